	.target	sm_90

	.elftype	@"ET_EXEC"


//--------------------- .note.nv.tkinfo           --------------------------
	.section	.note.nv.tkinfo,"",@"SHT_NOTE"
	.sectionflags	@"SHF_NOTE_NV_TKINFO"
	.tkinfo
        /*0018*/ 	.word	0x00000002
        /*0030*/ 	.string	""
        /*0030*/ 	.string	"ptxas"
        /*0030*/ 	.string	"Cuda compilation tools, release 13.0, V13.0.88"
        /*0030*/ 	.string	"Build cuda_13.0.r13.0/compiler.36424714_0"
        /*0030*/ 	.string	"-arch sm_90 -m 64 "



//--------------------- .note.nv.cuinfo           --------------------------
	.section	.note.nv.cuinfo,"",@"SHT_NOTE"
	.sectionflags	@"SHF_NOTE_NV_CUINFO"
        /*0018*/ 	.short	0x0002
        /*001a*/ 	.short	0x005a
        /*001c*/ 	.short	0x0082
	.zero		2


//--------------------- .nv.info                  --------------------------
	.section	.nv.info,"",@"SHT_CUDA_INFO"
	.align	4


	//----- nvinfo : EIATTR_REGCOUNT
	.align		4
        /*0000*/ 	.byte	0x04, 0x2f
        /*0002*/ 	.short	(.L_53 - .L_52)
	.align		4
.L_52:
        /*0004*/ 	.word	index@(_ZN2at6native29vectorized_elementwise_kernelILi8EZZZNS0_23logical_not_kernel_cudaERNS_18TensorIteratorBaseEENKUlvE0_clEvENKUlvE_clEvEUlhE_St5arrayIPcLm2EEEEviT0_T1_)
        /*0008*/ 	.word	0x0000001e


	//----- nvinfo : EIATTR_FRAME_SIZE
	.align		4
.L_53:
        /*000c*/ 	.byte	0x04, 0x11
        /*000e*/ 	.short	(.L_55 - .L_54)
	.align		4
.L_54:
        /*0010*/ 	.word	index@(_ZN2at6native29vectorized_elementwise_kernelILi8EZZZNS0_23logical_not_kernel_cudaERNS_18TensorIteratorBaseEENKUlvE0_clEvENKUlvE_clEvEUlhE_St5arrayIPcLm2EEEEviT0_T1_)
        /*0014*/ 	.word	0x00000000


	//----- nvinfo : EIATTR_REGCOUNT
	.align		4
.L_55:
        /*0018*/ 	.byte	0x04, 0x2f
        /*001a*/ 	.short	(.L_57 - .L_56)
	.align		4
.L_56:
        /*001c*/ 	.word	index@(_ZN2at6native29vectorized_elementwise_kernelILi4EZZZNS0_23logical_not_kernel_cudaERNS_18TensorIteratorBaseEENKUlvE0_clEvENKUlvE_clEvEUlhE_St5arrayIPcLm2EEEEviT0_T1_)
        /*0020*/ 	.word	0x0000001e


	//----- nvinfo : EIATTR_FRAME_SIZE
	.align		4
.L_57:
        /*0024*/ 	.byte	0x04, 0x11
        /*0026*/ 	.short	(.L_59 - .L_58)
	.align		4
.L_58:
        /*0028*/ 	.word	index@(_ZN2at6native29vectorized_elementwise_kernelILi4EZZZNS0_23logical_not_kernel_cudaERNS_18TensorIteratorBaseEENKUlvE0_clEvENKUlvE_clEvEUlhE_St5arrayIPcLm2EEEEviT0_T1_)
        /*002c*/ 	.word	0x00000000


	//----- nvinfo : EIATTR_REGCOUNT
	.align		4
.L_59:
        /*0030*/ 	.byte	0x04, 0x2f
        /*0032*/ 	.short	(.L_61 - .L_60)
	.align		4
.L_60:
        /*0034*/ 	.word	index@(_ZN2at6native29vectorized_elementwise_kernelILi2EZZZNS0_23logical_not_kernel_cudaERNS_18TensorIteratorBaseEENKUlvE0_clEvENKUlvE_clEvEUlhE_St5arrayIPcLm2EEEEviT0_T1_)
        /*0038*/ 	.word	0x0000001e


	//----- nvinfo : EIATTR_FRAME_SIZE
	.align		4
.L_61:
        /*003c*/ 	.byte	0x04, 0x11
        /*003e*/ 	.short	(.L_63 - .L_62)
	.align		4
.L_62:
        /*0040*/ 	.word	index@(_ZN2at6native29vectorized_elementwise_kernelILi2EZZZNS0_23logical_not_kernel_cudaERNS_18TensorIteratorBaseEENKUlvE0_clEvENKUlvE_clEvEUlhE_St5arrayIPcLm2EEEEviT0_T1_)
        /*0044*/ 	.word	0x00000000


	//----- nvinfo : EIATTR_REGCOUNT
	.align		4
.L_63:
        /*0048*/ 	.byte	0x04, 0x2f
        /*004a*/ 	.short	(.L_65 - .L_64)
	.align		4
.L_64:
        /*004c*/ 	.word	index@(_ZN2at6native27unrolled_elementwise_kernelIZZZNS0_23logical_not_kernel_cudaERNS_18TensorIteratorBaseEENKUlvE0_clEvENKUlvE_clEvEUlhE_St5arrayIPcLm2EELi4E23TrivialOffsetCalculatorILi1EjESB_NS0_6memory15LoadWithoutCastENSC_16StoreWithoutCastEEEviT_T0_T2_T3_T4_T5_)
        /*0050*/ 	.word	0x00000014


	//----- nvinfo : EIATTR_FRAME_SIZE
	.align		4
.L_65:
        /*0054*/ 	.byte	0x04, 0x11
        /*0056*/ 	.short	(.L_67 - .L_66)
	.align		4
.L_66:
        /*0058*/ 	.word	index@(_ZN2at6native27unrolled_elementwise_kernelIZZZNS0_23logical_not_kernel_cudaERNS_18TensorIteratorBaseEENKUlvE0_clEvENKUlvE_clEvEUlhE_St5arrayIPcLm2EELi4E23TrivialOffsetCalculatorILi1EjESB_NS0_6memory15LoadWithoutCastENSC_16StoreWithoutCastEEEviT_T0_T2_T3_T4_T5_)
        /*005c*/ 	.word	0x00000000


	//----- nvinfo : EIATTR_REGCOUNT
	.align		4
.L_67:
        /*0060*/ 	.byte	0x04, 0x2f
        /*0062*/ 	.short	(.L_69 - .L_68)
	.align		4
.L_68:
        /*0064*/ 	.word	index@(_ZN2at6native18elementwise_kernelILi128ELi4EZNS0_22gpu_kernel_impl_nocastIZZZNS0_23logical_not_kernel_cudaERNS_18TensorIteratorBaseEENKUlvE0_clEvENKUlvE_clEvEUlhE_EEvS4_RKT_EUliE_EEviT1_)
        /*0068*/ 	.word	0x00000012


	//----- nvinfo : EIATTR_FRAME_SIZE
	.align		4
.L_69:
        /*006c*/ 	.byte	0x04, 0x11
        /*006e*/ 	.short	(.L_71 - .L_70)
	.align		4
.L_70:
        /*0070*/ 	.word	index@(_ZN2at6native18elementwise_kernelILi128ELi4EZNS0_22gpu_kernel_impl_nocastIZZZNS0_23logical_not_kernel_cudaERNS_18TensorIteratorBaseEENKUlvE0_clEvENKUlvE_clEvEUlhE_EEvS4_RKT_EUliE_EEviT1_)
        /*0074*/ 	.word	0x00000000


	//----- nvinfo : EIATTR_REGCOUNT
	.align		4
.L_71:
        /*0078*/ 	.byte	0x04, 0x2f
        /*007a*/ 	.short	(.L_73 - .L_72)
	.align		4
.L_72:
        /*007c*/ 	.word	index@(_ZN2at6native27unrolled_elementwise_kernelIZZZNS0_23logical_not_kernel_cudaERNS_18TensorIteratorBaseEENKUlvE0_clEvENKUlvE_clEvEUlhE_St5arrayIPcLm2EELi4E23TrivialOffsetCalculatorILi1EjESB_NS0_6memory12LoadWithCastILi1EEENSC_13StoreWithCastILi1EEEEEviT_T0_T2_T3_T4_T5_)
        /*0080*/ 	.word	0x0000001d


	//----- nvinfo : EIATTR_FRAME_SIZE
	.align		4
.L_73:
        /*0084*/ 	.byte	0x04, 0x11
        /*0086*/ 	.short	(.L_75 - .L_74)
	.align		4
.L_74:
        /*0088*/ 	.word	index@(_ZN2at6native27unrolled_elementwise_kernelIZZZNS0_23logical_not_kernel_cudaERNS_18TensorIteratorBaseEENKUlvE0_clEvENKUlvE_clEvEUlhE_St5arrayIPcLm2EELi4E23TrivialOffsetCalculatorILi1EjESB_NS0_6memory12LoadWithCastILi1EEENSC_13StoreWithCastILi1EEEEEviT_T0_T2_T3_T4_T5_)
        /*008c*/ 	.word	0x00000000


	//----- nvinfo : EIATTR_REGCOUNT
	.align		4
.L_75:
        /*0090*/ 	.byte	0x04, 0x2f
        /*0092*/ 	.short	(.L_77 - .L_76)
	.align		4
.L_76:
        /*0094*/ 	.word	index@(_ZN2at6native18elementwise_kernelILi128ELi4EZNS0_15gpu_kernel_implIZZZNS0_23logical_not_kernel_cudaERNS_18TensorIteratorBaseEENKUlvE0_clEvENKUlvE_clEvEUlhE_EEvS4_RKT_EUliE_EEviT1_)
        /*0098*/ 	.word	0x0000001a


	//----- nvinfo : EIATTR_FRAME_SIZE
	.align		4
.L_77:
        /*009c*/ 	.byte	0x04, 0x11
        /*009e*/ 	.short	(.L_79 - .L_78)
	.align		4
.L_78:
        /*00a0*/ 	.word	index@(_ZN2at6native18elementwise_kernelILi128ELi4EZNS0_15gpu_kernel_implIZZZNS0_23logical_not_kernel_cudaERNS_18TensorIteratorBaseEENKUlvE0_clEvENKUlvE_clEvEUlhE_EEvS4_RKT_EUliE_EEviT1_)
        /*00a4*/ 	.word	0x00000000


	//----- nvinfo : EIATTR_REGCOUNT
	.align		4
.L_79:
        /*00a8*/ 	.byte	0x04, 0x2f
        /*00aa*/ 	.short	(.L_81 - .L_80)
	.align		4
.L_80:
        /*00ac*/ 	.word	index@(_ZN2at6native29vectorized_elementwise_kernelILi8EZZZNS0_23logical_not_kernel_cudaERNS_18TensorIteratorBaseEENKUlvE0_clEvENKUlvE0_clEvEUlaE_St5arrayIPcLm2EEEEviT0_T1_)
        /*00b0*/ 	.word	0x0000001e


	//----- nvinfo : EIATTR_FRAME_SIZE
	.align		4
.L_81:
        /*00b4*/ 	.byte	0x04, 0x11
        /*00b6*/ 	.short	(.L_83 - .L_82)
	.align		4
.L_82:
        /*00b8*/ 	.word	index@(_ZN2at6native29vectorized_elementwise_kernelILi8EZZZNS0_23logical_not_kernel_cudaERNS_18TensorIteratorBaseEENKUlvE0_clEvENKUlvE0_clEvEUlaE_St5arrayIPcLm2EEEEviT0_T1_)
        /*00bc*/ 	.word	0x00000000


	//----- nvinfo : EIATTR_REGCOUNT
	.align		4
.L_83:
        /*00c0*/ 	.byte	0x04, 0x2f
        /*00c2*/ 	.short	(.L_85 - .L_84)
	.align		4
.L_84:
        /*00c4*/ 	.word	index@(_ZN2at6native29vectorized_elementwise_kernelILi4EZZZNS0_23logical_not_kernel_cudaERNS_18TensorIteratorBaseEENKUlvE0_clEvENKUlvE0_clEvEUlaE_St5arrayIPcLm2EEEEviT0_T1_)
        /*00c8*/ 	.word	0x0000001e


	//----- nvinfo : EIATTR_FRAME_SIZE
	.align		4
.L_85:
        /*00cc*/ 	.byte	0x04, 0x11
        /*00ce*/ 	.short	(.L_87 - .L_86)
	.align		4
.L_86:
        /*00d0*/ 	.word	index@(_ZN2at6native29vectorized_elementwise_kernelILi4EZZZNS0_23logical_not_kernel_cudaERNS_18TensorIteratorBaseEENKUlvE0_clEvENKUlvE0_clEvEUlaE_St5arrayIPcLm2EEEEviT0_T1_)
        /*00d4*/ 	.word	0x00000000


	//----- nvinfo : EIATTR_REGCOUNT
	.align		4
.L_87:
        /*00d8*/ 	.byte	0x04, 0x2f
        /*00da*/ 	.short	(.L_89 - .L_88)
	.align		4
.L_88:
        /*00dc*/ 	.word	index@(_ZN2at6native29vectorized_elementwise_kernelILi2EZZZNS0_23logical_not_kernel_cudaERNS_18TensorIteratorBaseEENKUlvE0_clEvENKUlvE0_clEvEUlaE_St5arrayIPcLm2EEEEviT0_T1_)
        /*00e0*/ 	.word	0x0000001e


	//----- nvinfo : EIATTR_FRAME_SIZE
	.align		4
.L_89:
        /*00e4*/ 	.byte	0x04, 0x11
        /*00e6*/ 	.short	(.L_91 - .L_90)
	.align		4
.L_90:
        /*00e8*/ 	.word	index@(_ZN2at6native29vectorized_elementwise_kernelILi2EZZZNS0_23logical_not_kernel_cudaERNS_18TensorIteratorBaseEENKUlvE0_clEvENKUlvE0_clEvEUlaE_St5arrayIPcLm2EEEEviT0_T1_)
        /*00ec*/ 	.word	0x00000000


	//----- nvinfo : EIATTR_REGCOUNT
	.align		4
.L_91:
        /*00f0*/ 	.byte	0x04, 0x2f
        /*00f2*/ 	.short	(.L_93 - .L_92)
	.align		4
.L_92:
        /*00f4*/ 	.word	index@(_ZN2at6native27unrolled_elementwise_kernelIZZZNS0_23logical_not_kernel_cudaERNS_18TensorIteratorBaseEENKUlvE0_clEvENKUlvE0_clEvEUlaE_St5arrayIPcLm2EELi4E23TrivialOffsetCalculatorILi1EjESB_NS0_6memory15LoadWithoutCastENSC_16StoreWithoutCastEEEviT_T0_T2_T3_T4_T5_)
        /*00f8*/ 	.word	0x00000014


	//----- nvinfo : EIATTR_FRAME_SIZE
	.align		4
.L_93:
        /*00fc*/ 	.byte	0x04, 0x11
        /*00fe*/ 	.short	(.L_95 - .L_94)
	.align		4
.L_94:
        /*0100*/ 	.word	index@(_ZN2at6native27unrolled_elementwise_kernelIZZZNS0_23logical_not_kernel_cudaERNS_18TensorIteratorBaseEENKUlvE0_clEvENKUlvE0_clEvEUlaE_St5arrayIPcLm2EELi4E23TrivialOffsetCalculatorILi1EjESB_NS0_6memory15LoadWithoutCastENSC_16StoreWithoutCastEEEviT_T0_T2_T3_T4_T5_)
        /*0104*/ 	.word	0x00000000


	//----- nvinfo : EIATTR_REGCOUNT
	.align		4
.L_95:
        /*0108*/ 	.byte	0x04, 0x2f
        /*010a*/ 	.short	(.L_97 - .L_96)
	.align		4
.L_96:
        /*010c*/ 	.word	index@(_ZN2at6native18elementwise_kernelILi128ELi4EZNS0_22gpu_kernel_impl_nocastIZZZNS0_23logical_not_kernel_cudaERNS_18TensorIteratorBaseEENKUlvE0_clEvENKUlvE0_clEvEUlaE_EEvS4_RKT_EUliE_EEviT1_)
        /*0110*/ 	.word	0x00000012


	//----- nvinfo : EIATTR_FRAME_SIZE
	.align		4
.L_97:
        /*0114*/ 	.byte	0x04, 0x11
        /*0116*/ 	.short	(.L_99 - .L_98)
	.align		4
.L_98:
        /*0118*/ 	.word	index@(_ZN2at6native18elementwise_kernelILi128ELi4EZNS0_22gpu_kernel_impl_nocastIZZZNS0_23logical_not_kernel_cudaERNS_18TensorIteratorBaseEENKUlvE0_clEvENKUlvE0_clEvEUlaE_EEvS4_RKT_EUliE_EEviT1_)
        /*011c*/ 	.word	0x00000000


	//----- nvinfo : EIATTR_REGCOUNT
	.align		4
.L_99:
        /*0120*/ 	.byte	0x04, 0x2f
        /*0122*/ 	.short	(.L_101 - .L_100)
	.align		4
.L_100:
        /*0124*/ 	.word	index@(_ZN2at6native27unrolled_elementwise_kernelIZZZNS0_23logical_not_kernel_cudaERNS_18TensorIteratorBaseEENKUlvE0_clEvENKUlvE0_clEvEUlaE_St5arrayIPcLm2EELi4E23TrivialOffsetCalculatorILi1EjESB_NS0_6memory12LoadWithCastILi1EEENSC_13StoreWithCastILi1EEEEEviT_T0_T2_T3_T4_T5_)
        /*0128*/ 	.word	0x0000001d


	//----- nvinfo : EIATTR_FRAME_SIZE
	.align		4
.L_101:
        /*012c*/ 	.byte	0x04, 0x11
        /*012e*/ 	.short	(.L_103 - .L_102)
	.align		4
.L_102:
        /*0130*/ 	.word	index@(_ZN2at6native27unrolled_elementwise_kernelIZZZNS0_23logical_not_kernel_cudaERNS_18TensorIteratorBaseEENKUlvE0_clEvENKUlvE0_clEvEUlaE_St5arrayIPcLm2EELi4E23TrivialOffsetCalculatorILi1EjESB_NS0_6memory12LoadWithCastILi1EEENSC_13StoreWithCastILi1EEEEEviT_T0_T2_T3_T4_T5_)
        /*0134*/ 	.word	0x00000000


	//----- nvinfo : EIATTR_REGCOUNT
	.align		4
.L_103:
        /*0138*/ 	.byte	0x04, 0x2f
        /*013a*/ 	.short	(.L_105 - .L_104)
	.align		4
.L_104:
        /*013c*/ 	.word	index@(_ZN2at6native18elementwise_kernelILi128ELi4EZNS0_15gpu_kernel_implIZZZNS0_23logical_not_kernel_cudaERNS_18TensorIteratorBaseEENKUlvE0_clEvENKUlvE0_clEvEUlaE_EEvS4_RKT_EUliE_EEviT1_)
        /*0140*/ 	.word	0x0000001a


	//----- nvinfo : EIATTR_FRAME_SIZE
	.align		4
.L_105:
        /*0144*/ 	.byte	0x04, 0x11
        /*0146*/ 	.short	(.L_107 - .L_106)
	.align		4
.L_106:
        /*0148*/ 	.word	index@(_ZN2at6native18elementwise_kernelILi128ELi4EZNS0_15gpu_kernel_implIZZZNS0_23logical_not_kernel_cudaERNS_18TensorIteratorBaseEENKUlvE0_clEvENKUlvE0_clEvEUlaE_EEvS4_RKT_EUliE_EEviT1_)
        /*014c*/ 	.word	0x00000000


	//----- nvinfo : EIATTR_REGCOUNT
	.align		4
.L_107:
        /*0150*/ 	.byte	0x04, 0x2f
        /*0152*/ 	.short	(.L_109 - .L_108)
	.align		4
.L_108:
        /*0154*/ 	.word	index@(_ZN2at6native29vectorized_elementwise_kernelILi8EZZZNS0_23logical_not_kernel_cudaERNS_18TensorIteratorBaseEENKUlvE0_clEvENKUlvE1_clEvEUliE_St5arrayIPcLm2EEEEviT0_T1_)
        /*0158*/ 	.word	0x00000020


	//----- nvinfo : EIATTR_FRAME_SIZE
	.align		4
.L_109:
        /*015c*/ 	.byte	0x04, 0x11
        /*015e*/ 	.short	(.L_111 - .L_110)
	.align		4
.L_110:
        /*0160*/ 	.word	index@(_ZN2at6native29vectorized_elementwise_kernelILi8EZZZNS0_23logical_not_kernel_cudaERNS_18TensorIteratorBaseEENKUlvE0_clEvENKUlvE1_clEvEUliE_St5arrayIPcLm2EEEEviT0_T1_)
        /*0164*/ 	.word	0x00000000


	//----- nvinfo : EIATTR_REGCOUNT
	.align		4
.L_111:
        /*0168*/ 	.byte	0x04, 0x2f
        /*016a*/ 	.short	(.L_113 - .L_112)
	.align		4
.L_112:
        /*016c*/ 	.word	index@(_ZN2at6native29vectorized_elementwise_kernelILi4EZZZNS0_23logical_not_kernel_cudaERNS_18TensorIteratorBaseEENKUlvE0_clEvENKUlvE1_clEvEUliE_St5arrayIPcLm2EEEEviT0_T1_)
        /*0170*/ 	.word	0x00000020


	//----- nvinfo : EIATTR_FRAME_SIZE
	.align		4
.L_113:
        /*0174*/ 	.byte	0x04, 0x11
        /*0176*/ 	.short	(.L_115 - .L_114)
	.align		4
.L_114:
        /*0178*/ 	.word	index@(_ZN2at6native29vectorized_elementwise_kernelILi4EZZZNS0_23logical_not_kernel_cudaERNS_18TensorIteratorBaseEENKUlvE0_clEvENKUlvE1_clEvEUliE_St5arrayIPcLm2EEEEviT0_T1_)
        /*017c*/ 	.word	0x00000000


	//----- nvinfo : EIATTR_REGCOUNT
	.align		4
.L_115:
        /*0180*/ 	.byte	0x04, 0x2f
        /*0182*/ 	.short	(.L_117 - .L_116)
	.align		4
.L_116:
        /*0184*/ 	.word	index@(_ZN2at6native29vectorized_elementwise_kernelILi2EZZZNS0_23logical_not_kernel_cudaERNS_18TensorIteratorBaseEENKUlvE0_clEvENKUlvE1_clEvEUliE_St5arrayIPcLm2EEEEviT0_T1_)
        /*0188*/ 	.word	0x00000020


	//----- nvinfo : EIATTR_FRAME_SIZE
	.align		4
.L_117:
        /*018c*/ 	.byte	0x04, 0x11
        /*018e*/ 	.short	(.L_119 - .L_118)
	.align		4
.L_118:
        /*0190*/ 	.word	index@(_ZN2at6native29vectorized_elementwise_kernelILi2EZZZNS0_23logical_not_kernel_cudaERNS_18TensorIteratorBaseEENKUlvE0_clEvENKUlvE1_clEvEUliE_St5arrayIPcLm2EEEEviT0_T1_)
        /*0194*/ 	.word	0x00000000


	//----- nvinfo : EIATTR_REGCOUNT
	.align		4
.L_119:
        /*0198*/ 	.byte	0x04, 0x2f
        /*019a*/ 	.short	(.L_121 - .L_120)
	.align		4
.L_120:
        /*019c*/ 	.word	index@(_ZN2at6native27unrolled_elementwise_kernelIZZZNS0_23logical_not_kernel_cudaERNS_18TensorIteratorBaseEENKUlvE0_clEvENKUlvE1_clEvEUliE_St5arrayIPcLm2EELi4E23TrivialOffsetCalculatorILi1EjESB_NS0_6memory15LoadWithoutCastENSC_16StoreWithoutCastEEEviT_T0_T2_T3_T4_T5_)
        /*01a0*/ 	.word	0x00000014


	//----- nvinfo : EIATTR_FRAME_SIZE
	.align		4
.L_121:
        /*01a4*/ 	.byte	0x04, 0x11
        /*01a6*/ 	.short	(.L_123 - .L_122)
	.align		4
.L_122:
        /*01a8*/ 	.word	index@(_ZN2at6native27unrolled_elementwise_kernelIZZZNS0_23logical_not_kernel_cudaERNS_18TensorIteratorBaseEENKUlvE0_clEvENKUlvE1_clEvEUliE_St5arrayIPcLm2EELi4E23TrivialOffsetCalculatorILi1EjESB_NS0_6memory15LoadWithoutCastENSC_16StoreWithoutCastEEEviT_T0_T2_T3_T4_T5_)
        /*01ac*/ 	.word	0x00000000


	//----- nvinfo : EIATTR_REGCOUNT
	.align		4
.L_123:
        /*01b0*/ 	.byte	0x04, 0x2f
        /*01b2*/ 	.short	(.L_125 - .L_124)
	.align		4
.L_124:
        /*01b4*/ 	.word	index@(_ZN2at6native18elementwise_kernelILi128ELi4EZNS0_22gpu_kernel_impl_nocastIZZZNS0_23logical_not_kernel_cudaERNS_18TensorIteratorBaseEENKUlvE0_clEvENKUlvE1_clEvEUliE_EEvS4_RKT_EUliE_EEviT1_)
        /*01b8*/ 	.word	0x00000012


	//----- nvinfo : EIATTR_FRAME_SIZE
	.align		4
.L_125:
        /*01bc*/ 	.byte	0x04, 0x11
        /*01be*/ 	.short	(.L_127 - .L_126)
	.align		4
.L_126:
        /*01c0*/ 	.word	index@(_ZN2at6native18elementwise_kernelILi128ELi4EZNS0_22gpu_kernel_impl_nocastIZZZNS0_23logical_not_kernel_cudaERNS_18TensorIteratorBaseEENKUlvE0_clEvENKUlvE1_clEvEUliE_EEvS4_RKT_EUliE_EEviT1_)
        /*01c4*/ 	.word	0x00000000


	//----- nvinfo : EIATTR_REGCOUNT
	.align		4
.L_127:
        /*01c8*/ 	.byte	0x04, 0x2f
        /*01ca*/ 	.short	(.L_129 - .L_128)
	.align		4
.L_128:
        /*01cc*/ 	.word	index@(_ZN2at6native27unrolled_elementwise_kernelIZZZNS0_23logical_not_kernel_cudaERNS_18TensorIteratorBaseEENKUlvE0_clEvENKUlvE1_clEvEUliE_St5arrayIPcLm2EELi4E23TrivialOffsetCalculatorILi1EjESB_NS0_6memory12LoadWithCastILi1EEENSC_13StoreWithCastILi1EEEEEviT_T0_T2_T3_T4_T5_)
        /*01d0*/ 	.word	0x0000001d


	//----- nvinfo : EIATTR_FRAME_SIZE
	.align		4
.L_129:
        /*01d4*/ 	.byte	0x04, 0x11
        /*01d6*/ 	.short	(.L_131 - .L_130)
	.align		4
.L_130:
        /*01d8*/ 	.word	index@(_ZN2at6native27unrolled_elementwise_kernelIZZZNS0_23logical_not_kernel_cudaERNS_18TensorIteratorBaseEENKUlvE0_clEvENKUlvE1_clEvEUliE_St5arrayIPcLm2EELi4E23TrivialOffsetCalculatorILi1EjESB_NS0_6memory12LoadWithCastILi1EEENSC_13StoreWithCastILi1EEEEEviT_T0_T2_T3_T4_T5_)
        /*01dc*/ 	.word	0x00000000


	//----- nvinfo : EIATTR_REGCOUNT
	.align		4
.L_131:
        /*01e0*/ 	.byte	0x04, 0x2f
        /*01e2*/ 	.short	(.L_133 - .L_132)
	.align		4
.L_132:
        /*01e4*/ 	.word	index@(_ZN2at6native18elementwise_kernelILi128ELi4EZNS0_15gpu_kernel_implIZZZNS0_23logical_not_kernel_cudaERNS_18TensorIteratorBaseEENKUlvE0_clEvENKUlvE1_clEvEUliE_EEvS4_RKT_EUliE_EEviT1_)
        /*01e8*/ 	.word	0x0000001a


	//----- nvinfo : EIATTR_FRAME_SIZE
	.align		4
.L_133:
        /*01ec*/ 	.byte	0x04, 0x11
        /*01ee*/ 	.short	(.L_135 - .L_134)
	.align		4
.L_134:
        /*01f0*/ 	.word	index@(_ZN2at6native18elementwise_kernelILi128ELi4EZNS0_15gpu_kernel_implIZZZNS0_23logical_not_kernel_cudaERNS_18TensorIteratorBaseEENKUlvE0_clEvENKUlvE1_clEvEUliE_EEvS4_RKT_EUliE_EEviT1_)
        /*01f4*/ 	.word	0x00000000


	//----- nvinfo : EIATTR_REGCOUNT
	.align		4
.L_135:
        /*01f8*/ 	.byte	0x04, 0x2f
        /*01fa*/ 	.short	(.L_137 - .L_136)
	.align		4
.L_136:
        /*01fc*/ 	.word	index@(_ZN2at6native29vectorized_elementwise_kernelILi8EZZZNS0_23logical_not_kernel_cudaERNS_18TensorIteratorBaseEENKUlvE0_clEvENKUlvE2_clEvEUllE_St5arrayIPcLm2EEEEviT0_T1_)
        /*0200*/ 	.word	0x00000020


	//----- nvinfo : EIATTR_FRAME_SIZE
	.align		4
.L_137:
        /*0204*/ 	.byte	0x04, 0x11
        /*0206*/ 	.short	(.L_139 - .L_138)
	.align		4
.L_138:
        /*0208*/ 	.word	index@(_ZN2at6native29vectorized_elementwise_kernelILi8EZZZNS0_23logical_not_kernel_cudaERNS_18TensorIteratorBaseEENKUlvE0_clEvENKUlvE2_clEvEUllE_St5arrayIPcLm2EEEEviT0_T1_)
        /*020c*/ 	.word	0x00000000


	//----- nvinfo : EIATTR_REGCOUNT
	.align		4
.L_139:
        /*0210*/ 	.byte	0x04, 0x2f
        /*0212*/ 	.short	(.L_141 - .L_140)
	.align		4
.L_140:
        /*0214*/ 	.word	index@(_ZN2at6native29vectorized_elementwise_kernelILi4EZZZNS0_23logical_not_kernel_cudaERNS_18TensorIteratorBaseEENKUlvE0_clEvENKUlvE2_clEvEUllE_St5arrayIPcLm2EEEEviT0_T1_)
        /*0218*/ 	.word	0x00000020


	//----- nvinfo : EIATTR_FRAME_SIZE
	.align		4
.L_141:
        /*021c*/ 	.byte	0x04, 0x11
        /*021e*/ 	.short	(.L_143 - .L_142)
	.align		4
.L_142:
        /*0220*/ 	.word	index@(_ZN2at6native29vectorized_elementwise_kernelILi4EZZZNS0_23logical_not_kernel_cudaERNS_18TensorIteratorBaseEENKUlvE0_clEvENKUlvE2_clEvEUllE_St5arrayIPcLm2EEEEviT0_T1_)
        /*0224*/ 	.word	0x00000000


	//----- nvinfo : EIATTR_REGCOUNT
	.align		4
.L_143:
        /*0228*/ 	.byte	0x04, 0x2f
        /*022a*/ 	.short	(.L_145 - .L_144)
	.align		4
.L_144:
        /*022c*/ 	.word	index@(_ZN2at6native29vectorized_elementwise_kernelILi2EZZZNS0_23logical_not_kernel_cudaERNS_18TensorIteratorBaseEENKUlvE0_clEvENKUlvE2_clEvEUllE_St5arrayIPcLm2EEEEviT0_T1_)
        /*0230*/ 	.word	0x00000020


	//----- nvinfo : EIATTR_FRAME_SIZE
	.align		4
.L_145:
        /*0234*/ 	.byte	0x04, 0x11
        /*0236*/ 	.short	(.L_147 - .L_146)
	.align		4
.L_146:
        /*0238*/ 	.word	index@(_ZN2at6native29vectorized_elementwise_kernelILi2EZZZNS0_23logical_not_kernel_cudaERNS_18TensorIteratorBaseEENKUlvE0_clEvENKUlvE2_clEvEUllE_St5arrayIPcLm2EEEEviT0_T1_)
        /*023c*/ 	.word	0x00000000


	//----- nvinfo : EIATTR_REGCOUNT
	.align		4
.L_147:
        /*0240*/ 	.byte	0x04, 0x2f
        /*0242*/ 	.short	(.L_149 - .L_148)
	.align		4
.L_148:
        /*0244*/ 	.word	index@(_ZN2at6native27unrolled_elementwise_kernelIZZZNS0_23logical_not_kernel_cudaERNS_18TensorIteratorBaseEENKUlvE0_clEvENKUlvE2_clEvEUllE_St5arrayIPcLm2EELi4E23TrivialOffsetCalculatorILi1EjESB_NS0_6memory15LoadWithoutCastENSC_16StoreWithoutCastEEEviT_T0_T2_T3_T4_T5_)
        /*0248*/ 	.word	0x00000014


	//----- nvinfo : EIATTR_FRAME_SIZE
	.align		4
.L_149:
        /*024c*/ 	.byte	0x04, 0x11
        /*024e*/ 	.short	(.L_151 - .L_150)
	.align		4
.L_150:
        /*0250*/ 	.word	index@(_ZN2at6native27unrolled_elementwise_kernelIZZZNS0_23logical_not_kernel_cudaERNS_18TensorIteratorBaseEENKUlvE0_clEvENKUlvE2_clEvEUllE_St5arrayIPcLm2EELi4E23TrivialOffsetCalculatorILi1EjESB_NS0_6memory15LoadWithoutCastENSC_16StoreWithoutCastEEEviT_T0_T2_T3_T4_T5_)
        /*0254*/ 	.word	0x00000000


	//----- nvinfo : EIATTR_REGCOUNT
	.align		4
.L_151:
        /*0258*/ 	.byte	0x04, 0x2f
        /*025a*/ 	.short	(.L_153 - .L_152)
	.align		4
.L_152:
        /*025c*/ 	.word	index@(_ZN2at6native18elementwise_kernelILi128ELi4EZNS0_22gpu_kernel_impl_nocastIZZZNS0_23logical_not_kernel_cudaERNS_18TensorIteratorBaseEENKUlvE0_clEvENKUlvE2_clEvEUllE_EEvS4_RKT_EUliE_EEviT1_)
        /*0260*/ 	.word	0x00000012


	//----- nvinfo : EIATTR_FRAME_SIZE
	.align		4
.L_153:
        /*0264*/ 	.byte	0x04, 0x11
        /*0266*/ 	.short	(.L_155 - .L_154)
	.align		4
.L_154:
        /*0268*/ 	.word	index@(_ZN2at6native18elementwise_kernelILi128ELi4EZNS0_22gpu_kernel_impl_nocastIZZZNS0_23logical_not_kernel_cudaERNS_18TensorIteratorBaseEENKUlvE0_clEvENKUlvE2_clEvEUllE_EEvS4_RKT_EUliE_EEviT1_)
        /*026c*/ 	.word	0x00000000


	//----- nvinfo : EIATTR_REGCOUNT
	.align		4
.L_155:
        /*0270*/ 	.byte	0x04, 0x2f
        /*0272*/ 	.short	(.L_157 - .L_156)
	.align		4
.L_156:
        /*0274*/ 	.word	index@(_ZN2at6native27unrolled_elementwise_kernelIZZZNS0_23logical_not_kernel_cudaERNS_18TensorIteratorBaseEENKUlvE0_clEvENKUlvE2_clEvEUllE_St5arrayIPcLm2EELi4E23TrivialOffsetCalculatorILi1EjESB_NS0_6memory12LoadWithCastILi1EEENSC_13StoreWithCastILi1EEEEEviT_T0_T2_T3_T4_T5_)
        /*0278*/ 	.word	0x00000020


	//----- nvinfo : EIATTR_FRAME_SIZE
	.align		4
.L_157:
        /*027c*/ 	.byte	0x04, 0x11
        /*027e*/ 	.short	(.L_159 - .L_158)
	.align		4
.L_158:
        /*0280*/ 	.word	index@(_ZN2at6native27unrolled_elementwise_kernelIZZZNS0_23logical_not_kernel_cudaERNS_18TensorIteratorBaseEENKUlvE0_clEvENKUlvE2_clEvEUllE_St5arrayIPcLm2EELi4E23TrivialOffsetCalculatorILi1EjESB_NS0_6memory12LoadWithCastILi1EEENSC_13StoreWithCastILi1EEEEEviT_T0_T2_T3_T4_T5_)
        /*0284*/ 	.word	0x00000000


	//----- nvinfo : EIATTR_REGCOUNT
	.align		4
.L_159:
        /*0288*/ 	.byte	0x04, 0x2f
        /*028a*/ 	.short	(.L_161 - .L_160)
	.align		4
.L_160:
        /*028c*/ 	.word	index@(_ZN2at6native18elementwise_kernelILi128ELi4EZNS0_15gpu_kernel_implIZZZNS0_23logical_not_kernel_cudaERNS_18TensorIteratorBaseEENKUlvE0_clEvENKUlvE2_clEvEUllE_EEvS4_RKT_EUliE_EEviT1_)
        /*0290*/ 	.word	0x0000001a


	//----- nvinfo : EIATTR_FRAME_SIZE
	.align		4
.L_161:
        /*0294*/ 	.byte	0x04, 0x11
        /*0296*/ 	.short	(.L_163 - .L_162)
	.align		4
.L_162:
        /*0298*/ 	.word	index@(_ZN2at6native18elementwise_kernelILi128ELi4EZNS0_15gpu_kernel_implIZZZNS0_23logical_not_kernel_cudaERNS_18TensorIteratorBaseEENKUlvE0_clEvENKUlvE2_clEvEUllE_EEvS4_RKT_EUliE_EEviT1_)
        /*029c*/ 	.word	0x00000000


	//----- nvinfo : EIATTR_REGCOUNT
	.align		4
.L_163:
        /*02a0*/ 	.byte	0x04, 0x2f
        /*02a2*/ 	.short	(.L_165 - .L_164)
	.align		4
.L_164:
        /*02a4*/ 	.word	index@(_ZN2at6native29vectorized_elementwise_kernelILi8EZZZNS0_23logical_not_kernel_cudaERNS_18TensorIteratorBaseEENKUlvE0_clEvENKUlvE3_clEvEUlsE_St5arrayIPcLm2EEEEviT0_T1_)
        /*02a8*/ 	.word	0x00000020


	//----- nvinfo : EIATTR_FRAME_SIZE
	.align		4
.L_165:
        /*02ac*/ 	.byte	0x04, 0x11
        /*02ae*/ 	.short	(.L_167 - .L_166)
	.align		4
.L_166:
        /*02b0*/ 	.word	index@(_ZN2at6native29vectorized_elementwise_kernelILi8EZZZNS0_23logical_not_kernel_cudaERNS_18TensorIteratorBaseEENKUlvE0_clEvENKUlvE3_clEvEUlsE_St5arrayIPcLm2EEEEviT0_T1_)
        /*02b4*/ 	.word	0x00000000


	//----- nvinfo : EIATTR_REGCOUNT
	.align		4
.L_167:
        /*02b8*/ 	.byte	0x04, 0x2f
        /*02ba*/ 	.short	(.L_169 - .L_168)
	.align		4
.L_168:
        /*02bc*/ 	.word	index@(_ZN2at6native29vectorized_elementwise_kernelILi4EZZZNS0_23logical_not_kernel_cudaERNS_18TensorIteratorBaseEENKUlvE0_clEvENKUlvE3_clEvEUlsE_St5arrayIPcLm2EEEEviT0_T1_)
        /*02c0*/ 	.word	0x00000020


	//----- nvinfo : EIATTR_FRAME_SIZE
	.align		4
.L_169:
        /*02c4*/ 	.byte	0x04, 0x11
        /*02c6*/ 	.short	(.L_171 - .L_170)
	.align		4
.L_170:
        /*02c8*/ 	.word	index@(_ZN2at6native29vectorized_elementwise_kernelILi4EZZZNS0_23logical_not_kernel_cudaERNS_18TensorIteratorBaseEENKUlvE0_clEvENKUlvE3_clEvEUlsE_St5arrayIPcLm2EEEEviT0_T1_)
        /*02cc*/ 	.word	0x00000000


	//----- nvinfo : EIATTR_REGCOUNT
	.align		4
.L_171:
        /*02d0*/ 	.byte	0x04, 0x2f
        /*02d2*/ 	.short	(.L_173 - .L_172)
	.align		4
.L_172:
        /*02d4*/ 	.word	index@(_ZN2at6native29vectorized_elementwise_kernelILi2EZZZNS0_23logical_not_kernel_cudaERNS_18TensorIteratorBaseEENKUlvE0_clEvENKUlvE3_clEvEUlsE_St5arrayIPcLm2EEEEviT0_T1_)
        /*02d8*/ 	.word	0x00000020


	//----- nvinfo : EIATTR_FRAME_SIZE
	.align		4
.L_173:
        /*02dc*/ 	.byte	0x04, 0x11
        /*02de*/ 	.short	(.L_175 - .L_174)
	.align		4
.L_174:
        /*02e0*/ 	.word	index@(_ZN2at6native29vectorized_elementwise_kernelILi2EZZZNS0_23logical_not_kernel_cudaERNS_18TensorIteratorBaseEENKUlvE0_clEvENKUlvE3_clEvEUlsE_St5arrayIPcLm2EEEEviT0_T1_)
        /*02e4*/ 	.word	0x00000000


	//----- nvinfo : EIATTR_REGCOUNT
	.align		4
.L_175:
        /*02e8*/ 	.byte	0x04, 0x2f
        /*02ea*/ 	.short	(.L_177 - .L_176)
	.align		4
.L_176:
        /*02ec*/ 	.word	index@(_ZN2at6native27unrolled_elementwise_kernelIZZZNS0_23logical_not_kernel_cudaERNS_18TensorIteratorBaseEENKUlvE0_clEvENKUlvE3_clEvEUlsE_St5arrayIPcLm2EELi4E23TrivialOffsetCalculatorILi1EjESB_NS0_6memory15LoadWithoutCastENSC_16StoreWithoutCastEEEviT_T0_T2_T3_T4_T5_)
        /*02f0*/ 	.word	0x00000014


	//----- nvinfo : EIATTR_FRAME_SIZE
	.align		4
.L_177:
        /*02f4*/ 	.byte	0x04, 0x11
        /*02f6*/ 	.short	(.L_179 - .L_178)
	.align		4
.L_178:
        /*02f8*/ 	.word	index@(_ZN2at6native27unrolled_elementwise_kernelIZZZNS0_23logical_not_kernel_cudaERNS_18TensorIteratorBaseEENKUlvE0_clEvENKUlvE3_clEvEUlsE_St5arrayIPcLm2EELi4E23TrivialOffsetCalculatorILi1EjESB_NS0_6memory15LoadWithoutCastENSC_16StoreWithoutCastEEEviT_T0_T2_T3_T4_T5_)
        /*02fc*/ 	.word	0x00000000


	//----- nvinfo : EIATTR_REGCOUNT
	.align		4
.L_179:
        /*0300*/ 	.byte	0x04, 0x2f
        /*0302*/ 	.short	(.L_181 - .L_180)
	.align		4
.L_180:
        /*0304*/ 	.word	index@(_ZN2at6native18elementwise_kernelILi128ELi4EZNS0_22gpu_kernel_impl_nocastIZZZNS0_23logical_not_kernel_cudaERNS_18TensorIteratorBaseEENKUlvE0_clEvENKUlvE3_clEvEUlsE_EEvS4_RKT_EUliE_EEviT1_)
        /*0308*/ 	.word	0x00000012


	//----- nvinfo : EIATTR_FRAME_SIZE
	.align		4
.L_181:
        /*030c*/ 	.byte	0x04, 0x11
        /*030e*/ 	.short	(.L_183 - .L_182)
	.align		4
.L_182:
        /*0310*/ 	.word	index@(_ZN2at6native18elementwise_kernelILi128ELi4EZNS0_22gpu_kernel_impl_nocastIZZZNS0_23logical_not_kernel_cudaERNS_18TensorIteratorBaseEENKUlvE0_clEvENKUlvE3_clEvEUlsE_EEvS4_RKT_EUliE_EEviT1_)
        /*0314*/ 	.word	0x00000000


	//----- nvinfo : EIATTR_REGCOUNT
	.align		4
.L_183:
        /*0318*/ 	.byte	0x04, 0x2f
        /*031a*/ 	.short	(.L_185 - .L_184)
	.align		4
.L_184:
        /*031c*/ 	.word	index@(_ZN2at6native27unrolled_elementwise_kernelIZZZNS0_23logical_not_kernel_cudaERNS_18TensorIteratorBaseEENKUlvE0_clEvENKUlvE3_clEvEUlsE_St5arrayIPcLm2EELi4E23TrivialOffsetCalculatorILi1EjESB_NS0_6memory12LoadWithCastILi1EEENSC_13StoreWithCastILi1EEEEEviT_T0_T2_T3_T4_T5_)
        /*0320*/ 	.word	0x0000001c


	//----- nvinfo : EIATTR_FRAME_SIZE
	.align		4
.L_185:
        /*0324*/ 	.byte	0x04, 0x11
        /*0326*/ 	.short	(.L_187 - .L_186)
	.align		4
.L_186:
        /*0328*/ 	.word	index@(_ZN2at6native27unrolled_elementwise_kernelIZZZNS0_23logical_not_kernel_cudaERNS_18TensorIteratorBaseEENKUlvE0_clEvENKUlvE3_clEvEUlsE_St5arrayIPcLm2EELi4E23TrivialOffsetCalculatorILi1EjESB_NS0_6memory12LoadWithCastILi1EEENSC_13StoreWithCastILi1EEEEEviT_T0_T2_T3_T4_T5_)
        /*032c*/ 	.word	0x00000000


	//----- nvinfo : EIATTR_REGCOUNT
	.align		4
.L_187:
        /*0330*/ 	.byte	0x04, 0x2f
        /*0332*/ 	.short	(.L_189 - .L_188)
	.align		4
.L_188:
        /*0334*/ 	.word	index@(_ZN2at6native18elementwise_kernelILi128ELi4EZNS0_15gpu_kernel_implIZZZNS0_23logical_not_kernel_cudaERNS_18TensorIteratorBaseEENKUlvE0_clEvENKUlvE3_clEvEUlsE_EEvS4_RKT_EUliE_EEviT1_)
        /*0338*/ 	.word	0x0000001a


	//----- nvinfo : EIATTR_FRAME_SIZE
	.align		4
.L_189:
        /*033c*/ 	.byte	0x04, 0x11
        /*033e*/ 	.short	(.L_191 - .L_190)
	.align		4
.L_190:
        /*0340*/ 	.word	index@(_ZN2at6native18elementwise_kernelILi128ELi4EZNS0_15gpu_kernel_implIZZZNS0_23logical_not_kernel_cudaERNS_18TensorIteratorBaseEENKUlvE0_clEvENKUlvE3_clEvEUlsE_EEvS4_RKT_EUliE_EEviT1_)
        /*0344*/ 	.word	0x00000000


	//----- nvinfo : EIATTR_REGCOUNT
	.align		4
.L_191:
        /*0348*/ 	.byte	0x04, 0x2f
        /*034a*/ 	.short	(.L_193 - .L_192)
	.align		4
.L_192:
        /*034c*/ 	.word	index@(_ZN2at6native29vectorized_elementwise_kernelILi8EZZZNS0_23logical_not_kernel_cudaERNS_18TensorIteratorBaseEENKUlvE0_clEvENKUlvE4_clEvEUldE_St5arrayIPcLm2EEEEviT0_T1_)
        /*0350*/ 	.word	0x00000020


	//----- nvinfo : EIATTR_FRAME_SIZE
	.align		4
.L_193:
        /*0354*/ 	.byte	0x04, 0x11
        /*0356*/ 	.short	(.L_195 - .L_194)
	.align		4
.L_194:
        /*0358*/ 	.word	index@(_ZN2at6native29vectorized_elementwise_kernelILi8EZZZNS0_23logical_not_kernel_cudaERNS_18TensorIteratorBaseEENKUlvE0_clEvENKUlvE4_clEvEUldE_St5arrayIPcLm2EEEEviT0_T1_)
        /*035c*/ 	.word	0x00000000


	//----- nvinfo : EIATTR_REGCOUNT
	.align		4
.L_195:
        /*0360*/ 	.byte	0x04, 0x2f
        /*0362*/ 	.short	(.L_197 - .L_196)
	.align		4
.L_196:
        /*0364*/ 	.word	index@(_ZN2at6native29vectorized_elementwise_kernelILi4EZZZNS0_23logical_not_kernel_cudaERNS_18TensorIteratorBaseEENKUlvE0_clEvENKUlvE4_clEvEUldE_St5arrayIPcLm2EEEEviT0_T1_)
        /*0368*/ 	.word	0x00000020


	//----- nvinfo : EIATTR_FRAME_SIZE
	.align		4
.L_197:
        /*036c*/ 	.byte	0x04, 0x11
        /*036e*/ 	.short	(.L_199 - .L_198)
	.align		4
.L_198:
        /*0370*/ 	.word	index@(_ZN2at6native29vectorized_elementwise_kernelILi4EZZZNS0_23logical_not_kernel_cudaERNS_18TensorIteratorBaseEENKUlvE0_clEvENKUlvE4_clEvEUldE_St5arrayIPcLm2EEEEviT0_T1_)
        /*0374*/ 	.word	0x00000000


	//----- nvinfo : EIATTR_REGCOUNT
	.align		4
.L_199:
        /*0378*/ 	.byte	0x04, 0x2f
        /*037a*/ 	.short	(.L_201 - .L_200)
	.align		4
.L_200:
        /*037c*/ 	.word	index@(_ZN2at6native29vectorized_elementwise_kernelILi2EZZZNS0_23logical_not_kernel_cudaERNS_18TensorIteratorBaseEENKUlvE0_clEvENKUlvE4_clEvEUldE_St5arrayIPcLm2EEEEviT0_T1_)
        /*0380*/ 	.word	0x00000020


	//----- nvinfo : EIATTR_FRAME_SIZE
	.align		4
.L_201:
        /*0384*/ 	.byte	0x04, 0x11
        /*0386*/ 	.short	(.L_203 - .L_202)
	.align		4
.L_202:
        /*0388*/ 	.word	index@(_ZN2at6native29vectorized_elementwise_kernelILi2EZZZNS0_23logical_not_kernel_cudaERNS_18TensorIteratorBaseEENKUlvE0_clEvENKUlvE4_clEvEUldE_St5arrayIPcLm2EEEEviT0_T1_)
        /*038c*/ 	.word	0x00000000


	//----- nvinfo : EIATTR_REGCOUNT
	.align		4
.L_203:
        /*0390*/ 	.byte	0x04, 0x2f
        /*0392*/ 	.short	(.L_205 - .L_204)
	.align		4
.L_204:
        /*0394*/ 	.word	index@(_ZN2at6native27unrolled_elementwise_kernelIZZZNS0_23logical_not_kernel_cudaERNS_18TensorIteratorBaseEENKUlvE0_clEvENKUlvE4_clEvEUldE_St5arrayIPcLm2EELi4E23TrivialOffsetCalculatorILi1EjESB_NS0_6memory15LoadWithoutCastENSC_16StoreWithoutCastEEEviT_T0_T2_T3_T4_T5_)
        /*0398*/ 	.word	0x00000014


	//----- nvinfo : EIATTR_FRAME_SIZE
	.align		4
.L_205:
        /*039c*/ 	.byte	0x04, 0x11
        /*039e*/ 	.short	(.L_207 - .L_206)
	.align		4
.L_206:
        /*03a0*/ 	.word	index@(_ZN2at6native27unrolled_elementwise_kernelIZZZNS0_23logical_not_kernel_cudaERNS_18TensorIteratorBaseEENKUlvE0_clEvENKUlvE4_clEvEUldE_St5arrayIPcLm2EELi4E23TrivialOffsetCalculatorILi1EjESB_NS0_6memory15LoadWithoutCastENSC_16StoreWithoutCastEEEviT_T0_T2_T3_T4_T5_)
        /*03a4*/ 	.word	0x00000000


	//----- nvinfo : EIATTR_REGCOUNT
	.align		4
.L_207:
        /*03a8*/ 	.byte	0x04, 0x2f
        /*03aa*/ 	.short	(.L_209 - .L_208)
	.align		4
.L_208:
        /*03ac*/ 	.word	index@(_ZN2at6native18elementwise_kernelILi128ELi4EZNS0_22gpu_kernel_impl_nocastIZZZNS0_23logical_not_kernel_cudaERNS_18TensorIteratorBaseEENKUlvE0_clEvENKUlvE4_clEvEUldE_EEvS4_RKT_EUliE_EEviT1_)
        /*03b0*/ 	.word	0x00000012


	//----- nvinfo : EIATTR_FRAME_SIZE
	.align		4
.L_209:
        /*03b4*/ 	.byte	0x04, 0x11
        /*03b6*/ 	.short	(.L_211 - .L_210)
	.align		4
.L_210:
        /*03b8*/ 	.word	index@(_ZN2at6native18elementwise_kernelILi128ELi4EZNS0_22gpu_kernel_impl_nocastIZZZNS0_23logical_not_kernel_cudaERNS_18TensorIteratorBaseEENKUlvE0_clEvENKUlvE4_clEvEUldE_EEvS4_RKT_EUliE_EEviT1_)
        /*03bc*/ 	.word	0x00000000


	//----- nvinfo : EIATTR_REGCOUNT
	.align		4
.L_211:
        /*03c0*/ 	.byte	0x04, 0x2f
        /*03c2*/ 	.short	(.L_213 - .L_212)
	.align		4
.L_212:
        /*03c4*/ 	.word	index@(_ZN2at6native27unrolled_elementwise_kernelIZZZNS0_23logical_not_kernel_cudaERNS_18TensorIteratorBaseEENKUlvE0_clEvENKUlvE4_clEvEUldE_St5arrayIPcLm2EELi4E23TrivialOffsetCalculatorILi1EjESB_NS0_6memory12LoadWithCastILi1EEENSC_13StoreWithCastILi1EEEEEviT_T0_T2_T3_T4_T5_)
        /*03c8*/ 	.word	0x00000020


	//----- nvinfo : EIATTR_FRAME_SIZE
	.align		4
.L_213:
        /*03cc*/ 	.byte	0x04, 0x11
        /*03ce*/ 	.short	(.L_215 - .L_214)
	.align		4
.L_214:
        /*03d0*/ 	.word	index@(_ZN2at6native27unrolled_elementwise_kernelIZZZNS0_23logical_not_kernel_cudaERNS_18TensorIteratorBaseEENKUlvE0_clEvENKUlvE4_clEvEUldE_St5arrayIPcLm2EELi4E23TrivialOffsetCalculatorILi1EjESB_NS0_6memory12LoadWithCastILi1EEENSC_13StoreWithCastILi1EEEEEviT_T0_T2_T3_T4_T5_)
        /*03d4*/ 	.word	0x00000000


	//----- nvinfo : EIATTR_REGCOUNT
	.align		4
.L_215:
        /*03d8*/ 	.byte	0x04, 0x2f
        /*03da*/ 	.short	(.L_217 - .L_216)
	.align		4
.L_216:
        /*03dc*/ 	.word	index@(_ZN2at6native18elementwise_kernelILi128ELi4EZNS0_15gpu_kernel_implIZZZNS0_23logical_not_kernel_cudaERNS_18TensorIteratorBaseEENKUlvE0_clEvENKUlvE4_clEvEUldE_EEvS4_RKT_EUliE_EEviT1_)
        /*03e0*/ 	.word	0x0000001a


	//----- nvinfo : EIATTR_FRAME_SIZE
	.align		4
.L_217:
        /*03e4*/ 	.byte	0x04, 0x11
        /*03e6*/ 	.short	(.L_219 - .L_218)
	.align		4
.L_218:
        /*03e8*/ 	.word	index@(_ZN2at6native18elementwise_kernelILi128ELi4EZNS0_15gpu_kernel_implIZZZNS0_23logical_not_kernel_cudaERNS_18TensorIteratorBaseEENKUlvE0_clEvENKUlvE4_clEvEUldE_EEvS4_RKT_EUliE_EEviT1_)
        /*03ec*/ 	.word	0x00000000


	//----- nvinfo : EIATTR_REGCOUNT
	.align		4
.L_219:
        /*03f0*/ 	.byte	0x04, 0x2f
        /*03f2*/ 	.short	(.L_221 - .L_220)
	.align		4
.L_220:
        /*03f4*/ 	.word	index@(_ZN2at6native29vectorized_elementwise_kernelILi8EZZZNS0_23logical_not_kernel_cudaERNS_18TensorIteratorBaseEENKUlvE0_clEvENKUlvE5_clEvEUlfE_St5arrayIPcLm2EEEEviT0_T1_)
        /*03f8*/ 	.word	0x00000020


	//----- nvinfo : EIATTR_FRAME_SIZE
	.align		4
.L_221:
        /*03fc*/ 	.byte	0x04, 0x11
        /*03fe*/ 	.short	(.L_223 - .L_222)
	.align		4
.L_222:
        /*0400*/ 	.word	index@(_ZN2at6native29vectorized_elementwise_kernelILi8EZZZNS0_23logical_not_kernel_cudaERNS_18TensorIteratorBaseEENKUlvE0_clEvENKUlvE5_clEvEUlfE_St5arrayIPcLm2EEEEviT0_T1_)
        /*0404*/ 	.word	0x00000000


	//----- nvinfo : EIATTR_REGCOUNT
	.align		4
.L_223:
        /*0408*/ 	.byte	0x04, 0x2f
        /*040a*/ 	.short	(.L_225 - .L_224)
	.align		4
.L_224:
        /*040c*/ 	.word	index@(_ZN2at6native29vectorized_elementwise_kernelILi4EZZZNS0_23logical_not_kernel_cudaERNS_18TensorIteratorBaseEENKUlvE0_clEvENKUlvE5_clEvEUlfE_St5arrayIPcLm2EEEEviT0_T1_)
        /*0410*/ 	.word	0x00000020


	//----- nvinfo : EIATTR_FRAME_SIZE
	.align		4
.L_225:
        /*0414*/ 	.byte	0x04, 0x11
        /*0416*/ 	.short	(.L_227 - .L_226)
	.align		4
.L_226:
        /*0418*/ 	.word	index@(_ZN2at6native29vectorized_elementwise_kernelILi4EZZZNS0_23logical_not_kernel_cudaERNS_18TensorIteratorBaseEENKUlvE0_clEvENKUlvE5_clEvEUlfE_St5arrayIPcLm2EEEEviT0_T1_)
        /*041c*/ 	.word	0x00000000


	//----- nvinfo : EIATTR_REGCOUNT
	.align		4
.L_227:
        /*0420*/ 	.byte	0x04, 0x2f
        /*0422*/ 	.short	(.L_229 - .L_228)
	.align		4
.L_228:
        /*0424*/ 	.word	index@(_ZN2at6native29vectorized_elementwise_kernelILi2EZZZNS0_23logical_not_kernel_cudaERNS_18TensorIteratorBaseEENKUlvE0_clEvENKUlvE5_clEvEUlfE_St5arrayIPcLm2EEEEviT0_T1_)
        /*0428*/ 	.word	0x00000020


	//----- nvinfo : EIATTR_FRAME_SIZE
	.align		4
.L_229:
        /*042c*/ 	.byte	0x04, 0x11
        /*042e*/ 	.short	(.L_231 - .L_230)
	.align		4
.L_230:
        /*0430*/ 	.word	index@(_ZN2at6native29vectorized_elementwise_kernelILi2EZZZNS0_23logical_not_kernel_cudaERNS_18TensorIteratorBaseEENKUlvE0_clEvENKUlvE5_clEvEUlfE_St5arrayIPcLm2EEEEviT0_T1_)
        /*0434*/ 	.word	0x00000000


	//----- nvinfo : EIATTR_REGCOUNT
	.align		4
.L_231:
        /*0438*/ 	.byte	0x04, 0x2f
        /*043a*/ 	.short	(.L_233 - .L_232)
	.align		4
.L_232:
        /*043c*/ 	.word	index@(_ZN2at6native27unrolled_elementwise_kernelIZZZNS0_23logical_not_kernel_cudaERNS_18TensorIteratorBaseEENKUlvE0_clEvENKUlvE5_clEvEUlfE_St5arrayIPcLm2EELi4E23TrivialOffsetCalculatorILi1EjESB_NS0_6memory15LoadWithoutCastENSC_16StoreWithoutCastEEEviT_T0_T2_T3_T4_T5_)
        /*0440*/ 	.word	0x00000014


	//----- nvinfo : EIATTR_FRAME_SIZE
	.align		4
.L_233:
        /*0444*/ 	.byte	0x04, 0x11
        /*0446*/ 	.short	(.L_235 - .L_234)
	.align		4
.L_234:
        /*0448*/ 	.word	index@(_ZN2at6native27unrolled_elementwise_kernelIZZZNS0_23logical_not_kernel_cudaERNS_18TensorIteratorBaseEENKUlvE0_clEvENKUlvE5_clEvEUlfE_St5arrayIPcLm2EELi4E23TrivialOffsetCalculatorILi1EjESB_NS0_6memory15LoadWithoutCastENSC_16StoreWithoutCastEEEviT_T0_T2_T3_T4_T5_)
        /*044c*/ 	.word	0x00000000


	//----- nvinfo : EIATTR_REGCOUNT
	.align		4
.L_235:
        /*0450*/ 	.byte	0x04, 0x2f
        /*0452*/ 	.short	(.L_237 - .L_236)
	.align		4
.L_236:
        /*0454*/ 	.word	index@(_ZN2at6native18elementwise_kernelILi128ELi4EZNS0_22gpu_kernel_impl_nocastIZZZNS0_23logical_not_kernel_cudaERNS_18TensorIteratorBaseEENKUlvE0_clEvENKUlvE5_clEvEUlfE_EEvS4_RKT_EUliE_EEviT1_)
        /*0458*/ 	.word	0x00000012


	//----- nvinfo : EIATTR_FRAME_SIZE
	.align		4
.L_237:
        /*045c*/ 	.byte	0x04, 0x11
        /*045e*/ 	.short	(.L_239 - .L_238)
	.align		4
.L_238:
        /*0460*/ 	.word	index@(_ZN2at6native18elementwise_kernelILi128ELi4EZNS0_22gpu_kernel_impl_nocastIZZZNS0_23logical_not_kernel_cudaERNS_18TensorIteratorBaseEENKUlvE0_clEvENKUlvE5_clEvEUlfE_EEvS4_RKT_EUliE_EEviT1_)
        /*0464*/ 	.word	0x00000000


	//----- nvinfo : EIATTR_REGCOUNT
	.align		4
.L_239:
        /*0468*/ 	.byte	0x04, 0x2f
        /*046a*/ 	.short	(.L_241 - .L_240)
	.align		4
.L_240:
        /*046c*/ 	.word	index@(_ZN2at6native27unrolled_elementwise_kernelIZZZNS0_23logical_not_kernel_cudaERNS_18TensorIteratorBaseEENKUlvE0_clEvENKUlvE5_clEvEUlfE_St5arrayIPcLm2EELi4E23TrivialOffsetCalculatorILi1EjESB_NS0_6memory12LoadWithCastILi1EEENSC_13StoreWithCastILi1EEEEEviT_T0_T2_T3_T4_T5_)
        /*0470*/ 	.word	0x0000001d


	//----- nvinfo : EIATTR_FRAME_SIZE
	.align		4
.L_241:
        /*0474*/ 	.byte	0x04, 0x11
        /*0476*/ 	.short	(.L_243 - .L_242)
	.align		4
.L_242:
        /*0478*/ 	.word	index@(_ZN2at6native27unrolled_elementwise_kernelIZZZNS0_23logical_not_kernel_cudaERNS_18TensorIteratorBaseEENKUlvE0_clEvENKUlvE5_clEvEUlfE_St5arrayIPcLm2EELi4E23TrivialOffsetCalculatorILi1EjESB_NS0_6memory12LoadWithCastILi1EEENSC_13StoreWithCastILi1EEEEEviT_T0_T2_T3_T4_T5_)
        /*047c*/ 	.word	0x00000000


	//----- nvinfo : EIATTR_REGCOUNT
	.align		4
.L_243:
        /*0480*/ 	.byte	0x04, 0x2f
        /*0482*/ 	.short	(.L_245 - .L_244)
	.align		4
.L_244:
        /*0484*/ 	.word	index@(_ZN2at6native18elementwise_kernelILi128ELi4EZNS0_15gpu_kernel_implIZZZNS0_23logical_not_kernel_cudaERNS_18TensorIteratorBaseEENKUlvE0_clEvENKUlvE5_clEvEUlfE_EEvS4_RKT_EUliE_EEviT1_)
        /*0488*/ 	.word	0x0000001a


	//----- nvinfo : EIATTR_FRAME_SIZE
	.align		4
.L_245:
        /*048c*/ 	.byte	0x04, 0x11
        /*048e*/ 	.short	(.L_247 - .L_246)
	.align		4
.L_246:
        /*0490*/ 	.word	index@(_ZN2at6native18elementwise_kernelILi128ELi4EZNS0_15gpu_kernel_implIZZZNS0_23logical_not_kernel_cudaERNS_18TensorIteratorBaseEENKUlvE0_clEvENKUlvE5_clEvEUlfE_EEvS4_RKT_EUliE_EEviT1_)
        /*0494*/ 	.word	0x00000000


	//----- nvinfo : EIATTR_REGCOUNT
	.align		4
.L_247:
        /*0498*/ 	.byte	0x04, 0x2f
        /*049a*/ 	.short	(.L_249 - .L_248)
	.align		4
.L_248:
        /*049c*/ 	.word	index@(_ZN2at6native29vectorized_elementwise_kernelILi8EZZZNS0_23logical_not_kernel_cudaERNS_18TensorIteratorBaseEENKUlvE0_clEvENKUlvE6_clEvEUlN3c107complexIdEEE_St5arrayIPcLm2EEEEviT0_T1_)
        /*04a0*/ 	.word	0x00000022


	//----- nvinfo : EIATTR_FRAME_SIZE
	.align		4
.L_249:
        /*04a4*/ 	.byte	0x04, 0x11
        /*04a6*/ 	.short	(.L_251 - .L_250)
	.align		4
.L_250:
        /*04a8*/ 	.word	index@(_ZN2at6native29vectorized_elementwise_kernelILi8EZZZNS0_23logical_not_kernel_cudaERNS_18TensorIteratorBaseEENKUlvE0_clEvENKUlvE6_clEvEUlN3c107complexIdEEE_St5arrayIPcLm2EEEEviT0_T1_)
        /*04ac*/ 	.word	0x00000000


	//----- nvinfo : EIATTR_REGCOUNT
	.align		4
.L_251:
        /*04b0*/ 	.byte	0x04, 0x2f
        /*04b2*/ 	.short	(.L_253 - .L_252)
	.align		4
.L_252:
        /*04b4*/ 	.word	index@(_ZN2at6native29vectorized_elementwise_kernelILi4EZZZNS0_23logical_not_kernel_cudaERNS_18TensorIteratorBaseEENKUlvE0_clEvENKUlvE6_clEvEUlN3c107complexIdEEE_St5arrayIPcLm2EEEEviT0_T1_)
        /*04b8*/ 	.word	0x00000022


	//----- nvinfo : EIATTR_FRAME_SIZE
	.align		4
.L_253:
        /*04bc*/ 	.byte	0x04, 0x11
        /*04be*/ 	.short	(.L_255 - .L_254)
	.align		4
.L_254:
        /*04c0*/ 	.word	index@(_ZN2at6native29vectorized_elementwise_kernelILi4EZZZNS0_23logical_not_kernel_cudaERNS_18TensorIteratorBaseEENKUlvE0_clEvENKUlvE6_clEvEUlN3c107complexIdEEE_St5arrayIPcLm2EEEEviT0_T1_)
        /*04c4*/ 	.word	0x00000000


	//----- nvinfo : EIATTR_REGCOUNT
	.align		4
.L_255:
        /*04c8*/ 	.byte	0x04, 0x2f
        /*04ca*/ 	.short	(.L_257 - .L_256)
	.align		4
.L_256:
        /*04cc*/ 	.word	index@(_ZN2at6native29vectorized_elementwise_kernelILi2EZZZNS0_23logical_not_kernel_cudaERNS_18TensorIteratorBaseEENKUlvE0_clEvENKUlvE6_clEvEUlN3c107complexIdEEE_St5arrayIPcLm2EEEEviT0_T1_)
        /*04d0*/ 	.word	0x00000026


	//----- nvinfo : EIATTR_FRAME_SIZE
	.align		4
.L_257:
        /*04d4*/ 	.byte	0x04, 0x11
        /*04d6*/ 	.short	(.L_259 - .L_258)
	.align		4
.L_258:
        /*04d8*/ 	.word	index@(_ZN2at6native29vectorized_elementwise_kernelILi2EZZZNS0_23logical_not_kernel_cudaERNS_18TensorIteratorBaseEENKUlvE0_clEvENKUlvE6_clEvEUlN3c107complexIdEEE_St5arrayIPcLm2EEEEviT0_T1_)
        /*04dc*/ 	.word	0x00000000


	//----- nvinfo : EIATTR_REGCOUNT
	.align		4
.L_259:
        /*04e0*/ 	.byte	0x04, 0x2f
        /*04e2*/ 	.short	(.L_261 - .L_260)
	.align		4
.L_260:
        /*04e4*/ 	.word	index@(_ZN2at6native27unrolled_elementwise_kernelIZZZNS0_23logical_not_kernel_cudaERNS_18TensorIteratorBaseEENKUlvE0_clEvENKUlvE6_clEvEUlN3c107complexIdEEE_St5arrayIPcLm2EELi4E23TrivialOffsetCalculatorILi1EjESE_NS0_6memory15LoadWithoutCastENSF_16StoreWithoutCastEEEviT_T0_T2_T3_T4_T5_)
        /*04e8*/ 	.word	0x00000014


	//----- nvinfo : EIATTR_FRAME_SIZE
	.align		4
.L_261:
        /*04ec*/ 	.byte	0x04, 0x11
        /*04ee*/ 	.short	(.L_263 - .L_262)
	.align		4
.L_262:
        /*04f0*/ 	.word	index@(_ZN2at6native27unrolled_elementwise_kernelIZZZNS0_23logical_not_kernel_cudaERNS_18TensorIteratorBaseEENKUlvE0_clEvENKUlvE6_clEvEUlN3c107complexIdEEE_St5arrayIPcLm2EELi4E23TrivialOffsetCalculatorILi1EjESE_NS0_6memory15LoadWithoutCastENSF_16StoreWithoutCastEEEviT_T0_T2_T3_T4_T5_)
        /*04f4*/ 	.word	0x00000000


	//----- nvinfo : EIATTR_REGCOUNT
	.align		4
.L_263:
        /*04f8*/ 	.byte	0x04, 0x2f
        /*04fa*/ 	.short	(.L_265 - .L_264)
	.align		4
.L_264:
        /*04fc*/ 	.word	index@(_ZN2at6native18elementwise_kernelILi128ELi4EZNS0_22gpu_kernel_impl_nocastIZZZNS0_23logical_not_kernel_cudaERNS_18TensorIteratorBaseEENKUlvE0_clEvENKUlvE6_clEvEUlN3c107complexIdEEE_EEvS4_RKT_EUliE_EEviT1_)
        /*0500*/ 	.word	0x00000012


	//----- nvinfo : EIATTR_FRAME_SIZE
	.align		4
.L_265:
        /*0504*/ 	.byte	0x04, 0x11
        /*0506*/ 	.short	(.L_267 - .L_266)
	.align		4
.L_266:
        /*0508*/ 	.word	index@(_ZN2at6native18elementwise_kernelILi128ELi4EZNS0_22gpu_kernel_impl_nocastIZZZNS0_23logical_not_kernel_cudaERNS_18TensorIteratorBaseEENKUlvE0_clEvENKUlvE6_clEvEUlN3c107complexIdEEE_EEvS4_RKT_EUliE_EEviT1_)
        /*050c*/ 	.word	0x00000000


	//----- nvinfo : EIATTR_REGCOUNT
	.align		4
.L_267:
        /*0510*/ 	.byte	0x04, 0x2f
        /*0512*/ 	.short	(.L_269 - .L_268)
	.align		4
.L_268:
        /*0514*/ 	.word	index@(_ZN2at6native27unrolled_elementwise_kernelIZZZNS0_23logical_not_kernel_cudaERNS_18TensorIteratorBaseEENKUlvE0_clEvENKUlvE6_clEvEUlN3c107complexIdEEE_St5arrayIPcLm2EELi4E23TrivialOffsetCalculatorILi1EjESE_NS0_6memory12LoadWithCastILi1EEENSF_13StoreWithCastILi1EEEEEviT_T0_T2_T3_T4_T5_)
        /*0518*/ 	.word	0x00000027


	//----- nvinfo : EIATTR_FRAME_SIZE
	.align		4
.L_269:
        /*051c*/ 	.byte	0x04, 0x11
        /*051e*/ 	.short	(.L_271 - .L_270)
	.align		4
.L_270:
        /*0520*/ 	.word	index@(_ZN2at6native27unrolled_elementwise_kernelIZZZNS0_23logical_not_kernel_cudaERNS_18TensorIteratorBaseEENKUlvE0_clEvENKUlvE6_clEvEUlN3c107complexIdEEE_St5arrayIPcLm2EELi4E23TrivialOffsetCalculatorILi1EjESE_NS0_6memory12LoadWithCastILi1EEENSF_13StoreWithCastILi1EEEEEviT_T0_T2_T3_T4_T5_)
        /*0524*/ 	.word	0x00000000


	//----- nvinfo : EIATTR_REGCOUNT
	.align		4
.L_271:
        /*0528*/ 	.byte	0x04, 0x2f
        /*052a*/ 	.short	(.L_273 - .L_272)
	.align		4
.L_272:
        /*052c*/ 	.word	index@(_ZN2at6native18elementwise_kernelILi128ELi4EZNS0_15gpu_kernel_implIZZZNS0_23logical_not_kernel_cudaERNS_18TensorIteratorBaseEENKUlvE0_clEvENKUlvE6_clEvEUlN3c107complexIdEEE_EEvS4_RKT_EUliE_EEviT1_)
        /*0530*/ 	.word	0x0000001a


	//----- nvinfo : EIATTR_FRAME_SIZE
	.align		4
.L_273:
        /*0534*/ 	.byte	0x04, 0x11
        /*0536*/ 	.short	(.L_275 - .L_274)
	.align		4
.L_274:
        /*0538*/ 	.word	index@(_ZN2at6native18elementwise_kernelILi128ELi4EZNS0_15gpu_kernel_implIZZZNS0_23logical_not_kernel_cudaERNS_18TensorIteratorBaseEENKUlvE0_clEvENKUlvE6_clEvEUlN3c107complexIdEEE_EEvS4_RKT_EUliE_EEviT1_)
        /*053c*/ 	.word	0x00000000


	//----- nvinfo : EIATTR_REGCOUNT
	.align		4
.L_275:
        /*0540*/ 	.byte	0x04, 0x2f
        /*0542*/ 	.short	(.L_277 - .L_276)
	.align		4
.L_276:
        /*0544*/ 	.word	index@(_ZN2at6native29vectorized_elementwise_kernelILi8EZZZNS0_23logical_not_kernel_cudaERNS_18TensorIteratorBaseEENKUlvE0_clEvENKUlvE7_clEvEUlN3c107complexIfEEE_St5arrayIPcLm2EEEEviT0_T1_)
        /*0548*/ 	.word	0x00000020


	//----- nvinfo : EIATTR_FRAME_SIZE
	.align		4
.L_277:
        /*054c*/ 	.byte	0x04, 0x11
        /*054e*/ 	.short	(.L_279 - .L_278)
	.align		4
.L_278:
        /*0550*/ 	.word	index@(_ZN2at6native29vectorized_elementwise_kernelILi8EZZZNS0_23logical_not_kernel_cudaERNS_18TensorIteratorBaseEENKUlvE0_clEvENKUlvE7_clEvEUlN3c107complexIfEEE_St5arrayIPcLm2EEEEviT0_T1_)
        /*0554*/ 	.word	0x00000000


	//----- nvinfo : EIATTR_REGCOUNT
	.align		4
.L_279:
        /*0558*/ 	.byte	0x04, 0x2f
        /*055a*/ 	.short	(.L_281 - .L_280)
	.align		4
.L_280:
        /*055c*/ 	.word	index@(_ZN2at6native29vectorized_elementwise_kernelILi4EZZZNS0_23logical_not_kernel_cudaERNS_18TensorIteratorBaseEENKUlvE0_clEvENKUlvE7_clEvEUlN3c107complexIfEEE_St5arrayIPcLm2EEEEviT0_T1_)
        /*0560*/ 	.word	0x00000020


	//----- nvinfo : EIATTR_FRAME_SIZE
	.align		4
.L_281:
        /*0564*/ 	.byte	0x04, 0x11
        /*0566*/ 	.short	(.L_283 - .L_282)
	.align		4
.L_282:
        /*0568*/ 	.word	index@(_ZN2at6native29vectorized_elementwise_kernelILi4EZZZNS0_23logical_not_kernel_cudaERNS_18TensorIteratorBaseEENKUlvE0_clEvENKUlvE7_clEvEUlN3c107complexIfEEE_St5arrayIPcLm2EEEEviT0_T1_)
        /*056c*/ 	.word	0x00000000


	//----- nvinfo : EIATTR_REGCOUNT
	.align		4
.L_283:
        /*0570*/ 	.byte	0x04, 0x2f
        /*0572*/ 	.short	(.L_285 - .L_284)
	.align		4
.L_284:
        /*0574*/ 	.word	index@(_ZN2at6native29vectorized_elementwise_kernelILi2EZZZNS0_23logical_not_kernel_cudaERNS_18TensorIteratorBaseEENKUlvE0_clEvENKUlvE7_clEvEUlN3c107complexIfEEE_St5arrayIPcLm2EEEEviT0_T1_)
        /*0578*/ 	.word	0x00000020


	//----- nvinfo : EIATTR_FRAME_SIZE
	.align		4
.L_285:
        /*057c*/ 	.byte	0x04, 0x11
        /*057e*/ 	.short	(.L_287 - .L_286)
	.align		4
.L_286:
        /*0580*/ 	.word	index@(_ZN2at6native29vectorized_elementwise_kernelILi2EZZZNS0_23logical_not_kernel_cudaERNS_18TensorIteratorBaseEENKUlvE0_clEvENKUlvE7_clEvEUlN3c107complexIfEEE_St5arrayIPcLm2EEEEviT0_T1_)
        /*0584*/ 	.word	0x00000000


	//----- nvinfo : EIATTR_REGCOUNT
	.align		4
.L_287:
        /*0588*/ 	.byte	0x04, 0x2f
        /*058a*/ 	.short	(.L_289 - .L_288)
	.align		4
.L_288:
        /*058c*/ 	.word	index@(_ZN2at6native27unrolled_elementwise_kernelIZZZNS0_23logical_not_kernel_cudaERNS_18TensorIteratorBaseEENKUlvE0_clEvENKUlvE7_clEvEUlN3c107complexIfEEE_St5arrayIPcLm2EELi4E23TrivialOffsetCalculatorILi1EjESE_NS0_6memory15LoadWithoutCastENSF_16StoreWithoutCastEEEviT_T0_T2_T3_T4_T5_)
        /*0590*/ 	.word	0x00000016


	//----- nvinfo : EIATTR_FRAME_SIZE
	.align		4
.L_289:
        /*0594*/ 	.byte	0x04, 0x11
        /*0596*/ 	.short	(.L_291 - .L_290)
	.align		4
.L_290:
        /*0598*/ 	.word	index@(_ZN2at6native27unrolled_elementwise_kernelIZZZNS0_23logical_not_kernel_cudaERNS_18TensorIteratorBaseEENKUlvE0_clEvENKUlvE7_clEvEUlN3c107complexIfEEE_St5arrayIPcLm2EELi4E23TrivialOffsetCalculatorILi1EjESE_NS0_6memory15LoadWithoutCastENSF_16StoreWithoutCastEEEviT_T0_T2_T3_T4_T5_)
        /*059c*/ 	.word	0x00000000


	//----- nvinfo : EIATTR_REGCOUNT
	.align		4
.L_291:
        /*05a0*/ 	.byte	0x04, 0x2f
        /*05a2*/ 	.short	(.L_293 - .L_292)
	.align		4
.L_292:
        /*05a4*/ 	.word	index@(_ZN2at6native18elementwise_kernelILi128ELi4EZNS0_22gpu_kernel_impl_nocastIZZZNS0_23logical_not_kernel_cudaERNS_18TensorIteratorBaseEENKUlvE0_clEvENKUlvE7_clEvEUlN3c107complexIfEEE_EEvS4_RKT_EUliE_EEviT1_)
        /*05a8*/ 	.word	0x00000012


	//----- nvinfo : EIATTR_FRAME_SIZE
	.align		4
.L_293:
        /*05ac*/ 	.byte	0x04, 0x11
        /*05ae*/ 	.short	(.L_295 - .L_294)
	.align		4
.L_294:
        /*05b0*/ 	.word	index@(_ZN2at6native18elementwise_kernelILi128ELi4EZNS0_22gpu_kernel_impl_nocastIZZZNS0_23logical_not_kernel_cudaERNS_18TensorIteratorBaseEENKUlvE0_clEvENKUlvE7_clEvEUlN3c107complexIfEEE_EEvS4_RKT_EUliE_EEviT1_)
        /*05b4*/ 	.word	0x00000000


	//----- nvinfo : EIATTR_REGCOUNT
	.align		4
.L_295:
        /*05b8*/ 	.byte	0x04, 0x2f
        /*05ba*/ 	.short	(.L_297 - .L_296)
	.align		4
.L_296:
        /*05bc*/ 	.word	index@(_ZN2at6native27unrolled_elementwise_kernelIZZZNS0_23logical_not_kernel_cudaERNS_18TensorIteratorBaseEENKUlvE0_clEvENKUlvE7_clEvEUlN3c107complexIfEEE_St5arrayIPcLm2EELi4E23TrivialOffsetCalculatorILi1EjESE_NS0_6memory12LoadWithCastILi1EEENSF_13StoreWithCastILi1EEEEEviT_T0_T2_T3_T4_T5_)
        /*05c0*/ 	.word	0x00000020


	//----- nvinfo : EIATTR_FRAME_SIZE
	.align		4
.L_297:
        /*05c4*/ 	.byte	0x04, 0x11
        /*05c6*/ 	.short	(.L_299 - .L_298)
	.align		4
.L_298:
        /*05c8*/ 	.word	index@(_ZN2at6native27unrolled_elementwise_kernelIZZZNS0_23logical_not_kernel_cudaERNS_18TensorIteratorBaseEENKUlvE0_clEvENKUlvE7_clEvEUlN3c107complexIfEEE_St5arrayIPcLm2EELi4E23TrivialOffsetCalculatorILi1EjESE_NS0_6memory12LoadWithCastILi1EEENSF_13StoreWithCastILi1EEEEEviT_T0_T2_T3_T4_T5_)
        /*05cc*/ 	.word	0x00000000


	//----- nvinfo : EIATTR_REGCOUNT
	.align		4
.L_299:
        /*05d0*/ 	.byte	0x04, 0x2f
        /*05d2*/ 	.short	(.L_301 - .L_300)
	.align		4
.L_300:
        /*05d4*/ 	.word	index@(_ZN2at6native18elementwise_kernelILi128ELi4EZNS0_15gpu_kernel_implIZZZNS0_23logical_not_kernel_cudaERNS_18TensorIteratorBaseEENKUlvE0_clEvENKUlvE7_clEvEUlN3c107complexIfEEE_EEvS4_RKT_EUliE_EEviT1_)
        /*05d8*/ 	.word	0x0000001a


	//----- nvinfo : EIATTR_FRAME_SIZE
	.align		4
.L_301:
        /*05dc*/ 	.byte	0x04, 0x11
        /*05de*/ 	.short	(.L_303 - .L_302)
	.align		4
.L_302:
        /*05e0*/ 	.word	index@(_ZN2at6native18elementwise_kernelILi128ELi4EZNS0_15gpu_kernel_implIZZZNS0_23logical_not_kernel_cudaERNS_18TensorIteratorBaseEENKUlvE0_clEvENKUlvE7_clEvEUlN3c107complexIfEEE_EEvS4_RKT_EUliE_EEviT1_)
        /*05e4*/ 	.word	0x00000000


	//----- nvinfo : EIATTR_REGCOUNT
	.align		4
.L_303:
        /*05e8*/ 	.byte	0x04, 0x2f
        /*05ea*/ 	.short	(.L_305 - .L_304)
	.align		4
.L_304:
        /*05ec*/ 	.word	index@(_ZN2at6native29vectorized_elementwise_kernelILi8EZZZNS0_23logical_not_kernel_cudaERNS_18TensorIteratorBaseEENKUlvE0_clEvENKUlvE8_clEvEUlbE_St5arrayIPcLm2EEEEviT0_T1_)
        /*05f0*/ 	.word	0x0000001a


	//----- nvinfo : EIATTR_FRAME_SIZE
	.align		4
.L_305:
        /*05f4*/ 	.byte	0x04, 0x11
        /*05f6*/ 	.short	(.L_307 - .L_306)
	.align		4
.L_306:
        /*05f8*/ 	.word	index@(_ZN2at6native29vectorized_elementwise_kernelILi8EZZZNS0_23logical_not_kernel_cudaERNS_18TensorIteratorBaseEENKUlvE0_clEvENKUlvE8_clEvEUlbE_St5arrayIPcLm2EEEEviT0_T1_)
        /*05fc*/ 	.word	0x00000000


	//----- nvinfo : EIATTR_REGCOUNT
	.align		4
.L_307:
        /*0600*/ 	.byte	0x04, 0x2f
        /*0602*/ 	.short	(.L_309 - .L_308)
	.align		4
.L_308:
        /*0604*/ 	.word	index@(_ZN2at6native29vectorized_elementwise_kernelILi4EZZZNS0_23logical_not_kernel_cudaERNS_18TensorIteratorBaseEENKUlvE0_clEvENKUlvE8_clEvEUlbE_St5arrayIPcLm2EEEEviT0_T1_)
        /*0608*/ 	.word	0x0000001a


	//----- nvinfo : EIATTR_FRAME_SIZE
	.align		4
.L_309:
        /*060c*/ 	.byte	0x04, 0x11
        /*060e*/ 	.short	(.L_311 - .L_310)
	.align		4
.L_310:
        /*0610*/ 	.word	index@(_ZN2at6native29vectorized_elementwise_kernelILi4EZZZNS0_23logical_not_kernel_cudaERNS_18TensorIteratorBaseEENKUlvE0_clEvENKUlvE8_clEvEUlbE_St5arrayIPcLm2EEEEviT0_T1_)
        /*0614*/ 	.word	0x00000000


	//----- nvinfo : EIATTR_REGCOUNT
	.align		4
.L_311:
        /*0618*/ 	.byte	0x04, 0x2f
        /*061a*/ 	.short	(.L_313 - .L_312)
	.align		4
.L_312:
        /*061c*/ 	.word	index@(_ZN2at6native29vectorized_elementwise_kernelILi2EZZZNS0_23logical_not_kernel_cudaERNS_18TensorIteratorBaseEENKUlvE0_clEvENKUlvE8_clEvEUlbE_St5arrayIPcLm2EEEEviT0_T1_)
        /*0620*/ 	.word	0x0000001a


	//----- nvinfo : EIATTR_FRAME_SIZE
	.align		4
.L_313:
        /*0624*/ 	.byte	0x04, 0x11
        /*0626*/ 	.short	(.L_315 - .L_314)
	.align		4
.L_314:
        /*0628*/ 	.word	index@(_ZN2at6native29vectorized_elementwise_kernelILi2EZZZNS0_23logical_not_kernel_cudaERNS_18TensorIteratorBaseEENKUlvE0_clEvENKUlvE8_clEvEUlbE_St5arrayIPcLm2EEEEviT0_T1_)
        /*062c*/ 	.word	0x00000000


	//----- nvinfo : EIATTR_REGCOUNT
	.align		4
.L_315:
        /*0630*/ 	.byte	0x04, 0x2f
        /*0632*/ 	.short	(.L_317 - .L_316)
	.align		4
.L_316:
        /*0634*/ 	.word	index@(_ZN2at6native27unrolled_elementwise_kernelIZZZNS0_23logical_not_kernel_cudaERNS_18TensorIteratorBaseEENKUlvE0_clEvENKUlvE8_clEvEUlbE_St5arrayIPcLm2EELi4E23TrivialOffsetCalculatorILi1EjESB_NS0_6memory15LoadWithoutCastENSC_16StoreWithoutCastEEEviT_T0_T2_T3_T4_T5_)
        /*0638*/ 	.word	0x00000014


	//----- nvinfo : EIATTR_FRAME_SIZE
	.align		4
.L_317:
        /*063c*/ 	.byte	0x04, 0x11
        /*063e*/ 	.short	(.L_319 - .L_318)
	.align		4
.L_318:
        /*0640*/ 	.word	index@(_ZN2at6native27unrolled_elementwise_kernelIZZZNS0_23logical_not_kernel_cudaERNS_18TensorIteratorBaseEENKUlvE0_clEvENKUlvE8_clEvEUlbE_St5arrayIPcLm2EELi4E23TrivialOffsetCalculatorILi1EjESB_NS0_6memory15LoadWithoutCastENSC_16StoreWithoutCastEEEviT_T0_T2_T3_T4_T5_)
        /*0644*/ 	.word	0x00000000


	//----- nvinfo : EIATTR_REGCOUNT
	.align		4
.L_319:
        /*0648*/ 	.byte	0x04, 0x2f
        /*064a*/ 	.short	(.L_321 - .L_320)
	.align		4
.L_320:
        /*064c*/ 	.word	index@(_ZN2at6native18elementwise_kernelILi128ELi4EZNS0_22gpu_kernel_impl_nocastIZZZNS0_23logical_not_kernel_cudaERNS_18TensorIteratorBaseEENKUlvE0_clEvENKUlvE8_clEvEUlbE_EEvS4_RKT_EUliE_EEviT1_)
        /*0650*/ 	.word	0x00000012


	//----- nvinfo : EIATTR_FRAME_SIZE
	.align		4
.L_321:
        /*0654*/ 	.byte	0x04, 0x11
        /*0656*/ 	.short	(.L_323 - .L_322)
	.align		4
.L_322:
        /*0658*/ 	.word	index@(_ZN2at6native18elementwise_kernelILi128ELi4EZNS0_22gpu_kernel_impl_nocastIZZZNS0_23logical_not_kernel_cudaERNS_18TensorIteratorBaseEENKUlvE0_clEvENKUlvE8_clEvEUlbE_EEvS4_RKT_EUliE_EEviT1_)
        /*065c*/ 	.word	0x00000000


	//----- nvinfo : EIATTR_REGCOUNT
	.align		4
.L_323:
        /*0660*/ 	.byte	0x04, 0x2f
        /*0662*/ 	.short	(.L_325 - .L_324)
	.align		4
.L_324:
        /*0664*/ 	.word	index@(_ZN2at6native27unrolled_elementwise_kernelIZZZNS0_23logical_not_kernel_cudaERNS_18TensorIteratorBaseEENKUlvE0_clEvENKUlvE8_clEvEUlbE_St5arrayIPcLm2EELi4E23TrivialOffsetCalculatorILi1EjESB_NS0_6memory12LoadWithCastILi1EEENSC_13StoreWithCastILi1EEEEEviT_T0_T2_T3_T4_T5_)
        /*0668*/ 	.word	0x0000001e


	//----- nvinfo : EIATTR_FRAME_SIZE
	.align		4
.L_325:
        /*066c*/ 	.byte	0x04, 0x11
        /*066e*/ 	.short	(.L_327 - .L_326)
	.align		4
.L_326:
        /*0670*/ 	.word	index@(_ZN2at6native27unrolled_elementwise_kernelIZZZNS0_23logical_not_kernel_cudaERNS_18TensorIteratorBaseEENKUlvE0_clEvENKUlvE8_clEvEUlbE_St5arrayIPcLm2EELi4E23TrivialOffsetCalculatorILi1EjESB_NS0_6memory12LoadWithCastILi1EEENSC_13StoreWithCastILi1EEEEEviT_T0_T2_T3_T4_T5_)
        /*0674*/ 	.word	0x00000000


	//----- nvinfo : EIATTR_REGCOUNT
	.align		4
.L_327:
        /*0678*/ 	.byte	0x04, 0x2f
        /*067a*/ 	.short	(.L_329 - .L_328)
	.align		4
.L_328:
        /*067c*/ 	.word	index@(_ZN2at6native18elementwise_kernelILi128ELi4EZNS0_15gpu_kernel_implIZZZNS0_23logical_not_kernel_cudaERNS_18TensorIteratorBaseEENKUlvE0_clEvENKUlvE8_clEvEUlbE_EEvS4_RKT_EUliE_EEviT1_)
        /*0680*/ 	.word	0x0000001a


	//----- nvinfo : EIATTR_FRAME_SIZE
	.align		4
.L_329:
        /*0684*/ 	.byte	0x04, 0x11
        /*0686*/ 	.short	(.L_331 - .L_330)
	.align		4
.L_330:
        /*0688*/ 	.word	index@(_ZN2at6native18elementwise_kernelILi128ELi4EZNS0_15gpu_kernel_implIZZZNS0_23logical_not_kernel_cudaERNS_18TensorIteratorBaseEENKUlvE0_clEvENKUlvE8_clEvEUlbE_EEvS4_RKT_EUliE_EEviT1_)
        /*068c*/ 	.word	0x00000000


	//----- nvinfo : EIATTR_REGCOUNT
	.align		4
.L_331:
        /*0690*/ 	.byte	0x04, 0x2f
        /*0692*/ 	.short	(.L_333 - .L_332)
	.align		4
.L_332:
        /*0694*/ 	.word	index@(_ZN2at6native29vectorized_elementwise_kernelILi8EZZZNS0_23logical_not_kernel_cudaERNS_18TensorIteratorBaseEENKUlvE0_clEvENKUlvE9_clEvEUlN3c104HalfEE_St5arrayIPcLm2EEEEviT0_T1_)
        /*0698*/ 	.word	0x00000020


	//----- nvinfo : EIATTR_FRAME_SIZE
	.align		4
.L_333:
        /*069c*/ 	.byte	0x04, 0x11
        /*069e*/ 	.short	(.L_335 - .L_334)
	.align		4
.L_334:
        /*06a0*/ 	.word	index@(_ZN2at6native29vectorized_elementwise_kernelILi8EZZZNS0_23logical_not_kernel_cudaERNS_18TensorIteratorBaseEENKUlvE0_clEvENKUlvE9_clEvEUlN3c104HalfEE_St5arrayIPcLm2EEEEviT0_T1_)
        /*06a4*/ 	.word	0x00000000


	//----- nvinfo : EIATTR_REGCOUNT
	.align		4
.L_335:
        /*06a8*/ 	.byte	0x04, 0x2f
        /*06aa*/ 	.short	(.L_337 - .L_336)
	.align		4
.L_336:
        /*06ac*/ 	.word	index@(_ZN2at6native29vectorized_elementwise_kernelILi4EZZZNS0_23logical_not_kernel_cudaERNS_18TensorIteratorBaseEENKUlvE0_clEvENKUlvE9_clEvEUlN3c104HalfEE_St5arrayIPcLm2EEEEviT0_T1_)
        /*06b0*/ 	.word	0x00000020


	//----- nvinfo : EIATTR_FRAME_SIZE
	.align		4
.L_337:
        /*06b4*/ 	.byte	0x04, 0x11
        /*06b6*/ 	.short	(.L_339 - .L_338)
	.align		4
.L_338:
        /*06b8*/ 	.word	index@(_ZN2at6native29vectorized_elementwise_kernelILi4EZZZNS0_23logical_not_kernel_cudaERNS_18TensorIteratorBaseEENKUlvE0_clEvENKUlvE9_clEvEUlN3c104HalfEE_St5arrayIPcLm2EEEEviT0_T1_)
        /*06bc*/ 	.word	0x00000000


	//----- nvinfo : EIATTR_REGCOUNT
	.align		4
.L_339:
        /*06c0*/ 	.byte	0x04, 0x2f
        /*06c2*/ 	.short	(.L_341 - .L_340)
	.align		4
.L_340:
        /*06c4*/ 	.word	index@(_ZN2at6native29vectorized_elementwise_kernelILi2EZZZNS0_23logical_not_kernel_cudaERNS_18TensorIteratorBaseEENKUlvE0_clEvENKUlvE9_clEvEUlN3c104HalfEE_St5arrayIPcLm2EEEEviT0_T1_)
        /*06c8*/ 	.word	0x00000020


	//----- nvinfo : EIATTR_FRAME_SIZE
	.align		4
.L_341:
        /*06cc*/ 	.byte	0x04, 0x11
        /*06ce*/ 	.short	(.L_343 - .L_342)
	.align		4
.L_342:
        /*06d0*/ 	.word	index@(_ZN2at6native29vectorized_elementwise_kernelILi2EZZZNS0_23logical_not_kernel_cudaERNS_18TensorIteratorBaseEENKUlvE0_clEvENKUlvE9_clEvEUlN3c104HalfEE_St5arrayIPcLm2EEEEviT0_T1_)
        /*06d4*/ 	.word	0x00000000


	//----- nvinfo : EIATTR_REGCOUNT
	.align		4
.L_343:
        /*06d8*/ 	.byte	0x04, 0x2f
        /*06da*/ 	.short	(.L_345 - .L_344)
	.align		4
.L_344:
        /*06dc*/ 	.word	index@(_ZN2at6native27unrolled_elementwise_kernelIZZZNS0_23logical_not_kernel_cudaERNS_18TensorIteratorBaseEENKUlvE0_clEvENKUlvE9_clEvEUlN3c104HalfEE_St5arrayIPcLm2EELi4E23TrivialOffsetCalculatorILi1EjESD_NS0_6memory15LoadWithoutCastENSE_16StoreWithoutCastEEEviT_T0_T2_T3_T4_T5_)
        /*06e0*/ 	.word	0x0000001a


	//----- nvinfo : EIATTR_FRAME_SIZE
	.align		4
.L_345:
        /*06e4*/ 	.byte	0x04, 0x11
        /*06e6*/ 	.short	(.L_347 - .L_346)
	.align		4
.L_346:
        /*06e8*/ 	.word	index@(_ZN2at6native27unrolled_elementwise_kernelIZZZNS0_23logical_not_kernel_cudaERNS_18TensorIteratorBaseEENKUlvE0_clEvENKUlvE9_clEvEUlN3c104HalfEE_St5arrayIPcLm2EELi4E23TrivialOffsetCalculatorILi1EjESD_NS0_6memory15LoadWithoutCastENSE_16StoreWithoutCastEEEviT_T0_T2_T3_T4_T5_)
        /*06ec*/ 	.word	0x00000000


	//----- nvinfo : EIATTR_REGCOUNT
	.align		4
.L_347:
        /*06f0*/ 	.byte	0x04, 0x2f
        /*06f2*/ 	.short	(.L_349 - .L_348)
	.align		4
.L_348:
        /*06f4*/ 	.word	index@(_ZN2at6native18elementwise_kernelILi128ELi4EZNS0_22gpu_kernel_impl_nocastIZZZNS0_23logical_not_kernel_cudaERNS_18TensorIteratorBaseEENKUlvE0_clEvENKUlvE9_clEvEUlN3c104HalfEE_EEvS4_RKT_EUliE_EEviT1_)
        /*06f8*/ 	.word	0x00000012


	//----- nvinfo : EIATTR_FRAME_SIZE
	.align		4
.L_349:
        /*06fc*/ 	.byte	0x04, 0x11
        /*06fe*/ 	.short	(.L_351 - .L_350)
	.align		4
.L_350:
        /*0700*/ 	.word	index@(_ZN2at6native18elementwise_kernelILi128ELi4EZNS0_22gpu_kernel_impl_nocastIZZZNS0_23logical_not_kernel_cudaERNS_18TensorIteratorBaseEENKUlvE0_clEvENKUlvE9_clEvEUlN3c104HalfEE_EEvS4_RKT_EUliE_EEviT1_)
        /*0704*/ 	.word	0x00000000


	//----- nvinfo : EIATTR_REGCOUNT
	.align		4
.L_351:
        /*0708*/ 	.byte	0x04, 0x2f
        /*070a*/ 	.short	(.L_353 - .L_352)
	.align		4
.L_352:
        /*070c*/ 	.word	index@(_ZN2at6native27unrolled_elementwise_kernelIZZZNS0_23logical_not_kernel_cudaERNS_18TensorIteratorBaseEENKUlvE0_clEvENKUlvE9_clEvEUlN3c104HalfEE_St5arrayIPcLm2EELi4E23TrivialOffsetCalculatorILi1EjESD_NS0_6memory12LoadWithCastILi1EEENSE_13StoreWithCastILi1EEEEEviT_T0_T2_T3_T4_T5_)
        /*0710*/ 	.word	0x0000001e


	//----- nvinfo : EIATTR_FRAME_SIZE
	.align		4
.L_353:
        /*0714*/ 	.byte	0x04, 0x11
        /*0716*/ 	.short	(.L_355 - .L_354)
	.align		4
.L_354:
        /*0718*/ 	.word	index@(_ZN2at6native27unrolled_elementwise_kernelIZZZNS0_23logical_not_kernel_cudaERNS_18TensorIteratorBaseEENKUlvE0_clEvENKUlvE9_clEvEUlN3c104HalfEE_St5arrayIPcLm2EELi4E23TrivialOffsetCalculatorILi1EjESD_NS0_6memory12LoadWithCastILi1EEENSE_13StoreWithCastILi1EEEEEviT_T0_T2_T3_T4_T5_)
        /*071c*/ 	.word	0x00000000


	//----- nvinfo : EIATTR_REGCOUNT
	.align		4
.L_355:
        /*0720*/ 	.byte	0x04, 0x2f
        /*0722*/ 	.short	(.L_357 - .L_356)
	.align		4
.L_356:
        /*0724*/ 	.word	index@(_ZN2at6native18elementwise_kernelILi128ELi4EZNS0_15gpu_kernel_implIZZZNS0_23logical_not_kernel_cudaERNS_18TensorIteratorBaseEENKUlvE0_clEvENKUlvE9_clEvEUlN3c104HalfEE_EEvS4_RKT_EUliE_EEviT1_)
        /*0728*/ 	.word	0x0000001a


	//----- nvinfo : EIATTR_FRAME_SIZE
	.align		4
.L_357:
        /*072c*/ 	.byte	0x04, 0x11
        /*072e*/ 	.short	(.L_359 - .L_358)
	.align		4
.L_358:
        /*0730*/ 	.word	index@(_ZN2at6native18elementwise_kernelILi128ELi4EZNS0_15gpu_kernel_implIZZZNS0_23logical_not_kernel_cudaERNS_18TensorIteratorBaseEENKUlvE0_clEvENKUlvE9_clEvEUlN3c104HalfEE_EEvS4_RKT_EUliE_EEviT1_)
        /*0734*/ 	.word	0x00000000


	//----- nvinfo : EIATTR_REGCOUNT
	.align		4
.L_359:
        /*0738*/ 	.byte	0x04, 0x2f
        /*073a*/ 	.short	(.L_361 - .L_360)
	.align		4
.L_360:
        /*073c*/ 	.word	index@(_ZN2at6native29vectorized_elementwise_kernelILi8EZZZNS0_23logical_not_kernel_cudaERNS_18TensorIteratorBaseEENKUlvE0_clEvENKUlvE10_clEvEUlN3c108BFloat16EE_St5arrayIPcLm2EEEEviT0_T1_)
        /*0740*/ 	.word	0x00000020


	//----- nvinfo : EIATTR_FRAME_SIZE
	.align		4
.L_361:
        /*0744*/ 	.byte	0x04, 0x11
        /*0746*/ 	.short	(.L_363 - .L_362)
	.align		4
.L_362:
        /*0748*/ 	.word	index@(_ZN2at6native29vectorized_elementwise_kernelILi8EZZZNS0_23logical_not_kernel_cudaERNS_18TensorIteratorBaseEENKUlvE0_clEvENKUlvE10_clEvEUlN3c108BFloat16EE_St5arrayIPcLm2EEEEviT0_T1_)
        /*074c*/ 	.word	0x00000000


	//----- nvinfo : EIATTR_REGCOUNT
	.align		4
.L_363:
        /*0750*/ 	.byte	0x04, 0x2f
        /*0752*/ 	.short	(.L_365 - .L_364)
	.align		4
.L_364:
        /*0754*/ 	.word	index@(_ZN2at6native29vectorized_elementwise_kernelILi4EZZZNS0_23logical_not_kernel_cudaERNS_18TensorIteratorBaseEENKUlvE0_clEvENKUlvE10_clEvEUlN3c108BFloat16EE_St5arrayIPcLm2EEEEviT0_T1_)
        /*0758*/ 	.word	0x00000020


	//----- nvinfo : EIATTR_FRAME_SIZE
	.align		4
.L_365:
        /*075c*/ 	.byte	0x04, 0x11
        /*075e*/ 	.short	(.L_367 - .L_366)
	.align		4
.L_366:
        /*0760*/ 	.word	index@(_ZN2at6native29vectorized_elementwise_kernelILi4EZZZNS0_23logical_not_kernel_cudaERNS_18TensorIteratorBaseEENKUlvE0_clEvENKUlvE10_clEvEUlN3c108BFloat16EE_St5arrayIPcLm2EEEEviT0_T1_)
        /*0764*/ 	.word	0x00000000


	//----- nvinfo : EIATTR_REGCOUNT
	.align		4
.L_367:
        /*0768*/ 	.byte	0x04, 0x2f
        /*076a*/ 	.short	(.L_369 - .L_368)
	.align		4
.L_368:
        /*076c*/ 	.word	index@(_ZN2at6native29vectorized_elementwise_kernelILi2EZZZNS0_23logical_not_kernel_cudaERNS_18TensorIteratorBaseEENKUlvE0_clEvENKUlvE10_clEvEUlN3c108BFloat16EE_St5arrayIPcLm2EEEEviT0_T1_)
        /*0770*/ 	.word	0x00000020


	//----- nvinfo : EIATTR_FRAME_SIZE
	.align		4
.L_369:
        /*0774*/ 	.byte	0x04, 0x11
        /*0776*/ 	.short	(.L_371 - .L_370)
	.align		4
.L_370:
        /*0778*/ 	.word	index@(_ZN2at6native29vectorized_elementwise_kernelILi2EZZZNS0_23logical_not_kernel_cudaERNS_18TensorIteratorBaseEENKUlvE0_clEvENKUlvE10_clEvEUlN3c108BFloat16EE_St5arrayIPcLm2EEEEviT0_T1_)
        /*077c*/ 	.word	0x00000000


	//----- nvinfo : EIATTR_REGCOUNT
	.align		4
.L_371:
        /*0780*/ 	.byte	0x04, 0x2f
        /*0782*/ 	.short	(.L_373 - .L_372)
	.align		4
.L_372:
        /*0784*/ 	.word	index@(_ZN2at6native27unrolled_elementwise_kernelIZZZNS0_23logical_not_kernel_cudaERNS_18TensorIteratorBaseEENKUlvE0_clEvENKUlvE10_clEvEUlN3c108BFloat16EE_St5arrayIPcLm2EELi4E23TrivialOffsetCalculatorILi1EjESD_NS0_6memory15LoadWithoutCastENSE_16StoreWithoutCastEEEviT_T0_T2_T3_T4_T5_)
        /*0788*/ 	.word	0x0000001a


	//----- nvinfo : EIATTR_FRAME_SIZE
	.align		4
.L_373:
        /*078c*/ 	.byte	0x04, 0x11
        /*078e*/ 	.short	(.L_375 - .L_374)
	.align		4
.L_374:
        /*0790*/ 	.word	index@(_ZN2at6native27unrolled_elementwise_kernelIZZZNS0_23logical_not_kernel_cudaERNS_18TensorIteratorBaseEENKUlvE0_clEvENKUlvE10_clEvEUlN3c108BFloat16EE_St5arrayIPcLm2EELi4E23TrivialOffsetCalculatorILi1EjESD_NS0_6memory15LoadWithoutCastENSE_16StoreWithoutCastEEEviT_T0_T2_T3_T4_T5_)
        /*0794*/ 	.word	0x00000000


	//----- nvinfo : EIATTR_REGCOUNT
	.align		4
.L_375:
        /*0798*/ 	.byte	0x04, 0x2f
        /*079a*/ 	.short	(.L_377 - .L_376)
	.align		4
.L_376:
        /*079c*/ 	.word	index@(_ZN2at6native18elementwise_kernelILi128ELi4EZNS0_22gpu_kernel_impl_nocastIZZZNS0_23logical_not_kernel_cudaERNS_18TensorIteratorBaseEENKUlvE0_clEvENKUlvE10_clEvEUlN3c108BFloat16EE_EEvS4_RKT_EUliE_EEviT1_)
        /*07a0*/ 	.word	0x00000012


	//----- nvinfo : EIATTR_FRAME_SIZE
	.align		4
.L_377:
        /*07a4*/ 	.byte	0x04, 0x11
        /*07a6*/ 	.short	(.L_379 - .L_378)
	.align		4
.L_378:
        /*07a8*/ 	.word	index@(_ZN2at6native18elementwise_kernelILi128ELi4EZNS0_22gpu_kernel_impl_nocastIZZZNS0_23logical_not_kernel_cudaERNS_18TensorIteratorBaseEENKUlvE0_clEvENKUlvE10_clEvEUlN3c108BFloat16EE_EEvS4_RKT_EUliE_EEviT1_)
        /*07ac*/ 	.word	0x00000000


	//----- nvinfo : EIATTR_REGCOUNT
	.align		4
.L_379:
        /*07b0*/ 	.byte	0x04, 0x2f
        /*07b2*/ 	.short	(.L_381 - .L_380)
	.align		4
.L_380:
        /*07b4*/ 	.word	index@(_ZN2at6native27unrolled_elementwise_kernelIZZZNS0_23logical_not_kernel_cudaERNS_18TensorIteratorBaseEENKUlvE0_clEvENKUlvE10_clEvEUlN3c108BFloat16EE_St5arrayIPcLm2EELi4E23TrivialOffsetCalculatorILi1EjESD_NS0_6memory12LoadWithCastILi1EEENSE_13StoreWithCastILi1EEEEEviT_T0_T2_T3_T4_T5_)
        /*07b8*/ 	.word	0x0000001e


	//----- nvinfo : EIATTR_FRAME_SIZE
	.align		4
.L_381:
        /*07bc*/ 	.byte	0x04, 0x11
        /*07be*/ 	.short	(.L_383 - .L_382)
	.align		4
.L_382:
        /*07c0*/ 	.word	index@(_ZN2at6native27unrolled_elementwise_kernelIZZZNS0_23logical_not_kernel_cudaERNS_18TensorIteratorBaseEENKUlvE0_clEvENKUlvE10_clEvEUlN3c108BFloat16EE_St5arrayIPcLm2EELi4E23TrivialOffsetCalculatorILi1EjESD_NS0_6memory12LoadWithCastILi1EEENSE_13StoreWithCastILi1EEEEEviT_T0_T2_T3_T4_T5_)
        /*07c4*/ 	.word	0x00000000


	//----- nvinfo : EIATTR_REGCOUNT
	.align		4
.L_383:
        /*07c8*/ 	.byte	0x04, 0x2f
        /*07ca*/ 	.short	(.L_385 - .L_384)
	.align		4
.L_384:
        /*07cc*/ 	.word	index@(_ZN2at6native18elementwise_kernelILi128ELi4EZNS0_15gpu_kernel_implIZZZNS0_23logical_not_kernel_cudaERNS_18TensorIteratorBaseEENKUlvE0_clEvENKUlvE10_clEvEUlN3c108BFloat16EE_EEvS4_RKT_EUliE_EEviT1_)
        /*07d0*/ 	.word	0x0000001a


	//----- nvinfo : EIATTR_FRAME_SIZE
	.align		4
.L_385:
        /*07d4*/ 	.byte	0x04, 0x11
        /*07d6*/ 	.short	(.L_387 - .L_386)
	.align		4
.L_386:
        /*07d8*/ 	.word	index@(_ZN2at6native18elementwise_kernelILi128ELi4EZNS0_15gpu_kernel_implIZZZNS0_23logical_not_kernel_cudaERNS_18TensorIteratorBaseEENKUlvE0_clEvENKUlvE10_clEvEUlN3c108BFloat16EE_EEvS4_RKT_EUliE_EEviT1_)
        /*07dc*/ 	.word	0x00000000


	//----- nvinfo : EIATTR_REGCOUNT
	.align		4
.L_387:
        /*07e0*/ 	.byte	0x04, 0x2f
        /*07e2*/ 	.short	(.L_389 - .L_388)
	.align		4
.L_388:
        /*07e4*/ 	.word	index@(_ZN2at6native29vectorized_elementwise_kernelILi8EZZZNS0_15neg_kernel_cudaERNS_18TensorIteratorBaseEENKUlvE0_clEvENKUlvE_clEvEUlhE_St5arrayIPcLm2EEEEviT0_T1_)
        /*07e8*/ 	.word	0x0000001a


	//----- nvinfo : EIATTR_FRAME_SIZE
	.align		4
.L_389:
        /*07ec*/ 	.byte	0x04, 0x11
        /*07ee*/ 	.short	(.L_391 - .L_390)
	.align		4
.L_390:
        /*07f0*/ 	.word	index@(_ZN2at6native29vectorized_elementwise_kernelILi8EZZZNS0_15neg_kernel_cudaERNS_18TensorIteratorBaseEENKUlvE0_clEvENKUlvE_clEvEUlhE_St5arrayIPcLm2EEEEviT0_T1_)
        /*07f4*/ 	.word	0x00000000


	//----- nvinfo : EIATTR_REGCOUNT
	.align		4
.L_391:
        /*07f8*/ 	.byte	0x04, 0x2f
        /*07fa*/ 	.short	(.L_393 - .L_392)
	.align		4
.L_392:
        /*07fc*/ 	.word	index@(_ZN2at6native29vectorized_elementwise_kernelILi4EZZZNS0_15neg_kernel_cudaERNS_18TensorIteratorBaseEENKUlvE0_clEvENKUlvE_clEvEUlhE_St5arrayIPcLm2EEEEviT0_T1_)
        /*0800*/ 	.word	0x0000001a


	//----- nvinfo : EIATTR_FRAME_SIZE
	.align		4
.L_393:
        /*0804*/ 	.byte	0x04, 0x11
        /*0806*/ 	.short	(.L_395 - .L_394)
	.align		4
.L_394:
        /*0808*/ 	.word	index@(_ZN2at6native29vectorized_elementwise_kernelILi4EZZZNS0_15neg_kernel_cudaERNS_18TensorIteratorBaseEENKUlvE0_clEvENKUlvE_clEvEUlhE_St5arrayIPcLm2EEEEviT0_T1_)
        /*080c*/ 	.word	0x00000000


	//----- nvinfo : EIATTR_REGCOUNT
	.align		4
.L_395:
        /*0810*/ 	.byte	0x04, 0x2f
        /*0812*/ 	.short	(.L_397 - .L_396)
	.align		4
.L_396:
        /*0814*/ 	.word	index@(_ZN2at6native29vectorized_elementwise_kernelILi2EZZZNS0_15neg_kernel_cudaERNS_18TensorIteratorBaseEENKUlvE0_clEvENKUlvE_clEvEUlhE_St5arrayIPcLm2EEEEviT0_T1_)
        /*0818*/ 	.word	0x0000001a


	//----- nvinfo : EIATTR_FRAME_SIZE
	.align		4
.L_397:
        /*081c*/ 	.byte	0x04, 0x11
        /*081e*/ 	.short	(.L_399 - .L_398)
	.align		4
.L_398:
        /*0820*/ 	.word	index@(_ZN2at6native29vectorized_elementwise_kernelILi2EZZZNS0_15neg_kernel_cudaERNS_18TensorIteratorBaseEENKUlvE0_clEvENKUlvE_clEvEUlhE_St5arrayIPcLm2EEEEviT0_T1_)
        /*0824*/ 	.word	0x00000000


	//----- nvinfo : EIATTR_REGCOUNT
	.align		4
.L_399:
        /*0828*/ 	.byte	0x04, 0x2f
        /*082a*/ 	.short	(.L_401 - .L_400)
	.align		4
.L_400:
        /*082c*/ 	.word	index@(_ZN2at6native27unrolled_elementwise_kernelIZZZNS0_15neg_kernel_cudaERNS_18TensorIteratorBaseEENKUlvE0_clEvENKUlvE_clEvEUlhE_St5arrayIPcLm2EELi4E23TrivialOffsetCalculatorILi1EjESB_NS0_6memory15LoadWithoutCastENSC_16StoreWithoutCastEEEviT_T0_T2_T3_T4_T5_)
        /*0830*/ 	.word	0x00000014


	//----- nvinfo : EIATTR_FRAME_SIZE
	.align		4
.L_401:
        /*0834*/ 	.byte	0x04, 0x11
        /*0836*/ 	.short	(.L_403 - .L_402)
	.align		4
.L_402:
        /*0838*/ 	.word	index@(_ZN2at6native27unrolled_elementwise_kernelIZZZNS0_15neg_kernel_cudaERNS_18TensorIteratorBaseEENKUlvE0_clEvENKUlvE_clEvEUlhE_St5arrayIPcLm2EELi4E23TrivialOffsetCalculatorILi1EjESB_NS0_6memory15LoadWithoutCastENSC_16StoreWithoutCastEEEviT_T0_T2_T3_T4_T5_)
        /*083c*/ 	.word	0x00000000


	//----- nvinfo : EIATTR_REGCOUNT
	.align		4
.L_403:
        /*0840*/ 	.byte	0x04, 0x2f
        /*0842*/ 	.short	(.L_405 - .L_404)
	.align		4
.L_404:
        /*0844*/ 	.word	index@(_ZN2at6native18elementwise_kernelILi128ELi4EZNS0_22gpu_kernel_impl_nocastIZZZNS0_15neg_kernel_cudaERNS_18TensorIteratorBaseEENKUlvE0_clEvENKUlvE_clEvEUlhE_EEvS4_RKT_EUliE_EEviT1_)
        /*0848*/ 	.word	0x00000012


	//----- nvinfo : EIATTR_FRAME_SIZE
	.align		4
.L_405:
        /*084c*/ 	.byte	0x04, 0x11
        /*084e*/ 	.short	(.L_407 - .L_406)
	.align		4
.L_406:
        /*0850*/ 	.word	index@(_ZN2at6native18elementwise_kernelILi128ELi4EZNS0_22gpu_kernel_impl_nocastIZZZNS0_15neg_kernel_cudaERNS_18TensorIteratorBaseEENKUlvE0_clEvENKUlvE_clEvEUlhE_EEvS4_RKT_EUliE_EEviT1_)
        /*0854*/ 	.word	0x00000000


	//----- nvinfo : EIATTR_REGCOUNT
	.align		4
.L_407:
        /*0858*/ 	.byte	0x04, 0x2f
        /*085a*/ 	.short	(.L_409 - .L_408)
	.align		4
.L_408:
        /*085c*/ 	.word	index@(_ZN2at6native27unrolled_elementwise_kernelIZZZNS0_15neg_kernel_cudaERNS_18TensorIteratorBaseEENKUlvE0_clEvENKUlvE_clEvEUlhE_St5arrayIPcLm2EELi4E23TrivialOffsetCalculatorILi1EjESB_NS0_6memory12LoadWithCastILi1EEENSC_13StoreWithCastILi1EEEEEviT_T0_T2_T3_T4_T5_)
        /*0860*/ 	.word	0x0000001c


	//----- nvinfo : EIATTR_FRAME_SIZE
	.align		4
.L_409:
        /*0864*/ 	.byte	0x04, 0x11
        /*0866*/ 	.short	(.L_411 - .L_410)
	.align		4
.L_410:
        /*0868*/ 	.word	index@(_ZN2at6native27unrolled_elementwise_kernelIZZZNS0_15neg_kernel_cudaERNS_18TensorIteratorBaseEENKUlvE0_clEvENKUlvE_clEvEUlhE_St5arrayIPcLm2EELi4E23TrivialOffsetCalculatorILi1EjESB_NS0_6memory12LoadWithCastILi1EEENSC_13StoreWithCastILi1EEEEEviT_T0_T2_T3_T4_T5_)
        /*086c*/ 	.word	0x00000000


	//----- nvinfo : EIATTR_REGCOUNT
	.align		4
.L_411:
        /*0870*/ 	.byte	0x04, 0x2f
        /*0872*/ 	.short	(.L_413 - .L_412)
	.align		4
.L_412:
        /*0874*/ 	.word	index@(_ZN2at6native18elementwise_kernelILi128ELi4EZNS0_15gpu_kernel_implIZZZNS0_15neg_kernel_cudaERNS_18TensorIteratorBaseEENKUlvE0_clEvENKUlvE_clEvEUlhE_EEvS4_RKT_EUliE_EEviT1_)
        /*0878*/ 	.word	0x0000001a


	//----- nvinfo : EIATTR_FRAME_SIZE
	.align		4
.L_413:
        /*087c*/ 	.byte	0x04, 0x11
        /*087e*/ 	.short	(.L_415 - .L_414)
	.align		4
.L_414:
        /*0880*/ 	.word	index@(_ZN2at6native18elementwise_kernelILi128ELi4EZNS0_15gpu_kernel_implIZZZNS0_15neg_kernel_cudaERNS_18TensorIteratorBaseEENKUlvE0_clEvENKUlvE_clEvEUlhE_EEvS4_RKT_EUliE_EEviT1_)
        /*0884*/ 	.word	0x00000000


	//----- nvinfo : EIATTR_REGCOUNT
	.align		4
.L_415:
        /*0888*/ 	.byte	0x04, 0x2f
        /*088a*/ 	.short	(.L_417 - .L_416)
	.align		4
.L_416:
        /*088c*/ 	.word	index@(_ZN2at6native29vectorized_elementwise_kernelILi8EZZZNS0_15neg_kernel_cudaERNS_18TensorIteratorBaseEENKUlvE0_clEvENKUlvE0_clEvEUlaE_St5arrayIPcLm2EEEEviT0_T1_)
        /*0890*/ 	.word	0x0000001a


	//----- nvinfo : EIATTR_FRAME_SIZE
	.align		4
.L_417:
        /*0894*/ 	.byte	0x04, 0x11
        /*0896*/ 	.short	(.L_419 - .L_418)
	.align		4
.L_418:
        /*0898*/ 	.word	index@(_ZN2at6native29vectorized_elementwise_kernelILi8EZZZNS0_15neg_kernel_cudaERNS_18TensorIteratorBaseEENKUlvE0_clEvENKUlvE0_clEvEUlaE_St5arrayIPcLm2EEEEviT0_T1_)
        /*089c*/ 	.word	0x00000000


	//----- nvinfo : EIATTR_REGCOUNT
	.align		4
.L_419:
        /*08a0*/ 	.byte	0x04, 0x2f
        /*08a2*/ 	.short	(.L_421 - .L_420)
	.align		4
.L_420:
        /*08a4*/ 	.word	index@(_ZN2at6native29vectorized_elementwise_kernelILi4EZZZNS0_15neg_kernel_cudaERNS_18TensorIteratorBaseEENKUlvE0_clEvENKUlvE0_clEvEUlaE_St5arrayIPcLm2EEEEviT0_T1_)
        /*08a8*/ 	.word	0x0000001a


	//----- nvinfo : EIATTR_FRAME_SIZE
	.align		4
.L_421:
        /*08ac*/ 	.byte	0x04, 0x11
        /*08ae*/ 	.short	(.L_423 - .L_422)
	.align		4
.L_422:
        /*08b0*/ 	.word	index@(_ZN2at6native29vectorized_elementwise_kernelILi4EZZZNS0_15neg_kernel_cudaERNS_18TensorIteratorBaseEENKUlvE0_clEvENKUlvE0_clEvEUlaE_St5arrayIPcLm2EEEEviT0_T1_)
        /*08b4*/ 	.word	0x00000000


	//----- nvinfo : EIATTR_REGCOUNT
	.align		4
.L_423:
        /*08b8*/ 	.byte	0x04, 0x2f
        /*08ba*/ 	.short	(.L_425 - .L_424)
	.align		4
.L_424:
        /*08bc*/ 	.word	index@(_ZN2at6native29vectorized_elementwise_kernelILi2EZZZNS0_15neg_kernel_cudaERNS_18TensorIteratorBaseEENKUlvE0_clEvENKUlvE0_clEvEUlaE_St5arrayIPcLm2EEEEviT0_T1_)
        /*08c0*/ 	.word	0x0000001a


	//----- nvinfo : EIATTR_FRAME_SIZE
	.align		4
.L_425:
        /*08c4*/ 	.byte	0x04, 0x11
        /*08c6*/ 	.short	(.L_427 - .L_426)
	.align		4
.L_426:
        /*08c8*/ 	.word	index@(_ZN2at6native29vectorized_elementwise_kernelILi2EZZZNS0_15neg_kernel_cudaERNS_18TensorIteratorBaseEENKUlvE0_clEvENKUlvE0_clEvEUlaE_St5arrayIPcLm2EEEEviT0_T1_)
        /*08cc*/ 	.word	0x00000000


	//----- nvinfo : EIATTR_REGCOUNT
	.align		4
.L_427:
        /*08d0*/ 	.byte	0x04, 0x2f
        /*08d2*/ 	.short	(.L_429 - .L_428)
	.align		4
.L_428:
        /*08d4*/ 	.word	index@(_ZN2at6native27unrolled_elementwise_kernelIZZZNS0_15neg_kernel_cudaERNS_18TensorIteratorBaseEENKUlvE0_clEvENKUlvE0_clEvEUlaE_St5arrayIPcLm2EELi4E23TrivialOffsetCalculatorILi1EjESB_NS0_6memory15LoadWithoutCastENSC_16StoreWithoutCastEEEviT_T0_T2_T3_T4_T5_)
        /*08d8*/ 	.word	0x00000014


	//----- nvinfo : EIATTR_FRAME_SIZE
	.align		4
.L_429:
        /*08dc*/ 	.byte	0x04, 0x11
        /*08de*/ 	.short	(.L_431 - .L_430)
	.align		4
.L_430:
        /*08e0*/ 	.word	index@(_ZN2at6native27unrolled_elementwise_kernelIZZZNS0_15neg_kernel_cudaERNS_18TensorIteratorBaseEENKUlvE0_clEvENKUlvE0_clEvEUlaE_St5arrayIPcLm2EELi4E23TrivialOffsetCalculatorILi1EjESB_NS0_6memory15LoadWithoutCastENSC_16StoreWithoutCastEEEviT_T0_T2_T3_T4_T5_)
        /*08e4*/ 	.word	0x00000000


	//----- nvinfo : EIATTR_REGCOUNT
	.align		4
.L_431:
        /*08e8*/ 	.byte	0x04, 0x2f
        /*08ea*/ 	.short	(.L_433 - .L_432)
	.align		4
.L_432:
        /*08ec*/ 	.word	index@(_ZN2at6native18elementwise_kernelILi128ELi4EZNS0_22gpu_kernel_impl_nocastIZZZNS0_15neg_kernel_cudaERNS_18TensorIteratorBaseEENKUlvE0_clEvENKUlvE0_clEvEUlaE_EEvS4_RKT_EUliE_EEviT1_)
        /*08f0*/ 	.word	0x00000012


	//----- nvinfo : EIATTR_FRAME_SIZE
	.align		4
.L_433:
        /*08f4*/ 	.byte	0x04, 0x11
        /*08f6*/ 	.short	(.L_435 - .L_434)
	.align		4
.L_434:
        /*08f8*/ 	.word	index@(_ZN2at6native18elementwise_kernelILi128ELi4EZNS0_22gpu_kernel_impl_nocastIZZZNS0_15neg_kernel_cudaERNS_18TensorIteratorBaseEENKUlvE0_clEvENKUlvE0_clEvEUlaE_EEvS4_RKT_EUliE_EEviT1_)
        /*08fc*/ 	.word	0x00000000


	//----- nvinfo : EIATTR_REGCOUNT
	.align		4
.L_435:
        /*0900*/ 	.byte	0x04, 0x2f
        /*0902*/ 	.short	(.L_437 - .L_436)
	.align		4
.L_436:
        /*0904*/ 	.word	index@(_ZN2at6native27unrolled_elementwise_kernelIZZZNS0_15neg_kernel_cudaERNS_18TensorIteratorBaseEENKUlvE0_clEvENKUlvE0_clEvEUlaE_St5arrayIPcLm2EELi4E23TrivialOffsetCalculatorILi1EjESB_NS0_6memory12LoadWithCastILi1EEENSC_13StoreWithCastILi1EEEEEviT_T0_T2_T3_T4_T5_)
        /*0908*/ 	.word	0x0000001c


	//----- nvinfo : EIATTR_FRAME_SIZE
	.align		4
.L_437:
        /*090c*/ 	.byte	0x04, 0x11
        /*090e*/ 	.short	(.L_439 - .L_438)
	.align		4
.L_438:
        /*0910*/ 	.word	index@(_ZN2at6native27unrolled_elementwise_kernelIZZZNS0_15neg_kernel_cudaERNS_18TensorIteratorBaseEENKUlvE0_clEvENKUlvE0_clEvEUlaE_St5arrayIPcLm2EELi4E23TrivialOffsetCalculatorILi1EjESB_NS0_6memory12LoadWithCastILi1EEENSC_13StoreWithCastILi1EEEEEviT_T0_T2_T3_T4_T5_)
        /*0914*/ 	.word	0x00000000


	//----- nvinfo : EIATTR_REGCOUNT
	.align		4
.L_439:
        /*0918*/ 	.byte	0x04, 0x2f
        /*091a*/ 	.short	(.L_441 - .L_440)
	.align		4
.L_440:
        /*091c*/ 	.word	index@(_ZN2at6native18elementwise_kernelILi128ELi4EZNS0_15gpu_kernel_implIZZZNS0_15neg_kernel_cudaERNS_18TensorIteratorBaseEENKUlvE0_clEvENKUlvE0_clEvEUlaE_EEvS4_RKT_EUliE_EEviT1_)
        /*0920*/ 	.word	0x0000001a


	//----- nvinfo : EIATTR_FRAME_SIZE
	.align		4
.L_441:
        /*0924*/ 	.byte	0x04, 0x11
        /*0926*/ 	.short	(.L_443 - .L_442)
	.align		4
.L_442:
        /*0928*/ 	.word	index@(_ZN2at6native18elementwise_kernelILi128ELi4EZNS0_15gpu_kernel_implIZZZNS0_15neg_kernel_cudaERNS_18TensorIteratorBaseEENKUlvE0_clEvENKUlvE0_clEvEUlaE_EEvS4_RKT_EUliE_EEviT1_)
        /*092c*/ 	.word	0x00000000


	//----- nvinfo : EIATTR_REGCOUNT
	.align		4
.L_443:
        /*0930*/ 	.byte	0x04, 0x2f
        /*0932*/ 	.short	(.L_445 - .L_444)
	.align		4
.L_444:
        /*0934*/ 	.word	index@(_ZN2at6native29vectorized_elementwise_kernelILi8EZZZNS0_15neg_kernel_cudaERNS_18TensorIteratorBaseEENKUlvE0_clEvENKUlvE1_clEvEUliE_St5arrayIPcLm2EEEEviT0_T1_)
        /*0938*/ 	.word	0x00000020


	//----- nvinfo : EIATTR_FRAME_SIZE
	.align		4
.L_445:
        /*093c*/ 	.byte	0x04, 0x11
        /*093e*/ 	.short	(.L_447 - .L_446)
	.align		4
.L_446:
        /*0940*/ 	.word	index@(_ZN2at6native29vectorized_elementwise_kernelILi8EZZZNS0_15neg_kernel_cudaERNS_18TensorIteratorBaseEENKUlvE0_clEvENKUlvE1_clEvEUliE_St5arrayIPcLm2EEEEviT0_T1_)
        /*0944*/ 	.word	0x00000000


	//----- nvinfo : EIATTR_REGCOUNT
	.align		4
.L_447:
        /*0948*/ 	.byte	0x04, 0x2f
        /*094a*/ 	.short	(.L_449 - .L_448)
	.align		4
.L_448:
        /*094c*/ 	.word	index@(_ZN2at6native29vectorized_elementwise_kernelILi4EZZZNS0_15neg_kernel_cudaERNS_18TensorIteratorBaseEENKUlvE0_clEvENKUlvE1_clEvEUliE_St5arrayIPcLm2EEEEviT0_T1_)
        /*0950*/ 	.word	0x00000020


	//----- nvinfo : EIATTR_FRAME_SIZE
	.align		4
.L_449:
        /*0954*/ 	.byte	0x04, 0x11
        /*0956*/ 	.short	(.L_451 - .L_450)
	.align		4
.L_450:
        /*0958*/ 	.word	index@(_ZN2at6native29vectorized_elementwise_kernelILi4EZZZNS0_15neg_kernel_cudaERNS_18TensorIteratorBaseEENKUlvE0_clEvENKUlvE1_clEvEUliE_St5arrayIPcLm2EEEEviT0_T1_)
        /*095c*/ 	.word	0x00000000


	//----- nvinfo : EIATTR_REGCOUNT
	.align		4
.L_451:
        /*0960*/ 	.byte	0x04, 0x2f
        /*0962*/ 	.short	(.L_453 - .L_452)
	.align		4
.L_452:
        /*0964*/ 	.word	index@(_ZN2at6native29vectorized_elementwise_kernelILi2EZZZNS0_15neg_kernel_cudaERNS_18TensorIteratorBaseEENKUlvE0_clEvENKUlvE1_clEvEUliE_St5arrayIPcLm2EEEEviT0_T1_)
        /*0968*/ 	.word	0x00000020


	//----- nvinfo : EIATTR_FRAME_SIZE
	.align		4
.L_453:
        /*096c*/ 	.byte	0x04, 0x11
        /*096e*/ 	.short	(.L_455 - .L_454)
	.align		4
.L_454:
        /*0970*/ 	.word	index@(_ZN2at6native29vectorized_elementwise_kernelILi2EZZZNS0_15neg_kernel_cudaERNS_18TensorIteratorBaseEENKUlvE0_clEvENKUlvE1_clEvEUliE_St5arrayIPcLm2EEEEviT0_T1_)
        /*0974*/ 	.word	0x00000000


	//----- nvinfo : EIATTR_REGCOUNT
	.align		4
.L_455:
        /*0978*/ 	.byte	0x04, 0x2f
        /*097a*/ 	.short	(.L_457 - .L_456)
	.align		4
.L_456:
        /*097c*/ 	.word	index@(_ZN2at6native27unrolled_elementwise_kernelIZZZNS0_15neg_kernel_cudaERNS_18TensorIteratorBaseEENKUlvE0_clEvENKUlvE1_clEvEUliE_St5arrayIPcLm2EELi4E23TrivialOffsetCalculatorILi1EjESB_NS0_6memory15LoadWithoutCastENSC_16StoreWithoutCastEEEviT_T0_T2_T3_T4_T5_)
        /*0980*/ 	.word	0x00000014


	//----- nvinfo : EIATTR_FRAME_SIZE
	.align		4
.L_457:
        /*0984*/ 	.byte	0x04, 0x11
        /*0986*/ 	.short	(.L_459 - .L_458)
	.align		4
.L_458:
        /*0988*/ 	.word	index@(_ZN2at6native27unrolled_elementwise_kernelIZZZNS0_15neg_kernel_cudaERNS_18TensorIteratorBaseEENKUlvE0_clEvENKUlvE1_clEvEUliE_St5arrayIPcLm2EELi4E23TrivialOffsetCalculatorILi1EjESB_NS0_6memory15LoadWithoutCastENSC_16StoreWithoutCastEEEviT_T0_T2_T3_T4_T5_)
        /*098c*/ 	.word	0x00000000


	//----- nvinfo : EIATTR_REGCOUNT
	.align		4
.L_459:
        /*0990*/ 	.byte	0x04, 0x2f
        /*0992*/ 	.short	(.L_461 - .L_460)
	.align		4
.L_460:
        /*0994*/ 	.word	index@(_ZN2at6native18elementwise_kernelILi128ELi2EZNS0_22gpu_kernel_impl_nocastIZZZNS0_15neg_kernel_cudaERNS_18TensorIteratorBaseEENKUlvE0_clEvENKUlvE1_clEvEUliE_EEvS4_RKT_EUliE_EEviT1_)
        /*0998*/ 	.word	0x00000012


	//----- nvinfo : EIATTR_FRAME_SIZE
	.align		4
.L_461:
        /*099c*/ 	.byte	0x04, 0x11
        /*099e*/ 	.short	(.L_463 - .L_462)
	.align		4
.L_462:
        /*09a0*/ 	.word	index@(_ZN2at6native18elementwise_kernelILi128ELi2EZNS0_22gpu_kernel_impl_nocastIZZZNS0_15neg_kernel_cudaERNS_18TensorIteratorBaseEENKUlvE0_clEvENKUlvE1_clEvEUliE_EEvS4_RKT_EUliE_EEviT1_)
        /*09a4*/ 	.word	0x00000000


	//----- nvinfo : EIATTR_REGCOUNT
	.align		4
.L_463:
        /*09a8*/ 	.byte	0x04, 0x2f
        /*09aa*/ 	.short	(.L_465 - .L_464)
	.align		4
.L_464:
        /*09ac*/ 	.word	index@(_ZN2at6native27unrolled_elementwise_kernelIZZZNS0_15neg_kernel_cudaERNS_18TensorIteratorBaseEENKUlvE0_clEvENKUlvE1_clEvEUliE_St5arrayIPcLm2EELi4E23TrivialOffsetCalculatorILi1EjESB_NS0_6memory12LoadWithCastILi1EEENSC_13StoreWithCastILi1EEEEEviT_T0_T2_T3_T4_T5_)
        /*09b0*/ 	.word	0x0000001e


	//----- nvinfo : EIATTR_FRAME_SIZE
	.align		4
.L_465:
        /*09b4*/ 	.byte	0x04, 0x11
        /*09b6*/ 	.short	(.L_467 - .L_466)
	.align		4
.L_466:
        /*09b8*/ 	.word	index@(_ZN2at6native27unrolled_elementwise_kernelIZZZNS0_15neg_kernel_cudaERNS_18TensorIteratorBaseEENKUlvE0_clEvENKUlvE1_clEvEUliE_St5arrayIPcLm2EELi4E23TrivialOffsetCalculatorILi1EjESB_NS0_6memory12LoadWithCastILi1EEENSC_13StoreWithCastILi1EEEEEviT_T0_T2_T3_T4_T5_)
        /*09bc*/ 	.word	0x00000000


	//----- nvinfo : EIATTR_REGCOUNT
	.align		4
.L_467:
        /*09c0*/ 	.byte	0x04, 0x2f
        /*09c2*/ 	.short	(.L_469 - .L_468)
	.align		4
.L_468:
        /*09c4*/ 	.word	index@(_ZN2at6native18elementwise_kernelILi128ELi4EZNS0_15gpu_kernel_implIZZZNS0_15neg_kernel_cudaERNS_18TensorIteratorBaseEENKUlvE0_clEvENKUlvE1_clEvEUliE_EEvS4_RKT_EUliE_EEviT1_)
        /*09c8*/ 	.word	0x0000001a


	//----- nvinfo : EIATTR_FRAME_SIZE
	.align		4
.L_469:
        /*09cc*/ 	.byte	0x04, 0x11
        /*09ce*/ 	.short	(.L_471 - .L_470)
	.align		4
.L_470:
        /*09d0*/ 	.word	index@(_ZN2at6native18elementwise_kernelILi128ELi4EZNS0_15gpu_kernel_implIZZZNS0_15neg_kernel_cudaERNS_18TensorIteratorBaseEENKUlvE0_clEvENKUlvE1_clEvEUliE_EEvS4_RKT_EUliE_EEviT1_)
        /*09d4*/ 	.word	0x00000000


	//----- nvinfo : EIATTR_REGCOUNT
	.align		4
.L_471:
        /*09d8*/ 	.byte	0x04, 0x2f
        /*09da*/ 	.short	(.L_473 - .L_472)
	.align		4
.L_472:
        /*09dc*/ 	.word	index@(_ZN2at6native29vectorized_elementwise_kernelILi8EZZZNS0_15neg_kernel_cudaERNS_18TensorIteratorBaseEENKUlvE0_clEvENKUlvE2_clEvEUllE_St5arrayIPcLm2EEEEviT0_T1_)
        /*09e0*/ 	.word	0x00000020


	//----- nvinfo : EIATTR_FRAME_SIZE
	.align		4
.L_473:
        /*09e4*/ 	.byte	0x04, 0x11
        /*09e6*/ 	.short	(.L_475 - .L_474)
	.align		4
.L_474:
        /*09e8*/ 	.word	index@(_ZN2at6native29vectorized_elementwise_kernelILi8EZZZNS0_15neg_kernel_cudaERNS_18TensorIteratorBaseEENKUlvE0_clEvENKUlvE2_clEvEUllE_St5arrayIPcLm2EEEEviT0_T1_)
        /*09ec*/ 	.word	0x00000000


	//----- nvinfo : EIATTR_REGCOUNT
	.align		4
.L_475:
        /*09f0*/ 	.byte	0x04, 0x2f
        /*09f2*/ 	.short	(.L_477 - .L_476)
	.align		4
.L_476:
        /*09f4*/ 	.word	index@(_ZN2at6native29vectorized_elementwise_kernelILi4EZZZNS0_15neg_kernel_cudaERNS_18TensorIteratorBaseEENKUlvE0_clEvENKUlvE2_clEvEUllE_St5arrayIPcLm2EEEEviT0_T1_)
        /*09f8*/ 	.word	0x00000020


	//----- nvinfo : EIATTR_FRAME_SIZE
	.align		4
.L_477:
        /*09fc*/ 	.byte	0x04, 0x11
        /*09fe*/ 	.short	(.L_479 - .L_478)
	.align		4
.L_478:
        /*0a00*/ 	.word	index@(_ZN2at6native29vectorized_elementwise_kernelILi4EZZZNS0_15neg_kernel_cudaERNS_18TensorIteratorBaseEENKUlvE0_clEvENKUlvE2_clEvEUllE_St5arrayIPcLm2EEEEviT0_T1_)
        /*0a04*/ 	.word	0x00000000


	//----- nvinfo : EIATTR_REGCOUNT
	.align		4
.L_479:
        /*0a08*/ 	.byte	0x04, 0x2f
        /*0a0a*/ 	.short	(.L_481 - .L_480)
	.align		4
.L_480:
        /*0a0c*/ 	.word	index@(_ZN2at6native29vectorized_elementwise_kernelILi2EZZZNS0_15neg_kernel_cudaERNS_18TensorIteratorBaseEENKUlvE0_clEvENKUlvE2_clEvEUllE_St5arrayIPcLm2EEEEviT0_T1_)
        /*0a10*/ 	.word	0x00000020


	//----- nvinfo : EIATTR_FRAME_SIZE
	.align		4
.L_481:
        /*0a14*/ 	.byte	0x04, 0x11
        /*0a16*/ 	.short	(.L_483 - .L_482)
	.align		4
.L_482:
        /*0a18*/ 	.word	index@(_ZN2at6native29vectorized_elementwise_kernelILi2EZZZNS0_15neg_kernel_cudaERNS_18TensorIteratorBaseEENKUlvE0_clEvENKUlvE2_clEvEUllE_St5arrayIPcLm2EEEEviT0_T1_)
        /*0a1c*/ 	.word	0x00000000


	//----- nvinfo : EIATTR_REGCOUNT
	.align		4
.L_483:
        /*0a20*/ 	.byte	0x04, 0x2f
        /*0a22*/ 	.short	(.L_485 - .L_484)
	.align		4
.L_484:
        /*0a24*/ 	.word	index@(_ZN2at6native27unrolled_elementwise_kernelIZZZNS0_15neg_kernel_cudaERNS_18TensorIteratorBaseEENKUlvE0_clEvENKUlvE2_clEvEUllE_St5arrayIPcLm2EELi4E23TrivialOffsetCalculatorILi1EjESB_NS0_6memory15LoadWithoutCastENSC_16StoreWithoutCastEEEviT_T0_T2_T3_T4_T5_)
        /*0a28*/ 	.word	0x00000016


	//----- nvinfo : EIATTR_FRAME_SIZE
	.align		4
.L_485:
        /*0a2c*/ 	.byte	0x04, 0x11
        /*0a2e*/ 	.short	(.L_487 - .L_486)
	.align		4
.L_486:
        /*0a30*/ 	.word	index@(_ZN2at6native27unrolled_elementwise_kernelIZZZNS0_15neg_kernel_cudaERNS_18TensorIteratorBaseEENKUlvE0_clEvENKUlvE2_clEvEUllE_St5arrayIPcLm2EELi4E23TrivialOffsetCalculatorILi1EjESB_NS0_6memory15LoadWithoutCastENSC_16StoreWithoutCastEEEviT_T0_T2_T3_T4_T5_)
        /*0a34*/ 	.word	0x00000000


	//----- nvinfo : EIATTR_REGCOUNT
	.align		4
.L_487:
        /*0a38*/ 	.byte	0x04, 0x2f
        /*0a3a*/ 	.short	(.L_489 - .L_488)
	.align		4
.L_488:
        /*0a3c*/ 	.word	index@(_ZN2at6native18elementwise_kernelILi128ELi2EZNS0_22gpu_kernel_impl_nocastIZZZNS0_15neg_kernel_cudaERNS_18TensorIteratorBaseEENKUlvE0_clEvENKUlvE2_clEvEUllE_EEvS4_RKT_EUliE_EEviT1_)
        /*0a40*/ 	.word	0x00000012


	//----- nvinfo : EIATTR_FRAME_SIZE
	.align		4
.L_489:
        /*0a44*/ 	.byte	0x04, 0x11
        /*0a46*/ 	.short	(.L_491 - .L_490)
	.align		4
.L_490:
        /*0a48*/ 	.word	index@(_ZN2at6native18elementwise_kernelILi128ELi2EZNS0_22gpu_kernel_impl_nocastIZZZNS0_15neg_kernel_cudaERNS_18TensorIteratorBaseEENKUlvE0_clEvENKUlvE2_clEvEUllE_EEvS4_RKT_EUliE_EEviT1_)
        /*0a4c*/ 	.word	0x00000000


	//----- nvinfo : EIATTR_REGCOUNT
	.align		4
.L_491:
        /*0a50*/ 	.byte	0x04, 0x2f
        /*0a52*/ 	.short	(.L_493 - .L_492)
	.align		4
.L_492:
        /*0a54*/ 	.word	index@(_ZN2at6native27unrolled_elementwise_kernelIZZZNS0_15neg_kernel_cudaERNS_18TensorIteratorBaseEENKUlvE0_clEvENKUlvE2_clEvEUllE_St5arrayIPcLm2EELi4E23TrivialOffsetCalculatorILi1EjESB_NS0_6memory12LoadWithCastILi1EEENSC_13StoreWithCastILi1EEEEEviT_T0_T2_T3_T4_T5_)
        /*0a58*/ 	.word	0x00000024


	//----- nvinfo : EIATTR_FRAME_SIZE
	.align		4
.L_493:
        /*0a5c*/ 	.byte	0x04, 0x11
        /*0a5e*/ 	.short	(.L_495 - .L_494)
	.align		4
.L_494:
        /*0a60*/ 	.word	index@(_ZN2at6native27unrolled_elementwise_kernelIZZZNS0_15neg_kernel_cudaERNS_18TensorIteratorBaseEENKUlvE0_clEvENKUlvE2_clEvEUllE_St5arrayIPcLm2EELi4E23TrivialOffsetCalculatorILi1EjESB_NS0_6memory12LoadWithCastILi1EEENSC_13StoreWithCastILi1EEEEEviT_T0_T2_T3_T4_T5_)
        /*0a64*/ 	.word	0x00000000


	//----- nvinfo : EIATTR_REGCOUNT
	.align		4
.L_495:
        /*0a68*/ 	.byte	0x04, 0x2f
        /*0a6a*/ 	.short	(.L_497 - .L_496)
	.align		4
.L_496:
        /*0a6c*/ 	.word	index@(_ZN2at6native18elementwise_kernelILi128ELi4EZNS0_15gpu_kernel_implIZZZNS0_15neg_kernel_cudaERNS_18TensorIteratorBaseEENKUlvE0_clEvENKUlvE2_clEvEUllE_EEvS4_RKT_EUliE_EEviT1_)
        /*0a70*/ 	.word	0x0000001a


	//----- nvinfo : EIATTR_FRAME_SIZE
	.align		4
.L_497:
        /*0a74*/ 	.byte	0x04, 0x11
        /*0a76*/ 	.short	(.L_499 - .L_498)
	.align		4
.L_498:
        /*0a78*/ 	.word	index@(_ZN2at6native18elementwise_kernelILi128ELi4EZNS0_15gpu_kernel_implIZZZNS0_15neg_kernel_cudaERNS_18TensorIteratorBaseEENKUlvE0_clEvENKUlvE2_clEvEUllE_EEvS4_RKT_EUliE_EEviT1_)
        /*0a7c*/ 	.word	0x00000000


	//----- nvinfo : EIATTR_REGCOUNT
	.align		4
.L_499:
        /*0a80*/ 	.byte	0x04, 0x2f
        /*0a82*/ 	.short	(.L_501 - .L_500)
	.align		4
.L_500:
        /*0a84*/ 	.word	index@(_ZN2at6native29vectorized_elementwise_kernelILi8EZZZNS0_15neg_kernel_cudaERNS_18TensorIteratorBaseEENKUlvE0_clEvENKUlvE3_clEvEUlsE_St5arrayIPcLm2EEEEviT0_T1_)
        /*0a88*/ 	.word	0x00000020


	//----- nvinfo : EIATTR_FRAME_SIZE
	.align		4
.L_501:
        /*0a8c*/ 	.byte	0x04, 0x11
        /*0a8e*/ 	.short	(.L_503 - .L_502)
	.align		4
.L_502:
        /*0a90*/ 	.word	index@(_ZN2at6native29vectorized_elementwise_kernelILi8EZZZNS0_15neg_kernel_cudaERNS_18TensorIteratorBaseEENKUlvE0_clEvENKUlvE3_clEvEUlsE_St5arrayIPcLm2EEEEviT0_T1_)
        /*0a94*/ 	.word	0x00000000


	//----- nvinfo : EIATTR_REGCOUNT
	.align		4
.L_503:
        /*0a98*/ 	.byte	0x04, 0x2f
        /*0a9a*/ 	.short	(.L_505 - .L_504)
	.align		4
.L_504:
        /*0a9c*/ 	.word	index@(_ZN2at6native29vectorized_elementwise_kernelILi4EZZZNS0_15neg_kernel_cudaERNS_18TensorIteratorBaseEENKUlvE0_clEvENKUlvE3_clEvEUlsE_St5arrayIPcLm2EEEEviT0_T1_)
        /*0aa0*/ 	.word	0x00000020


	//----- nvinfo : EIATTR_FRAME_SIZE
	.align		4
.L_505:
        /*0aa4*/ 	.byte	0x04, 0x11
        /*0aa6*/ 	.short	(.L_507 - .L_506)
	.align		4
.L_506:
        /*0aa8*/ 	.word	index@(_ZN2at6native29vectorized_elementwise_kernelILi4EZZZNS0_15neg_kernel_cudaERNS_18TensorIteratorBaseEENKUlvE0_clEvENKUlvE3_clEvEUlsE_St5arrayIPcLm2EEEEviT0_T1_)
        /*0aac*/ 	.word	0x00000000


	//----- nvinfo : EIATTR_REGCOUNT
	.align		4
.L_507:
        /*0ab0*/ 	.byte	0x04, 0x2f
        /*0ab2*/ 	.short	(.L_509 - .L_508)
	.align		4
.L_508:
        /*0ab4*/ 	.word	index@(_ZN2at6native29vectorized_elementwise_kernelILi2EZZZNS0_15neg_kernel_cudaERNS_18TensorIteratorBaseEENKUlvE0_clEvENKUlvE3_clEvEUlsE_St5arrayIPcLm2EEEEviT0_T1_)
        /*0ab8*/ 	.word	0x00000020


	//----- nvinfo : EIATTR_FRAME_SIZE
	.align		4
.L_509:
        /*0abc*/ 	.byte	0x04, 0x11
        /*0abe*/ 	.short	(.L_511 - .L_510)
	.align		4
.L_510:
        /*0ac0*/ 	.word	index@(_ZN2at6native29vectorized_elementwise_kernelILi2EZZZNS0_15neg_kernel_cudaERNS_18TensorIteratorBaseEENKUlvE0_clEvENKUlvE3_clEvEUlsE_St5arrayIPcLm2EEEEviT0_T1_)
        /*0ac4*/ 	.word	0x00000000


	//----- nvinfo : EIATTR_REGCOUNT
	.align		4
.L_511:
        /*0ac8*/ 	.byte	0x04, 0x2f
        /*0aca*/ 	.short	(.L_513 - .L_512)
	.align		4
.L_512:
        /*0acc*/ 	.word	index@(_ZN2at6native27unrolled_elementwise_kernelIZZZNS0_15neg_kernel_cudaERNS_18TensorIteratorBaseEENKUlvE0_clEvENKUlvE3_clEvEUlsE_St5arrayIPcLm2EELi4E23TrivialOffsetCalculatorILi1EjESB_NS0_6memory15LoadWithoutCastENSC_16StoreWithoutCastEEEviT_T0_T2_T3_T4_T5_)
        /*0ad0*/ 	.word	0x00000012


	//----- nvinfo : EIATTR_FRAME_SIZE
	.align		4
.L_513:
        /*0ad4*/ 	.byte	0x04, 0x11
        /*0ad6*/ 	.short	(.L_515 - .L_514)
	.align		4
.L_514:
        /*0ad8*/ 	.word	index@(_ZN2at6native27unrolled_elementwise_kernelIZZZNS0_15neg_kernel_cudaERNS_18TensorIteratorBaseEENKUlvE0_clEvENKUlvE3_clEvEUlsE_St5arrayIPcLm2EELi4E23TrivialOffsetCalculatorILi1EjESB_NS0_6memory15LoadWithoutCastENSC_16StoreWithoutCastEEEviT_T0_T2_T3_T4_T5_)
        /*0adc*/ 	.word	0x00000000


	//----- nvinfo : EIATTR_REGCOUNT
	.align		4
.L_515:
        /*0ae0*/ 	.byte	0x04, 0x2f
        /*0ae2*/ 	.short	(.L_517 - .L_516)
	.align		4
.L_516:
        /*0ae4*/ 	.word	index@(_ZN2at6native18elementwise_kernelILi128ELi4EZNS0_22gpu_kernel_impl_nocastIZZZNS0_15neg_kernel_cudaERNS_18TensorIteratorBaseEENKUlvE0_clEvENKUlvE3_clEvEUlsE_EEvS4_RKT_EUliE_EEviT1_)
        /*0ae8*/ 	.word	0x00000012


	//----- nvinfo : EIATTR_FRAME_SIZE
	.align		4
.L_517:
        /*0aec*/ 	.byte	0x04, 0x11
        /*0aee*/ 	.short	(.L_519 - .L_518)
	.align		4
.L_518:
        /*0af0*/ 	.word	index@(_ZN2at6native18elementwise_kernelILi128ELi4EZNS0_22gpu_kernel_impl_nocastIZZZNS0_15neg_kernel_cudaERNS_18TensorIteratorBaseEENKUlvE0_clEvENKUlvE3_clEvEUlsE_EEvS4_RKT_EUliE_EEviT1_)
        /*0af4*/ 	.word	0x00000000


	//----- nvinfo : EIATTR_REGCOUNT
	.align		4
.L_519:
        /*0af8*/ 	.byte	0x04, 0x2f
        /*0afa*/ 	.short	(.L_521 - .L_520)
	.align		4
.L_520:
        /*0afc*/ 	.word	index@(_ZN2at6native27unrolled_elementwise_kernelIZZZNS0_15neg_kernel_cudaERNS_18TensorIteratorBaseEENKUlvE0_clEvENKUlvE3_clEvEUlsE_St5arrayIPcLm2EELi4E23TrivialOffsetCalculatorILi1EjESB_NS0_6memory12LoadWithCastILi1EEENSC_13StoreWithCastILi1EEEEEviT_T0_T2_T3_T4_T5_)
        /*0b00*/ 	.word	0x0000001d


	//----- nvinfo : EIATTR_FRAME_SIZE
	.align		4
.L_521:
        /*0b04*/ 	.byte	0x04, 0x11
        /*0b06*/ 	.short	(.L_523 - .L_522)
	.align		4
.L_522:
        /*0b08*/ 	.word	index@(_ZN2at6native27unrolled_elementwise_kernelIZZZNS0_15neg_kernel_cudaERNS_18TensorIteratorBaseEENKUlvE0_clEvENKUlvE3_clEvEUlsE_St5arrayIPcLm2EELi4E23TrivialOffsetCalculatorILi1EjESB_NS0_6memory12LoadWithCastILi1EEENSC_13StoreWithCastILi1EEEEEviT_T0_T2_T3_T4_T5_)
        /*0b0c*/ 	.word	0x00000000


	//----- nvinfo : EIATTR_REGCOUNT
	.align		4
.L_523:
        /*0b10*/ 	.byte	0x04, 0x2f
        /*0b12*/ 	.short	(.L_525 - .L_524)
	.align		4
.L_524:
        /*0b14*/ 	.word	index@(_ZN2at6native18elementwise_kernelILi128ELi4EZNS0_15gpu_kernel_implIZZZNS0_15neg_kernel_cudaERNS_18TensorIteratorBaseEENKUlvE0_clEvENKUlvE3_clEvEUlsE_EEvS4_RKT_EUliE_EEviT1_)
        /*0b18*/ 	.word	0x0000001a


	//----- nvinfo : EIATTR_FRAME_SIZE
	.align		4
.L_525:
        /*0b1c*/ 	.byte	0x04, 0x11
        /*0b1e*/ 	.short	(.L_527 - .L_526)
	.align		4
.L_526:
        /*0b20*/ 	.word	index@(_ZN2at6native18elementwise_kernelILi128ELi4EZNS0_15gpu_kernel_implIZZZNS0_15neg_kernel_cudaERNS_18TensorIteratorBaseEENKUlvE0_clEvENKUlvE3_clEvEUlsE_EEvS4_RKT_EUliE_EEviT1_)
        /*0b24*/ 	.word	0x00000000


	//----- nvinfo : EIATTR_REGCOUNT
	.align		4
.L_527:
        /*0b28*/ 	.byte	0x04, 0x2f
        /*0b2a*/ 	.short	(.L_529 - .L_528)
	.align		4
.L_528:
        /*0b2c*/ 	.word	index@(_ZN2at6native29vectorized_elementwise_kernelILi8EZZZNS0_15neg_kernel_cudaERNS_18TensorIteratorBaseEENKUlvE0_clEvENKUlvE4_clEvEUldE_St5arrayIPcLm2EEEEviT0_T1_)
        /*0b30*/ 	.word	0x00000020


	//----- nvinfo : EIATTR_FRAME_SIZE
	.align		4
.L_529:
        /*0b34*/ 	.byte	0x04, 0x11
        /*0b36*/ 	.short	(.L_531 - .L_530)
	.align		4
.L_530:
        /*0b38*/ 	.word	index@(_ZN2at6native29vectorized_elementwise_kernelILi8EZZZNS0_15neg_kernel_cudaERNS_18TensorIteratorBaseEENKUlvE0_clEvENKUlvE4_clEvEUldE_St5arrayIPcLm2EEEEviT0_T1_)
        /*0b3c*/ 	.word	0x00000000


	//----- nvinfo : EIATTR_REGCOUNT
	.align		4
.L_531:
        /*0b40*/ 	.byte	0x04, 0x2f
        /*0b42*/ 	.short	(.L_533 - .L_532)
	.align		4
.L_532:
        /*0b44*/ 	.word	index@(_ZN2at6native29vectorized_elementwise_kernelILi4EZZZNS0_15neg_kernel_cudaERNS_18TensorIteratorBaseEENKUlvE0_clEvENKUlvE4_clEvEUldE_St5arrayIPcLm2EEEEviT0_T1_)
        /*0b48*/ 	.word	0x00000020


	//----- nvinfo : EIATTR_FRAME_SIZE
	.align		4
.L_533:
        /*0b4c*/ 	.byte	0x04, 0x11
        /*0b4e*/ 	.short	(.L_535 - .L_534)
	.align		4
.L_534:
        /*0b50*/ 	.word	index@(_ZN2at6native29vectorized_elementwise_kernelILi4EZZZNS0_15neg_kernel_cudaERNS_18TensorIteratorBaseEENKUlvE0_clEvENKUlvE4_clEvEUldE_St5arrayIPcLm2EEEEviT0_T1_)
        /*0b54*/ 	.word	0x00000000


	//----- nvinfo : EIATTR_REGCOUNT
	.align		4
.L_535:
        /*0b58*/ 	.byte	0x04, 0x2f
        /*0b5a*/ 	.short	(.L_537 - .L_536)
	.align		4
.L_536:
        /*0b5c*/ 	.word	index@(_ZN2at6native29vectorized_elementwise_kernelILi2EZZZNS0_15neg_kernel_cudaERNS_18TensorIteratorBaseEENKUlvE0_clEvENKUlvE4_clEvEUldE_St5arrayIPcLm2EEEEviT0_T1_)
        /*0b60*/ 	.word	0x00000020


	//----- nvinfo : EIATTR_FRAME_SIZE
	.align		4
.L_537:
        /*0b64*/ 	.byte	0x04, 0x11
        /*0b66*/ 	.short	(.L_539 - .L_538)
	.align		4
.L_538:
        /*0b68*/ 	.word	index@(_ZN2at6native29vectorized_elementwise_kernelILi2EZZZNS0_15neg_kernel_cudaERNS_18TensorIteratorBaseEENKUlvE0_clEvENKUlvE4_clEvEUldE_St5arrayIPcLm2EEEEviT0_T1_)
        /*0b6c*/ 	.word	0x00000000


	//----- nvinfo : EIATTR_REGCOUNT
	.align		4
.L_539:
        /*0b70*/ 	.byte	0x04, 0x2f
        /*0b72*/ 	.short	(.L_541 - .L_540)
	.align		4
.L_540:
        /*0b74*/ 	.word	index@(_ZN2at6native27unrolled_elementwise_kernelIZZZNS0_15neg_kernel_cudaERNS_18TensorIteratorBaseEENKUlvE0_clEvENKUlvE4_clEvEUldE_St5arrayIPcLm2EELi4E23TrivialOffsetCalculatorILi1EjESB_NS0_6memory15LoadWithoutCastENSC_16StoreWithoutCastEEEviT_T0_T2_T3_T4_T5_)
        /*0b78*/ 	.word	0x00000018


	//----- nvinfo : EIATTR_FRAME_SIZE
	.align		4
.L_541:
        /*0b7c*/ 	.byte	0x04, 0x11
        /*0b7e*/ 	.short	(.L_543 - .L_542)
	.align		4
.L_542:
        /*0b80*/ 	.word	index@(_ZN2at6native27unrolled_elementwise_kernelIZZZNS0_15neg_kernel_cudaERNS_18TensorIteratorBaseEENKUlvE0_clEvENKUlvE4_clEvEUldE_St5arrayIPcLm2EELi4E23TrivialOffsetCalculatorILi1EjESB_NS0_6memory15LoadWithoutCastENSC_16StoreWithoutCastEEEviT_T0_T2_T3_T4_T5_)
        /*0b84*/ 	.word	0x00000000


	//----- nvinfo : EIATTR_REGCOUNT
	.align		4
.L_543:
        /*0b88*/ 	.byte	0x04, 0x2f
        /*0b8a*/ 	.short	(.L_545 - .L_544)
	.align		4
.L_544:
        /*0b8c*/ 	.word	index@(_ZN2at6native18elementwise_kernelILi128ELi2EZNS0_22gpu_kernel_impl_nocastIZZZNS0_15neg_kernel_cudaERNS_18TensorIteratorBaseEENKUlvE0_clEvENKUlvE4_clEvEUldE_EEvS4_RKT_EUliE_EEviT1_)
        /*0b90*/ 	.word	0x00000012


	//----- nvinfo : EIATTR_FRAME_SIZE
	.align		4
.L_545:
        /*0b94*/ 	.byte	0x04, 0x11
        /*0b96*/ 	.short	(.L_547 - .L_546)
	.align		4
.L_546:
        /*0b98*/ 	.word	index@(_ZN2at6native18elementwise_kernelILi128ELi2EZNS0_22gpu_kernel_impl_nocastIZZZNS0_15neg_kernel_cudaERNS_18TensorIteratorBaseEENKUlvE0_clEvENKUlvE4_clEvEUldE_EEvS4_RKT_EUliE_EEviT1_)
        /*0b9c*/ 	.word	0x00000000


	//----- nvinfo : EIATTR_REGCOUNT
	.align		4
.L_547:
        /*0ba0*/ 	.byte	0x04, 0x2f
        /*0ba2*/ 	.short	(.L_549 - .L_548)
	.align		4
.L_548:
        /*0ba4*/ 	.word	index@(_ZN2at6native27unrolled_elementwise_kernelIZZZNS0_15neg_kernel_cudaERNS_18TensorIteratorBaseEENKUlvE0_clEvENKUlvE4_clEvEUldE_St5arrayIPcLm2EELi4E23TrivialOffsetCalculatorILi1EjESB_NS0_6memory12LoadWithCastILi1EEENSC_13StoreWithCastILi1EEEEEviT_T0_T2_T3_T4_T5_)
        /*0ba8*/ 	.word	0x00000020


	//----- nvinfo : EIATTR_FRAME_SIZE
	.align		4
.L_549:
        /*0bac*/ 	.byte	0x04, 0x11
        /*0bae*/ 	.short	(.L_551 - .L_550)
	.align		4
.L_550:
        /*0bb0*/ 	.word	index@(_ZN2at6native27unrolled_elementwise_kernelIZZZNS0_15neg_kernel_cudaERNS_18TensorIteratorBaseEENKUlvE0_clEvENKUlvE4_clEvEUldE_St5arrayIPcLm2EELi4E23TrivialOffsetCalculatorILi1EjESB_NS0_6memory12LoadWithCastILi1EEENSC_13StoreWithCastILi1EEEEEviT_T0_T2_T3_T4_T5_)
        /*0bb4*/ 	.word	0x00000000


	//----- nvinfo : EIATTR_REGCOUNT
	.align		4
.L_551:
        /*0bb8*/ 	.byte	0x04, 0x2f
        /*0bba*/ 	.short	(.L_553 - .L_552)
	.align		4
.L_552:
        /*0bbc*/ 	.word	index@(_ZN2at6native18elementwise_kernelILi128ELi4EZNS0_15gpu_kernel_implIZZZNS0_15neg_kernel_cudaERNS_18TensorIteratorBaseEENKUlvE0_clEvENKUlvE4_clEvEUldE_EEvS4_RKT_EUliE_EEviT1_)
        /*0bc0*/ 	.word	0x0000001a


	//----- nvinfo : EIATTR_FRAME_SIZE
	.align		4
.L_553:
        /*0bc4*/ 	.byte	0x04, 0x11
        /*0bc6*/ 	.short	(.L_555 - .L_554)
	.align		4
.L_554:
        /*0bc8*/ 	.word	index@(_ZN2at6native18elementwise_kernelILi128ELi4EZNS0_15gpu_kernel_implIZZZNS0_15neg_kernel_cudaERNS_18TensorIteratorBaseEENKUlvE0_clEvENKUlvE4_clEvEUldE_EEvS4_RKT_EUliE_EEviT1_)
        /*0bcc*/ 	.word	0x00000000


	//----- nvinfo : EIATTR_REGCOUNT
	.align		4
.L_555:
        /*0bd0*/ 	.byte	0x04, 0x2f
        /*0bd2*/ 	.short	(.L_557 - .L_556)
	.align		4
.L_556:
        /*0bd4*/ 	.word	index@(_ZN2at6native29vectorized_elementwise_kernelILi8EZZZNS0_15neg_kernel_cudaERNS_18TensorIteratorBaseEENKUlvE0_clEvENKUlvE5_clEvEUlfE_St5arrayIPcLm2EEEEviT0_T1_)
        /*0bd8*/ 	.word	0x00000020


	//----- nvinfo : EIATTR_FRAME_SIZE
	.align		4
.L_557:
        /*0bdc*/ 	.byte	0x04, 0x11
        /*0bde*/ 	.short	(.L_559 - .L_558)
	.align		4
.L_558:
        /*0be0*/ 	.word	index@(_ZN2at6native29vectorized_elementwise_kernelILi8EZZZNS0_15neg_kernel_cudaERNS_18TensorIteratorBaseEENKUlvE0_clEvENKUlvE5_clEvEUlfE_St5arrayIPcLm2EEEEviT0_T1_)
        /*0be4*/ 	.word	0x00000000


	//----- nvinfo : EIATTR_REGCOUNT
	.align		4
.L_559:
        /*0be8*/ 	.byte	0x04, 0x2f
        /*0bea*/ 	.short	(.L_561 - .L_560)
	.align		4
.L_560:
        /*0bec*/ 	.word	index@(_ZN2at6native29vectorized_elementwise_kernelILi4EZZZNS0_15neg_kernel_cudaERNS_18TensorIteratorBaseEENKUlvE0_clEvENKUlvE5_clEvEUlfE_St5arrayIPcLm2EEEEviT0_T1_)
        /*0bf0*/ 	.word	0x00000020


	//----- nvinfo : EIATTR_FRAME_SIZE
	.align		4
.L_561:
        /*0bf4*/ 	.byte	0x04, 0x11
        /*0bf6*/ 	.short	(.L_563 - .L_562)
	.align		4
.L_562:
        /*0bf8*/ 	.word	index@(_ZN2at6native29vectorized_elementwise_kernelILi4EZZZNS0_15neg_kernel_cudaERNS_18TensorIteratorBaseEENKUlvE0_clEvENKUlvE5_clEvEUlfE_St5arrayIPcLm2EEEEviT0_T1_)
        /*0bfc*/ 	.word	0x00000000


	//----- nvinfo : EIATTR_REGCOUNT
	.align		4
.L_563:
        /*0c00*/ 	.byte	0x04, 0x2f
        /*0c02*/ 	.short	(.L_565 - .L_564)
	.align		4
.L_564:
        /*0c04*/ 	.word	index@(_ZN2at6native29vectorized_elementwise_kernelILi2EZZZNS0_15neg_kernel_cudaERNS_18TensorIteratorBaseEENKUlvE0_clEvENKUlvE5_clEvEUlfE_St5arrayIPcLm2EEEEviT0_T1_)
        /*0c08*/ 	.word	0x00000020


	//----- nvinfo : EIATTR_FRAME_SIZE
	.align		4
.L_565:
        /*0c0c*/ 	.byte	0x04, 0x11
        /*0c0e*/ 	.short	(.L_567 - .L_566)
	.align		4
.L_566:
        /*0c10*/ 	.word	index@(_ZN2at6native29vectorized_elementwise_kernelILi2EZZZNS0_15neg_kernel_cudaERNS_18TensorIteratorBaseEENKUlvE0_clEvENKUlvE5_clEvEUlfE_St5arrayIPcLm2EEEEviT0_T1_)
        /*0c14*/ 	.word	0x00000000


	//----- nvinfo : EIATTR_REGCOUNT
	.align		4
.L_567:
        /*0c18*/ 	.byte	0x04, 0x2f
        /*0c1a*/ 	.short	(.L_569 - .L_568)
	.align		4
.L_568:
        /*0c1c*/ 	.word	index@(_ZN2at6native27unrolled_elementwise_kernelIZZZNS0_15neg_kernel_cudaERNS_18TensorIteratorBaseEENKUlvE0_clEvENKUlvE5_clEvEUlfE_St5arrayIPcLm2EELi4E23TrivialOffsetCalculatorILi1EjESB_NS0_6memory15LoadWithoutCastENSC_16StoreWithoutCastEEEviT_T0_T2_T3_T4_T5_)
        /*0c20*/ 	.word	0x00000014


	//----- nvinfo : EIATTR_FRAME_SIZE
	.align		4
.L_569:
        /*0c24*/ 	.byte	0x04, 0x11
        /*0c26*/ 	.short	(.L_571 - .L_570)
	.align		4
.L_570:
        /*0c28*/ 	.word	index@(_ZN2at6native27unrolled_elementwise_kernelIZZZNS0_15neg_kernel_cudaERNS_18TensorIteratorBaseEENKUlvE0_clEvENKUlvE5_clEvEUlfE_St5arrayIPcLm2EELi4E23TrivialOffsetCalculatorILi1EjESB_NS0_6memory15LoadWithoutCastENSC_16StoreWithoutCastEEEviT_T0_T2_T3_T4_T5_)
        /*0c2c*/ 	.word	0x00000000


	//----- nvinfo : EIATTR_REGCOUNT
	.align		4
.L_571:
        /*0c30*/ 	.byte	0x04, 0x2f
        /*0c32*/ 	.short	(.L_573 - .L_572)
	.align		4
.L_572:
        /*0c34*/ 	.word	index@(_ZN2at6native18elementwise_kernelILi128ELi2EZNS0_22gpu_kernel_impl_nocastIZZZNS0_15neg_kernel_cudaERNS_18TensorIteratorBaseEENKUlvE0_clEvENKUlvE5_clEvEUlfE_EEvS4_RKT_EUliE_EEviT1_)
        /*0c38*/ 	.word	0x00000012


	//----- nvinfo : EIATTR_FRAME_SIZE
	.align		4
.L_573:
        /*0c3c*/ 	.byte	0x04, 0x11
        /*0c3e*/ 	.short	(.L_575 - .L_574)
	.align		4
.L_574:
        /*0c40*/ 	.word	index@(_ZN2at6native18elementwise_kernelILi128ELi2EZNS0_22gpu_kernel_impl_nocastIZZZNS0_15neg_kernel_cudaERNS_18TensorIteratorBaseEENKUlvE0_clEvENKUlvE5_clEvEUlfE_EEvS4_RKT_EUliE_EEviT1_)
        /*0c44*/ 	.word	0x00000000


	//----- nvinfo : EIATTR_REGCOUNT
	.align		4
.L_575:
        /*0c48*/ 	.byte	0x04, 0x2f
        /*0c4a*/ 	.short	(.L_577 - .L_576)
	.align		4
.L_576:
        /*0c4c*/ 	.word	index@(_ZN2at6native27unrolled_elementwise_kernelIZZZNS0_15neg_kernel_cudaERNS_18TensorIteratorBaseEENKUlvE0_clEvENKUlvE5_clEvEUlfE_St5arrayIPcLm2EELi4E23TrivialOffsetCalculatorILi1EjESB_NS0_6memory12LoadWithCastILi1EEENSC_13StoreWithCastILi1EEEEEviT_T0_T2_T3_T4_T5_)
        /*0c50*/ 	.word	0x0000001e


	//----- nvinfo : EIATTR_FRAME_SIZE
	.align		4
.L_577:
        /*0c54*/ 	.byte	0x04, 0x11
        /*0c56*/ 	.short	(.L_579 - .L_578)
	.align		4
.L_578:
        /*0c58*/ 	.word	index@(_ZN2at6native27unrolled_elementwise_kernelIZZZNS0_15neg_kernel_cudaERNS_18TensorIteratorBaseEENKUlvE0_clEvENKUlvE5_clEvEUlfE_St5arrayIPcLm2EELi4E23TrivialOffsetCalculatorILi1EjESB_NS0_6memory12LoadWithCastILi1EEENSC_13StoreWithCastILi1EEEEEviT_T0_T2_T3_T4_T5_)
        /*0c5c*/ 	.word	0x00000000


	//----- nvinfo : EIATTR_REGCOUNT
	.align		4
.L_579:
        /*0c60*/ 	.byte	0x04, 0x2f
        /*0c62*/ 	.short	(.L_581 - .L_580)
	.align		4
.L_580:
        /*0c64*/ 	.word	index@(_ZN2at6native18elementwise_kernelILi128ELi4EZNS0_15gpu_kernel_implIZZZNS0_15neg_kernel_cudaERNS_18TensorIteratorBaseEENKUlvE0_clEvENKUlvE5_clEvEUlfE_EEvS4_RKT_EUliE_EEviT1_)
        /*0c68*/ 	.word	0x0000001a


	//----- nvinfo : EIATTR_FRAME_SIZE
	.align		4
.L_581:
        /*0c6c*/ 	.byte	0x04, 0x11
        /*0c6e*/ 	.short	(.L_583 - .L_582)
	.align		4
.L_582:
        /*0c70*/ 	.word	index@(_ZN2at6native18elementwise_kernelILi128ELi4EZNS0_15gpu_kernel_implIZZZNS0_15neg_kernel_cudaERNS_18TensorIteratorBaseEENKUlvE0_clEvENKUlvE5_clEvEUlfE_EEvS4_RKT_EUliE_EEviT1_)
        /*0c74*/ 	.word	0x00000000


	//----- nvinfo : EIATTR_REGCOUNT
	.align		4
.L_583:
        /*0c78*/ 	.byte	0x04, 0x2f
        /*0c7a*/ 	.short	(.L_585 - .L_584)
	.align		4
.L_584:
        /*0c7c*/ 	.word	index@(_ZN2at6native29vectorized_elementwise_kernelILi8EZZZNS0_15neg_kernel_cudaERNS_18TensorIteratorBaseEENKUlvE0_clEvENKUlvE6_clEvEUlN3c104HalfEE_St5arrayIPcLm2EEEEviT0_T1_)
        /*0c80*/ 	.word	0x00000028


	//----- nvinfo : EIATTR_FRAME_SIZE
	.align		4
.L_585:
        /*0c84*/ 	.byte	0x04, 0x11
        /*0c86*/ 	.short	(.L_587 - .L_586)
	.align		4
.L_586:
        /*0c88*/ 	.word	index@(_ZN2at6native29vectorized_elementwise_kernelILi8EZZZNS0_15neg_kernel_cudaERNS_18TensorIteratorBaseEENKUlvE0_clEvENKUlvE6_clEvEUlN3c104HalfEE_St5arrayIPcLm2EEEEviT0_T1_)
        /*0c8c*/ 	.word	0x00000000


	//----- nvinfo : EIATTR_REGCOUNT
	.align		4
.L_587:
        /*0c90*/ 	.byte	0x04, 0x2f
        /*0c92*/ 	.short	(.L_589 - .L_588)
	.align		4
.L_588:
        /*0c94*/ 	.word	index@(_ZN2at6native29vectorized_elementwise_kernelILi4EZZZNS0_15neg_kernel_cudaERNS_18TensorIteratorBaseEENKUlvE0_clEvENKUlvE6_clEvEUlN3c104HalfEE_St5arrayIPcLm2EEEEviT0_T1_)
        /*0c98*/ 	.word	0x00000028


	//----- nvinfo : EIATTR_FRAME_SIZE
	.align		4
.L_589:
        /*0c9c*/ 	.byte	0x04, 0x11
        /*0c9e*/ 	.short	(.L_591 - .L_590)
	.align		4
.L_590:
        /*0ca0*/ 	.word	index@(_ZN2at6native29vectorized_elementwise_kernelILi4EZZZNS0_15neg_kernel_cudaERNS_18TensorIteratorBaseEENKUlvE0_clEvENKUlvE6_clEvEUlN3c104HalfEE_St5arrayIPcLm2EEEEviT0_T1_)
        /*0ca4*/ 	.word	0x00000000


	//----- nvinfo : EIATTR_REGCOUNT
	.align		4
.L_591:
        /*0ca8*/ 	.byte	0x04, 0x2f
        /*0caa*/ 	.short	(.L_593 - .L_592)
	.align		4
.L_592:
        /*0cac*/ 	.word	index@(_ZN2at6native29vectorized_elementwise_kernelILi2EZZZNS0_15neg_kernel_cudaERNS_18TensorIteratorBaseEENKUlvE0_clEvENKUlvE6_clEvEUlN3c104HalfEE_St5arrayIPcLm2EEEEviT0_T1_)
        /*0cb0*/ 	.word	0x00000028


	//----- nvinfo : EIATTR_FRAME_SIZE
	.align		4
.L_593:
        /*0cb4*/ 	.byte	0x04, 0x11
        /*0cb6*/ 	.short	(.L_595 - .L_594)
	.align		4
.L_594:
        /*0cb8*/ 	.word	index@(_ZN2at6native29vectorized_elementwise_kernelILi2EZZZNS0_15neg_kernel_cudaERNS_18TensorIteratorBaseEENKUlvE0_clEvENKUlvE6_clEvEUlN3c104HalfEE_St5arrayIPcLm2EEEEviT0_T1_)
        /*0cbc*/ 	.word	0x00000000


	//----- nvinfo : EIATTR_REGCOUNT
	.align		4
.L_595:
        /*0cc0*/ 	.byte	0x04, 0x2f
        /*0cc2*/ 	.short	(.L_597 - .L_596)
	.align		4
.L_596:
        /*0cc4*/ 	.word	index@(_ZN2at6native27unrolled_elementwise_kernelIZZZNS0_15neg_kernel_cudaERNS_18TensorIteratorBaseEENKUlvE0_clEvENKUlvE6_clEvEUlN3c104HalfEE_St5arrayIPcLm2EELi4E23TrivialOffsetCalculatorILi1EjESD_NS0_6memory15LoadWithoutCastENSE_16StoreWithoutCastEEEviT_T0_T2_T3_T4_T5_)
        /*0cc8*/ 	.word	0x00000019


	//----- nvinfo : EIATTR_FRAME_SIZE
	.align		4
.L_597:
        /*0ccc*/ 	.byte	0x04, 0x11
        /*0cce*/ 	.short	(.L_599 - .L_598)
	.align		4
.L_598:
        /*0cd0*/ 	.word	index@(_ZN2at6native27unrolled_elementwise_kernelIZZZNS0_15neg_kernel_cudaERNS_18TensorIteratorBaseEENKUlvE0_clEvENKUlvE6_clEvEUlN3c104HalfEE_St5arrayIPcLm2EELi4E23TrivialOffsetCalculatorILi1EjESD_NS0_6memory15LoadWithoutCastENSE_16StoreWithoutCastEEEviT_T0_T2_T3_T4_T5_)
        /*0cd4*/ 	.word	0x00000000


	//----- nvinfo : EIATTR_REGCOUNT
	.align		4
.L_599:
        /*0cd8*/ 	.byte	0x04, 0x2f
        /*0cda*/ 	.short	(.L_601 - .L_600)
	.align		4
.L_600:
        /*0cdc*/ 	.word	index@(_ZN2at6native18elementwise_kernelILi128ELi4EZNS0_22gpu_kernel_impl_nocastIZZZNS0_15neg_kernel_cudaERNS_18TensorIteratorBaseEENKUlvE0_clEvENKUlvE6_clEvEUlN3c104HalfEE_EEvS4_RKT_EUliE_EEviT1_)
        /*0ce0*/ 	.word	0x00000012


	//----- nvinfo : EIATTR_FRAME_SIZE
	.align		4
.L_601:
        /*0ce4*/ 	.byte	0x04, 0x11
        /*0ce6*/ 	.short	(.L_603 - .L_602)
	.align		4
.L_602:
        /*0ce8*/ 	.word	index@(_ZN2at6native18elementwise_kernelILi128ELi4EZNS0_22gpu_kernel_impl_nocastIZZZNS0_15neg_kernel_cudaERNS_18TensorIteratorBaseEENKUlvE0_clEvENKUlvE6_clEvEUlN3c104HalfEE_EEvS4_RKT_EUliE_EEviT1_)
        /*0cec*/ 	.word	0x00000000


	//----- nvinfo : EIATTR_REGCOUNT
	.align		4
.L_603:
        /*0cf0*/ 	.byte	0x04, 0x2f
        /*0cf2*/ 	.short	(.L_605 - .L_604)
	.align		4
.L_604:
        /*0cf4*/ 	.word	index@(_ZN2at6native27unrolled_elementwise_kernelIZZZNS0_15neg_kernel_cudaERNS_18TensorIteratorBaseEENKUlvE0_clEvENKUlvE6_clEvEUlN3c104HalfEE_St5arrayIPcLm2EELi4E23TrivialOffsetCalculatorILi1EjESD_NS0_6memory12LoadWithCastILi1EEENSE_13StoreWithCastILi1EEEEEviT_T0_T2_T3_T4_T5_)
        /*0cf8*/ 	.word	0x00000020


	//----- nvinfo : EIATTR_FRAME_SIZE
	.align		4
.L_605:
        /*0cfc*/ 	.byte	0x04, 0x11
        /*0cfe*/ 	.short	(.L_607 - .L_606)
	.align		4
.L_606:
        /*0d00*/ 	.word	index@(_ZN2at6native27unrolled_elementwise_kernelIZZZNS0_15neg_kernel_cudaERNS_18TensorIteratorBaseEENKUlvE0_clEvENKUlvE6_clEvEUlN3c104HalfEE_St5arrayIPcLm2EELi4E23TrivialOffsetCalculatorILi1EjESD_NS0_6memory12LoadWithCastILi1EEENSE_13StoreWithCastILi1EEEEEviT_T0_T2_T3_T4_T5_)
        /*0d04*/ 	.word	0x00000000


	//----- nvinfo : EIATTR_REGCOUNT
	.align		4
.L_607:
        /*0d08*/ 	.byte	0x04, 0x2f
        /*0d0a*/ 	.short	(.L_609 - .L_608)
	.align		4
.L_608:
        /*0d0c*/ 	.word	index@(_ZN2at6native18elementwise_kernelILi128ELi4EZNS0_15gpu_kernel_implIZZZNS0_15neg_kernel_cudaERNS_18TensorIteratorBaseEENKUlvE0_clEvENKUlvE6_clEvEUlN3c104HalfEE_EEvS4_RKT_EUliE_EEviT1_)
        /*0d10*/ 	.word	0x0000001a


	//----- nvinfo : EIATTR_FRAME_SIZE
	.align		4
.L_609:
        /*0d14*/ 	.byte	0x04, 0x11
        /*0d16*/ 	.short	(.L_611 - .L_610)
	.align		4
.L_610:
        /*0d18*/ 	.word	index@(_ZN2at6native18elementwise_kernelILi128ELi4EZNS0_15gpu_kernel_implIZZZNS0_15neg_kernel_cudaERNS_18TensorIteratorBaseEENKUlvE0_clEvENKUlvE6_clEvEUlN3c104HalfEE_EEvS4_RKT_EUliE_EEviT1_)
        /*0d1c*/ 	.word	0x00000000


	//----- nvinfo : EIATTR_REGCOUNT
	.align		4
.L_611:
        /*0d20*/ 	.byte	0x04, 0x2f
        /*0d22*/ 	.short	(.L_613 - .L_612)
	.align		4
.L_612:
        /*0d24*/ 	.word	index@(_ZN2at6native29vectorized_elementwise_kernelILi8EZZZNS0_15neg_kernel_cudaERNS_18TensorIteratorBaseEENKUlvE0_clEvENKUlvE7_clEvEUlN3c108BFloat16EE_St5arrayIPcLm2EEEEviT0_T1_)
        /*0d28*/ 	.word	0x00000020


	//----- nvinfo : EIATTR_FRAME_SIZE
	.align		4
.L_613:
        /*0d2c*/ 	.byte	0x04, 0x11
        /*0d2e*/ 	.short	(.L_615 - .L_614)
	.align		4
.L_614:
        /*0d30*/ 	.word	index@(_ZN2at6native29vectorized_elementwise_kernelILi8EZZZNS0_15neg_kernel_cudaERNS_18TensorIteratorBaseEENKUlvE0_clEvENKUlvE7_clEvEUlN3c108BFloat16EE_St5arrayIPcLm2EEEEviT0_T1_)
        /*0d34*/ 	.word	0x00000000


	//----- nvinfo : EIATTR_REGCOUNT
	.align		4
.L_615:
        /*0d38*/ 	.byte	0x04, 0x2f
        /*0d3a*/ 	.short	(.L_617 - .L_616)
	.align		4
.L_616:
        /*0d3c*/ 	.word	index@(_ZN2at6native29vectorized_elementwise_kernelILi4EZZZNS0_15neg_kernel_cudaERNS_18TensorIteratorBaseEENKUlvE0_clEvENKUlvE7_clEvEUlN3c108BFloat16EE_St5arrayIPcLm2EEEEviT0_T1_)
        /*0d40*/ 	.word	0x00000020


	//----- nvinfo : EIATTR_FRAME_SIZE
	.align		4
.L_617:
        /*0d44*/ 	.byte	0x04, 0x11
        /*0d46*/ 	.short	(.L_619 - .L_618)
	.align		4
.L_618:
        /*0d48*/ 	.word	index@(_ZN2at6native29vectorized_elementwise_kernelILi4EZZZNS0_15neg_kernel_cudaERNS_18TensorIteratorBaseEENKUlvE0_clEvENKUlvE7_clEvEUlN3c108BFloat16EE_St5arrayIPcLm2EEEEviT0_T1_)
        /*0d4c*/ 	.word	0x00000000


	//----- nvinfo : EIATTR_REGCOUNT
	.align		4
.L_619:
        /*0d50*/ 	.byte	0x04, 0x2f
        /*0d52*/ 	.short	(.L_621 - .L_620)
	.align		4
.L_620:
        /*0d54*/ 	.word	index@(_ZN2at6native29vectorized_elementwise_kernelILi2EZZZNS0_15neg_kernel_cudaERNS_18TensorIteratorBaseEENKUlvE0_clEvENKUlvE7_clEvEUlN3c108BFloat16EE_St5arrayIPcLm2EEEEviT0_T1_)
        /*0d58*/ 	.word	0x00000020


	//----- nvinfo : EIATTR_FRAME_SIZE
	.align		4
.L_621:
        /*0d5c*/ 	.byte	0x04, 0x11
        /*0d5e*/ 	.short	(.L_623 - .L_622)
	.align		4
.L_622:
        /*0d60*/ 	.word	index@(_ZN2at6native29vectorized_elementwise_kernelILi2EZZZNS0_15neg_kernel_cudaERNS_18TensorIteratorBaseEENKUlvE0_clEvENKUlvE7_clEvEUlN3c108BFloat16EE_St5arrayIPcLm2EEEEviT0_T1_)
        /*0d64*/ 	.word	0x00000000


	//----- nvinfo : EIATTR_REGCOUNT
	.align		4
.L_623:
        /*0d68*/ 	.byte	0x04, 0x2f
        /*0d6a*/ 	.short	(.L_625 - .L_624)
	.align		4
.L_624:
        /*0d6c*/ 	.word	index@(_ZN2at6native27unrolled_elementwise_kernelIZZZNS0_15neg_kernel_cudaERNS_18TensorIteratorBaseEENKUlvE0_clEvENKUlvE7_clEvEUlN3c108BFloat16EE_St5arrayIPcLm2EELi4E23TrivialOffsetCalculatorILi1EjESD_NS0_6memory15LoadWithoutCastENSE_16StoreWithoutCastEEEviT_T0_T2_T3_T4_T5_)
        /*0d70*/ 	.word	0x00000018


	//----- nvinfo : EIATTR_FRAME_SIZE
	.align		4
.L_625:
        /*0d74*/ 	.byte	0x04, 0x11
        /*0d76*/ 	.short	(.L_627 - .L_626)
	.align		4
.L_626:
        /*0d78*/ 	.word	index@(_ZN2at6native27unrolled_elementwise_kernelIZZZNS0_15neg_kernel_cudaERNS_18TensorIteratorBaseEENKUlvE0_clEvENKUlvE7_clEvEUlN3c108BFloat16EE_St5arrayIPcLm2EELi4E23TrivialOffsetCalculatorILi1EjESD_NS0_6memory15LoadWithoutCastENSE_16StoreWithoutCastEEEviT_T0_T2_T3_T4_T5_)
        /*0d7c*/ 	.word	0x00000000


	//----- nvinfo : EIATTR_REGCOUNT
	.align		4
.L_627:
        /*0d80*/ 	.byte	0x04, 0x2f
        /*0d82*/ 	.short	(.L_629 - .L_628)
	.align		4
.L_628:
        /*0d84*/ 	.word	index@(_ZN2at6native18elementwise_kernelILi128ELi4EZNS0_22gpu_kernel_impl_nocastIZZZNS0_15neg_kernel_cudaERNS_18TensorIteratorBaseEENKUlvE0_clEvENKUlvE7_clEvEUlN3c108BFloat16EE_EEvS4_RKT_EUliE_EEviT1_)
        /*0d88*/ 	.word	0x00000012


	//----- nvinfo : EIATTR_FRAME_SIZE
	.align		4
.L_629:
        /*0d8c*/ 	.byte	0x04, 0x11
        /*0d8e*/ 	.short	(.L_631 - .L_630)
	.align		4
.L_630:
        /*0d90*/ 	.word	index@(_ZN2at6native18elementwise_kernelILi128ELi4EZNS0_22gpu_kernel_impl_nocastIZZZNS0_15neg_kernel_cudaERNS_18TensorIteratorBaseEENKUlvE0_clEvENKUlvE7_clEvEUlN3c108BFloat16EE_EEvS4_RKT_EUliE_EEviT1_)
        /*0d94*/ 	.word	0x00000000


	//----- nvinfo : EIATTR_REGCOUNT
	.align		4
.L_631:
        /*0d98*/ 	.byte	0x04, 0x2f
        /*0d9a*/ 	.short	(.L_633 - .L_632)
	.align		4
.L_632:
        /*0d9c*/ 	.word	index@(_ZN2at6native27unrolled_elementwise_kernelIZZZNS0_15neg_kernel_cudaERNS_18TensorIteratorBaseEENKUlvE0_clEvENKUlvE7_clEvEUlN3c108BFloat16EE_St5arrayIPcLm2EELi4E23TrivialOffsetCalculatorILi1EjESD_NS0_6memory12LoadWithCastILi1EEENSE_13StoreWithCastILi1EEEEEviT_T0_T2_T3_T4_T5_)
        /*0da0*/ 	.word	0x0000001c


	//----- nvinfo : EIATTR_FRAME_SIZE
	.align		4
.L_633:
        /*0da4*/ 	.byte	0x04, 0x11
        /*0da6*/ 	.short	(.L_635 - .L_634)
	.align		4
.L_634:
        /*0da8*/ 	.word	index@(_ZN2at6native27unrolled_elementwise_kernelIZZZNS0_15neg_kernel_cudaERNS_18TensorIteratorBaseEENKUlvE0_clEvENKUlvE7_clEvEUlN3c108BFloat16EE_St5arrayIPcLm2EELi4E23TrivialOffsetCalculatorILi1EjESD_NS0_6memory12LoadWithCastILi1EEENSE_13StoreWithCastILi1EEEEEviT_T0_T2_T3_T4_T5_)
        /*0dac*/ 	.word	0x00000000


	//----- nvinfo : EIATTR_REGCOUNT
	.align		4
.L_635:
        /*0db0*/ 	.byte	0x04, 0x2f
        /*0db2*/ 	.short	(.L_637 - .L_636)
	.align		4
.L_636:
        /*0db4*/ 	.word	index@(_ZN2at6native18elementwise_kernelILi128ELi4EZNS0_15gpu_kernel_implIZZZNS0_15neg_kernel_cudaERNS_18TensorIteratorBaseEENKUlvE0_clEvENKUlvE7_clEvEUlN3c108BFloat16EE_EEvS4_RKT_EUliE_EEviT1_)
        /*0db8*/ 	.word	0x0000001a


	//----- nvinfo : EIATTR_FRAME_SIZE
	.align		4
.L_637:
        /*0dbc*/ 	.byte	0x04, 0x11
        /*0dbe*/ 	.short	(.L_639 - .L_638)
	.align		4
.L_638:
        /*0dc0*/ 	.word	index@(_ZN2at6native18elementwise_kernelILi128ELi4EZNS0_15gpu_kernel_implIZZZNS0_15neg_kernel_cudaERNS_18TensorIteratorBaseEENKUlvE0_clEvENKUlvE7_clEvEUlN3c108BFloat16EE_EEvS4_RKT_EUliE_EEviT1_)
        /*0dc4*/ 	.word	0x00000000


	//----- nvinfo : EIATTR_REGCOUNT
	.align		4
.L_639:
        /*0dc8*/ 	.byte	0x04, 0x2f
        /*0dca*/ 	.short	(.L_641 - .L_640)
	.align		4
.L_640:
        /*0dcc*/ 	.word	index@(_ZN2at6native29vectorized_elementwise_kernelILi8EZNS0_16sign_kernel_cudaERNS_18TensorIteratorBaseEEUlbE_St5arrayIPcLm2EEEEviT0_T1_)
        /*0dd0*/ 	.word	0x0000001a


	//----- nvinfo : EIATTR_FRAME_SIZE
	.align		4
.L_641:
        /*0dd4*/ 	.byte	0x04, 0x11
        /*0dd6*/ 	.short	(.L_643 - .L_642)
	.align		4
.L_642:
        /*0dd8*/ 	.word	index@(_ZN2at6native29vectorized_elementwise_kernelILi8EZNS0_16sign_kernel_cudaERNS_18TensorIteratorBaseEEUlbE_St5arrayIPcLm2EEEEviT0_T1_)
        /*0ddc*/ 	.word	0x00000000


	//----- nvinfo : EIATTR_REGCOUNT
	.align		4
.L_643:
        /*0de0*/ 	.byte	0x04, 0x2f
        /*0de2*/ 	.short	(.L_645 - .L_644)
	.align		4
.L_644:
        /*0de4*/ 	.word	index@(_ZN2at6native29vectorized_elementwise_kernelILi4EZNS0_16sign_kernel_cudaERNS_18TensorIteratorBaseEEUlbE_St5arrayIPcLm2EEEEviT0_T1_)
        /*0de8*/ 	.word	0x0000001a


	//----- nvinfo : EIATTR_FRAME_SIZE
	.align		4
.L_645:
        /*0dec*/ 	.byte	0x04, 0x11
        /*0dee*/ 	.short	(.L_647 - .L_646)
	.align		4
.L_646:
        /*0df0*/ 	.word	index@(_ZN2at6native29vectorized_elementwise_kernelILi4EZNS0_16sign_kernel_cudaERNS_18TensorIteratorBaseEEUlbE_St5arrayIPcLm2EEEEviT0_T1_)
        /*0df4*/ 	.word	0x00000000


	//----- nvinfo : EIATTR_REGCOUNT
	.align		4
.L_647:
        /*0df8*/ 	.byte	0x04, 0x2f
        /*0dfa*/ 	.short	(.L_649 - .L_648)
	.align		4
.L_648:
        /*0dfc*/ 	.word	index@(_ZN2at6native29vectorized_elementwise_kernelILi2EZNS0_16sign_kernel_cudaERNS_18TensorIteratorBaseEEUlbE_St5arrayIPcLm2EEEEviT0_T1_)
        /*0e00*/ 	.word	0x0000001a


	//----- nvinfo : EIATTR_FRAME_SIZE
	.align		4
.L_649:
        /*0e04*/ 	.byte	0x04, 0x11
        /*0e06*/ 	.short	(.L_651 - .L_650)
	.align		4
.L_650:
        /*0e08*/ 	.word	index@(_ZN2at6native29vectorized_elementwise_kernelILi2EZNS0_16sign_kernel_cudaERNS_18TensorIteratorBaseEEUlbE_St5arrayIPcLm2EEEEviT0_T1_)
        /*0e0c*/ 	.word	0x00000000


	//----- nvinfo : EIATTR_REGCOUNT
	.align		4
.L_651:
        /*0e10*/ 	.byte	0x04, 0x2f
        /*0e12*/ 	.short	(.L_653 - .L_652)
	.align		4
.L_652:
        /*0e14*/ 	.word	index@(_ZN2at6native27unrolled_elementwise_kernelIZNS0_16sign_kernel_cudaERNS_18TensorIteratorBaseEEUlbE_St5arrayIPcLm2EELi4E23TrivialOffsetCalculatorILi1EjES9_NS0_6memory15LoadWithoutCastENSA_16StoreWithoutCastEEEviT_T0_T2_T3_T4_T5_)
        /*0e18*/ 	.word	0x00000014


	//----- nvinfo : EIATTR_FRAME_SIZE
	.align		4
.L_653:
        /*0e1c*/ 	.byte	0x04, 0x11
        /*0e1e*/ 	.short	(.L_655 - .L_654)
	.align		4
.L_654:
        /*0e20*/ 	.word	index@(_ZN2at6native27unrolled_elementwise_kernelIZNS0_16sign_kernel_cudaERNS_18TensorIteratorBaseEEUlbE_St5arrayIPcLm2EELi4E23TrivialOffsetCalculatorILi1EjES9_NS0_6memory15LoadWithoutCastENSA_16StoreWithoutCastEEEviT_T0_T2_T3_T4_T5_)
        /*0e24*/ 	.word	0x00000000


	//----- nvinfo : EIATTR_REGCOUNT
	.align		4
.L_655:
        /*0e28*/ 	.byte	0x04, 0x2f
        /*0e2a*/ 	.short	(.L_657 - .L_656)
	.align		4
.L_656:
        /*0e2c*/ 	.word	index@(_ZN2at6native18elementwise_kernelILi128ELi4EZNS0_22gpu_kernel_impl_nocastIZNS0_16sign_kernel_cudaERNS_18TensorIteratorBaseEEUlbE_EEvS4_RKT_EUliE_EEviT1_)
        /*0e30*/ 	.word	0x00000012


	//----- nvinfo : EIATTR_FRAME_SIZE
	.align		4
.L_657:
        /*0e34*/ 	.byte	0x04, 0x11
        /*0e36*/ 	.short	(.L_659 - .L_658)
	.align		4
.L_658:
        /*0e38*/ 	.word	index@(_ZN2at6native18elementwise_kernelILi128ELi4EZNS0_22gpu_kernel_impl_nocastIZNS0_16sign_kernel_cudaERNS_18TensorIteratorBaseEEUlbE_EEvS4_RKT_EUliE_EEviT1_)
        /*0e3c*/ 	.word	0x00000000


	//----- nvinfo : EIATTR_REGCOUNT
	.align		4
.L_659:
        /*0e40*/ 	.byte	0x04, 0x2f
        /*0e42*/ 	.short	(.L_661 - .L_660)
	.align		4
.L_660:
        /*0e44*/ 	.word	index@(_ZN2at6native27unrolled_elementwise_kernelIZNS0_16sign_kernel_cudaERNS_18TensorIteratorBaseEEUlbE_St5arrayIPcLm2EELi4E23TrivialOffsetCalculatorILi1EjES9_NS0_6memory12LoadWithCastILi1EEENSA_13StoreWithCastILi1EEEEEviT_T0_T2_T3_T4_T5_)
        /*0e48*/ 	.word	0x0000001c


	//----- nvinfo : EIATTR_FRAME_SIZE
	.align		4
.L_661:
        /*0e4c*/ 	.byte	0x04, 0x11
        /*0e4e*/ 	.short	(.L_663 - .L_662)
	.align		4
.L_662:
        /*0e50*/ 	.word	index@(_ZN2at6native27unrolled_elementwise_kernelIZNS0_16sign_kernel_cudaERNS_18TensorIteratorBaseEEUlbE_St5arrayIPcLm2EELi4E23TrivialOffsetCalculatorILi1EjES9_NS0_6memory12LoadWithCastILi1EEENSA_13StoreWithCastILi1EEEEEviT_T0_T2_T3_T4_T5_)
        /*0e54*/ 	.word	0x00000000


	//----- nvinfo : EIATTR_REGCOUNT
	.align		4
.L_663:
        /*0e58*/ 	.byte	0x04, 0x2f
        /*0e5a*/ 	.short	(.L_665 - .L_664)
	.align		4
.L_664:
        /*0e5c*/ 	.word	index@(_ZN2at6native18elementwise_kernelILi128ELi4EZNS0_15gpu_kernel_implIZNS0_16sign_kernel_cudaERNS_18TensorIteratorBaseEEUlbE_EEvS4_RKT_EUliE_EEviT1_)
        /*0e60*/ 	.word	0x0000001a


	//----- nvinfo : EIATTR_FRAME_SIZE
	.align		4
.L_665:
        /*0e64*/ 	.byte	0x04, 0x11
        /*0e66*/ 	.short	(.L_667 - .L_666)
	.align		4
.L_666:
        /*0e68*/ 	.word	index@(_ZN2at6native18elementwise_kernelILi128ELi4EZNS0_15gpu_kernel_implIZNS0_16sign_kernel_cudaERNS_18TensorIteratorBaseEEUlbE_EEvS4_RKT_EUliE_EEviT1_)
        /*0e6c*/ 	.word	0x00000000


	//----- nvinfo : EIATTR_REGCOUNT
	.align		4
.L_667:
        /*0e70*/ 	.byte	0x04, 0x2f
        /*0e72*/ 	.short	(.L_669 - .L_668)
	.align		4
.L_668:
        /*0e74*/ 	.word	index@(_ZN2at6native29vectorized_elementwise_kernelILi8EZZZNS0_16sign_kernel_cudaERNS_18TensorIteratorBaseEENKUlvE_clEvENKUlvE_clEvEUlhE_St5arrayIPcLm2EEEEviT0_T1_)
        /*0e78*/ 	.word	0x0000001e


	//----- nvinfo : EIATTR_FRAME_SIZE
	.align		4
.L_669:
        /*0e7c*/ 	.byte	0x04, 0x11
        /*0e7e*/ 	.short	(.L_671 - .L_670)
	.align		4
.L_670:
        /*0e80*/ 	.word	index@(_ZN2at6native29vectorized_elementwise_kernelILi8EZZZNS0_16sign_kernel_cudaERNS_18TensorIteratorBaseEENKUlvE_clEvENKUlvE_clEvEUlhE_St5arrayIPcLm2EEEEviT0_T1_)
        /*0e84*/ 	.word	0x00000000


	//----- nvinfo : EIATTR_REGCOUNT
	.align		4
.L_671:
        /*0e88*/ 	.byte	0x04, 0x2f
        /*0e8a*/ 	.short	(.L_673 - .L_672)
	.align		4
.L_672:
        /*0e8c*/ 	.word	index@(_ZN2at6native29vectorized_elementwise_kernelILi4EZZZNS0_16sign_kernel_cudaERNS_18TensorIteratorBaseEENKUlvE_clEvENKUlvE_clEvEUlhE_St5arrayIPcLm2EEEEviT0_T1_)
        /*0e90*/ 	.word	0x0000001e


	//----- nvinfo : EIATTR_FRAME_SIZE
	.align		4
.L_673:
        /*0e94*/ 	.byte	0x04, 0x11
        /*0e96*/ 	.short	(.L_675 - .L_674)
	.align		4
.L_674:
        /*0e98*/ 	.word	index@(_ZN2at6native29vectorized_elementwise_kernelILi4EZZZNS0_16sign_kernel_cudaERNS_18TensorIteratorBaseEENKUlvE_clEvENKUlvE_clEvEUlhE_St5arrayIPcLm2EEEEviT0_T1_)
        /*0e9c*/ 	.word	0x00000000


	//----- nvinfo : EIATTR_REGCOUNT
	.align		4
.L_675:
        /*0ea0*/ 	.byte	0x04, 0x2f
        /*0ea2*/ 	.short	(.L_677 - .L_676)
	.align		4
.L_676:
        /*0ea4*/ 	.word	index@(_ZN2at6native29vectorized_elementwise_kernelILi2EZZZNS0_16sign_kernel_cudaERNS_18TensorIteratorBaseEENKUlvE_clEvENKUlvE_clEvEUlhE_St5arrayIPcLm2EEEEviT0_T1_)
        /*0ea8*/ 	.word	0x0000001e


	//----- nvinfo : EIATTR_FRAME_SIZE
	.align		4
.L_677:
        /*0eac*/ 	.byte	0x04, 0x11
        /*0eae*/ 	.short	(.L_679 - .L_678)
	.align		4
.L_678:
        /*0eb0*/ 	.word	index@(_ZN2at6native29vectorized_elementwise_kernelILi2EZZZNS0_16sign_kernel_cudaERNS_18TensorIteratorBaseEENKUlvE_clEvENKUlvE_clEvEUlhE_St5arrayIPcLm2EEEEviT0_T1_)
        /*0eb4*/ 	.word	0x00000000


	//----- nvinfo : EIATTR_REGCOUNT
	.align		4
.L_679:
        /*0eb8*/ 	.byte	0x04, 0x2f
        /*0eba*/ 	.short	(.L_681 - .L_680)
	.align		4
.L_680:
        /*0ebc*/ 	.word	index@(_ZN2at6native27unrolled_elementwise_kernelIZZZNS0_16sign_kernel_cudaERNS_18TensorIteratorBaseEENKUlvE_clEvENKUlvE_clEvEUlhE_St5arrayIPcLm2EELi4E23TrivialOffsetCalculatorILi1EjESB_NS0_6memory15LoadWithoutCastENSC_16StoreWithoutCastEEEviT_T0_T2_T3_T4_T5_)
        /*0ec0*/ 	.word	0x00000014


	//----- nvinfo : EIATTR_FRAME_SIZE
	.align		4
.L_681:
        /*0ec4*/ 	.byte	0x04, 0x11
        /*0ec6*/ 	.short	(.L_683 - .L_682)
	.align		4
.L_682:
        /*0ec8*/ 	.word	index@(_ZN2at6native27unrolled_elementwise_kernelIZZZNS0_16sign_kernel_cudaERNS_18TensorIteratorBaseEENKUlvE_clEvENKUlvE_clEvEUlhE_St5arrayIPcLm2EELi4E23TrivialOffsetCalculatorILi1EjESB_NS0_6memory15LoadWithoutCastENSC_16StoreWithoutCastEEEviT_T0_T2_T3_T4_T5_)
        /*0ecc*/ 	.word	0x00000000


	//----- nvinfo : EIATTR_REGCOUNT
	.align		4
.L_683:
        /*0ed0*/ 	.byte	0x04, 0x2f
        /*0ed2*/ 	.short	(.L_685 - .L_684)
	.align		4
.L_684:
        /*0ed4*/ 	.word	index@(_ZN2at6native18elementwise_kernelILi128ELi4EZNS0_22gpu_kernel_impl_nocastIZZZNS0_16sign_kernel_cudaERNS_18TensorIteratorBaseEENKUlvE_clEvENKUlvE_clEvEUlhE_EEvS4_RKT_EUliE_EEviT1_)
        /*0ed8*/ 	.word	0x00000012


	//----- nvinfo : EIATTR_FRAME_SIZE
	.align		4
.L_685:
        /*0edc*/ 	.byte	0x04, 0x11
        /*0ede*/ 	.short	(.L_687 - .L_686)
	.align		4
.L_686:
        /*0ee0*/ 	.word	index@(_ZN2at6native18elementwise_kernelILi128ELi4EZNS0_22gpu_kernel_impl_nocastIZZZNS0_16sign_kernel_cudaERNS_18TensorIteratorBaseEENKUlvE_clEvENKUlvE_clEvEUlhE_EEvS4_RKT_EUliE_EEviT1_)
        /*0ee4*/ 	.word	0x00000000


	//----- nvinfo : EIATTR_REGCOUNT
	.align		4
.L_687:
        /*0ee8*/ 	.byte	0x04, 0x2f
        /*0eea*/ 	.short	(.L_689 - .L_688)
	.align		4
.L_688:
        /*0eec*/ 	.word	index@(_ZN2at6native27unrolled_elementwise_kernelIZZZNS0_16sign_kernel_cudaERNS_18TensorIteratorBaseEENKUlvE_clEvENKUlvE_clEvEUlhE_St5arrayIPcLm2EELi4E23TrivialOffsetCalculatorILi1EjESB_NS0_6memory12LoadWithCastILi1EEENSC_13StoreWithCastILi1EEEEEviT_T0_T2_T3_T4_T5_)
        /*0ef0*/ 	.word	0x0000001d


	//----- nvinfo : EIATTR_FRAME_SIZE
	.align		4
.L_689:
        /*0ef4*/ 	.byte	0x04, 0x11
        /*0ef6*/ 	.short	(.L_691 - .L_690)
	.align		4
.L_690:
        /*0ef8*/ 	.word	index@(_ZN2at6native27unrolled_elementwise_kernelIZZZNS0_16sign_kernel_cudaERNS_18TensorIteratorBaseEENKUlvE_clEvENKUlvE_clEvEUlhE_St5arrayIPcLm2EELi4E23TrivialOffsetCalculatorILi1EjESB_NS0_6memory12LoadWithCastILi1EEENSC_13StoreWithCastILi1EEEEEviT_T0_T2_T3_T4_T5_)
        /*0efc*/ 	.word	0x00000000


	//----- nvinfo : EIATTR_REGCOUNT
	.align		4
.L_691:
        /*0f00*/ 	.byte	0x04, 0x2f
        /*0f02*/ 	.short	(.L_693 - .L_692)
	.align		4
.L_692:
        /*0f04*/ 	.word	index@(_ZN2at6native18elementwise_kernelILi128ELi4EZNS0_15gpu_kernel_implIZZZNS0_16sign_kernel_cudaERNS_18TensorIteratorBaseEENKUlvE_clEvENKUlvE_clEvEUlhE_EEvS4_RKT_EUliE_EEviT1_)
        /*0f08*/ 	.word	0x0000001a


	//----- nvinfo : EIATTR_FRAME_SIZE
	.align		4
.L_693:
        /*0f0c*/ 	.byte	0x04, 0x11
        /*0f0e*/ 	.short	(.L_695 - .L_694)
	.align		4
.L_694:
        /*0f10*/ 	.word	index@(_ZN2at6native18elementwise_kernelILi128ELi4EZNS0_15gpu_kernel_implIZZZNS0_16sign_kernel_cudaERNS_18TensorIteratorBaseEENKUlvE_clEvENKUlvE_clEvEUlhE_EEvS4_RKT_EUliE_EEviT1_)
        /*0f14*/ 	.word	0x00000000


	//----- nvinfo : EIATTR_REGCOUNT
	.align		4
.L_695:
        /*0f18*/ 	.byte	0x04, 0x2f
        /*0f1a*/ 	.short	(.L_697 - .L_696)
	.align		4
.L_696:
        /*0f1c*/ 	.word	index@(_ZN2at6native29vectorized_elementwise_kernelILi8EZZZNS0_16sign_kernel_cudaERNS_18TensorIteratorBaseEENKUlvE_clEvENKUlvE0_clEvEUlaE_St5arrayIPcLm2EEEEviT0_T1_)
        /*0f20*/ 	.word	0x0000001e


	//----- nvinfo : EIATTR_FRAME_SIZE
	.align		4
.L_697:
        /*0f24*/ 	.byte	0x04, 0x11
        /*0f26*/ 	.short	(.L_699 - .L_698)
	.align		4
.L_698:
        /*0f28*/ 	.word	index@(_ZN2at6native29vectorized_elementwise_kernelILi8EZZZNS0_16sign_kernel_cudaERNS_18TensorIteratorBaseEENKUlvE_clEvENKUlvE0_clEvEUlaE_St5arrayIPcLm2EEEEviT0_T1_)
        /*0f2c*/ 	.word	0x00000000


	//----- nvinfo : EIATTR_REGCOUNT
	.align		4
.L_699:
        /*0f30*/ 	.byte	0x04, 0x2f
        /*0f32*/ 	.short	(.L_701 - .L_700)
	.align		4
.L_700:
        /*0f34*/ 	.word	index@(_ZN2at6native29vectorized_elementwise_kernelILi4EZZZNS0_16sign_kernel_cudaERNS_18TensorIteratorBaseEENKUlvE_clEvENKUlvE0_clEvEUlaE_St5arrayIPcLm2EEEEviT0_T1_)
        /*0f38*/ 	.word	0x0000001e


	//----- nvinfo : EIATTR_FRAME_SIZE
	.align		4
.L_701:
        /*0f3c*/ 	.byte	0x04, 0x11
        /*0f3e*/ 	.short	(.L_703 - .L_702)
	.align		4
.L_702:
        /*0f40*/ 	.word	index@(_ZN2at6native29vectorized_elementwise_kernelILi4EZZZNS0_16sign_kernel_cudaERNS_18TensorIteratorBaseEENKUlvE_clEvENKUlvE0_clEvEUlaE_St5arrayIPcLm2EEEEviT0_T1_)
        /*0f44*/ 	.word	0x00000000


	//----- nvinfo : EIATTR_REGCOUNT
	.align		4
.L_703:
        /*0f48*/ 	.byte	0x04, 0x2f
        /*0f4a*/ 	.short	(.L_705 - .L_704)
	.align		4
.L_704:
        /*0f4c*/ 	.word	index@(_ZN2at6native29vectorized_elementwise_kernelILi2EZZZNS0_16sign_kernel_cudaERNS_18TensorIteratorBaseEENKUlvE_clEvENKUlvE0_clEvEUlaE_St5arrayIPcLm2EEEEviT0_T1_)
        /*0f50*/ 	.word	0x0000001e


	//----- nvinfo : EIATTR_FRAME_SIZE
	.align		4
.L_705:
        /*0f54*/ 	.byte	0x04, 0x11
        /*0f56*/ 	.short	(.L_707 - .L_706)
	.align		4
.L_706:
        /*0f58*/ 	.word	index@(_ZN2at6native29vectorized_elementwise_kernelILi2EZZZNS0_16sign_kernel_cudaERNS_18TensorIteratorBaseEENKUlvE_clEvENKUlvE0_clEvEUlaE_St5arrayIPcLm2EEEEviT0_T1_)
        /*0f5c*/ 	.word	0x00000000


	//----- nvinfo : EIATTR_REGCOUNT
	.align		4
.L_707:
        /*0f60*/ 	.byte	0x04, 0x2f
        /*0f62*/ 	.short	(.L_709 - .L_708)
	.align		4
.L_708:
        /*0f64*/ 	.word	index@(_ZN2at6native27unrolled_elementwise_kernelIZZZNS0_16sign_kernel_cudaERNS_18TensorIteratorBaseEENKUlvE_clEvENKUlvE0_clEvEUlaE_St5arrayIPcLm2EELi4E23TrivialOffsetCalculatorILi1EjESB_NS0_6memory15LoadWithoutCastENSC_16StoreWithoutCastEEEviT_T0_T2_T3_T4_T5_)
        /*0f68*/ 	.word	0x00000016


	//----- nvinfo : EIATTR_FRAME_SIZE
	.align		4
.L_709:
        /*0f6c*/ 	.byte	0x04, 0x11
        /*0f6e*/ 	.short	(.L_711 - .L_710)
	.align		4
.L_710:
        /*0f70*/ 	.word	index@(_ZN2at6native27unrolled_elementwise_kernelIZZZNS0_16sign_kernel_cudaERNS_18TensorIteratorBaseEENKUlvE_clEvENKUlvE0_clEvEUlaE_St5arrayIPcLm2EELi4E23TrivialOffsetCalculatorILi1EjESB_NS0_6memory15LoadWithoutCastENSC_16StoreWithoutCastEEEviT_T0_T2_T3_T4_T5_)
        /*0f74*/ 	.word	0x00000000


	//----- nvinfo : EIATTR_REGCOUNT
	.align		4
.L_711:
        /*0f78*/ 	.byte	0x04, 0x2f
        /*0f7a*/ 	.short	(.L_713 - .L_712)
	.align		4
.L_712:
        /*0f7c*/ 	.word	index@(_ZN2at6native18elementwise_kernelILi128ELi4EZNS0_22gpu_kernel_impl_nocastIZZZNS0_16sign_kernel_cudaERNS_18TensorIteratorBaseEENKUlvE_clEvENKUlvE0_clEvEUlaE_EEvS4_RKT_EUliE_EEviT1_)
        /*0f80*/ 	.word	0x00000012


	//----- nvinfo : EIATTR_FRAME_SIZE
	.align		4
.L_713:
        /*0f84*/ 	.byte	0x04, 0x11
        /*0f86*/ 	.short	(.L_715 - .L_714)
	.align		4
.L_714:
        /*0f88*/ 	.word	index@(_ZN2at6native18elementwise_kernelILi128ELi4EZNS0_22gpu_kernel_impl_nocastIZZZNS0_16sign_kernel_cudaERNS_18TensorIteratorBaseEENKUlvE_clEvENKUlvE0_clEvEUlaE_EEvS4_RKT_EUliE_EEviT1_)
        /*0f8c*/ 	.word	0x00000000


	//----- nvinfo : EIATTR_REGCOUNT
	.align		4
.L_715:
        /*0f90*/ 	.byte	0x04, 0x2f
        /*0f92*/ 	.short	(.L_717 - .L_716)
	.align		4
.L_716:
        /*0f94*/ 	.word	index@(_ZN2at6native27unrolled_elementwise_kernelIZZZNS0_16sign_kernel_cudaERNS_18TensorIteratorBaseEENKUlvE_clEvENKUlvE0_clEvEUlaE_St5arrayIPcLm2EELi4E23TrivialOffsetCalculatorILi1EjESB_NS0_6memory12LoadWithCastILi1EEENSC_13StoreWithCastILi1EEEEEviT_T0_T2_T3_T4_T5_)
        /*0f98*/ 	.word	0x0000001c


	//----- nvinfo : EIATTR_FRAME_SIZE
	.align		4
.L_717:
        /*0f9c*/ 	.byte	0x04, 0x11
        /*0f9e*/ 	.short	(.L_719 - .L_718)
	.align		4
.L_718:
        /*0fa0*/ 	.word	index@(_ZN2at6native27unrolled_elementwise_kernelIZZZNS0_16sign_kernel_cudaERNS_18TensorIteratorBaseEENKUlvE_clEvENKUlvE0_clEvEUlaE_St5arrayIPcLm2EELi4E23TrivialOffsetCalculatorILi1EjESB_NS0_6memory12LoadWithCastILi1EEENSC_13StoreWithCastILi1EEEEEviT_T0_T2_T3_T4_T5_)
        /*0fa4*/ 	.word	0x00000000


	//----- nvinfo : EIATTR_REGCOUNT
	.align		4
.L_719:
        /*0fa8*/ 	.byte	0x04, 0x2f
        /*0faa*/ 	.short	(.L_721 - .L_720)
	.align		4
.L_720:
        /*0fac*/ 	.word	index@(_ZN2at6native18elementwise_kernelILi128ELi4EZNS0_15gpu_kernel_implIZZZNS0_16sign_kernel_cudaERNS_18TensorIteratorBaseEENKUlvE_clEvENKUlvE0_clEvEUlaE_EEvS4_RKT_EUliE_EEviT1_)
        /*0fb0*/ 	.word	0x0000001a


	//----- nvinfo : EIATTR_FRAME_SIZE
	.align		4
.L_721:
        /*0fb4*/ 	.byte	0x04, 0x11
        /*0fb6*/ 	.short	(.L_723 - .L_722)
	.align		4
.L_722:
        /*0fb8*/ 	.word	index@(_ZN2at6native18elementwise_kernelILi128ELi4EZNS0_15gpu_kernel_implIZZZNS0_16sign_kernel_cudaERNS_18TensorIteratorBaseEENKUlvE_clEvENKUlvE0_clEvEUlaE_EEvS4_RKT_EUliE_EEviT1_)
        /*0fbc*/ 	.word	0x00000000


	//----- nvinfo : EIATTR_REGCOUNT
	.align		4
.L_723:
        /*0fc0*/ 	.byte	0x04, 0x2f
        /*0fc2*/ 	.short	(.L_725 - .L_724)
	.align		4
.L_724:
        /*0fc4*/ 	.word	index@(_ZN2at6native29vectorized_elementwise_kernelILi8EZZZNS0_16sign_kernel_cudaERNS_18TensorIteratorBaseEENKUlvE_clEvENKUlvE1_clEvEUliE_St5arrayIPcLm2EEEEviT0_T1_)
        /*0fc8*/ 	.word	0x00000020


	//----- nvinfo : EIATTR_FRAME_SIZE
	.align		4
.L_725:
        /*0fcc*/ 	.byte	0x04, 0x11
        /*0fce*/ 	.short	(.L_727 - .L_726)
	.align		4
.L_726:
        /*0fd0*/ 	.word	index@(_ZN2at6native29vectorized_elementwise_kernelILi8EZZZNS0_16sign_kernel_cudaERNS_18TensorIteratorBaseEENKUlvE_clEvENKUlvE1_clEvEUliE_St5arrayIPcLm2EEEEviT0_T1_)
        /*0fd4*/ 	.word	0x00000000


	//----- nvinfo : EIATTR_REGCOUNT
	.align		4
.L_727:
        /*0fd8*/ 	.byte	0x04, 0x2f
        /*0fda*/ 	.short	(.L_729 - .L_728)
	.align		4
.L_728:
        /*0fdc*/ 	.word	index@(_ZN2at6native29vectorized_elementwise_kernelILi4EZZZNS0_16sign_kernel_cudaERNS_18TensorIteratorBaseEENKUlvE_clEvENKUlvE1_clEvEUliE_St5arrayIPcLm2EEEEviT0_T1_)
        /*0fe0*/ 	.word	0x00000020


	//----- nvinfo : EIATTR_FRAME_SIZE
	.align		4
.L_729:
        /*0fe4*/ 	.byte	0x04, 0x11
        /*0fe6*/ 	.short	(.L_731 - .L_730)
	.align		4
.L_730:
        /*0fe8*/ 	.word	index@(_ZN2at6native29vectorized_elementwise_kernelILi4EZZZNS0_16sign_kernel_cudaERNS_18TensorIteratorBaseEENKUlvE_clEvENKUlvE1_clEvEUliE_St5arrayIPcLm2EEEEviT0_T1_)
        /*0fec*/ 	.word	0x00000000


	//----- nvinfo : EIATTR_REGCOUNT
	.align		4
.L_731:
        /*0ff0*/ 	.byte	0x04, 0x2f
        /*0ff2*/ 	.short	(.L_733 - .L_732)
	.align		4
.L_732:
        /*0ff4*/ 	.word	index@(_ZN2at6native29vectorized_elementwise_kernelILi2EZZZNS0_16sign_kernel_cudaERNS_18TensorIteratorBaseEENKUlvE_clEvENKUlvE1_clEvEUliE_St5arrayIPcLm2EEEEviT0_T1_)
        /*0ff8*/ 	.word	0x00000020


	//----- nvinfo : EIATTR_FRAME_SIZE
	.align		4
.L_733:
        /*0ffc*/ 	.byte	0x04, 0x11
        /*0ffe*/ 	.short	(.L_735 - .L_734)
	.align		4
.L_734:
        /*1000*/ 	.word	index@(_ZN2at6native29vectorized_elementwise_kernelILi2EZZZNS0_16sign_kernel_cudaERNS_18TensorIteratorBaseEENKUlvE_clEvENKUlvE1_clEvEUliE_St5arrayIPcLm2EEEEviT0_T1_)
        /*1004*/ 	.word	0x00000000


	//----- nvinfo : EIATTR_REGCOUNT
	.align		4
.L_735:
        /*1008*/ 	.byte	0x04, 0x2f
        /*100a*/ 	.short	(.L_737 - .L_736)
	.align		4
.L_736:
        /*100c*/ 	.word	index@(_ZN2at6native27unrolled_elementwise_kernelIZZZNS0_16sign_kernel_cudaERNS_18TensorIteratorBaseEENKUlvE_clEvENKUlvE1_clEvEUliE_St5arrayIPcLm2EELi4E23TrivialOffsetCalculatorILi1EjESB_NS0_6memory15LoadWithoutCastENSC_16StoreWithoutCastEEEviT_T0_T2_T3_T4_T5_)
        /*1010*/ 	.word	0x00000016


	//----- nvinfo : EIATTR_FRAME_SIZE
	.align		4
.L_737:
        /*1014*/ 	.byte	0x04, 0x11
        /*1016*/ 	.short	(.L_739 - .L_738)
	.align		4
.L_738:
        /*1018*/ 	.word	index@(_ZN2at6native27unrolled_elementwise_kernelIZZZNS0_16sign_kernel_cudaERNS_18TensorIteratorBaseEENKUlvE_clEvENKUlvE1_clEvEUliE_St5arrayIPcLm2EELi4E23TrivialOffsetCalculatorILi1EjESB_NS0_6memory15LoadWithoutCastENSC_16StoreWithoutCastEEEviT_T0_T2_T3_T4_T5_)
        /*101c*/ 	.word	0x00000000


	//----- nvinfo : EIATTR_REGCOUNT
	.align		4
.L_739:
        /*1020*/ 	.byte	0x04, 0x2f
        /*1022*/ 	.short	(.L_741 - .L_740)
	.align		4
.L_740:
        /*1024*/ 	.word	index@(_ZN2at6native18elementwise_kernelILi128ELi2EZNS0_22gpu_kernel_impl_nocastIZZZNS0_16sign_kernel_cudaERNS_18TensorIteratorBaseEENKUlvE_clEvENKUlvE1_clEvEUliE_EEvS4_RKT_EUliE_EEviT1_)
        /*1028*/ 	.word	0x00000012


	//----- nvinfo : EIATTR_FRAME_SIZE
	.align		4
.L_741:
        /*102c*/ 	.byte	0x04, 0x11
        /*102e*/ 	.short	(.L_743 - .L_742)
	.align		4
.L_742:
        /*1030*/ 	.word	index@(_ZN2at6native18elementwise_kernelILi128ELi2EZNS0_22gpu_kernel_impl_nocastIZZZNS0_16sign_kernel_cudaERNS_18TensorIteratorBaseEENKUlvE_clEvENKUlvE1_clEvEUliE_EEvS4_RKT_EUliE_EEviT1_)
        /*1034*/ 	.word	0x00000000


	//----- nvinfo : EIATTR_REGCOUNT
	.align		4
.L_743:
        /*1038*/ 	.byte	0x04, 0x2f
        /*103a*/ 	.short	(.L_745 - .L_744)
	.align		4
.L_744:
        /*103c*/ 	.word	index@(_ZN2at6native27unrolled_elementwise_kernelIZZZNS0_16sign_kernel_cudaERNS_18TensorIteratorBaseEENKUlvE_clEvENKUlvE1_clEvEUliE_St5arrayIPcLm2EELi4E23TrivialOffsetCalculatorILi1EjESB_NS0_6memory12LoadWithCastILi1EEENSC_13StoreWithCastILi1EEEEEviT_T0_T2_T3_T4_T5_)
        /*1040*/ 	.word	0x0000001d


	//----- nvinfo : EIATTR_FRAME_SIZE
	.align		4
.L_745:
        /*1044*/ 	.byte	0x04, 0x11
        /*1046*/ 	.short	(.L_747 - .L_746)
	.align		4
.L_746:
        /*1048*/ 	.word	index@(_ZN2at6native27unrolled_elementwise_kernelIZZZNS0_16sign_kernel_cudaERNS_18TensorIteratorBaseEENKUlvE_clEvENKUlvE1_clEvEUliE_St5arrayIPcLm2EELi4E23TrivialOffsetCalculatorILi1EjESB_NS0_6memory12LoadWithCastILi1EEENSC_13StoreWithCastILi1EEEEEviT_T0_T2_T3_T4_T5_)
        /*104c*/ 	.word	0x00000000


	//----- nvinfo : EIATTR_REGCOUNT
	.align		4
.L_747:
        /*1050*/ 	.byte	0x04, 0x2f
        /*1052*/ 	.short	(.L_749 - .L_748)
	.align		4
.L_748:
        /*1054*/ 	.word	index@(_ZN2at6native18elementwise_kernelILi128ELi4EZNS0_15gpu_kernel_implIZZZNS0_16sign_kernel_cudaERNS_18TensorIteratorBaseEENKUlvE_clEvENKUlvE1_clEvEUliE_EEvS4_RKT_EUliE_EEviT1_)
        /*1058*/ 	.word	0x0000001a


	//----- nvinfo : EIATTR_FRAME_SIZE
	.align		4
.L_749:
        /*105c*/ 	.byte	0x04, 0x11
        /*105e*/ 	.short	(.L_751 - .L_750)
	.align		4
.L_750:
        /*1060*/ 	.word	index@(_ZN2at6native18elementwise_kernelILi128ELi4EZNS0_15gpu_kernel_implIZZZNS0_16sign_kernel_cudaERNS_18TensorIteratorBaseEENKUlvE_clEvENKUlvE1_clEvEUliE_EEvS4_RKT_EUliE_EEviT1_)
        /*1064*/ 	.word	0x00000000


	//----- nvinfo : EIATTR_REGCOUNT
	.align		4
.L_751:
        /*1068*/ 	.byte	0x04, 0x2f
        /*106a*/ 	.short	(.L_753 - .L_752)
	.align		4
.L_752:
        /*106c*/ 	.word	index@(_ZN2at6native29vectorized_elementwise_kernelILi8EZZZNS0_16sign_kernel_cudaERNS_18TensorIteratorBaseEENKUlvE_clEvENKUlvE2_clEvEUllE_St5arrayIPcLm2EEEEviT0_T1_)
        /*1070*/ 	.word	0x00000020


	//----- nvinfo : EIATTR_FRAME_SIZE
	.align		4
.L_753:
        /*1074*/ 	.byte	0x04, 0x11
        /*1076*/ 	.short	(.L_755 - .L_754)
	.align		4
.L_754:
        /*1078*/ 	.word	index@(_ZN2at6native29vectorized_elementwise_kernelILi8EZZZNS0_16sign_kernel_cudaERNS_18TensorIteratorBaseEENKUlvE_clEvENKUlvE2_clEvEUllE_St5arrayIPcLm2EEEEviT0_T1_)
        /*107c*/ 	.word	0x00000000


	//----- nvinfo : EIATTR_REGCOUNT
	.align		4
.L_755:
        /*1080*/ 	.byte	0x04, 0x2f
        /*1082*/ 	.short	(.L_757 - .L_756)
	.align		4
.L_756:
        /*1084*/ 	.word	index@(_ZN2at6native29vectorized_elementwise_kernelILi4EZZZNS0_16sign_kernel_cudaERNS_18TensorIteratorBaseEENKUlvE_clEvENKUlvE2_clEvEUllE_St5arrayIPcLm2EEEEviT0_T1_)
        /*1088*/ 	.word	0x00000020


	//----- nvinfo : EIATTR_FRAME_SIZE
	.align		4
.L_757:
        /*108c*/ 	.byte	0x04, 0x11
        /*108e*/ 	.short	(.L_759 - .L_758)
	.align		4
.L_758:
        /*1090*/ 	.word	index@(_ZN2at6native29vectorized_elementwise_kernelILi4EZZZNS0_16sign_kernel_cudaERNS_18TensorIteratorBaseEENKUlvE_clEvENKUlvE2_clEvEUllE_St5arrayIPcLm2EEEEviT0_T1_)
        /*1094*/ 	.word	0x00000000


	//----- nvinfo : EIATTR_REGCOUNT
	.align		4
.L_759:
        /*1098*/ 	.byte	0x04, 0x2f
        /*109a*/ 	.short	(.L_761 - .L_760)
	.align		4
.L_760:
        /*109c*/ 	.word	index@(_ZN2at6native29vectorized_elementwise_kernelILi2EZZZNS0_16sign_kernel_cudaERNS_18TensorIteratorBaseEENKUlvE_clEvENKUlvE2_clEvEUllE_St5arrayIPcLm2EEEEviT0_T1_)
        /*10a0*/ 	.word	0x00000020


	//----- nvinfo : EIATTR_FRAME_SIZE
	.align		4
.L_761:
        /*10a4*/ 	.byte	0x04, 0x11
        /*10a6*/ 	.short	(.L_763 - .L_762)
	.align		4
.L_762:
        /*10a8*/ 	.word	index@(_ZN2at6native29vectorized_elementwise_kernelILi2EZZZNS0_16sign_kernel_cudaERNS_18TensorIteratorBaseEENKUlvE_clEvENKUlvE2_clEvEUllE_St5arrayIPcLm2EEEEviT0_T1_)
        /*10ac*/ 	.word	0x00000000


	//----- nvinfo : EIATTR_REGCOUNT
	.align		4
.L_763:
        /*10b0*/ 	.byte	0x04, 0x2f
        /*10b2*/ 	.short	(.L_765 - .L_764)
	.align		4
.L_764:
        /*10b4*/ 	.word	index@(_ZN2at6native27unrolled_elementwise_kernelIZZZNS0_16sign_kernel_cudaERNS_18TensorIteratorBaseEENKUlvE_clEvENKUlvE2_clEvEUllE_St5arrayIPcLm2EELi4E23TrivialOffsetCalculatorILi1EjESB_NS0_6memory15LoadWithoutCastENSC_16StoreWithoutCastEEEviT_T0_T2_T3_T4_T5_)
        /*10b8*/ 	.word	0x00000016


	//----- nvinfo : EIATTR_FRAME_SIZE
	.align		4
.L_765:
        /*10bc*/ 	.byte	0x04, 0x11
        /*10be*/ 	.short	(.L_767 - .L_766)
	.align		4
.L_766:
        /*10c0*/ 	.word	index@(_ZN2at6native27unrolled_elementwise_kernelIZZZNS0_16sign_kernel_cudaERNS_18TensorIteratorBaseEENKUlvE_clEvENKUlvE2_clEvEUllE_St5arrayIPcLm2EELi4E23TrivialOffsetCalculatorILi1EjESB_NS0_6memory15LoadWithoutCastENSC_16StoreWithoutCastEEEviT_T0_T2_T3_T4_T5_)
        /*10c4*/ 	.word	0x00000000


	//----- nvinfo : EIATTR_REGCOUNT
	.align		4
.L_767:
        /*10c8*/ 	.byte	0x04, 0x2f
        /*10ca*/ 	.short	(.L_769 - .L_768)
	.align		4
.L_768:
        /*10cc*/ 	.word	index@(_ZN2at6native18elementwise_kernelILi128ELi2EZNS0_22gpu_kernel_impl_nocastIZZZNS0_16sign_kernel_cudaERNS_18TensorIteratorBaseEENKUlvE_clEvENKUlvE2_clEvEUllE_EEvS4_RKT_EUliE_EEviT1_)
        /*10d0*/ 	.word	0x00000012


	//----- nvinfo : EIATTR_FRAME_SIZE
	.align		4
.L_769:
        /*10d4*/ 	.byte	0x04, 0x11
        /*10d6*/ 	.short	(.L_771 - .L_770)
	.align		4
.L_770:
        /*10d8*/ 	.word	index@(_ZN2at6native18elementwise_kernelILi128ELi2EZNS0_22gpu_kernel_impl_nocastIZZZNS0_16sign_kernel_cudaERNS_18TensorIteratorBaseEENKUlvE_clEvENKUlvE2_clEvEUllE_EEvS4_RKT_EUliE_EEviT1_)
        /*10dc*/ 	.word	0x00000000


	//----- nvinfo : EIATTR_REGCOUNT
	.align		4
.L_771:
        /*10e0*/ 	.byte	0x04, 0x2f
        /*10e2*/ 	.short	(.L_773 - .L_772)
	.align		4
.L_772:
        /*10e4*/ 	.word	index@(_ZN2at6native27unrolled_elementwise_kernelIZZZNS0_16sign_kernel_cudaERNS_18TensorIteratorBaseEENKUlvE_clEvENKUlvE2_clEvEUllE_St5arrayIPcLm2EELi4E23TrivialOffsetCalculatorILi1EjESB_NS0_6memory12LoadWithCastILi1EEENSC_13StoreWithCastILi1EEEEEviT_T0_T2_T3_T4_T5_)
        /*10e8*/ 	.word	0x00000020


	//----- nvinfo : EIATTR_FRAME_SIZE
	.align		4
.L_773:
        /*10ec*/ 	.byte	0x04, 0x11
        /*10ee*/ 	.short	(.L_775 - .L_774)
	.align		4
.L_774:
        /*10f0*/ 	.word	index@(_ZN2at6native27unrolled_elementwise_kernelIZZZNS0_16sign_kernel_cudaERNS_18TensorIteratorBaseEENKUlvE_clEvENKUlvE2_clEvEUllE_St5arrayIPcLm2EELi4E23TrivialOffsetCalculatorILi1EjESB_NS0_6memory12LoadWithCastILi1EEENSC_13StoreWithCastILi1EEEEEviT_T0_T2_T3_T4_T5_)
        /*10f4*/ 	.word	0x00000000


	//----- nvinfo : EIATTR_REGCOUNT
	.align		4
.L_775:
        /*10f8*/ 	.byte	0x04, 0x2f
        /*10fa*/ 	.short	(.L_777 - .L_776)
	.align		4
.L_776:
        /*10fc*/ 	.word	index@(_ZN2at6native18elementwise_kernelILi128ELi4EZNS0_15gpu_kernel_implIZZZNS0_16sign_kernel_cudaERNS_18TensorIteratorBaseEENKUlvE_clEvENKUlvE2_clEvEUllE_EEvS4_RKT_EUliE_EEviT1_)
        /*1100*/ 	.word	0x0000001a


	//----- nvinfo : EIATTR_FRAME_SIZE
	.align		4
.L_777:
        /*1104*/ 	.byte	0x04, 0x11
        /*1106*/ 	.short	(.L_779 - .L_778)
	.align		4
.L_778:
        /*1108*/ 	.word	index@(_ZN2at6native18elementwise_kernelILi128ELi4EZNS0_15gpu_kernel_implIZZZNS0_16sign_kernel_cudaERNS_18TensorIteratorBaseEENKUlvE_clEvENKUlvE2_clEvEUllE_EEvS4_RKT_EUliE_EEviT1_)
        /*110c*/ 	.word	0x00000000


	//----- nvinfo : EIATTR_REGCOUNT
	.align		4
.L_779:
        /*1110*/ 	.byte	0x04, 0x2f
        /*1112*/ 	.short	(.L_781 - .L_780)
	.align		4
.L_780:
        /*1114*/ 	.word	index@(_ZN2at6native29vectorized_elementwise_kernelILi8EZZZNS0_16sign_kernel_cudaERNS_18TensorIteratorBaseEENKUlvE_clEvENKUlvE3_clEvEUlsE_St5arrayIPcLm2EEEEviT0_T1_)
        /*1118*/ 	.word	0x00000020


	//----- nvinfo : EIATTR_FRAME_SIZE
	.align		4
.L_781:
        /*111c*/ 	.byte	0x04, 0x11
        /*111e*/ 	.short	(.L_783 - .L_782)
	.align		4
.L_782:
        /*1120*/ 	.word	index@(_ZN2at6native29vectorized_elementwise_kernelILi8EZZZNS0_16sign_kernel_cudaERNS_18TensorIteratorBaseEENKUlvE_clEvENKUlvE3_clEvEUlsE_St5arrayIPcLm2EEEEviT0_T1_)
        /*1124*/ 	.word	0x00000000


	//----- nvinfo : EIATTR_REGCOUNT
	.align		4
.L_783:
        /*1128*/ 	.byte	0x04, 0x2f
        /*112a*/ 	.short	(.L_785 - .L_784)
	.align		4
.L_784:
        /*112c*/ 	.word	index@(_ZN2at6native29vectorized_elementwise_kernelILi4EZZZNS0_16sign_kernel_cudaERNS_18TensorIteratorBaseEENKUlvE_clEvENKUlvE3_clEvEUlsE_St5arrayIPcLm2EEEEviT0_T1_)
        /*1130*/ 	.word	0x00000020


	//----- nvinfo : EIATTR_FRAME_SIZE
	.align		4
.L_785:
        /*1134*/ 	.byte	0x04, 0x11
        /*1136*/ 	.short	(.L_787 - .L_786)
	.align		4
.L_786:
        /*1138*/ 	.word	index@(_ZN2at6native29vectorized_elementwise_kernelILi4EZZZNS0_16sign_kernel_cudaERNS_18TensorIteratorBaseEENKUlvE_clEvENKUlvE3_clEvEUlsE_St5arrayIPcLm2EEEEviT0_T1_)
        /*113c*/ 	.word	0x00000000


	//----- nvinfo : EIATTR_REGCOUNT
	.align		4
.L_787:
        /*1140*/ 	.byte	0x04, 0x2f
        /*1142*/ 	.short	(.L_789 - .L_788)
	.align		4
.L_788:
        /*1144*/ 	.word	index@(_ZN2at6native29vectorized_elementwise_kernelILi2EZZZNS0_16sign_kernel_cudaERNS_18TensorIteratorBaseEENKUlvE_clEvENKUlvE3_clEvEUlsE_St5arrayIPcLm2EEEEviT0_T1_)
        /*1148*/ 	.word	0x00000020


	//----- nvinfo : EIATTR_FRAME_SIZE
	.align		4
.L_789:
        /*114c*/ 	.byte	0x04, 0x11
        /*114e*/ 	.short	(.L_791 - .L_790)
	.align		4
.L_790:
        /*1150*/ 	.word	index@(_ZN2at6native29vectorized_elementwise_kernelILi2EZZZNS0_16sign_kernel_cudaERNS_18TensorIteratorBaseEENKUlvE_clEvENKUlvE3_clEvEUlsE_St5arrayIPcLm2EEEEviT0_T1_)
        /*1154*/ 	.word	0x00000000


	//----- nvinfo : EIATTR_REGCOUNT
	.align		4
.L_791:
        /*1158*/ 	.byte	0x04, 0x2f
        /*115a*/ 	.short	(.L_793 - .L_792)
	.align		4
.L_792:
        /*115c*/ 	.word	index@(_ZN2at6native27unrolled_elementwise_kernelIZZZNS0_16sign_kernel_cudaERNS_18TensorIteratorBaseEENKUlvE_clEvENKUlvE3_clEvEUlsE_St5arrayIPcLm2EELi4E23TrivialOffsetCalculatorILi1EjESB_NS0_6memory15LoadWithoutCastENSC_16StoreWithoutCastEEEviT_T0_T2_T3_T4_T5_)
        /*1160*/ 	.word	0x00000016


	//----- nvinfo : EIATTR_FRAME_SIZE
	.align		4
.L_793:
        /*1164*/ 	.byte	0x04, 0x11
        /*1166*/ 	.short	(.L_795 - .L_794)
	.align		4
.L_794:
        /*1168*/ 	.word	index@(_ZN2at6native27unrolled_elementwise_kernelIZZZNS0_16sign_kernel_cudaERNS_18TensorIteratorBaseEENKUlvE_clEvENKUlvE3_clEvEUlsE_St5arrayIPcLm2EELi4E23TrivialOffsetCalculatorILi1EjESB_NS0_6memory15LoadWithoutCastENSC_16StoreWithoutCastEEEviT_T0_T2_T3_T4_T5_)
        /*116c*/ 	.word	0x00000000


	//----- nvinfo : EIATTR_REGCOUNT
	.align		4
.L_795:
        /*1170*/ 	.byte	0x04, 0x2f
        /*1172*/ 	.short	(.L_797 - .L_796)
	.align		4
.L_796:
        /*1174*/ 	.word	index@(_ZN2at6native18elementwise_kernelILi128ELi4EZNS0_22gpu_kernel_impl_nocastIZZZNS0_16sign_kernel_cudaERNS_18TensorIteratorBaseEENKUlvE_clEvENKUlvE3_clEvEUlsE_EEvS4_RKT_EUliE_EEviT1_)
        /*1178*/ 	.word	0x00000012


	//----- nvinfo : EIATTR_FRAME_SIZE
	.align		4
.L_797:
        /*117c*/ 	.byte	0x04, 0x11
        /*117e*/ 	.short	(.L_799 - .L_798)
	.align		4
.L_798:
        /*1180*/ 	.word	index@(_ZN2at6native18elementwise_kernelILi128ELi4EZNS0_22gpu_kernel_impl_nocastIZZZNS0_16sign_kernel_cudaERNS_18TensorIteratorBaseEENKUlvE_clEvENKUlvE3_clEvEUlsE_EEvS4_RKT_EUliE_EEviT1_)
        /*1184*/ 	.word	0x00000000


	//----- nvinfo : EIATTR_REGCOUNT
	.align		4
.L_799:
        /*1188*/ 	.byte	0x04, 0x2f
        /*118a*/ 	.short	(.L_801 - .L_800)
	.align		4
.L_800:
        /*118c*/ 	.word	index@(_ZN2at6native27unrolled_elementwise_kernelIZZZNS0_16sign_kernel_cudaERNS_18TensorIteratorBaseEENKUlvE_clEvENKUlvE3_clEvEUlsE_St5arrayIPcLm2EELi4E23TrivialOffsetCalculatorILi1EjESB_NS0_6memory12LoadWithCastILi1EEENSC_13StoreWithCastILi1EEEEEviT_T0_T2_T3_T4_T5_)
        /*1190*/ 	.word	0x0000001c


	//----- nvinfo : EIATTR_FRAME_SIZE
	.align		4
.L_801:
        /*1194*/ 	.byte	0x04, 0x11
        /*1196*/ 	.short	(.L_803 - .L_802)
	.align		4
.L_802:
        /*1198*/ 	.word	index@(_ZN2at6native27unrolled_elementwise_kernelIZZZNS0_16sign_kernel_cudaERNS_18TensorIteratorBaseEENKUlvE_clEvENKUlvE3_clEvEUlsE_St5arrayIPcLm2EELi4E23TrivialOffsetCalculatorILi1EjESB_NS0_6memory12LoadWithCastILi1EEENSC_13StoreWithCastILi1EEEEEviT_T0_T2_T3_T4_T5_)
        /*119c*/ 	.word	0x00000000


	//----- nvinfo : EIATTR_REGCOUNT
	.align		4
.L_803:
        /*11a0*/ 	.byte	0x04, 0x2f
        /*11a2*/ 	.short	(.L_805 - .L_804)
	.align		4
.L_804:
        /*11a4*/ 	.word	index@(_ZN2at6native18elementwise_kernelILi128ELi4EZNS0_15gpu_kernel_implIZZZNS0_16sign_kernel_cudaERNS_18TensorIteratorBaseEENKUlvE_clEvENKUlvE3_clEvEUlsE_EEvS4_RKT_EUliE_EEviT1_)
        /*11a8*/ 	.word	0x0000001a


	//----- nvinfo : EIATTR_FRAME_SIZE
	.align		4
.L_805:
        /*11ac*/ 	.byte	0x04, 0x11
        /*11ae*/ 	.short	(.L_807 - .L_806)
	.align		4
.L_806:
        /*11b0*/ 	.word	index@(_ZN2at6native18elementwise_kernelILi128ELi4EZNS0_15gpu_kernel_implIZZZNS0_16sign_kernel_cudaERNS_18TensorIteratorBaseEENKUlvE_clEvENKUlvE3_clEvEUlsE_EEvS4_RKT_EUliE_EEviT1_)
        /*11b4*/ 	.word	0x00000000


	//----- nvinfo : EIATTR_REGCOUNT
	.align		4
.L_807:
        /*11b8*/ 	.byte	0x04, 0x2f
        /*11ba*/ 	.short	(.L_809 - .L_808)
	.align		4
.L_808:
        /*11bc*/ 	.word	index@(_ZN2at6native29vectorized_elementwise_kernelILi8EZZZNS0_16sign_kernel_cudaERNS_18TensorIteratorBaseEENKUlvE_clEvENKUlvE4_clEvEUldE_St5arrayIPcLm2EEEEviT0_T1_)
        /*11c0*/ 	.word	0x00000020


	//----- nvinfo : EIATTR_FRAME_SIZE
	.align		4
.L_809:
        /*11c4*/ 	.byte	0x04, 0x11
        /*11c6*/ 	.short	(.L_811 - .L_810)
	.align		4
.L_810:
        /*11c8*/ 	.word	index@(_ZN2at6native29vectorized_elementwise_kernelILi8EZZZNS0_16sign_kernel_cudaERNS_18TensorIteratorBaseEENKUlvE_clEvENKUlvE4_clEvEUldE_St5arrayIPcLm2EEEEviT0_T1_)
        /*11cc*/ 	.word	0x00000000


	//----- nvinfo : EIATTR_REGCOUNT
	.align		4
.L_811:
        /*11d0*/ 	.byte	0x04, 0x2f
        /*11d2*/ 	.short	(.L_813 - .L_812)
	.align		4
.L_812:
        /*11d4*/ 	.word	index@(_ZN2at6native29vectorized_elementwise_kernelILi4EZZZNS0_16sign_kernel_cudaERNS_18TensorIteratorBaseEENKUlvE_clEvENKUlvE4_clEvEUldE_St5arrayIPcLm2EEEEviT0_T1_)
        /*11d8*/ 	.word	0x00000020


	//----- nvinfo : EIATTR_FRAME_SIZE
	.align		4
.L_813:
        /*11dc*/ 	.byte	0x04, 0x11
        /*11de*/ 	.short	(.L_815 - .L_814)
	.align		4
.L_814:
        /*11e0*/ 	.word	index@(_ZN2at6native29vectorized_elementwise_kernelILi4EZZZNS0_16sign_kernel_cudaERNS_18TensorIteratorBaseEENKUlvE_clEvENKUlvE4_clEvEUldE_St5arrayIPcLm2EEEEviT0_T1_)
        /*11e4*/ 	.word	0x00000000


	//----- nvinfo : EIATTR_REGCOUNT
	.align		4
.L_815:
        /*11e8*/ 	.byte	0x04, 0x2f
        /*11ea*/ 	.short	(.L_817 - .L_816)
	.align		4
.L_816:
        /*11ec*/ 	.word	index@(_ZN2at6native29vectorized_elementwise_kernelILi2EZZZNS0_16sign_kernel_cudaERNS_18TensorIteratorBaseEENKUlvE_clEvENKUlvE4_clEvEUldE_St5arrayIPcLm2EEEEviT0_T1_)
        /*11f0*/ 	.word	0x00000020


	//----- nvinfo : EIATTR_FRAME_SIZE
	.align		4
.L_817:
        /*11f4*/ 	.byte	0x04, 0x11
        /*11f6*/ 	.short	(.L_819 - .L_818)
	.align		4
.L_818:
        /*11f8*/ 	.word	index@(_ZN2at6native29vectorized_elementwise_kernelILi2EZZZNS0_16sign_kernel_cudaERNS_18TensorIteratorBaseEENKUlvE_clEvENKUlvE4_clEvEUldE_St5arrayIPcLm2EEEEviT0_T1_)
        /*11fc*/ 	.word	0x00000000


	//----- nvinfo : EIATTR_REGCOUNT
	.align		4
.L_819:
        /*1200*/ 	.byte	0x04, 0x2f
        /*1202*/ 	.short	(.L_821 - .L_820)
	.align		4
.L_820:
        /*1204*/ 	.word	index@(_ZN2at6native27unrolled_elementwise_kernelIZZZNS0_16sign_kernel_cudaERNS_18TensorIteratorBaseEENKUlvE_clEvENKUlvE4_clEvEUldE_St5arrayIPcLm2EELi4E23TrivialOffsetCalculatorILi1EjESB_NS0_6memory15LoadWithoutCastENSC_16StoreWithoutCastEEEviT_T0_T2_T3_T4_T5_)
        /*1208*/ 	.word	0x00000016


	//----- nvinfo : EIATTR_FRAME_SIZE
	.align		4
.L_821:
        /*120c*/ 	.byte	0x04, 0x11
        /*120e*/ 	.short	(.L_823 - .L_822)
	.align		4
.L_822:
        /*1210*/ 	.word	index@(_ZN2at6native27unrolled_elementwise_kernelIZZZNS0_16sign_kernel_cudaERNS_18TensorIteratorBaseEENKUlvE_clEvENKUlvE4_clEvEUldE_St5arrayIPcLm2EELi4E23TrivialOffsetCalculatorILi1EjESB_NS0_6memory15LoadWithoutCastENSC_16StoreWithoutCastEEEviT_T0_T2_T3_T4_T5_)
        /*1214*/ 	.word	0x00000000


	//----- nvinfo : EIATTR_REGCOUNT
	.align		4
.L_823:
        /*1218*/ 	.byte	0x04, 0x2f
        /*121a*/ 	.short	(.L_825 - .L_824)
	.align		4
.L_824:
        /*121c*/ 	.word	index@(_ZN2at6native18elementwise_kernelILi128ELi2EZNS0_22gpu_kernel_impl_nocastIZZZNS0_16sign_kernel_cudaERNS_18TensorIteratorBaseEENKUlvE_clEvENKUlvE4_clEvEUldE_EEvS4_RKT_EUliE_EEviT1_)
        /*1220*/ 	.word	0x00000012


	//----- nvinfo : EIATTR_FRAME_SIZE
	.align		4
.L_825:
        /*1224*/ 	.byte	0x04, 0x11
        /*1226*/ 	.short	(.L_827 - .L_826)
	.align		4
.L_826:
        /*1228*/ 	.word	index@(_ZN2at6native18elementwise_kernelILi128ELi2EZNS0_22gpu_kernel_impl_nocastIZZZNS0_16sign_kernel_cudaERNS_18TensorIteratorBaseEENKUlvE_clEvENKUlvE4_clEvEUldE_EEvS4_RKT_EUliE_EEviT1_)
        /*122c*/ 	.word	0x00000000


	//----- nvinfo : EIATTR_REGCOUNT
	.align		4
.L_827:
        /*1230*/ 	.byte	0x04, 0x2f
        /*1232*/ 	.short	(.L_829 - .L_828)
	.align		4
.L_828:
        /*1234*/ 	.word	index@(_ZN2at6native27unrolled_elementwise_kernelIZZZNS0_16sign_kernel_cudaERNS_18TensorIteratorBaseEENKUlvE_clEvENKUlvE4_clEvEUldE_St5arrayIPcLm2EELi4E23TrivialOffsetCalculatorILi1EjESB_NS0_6memory12LoadWithCastILi1EEENSC_13StoreWithCastILi1EEEEEviT_T0_T2_T3_T4_T5_)
        /*1238*/ 	.word	0x00000022


	//----- nvinfo : EIATTR_FRAME_SIZE
	.align		4
.L_829:
        /*123c*/ 	.byte	0x04, 0x11
        /*123e*/ 	.short	(.L_831 - .L_830)
	.align		4
.L_830:
        /*1240*/ 	.word	index@(_ZN2at6native27unrolled_elementwise_kernelIZZZNS0_16sign_kernel_cudaERNS_18TensorIteratorBaseEENKUlvE_clEvENKUlvE4_clEvEUldE_St5arrayIPcLm2EELi4E23TrivialOffsetCalculatorILi1EjESB_NS0_6memory12LoadWithCastILi1EEENSC_13StoreWithCastILi1EEEEEviT_T0_T2_T3_T4_T5_)
        /*1244*/ 	.word	0x00000000


	//----- nvinfo : EIATTR_REGCOUNT
	.align		4
.L_831:
        /*1248*/ 	.byte	0x04, 0x2f
        /*124a*/ 	.short	(.L_833 - .L_832)
	.align		4
.L_832:
        /*124c*/ 	.word	index@(_ZN2at6native18elementwise_kernelILi128ELi4EZNS0_15gpu_kernel_implIZZZNS0_16sign_kernel_cudaERNS_18TensorIteratorBaseEENKUlvE_clEvENKUlvE4_clEvEUldE_EEvS4_RKT_EUliE_EEviT1_)
        /*1250*/ 	.word	0x0000001a


	//----- nvinfo : EIATTR_FRAME_SIZE
	.align		4
.L_833:
        /*1254*/ 	.byte	0x04, 0x11
        /*1256*/ 	.short	(.L_835 - .L_834)
	.align		4
.L_834:
        /*1258*/ 	.word	index@(_ZN2at6native18elementwise_kernelILi128ELi4EZNS0_15gpu_kernel_implIZZZNS0_16sign_kernel_cudaERNS_18TensorIteratorBaseEENKUlvE_clEvENKUlvE4_clEvEUldE_EEvS4_RKT_EUliE_EEviT1_)
        /*125c*/ 	.word	0x00000000


	//----- nvinfo : EIATTR_REGCOUNT
	.align		4
.L_835:
        /*1260*/ 	.byte	0x04, 0x2f
        /*1262*/ 	.short	(.L_837 - .L_836)
	.align		4
.L_836:
        /*1264*/ 	.word	index@(_ZN2at6native29vectorized_elementwise_kernelILi8EZZZNS0_16sign_kernel_cudaERNS_18TensorIteratorBaseEENKUlvE_clEvENKUlvE5_clEvEUlfE_St5arrayIPcLm2EEEEviT0_T1_)
        /*1268*/ 	.word	0x00000020


	//----- nvinfo : EIATTR_FRAME_SIZE
	.align		4
.L_837:
        /*126c*/ 	.byte	0x04, 0x11
        /*126e*/ 	.short	(.L_839 - .L_838)
	.align		4
.L_838:
        /*1270*/ 	.word	index@(_ZN2at6native29vectorized_elementwise_kernelILi8EZZZNS0_16sign_kernel_cudaERNS_18TensorIteratorBaseEENKUlvE_clEvENKUlvE5_clEvEUlfE_St5arrayIPcLm2EEEEviT0_T1_)
        /*1274*/ 	.word	0x00000000


	//----- nvinfo : EIATTR_REGCOUNT
	.align		4
.L_839:
        /*1278*/ 	.byte	0x04, 0x2f
        /*127a*/ 	.short	(.L_841 - .L_840)
	.align		4
.L_840:
        /*127c*/ 	.word	index@(_ZN2at6native29vectorized_elementwise_kernelILi4EZZZNS0_16sign_kernel_cudaERNS_18TensorIteratorBaseEENKUlvE_clEvENKUlvE5_clEvEUlfE_St5arrayIPcLm2EEEEviT0_T1_)
        /*1280*/ 	.word	0x00000020


	//----- nvinfo : EIATTR_FRAME_SIZE
	.align		4
.L_841:
        /*1284*/ 	.byte	0x04, 0x11
        /*1286*/ 	.short	(.L_843 - .L_842)
	.align		4
.L_842:
        /*1288*/ 	.word	index@(_ZN2at6native29vectorized_elementwise_kernelILi4EZZZNS0_16sign_kernel_cudaERNS_18TensorIteratorBaseEENKUlvE_clEvENKUlvE5_clEvEUlfE_St5arrayIPcLm2EEEEviT0_T1_)
        /*128c*/ 	.word	0x00000000


	//----- nvinfo : EIATTR_REGCOUNT
	.align		4
.L_843:
        /*1290*/ 	.byte	0x04, 0x2f
        /*1292*/ 	.short	(.L_845 - .L_844)
	.align		4
.L_844:
        /*1294*/ 	.word	index@(_ZN2at6native29vectorized_elementwise_kernelILi2EZZZNS0_16sign_kernel_cudaERNS_18TensorIteratorBaseEENKUlvE_clEvENKUlvE5_clEvEUlfE_St5arrayIPcLm2EEEEviT0_T1_)
        /*1298*/ 	.word	0x00000020


	//----- nvinfo : EIATTR_FRAME_SIZE
	.align		4
.L_845:
        /*129c*/ 	.byte	0x04, 0x11
        /*129e*/ 	.short	(.L_847 - .L_846)
	.align		4
.L_846:
        /*12a0*/ 	.word	index@(_ZN2at6native29vectorized_elementwise_kernelILi2EZZZNS0_16sign_kernel_cudaERNS_18TensorIteratorBaseEENKUlvE_clEvENKUlvE5_clEvEUlfE_St5arrayIPcLm2EEEEviT0_T1_)
        /*12a4*/ 	.word	0x00000000


	//----- nvinfo : EIATTR_REGCOUNT
	.align		4
.L_847:
        /*12a8*/ 	.byte	0x04, 0x2f
        /*12aa*/ 	.short	(.L_849 - .L_848)
	.align		4
.L_848:
        /*12ac*/ 	.word	index@(_ZN2at6native27unrolled_elementwise_kernelIZZZNS0_16sign_kernel_cudaERNS_18TensorIteratorBaseEENKUlvE_clEvENKUlvE5_clEvEUlfE_St5arrayIPcLm2EELi4E23TrivialOffsetCalculatorILi1EjESB_NS0_6memory15LoadWithoutCastENSC_16StoreWithoutCastEEEviT_T0_T2_T3_T4_T5_)
        /*12b0*/ 	.word	0x00000014


	//----- nvinfo : EIATTR_FRAME_SIZE
	.align		4
.L_849:
        /*12b4*/ 	.byte	0x04, 0x11
        /*12b6*/ 	.short	(.L_851 - .L_850)
	.align		4
.L_850:
        /*12b8*/ 	.word	index@(_ZN2at6native27unrolled_elementwise_kernelIZZZNS0_16sign_kernel_cudaERNS_18TensorIteratorBaseEENKUlvE_clEvENKUlvE5_clEvEUlfE_St5arrayIPcLm2EELi4E23TrivialOffsetCalculatorILi1EjESB_NS0_6memory15LoadWithoutCastENSC_16StoreWithoutCastEEEviT_T0_T2_T3_T4_T5_)
        /*12bc*/ 	.word	0x00000000


	//----- nvinfo : EIATTR_REGCOUNT
	.align		4
.L_851:
        /*12c0*/ 	.byte	0x04, 0x2f
        /*12c2*/ 	.short	(.L_853 - .L_852)
	.align		4
.L_852:
        /*12c4*/ 	.word	index@(_ZN2at6native18elementwise_kernelILi128ELi2EZNS0_22gpu_kernel_impl_nocastIZZZNS0_16sign_kernel_cudaERNS_18TensorIteratorBaseEENKUlvE_clEvENKUlvE5_clEvEUlfE_EEvS4_RKT_EUliE_EEviT1_)
        /*12c8*/ 	.word	0x00000012


	//----- nvinfo : EIATTR_FRAME_SIZE
	.align		4
.L_853:
        /*12cc*/ 	.byte	0x04, 0x11
        /*12ce*/ 	.short	(.L_855 - .L_854)
	.align		4
.L_854:
        /*12d0*/ 	.word	index@(_ZN2at6native18elementwise_kernelILi128ELi2EZNS0_22gpu_kernel_impl_nocastIZZZNS0_16sign_kernel_cudaERNS_18TensorIteratorBaseEENKUlvE_clEvENKUlvE5_clEvEUlfE_EEvS4_RKT_EUliE_EEviT1_)
        /*12d4*/ 	.word	0x00000000


	//----- nvinfo : EIATTR_REGCOUNT
	.align		4
.L_855:
        /*12d8*/ 	.byte	0x04, 0x2f
        /*12da*/ 	.short	(.L_857 - .L_856)
	.align		4
.L_856:
        /*12dc*/ 	.word	index@(_ZN2at6native27unrolled_elementwise_kernelIZZZNS0_16sign_kernel_cudaERNS_18TensorIteratorBaseEENKUlvE_clEvENKUlvE5_clEvEUlfE_St5arrayIPcLm2EELi4E23TrivialOffsetCalculatorILi1EjESB_NS0_6memory12LoadWithCastILi1EEENSC_13StoreWithCastILi1EEEEEviT_T0_T2_T3_T4_T5_)
        /*12e0*/ 	.word	0x0000001d


	//----- nvinfo : EIATTR_FRAME_SIZE
	.align		4
.L_857:
        /*12e4*/ 	.byte	0x04, 0x11
        /*12e6*/ 	.short	(.L_859 - .L_858)
	.align		4
.L_858:
        /*12e8*/ 	.word	index@(_ZN2at6native27unrolled_elementwise_kernelIZZZNS0_16sign_kernel_cudaERNS_18TensorIteratorBaseEENKUlvE_clEvENKUlvE5_clEvEUlfE_St5arrayIPcLm2EELi4E23TrivialOffsetCalculatorILi1EjESB_NS0_6memory12LoadWithCastILi1EEENSC_13StoreWithCastILi1EEEEEviT_T0_T2_T3_T4_T5_)
        /*12ec*/ 	.word	0x00000000


	//----- nvinfo : EIATTR_REGCOUNT
	.align		4
.L_859:
        /*12f0*/ 	.byte	0x04, 0x2f
        /*12f2*/ 	.short	(.L_861 - .L_860)
	.align		4
.L_860:
        /*12f4*/ 	.word	index@(_ZN2at6native18elementwise_kernelILi128ELi4EZNS0_15gpu_kernel_implIZZZNS0_16sign_kernel_cudaERNS_18TensorIteratorBaseEENKUlvE_clEvENKUlvE5_clEvEUlfE_EEvS4_RKT_EUliE_EEviT1_)
        /*12f8*/ 	.word	0x0000001a


	//----- nvinfo : EIATTR_FRAME_SIZE
	.align		4
.L_861:
        /*12fc*/ 	.byte	0x04, 0x11
        /*12fe*/ 	.short	(.L_863 - .L_862)
	.align		4
.L_862:
        /*1300*/ 	.word	index@(_ZN2at6native18elementwise_kernelILi128ELi4EZNS0_15gpu_kernel_implIZZZNS0_16sign_kernel_cudaERNS_18TensorIteratorBaseEENKUlvE_clEvENKUlvE5_clEvEUlfE_EEvS4_RKT_EUliE_EEviT1_)
        /*1304*/ 	.word	0x00000000


	//----- nvinfo : EIATTR_REGCOUNT
	.align		4
.L_863:
        /*1308*/ 	.byte	0x04, 0x2f
        /*130a*/ 	.short	(.L_865 - .L_864)
	.align		4
.L_864:
        /*130c*/ 	.word	index@(_ZN2at6native29vectorized_elementwise_kernelILi8EZZZNS0_16sign_kernel_cudaERNS_18TensorIteratorBaseEENKUlvE_clEvENKUlvE6_clEvEUlN3c104HalfEE_St5arrayIPcLm2EEEEviT0_T1_)
        /*1310*/ 	.word	0x00000020


	//----- nvinfo : EIATTR_FRAME_SIZE
	.align		4
.L_865:
        /*1314*/ 	.byte	0x04, 0x11
        /*1316*/ 	.short	(.L_867 - .L_866)
	.align		4
.L_866:
        /*1318*/ 	.word	index@(_ZN2at6native29vectorized_elementwise_kernelILi8EZZZNS0_16sign_kernel_cudaERNS_18TensorIteratorBaseEENKUlvE_clEvENKUlvE6_clEvEUlN3c104HalfEE_St5arrayIPcLm2EEEEviT0_T1_)
        /*131c*/ 	.word	0x00000000


	//----- nvinfo : EIATTR_REGCOUNT
	.align		4
.L_867:
        /*1320*/ 	.byte	0x04, 0x2f
        /*1322*/ 	.short	(.L_869 - .L_868)
	.align		4
.L_868:
        /*1324*/ 	.word	index@(_ZN2at6native29vectorized_elementwise_kernelILi4EZZZNS0_16sign_kernel_cudaERNS_18TensorIteratorBaseEENKUlvE_clEvENKUlvE6_clEvEUlN3c104HalfEE_St5arrayIPcLm2EEEEviT0_T1_)
        /*1328*/ 	.word	0x00000020


	//----- nvinfo : EIATTR_FRAME_SIZE
	.align		4
.L_869:
        /*132c*/ 	.byte	0x04, 0x11
        /*132e*/ 	.short	(.L_871 - .L_870)
	.align		4
.L_870:
        /*1330*/ 	.word	index@(_ZN2at6native29vectorized_elementwise_kernelILi4EZZZNS0_16sign_kernel_cudaERNS_18TensorIteratorBaseEENKUlvE_clEvENKUlvE6_clEvEUlN3c104HalfEE_St5arrayIPcLm2EEEEviT0_T1_)
        /*1334*/ 	.word	0x00000000


	//----- nvinfo : EIATTR_REGCOUNT
	.align		4
.L_871:
        /*1338*/ 	.byte	0x04, 0x2f
        /*133a*/ 	.short	(.L_873 - .L_872)
	.align		4
.L_872:
        /*133c*/ 	.word	index@(_ZN2at6native29vectorized_elementwise_kernelILi2EZZZNS0_16sign_kernel_cudaERNS_18TensorIteratorBaseEENKUlvE_clEvENKUlvE6_clEvEUlN3c104HalfEE_St5arrayIPcLm2EEEEviT0_T1_)
        /*1340*/ 	.word	0x00000020


	//----- nvinfo : EIATTR_FRAME_SIZE
	.align		4
.L_873:
        /*1344*/ 	.byte	0x04, 0x11
        /*1346*/ 	.short	(.L_875 - .L_874)
	.align		4
.L_874:
        /*1348*/ 	.word	index@(_ZN2at6native29vectorized_elementwise_kernelILi2EZZZNS0_16sign_kernel_cudaERNS_18TensorIteratorBaseEENKUlvE_clEvENKUlvE6_clEvEUlN3c104HalfEE_St5arrayIPcLm2EEEEviT0_T1_)
        /*134c*/ 	.word	0x00000000


	//----- nvinfo : EIATTR_REGCOUNT
	.align		4
.L_875:
        /*1350*/ 	.byte	0x04, 0x2f
        /*1352*/ 	.short	(.L_877 - .L_876)
	.align		4
.L_876:
        /*1354*/ 	.word	index@(_ZN2at6native27unrolled_elementwise_kernelIZZZNS0_16sign_kernel_cudaERNS_18TensorIteratorBaseEENKUlvE_clEvENKUlvE6_clEvEUlN3c104HalfEE_St5arrayIPcLm2EELi4E23TrivialOffsetCalculatorILi1EjESD_NS0_6memory15LoadWithoutCastENSE_16StoreWithoutCastEEEviT_T0_T2_T3_T4_T5_)
        /*1358*/ 	.word	0x00000016


	//----- nvinfo : EIATTR_FRAME_SIZE
	.align		4
.L_877:
        /*135c*/ 	.byte	0x04, 0x11
        /*135e*/ 	.short	(.L_879 - .L_878)
	.align		4
.L_878:
        /*1360*/ 	.word	index@(_ZN2at6native27unrolled_elementwise_kernelIZZZNS0_16sign_kernel_cudaERNS_18TensorIteratorBaseEENKUlvE_clEvENKUlvE6_clEvEUlN3c104HalfEE_St5arrayIPcLm2EELi4E23TrivialOffsetCalculatorILi1EjESD_NS0_6memory15LoadWithoutCastENSE_16StoreWithoutCastEEEviT_T0_T2_T3_T4_T5_)
        /*1364*/ 	.word	0x00000000


	//----- nvinfo : EIATTR_REGCOUNT
	.align		4
.L_879:
        /*1368*/ 	.byte	0x04, 0x2f
        /*136a*/ 	.short	(.L_881 - .L_880)
	.align		4
.L_880:
        /*136c*/ 	.word	index@(_ZN2at6native18elementwise_kernelILi128ELi4EZNS0_22gpu_kernel_impl_nocastIZZZNS0_16sign_kernel_cudaERNS_18TensorIteratorBaseEENKUlvE_clEvENKUlvE6_clEvEUlN3c104HalfEE_EEvS4_RKT_EUliE_EEviT1_)
        /*1370*/ 	.word	0x00000012


	//----- nvinfo : EIATTR_FRAME_SIZE
	.align		4
.L_881:
        /*1374*/ 	.byte	0x04, 0x11
        /*1376*/ 	.short	(.L_883 - .L_882)
	.align		4
.L_882:
        /*1378*/ 	.word	index@(_ZN2at6native18elementwise_kernelILi128ELi4EZNS0_22gpu_kernel_impl_nocastIZZZNS0_16sign_kernel_cudaERNS_18TensorIteratorBaseEENKUlvE_clEvENKUlvE6_clEvEUlN3c104HalfEE_EEvS4_RKT_EUliE_EEviT1_)
        /*137c*/ 	.word	0x00000000


	//----- nvinfo : EIATTR_REGCOUNT
	.align		4
.L_883:
        /*1380*/ 	.byte	0x04, 0x2f
        /*1382*/ 	.short	(.L_885 - .L_884)
	.align		4
.L_884:
        /*1384*/ 	.word	index@(_ZN2at6native27unrolled_elementwise_kernelIZZZNS0_16sign_kernel_cudaERNS_18TensorIteratorBaseEENKUlvE_clEvENKUlvE6_clEvEUlN3c104HalfEE_St5arrayIPcLm2EELi4E23TrivialOffsetCalculatorILi1EjESD_NS0_6memory12LoadWithCastILi1EEENSE_13StoreWithCastILi1EEEEEviT_T0_T2_T3_T4_T5_)
        /*1388*/ 	.word	0x0000001c


	//----- nvinfo : EIATTR_FRAME_SIZE
	.align		4
.L_885:
        /*138c*/ 	.byte	0x04, 0x11
        /*138e*/ 	.short	(.L_887 - .L_886)
	.align		4
.L_886:
        /*1390*/ 	.word	index@(_ZN2at6native27unrolled_elementwise_kernelIZZZNS0_16sign_kernel_cudaERNS_18TensorIteratorBaseEENKUlvE_clEvENKUlvE6_clEvEUlN3c104HalfEE_St5arrayIPcLm2EELi4E23TrivialOffsetCalculatorILi1EjESD_NS0_6memory12LoadWithCastILi1EEENSE_13StoreWithCastILi1EEEEEviT_T0_T2_T3_T4_T5_)
        /*1394*/ 	.word	0x00000000


	//----- nvinfo : EIATTR_REGCOUNT
	.align		4
.L_887:
        /*1398*/ 	.byte	0x04, 0x2f
        /*139a*/ 	.short	(.L_889 - .L_888)
	.align		4
.L_888:
        /*139c*/ 	.word	index@(_ZN2at6native18elementwise_kernelILi128ELi4EZNS0_15gpu_kernel_implIZZZNS0_16sign_kernel_cudaERNS_18TensorIteratorBaseEENKUlvE_clEvENKUlvE6_clEvEUlN3c104HalfEE_EEvS4_RKT_EUliE_EEviT1_)
        /*13a0*/ 	.word	0x0000001a


	//----- nvinfo : EIATTR_FRAME_SIZE
	.align		4
.L_889:
        /*13a4*/ 	.byte	0x04, 0x11
        /*13a6*/ 	.short	(.L_891 - .L_890)
	.align		4
.L_890:
        /*13a8*/ 	.word	index@(_ZN2at6native18elementwise_kernelILi128ELi4EZNS0_15gpu_kernel_implIZZZNS0_16sign_kernel_cudaERNS_18TensorIteratorBaseEENKUlvE_clEvENKUlvE6_clEvEUlN3c104HalfEE_EEvS4_RKT_EUliE_EEviT1_)
        /*13ac*/ 	.word	0x00000000


	//----- nvinfo : EIATTR_REGCOUNT
	.align		4
.L_891:
        /*13b0*/ 	.byte	0x04, 0x2f
        /*13b2*/ 	.short	(.L_893 - .L_892)
	.align		4
.L_892:
        /*13b4*/ 	.word	index@(_ZN2at6native29vectorized_elementwise_kernelILi8EZZZNS0_16sign_kernel_cudaERNS_18TensorIteratorBaseEENKUlvE_clEvENKUlvE7_clEvEUlN3c108BFloat16EE_St5arrayIPcLm2EEEEviT0_T1_)
        /*13b8*/ 	.word	0x00000020


	//----- nvinfo : EIATTR_FRAME_SIZE
	.align		4
.L_893:
        /*13bc*/ 	.byte	0x04, 0x11
        /*13be*/ 	.short	(.L_895 - .L_894)
	.align		4
.L_894:
        /*13c0*/ 	.word	index@(_ZN2at6native29vectorized_elementwise_kernelILi8EZZZNS0_16sign_kernel_cudaERNS_18TensorIteratorBaseEENKUlvE_clEvENKUlvE7_clEvEUlN3c108BFloat16EE_St5arrayIPcLm2EEEEviT0_T1_)
        /*13c4*/ 	.word	0x00000000


	//----- nvinfo : EIATTR_REGCOUNT
	.align		4
.L_895:
        /*13c8*/ 	.byte	0x04, 0x2f
        /*13ca*/ 	.short	(.L_897 - .L_896)
	.align		4
.L_896:
        /*13cc*/ 	.word	index@(_ZN2at6native29vectorized_elementwise_kernelILi4EZZZNS0_16sign_kernel_cudaERNS_18TensorIteratorBaseEENKUlvE_clEvENKUlvE7_clEvEUlN3c108BFloat16EE_St5arrayIPcLm2EEEEviT0_T1_)
        /*13d0*/ 	.word	0x00000020


	//----- nvinfo : EIATTR_FRAME_SIZE
	.align		4
.L_897:
        /*13d4*/ 	.byte	0x04, 0x11
        /*13d6*/ 	.short	(.L_899 - .L_898)
	.align		4
.L_898:
        /*13d8*/ 	.word	index@(_ZN2at6native29vectorized_elementwise_kernelILi4EZZZNS0_16sign_kernel_cudaERNS_18TensorIteratorBaseEENKUlvE_clEvENKUlvE7_clEvEUlN3c108BFloat16EE_St5arrayIPcLm2EEEEviT0_T1_)
        /*13dc*/ 	.word	0x00000000


	//----- nvinfo : EIATTR_REGCOUNT
	.align		4
.L_899:
        /*13e0*/ 	.byte	0x04, 0x2f
        /*13e2*/ 	.short	(.L_901 - .L_900)
	.align		4
.L_900:
        /*13e4*/ 	.word	index@(_ZN2at6native29vectorized_elementwise_kernelILi2EZZZNS0_16sign_kernel_cudaERNS_18TensorIteratorBaseEENKUlvE_clEvENKUlvE7_clEvEUlN3c108BFloat16EE_St5arrayIPcLm2EEEEviT0_T1_)
        /*13e8*/ 	.word	0x00000020


	//----- nvinfo : EIATTR_FRAME_SIZE
	.align		4
.L_901:
        /*13ec*/ 	.byte	0x04, 0x11
        /*13ee*/ 	.short	(.L_903 - .L_902)
	.align		4
.L_902:
        /*13f0*/ 	.word	index@(_ZN2at6native29vectorized_elementwise_kernelILi2EZZZNS0_16sign_kernel_cudaERNS_18TensorIteratorBaseEENKUlvE_clEvENKUlvE7_clEvEUlN3c108BFloat16EE_St5arrayIPcLm2EEEEviT0_T1_)
        /*13f4*/ 	.word	0x00000000


	//----- nvinfo : EIATTR_REGCOUNT
	.align		4
.L_903:
        /*13f8*/ 	.byte	0x04, 0x2f
        /*13fa*/ 	.short	(.L_905 - .L_904)
	.align		4
.L_904:
        /*13fc*/ 	.word	index@(_ZN2at6native27unrolled_elementwise_kernelIZZZNS0_16sign_kernel_cudaERNS_18TensorIteratorBaseEENKUlvE_clEvENKUlvE7_clEvEUlN3c108BFloat16EE_St5arrayIPcLm2EELi4E23TrivialOffsetCalculatorILi1EjESD_NS0_6memory15LoadWithoutCastENSE_16StoreWithoutCastEEEviT_T0_T2_T3_T4_T5_)
        /*1400*/ 	.word	0x00000016


	//----- nvinfo : EIATTR_FRAME_SIZE
	.align		4
.L_905:
        /*1404*/ 	.byte	0x04, 0x11
        /*1406*/ 	.short	(.L_907 - .L_906)
	.align		4
.L_906:
        /*1408*/ 	.word	index@(_ZN2at6native27unrolled_elementwise_kernelIZZZNS0_16sign_kernel_cudaERNS_18TensorIteratorBaseEENKUlvE_clEvENKUlvE7_clEvEUlN3c108BFloat16EE_St5arrayIPcLm2EELi4E23TrivialOffsetCalculatorILi1EjESD_NS0_6memory15LoadWithoutCastENSE_16StoreWithoutCastEEEviT_T0_T2_T3_T4_T5_)
        /*140c*/ 	.word	0x00000000


	//----- nvinfo : EIATTR_REGCOUNT
	.align		4
.L_907:
        /*1410*/ 	.byte	0x04, 0x2f
        /*1412*/ 	.short	(.L_909 - .L_908)
	.align		4
.L_908:
        /*1414*/ 	.word	index@(_ZN2at6native18elementwise_kernelILi128ELi4EZNS0_22gpu_kernel_impl_nocastIZZZNS0_16sign_kernel_cudaERNS_18TensorIteratorBaseEENKUlvE_clEvENKUlvE7_clEvEUlN3c108BFloat16EE_EEvS4_RKT_EUliE_EEviT1_)
        /*1418*/ 	.word	0x00000012


	//----- nvinfo : EIATTR_FRAME_SIZE
	.align		4
.L_909:
        /*141c*/ 	.byte	0x04, 0x11
        /*141e*/ 	.short	(.L_911 - .L_910)
	.align		4
.L_910:
        /*1420*/ 	.word	index@(_ZN2at6native18elementwise_kernelILi128ELi4EZNS0_22gpu_kernel_impl_nocastIZZZNS0_16sign_kernel_cudaERNS_18TensorIteratorBaseEENKUlvE_clEvENKUlvE7_clEvEUlN3c108BFloat16EE_EEvS4_RKT_EUliE_EEviT1_)
        /*1424*/ 	.word	0x00000000


	//----- nvinfo : EIATTR_REGCOUNT
	.align		4
.L_911:
        /*1428*/ 	.byte	0x04, 0x2f
        /*142a*/ 	.short	(.L_913 - .L_912)
	.align		4
.L_912:
        /*142c*/ 	.word	index@(_ZN2at6native27unrolled_elementwise_kernelIZZZNS0_16sign_kernel_cudaERNS_18TensorIteratorBaseEENKUlvE_clEvENKUlvE7_clEvEUlN3c108BFloat16EE_St5arrayIPcLm2EELi4E23TrivialOffsetCalculatorILi1EjESD_NS0_6memory12LoadWithCastILi1EEENSE_13StoreWithCastILi1EEEEEviT_T0_T2_T3_T4_T5_)
        /*1430*/ 	.word	0x0000001c


	//----- nvinfo : EIATTR_FRAME_SIZE
	.align		4
.L_913:
        /*1434*/ 	.byte	0x04, 0x11
        /*1436*/ 	.short	(.L_915 - .L_914)
	.align		4
.L_914:
        /*1438*/ 	.word	index@(_ZN2at6native27unrolled_elementwise_kernelIZZZNS0_16sign_kernel_cudaERNS_18TensorIteratorBaseEENKUlvE_clEvENKUlvE7_clEvEUlN3c108BFloat16EE_St5arrayIPcLm2EELi4E23TrivialOffsetCalculatorILi1EjESD_NS0_6memory12LoadWithCastILi1EEENSE_13StoreWithCastILi1EEEEEviT_T0_T2_T3_T4_T5_)
        /*143c*/ 	.word	0x00000000


	//----- nvinfo : EIATTR_REGCOUNT
	.align		4
.L_915:
        /*1440*/ 	.byte	0x04, 0x2f
        /*1442*/ 	.short	(.L_917 - .L_916)
	.align		4
.L_916:
        /*1444*/ 	.word	index@(_ZN2at6native18elementwise_kernelILi128ELi4EZNS0_15gpu_kernel_implIZZZNS0_16sign_kernel_cudaERNS_18TensorIteratorBaseEENKUlvE_clEvENKUlvE7_clEvEUlN3c108BFloat16EE_EEvS4_RKT_EUliE_EEviT1_)
        /*1448*/ 	.word	0x0000001a


	//----- nvinfo : EIATTR_FRAME_SIZE
	.align		4
.L_917:
        /*144c*/ 	.byte	0x04, 0x11
        /*144e*/ 	.short	(.L_919 - .L_918)
	.align		4
.L_918:
        /*1450*/ 	.word	index@(_ZN2at6native18elementwise_kernelILi128ELi4EZNS0_15gpu_kernel_implIZZZNS0_16sign_kernel_cudaERNS_18TensorIteratorBaseEENKUlvE_clEvENKUlvE7_clEvEUlN3c108BFloat16EE_EEvS4_RKT_EUliE_EEviT1_)
        /*1454*/ 	.word	0x00000000


	//----- nvinfo : EIATTR_REGCOUNT
	.align		4
.L_919:
        /*1458*/ 	.byte	0x04, 0x2f
        /*145a*/ 	.short	(.L_921 - .L_920)
	.align		4
.L_920:
        /*145c*/ 	.word	index@(_ZN2at6native29vectorized_elementwise_kernelILi8EZZZNS0_19signbit_kernel_cudaERNS_18TensorIteratorBaseEENKUlvE_clEvENKUlvE_clEvEUlhE_St5arrayIPcLm2EEEEviT0_T1_)
        /*1460*/ 	.word	0x0000000a


	//----- nvinfo : EIATTR_FRAME_SIZE
	.align		4
.L_921:
        /*1464*/ 	.byte	0x04, 0x11
        /*1466*/ 	.short	(.L_923 - .L_922)
	.align		4
.L_922:
        /*1468*/ 	.word	index@(_ZN2at6native29vectorized_elementwise_kernelILi8EZZZNS0_19signbit_kernel_cudaERNS_18TensorIteratorBaseEENKUlvE_clEvENKUlvE_clEvEUlhE_St5arrayIPcLm2EEEEviT0_T1_)
        /*146c*/ 	.word	0x00000000


	//----- nvinfo : EIATTR_REGCOUNT
	.align		4
.L_923:
        /*1470*/ 	.byte	0x04, 0x2f
        /*1472*/ 	.short	(.L_925 - .L_924)
	.align		4
.L_924:
        /*1474*/ 	.word	index@(_ZN2at6native29vectorized_elementwise_kernelILi4EZZZNS0_19signbit_kernel_cudaERNS_18TensorIteratorBaseEENKUlvE_clEvENKUlvE_clEvEUlhE_St5arrayIPcLm2EEEEviT0_T1_)
        /*1478*/ 	.word	0x0000000a


	//----- nvinfo : EIATTR_FRAME_SIZE
	.align		4
.L_925:
        /*147c*/ 	.byte	0x04, 0x11
        /*147e*/ 	.short	(.L_927 - .L_926)
	.align		4
.L_926:
        /*1480*/ 	.word	index@(_ZN2at6native29vectorized_elementwise_kernelILi4EZZZNS0_19signbit_kernel_cudaERNS_18TensorIteratorBaseEENKUlvE_clEvENKUlvE_clEvEUlhE_St5arrayIPcLm2EEEEviT0_T1_)
        /*1484*/ 	.word	0x00000000


	//----- nvinfo : EIATTR_REGCOUNT
	.align		4
.L_927:
        /*1488*/ 	.byte	0x04, 0x2f
        /*148a*/ 	.short	(.L_929 - .L_928)
	.align		4
.L_928:
        /*148c*/ 	.word	index@(_ZN2at6native29vectorized_elementwise_kernelILi2EZZZNS0_19signbit_kernel_cudaERNS_18TensorIteratorBaseEENKUlvE_clEvENKUlvE_clEvEUlhE_St5arrayIPcLm2EEEEviT0_T1_)
        /*1490*/ 	.word	0x0000000a


	//----- nvinfo : EIATTR_FRAME_SIZE
	.align		4
.L_929:
        /*1494*/ 	.byte	0x04, 0x11
        /*1496*/ 	.short	(.L_931 - .L_930)
	.align		4
.L_930:
        /*1498*/ 	.word	index@(_ZN2at6native29vectorized_elementwise_kernelILi2EZZZNS0_19signbit_kernel_cudaERNS_18TensorIteratorBaseEENKUlvE_clEvENKUlvE_clEvEUlhE_St5arrayIPcLm2EEEEviT0_T1_)
        /*149c*/ 	.word	0x00000000


	//----- nvinfo : EIATTR_REGCOUNT
	.align		4
.L_931:
        /*14a0*/ 	.byte	0x04, 0x2f
        /*14a2*/ 	.short	(.L_933 - .L_932)
	.align		4
.L_932:
        /*14a4*/ 	.word	index@(_ZN2at6native27unrolled_elementwise_kernelIZZZNS0_19signbit_kernel_cudaERNS_18TensorIteratorBaseEENKUlvE_clEvENKUlvE_clEvEUlhE_St5arrayIPcLm2EELi4E23TrivialOffsetCalculatorILi1EjESB_NS0_6memory15LoadWithoutCastENSC_16StoreWithoutCastEEEviT_T0_T2_T3_T4_T5_)
        /*14a8*/ 	.word	0x0000000a


	//----- nvinfo : EIATTR_FRAME_SIZE
	.align		4
.L_933:
        /*14ac*/ 	.byte	0x04, 0x11
        /*14ae*/ 	.short	(.L_935 - .L_934)
	.align		4
.L_934:
        /*14b0*/ 	.word	index@(_ZN2at6native27unrolled_elementwise_kernelIZZZNS0_19signbit_kernel_cudaERNS_18TensorIteratorBaseEENKUlvE_clEvENKUlvE_clEvEUlhE_St5arrayIPcLm2EELi4E23TrivialOffsetCalculatorILi1EjESB_NS0_6memory15LoadWithoutCastENSC_16StoreWithoutCastEEEviT_T0_T2_T3_T4_T5_)
        /*14b4*/ 	.word	0x00000000


	//----- nvinfo : EIATTR_REGCOUNT
	.align		4
.L_935:
        /*14b8*/ 	.byte	0x04, 0x2f
        /*14ba*/ 	.short	(.L_937 - .L_936)
	.align		4
.L_936:
        /*14bc*/ 	.word	index@(_ZN2at6native18elementwise_kernelILi128ELi4EZNS0_22gpu_kernel_impl_nocastIZZZNS0_19signbit_kernel_cudaERNS_18TensorIteratorBaseEENKUlvE_clEvENKUlvE_clEvEUlhE_EEvS4_RKT_EUliE_EEviT1_)
        /*14c0*/ 	.word	0x0000000b


	//----- nvinfo : EIATTR_FRAME_SIZE
	.align		4
.L_937:
        /*14c4*/ 	.byte	0x04, 0x11
        /*14c6*/ 	.short	(.L_939 - .L_938)
	.align		4
.L_938:
        /*14c8*/ 	.word	index@(_ZN2at6native18elementwise_kernelILi128ELi4EZNS0_22gpu_kernel_impl_nocastIZZZNS0_19signbit_kernel_cudaERNS_18TensorIteratorBaseEENKUlvE_clEvENKUlvE_clEvEUlhE_EEvS4_RKT_EUliE_EEviT1_)
        /*14cc*/ 	.word	0x00000000


	//----- nvinfo : EIATTR_REGCOUNT
	.align		4
.L_939:
        /*14d0*/ 	.byte	0x04, 0x2f
        /*14d2*/ 	.short	(.L_941 - .L_940)
	.align		4
.L_940:
        /*14d4*/ 	.word	index@(_ZN2at6native27unrolled_elementwise_kernelIZZZNS0_19signbit_kernel_cudaERNS_18TensorIteratorBaseEENKUlvE_clEvENKUlvE_clEvEUlhE_St5arrayIPcLm2EELi4E23TrivialOffsetCalculatorILi1EjESB_NS0_6memory12LoadWithCastILi1EEENSC_13StoreWithCastILi1EEEEEviT_T0_T2_T3_T4_T5_)
        /*14d8*/ 	.word	0x0000001c


	//----- nvinfo : EIATTR_FRAME_SIZE
	.align		4
.L_941:
        /*14dc*/ 	.byte	0x04, 0x11
        /*14de*/ 	.short	(.L_943 - .L_942)
	.align		4
.L_942:
        /*14e0*/ 	.word	index@(_ZN2at6native27unrolled_elementwise_kernelIZZZNS0_19signbit_kernel_cudaERNS_18TensorIteratorBaseEENKUlvE_clEvENKUlvE_clEvEUlhE_St5arrayIPcLm2EELi4E23TrivialOffsetCalculatorILi1EjESB_NS0_6memory12LoadWithCastILi1EEENSC_13StoreWithCastILi1EEEEEviT_T0_T2_T3_T4_T5_)
        /*14e4*/ 	.word	0x00000000


	//----- nvinfo : EIATTR_REGCOUNT
	.align		4
.L_943:
        /*14e8*/ 	.byte	0x04, 0x2f
        /*14ea*/ 	.short	(.L_945 - .L_944)
	.align		4
.L_944:
        /*14ec*/ 	.word	index@(_ZN2at6native18elementwise_kernelILi128ELi4EZNS0_15gpu_kernel_implIZZZNS0_19signbit_kernel_cudaERNS_18TensorIteratorBaseEENKUlvE_clEvENKUlvE_clEvEUlhE_EEvS4_RKT_EUliE_EEviT1_)
        /*14f0*/ 	.word	0x0000001a


	//----- nvinfo : EIATTR_FRAME_SIZE
	.align		4
.L_945:
        /*14f4*/ 	.byte	0x04, 0x11
        /*14f6*/ 	.short	(.L_947 - .L_946)
	.align		4
.L_946:
        /*14f8*/ 	.word	index@(_ZN2at6native18elementwise_kernelILi128ELi4EZNS0_15gpu_kernel_implIZZZNS0_19signbit_kernel_cudaERNS_18TensorIteratorBaseEENKUlvE_clEvENKUlvE_clEvEUlhE_EEvS4_RKT_EUliE_EEviT1_)
        /*14fc*/ 	.word	0x00000000


	//----- nvinfo : EIATTR_REGCOUNT
	.align		4
.L_947:
        /*1500*/ 	.byte	0x04, 0x2f
        /*1502*/ 	.short	(.L_949 - .L_948)
	.align		4
.L_948:
        /*1504*/ 	.word	index@(_ZN2at6native29vectorized_elementwise_kernelILi8EZZZNS0_19signbit_kernel_cudaERNS_18TensorIteratorBaseEENKUlvE_clEvENKUlvE0_clEvEUlaE_St5arrayIPcLm2EEEEviT0_T1_)
        /*1508*/ 	.word	0x0000001a


	//----- nvinfo : EIATTR_FRAME_SIZE
	.align		4
.L_949:
        /*150c*/ 	.byte	0x04, 0x11
        /*150e*/ 	.short	(.L_951 - .L_950)
	.align		4
.L_950:
        /*1510*/ 	.word	index@(_ZN2at6native29vectorized_elementwise_kernelILi8EZZZNS0_19signbit_kernel_cudaERNS_18TensorIteratorBaseEENKUlvE_clEvENKUlvE0_clEvEUlaE_St5arrayIPcLm2EEEEviT0_T1_)
        /*1514*/ 	.word	0x00000000


	//----- nvinfo : EIATTR_REGCOUNT
	.align		4
.L_951:
        /*1518*/ 	.byte	0x04, 0x2f
        /*151a*/ 	.short	(.L_953 - .L_952)
	.align		4
.L_952:
        /*151c*/ 	.word	index@(_ZN2at6native29vectorized_elementwise_kernelILi4EZZZNS0_19signbit_kernel_cudaERNS_18TensorIteratorBaseEENKUlvE_clEvENKUlvE0_clEvEUlaE_St5arrayIPcLm2EEEEviT0_T1_)
        /*1520*/ 	.word	0x0000001a


	//----- nvinfo : EIATTR_FRAME_SIZE
	.align		4
.L_953:
        /*1524*/ 	.byte	0x04, 0x11
        /*1526*/ 	.short	(.L_955 - .L_954)
	.align		4
.L_954:
        /*1528*/ 	.word	index@(_ZN2at6native29vectorized_elementwise_kernelILi4EZZZNS0_19signbit_kernel_cudaERNS_18TensorIteratorBaseEENKUlvE_clEvENKUlvE0_clEvEUlaE_St5arrayIPcLm2EEEEviT0_T1_)
        /*152c*/ 	.word	0x00000000


	//----- nvinfo : EIATTR_REGCOUNT
	.align		4
.L_955:
        /*1530*/ 	.byte	0x04, 0x2f
        /*1532*/ 	.short	(.L_957 - .L_956)
	.align		4
.L_956:
        /*1534*/ 	.word	index@(_ZN2at6native29vectorized_elementwise_kernelILi2EZZZNS0_19signbit_kernel_cudaERNS_18TensorIteratorBaseEENKUlvE_clEvENKUlvE0_clEvEUlaE_St5arrayIPcLm2EEEEviT0_T1_)
        /*1538*/ 	.word	0x0000001a


	//----- nvinfo : EIATTR_FRAME_SIZE
	.align		4
.L_957:
        /*153c*/ 	.byte	0x04, 0x11
        /*153e*/ 	.short	(.L_959 - .L_958)
	.align		4
.L_958:
        /*1540*/ 	.word	index@(_ZN2at6native29vectorized_elementwise_kernelILi2EZZZNS0_19signbit_kernel_cudaERNS_18TensorIteratorBaseEENKUlvE_clEvENKUlvE0_clEvEUlaE_St5arrayIPcLm2EEEEviT0_T1_)
        /*1544*/ 	.word	0x00000000


	//----- nvinfo : EIATTR_REGCOUNT
	.align		4
.L_959:
        /*1548*/ 	.byte	0x04, 0x2f
        /*154a*/ 	.short	(.L_961 - .L_960)
	.align		4
.L_960:
        /*154c*/ 	.word	index@(_ZN2at6native27unrolled_elementwise_kernelIZZZNS0_19signbit_kernel_cudaERNS_18TensorIteratorBaseEENKUlvE_clEvENKUlvE0_clEvEUlaE_St5arrayIPcLm2EELi4E23TrivialOffsetCalculatorILi1EjESB_NS0_6memory15LoadWithoutCastENSC_16StoreWithoutCastEEEviT_T0_T2_T3_T4_T5_)
        /*1550*/ 	.word	0x00000014


	//----- nvinfo : EIATTR_FRAME_SIZE
	.align		4
.L_961:
        /*1554*/ 	.byte	0x04, 0x11
        /*1556*/ 	.short	(.L_963 - .L_962)
	.align		4
.L_962:
        /*1558*/ 	.word	index@(_ZN2at6native27unrolled_elementwise_kernelIZZZNS0_19signbit_kernel_cudaERNS_18TensorIteratorBaseEENKUlvE_clEvENKUlvE0_clEvEUlaE_St5arrayIPcLm2EELi4E23TrivialOffsetCalculatorILi1EjESB_NS0_6memory15LoadWithoutCastENSC_16StoreWithoutCastEEEviT_T0_T2_T3_T4_T5_)
        /*155c*/ 	.word	0x00000000


	//----- nvinfo : EIATTR_REGCOUNT
	.align		4
.L_963:
        /*1560*/ 	.byte	0x04, 0x2f
        /*1562*/ 	.short	(.L_965 - .L_964)
	.align		4
.L_964:
        /*1564*/ 	.word	index@(_ZN2at6native18elementwise_kernelILi128ELi4EZNS0_22gpu_kernel_impl_nocastIZZZNS0_19signbit_kernel_cudaERNS_18TensorIteratorBaseEENKUlvE_clEvENKUlvE0_clEvEUlaE_EEvS4_RKT_EUliE_EEviT1_)
        /*1568*/ 	.word	0x00000012


	//----- nvinfo : EIATTR_FRAME_SIZE
	.align		4
.L_965:
        /*156c*/ 	.byte	0x04, 0x11
        /*156e*/ 	.short	(.L_967 - .L_966)
	.align		4
.L_966:
        /*1570*/ 	.word	index@(_ZN2at6native18elementwise_kernelILi128ELi4EZNS0_22gpu_kernel_impl_nocastIZZZNS0_19signbit_kernel_cudaERNS_18TensorIteratorBaseEENKUlvE_clEvENKUlvE0_clEvEUlaE_EEvS4_RKT_EUliE_EEviT1_)
        /*1574*/ 	.word	0x00000000


	//----- nvinfo : EIATTR_REGCOUNT
	.align		4
.L_967:
        /*1578*/ 	.byte	0x04, 0x2f
        /*157a*/ 	.short	(.L_969 - .L_968)
	.align		4
.L_968:
        /*157c*/ 	.word	index@(_ZN2at6native27unrolled_elementwise_kernelIZZZNS0_19signbit_kernel_cudaERNS_18TensorIteratorBaseEENKUlvE_clEvENKUlvE0_clEvEUlaE_St5arrayIPcLm2EELi4E23TrivialOffsetCalculatorILi1EjESB_NS0_6memory12LoadWithCastILi1EEENSC_13StoreWithCastILi1EEEEEviT_T0_T2_T3_T4_T5_)
        /*1580*/ 	.word	0x0000001c


	//----- nvinfo : EIATTR_FRAME_SIZE
	.align		4
.L_969:
        /*1584*/ 	.byte	0x04, 0x11
        /*1586*/ 	.short	(.L_971 - .L_970)
	.align		4
.L_970:
        /*1588*/ 	.word	index@(_ZN2at6native27unrolled_elementwise_kernelIZZZNS0_19signbit_kernel_cudaERNS_18TensorIteratorBaseEENKUlvE_clEvENKUlvE0_clEvEUlaE_St5arrayIPcLm2EELi4E23TrivialOffsetCalculatorILi1EjESB_NS0_6memory12LoadWithCastILi1EEENSC_13StoreWithCastILi1EEEEEviT_T0_T2_T3_T4_T5_)
        /*158c*/ 	.word	0x00000000


	//----- nvinfo : EIATTR_REGCOUNT
	.align		4
.L_971:
        /*1590*/ 	.byte	0x04, 0x2f
        /*1592*/ 	.short	(.L_973 - .L_972)
	.align		4
.L_972:
        /*1594*/ 	.word	index@(_ZN2at6native18elementwise_kernelILi128ELi4EZNS0_15gpu_kernel_implIZZZNS0_19signbit_kernel_cudaERNS_18TensorIteratorBaseEENKUlvE_clEvENKUlvE0_clEvEUlaE_EEvS4_RKT_EUliE_EEviT1_)
        /*1598*/ 	.word	0x0000001a


	//----- nvinfo : EIATTR_FRAME_SIZE
	.align		4
.L_973:
        /*159c*/ 	.byte	0x04, 0x11
        /*159e*/ 	.short	(.L_975 - .L_974)
	.align		4
.L_974:
        /*15a0*/ 	.word	index@(_ZN2at6native18elementwise_kernelILi128ELi4EZNS0_15gpu_kernel_implIZZZNS0_19signbit_kernel_cudaERNS_18TensorIteratorBaseEENKUlvE_clEvENKUlvE0_clEvEUlaE_EEvS4_RKT_EUliE_EEviT1_)
        /*15a4*/ 	.word	0x00000000


	//----- nvinfo : EIATTR_REGCOUNT
	.align		4
.L_975:
        /*15a8*/ 	.byte	0x04, 0x2f
        /*15aa*/ 	.short	(.L_977 - .L_976)
	.align		4
.L_976:
        /*15ac*/ 	.word	index@(_ZN2at6native29vectorized_elementwise_kernelILi8EZZZNS0_19signbit_kernel_cudaERNS_18TensorIteratorBaseEENKUlvE_clEvENKUlvE1_clEvEUliE_St5arrayIPcLm2EEEEviT0_T1_)
        /*15b0*/ 	.word	0x00000020


	//----- nvinfo : EIATTR_FRAME_SIZE
	.align		4
.L_977:
        /*15b4*/ 	.byte	0x04, 0x11
        /*15b6*/ 	.short	(.L_979 - .L_978)
	.align		4
.L_978:
        /*15b8*/ 	.word	index@(_ZN2at6native29vectorized_elementwise_kernelILi8EZZZNS0_19signbit_kernel_cudaERNS_18TensorIteratorBaseEENKUlvE_clEvENKUlvE1_clEvEUliE_St5arrayIPcLm2EEEEviT0_T1_)
        /*15bc*/ 	.word	0x00000000


	//----- nvinfo : EIATTR_REGCOUNT
	.align		4
.L_979:
        /*15c0*/ 	.byte	0x04, 0x2f
        /*15c2*/ 	.short	(.L_981 - .L_980)
	.align		4
.L_980:
        /*15c4*/ 	.word	index@(_ZN2at6native29vectorized_elementwise_kernelILi4EZZZNS0_19signbit_kernel_cudaERNS_18TensorIteratorBaseEENKUlvE_clEvENKUlvE1_clEvEUliE_St5arrayIPcLm2EEEEviT0_T1_)
        /*15c8*/ 	.word	0x00000020


	//----- nvinfo : EIATTR_FRAME_SIZE
	.align		4
.L_981:
        /*15cc*/ 	.byte	0x04, 0x11
        /*15ce*/ 	.short	(.L_983 - .L_982)
	.align		4
.L_982:
        /*15d0*/ 	.word	index@(_ZN2at6native29vectorized_elementwise_kernelILi4EZZZNS0_19signbit_kernel_cudaERNS_18TensorIteratorBaseEENKUlvE_clEvENKUlvE1_clEvEUliE_St5arrayIPcLm2EEEEviT0_T1_)
        /*15d4*/ 	.word	0x00000000


	//----- nvinfo : EIATTR_REGCOUNT
	.align		4
.L_983:
        /*15d8*/ 	.byte	0x04, 0x2f
        /*15da*/ 	.short	(.L_985 - .L_984)
	.align		4
.L_984:
        /*15dc*/ 	.word	index@(_ZN2at6native29vectorized_elementwise_kernelILi2EZZZNS0_19signbit_kernel_cudaERNS_18TensorIteratorBaseEENKUlvE_clEvENKUlvE1_clEvEUliE_St5arrayIPcLm2EEEEviT0_T1_)
        /*15e0*/ 	.word	0x00000020


	//----- nvinfo : EIATTR_FRAME_SIZE
	.align		4
.L_985:
        /*15e4*/ 	.byte	0x04, 0x11
        /*15e6*/ 	.short	(.L_987 - .L_986)
	.align		4
.L_986:
        /*15e8*/ 	.word	index@(_ZN2at6native29vectorized_elementwise_kernelILi2EZZZNS0_19signbit_kernel_cudaERNS_18TensorIteratorBaseEENKUlvE_clEvENKUlvE1_clEvEUliE_St5arrayIPcLm2EEEEviT0_T1_)
        /*15ec*/ 	.word	0x00000000


	//----- nvinfo : EIATTR_REGCOUNT
	.align		4
.L_987:
        /*15f0*/ 	.byte	0x04, 0x2f
        /*15f2*/ 	.short	(.L_989 - .L_988)
	.align		4
.L_988:
        /*15f4*/ 	.word	index@(_ZN2at6native27unrolled_elementwise_kernelIZZZNS0_19signbit_kernel_cudaERNS_18TensorIteratorBaseEENKUlvE_clEvENKUlvE1_clEvEUliE_St5arrayIPcLm2EELi4E23TrivialOffsetCalculatorILi1EjESB_NS0_6memory15LoadWithoutCastENSC_16StoreWithoutCastEEEviT_T0_T2_T3_T4_T5_)
        /*15f8*/ 	.word	0x00000016


	//----- nvinfo : EIATTR_FRAME_SIZE
	.align		4
.L_989:
        /*15fc*/ 	.byte	0x04, 0x11
        /*15fe*/ 	.short	(.L_991 - .L_990)
	.align		4
.L_990:
        /*1600*/ 	.word	index@(_ZN2at6native27unrolled_elementwise_kernelIZZZNS0_19signbit_kernel_cudaERNS_18TensorIteratorBaseEENKUlvE_clEvENKUlvE1_clEvEUliE_St5arrayIPcLm2EELi4E23TrivialOffsetCalculatorILi1EjESB_NS0_6memory15LoadWithoutCastENSC_16StoreWithoutCastEEEviT_T0_T2_T3_T4_T5_)
        /*1604*/ 	.word	0x00000000


	//----- nvinfo : EIATTR_REGCOUNT
	.align		4
.L_991:
        /*1608*/ 	.byte	0x04, 0x2f
        /*160a*/ 	.short	(.L_993 - .L_992)
	.align		4
.L_992:
        /*160c*/ 	.word	index@(_ZN2at6native18elementwise_kernelILi128ELi4EZNS0_22gpu_kernel_impl_nocastIZZZNS0_19signbit_kernel_cudaERNS_18TensorIteratorBaseEENKUlvE_clEvENKUlvE1_clEvEUliE_EEvS4_RKT_EUliE_EEviT1_)
        /*1610*/ 	.word	0x00000012


	//----- nvinfo : EIATTR_FRAME_SIZE
	.align		4
.L_993:
        /*1614*/ 	.byte	0x04, 0x11
        /*1616*/ 	.short	(.L_995 - .L_994)
	.align		4
.L_994:
        /*1618*/ 	.word	index@(_ZN2at6native18elementwise_kernelILi128ELi4EZNS0_22gpu_kernel_impl_nocastIZZZNS0_19signbit_kernel_cudaERNS_18TensorIteratorBaseEENKUlvE_clEvENKUlvE1_clEvEUliE_EEvS4_RKT_EUliE_EEviT1_)
        /*161c*/ 	.word	0x00000000


	//----- nvinfo : EIATTR_REGCOUNT
	.align		4
.L_995:
        /*1620*/ 	.byte	0x04, 0x2f
        /*1622*/ 	.short	(.L_997 - .L_996)
	.align		4
.L_996:
        /*1624*/ 	.word	index@(_ZN2at6native27unrolled_elementwise_kernelIZZZNS0_19signbit_kernel_cudaERNS_18TensorIteratorBaseEENKUlvE_clEvENKUlvE1_clEvEUliE_St5arrayIPcLm2EELi4E23TrivialOffsetCalculatorILi1EjESB_NS0_6memory12LoadWithCastILi1EEENSC_13StoreWithCastILi1EEEEEviT_T0_T2_T3_T4_T5_)
        /*1628*/ 	.word	0x0000001d


	//----- nvinfo : EIATTR_FRAME_SIZE
	.align		4
.L_997:
        /*162c*/ 	.byte	0x04, 0x11
        /*162e*/ 	.short	(.L_999 - .L_998)
	.align		4
.L_998:
        /*1630*/ 	.word	index@(_ZN2at6native27unrolled_elementwise_kernelIZZZNS0_19signbit_kernel_cudaERNS_18TensorIteratorBaseEENKUlvE_clEvENKUlvE1_clEvEUliE_St5arrayIPcLm2EELi4E23TrivialOffsetCalculatorILi1EjESB_NS0_6memory12LoadWithCastILi1EEENSC_13StoreWithCastILi1EEEEEviT_T0_T2_T3_T4_T5_)
        /*1634*/ 	.word	0x00000000


	//----- nvinfo : EIATTR_REGCOUNT
	.align		4
.L_999:
        /*1638*/ 	.byte	0x04, 0x2f
        /*163a*/ 	.short	(.L_1001 - .L_1000)
	.align		4
.L_1000:
        /*163c*/ 	.word	index@(_ZN2at6native18elementwise_kernelILi128ELi4EZNS0_15gpu_kernel_implIZZZNS0_19signbit_kernel_cudaERNS_18TensorIteratorBaseEENKUlvE_clEvENKUlvE1_clEvEUliE_EEvS4_RKT_EUliE_EEviT1_)
        /*1640*/ 	.word	0x0000001a


	//----- nvinfo : EIATTR_FRAME_SIZE
	.align		4
.L_1001:
        /*1644*/ 	.byte	0x04, 0x11
        /*1646*/ 	.short	(.L_1003 - .L_1002)
	.align		4
.L_1002:
        /*1648*/ 	.word	index@(_ZN2at6native18elementwise_kernelILi128ELi4EZNS0_15gpu_kernel_implIZZZNS0_19signbit_kernel_cudaERNS_18TensorIteratorBaseEENKUlvE_clEvENKUlvE1_clEvEUliE_EEvS4_RKT_EUliE_EEviT1_)
        /*164c*/ 	.word	0x00000000


	//----- nvinfo : EIATTR_REGCOUNT
	.align		4
.L_1003:
        /*1650*/ 	.byte	0x04, 0x2f
        /*1652*/ 	.short	(.L_1005 - .L_1004)
	.align		4
.L_1004:
        /*1654*/ 	.word	index@(_ZN2at6native29vectorized_elementwise_kernelILi8EZZZNS0_19signbit_kernel_cudaERNS_18TensorIteratorBaseEENKUlvE_clEvENKUlvE2_clEvEUllE_St5arrayIPcLm2EEEEviT0_T1_)
        /*1658*/ 	.word	0x00000020


	//----- nvinfo : EIATTR_FRAME_SIZE
	.align		4
.L_1005:
        /*165c*/ 	.byte	0x04, 0x11
        /*165e*/ 	.short	(.L_1007 - .L_1006)
	.align		4
.L_1006:
        /*1660*/ 	.word	index@(_ZN2at6native29vectorized_elementwise_kernelILi8EZZZNS0_19signbit_kernel_cudaERNS_18TensorIteratorBaseEENKUlvE_clEvENKUlvE2_clEvEUllE_St5arrayIPcLm2EEEEviT0_T1_)
        /*1664*/ 	.word	0x00000000


	//----- nvinfo : EIATTR_REGCOUNT
	.align		4
.L_1007:
        /*1668*/ 	.byte	0x04, 0x2f
        /*166a*/ 	.short	(.L_1009 - .L_1008)
	.align		4
.L_1008:
        /*166c*/ 	.word	index@(_ZN2at6native29vectorized_elementwise_kernelILi4EZZZNS0_19signbit_kernel_cudaERNS_18TensorIteratorBaseEENKUlvE_clEvENKUlvE2_clEvEUllE_St5arrayIPcLm2EEEEviT0_T1_)
        /*1670*/ 	.word	0x00000020


	//----- nvinfo : EIATTR_FRAME_SIZE
	.align		4
.L_1009:
        /*1674*/ 	.byte	0x04, 0x11
        /*1676*/ 	.short	(.L_1011 - .L_1010)
	.align		4
.L_1010:
        /*1678*/ 	.word	index@(_ZN2at6native29vectorized_elementwise_kernelILi4EZZZNS0_19signbit_kernel_cudaERNS_18TensorIteratorBaseEENKUlvE_clEvENKUlvE2_clEvEUllE_St5arrayIPcLm2EEEEviT0_T1_)
        /*167c*/ 	.word	0x00000000


	//----- nvinfo : EIATTR_REGCOUNT
	.align		4
.L_1011:
        /*1680*/ 	.byte	0x04, 0x2f
        /*1682*/ 	.short	(.L_1013 - .L_1012)
	.align		4
.L_1012:
        /*1684*/ 	.word	index@(_ZN2at6native29vectorized_elementwise_kernelILi2EZZZNS0_19signbit_kernel_cudaERNS_18TensorIteratorBaseEENKUlvE_clEvENKUlvE2_clEvEUllE_St5arrayIPcLm2EEEEviT0_T1_)
        /*1688*/ 	.word	0x00000020


	//----- nvinfo : EIATTR_FRAME_SIZE
	.align		4
.L_1013:
        /*168c*/ 	.byte	0x04, 0x11
        /*168e*/ 	.short	(.L_1015 - .L_1014)
	.align		4
.L_1014:
        /*1690*/ 	.word	index@(_ZN2at6native29vectorized_elementwise_kernelILi2EZZZNS0_19signbit_kernel_cudaERNS_18TensorIteratorBaseEENKUlvE_clEvENKUlvE2_clEvEUllE_St5arrayIPcLm2EEEEviT0_T1_)
        /*1694*/ 	.word	0x00000000


	//----- nvinfo : EIATTR_REGCOUNT
	.align		4
.L_1015:
        /*1698*/ 	.byte	0x04, 0x2f
        /*169a*/ 	.short	(.L_1017 - .L_1016)
	.align		4
.L_1016:
        /*169c*/ 	.word	index@(_ZN2at6native27unrolled_elementwise_kernelIZZZNS0_19signbit_kernel_cudaERNS_18TensorIteratorBaseEENKUlvE_clEvENKUlvE2_clEvEUllE_St5arrayIPcLm2EELi4E23TrivialOffsetCalculatorILi1EjESB_NS0_6memory15LoadWithoutCastENSC_16StoreWithoutCastEEEviT_T0_T2_T3_T4_T5_)
        /*16a0*/ 	.word	0x00000014


	//----- nvinfo : EIATTR_FRAME_SIZE
	.align		4
.L_1017:
        /*16a4*/ 	.byte	0x04, 0x11
        /*16a6*/ 	.short	(.L_1019 - .L_1018)
	.align		4
.L_1018:
        /*16a8*/ 	.word	index@(_ZN2at6native27unrolled_elementwise_kernelIZZZNS0_19signbit_kernel_cudaERNS_18TensorIteratorBaseEENKUlvE_clEvENKUlvE2_clEvEUllE_St5arrayIPcLm2EELi4E23TrivialOffsetCalculatorILi1EjESB_NS0_6memory15LoadWithoutCastENSC_16StoreWithoutCastEEEviT_T0_T2_T3_T4_T5_)
        /*16ac*/ 	.word	0x00000000


	//----- nvinfo : EIATTR_REGCOUNT
	.align		4
.L_1019:
        /*16b0*/ 	.byte	0x04, 0x2f
        /*16b2*/ 	.short	(.L_1021 - .L_1020)
	.align		4
.L_1020:
        /*16b4*/ 	.word	index@(_ZN2at6native18elementwise_kernelILi128ELi4EZNS0_22gpu_kernel_impl_nocastIZZZNS0_19signbit_kernel_cudaERNS_18TensorIteratorBaseEENKUlvE_clEvENKUlvE2_clEvEUllE_EEvS4_RKT_EUliE_EEviT1_)
        /*16b8*/ 	.word	0x00000012


	//----- nvinfo : EIATTR_FRAME_SIZE
	.align		4
.L_1021:
        /*16bc*/ 	.byte	0x04, 0x11
        /*16be*/ 	.short	(.L_1023 - .L_1022)
	.align		4
.L_1022:
        /*16c0*/ 	.word	index@(_ZN2at6native18elementwise_kernelILi128ELi4EZNS0_22gpu_kernel_impl_nocastIZZZNS0_19signbit_kernel_cudaERNS_18TensorIteratorBaseEENKUlvE_clEvENKUlvE2_clEvEUllE_EEvS4_RKT_EUliE_EEviT1_)
        /*16c4*/ 	.word	0x00000000


	//----- nvinfo : EIATTR_REGCOUNT
	.align		4
.L_1023:
        /*16c8*/ 	.byte	0x04, 0x2f
        /*16ca*/ 	.short	(.L_1025 - .L_1024)
	.align		4
.L_1024:
        /*16cc*/ 	.word	index@(_ZN2at6native27unrolled_elementwise_kernelIZZZNS0_19signbit_kernel_cudaERNS_18TensorIteratorBaseEENKUlvE_clEvENKUlvE2_clEvEUllE_St5arrayIPcLm2EELi4E23TrivialOffsetCalculatorILi1EjESB_NS0_6memory12LoadWithCastILi1EEENSC_13StoreWithCastILi1EEEEEviT_T0_T2_T3_T4_T5_)
        /*16d0*/ 	.word	0x00000020


	//----- nvinfo : EIATTR_FRAME_SIZE
	.align		4
.L_1025:
        /*16d4*/ 	.byte	0x04, 0x11
        /*16d6*/ 	.short	(.L_1027 - .L_1026)
	.align		4
.L_1026:
        /*16d8*/ 	.word	index@(_ZN2at6native27unrolled_elementwise_kernelIZZZNS0_19signbit_kernel_cudaERNS_18TensorIteratorBaseEENKUlvE_clEvENKUlvE2_clEvEUllE_St5arrayIPcLm2EELi4E23TrivialOffsetCalculatorILi1EjESB_NS0_6memory12LoadWithCastILi1EEENSC_13StoreWithCastILi1EEEEEviT_T0_T2_T3_T4_T5_)
        /*16dc*/ 	.word	0x00000000


	//----- nvinfo : EIATTR_REGCOUNT
	.align		4
.L_1027:
        /*16e0*/ 	.byte	0x04, 0x2f
        /*16e2*/ 	.short	(.L_1029 - .L_1028)
	.align		4
.L_1028:
        /*16e4*/ 	.word	index@(_ZN2at6native18elementwise_kernelILi128ELi4EZNS0_15gpu_kernel_implIZZZNS0_19signbit_kernel_cudaERNS_18TensorIteratorBaseEENKUlvE_clEvENKUlvE2_clEvEUllE_EEvS4_RKT_EUliE_EEviT1_)
        /*16e8*/ 	.word	0x0000001a


	//----- nvinfo : EIATTR_FRAME_SIZE
	.align		4
.L_1029:
        /*16ec*/ 	.byte	0x04, 0x11
        /*16ee*/ 	.short	(.L_1031 - .L_1030)
	.align		4
.L_1030:
        /*16f0*/ 	.word	index@(_ZN2at6native18elementwise_kernelILi128ELi4EZNS0_15gpu_kernel_implIZZZNS0_19signbit_kernel_cudaERNS_18TensorIteratorBaseEENKUlvE_clEvENKUlvE2_clEvEUllE_EEvS4_RKT_EUliE_EEviT1_)
        /*16f4*/ 	.word	0x00000000


	//----- nvinfo : EIATTR_REGCOUNT
	.align		4
.L_1031:
        /*16f8*/ 	.byte	0x04, 0x2f
        /*16fa*/ 	.short	(.L_1033 - .L_1032)
	.align		4
.L_1032:
        /*16fc*/ 	.word	index@(_ZN2at6native29vectorized_elementwise_kernelILi8EZZZNS0_19signbit_kernel_cudaERNS_18TensorIteratorBaseEENKUlvE_clEvENKUlvE3_clEvEUlsE_St5arrayIPcLm2EEEEviT0_T1_)
        /*1700*/ 	.word	0x00000020


	//----- nvinfo : EIATTR_FRAME_SIZE
	.align		4
.L_1033:
        /*1704*/ 	.byte	0x04, 0x11
        /*1706*/ 	.short	(.L_1035 - .L_1034)
	.align		4
.L_1034:
        /*1708*/ 	.word	index@(_ZN2at6native29vectorized_elementwise_kernelILi8EZZZNS0_19signbit_kernel_cudaERNS_18TensorIteratorBaseEENKUlvE_clEvENKUlvE3_clEvEUlsE_St5arrayIPcLm2EEEEviT0_T1_)
        /*170c*/ 	.word	0x00000000


	//----- nvinfo : EIATTR_REGCOUNT
	.align		4
.L_1035:
        /*1710*/ 	.byte	0x04, 0x2f
        /*1712*/ 	.short	(.L_1037 - .L_1036)
	.align		4
.L_1036:
        /*1714*/ 	.word	index@(_ZN2at6native29vectorized_elementwise_kernelILi4EZZZNS0_19signbit_kernel_cudaERNS_18TensorIteratorBaseEENKUlvE_clEvENKUlvE3_clEvEUlsE_St5arrayIPcLm2EEEEviT0_T1_)
        /*1718*/ 	.word	0x00000020


	//----- nvinfo : EIATTR_FRAME_SIZE
	.align		4
.L_1037:
        /*171c*/ 	.byte	0x04, 0x11
        /*171e*/ 	.short	(.L_1039 - .L_1038)
	.align		4
.L_1038:
        /*1720*/ 	.word	index@(_ZN2at6native29vectorized_elementwise_kernelILi4EZZZNS0_19signbit_kernel_cudaERNS_18TensorIteratorBaseEENKUlvE_clEvENKUlvE3_clEvEUlsE_St5arrayIPcLm2EEEEviT0_T1_)
        /*1724*/ 	.word	0x00000000


	//----- nvinfo : EIATTR_REGCOUNT
	.align		4
.L_1039:
        /*1728*/ 	.byte	0x04, 0x2f
        /*172a*/ 	.short	(.L_1041 - .L_1040)
	.align		4
.L_1040:
        /*172c*/ 	.word	index@(_ZN2at6native29vectorized_elementwise_kernelILi2EZZZNS0_19signbit_kernel_cudaERNS_18TensorIteratorBaseEENKUlvE_clEvENKUlvE3_clEvEUlsE_St5arrayIPcLm2EEEEviT0_T1_)
        /*1730*/ 	.word	0x00000020


	//----- nvinfo : EIATTR_FRAME_SIZE
	.align		4
.L_1041:
        /*1734*/ 	.byte	0x04, 0x11
        /*1736*/ 	.short	(.L_1043 - .L_1042)
	.align		4
.L_1042:
        /*1738*/ 	.word	index@(_ZN2at6native29vectorized_elementwise_kernelILi2EZZZNS0_19signbit_kernel_cudaERNS_18TensorIteratorBaseEENKUlvE_clEvENKUlvE3_clEvEUlsE_St5arrayIPcLm2EEEEviT0_T1_)
        /*173c*/ 	.word	0x00000000


	//----- nvinfo : EIATTR_REGCOUNT
	.align		4
.L_1043:
        /*1740*/ 	.byte	0x04, 0x2f
        /*1742*/ 	.short	(.L_1045 - .L_1044)
	.align		4
.L_1044:
        /*1744*/ 	.word	index@(_ZN2at6native27unrolled_elementwise_kernelIZZZNS0_19signbit_kernel_cudaERNS_18TensorIteratorBaseEENKUlvE_clEvENKUlvE3_clEvEUlsE_St5arrayIPcLm2EELi4E23TrivialOffsetCalculatorILi1EjESB_NS0_6memory15LoadWithoutCastENSC_16StoreWithoutCastEEEviT_T0_T2_T3_T4_T5_)
        /*1748*/ 	.word	0x00000016


	//----- nvinfo : EIATTR_FRAME_SIZE
	.align		4
.L_1045:
        /*174c*/ 	.byte	0x04, 0x11
        /*174e*/ 	.short	(.L_1047 - .L_1046)
	.align		4
.L_1046:
        /*1750*/ 	.word	index@(_ZN2at6native27unrolled_elementwise_kernelIZZZNS0_19signbit_kernel_cudaERNS_18TensorIteratorBaseEENKUlvE_clEvENKUlvE3_clEvEUlsE_St5arrayIPcLm2EELi4E23TrivialOffsetCalculatorILi1EjESB_NS0_6memory15LoadWithoutCastENSC_16StoreWithoutCastEEEviT_T0_T2_T3_T4_T5_)
        /*1754*/ 	.word	0x00000000


	//----- nvinfo : EIATTR_REGCOUNT
	.align		4
.L_1047:
        /*1758*/ 	.byte	0x04, 0x2f
        /*175a*/ 	.short	(.L_1049 - .L_1048)
	.align		4
.L_1048:
        /*175c*/ 	.word	index@(_ZN2at6native18elementwise_kernelILi128ELi4EZNS0_22gpu_kernel_impl_nocastIZZZNS0_19signbit_kernel_cudaERNS_18TensorIteratorBaseEENKUlvE_clEvENKUlvE3_clEvEUlsE_EEvS4_RKT_EUliE_EEviT1_)
        /*1760*/ 	.word	0x00000012


	//----- nvinfo : EIATTR_FRAME_SIZE
	.align		4
.L_1049:
        /*1764*/ 	.byte	0x04, 0x11
        /*1766*/ 	.short	(.L_1051 - .L_1050)
	.align		4
.L_1050:
        /*1768*/ 	.word	index@(_ZN2at6native18elementwise_kernelILi128ELi4EZNS0_22gpu_kernel_impl_nocastIZZZNS0_19signbit_kernel_cudaERNS_18TensorIteratorBaseEENKUlvE_clEvENKUlvE3_clEvEUlsE_EEvS4_RKT_EUliE_EEviT1_)
        /*176c*/ 	.word	0x00000000


	//----- nvinfo : EIATTR_REGCOUNT
	.align		4
.L_1051:
        /*1770*/ 	.byte	0x04, 0x2f
        /*1772*/ 	.short	(.L_1053 - .L_1052)
	.align		4
.L_1052:
        /*1774*/ 	.word	index@(_ZN2at6native27unrolled_elementwise_kernelIZZZNS0_19signbit_kernel_cudaERNS_18TensorIteratorBaseEENKUlvE_clEvENKUlvE3_clEvEUlsE_St5arrayIPcLm2EELi4E23TrivialOffsetCalculatorILi1EjESB_NS0_6memory12LoadWithCastILi1EEENSC_13StoreWithCastILi1EEEEEviT_T0_T2_T3_T4_T5_)
        /*1778*/ 	.word	0x0000001c


	//----- nvinfo : EIATTR_FRAME_SIZE
	.align		4
.L_1053:
        /*177c*/ 	.byte	0x04, 0x11
        /*177e*/ 	.short	(.L_1055 - .L_1054)
	.align		4
.L_1054:
        /*1780*/ 	.word	index@(_ZN2at6native27unrolled_elementwise_kernelIZZZNS0_19signbit_kernel_cudaERNS_18TensorIteratorBaseEENKUlvE_clEvENKUlvE3_clEvEUlsE_St5arrayIPcLm2EELi4E23TrivialOffsetCalculatorILi1EjESB_NS0_6memory12LoadWithCastILi1EEENSC_13StoreWithCastILi1EEEEEviT_T0_T2_T3_T4_T5_)
        /*1784*/ 	.word	0x00000000


	//----- nvinfo : EIATTR_REGCOUNT
	.align		4
.L_1055:
        /*1788*/ 	.byte	0x04, 0x2f
        /*178a*/ 	.short	(.L_1057 - .L_1056)
	.align		4
.L_1056:
        /*178c*/ 	.word	index@(_ZN2at6native18elementwise_kernelILi128ELi4EZNS0_15gpu_kernel_implIZZZNS0_19signbit_kernel_cudaERNS_18TensorIteratorBaseEENKUlvE_clEvENKUlvE3_clEvEUlsE_EEvS4_RKT_EUliE_EEviT1_)
        /*1790*/ 	.word	0x0000001a


	//----- nvinfo : EIATTR_FRAME_SIZE
	.align		4
.L_1057:
        /*1794*/ 	.byte	0x04, 0x11
        /*1796*/ 	.short	(.L_1059 - .L_1058)
	.align		4
.L_1058:
        /*1798*/ 	.word	index@(_ZN2at6native18elementwise_kernelILi128ELi4EZNS0_15gpu_kernel_implIZZZNS0_19signbit_kernel_cudaERNS_18TensorIteratorBaseEENKUlvE_clEvENKUlvE3_clEvEUlsE_EEvS4_RKT_EUliE_EEviT1_)
        /*179c*/ 	.word	0x00000000


	//----- nvinfo : EIATTR_REGCOUNT
	.align		4
.L_1059:
        /*17a0*/ 	.byte	0x04, 0x2f
        /*17a2*/ 	.short	(.L_1061 - .L_1060)
	.align		4
.L_1060:
        /*17a4*/ 	.word	index@(_ZN2at6native29vectorized_elementwise_kernelILi8EZZZNS0_19signbit_kernel_cudaERNS_18TensorIteratorBaseEENKUlvE0_clEvENKUlvE_clEvEUldE_St5arrayIPcLm2EEEEviT0_T1_)
        /*17a8*/ 	.word	0x00000020


	//----- nvinfo : EIATTR_FRAME_SIZE
	.align		4
.L_1061:
        /*17ac*/ 	.byte	0x04, 0x11
        /*17ae*/ 	.short	(.L_1063 - .L_1062)
	.align		4
.L_1062:
        /*17b0*/ 	.word	index@(_ZN2at6native29vectorized_elementwise_kernelILi8EZZZNS0_19signbit_kernel_cudaERNS_18TensorIteratorBaseEENKUlvE0_clEvENKUlvE_clEvEUldE_St5arrayIPcLm2EEEEviT0_T1_)
        /*17b4*/ 	.word	0x00000000


	//----- nvinfo : EIATTR_REGCOUNT
	.align		4
.L_1063:
        /*17b8*/ 	.byte	0x04, 0x2f
        /*17ba*/ 	.short	(.L_1065 - .L_1064)
	.align		4
.L_1064:
        /*17bc*/ 	.word	index@(_ZN2at6native29vectorized_elementwise_kernelILi4EZZZNS0_19signbit_kernel_cudaERNS_18TensorIteratorBaseEENKUlvE0_clEvENKUlvE_clEvEUldE_St5arrayIPcLm2EEEEviT0_T1_)
        /*17c0*/ 	.word	0x00000020


	//----- nvinfo : EIATTR_FRAME_SIZE
	.align		4
.L_1065:
        /*17c4*/ 	.byte	0x04, 0x11
        /*17c6*/ 	.short	(.L_1067 - .L_1066)
	.align		4
.L_1066:
        /*17c8*/ 	.word	index@(_ZN2at6native29vectorized_elementwise_kernelILi4EZZZNS0_19signbit_kernel_cudaERNS_18TensorIteratorBaseEENKUlvE0_clEvENKUlvE_clEvEUldE_St5arrayIPcLm2EEEEviT0_T1_)
        /*17cc*/ 	.word	0x00000000


	//----- nvinfo : EIATTR_REGCOUNT
	.align		4
.L_1067:
        /*17d0*/ 	.byte	0x04, 0x2f
        /*17d2*/ 	.short	(.L_1069 - .L_1068)
	.align		4
.L_1068:
        /*17d4*/ 	.word	index@(_ZN2at6native29vectorized_elementwise_kernelILi2EZZZNS0_19signbit_kernel_cudaERNS_18TensorIteratorBaseEENKUlvE0_clEvENKUlvE_clEvEUldE_St5arrayIPcLm2EEEEviT0_T1_)
        /*17d8*/ 	.word	0x00000020


	//----- nvinfo : EIATTR_FRAME_SIZE
	.align		4
.L_1069:
        /*17dc*/ 	.byte	0x04, 0x11
        /*17de*/ 	.short	(.L_1071 - .L_1070)
	.align		4
.L_1070:
        /*17e0*/ 	.word	index@(_ZN2at6native29vectorized_elementwise_kernelILi2EZZZNS0_19signbit_kernel_cudaERNS_18TensorIteratorBaseEENKUlvE0_clEvENKUlvE_clEvEUldE_St5arrayIPcLm2EEEEviT0_T1_)
        /*17e4*/ 	.word	0x00000000


	//----- nvinfo : EIATTR_REGCOUNT
	.align		4
.L_1071:
        /*17e8*/ 	.byte	0x04, 0x2f
        /*17ea*/ 	.short	(.L_1073 - .L_1072)
	.align		4
.L_1072:
        /*17ec*/ 	.word	index@(_ZN2at6native27unrolled_elementwise_kernelIZZZNS0_19signbit_kernel_cudaERNS_18TensorIteratorBaseEENKUlvE0_clEvENKUlvE_clEvEUldE_St5arrayIPcLm2EELi4E23TrivialOffsetCalculatorILi1EjESB_NS0_6memory15LoadWithoutCastENSC_16StoreWithoutCastEEEviT_T0_T2_T3_T4_T5_)
        /*17f0*/ 	.word	0x0000001a


	//----- nvinfo : EIATTR_FRAME_SIZE
	.align		4
.L_1073:
        /*17f4*/ 	.byte	0x04, 0x11
        /*17f6*/ 	.short	(.L_1075 - .L_1074)
	.align		4
.L_1074:
        /*17f8*/ 	.word	index@(_ZN2at6native27unrolled_elementwise_kernelIZZZNS0_19signbit_kernel_cudaERNS_18TensorIteratorBaseEENKUlvE0_clEvENKUlvE_clEvEUldE_St5arrayIPcLm2EELi4E23TrivialOffsetCalculatorILi1EjESB_NS0_6memory15LoadWithoutCastENSC_16StoreWithoutCastEEEviT_T0_T2_T3_T4_T5_)
        /*17fc*/ 	.word	0x00000000


	//----- nvinfo : EIATTR_REGCOUNT
	.align		4
.L_1075:
        /*1800*/ 	.byte	0x04, 0x2f
        /*1802*/ 	.short	(.L_1077 - .L_1076)
	.align		4
.L_1076:
        /*1804*/ 	.word	index@(_ZN2at6native18elementwise_kernelILi128ELi4EZNS0_22gpu_kernel_impl_nocastIZZZNS0_19signbit_kernel_cudaERNS_18TensorIteratorBaseEENKUlvE0_clEvENKUlvE_clEvEUldE_EEvS4_RKT_EUliE_EEviT1_)
        /*1808*/ 	.word	0x00000012


	//----- nvinfo : EIATTR_FRAME_SIZE
	.align		4
.L_1077:
        /*180c*/ 	.byte	0x04, 0x11
        /*180e*/ 	.short	(.L_1079 - .L_1078)
	.align		4
.L_1078:
        /*1810*/ 	.word	index@(_ZN2at6native18elementwise_kernelILi128ELi4EZNS0_22gpu_kernel_impl_nocastIZZZNS0_19signbit_kernel_cudaERNS_18TensorIteratorBaseEENKUlvE0_clEvENKUlvE_clEvEUldE_EEvS4_RKT_EUliE_EEviT1_)
        /*1814*/ 	.word	0x00000000


	//----- nvinfo : EIATTR_REGCOUNT
	.align		4
.L_1079:
        /*1818*/ 	.byte	0x04, 0x2f
        /*181a*/ 	.short	(.L_1081 - .L_1080)
	.align		4
.L_1080:
        /*181c*/ 	.word	index@(_ZN2at6native27unrolled_elementwise_kernelIZZZNS0_19signbit_kernel_cudaERNS_18TensorIteratorBaseEENKUlvE0_clEvENKUlvE_clEvEUldE_St5arrayIPcLm2EELi4E23TrivialOffsetCalculatorILi1EjESB_NS0_6memory12LoadWithCastILi1EEENSC_13StoreWithCastILi1EEEEEviT_T0_T2_T3_T4_T5_)
        /*1820*/ 	.word	0x00000020


	//----- nvinfo : EIATTR_FRAME_SIZE
	.align		4
.L_1081:
        /*1824*/ 	.byte	0x04, 0x11
        /*1826*/ 	.short	(.L_1083 - .L_1082)
	.align		4
.L_1082:
        /*1828*/ 	.word	index@(_ZN2at6native27unrolled_elementwise_kernelIZZZNS0_19signbit_kernel_cudaERNS_18TensorIteratorBaseEENKUlvE0_clEvENKUlvE_clEvEUldE_St5arrayIPcLm2EELi4E23TrivialOffsetCalculatorILi1EjESB_NS0_6memory12LoadWithCastILi1EEENSC_13StoreWithCastILi1EEEEEviT_T0_T2_T3_T4_T5_)
        /*182c*/ 	.word	0x00000000


	//----- nvinfo : EIATTR_REGCOUNT
	.align		4
.L_1083:
        /*1830*/ 	.byte	0x04, 0x2f
        /*1832*/ 	.short	(.L_1085 - .L_1084)
	.align		4
.L_1084:
        /*1834*/ 	.word	index@(_ZN2at6native18elementwise_kernelILi128ELi4EZNS0_15gpu_kernel_implIZZZNS0_19signbit_kernel_cudaERNS_18TensorIteratorBaseEENKUlvE0_clEvENKUlvE_clEvEUldE_EEvS4_RKT_EUliE_EEviT1_)
        /*1838*/ 	.word	0x0000001a


	//----- nvinfo : EIATTR_FRAME_SIZE
	.align		4
.L_1085:
        /*183c*/ 	.byte	0x04, 0x11
        /*183e*/ 	.short	(.L_1087 - .L_1086)
	.align		4
.L_1086:
        /*1840*/ 	.word	index@(_ZN2at6native18elementwise_kernelILi128ELi4EZNS0_15gpu_kernel_implIZZZNS0_19signbit_kernel_cudaERNS_18TensorIteratorBaseEENKUlvE0_clEvENKUlvE_clEvEUldE_EEvS4_RKT_EUliE_EEviT1_)
        /*1844*/ 	.word	0x00000000


	//----- nvinfo : EIATTR_REGCOUNT
	.align		4
.L_1087:
        /*1848*/ 	.byte	0x04, 0x2f
        /*184a*/ 	.short	(.L_1089 - .L_1088)
	.align		4
.L_1088:
        /*184c*/ 	.word	index@(_ZN2at6native29vectorized_elementwise_kernelILi8EZZZNS0_19signbit_kernel_cudaERNS_18TensorIteratorBaseEENKUlvE0_clEvENKUlvE0_clEvEUlfE_St5arrayIPcLm2EEEEviT0_T1_)
        /*1850*/ 	.word	0x00000020


	//----- nvinfo : EIATTR_FRAME_SIZE
	.align		4
.L_1089:
        /*1854*/ 	.byte	0x04, 0x11
        /*1856*/ 	.short	(.L_1091 - .L_1090)
	.align		4
.L_1090:
        /*1858*/ 	.word	index@(_ZN2at6native29vectorized_elementwise_kernelILi8EZZZNS0_19signbit_kernel_cudaERNS_18TensorIteratorBaseEENKUlvE0_clEvENKUlvE0_clEvEUlfE_St5arrayIPcLm2EEEEviT0_T1_)
        /*185c*/ 	.word	0x00000000


	//----- nvinfo : EIATTR_REGCOUNT
	.align		4
.L_1091:
        /*1860*/ 	.byte	0x04, 0x2f
        /*1862*/ 	.short	(.L_1093 - .L_1092)
	.align		4
.L_1092:
        /*1864*/ 	.word	index@(_ZN2at6native29vectorized_elementwise_kernelILi4EZZZNS0_19signbit_kernel_cudaERNS_18TensorIteratorBaseEENKUlvE0_clEvENKUlvE0_clEvEUlfE_St5arrayIPcLm2EEEEviT0_T1_)
        /*1868*/ 	.word	0x00000020


	//----- nvinfo : EIATTR_FRAME_SIZE
	.align		4
.L_1093:
        /*186c*/ 	.byte	0x04, 0x11
        /*186e*/ 	.short	(.L_1095 - .L_1094)
	.align		4
.L_1094:
        /*1870*/ 	.word	index@(_ZN2at6native29vectorized_elementwise_kernelILi4EZZZNS0_19signbit_kernel_cudaERNS_18TensorIteratorBaseEENKUlvE0_clEvENKUlvE0_clEvEUlfE_St5arrayIPcLm2EEEEviT0_T1_)
        /*1874*/ 	.word	0x00000000


	//----- nvinfo : EIATTR_REGCOUNT
	.align		4
.L_1095:
        /*1878*/ 	.byte	0x04, 0x2f
        /*187a*/ 	.short	(.L_1097 - .L_1096)
	.align		4
.L_1096:
        /*187c*/ 	.word	index@(_ZN2at6native29vectorized_elementwise_kernelILi2EZZZNS0_19signbit_kernel_cudaERNS_18TensorIteratorBaseEENKUlvE0_clEvENKUlvE0_clEvEUlfE_St5arrayIPcLm2EEEEviT0_T1_)
        /*1880*/ 	.word	0x00000020


	//----- nvinfo : EIATTR_FRAME_SIZE
	.align		4
.L_1097:
        /*1884*/ 	.byte	0x04, 0x11
        /*1886*/ 	.short	(.L_1099 - .L_1098)
	.align		4
.L_1098:
        /*1888*/ 	.word	index@(_ZN2at6native29vectorized_elementwise_kernelILi2EZZZNS0_19signbit_kernel_cudaERNS_18TensorIteratorBaseEENKUlvE0_clEvENKUlvE0_clEvEUlfE_St5arrayIPcLm2EEEEviT0_T1_)
        /*188c*/ 	.word	0x00000000


	//----- nvinfo : EIATTR_REGCOUNT
	.align		4
.L_1099:
        /*1890*/ 	.byte	0x04, 0x2f
        /*1892*/ 	.short	(.L_1101 - .L_1100)
	.align		4
.L_1100:
        /*1894*/ 	.word	index@(_ZN2at6native27unrolled_elementwise_kernelIZZZNS0_19signbit_kernel_cudaERNS_18TensorIteratorBaseEENKUlvE0_clEvENKUlvE0_clEvEUlfE_St5arrayIPcLm2EELi4E23TrivialOffsetCalculatorILi1EjESB_NS0_6memory15LoadWithoutCastENSC_16StoreWithoutCastEEEviT_T0_T2_T3_T4_T5_)
        /*1898*/ 	.word	0x00000016


	//----- nvinfo : EIATTR_FRAME_SIZE
	.align		4
.L_1101:
        /*189c*/ 	.byte	0x04, 0x11
        /*189e*/ 	.short	(.L_1103 - .L_1102)
	.align		4
.L_1102:
        /*18a0*/ 	.word	index@(_ZN2at6native27unrolled_elementwise_kernelIZZZNS0_19signbit_kernel_cudaERNS_18TensorIteratorBaseEENKUlvE0_clEvENKUlvE0_clEvEUlfE_St5arrayIPcLm2EELi4E23TrivialOffsetCalculatorILi1EjESB_NS0_6memory15LoadWithoutCastENSC_16StoreWithoutCastEEEviT_T0_T2_T3_T4_T5_)
        /*18a4*/ 	.word	0x00000000


	//----- nvinfo : EIATTR_REGCOUNT
	.align		4
.L_1103:
        /*18a8*/ 	.byte	0x04, 0x2f
        /*18aa*/ 	.short	(.L_1105 - .L_1104)
	.align		4
.L_1104:
        /*18ac*/ 	.word	index@(_ZN2at6native18elementwise_kernelILi128ELi4EZNS0_22gpu_kernel_impl_nocastIZZZNS0_19signbit_kernel_cudaERNS_18TensorIteratorBaseEENKUlvE0_clEvENKUlvE0_clEvEUlfE_EEvS4_RKT_EUliE_EEviT1_)
        /*18b0*/ 	.word	0x00000012


	//----- nvinfo : EIATTR_FRAME_SIZE
	.align		4
.L_1105:
        /*18b4*/ 	.byte	0x04, 0x11
        /*18b6*/ 	.short	(.L_1107 - .L_1106)
	.align		4
.L_1106:
        /*18b8*/ 	.word	index@(_ZN2at6native18elementwise_kernelILi128ELi4EZNS0_22gpu_kernel_impl_nocastIZZZNS0_19signbit_kernel_cudaERNS_18TensorIteratorBaseEENKUlvE0_clEvENKUlvE0_clEvEUlfE_EEvS4_RKT_EUliE_EEviT1_)
        /*18bc*/ 	.word	0x00000000


	//----- nvinfo : EIATTR_REGCOUNT
	.align		4
.L_1107:
        /*18c0*/ 	.byte	0x04, 0x2f
        /*18c2*/ 	.short	(.L_1109 - .L_1108)
	.align		4
.L_1108:
        /*18c4*/ 	.word	index@(_ZN2at6native27unrolled_elementwise_kernelIZZZNS0_19signbit_kernel_cudaERNS_18TensorIteratorBaseEENKUlvE0_clEvENKUlvE0_clEvEUlfE_St5arrayIPcLm2EELi4E23TrivialOffsetCalculatorILi1EjESB_NS0_6memory12LoadWithCastILi1EEENSC_13StoreWithCastILi1EEEEEviT_T0_T2_T3_T4_T5_)
        /*18c8*/ 	.word	0x0000001e


	//----- nvinfo : EIATTR_FRAME_SIZE
	.align		4
.L_1109:
        /*18cc*/ 	.byte	0x04, 0x11
        /*18ce*/ 	.short	(.L_1111 - .L_1110)
	.align		4
.L_1110:
        /*18d0*/ 	.word	index@(_ZN2at6native27unrolled_elementwise_kernelIZZZNS0_19signbit_kernel_cudaERNS_18TensorIteratorBaseEENKUlvE0_clEvENKUlvE0_clEvEUlfE_St5arrayIPcLm2EELi4E23TrivialOffsetCalculatorILi1EjESB_NS0_6memory12LoadWithCastILi1EEENSC_13StoreWithCastILi1EEEEEviT_T0_T2_T3_T4_T5_)
        /*18d4*/ 	.word	0x00000000


	//----- nvinfo : EIATTR_REGCOUNT
	.align		4
.L_1111:
        /*18d8*/ 	.byte	0x04, 0x2f
        /*18da*/ 	.short	(.L_1113 - .L_1112)
	.align		4
.L_1112:
        /*18dc*/ 	.word	index@(_ZN2at6native18elementwise_kernelILi128ELi4EZNS0_15gpu_kernel_implIZZZNS0_19signbit_kernel_cudaERNS_18TensorIteratorBaseEENKUlvE0_clEvENKUlvE0_clEvEUlfE_EEvS4_RKT_EUliE_EEviT1_)
        /*18e0*/ 	.word	0x0000001a


	//----- nvinfo : EIATTR_FRAME_SIZE
	.align		4
.L_1113:
        /*18e4*/ 	.byte	0x04, 0x11
        /*18e6*/ 	.short	(.L_1115 - .L_1114)
	.align		4
.L_1114:
        /*18e8*/ 	.word	index@(_ZN2at6native18elementwise_kernelILi128ELi4EZNS0_15gpu_kernel_implIZZZNS0_19signbit_kernel_cudaERNS_18TensorIteratorBaseEENKUlvE0_clEvENKUlvE0_clEvEUlfE_EEvS4_RKT_EUliE_EEviT1_)
        /*18ec*/ 	.word	0x00000000


	//----- nvinfo : EIATTR_REGCOUNT
	.align		4
.L_1115:
        /*18f0*/ 	.byte	0x04, 0x2f
        /*18f2*/ 	.short	(.L_1117 - .L_1116)
	.align		4
.L_1116:
        /*18f4*/ 	.word	index@(_ZN2at6native29vectorized_elementwise_kernelILi8EZZZNS0_19signbit_kernel_cudaERNS_18TensorIteratorBaseEENKUlvE0_clEvENKUlvE1_clEvEUlN3c108BFloat16EE_St5arrayIPcLm2EEEEviT0_T1_)
        /*18f8*/ 	.word	0x00000020


	//----- nvinfo : EIATTR_FRAME_SIZE
	.align		4
.L_1117:
        /*18fc*/ 	.byte	0x04, 0x11
        /*18fe*/ 	.short	(.L_1119 - .L_1118)
	.align		4
.L_1118:
        /*1900*/ 	.word	index@(_ZN2at6native29vectorized_elementwise_kernelILi8EZZZNS0_19signbit_kernel_cudaERNS_18TensorIteratorBaseEENKUlvE0_clEvENKUlvE1_clEvEUlN3c108BFloat16EE_St5arrayIPcLm2EEEEviT0_T1_)
        /*1904*/ 	.word	0x00000000


	//----- nvinfo : EIATTR_REGCOUNT
	.align		4
.L_1119:
        /*1908*/ 	.byte	0x04, 0x2f
        /*190a*/ 	.short	(.L_1121 - .L_1120)
	.align		4
.L_1120:
        /*190c*/ 	.word	index@(_ZN2at6native29vectorized_elementwise_kernelILi4EZZZNS0_19signbit_kernel_cudaERNS_18TensorIteratorBaseEENKUlvE0_clEvENKUlvE1_clEvEUlN3c108BFloat16EE_St5arrayIPcLm2EEEEviT0_T1_)
        /*1910*/ 	.word	0x00000020


	//----- nvinfo : EIATTR_FRAME_SIZE
	.align		4
.L_1121:
        /*1914*/ 	.byte	0x04, 0x11
        /*1916*/ 	.short	(.L_1123 - .L_1122)
	.align		4
.L_1122:
        /*1918*/ 	.word	index@(_ZN2at6native29vectorized_elementwise_kernelILi4EZZZNS0_19signbit_kernel_cudaERNS_18TensorIteratorBaseEENKUlvE0_clEvENKUlvE1_clEvEUlN3c108BFloat16EE_St5arrayIPcLm2EEEEviT0_T1_)
        /*191c*/ 	.word	0x00000000


	//----- nvinfo : EIATTR_REGCOUNT
	.align		4
.L_1123:
        /*1920*/ 	.byte	0x04, 0x2f
        /*1922*/ 	.short	(.L_1125 - .L_1124)
	.align		4
.L_1124:
        /*1924*/ 	.word	index@(_ZN2at6native29vectorized_elementwise_kernelILi2EZZZNS0_19signbit_kernel_cudaERNS_18TensorIteratorBaseEENKUlvE0_clEvENKUlvE1_clEvEUlN3c108BFloat16EE_St5arrayIPcLm2EEEEviT0_T1_)
        /*1928*/ 	.word	0x00000020


	//----- nvinfo : EIATTR_FRAME_SIZE
	.align		4
.L_1125:
        /*192c*/ 	.byte	0x04, 0x11
        /*192e*/ 	.short	(.L_1127 - .L_1126)
	.align		4
.L_1126:
        /*1930*/ 	.word	index@(_ZN2at6native29vectorized_elementwise_kernelILi2EZZZNS0_19signbit_kernel_cudaERNS_18TensorIteratorBaseEENKUlvE0_clEvENKUlvE1_clEvEUlN3c108BFloat16EE_St5arrayIPcLm2EEEEviT0_T1_)
        /*1934*/ 	.word	0x00000000


	//----- nvinfo : EIATTR_REGCOUNT
	.align		4
.L_1127:
        /*1938*/ 	.byte	0x04, 0x2f
        /*193a*/ 	.short	(.L_1129 - .L_1128)
	.align		4
.L_1128:
        /*193c*/ 	.word	index@(_ZN2at6native27unrolled_elementwise_kernelIZZZNS0_19signbit_kernel_cudaERNS_18TensorIteratorBaseEENKUlvE0_clEvENKUlvE1_clEvEUlN3c108BFloat16EE_St5arrayIPcLm2EELi4E23TrivialOffsetCalculatorILi1EjESD_NS0_6memory15LoadWithoutCastENSE_16StoreWithoutCastEEEviT_T0_T2_T3_T4_T5_)
        /*1940*/ 	.word	0x0000001a


	//----- nvinfo : EIATTR_FRAME_SIZE
	.align		4
.L_1129:
        /*1944*/ 	.byte	0x04, 0x11
        /*1946*/ 	.short	(.L_1131 - .L_1130)
	.align		4
.L_1130:
        /*1948*/ 	.word	index@(_ZN2at6native27unrolled_elementwise_kernelIZZZNS0_19signbit_kernel_cudaERNS_18TensorIteratorBaseEENKUlvE0_clEvENKUlvE1_clEvEUlN3c108BFloat16EE_St5arrayIPcLm2EELi4E23TrivialOffsetCalculatorILi1EjESD_NS0_6memory15LoadWithoutCastENSE_16StoreWithoutCastEEEviT_T0_T2_T3_T4_T5_)
        /*194c*/ 	.word	0x00000000


	//----- nvinfo : EIATTR_REGCOUNT
	.align		4
.L_1131:
        /*1950*/ 	.byte	0x04, 0x2f
        /*1952*/ 	.short	(.L_1133 - .L_1132)
	.align		4
.L_1132:
        /*1954*/ 	.word	index@(_ZN2at6native18elementwise_kernelILi128ELi4EZNS0_22gpu_kernel_impl_nocastIZZZNS0_19signbit_kernel_cudaERNS_18TensorIteratorBaseEENKUlvE0_clEvENKUlvE1_clEvEUlN3c108BFloat16EE_EEvS4_RKT_EUliE_EEviT1_)
        /*1958*/ 	.word	0x00000012


	//----- nvinfo : EIATTR_FRAME_SIZE
	.align		4
.L_1133:
        /*195c*/ 	.byte	0x04, 0x11
        /*195e*/ 	.short	(.L_1135 - .L_1134)
	.align		4
.L_1134:
        /*1960*/ 	.word	index@(_ZN2at6native18elementwise_kernelILi128ELi4EZNS0_22gpu_kernel_impl_nocastIZZZNS0_19signbit_kernel_cudaERNS_18TensorIteratorBaseEENKUlvE0_clEvENKUlvE1_clEvEUlN3c108BFloat16EE_EEvS4_RKT_EUliE_EEviT1_)
        /*1964*/ 	.word	0x00000000


	//----- nvinfo : EIATTR_REGCOUNT
	.align		4
.L_1135:
        /*1968*/ 	.byte	0x04, 0x2f
        /*196a*/ 	.short	(.L_1137 - .L_1136)
	.align		4
.L_1136:
        /*196c*/ 	.word	index@(_ZN2at6native27unrolled_elementwise_kernelIZZZNS0_19signbit_kernel_cudaERNS_18TensorIteratorBaseEENKUlvE0_clEvENKUlvE1_clEvEUlN3c108BFloat16EE_St5arrayIPcLm2EELi4E23TrivialOffsetCalculatorILi1EjESD_NS0_6memory12LoadWithCastILi1EEENSE_13StoreWithCastILi1EEEEEviT_T0_T2_T3_T4_T5_)
        /*1970*/ 	.word	0x0000001c


	//----- nvinfo : EIATTR_FRAME_SIZE
	.align		4
.L_1137:
        /*1974*/ 	.byte	0x04, 0x11
        /*1976*/ 	.short	(.L_1139 - .L_1138)
	.align		4
.L_1138:
        /*1978*/ 	.word	index@(_ZN2at6native27unrolled_elementwise_kernelIZZZNS0_19signbit_kernel_cudaERNS_18TensorIteratorBaseEENKUlvE0_clEvENKUlvE1_clEvEUlN3c108BFloat16EE_St5arrayIPcLm2EELi4E23TrivialOffsetCalculatorILi1EjESD_NS0_6memory12LoadWithCastILi1EEENSE_13StoreWithCastILi1EEEEEviT_T0_T2_T3_T4_T5_)
        /*197c*/ 	.word	0x00000000


	//----- nvinfo : EIATTR_REGCOUNT
	.align		4
.L_1139:
        /*1980*/ 	.byte	0x04, 0x2f
        /*1982*/ 	.short	(.L_1141 - .L_1140)
	.align		4
.L_1140:
        /*1984*/ 	.word	index@(_ZN2at6native18elementwise_kernelILi128ELi4EZNS0_15gpu_kernel_implIZZZNS0_19signbit_kernel_cudaERNS_18TensorIteratorBaseEENKUlvE0_clEvENKUlvE1_clEvEUlN3c108BFloat16EE_EEvS4_RKT_EUliE_EEviT1_)
        /*1988*/ 	.word	0x0000001a


	//----- nvinfo : EIATTR_FRAME_SIZE
	.align		4
.L_1141:
        /*198c*/ 	.byte	0x04, 0x11
        /*198e*/ 	.short	(.L_1143 - .L_1142)
	.align		4
.L_1142:
        /*1990*/ 	.word	index@(_ZN2at6native18elementwise_kernelILi128ELi4EZNS0_15gpu_kernel_implIZZZNS0_19signbit_kernel_cudaERNS_18TensorIteratorBaseEENKUlvE0_clEvENKUlvE1_clEvEUlN3c108BFloat16EE_EEvS4_RKT_EUliE_EEviT1_)
        /*1994*/ 	.word	0x00000000


	//----- nvinfo : EIATTR_REGCOUNT
	.align		4
.L_1143:
        /*1998*/ 	.byte	0x04, 0x2f
        /*199a*/ 	.short	(.L_1145 - .L_1144)
	.align		4
.L_1144:
        /*199c*/ 	.word	index@(_ZN2at6native29vectorized_elementwise_kernelILi8EZZZNS0_19signbit_kernel_cudaERNS_18TensorIteratorBaseEENKUlvE0_clEvENKUlvE2_clEvEUlN3c104HalfEE_St5arrayIPcLm2EEEEviT0_T1_)
        /*19a0*/ 	.word	0x00000020


	//----- nvinfo : EIATTR_FRAME_SIZE
	.align		4
.L_1145:
        /*19a4*/ 	.byte	0x04, 0x11
        /*19a6*/ 	.short	(.L_1147 - .L_1146)
	.align		4
.L_1146:
        /*19a8*/ 	.word	index@(_ZN2at6native29vectorized_elementwise_kernelILi8EZZZNS0_19signbit_kernel_cudaERNS_18TensorIteratorBaseEENKUlvE0_clEvENKUlvE2_clEvEUlN3c104HalfEE_St5arrayIPcLm2EEEEviT0_T1_)
        /*19ac*/ 	.word	0x00000000


	//----- nvinfo : EIATTR_REGCOUNT
	.align		4
.L_1147:
        /*19b0*/ 	.byte	0x04, 0x2f
        /*19b2*/ 	.short	(.L_1149 - .L_1148)
	.align		4
.L_1148:
        /*19b4*/ 	.word	index@(_ZN2at6native29vectorized_elementwise_kernelILi4EZZZNS0_19signbit_kernel_cudaERNS_18TensorIteratorBaseEENKUlvE0_clEvENKUlvE2_clEvEUlN3c104HalfEE_St5arrayIPcLm2EEEEviT0_T1_)
        /*19b8*/ 	.word	0x00000020


	//----- nvinfo : EIATTR_FRAME_SIZE
	.align		4
.L_1149:
        /*19bc*/ 	.byte	0x04, 0x11
        /*19be*/ 	.short	(.L_1151 - .L_1150)
	.align		4
.L_1150:
        /*19c0*/ 	.word	index@(_ZN2at6native29vectorized_elementwise_kernelILi4EZZZNS0_19signbit_kernel_cudaERNS_18TensorIteratorBaseEENKUlvE0_clEvENKUlvE2_clEvEUlN3c104HalfEE_St5arrayIPcLm2EEEEviT0_T1_)
        /*19c4*/ 	.word	0x00000000


	//----- nvinfo : EIATTR_REGCOUNT
	.align		4
.L_1151:
        /*19c8*/ 	.byte	0x04, 0x2f
        /*19ca*/ 	.short	(.L_1153 - .L_1152)
	.align		4
.L_1152:
        /*19cc*/ 	.word	index@(_ZN2at6native29vectorized_elementwise_kernelILi2EZZZNS0_19signbit_kernel_cudaERNS_18TensorIteratorBaseEENKUlvE0_clEvENKUlvE2_clEvEUlN3c104HalfEE_St5arrayIPcLm2EEEEviT0_T1_)
        /*19d0*/ 	.word	0x00000020


	//----- nvinfo : EIATTR_FRAME_SIZE
	.align		4
.L_1153:
        /*19d4*/ 	.byte	0x04, 0x11
        /*19d6*/ 	.short	(.L_1155 - .L_1154)
	.align		4
.L_1154:
        /*19d8*/ 	.word	index@(_ZN2at6native29vectorized_elementwise_kernelILi2EZZZNS0_19signbit_kernel_cudaERNS_18TensorIteratorBaseEENKUlvE0_clEvENKUlvE2_clEvEUlN3c104HalfEE_St5arrayIPcLm2EEEEviT0_T1_)
        /*19dc*/ 	.word	0x00000000


	//----- nvinfo : EIATTR_REGCOUNT
	.align		4
.L_1155:
        /*19e0*/ 	.byte	0x04, 0x2f
        /*19e2*/ 	.short	(.L_1157 - .L_1156)
	.align		4
.L_1156:
        /*19e4*/ 	.word	index@(_ZN2at6native27unrolled_elementwise_kernelIZZZNS0_19signbit_kernel_cudaERNS_18TensorIteratorBaseEENKUlvE0_clEvENKUlvE2_clEvEUlN3c104HalfEE_St5arrayIPcLm2EELi4E23TrivialOffsetCalculatorILi1EjESD_NS0_6memory15LoadWithoutCastENSE_16StoreWithoutCastEEEviT_T0_T2_T3_T4_T5_)
        /*19e8*/ 	.word	0x0000001a


	//----- nvinfo : EIATTR_FRAME_SIZE
	.align		4
.L_1157:
        /*19ec*/ 	.byte	0x04, 0x11
        /*19ee*/ 	.short	(.L_1159 - .L_1158)
	.align		4
.L_1158:
        /*19f0*/ 	.word	index@(_ZN2at6native27unrolled_elementwise_kernelIZZZNS0_19signbit_kernel_cudaERNS_18TensorIteratorBaseEENKUlvE0_clEvENKUlvE2_clEvEUlN3c104HalfEE_St5arrayIPcLm2EELi4E23TrivialOffsetCalculatorILi1EjESD_NS0_6memory15LoadWithoutCastENSE_16StoreWithoutCastEEEviT_T0_T2_T3_T4_T5_)
        /*19f4*/ 	.word	0x00000000


	//----- nvinfo : EIATTR_REGCOUNT
	.align		4
.L_1159:
        /*19f8*/ 	.byte	0x04, 0x2f
        /*19fa*/ 	.short	(.L_1161 - .L_1160)
	.align		4
.L_1160:
        /*19fc*/ 	.word	index@(_ZN2at6native18elementwise_kernelILi128ELi4EZNS0_22gpu_kernel_impl_nocastIZZZNS0_19signbit_kernel_cudaERNS_18TensorIteratorBaseEENKUlvE0_clEvENKUlvE2_clEvEUlN3c104HalfEE_EEvS4_RKT_EUliE_EEviT1_)
        /*1a00*/ 	.word	0x00000012


	//----- nvinfo : EIATTR_FRAME_SIZE
	.align		4
.L_1161:
        /*1a04*/ 	.byte	0x04, 0x11
        /*1a06*/ 	.short	(.L_1163 - .L_1162)
	.align		4
.L_1162:
        /*1a08*/ 	.word	index@(_ZN2at6native18elementwise_kernelILi128ELi4EZNS0_22gpu_kernel_impl_nocastIZZZNS0_19signbit_kernel_cudaERNS_18TensorIteratorBaseEENKUlvE0_clEvENKUlvE2_clEvEUlN3c104HalfEE_EEvS4_RKT_EUliE_EEviT1_)
        /*1a0c*/ 	.word	0x00000000


	//----- nvinfo : EIATTR_REGCOUNT
	.align		4
.L_1163:
        /*1a10*/ 	.byte	0x04, 0x2f
        /*1a12*/ 	.short	(.L_1165 - .L_1164)
	.align		4
.L_1164:
        /*1a14*/ 	.word	index@(_ZN2at6native27unrolled_elementwise_kernelIZZZNS0_19signbit_kernel_cudaERNS_18TensorIteratorBaseEENKUlvE0_clEvENKUlvE2_clEvEUlN3c104HalfEE_St5arrayIPcLm2EELi4E23TrivialOffsetCalculatorILi1EjESD_NS0_6memory12LoadWithCastILi1EEENSE_13StoreWithCastILi1EEEEEviT_T0_T2_T3_T4_T5_)
        /*1a18*/ 	.word	0x0000001c


	//----- nvinfo : EIATTR_FRAME_SIZE
	.align		4
.L_1165:
        /*1a1c*/ 	.byte	0x04, 0x11
        /*1a1e*/ 	.short	(.L_1167 - .L_1166)
	.align		4
.L_1166:
        /*1a20*/ 	.word	index@(_ZN2at6native27unrolled_elementwise_kernelIZZZNS0_19signbit_kernel_cudaERNS_18TensorIteratorBaseEENKUlvE0_clEvENKUlvE2_clEvEUlN3c104HalfEE_St5arrayIPcLm2EELi4E23TrivialOffsetCalculatorILi1EjESD_NS0_6memory12LoadWithCastILi1EEENSE_13StoreWithCastILi1EEEEEviT_T0_T2_T3_T4_T5_)
        /*1a24*/ 	.word	0x00000000


	//----- nvinfo : EIATTR_REGCOUNT
	.align		4
.L_1167:
        /*1a28*/ 	.byte	0x04, 0x2f
        /*1a2a*/ 	.short	(.L_1169 - .L_1168)
	.align		4
.L_1168:
        /*1a2c*/ 	.word	index@(_ZN2at6native18elementwise_kernelILi128ELi4EZNS0_15gpu_kernel_implIZZZNS0_19signbit_kernel_cudaERNS_18TensorIteratorBaseEENKUlvE0_clEvENKUlvE2_clEvEUlN3c104HalfEE_EEvS4_RKT_EUliE_EEviT1_)
        /*1a30*/ 	.word	0x0000001a


	//----- nvinfo : EIATTR_FRAME_SIZE
	.align		4
.L_1169:
        /*1a34*/ 	.byte	0x04, 0x11
        /*1a36*/ 	.short	(.L_1171 - .L_1170)
	.align		4
.L_1170:
        /*1a38*/ 	.word	index@(_ZN2at6native18elementwise_kernelILi128ELi4EZNS0_15gpu_kernel_implIZZZNS0_19signbit_kernel_cudaERNS_18TensorIteratorBaseEENKUlvE0_clEvENKUlvE2_clEvEUlN3c104HalfEE_EEvS4_RKT_EUliE_EEviT1_)
        /*1a3c*/ 	.word	0x00000000


	//----- nvinfo : EIATTR_MIN_STACK_SIZE
	.align		4
.L_1171:
        /*1a40*/ 	.byte	0x04, 0x12
        /*1a42*/ 	.short	(.L_1173 - .L_1172)
	.align		4
.L_1172:
        /*1a44*/ 	.word	index@(_ZN2at6native18elementwise_kernelILi128ELi4EZNS0_15gpu_kernel_implIZZZNS0_19signbit_kernel_cudaERNS_18TensorIteratorBaseEENKUlvE0_clEvENKUlvE2_clEvEUlN3c104HalfEE_EEvS4_RKT_EUliE_EEviT1_)
        /*1a48*/ 	.word	0x00000000


	//----- nvinfo : EIATTR_MIN_STACK_SIZE
	.align		4
.L_1173:
        /*1a4c*/ 	.byte	0x04, 0x12
        /*1a4e*/ 	.short	(.L_1175 - .L_1174)
	.align		4
.L_1174:
        /*1a50*/ 	.word	index@(_ZN2at6native27unrolled_elementwise_kernelIZZZNS0_19signbit_kernel_cudaERNS_18TensorIteratorBaseEENKUlvE0_clEvENKUlvE2_clEvEUlN3c104HalfEE_St5arrayIPcLm2EELi4E23TrivialOffsetCalculatorILi1EjESD_NS0_6memory12LoadWithCastILi1EEENSE_13StoreWithCastILi1EEEEEviT_T0_T2_T3_T4_T5_)
        /*1a54*/ 	.word	0x00000000


	//----- nvinfo : EIATTR_MIN_STACK_SIZE
	.align		4
.L_1175:
        /*1a58*/ 	.byte	0x04, 0x12
        /*1a5a*/ 	.short	(.L_1177 - .L_1176)
	.align		4
.L_1176:
        /*1a5c*/ 	.word	index@(_ZN2at6native18elementwise_kernelILi128ELi4EZNS0_22gpu_kernel_impl_nocastIZZZNS0_19signbit_kernel_cudaERNS_18TensorIteratorBaseEENKUlvE0_clEvENKUlvE2_clEvEUlN3c104HalfEE_EEvS4_RKT_EUliE_EEviT1_)
        /*1a60*/ 	.word	0x00000000


	//----- nvinfo : EIATTR_MIN_STACK_SIZE
	.align		4
.L_1177:
        /*1a64*/ 	.byte	0x04, 0x12
        /*1a66*/ 	.short	(.L_1179 - .L_1178)
	.align		4
.L_1178:
        /*1a68*/ 	.word	index@(_ZN2at6native27unrolled_elementwise_kernelIZZZNS0_19signbit_kernel_cudaERNS_18TensorIteratorBaseEENKUlvE0_clEvENKUlvE2_clEvEUlN3c104HalfEE_St5arrayIPcLm2EELi4E23TrivialOffsetCalculatorILi1EjESD_NS0_6memory15LoadWithoutCastENSE_16StoreWithoutCastEEEviT_T0_T2_T3_T4_T5_)
        /*1a6c*/ 	.word	0x00000000


	//----- nvinfo : EIATTR_MIN_STACK_SIZE
	.align		4
.L_1179:
        /*1a70*/ 	.byte	0x04, 0x12
        /*1a72*/ 	.short	(.L_1181 - .L_1180)
	.align		4
.L_1180:
        /*1a74*/ 	.word	index@(_ZN2at6native29vectorized_elementwise_kernelILi2EZZZNS0_19signbit_kernel_cudaERNS_18TensorIteratorBaseEENKUlvE0_clEvENKUlvE2_clEvEUlN3c104HalfEE_St5arrayIPcLm2EEEEviT0_T1_)
        /*1a78*/ 	.word	0x00000000


	//----- nvinfo : EIATTR_MIN_STACK_SIZE
	.align		4
.L_1181:
        /*1a7c*/ 	.byte	0x04, 0x12
        /*1a7e*/ 	.short	(.L_1183 - .L_1182)
	.align		4
.L_1182:
        /*1a80*/ 	.word	index@(_ZN2at6native29vectorized_elementwise_kernelILi4EZZZNS0_19signbit_kernel_cudaERNS_18TensorIteratorBaseEENKUlvE0_clEvENKUlvE2_clEvEUlN3c104HalfEE_St5arrayIPcLm2EEEEviT0_T1_)
        /*1a84*/ 	.word	0x00000000


	//----- nvinfo : EIATTR_MIN_STACK_SIZE
	.align		4
.L_1183:
        /*1a88*/ 	.byte	0x04, 0x12
        /*1a8a*/ 	.short	(.L_1185 - .L_1184)
	.align		4
.L_1184:
        /*1a8c*/ 	.word	index@(_ZN2at6native29vectorized_elementwise_kernelILi8EZZZNS0_19signbit_kernel_cudaERNS_18TensorIteratorBaseEENKUlvE0_clEvENKUlvE2_clEvEUlN3c104HalfEE_St5arrayIPcLm2EEEEviT0_T1_)
        /*1a90*/ 	.word	0x00000000


	//----- nvinfo : EIATTR_MIN_STACK_SIZE
	.align		4
.L_1185:
        /*1a94*/ 	.byte	0x04, 0x12
        /*1a96*/ 	.short	(.L_1187 - .L_1186)
	.align		4
.L_1186:
        /*1a98*/ 	.word	index@(_ZN2at6native18elementwise_kernelILi128ELi4EZNS0_15gpu_kernel_implIZZZNS0_19signbit_kernel_cudaERNS_18TensorIteratorBaseEENKUlvE0_clEvENKUlvE1_clEvEUlN3c108BFloat16EE_EEvS4_RKT_EUliE_EEviT1_)
        /*1a9c*/ 	.word	0x00000000


	//----- nvinfo : EIATTR_MIN_STACK_SIZE
	.align		4
.L_1187:
        /*1aa0*/ 	.byte	0x04, 0x12
        /*1aa2*/ 	.short	(.L_1189 - .L_1188)
	.align		4
.L_1188:
        /*1aa4*/ 	.word	index@(_ZN2at6native27unrolled_elementwise_kernelIZZZNS0_19signbit_kernel_cudaERNS_18TensorIteratorBaseEENKUlvE0_clEvENKUlvE1_clEvEUlN3c108BFloat16EE_St5arrayIPcLm2EELi4E23TrivialOffsetCalculatorILi1EjESD_NS0_6memory12LoadWithCastILi1EEENSE_13StoreWithCastILi1EEEEEviT_T0_T2_T3_T4_T5_)
        /*1aa8*/ 	.word	0x00000000


	//----- nvinfo : EIATTR_MIN_STACK_SIZE
	.align		4
.L_1189:
        /*1aac*/ 	.byte	0x04, 0x12
        /*1aae*/ 	.short	(.L_1191 - .L_1190)
	.align		4
.L_1190:
        /*1ab0*/ 	.word	index@(_ZN2at6native18elementwise_kernelILi128ELi4EZNS0_22gpu_kernel_impl_nocastIZZZNS0_19signbit_kernel_cudaERNS_18TensorIteratorBaseEENKUlvE0_clEvENKUlvE1_clEvEUlN3c108BFloat16EE_EEvS4_RKT_EUliE_EEviT1_)
        /*1ab4*/ 	.word	0x00000000


	//----- nvinfo : EIATTR_MIN_STACK_SIZE
	.align		4
.L_1191:
        /*1ab8*/ 	.byte	0x04, 0x12
        /*1aba*/ 	.short	(.L_1193 - .L_1192)
	.align		4
.L_1192:
        /*1abc*/ 	.word	index@(_ZN2at6native27unrolled_elementwise_kernelIZZZNS0_19signbit_kernel_cudaERNS_18TensorIteratorBaseEENKUlvE0_clEvENKUlvE1_clEvEUlN3c108BFloat16EE_St5arrayIPcLm2EELi4E23TrivialOffsetCalculatorILi1EjESD_NS0_6memory15LoadWithoutCastENSE_16StoreWithoutCastEEEviT_T0_T2_T3_T4_T5_)
        /*1ac0*/ 	.word	0x00000000


	//----- nvinfo : EIATTR_MIN_STACK_SIZE
	.align		4
.L_1193:
        /*1ac4*/ 	.byte	0x04, 0x12
        /*1ac6*/ 	.short	(.L_1195 - .L_1194)
	.align		4
.L_1194:
        /*1ac8*/ 	.word	index@(_ZN2at6native29vectorized_elementwise_kernelILi2EZZZNS0_19signbit_kernel_cudaERNS_18TensorIteratorBaseEENKUlvE0_clEvENKUlvE1_clEvEUlN3c108BFloat16EE_St5arrayIPcLm2EEEEviT0_T1_)
        /*1acc*/ 	.word	0x00000000


	//----- nvinfo : EIATTR_MIN_STACK_SIZE
	.align		4
.L_1195:
        /*1ad0*/ 	.byte	0x04, 0x12
        /*1ad2*/ 	.short	(.L_1197 - .L_1196)
	.align		4
.L_1196:
        /*1ad4*/ 	.word	index@(_ZN2at6native29vectorized_elementwise_kernelILi4EZZZNS0_19signbit_kernel_cudaERNS_18TensorIteratorBaseEENKUlvE0_clEvENKUlvE1_clEvEUlN3c108BFloat16EE_St5arrayIPcLm2EEEEviT0_T1_)
        /*1ad8*/ 	.word	0x00000000


	//----- nvinfo : EIATTR_MIN_STACK_SIZE
	.align		4
.L_1197:
        /*1adc*/ 	.byte	0x04, 0x12
        /*1ade*/ 	.short	(.L_1199 - .L_1198)
	.align		4
.L_1198:
        /*1ae0*/ 	.word	index@(_ZN2at6native29vectorized_elementwise_kernelILi8EZZZNS0_19signbit_kernel_cudaERNS_18TensorIteratorBaseEENKUlvE0_clEvENKUlvE1_clEvEUlN3c108BFloat16EE_St5arrayIPcLm2EEEEviT0_T1_)
        /*1ae4*/ 	.word	0x00000000


	//----- nvinfo : EIATTR_MIN_STACK_SIZE
	.align		4
.L_1199:
        /*1ae8*/ 	.byte	0x04, 0x12
        /*1aea*/ 	.short	(.L_1201 - .L_1200)
	.align		4
.L_1200:
        /*1aec*/ 	.word	index@(_ZN2at6native18elementwise_kernelILi128ELi4EZNS0_15gpu_kernel_implIZZZNS0_19signbit_kernel_cudaERNS_18TensorIteratorBaseEENKUlvE0_clEvENKUlvE0_clEvEUlfE_EEvS4_RKT_EUliE_EEviT1_)
        /*1af0*/ 	.word	0x00000000


	//----- nvinfo : EIATTR_MIN_STACK_SIZE
	.align		4
.L_1201:
        /*1af4*/ 	.byte	0x04, 0x12
        /*1af6*/ 	.short	(.L_1203 - .L_1202)
	.align		4
.L_1202:
        /*1af8*/ 	.word	index@(_ZN2at6native27unrolled_elementwise_kernelIZZZNS0_19signbit_kernel_cudaERNS_18TensorIteratorBaseEENKUlvE0_clEvENKUlvE0_clEvEUlfE_St5arrayIPcLm2EELi4E23TrivialOffsetCalculatorILi1EjESB_NS0_6memory12LoadWithCastILi1EEENSC_13StoreWithCastILi1EEEEEviT_T0_T2_T3_T4_T5_)
        /*1afc*/ 	.word	0x00000000


	//----- nvinfo : EIATTR_MIN_STACK_SIZE
	.align		4
.L_1203:
        /*1b00*/ 	.byte	0x04, 0x12
        /*1b02*/ 	.short	(.L_1205 - .L_1204)
	.align		4
.L_1204:
        /*1b04*/ 	.word	index@(_ZN2at6native18elementwise_kernelILi128ELi4EZNS0_22gpu_kernel_impl_nocastIZZZNS0_19signbit_kernel_cudaERNS_18TensorIteratorBaseEENKUlvE0_clEvENKUlvE0_clEvEUlfE_EEvS4_RKT_EUliE_EEviT1_)
        /*1b08*/ 	.word	0x00000000


	//----- nvinfo : EIATTR_MIN_STACK_SIZE
	.align		4
.L_1205:
        /*1b0c*/ 	.byte	0x04, 0x12
        /*1b0e*/ 	.short	(.L_1207 - .L_1206)
	.align		4
.L_1206:
        /*1b10*/ 	.word	index@(_ZN2at6native27unrolled_elementwise_kernelIZZZNS0_19signbit_kernel_cudaERNS_18TensorIteratorBaseEENKUlvE0_clEvENKUlvE0_clEvEUlfE_St5arrayIPcLm2EELi4E23TrivialOffsetCalculatorILi1EjESB_NS0_6memory15LoadWithoutCastENSC_16StoreWithoutCastEEEviT_T0_T2_T3_T4_T5_)
        /*1b14*/ 	.word	0x00000000


	//----- nvinfo : EIATTR_MIN_STACK_SIZE
	.align		4
.L_1207:
        /*1b18*/ 	.byte	0x04, 0x12
        /*1b1a*/ 	.short	(.L_1209 - .L_1208)
	.align		4
.L_1208:
        /*1b1c*/ 	.word	index@(_ZN2at6native29vectorized_elementwise_kernelILi2EZZZNS0_19signbit_kernel_cudaERNS_18TensorIteratorBaseEENKUlvE0_clEvENKUlvE0_clEvEUlfE_St5arrayIPcLm2EEEEviT0_T1_)
        /*1b20*/ 	.word	0x00000000


	//----- nvinfo : EIATTR_MIN_STACK_SIZE
	.align		4
.L_1209:
        /*1b24*/ 	.byte	0x04, 0x12
        /*1b26*/ 	.short	(.L_1211 - .L_1210)
	.align		4
.L_1210:
        /*1b28*/ 	.word	index@(_ZN2at6native29vectorized_elementwise_kernelILi4EZZZNS0_19signbit_kernel_cudaERNS_18TensorIteratorBaseEENKUlvE0_clEvENKUlvE0_clEvEUlfE_St5arrayIPcLm2EEEEviT0_T1_)
        /*1b2c*/ 	.word	0x00000000


	//----- nvinfo : EIATTR_MIN_STACK_SIZE
	.align		4
.L_1211:
        /*1b30*/ 	.byte	0x04, 0x12
        /*1b32*/ 	.short	(.L_1213 - .L_1212)
	.align		4
.L_1212:
        /*1b34*/ 	.word	index@(_ZN2at6native29vectorized_elementwise_kernelILi8EZZZNS0_19signbit_kernel_cudaERNS_18TensorIteratorBaseEENKUlvE0_clEvENKUlvE0_clEvEUlfE_St5arrayIPcLm2EEEEviT0_T1_)
        /*1b38*/ 	.word	0x00000000


	//----- nvinfo : EIATTR_MIN_STACK_SIZE
	.align		4
.L_1213:
        /*1b3c*/ 	.byte	0x04, 0x12
        /*1b3e*/ 	.short	(.L_1215 - .L_1214)
	.align		4
.L_1214:
        /*1b40*/ 	.word	index@(_ZN2at6native18elementwise_kernelILi128ELi4EZNS0_15gpu_kernel_implIZZZNS0_19signbit_kernel_cudaERNS_18TensorIteratorBaseEENKUlvE0_clEvENKUlvE_clEvEUldE_EEvS4_RKT_EUliE_EEviT1_)
        /*1b44*/ 	.word	0x00000000


	//----- nvinfo : EIATTR_MIN_STACK_SIZE
	.align		4
.L_1215:
        /*1b48*/ 	.byte	0x04, 0x12
        /*1b4a*/ 	.short	(.L_1217 - .L_1216)
	.align		4
.L_1216:
        /*1b4c*/ 	.word	index@(_ZN2at6native27unrolled_elementwise_kernelIZZZNS0_19signbit_kernel_cudaERNS_18TensorIteratorBaseEENKUlvE0_clEvENKUlvE_clEvEUldE_St5arrayIPcLm2EELi4E23TrivialOffsetCalculatorILi1EjESB_NS0_6memory12LoadWithCastILi1EEENSC_13StoreWithCastILi1EEEEEviT_T0_T2_T3_T4_T5_)
        /*1b50*/ 	.word	0x00000000


	//----- nvinfo : EIATTR_MIN_STACK_SIZE
	.align		4
.L_1217:
        /*1b54*/ 	.byte	0x04, 0x12
        /*1b56*/ 	.short	(.L_1219 - .L_1218)
	.align		4
.L_1218:
        /*1b58*/ 	.word	index@(_ZN2at6native18elementwise_kernelILi128ELi4EZNS0_22gpu_kernel_impl_nocastIZZZNS0_19signbit_kernel_cudaERNS_18TensorIteratorBaseEENKUlvE0_clEvENKUlvE_clEvEUldE_EEvS4_RKT_EUliE_EEviT1_)
        /*1b5c*/ 	.word	0x00000000


	//----- nvinfo : EIATTR_MIN_STACK_SIZE
	.align		4
.L_1219:
        /*1b60*/ 	.byte	0x04, 0x12
        /*1b62*/ 	.short	(.L_1221 - .L_1220)
	.align		4
.L_1220:
        /*1b64*/ 	.word	index@(_ZN2at6native27unrolled_elementwise_kernelIZZZNS0_19signbit_kernel_cudaERNS_18TensorIteratorBaseEENKUlvE0_clEvENKUlvE_clEvEUldE_St5arrayIPcLm2EELi4E23TrivialOffsetCalculatorILi1EjESB_NS0_6memory15LoadWithoutCastENSC_16StoreWithoutCastEEEviT_T0_T2_T3_T4_T5_)
        /*1b68*/ 	.word	0x00000000


	//----- nvinfo : EIATTR_MIN_STACK_SIZE
	.align		4
.L_1221:
        /*1b6c*/ 	.byte	0x04, 0x12
        /*1b6e*/ 	.short	(.L_1223 - .L_1222)
	.align		4
.L_1222:
        /*1b70*/ 	.word	index@(_ZN2at6native29vectorized_elementwise_kernelILi2EZZZNS0_19signbit_kernel_cudaERNS_18TensorIteratorBaseEENKUlvE0_clEvENKUlvE_clEvEUldE_St5arrayIPcLm2EEEEviT0_T1_)
        /*1b74*/ 	.word	0x00000000


	//----- nvinfo : EIATTR_MIN_STACK_SIZE
	.align		4
.L_1223:
        /*1b78*/ 	.byte	0x04, 0x12
        /*1b7a*/ 	.short	(.L_1225 - .L_1224)
	.align		4
.L_1224:
        /*1b7c*/ 	.word	index@(_ZN2at6native29vectorized_elementwise_kernelILi4EZZZNS0_19signbit_kernel_cudaERNS_18TensorIteratorBaseEENKUlvE0_clEvENKUlvE_clEvEUldE_St5arrayIPcLm2EEEEviT0_T1_)
        /*1b80*/ 	.word	0x00000000


	//----- nvinfo : EIATTR_MIN_STACK_SIZE
	.align		4
.L_1225:
        /*1b84*/ 	.byte	0x04, 0x12
        /*1b86*/ 	.short	(.L_1227 - .L_1226)
	.align		4
.L_1226:
        /*1b88*/ 	.word	index@(_ZN2at6native29vectorized_elementwise_kernelILi8EZZZNS0_19signbit_kernel_cudaERNS_18TensorIteratorBaseEENKUlvE0_clEvENKUlvE_clEvEUldE_St5arrayIPcLm2EEEEviT0_T1_)
        /*1b8c*/ 	.word	0x00000000


	//----- nvinfo : EIATTR_MIN_STACK_SIZE
	.align		4
.L_1227:
        /*1b90*/ 	.byte	0x04, 0x12
        /*1b92*/ 	.short	(.L_1229 - .L_1228)
	.align		4
.L_1228:
        /*1b94*/ 	.word	index@(_ZN2at6native18elementwise_kernelILi128ELi4EZNS0_15gpu_kernel_implIZZZNS0_19signbit_kernel_cudaERNS_18TensorIteratorBaseEENKUlvE_clEvENKUlvE3_clEvEUlsE_EEvS4_RKT_EUliE_EEviT1_)
        /*1b98*/ 	.word	0x00000000


	//----- nvinfo : EIATTR_MIN_STACK_SIZE
	.align		4
.L_1229:
        /*1b9c*/ 	.byte	0x04, 0x12
        /*1b9e*/ 	.short	(.L_1231 - .L_1230)
	.align		4
.L_1230:
        /*1ba0*/ 	.word	index@(_ZN2at6native27unrolled_elementwise_kernelIZZZNS0_19signbit_kernel_cudaERNS_18TensorIteratorBaseEENKUlvE_clEvENKUlvE3_clEvEUlsE_St5arrayIPcLm2EELi4E23TrivialOffsetCalculatorILi1EjESB_NS0_6memory12LoadWithCastILi1EEENSC_13StoreWithCastILi1EEEEEviT_T0_T2_T3_T4_T5_)
        /*1ba4*/ 	.word	0x00000000


	//----- nvinfo : EIATTR_MIN_STACK_SIZE
	.align		4
.L_1231:
        /*1ba8*/ 	.byte	0x04, 0x12
        /*1baa*/ 	.short	(.L_1233 - .L_1232)
	.align		4
.L_1232:
        /*1bac*/ 	.word	index@(_ZN2at6native18elementwise_kernelILi128ELi4EZNS0_22gpu_kernel_impl_nocastIZZZNS0_19signbit_kernel_cudaERNS_18TensorIteratorBaseEENKUlvE_clEvENKUlvE3_clEvEUlsE_EEvS4_RKT_EUliE_EEviT1_)
        /*1bb0*/ 	.word	0x00000000


	//----- nvinfo : EIATTR_MIN_STACK_SIZE
	.align		4
.L_1233:
        /*1bb4*/ 	.byte	0x04, 0x12
        /*1bb6*/ 	.short	(.L_1235 - .L_1234)
	.align		4
.L_1234:
        /*1bb8*/ 	.word	index@(_ZN2at6native27unrolled_elementwise_kernelIZZZNS0_19signbit_kernel_cudaERNS_18TensorIteratorBaseEENKUlvE_clEvENKUlvE3_clEvEUlsE_St5arrayIPcLm2EELi4E23TrivialOffsetCalculatorILi1EjESB_NS0_6memory15LoadWithoutCastENSC_16StoreWithoutCastEEEviT_T0_T2_T3_T4_T5_)
        /*1bbc*/ 	.word	0x00000000


	//----- nvinfo : EIATTR_MIN_STACK_SIZE
	.align		4
.L_1235:
        /*1bc0*/ 	.byte	0x04, 0x12
        /*1bc2*/ 	.short	(.L_1237 - .L_1236)
	.align		4
.L_1236:
        /*1bc4*/ 	.word	index@(_ZN2at6native29vectorized_elementwise_kernelILi2EZZZNS0_19signbit_kernel_cudaERNS_18TensorIteratorBaseEENKUlvE_clEvENKUlvE3_clEvEUlsE_St5arrayIPcLm2EEEEviT0_T1_)
        /*1bc8*/ 	.word	0x00000000


	//----- nvinfo : EIATTR_MIN_STACK_SIZE
	.align		4
.L_1237:
        /*1bcc*/ 	.byte	0x04, 0x12
        /*1bce*/ 	.short	(.L_1239 - .L_1238)
	.align		4
.L_1238:
        /*1bd0*/ 	.word	index@(_ZN2at6native29vectorized_elementwise_kernelILi4EZZZNS0_19signbit_kernel_cudaERNS_18TensorIteratorBaseEENKUlvE_clEvENKUlvE3_clEvEUlsE_St5arrayIPcLm2EEEEviT0_T1_)
        /*1bd4*/ 	.word	0x00000000


	//----- nvinfo : EIATTR_MIN_STACK_SIZE
	.align		4
.L_1239:
        /*1bd8*/ 	.byte	0x04, 0x12
        /*1bda*/ 	.short	(.L_1241 - .L_1240)
	.align		4
.L_1240:
        /*1bdc*/ 	.word	index@(_ZN2at6native29vectorized_elementwise_kernelILi8EZZZNS0_19signbit_kernel_cudaERNS_18TensorIteratorBaseEENKUlvE_clEvENKUlvE3_clEvEUlsE_St5arrayIPcLm2EEEEviT0_T1_)
        /*1be0*/ 	.word	0x00000000


	//----- nvinfo : EIATTR_MIN_STACK_SIZE
	.align		4
.L_1241:
        /*1be4*/ 	.byte	0x04, 0x12
        /*1be6*/ 	.short	(.L_1243 - .L_1242)
	.align		4
.L_1242:
        /*1be8*/ 	.word	index@(_ZN2at6native18elementwise_kernelILi128ELi4EZNS0_15gpu_kernel_implIZZZNS0_19signbit_kernel_cudaERNS_18TensorIteratorBaseEENKUlvE_clEvENKUlvE2_clEvEUllE_EEvS4_RKT_EUliE_EEviT1_)
        /*1bec*/ 	.word	0x00000000


	//----- nvinfo : EIATTR_MIN_STACK_SIZE
	.align		4
.L_1243:
        /*1bf0*/ 	.byte	0x04, 0x12
        /*1bf2*/ 	.short	(.L_1245 - .L_1244)
	.align		4
.L_1244:
        /*1bf4*/ 	.word	index@(_ZN2at6native27unrolled_elementwise_kernelIZZZNS0_19signbit_kernel_cudaERNS_18TensorIteratorBaseEENKUlvE_clEvENKUlvE2_clEvEUllE_St5arrayIPcLm2EELi4E23TrivialOffsetCalculatorILi1EjESB_NS0_6memory12LoadWithCastILi1EEENSC_13StoreWithCastILi1EEEEEviT_T0_T2_T3_T4_T5_)
        /*1bf8*/ 	.word	0x00000000


	//----- nvinfo : EIATTR_MIN_STACK_SIZE
	.align		4
.L_1245:
        /*1bfc*/ 	.byte	0x04, 0x12
        /*1bfe*/ 	.short	(.L_1247 - .L_1246)
	.align		4
.L_1246:
        /*1c00*/ 	.word	index@(_ZN2at6native18elementwise_kernelILi128ELi4EZNS0_22gpu_kernel_impl_nocastIZZZNS0_19signbit_kernel_cudaERNS_18TensorIteratorBaseEENKUlvE_clEvENKUlvE2_clEvEUllE_EEvS4_RKT_EUliE_EEviT1_)
        /*1c04*/ 	.word	0x00000000


	//----- nvinfo : EIATTR_MIN_STACK_SIZE
	.align		4
.L_1247:
        /*1c08*/ 	.byte	0x04, 0x12
        /*1c0a*/ 	.short	(.L_1249 - .L_1248)
	.align		4
.L_1248:
        /*1c0c*/ 	.word	index@(_ZN2at6native27unrolled_elementwise_kernelIZZZNS0_19signbit_kernel_cudaERNS_18TensorIteratorBaseEENKUlvE_clEvENKUlvE2_clEvEUllE_St5arrayIPcLm2EELi4E23TrivialOffsetCalculatorILi1EjESB_NS0_6memory15LoadWithoutCastENSC_16StoreWithoutCastEEEviT_T0_T2_T3_T4_T5_)
        /*1c10*/ 	.word	0x00000000


	//----- nvinfo : EIATTR_MIN_STACK_SIZE
	.align		4
.L_1249:
        /*1c14*/ 	.byte	0x04, 0x12
        /*1c16*/ 	.short	(.L_1251 - .L_1250)
	.align		4
.L_1250:
        /*1c18*/ 	.word	index@(_ZN2at6native29vectorized_elementwise_kernelILi2EZZZNS0_19signbit_kernel_cudaERNS_18TensorIteratorBaseEENKUlvE_clEvENKUlvE2_clEvEUllE_St5arrayIPcLm2EEEEviT0_T1_)
        /*1c1c*/ 	.word	0x00000000


	//----- nvinfo : EIATTR_MIN_STACK_SIZE
	.align		4
.L_1251:
        /*1c20*/ 	.byte	0x04, 0x12
        /*1c22*/ 	.short	(.L_1253 - .L_1252)
	.align		4
.L_1252:
        /*1c24*/ 	.word	index@(_ZN2at6native29vectorized_elementwise_kernelILi4EZZZNS0_19signbit_kernel_cudaERNS_18TensorIteratorBaseEENKUlvE_clEvENKUlvE2_clEvEUllE_St5arrayIPcLm2EEEEviT0_T1_)
        /*1c28*/ 	.word	0x00000000


	//----- nvinfo : EIATTR_MIN_STACK_SIZE
	.align		4
.L_1253:
        /*1c2c*/ 	.byte	0x04, 0x12
        /*1c2e*/ 	.short	(.L_1255 - .L_1254)
	.align		4
.L_1254:
        /*1c30*/ 	.word	index@(_ZN2at6native29vectorized_elementwise_kernelILi8EZZZNS0_19signbit_kernel_cudaERNS_18TensorIteratorBaseEENKUlvE_clEvENKUlvE2_clEvEUllE_St5arrayIPcLm2EEEEviT0_T1_)
        /*1c34*/ 	.word	0x00000000


	//----- nvinfo : EIATTR_MIN_STACK_SIZE
	.align		4
.L_1255:
        /*1c38*/ 	.byte	0x04, 0x12
        /*1c3a*/ 	.short	(.L_1257 - .L_1256)
	.align		4
.L_1256:
        /*1c3c*/ 	.word	index@(_ZN2at6native18elementwise_kernelILi128ELi4EZNS0_15gpu_kernel_implIZZZNS0_19signbit_kernel_cudaERNS_18TensorIteratorBaseEENKUlvE_clEvENKUlvE1_clEvEUliE_EEvS4_RKT_EUliE_EEviT1_)
        /*1c40*/ 	.word	0x00000000


	//----- nvinfo : EIATTR_MIN_STACK_SIZE
	.align		4
.L_1257:
        /*1c44*/ 	.byte	0x04, 0x12
        /*1c46*/ 	.short	(.L_1259 - .L_1258)
	.align		4
.L_1258:
        /*1c48*/ 	.word	index@(_ZN2at6native27unrolled_elementwise_kernelIZZZNS0_19signbit_kernel_cudaERNS_18TensorIteratorBaseEENKUlvE_clEvENKUlvE1_clEvEUliE_St5arrayIPcLm2EELi4E23TrivialOffsetCalculatorILi1EjESB_NS0_6memory12LoadWithCastILi1EEENSC_13StoreWithCastILi1EEEEEviT_T0_T2_T3_T4_T5_)
        /*1c4c*/ 	.word	0x00000000


	//----- nvinfo : EIATTR_MIN_STACK_SIZE
	.align		4
.L_1259:
        /*1c50*/ 	.byte	0x04, 0x12
        /*1c52*/ 	.short	(.L_1261 - .L_1260)
	.align		4
.L_1260:
        /*1c54*/ 	.word	index@(_ZN2at6native18elementwise_kernelILi128ELi4EZNS0_22gpu_kernel_impl_nocastIZZZNS0_19signbit_kernel_cudaERNS_18TensorIteratorBaseEENKUlvE_clEvENKUlvE1_clEvEUliE_EEvS4_RKT_EUliE_EEviT1_)
        /*1c58*/ 	.word	0x00000000


	//----- nvinfo : EIATTR_MIN_STACK_SIZE
	.align		4
.L_1261:
        /*1c5c*/ 	.byte	0x04, 0x12
        /*1c5e*/ 	.short	(.L_1263 - .L_1262)
	.align		4
.L_1262:
        /*1c60*/ 	.word	index@(_ZN2at6native27unrolled_elementwise_kernelIZZZNS0_19signbit_kernel_cudaERNS_18TensorIteratorBaseEENKUlvE_clEvENKUlvE1_clEvEUliE_St5arrayIPcLm2EELi4E23TrivialOffsetCalculatorILi1EjESB_NS0_6memory15LoadWithoutCastENSC_16StoreWithoutCastEEEviT_T0_T2_T3_T4_T5_)
        /*1c64*/ 	.word	0x00000000


	//----- nvinfo : EIATTR_MIN_STACK_SIZE
	.align		4
.L_1263:
        /*1c68*/ 	.byte	0x04, 0x12
        /*1c6a*/ 	.short	(.L_1265 - .L_1264)
	.align		4
.L_1264:
        /*1c6c*/ 	.word	index@(_ZN2at6native29vectorized_elementwise_kernelILi2EZZZNS0_19signbit_kernel_cudaERNS_18TensorIteratorBaseEENKUlvE_clEvENKUlvE1_clEvEUliE_St5arrayIPcLm2EEEEviT0_T1_)
        /*1c70*/ 	.word	0x00000000


	//----- nvinfo : EIATTR_MIN_STACK_SIZE
	.align		4
.L_1265:
        /*1c74*/ 	.byte	0x04, 0x12
        /*1c76*/ 	.short	(.L_1267 - .L_1266)
	.align		4
.L_1266:
        /*1c78*/ 	.word	index@(_ZN2at6native29vectorized_elementwise_kernelILi4EZZZNS0_19signbit_kernel_cudaERNS_18TensorIteratorBaseEENKUlvE_clEvENKUlvE1_clEvEUliE_St5arrayIPcLm2EEEEviT0_T1_)
        /*1c7c*/ 	.word	0x00000000


	//----- nvinfo : EIATTR_MIN_STACK_SIZE
	.align		4
.L_1267:
        /*1c80*/ 	.byte	0x04, 0x12
        /*1c82*/ 	.short	(.L_1269 - .L_1268)
	.align		4
.L_1268:
        /*1c84*/ 	.word	index@(_ZN2at6native29vectorized_elementwise_kernelILi8EZZZNS0_19signbit_kernel_cudaERNS_18TensorIteratorBaseEENKUlvE_clEvENKUlvE1_clEvEUliE_St5arrayIPcLm2EEEEviT0_T1_)
        /*1c88*/ 	.word	0x00000000


	//----- nvinfo : EIATTR_MIN_STACK_SIZE
	.align		4
.L_1269:
        /*1c8c*/ 	.byte	0x04, 0x12
        /*1c8e*/ 	.short	(.L_1271 - .L_1270)
	.align		4
.L_1270:
        /*1c90*/ 	.word	index@(_ZN2at6native18elementwise_kernelILi128ELi4EZNS0_15gpu_kernel_implIZZZNS0_19signbit_kernel_cudaERNS_18TensorIteratorBaseEENKUlvE_clEvENKUlvE0_clEvEUlaE_EEvS4_RKT_EUliE_EEviT1_)
        /*1c94*/ 	.word	0x00000000


	//----- nvinfo : EIATTR_MIN_STACK_SIZE
	.align		4
.L_1271:
        /*1c98*/ 	.byte	0x04, 0x12
        /*1c9a*/ 	.short	(.L_1273 - .L_1272)
	.align		4
.L_1272:
        /*1c9c*/ 	.word	index@(_ZN2at6native27unrolled_elementwise_kernelIZZZNS0_19signbit_kernel_cudaERNS_18TensorIteratorBaseEENKUlvE_clEvENKUlvE0_clEvEUlaE_St5arrayIPcLm2EELi4E23TrivialOffsetCalculatorILi1EjESB_NS0_6memory12LoadWithCastILi1EEENSC_13StoreWithCastILi1EEEEEviT_T0_T2_T3_T4_T5_)
        /*1ca0*/ 	.word	0x00000000


	//----- nvinfo : EIATTR_MIN_STACK_SIZE
	.align		4
.L_1273:
        /*1ca4*/ 	.byte	0x04, 0x12
        /*1ca6*/ 	.short	(.L_1275 - .L_1274)
	.align		4
.L_1274:
        /*1ca8*/ 	.word	index@(_ZN2at6native18elementwise_kernelILi128ELi4EZNS0_22gpu_kernel_impl_nocastIZZZNS0_19signbit_kernel_cudaERNS_18TensorIteratorBaseEENKUlvE_clEvENKUlvE0_clEvEUlaE_EEvS4_RKT_EUliE_EEviT1_)
        /*1cac*/ 	.word	0x00000000


	//----- nvinfo : EIATTR_MIN_STACK_SIZE
	.align		4
.L_1275:
        /*1cb0*/ 	.byte	0x04, 0x12
        /*1cb2*/ 	.short	(.L_1277 - .L_1276)
	.align		4
.L_1276:
        /*1cb4*/ 	.word	index@(_ZN2at6native27unrolled_elementwise_kernelIZZZNS0_19signbit_kernel_cudaERNS_18TensorIteratorBaseEENKUlvE_clEvENKUlvE0_clEvEUlaE_St5arrayIPcLm2EELi4E23TrivialOffsetCalculatorILi1EjESB_NS0_6memory15LoadWithoutCastENSC_16StoreWithoutCastEEEviT_T0_T2_T3_T4_T5_)
        /*1cb8*/ 	.word	0x00000000


	//----- nvinfo : EIATTR_MIN_STACK_SIZE
	.align		4
.L_1277:
        /*1cbc*/ 	.byte	0x04, 0x12
        /*1cbe*/ 	.short	(.L_1279 - .L_1278)
	.align		4
.L_1278:
        /*1cc0*/ 	.word	index@(_ZN2at6native29vectorized_elementwise_kernelILi2EZZZNS0_19signbit_kernel_cudaERNS_18TensorIteratorBaseEENKUlvE_clEvENKUlvE0_clEvEUlaE_St5arrayIPcLm2EEEEviT0_T1_)
        /*1cc4*/ 	.word	0x00000000


	//----- nvinfo : EIATTR_MIN_STACK_SIZE
	.align		4
.L_1279:
        /*1cc8*/ 	.byte	0x04, 0x12
        /*1cca*/ 	.short	(.L_1281 - .L_1280)
	.align		4
.L_1280:
        /*1ccc*/ 	.word	index@(_ZN2at6native29vectorized_elementwise_kernelILi4EZZZNS0_19signbit_kernel_cudaERNS_18TensorIteratorBaseEENKUlvE_clEvENKUlvE0_clEvEUlaE_St5arrayIPcLm2EEEEviT0_T1_)
        /*1cd0*/ 	.word	0x00000000


	//----- nvinfo : EIATTR_MIN_STACK_SIZE
	.align		4
.L_1281:
        /*1cd4*/ 	.byte	0x04, 0x12
        /*1cd6*/ 	.short	(.L_1283 - .L_1282)
	.align		4
.L_1282:
        /*1cd8*/ 	.word	index@(_ZN2at6native29vectorized_elementwise_kernelILi8EZZZNS0_19signbit_kernel_cudaERNS_18TensorIteratorBaseEENKUlvE_clEvENKUlvE0_clEvEUlaE_St5arrayIPcLm2EEEEviT0_T1_)
        /*1cdc*/ 	.word	0x00000000


	//----- nvinfo : EIATTR_MIN_STACK_SIZE
	.align		4
.L_1283:
        /*1ce0*/ 	.byte	0x04, 0x12
        /*1ce2*/ 	.short	(.L_1285 - .L_1284)
	.align		4
.L_1284:
        /*1ce4*/ 	.word	index@(_ZN2at6native18elementwise_kernelILi128ELi4EZNS0_15gpu_kernel_implIZZZNS0_19signbit_kernel_cudaERNS_18TensorIteratorBaseEENKUlvE_clEvENKUlvE_clEvEUlhE_EEvS4_RKT_EUliE_EEviT1_)
        /*1ce8*/ 	.word	0x00000000


	//----- nvinfo : EIATTR_MIN_STACK_SIZE
	.align		4
.L_1285:
        /*1cec*/ 	.byte	0x04, 0x12
        /*1cee*/ 	.short	(.L_1287 - .L_1286)
	.align		4
.L_1286:
        /*1cf0*/ 	.word	index@(_ZN2at6native27unrolled_elementwise_kernelIZZZNS0_19signbit_kernel_cudaERNS_18TensorIteratorBaseEENKUlvE_clEvENKUlvE_clEvEUlhE_St5arrayIPcLm2EELi4E23TrivialOffsetCalculatorILi1EjESB_NS0_6memory12LoadWithCastILi1EEENSC_13StoreWithCastILi1EEEEEviT_T0_T2_T3_T4_T5_)
        /*1cf4*/ 	.word	0x00000000


	//----- nvinfo : EIATTR_MIN_STACK_SIZE
	.align		4
.L_1287:
        /*1cf8*/ 	.byte	0x04, 0x12
        /*1cfa*/ 	.short	(.L_1289 - .L_1288)
	.align		4
.L_1288:
        /*1cfc*/ 	.word	index@(_ZN2at6native18elementwise_kernelILi128ELi4EZNS0_22gpu_kernel_impl_nocastIZZZNS0_19signbit_kernel_cudaERNS_18TensorIteratorBaseEENKUlvE_clEvENKUlvE_clEvEUlhE_EEvS4_RKT_EUliE_EEviT1_)
        /*1d00*/ 	.word	0x00000000


	//----- nvinfo : EIATTR_MIN_STACK_SIZE
	.align		4
.L_1289:
        /*1d04*/ 	.byte	0x04, 0x12
        /*1d06*/ 	.short	(.L_1291 - .L_1290)
	.align		4
.L_1290:
        /*1d08*/ 	.word	index@(_ZN2at6native27unrolled_elementwise_kernelIZZZNS0_19signbit_kernel_cudaERNS_18TensorIteratorBaseEENKUlvE_clEvENKUlvE_clEvEUlhE_St5arrayIPcLm2EELi4E23TrivialOffsetCalculatorILi1EjESB_NS0_6memory15LoadWithoutCastENSC_16StoreWithoutCastEEEviT_T0_T2_T3_T4_T5_)
        /*1d0c*/ 	.word	0x00000000


	//----- nvinfo : EIATTR_MIN_STACK_SIZE
	.align		4
.L_1291:
        /*1d10*/ 	.byte	0x04, 0x12
        /*1d12*/ 	.short	(.L_1293 - .L_1292)
	.align		4
.L_1292:
        /*1d14*/ 	.word	index@(_ZN2at6native29vectorized_elementwise_kernelILi2EZZZNS0_19signbit_kernel_cudaERNS_18TensorIteratorBaseEENKUlvE_clEvENKUlvE_clEvEUlhE_St5arrayIPcLm2EEEEviT0_T1_)
        /*1d18*/ 	.word	0x00000000


	//----- nvinfo : EIATTR_MIN_STACK_SIZE
	.align		4
.L_1293:
        /*1d1c*/ 	.byte	0x04, 0x12
        /*1d1e*/ 	.short	(.L_1295 - .L_1294)
	.align		4
.L_1294:
        /*1d20*/ 	.word	index@(_ZN2at6native29vectorized_elementwise_kernelILi4EZZZNS0_19signbit_kernel_cudaERNS_18TensorIteratorBaseEENKUlvE_clEvENKUlvE_clEvEUlhE_St5arrayIPcLm2EEEEviT0_T1_)
        /*1d24*/ 	.word	0x00000000


	//----- nvinfo : EIATTR_MIN_STACK_SIZE
	.align		4
.L_1295:
        /*1d28*/ 	.byte	0x04, 0x12
        /*1d2a*/ 	.short	(.L_1297 - .L_1296)
	.align		4
.L_1296:
        /*1d2c*/ 	.word	index@(_ZN2at6native29vectorized_elementwise_kernelILi8EZZZNS0_19signbit_kernel_cudaERNS_18TensorIteratorBaseEENKUlvE_clEvENKUlvE_clEvEUlhE_St5arrayIPcLm2EEEEviT0_T1_)
        /*1d30*/ 	.word	0x00000000


	//----- nvinfo : EIATTR_MIN_STACK_SIZE
	.align		4
.L_1297:
        /*1d34*/ 	.byte	0x04, 0x12
        /*1d36*/ 	.short	(.L_1299 - .L_1298)
	.align		4
.L_1298:
        /*1d38*/ 	.word	index@(_ZN2at6native18elementwise_kernelILi128ELi4EZNS0_15gpu_kernel_implIZZZNS0_16sign_kernel_cudaERNS_18TensorIteratorBaseEENKUlvE_clEvENKUlvE7_clEvEUlN3c108BFloat16EE_EEvS4_RKT_EUliE_EEviT1_)
        /*1d3c*/ 	.word	0x00000000


	//----- nvinfo : EIATTR_MIN_STACK_SIZE
	.align		4
.L_1299:
        /*1d40*/ 	.byte	0x04, 0x12
        /*1d42*/ 	.short	(.L_1301 - .L_1300)
	.align		4
.L_1300:
        /*1d44*/ 	.word	index@(_ZN2at6native27unrolled_elementwise_kernelIZZZNS0_16sign_kernel_cudaERNS_18TensorIteratorBaseEENKUlvE_clEvENKUlvE7_clEvEUlN3c108BFloat16EE_St5arrayIPcLm2EELi4E23TrivialOffsetCalculatorILi1EjESD_NS0_6memory12LoadWithCastILi1EEENSE_13StoreWithCastILi1EEEEEviT_T0_T2_T3_T4_T5_)
        /*1d48*/ 	.word	0x00000000


	//----- nvinfo : EIATTR_MIN_STACK_SIZE
	.align		4
.L_1301:
        /*1d4c*/ 	.byte	0x04, 0x12
        /*1d4e*/ 	.short	(.L_1303 - .L_1302)
	.align		4
.L_1302:
        /*1d50*/ 	.word	index@(_ZN2at6native18elementwise_kernelILi128ELi4EZNS0_22gpu_kernel_impl_nocastIZZZNS0_16sign_kernel_cudaERNS_18TensorIteratorBaseEENKUlvE_clEvENKUlvE7_clEvEUlN3c108BFloat16EE_EEvS4_RKT_EUliE_EEviT1_)
        /*1d54*/ 	.word	0x00000000


	//----- nvinfo : EIATTR_MIN_STACK_SIZE
	.align		4
.L_1303:
        /*1d58*/ 	.byte	0x04, 0x12
        /*1d5a*/ 	.short	(.L_1305 - .L_1304)
	.align		4
.L_1304:
        /*1d5c*/ 	.word	index@(_ZN2at6native27unrolled_elementwise_kernelIZZZNS0_16sign_kernel_cudaERNS_18TensorIteratorBaseEENKUlvE_clEvENKUlvE7_clEvEUlN3c108BFloat16EE_St5arrayIPcLm2EELi4E23TrivialOffsetCalculatorILi1EjESD_NS0_6memory15LoadWithoutCastENSE_16StoreWithoutCastEEEviT_T0_T2_T3_T4_T5_)
        /*1d60*/ 	.word	0x00000000


	//----- nvinfo : EIATTR_MIN_STACK_SIZE
	.align		4
.L_1305:
        /*1d64*/ 	.byte	0x04, 0x12
        /*1d66*/ 	.short	(.L_1307 - .L_1306)
	.align		4
.L_1306:
        /*1d68*/ 	.word	index@(_ZN2at6native29vectorized_elementwise_kernelILi2EZZZNS0_16sign_kernel_cudaERNS_18TensorIteratorBaseEENKUlvE_clEvENKUlvE7_clEvEUlN3c108BFloat16EE_St5arrayIPcLm2EEEEviT0_T1_)
        /*1d6c*/ 	.word	0x00000000


	//----- nvinfo : EIATTR_MIN_STACK_SIZE
	.align		4
.L_1307:
        /*1d70*/ 	.byte	0x04, 0x12
        /*1d72*/ 	.short	(.L_1309 - .L_1308)
	.align		4
.L_1308:
        /*1d74*/ 	.word	index@(_ZN2at6native29vectorized_elementwise_kernelILi4EZZZNS0_16sign_kernel_cudaERNS_18TensorIteratorBaseEENKUlvE_clEvENKUlvE7_clEvEUlN3c108BFloat16EE_St5arrayIPcLm2EEEEviT0_T1_)
        /*1d78*/ 	.word	0x00000000


	//----- nvinfo : EIATTR_MIN_STACK_SIZE
	.align		4
.L_1309:
        /*1d7c*/ 	.byte	0x04, 0x12
        /*1d7e*/ 	.short	(.L_1311 - .L_1310)
	.align		4
.L_1310:
        /*1d80*/ 	.word	index@(_ZN2at6native29vectorized_elementwise_kernelILi8EZZZNS0_16sign_kernel_cudaERNS_18TensorIteratorBaseEENKUlvE_clEvENKUlvE7_clEvEUlN3c108BFloat16EE_St5arrayIPcLm2EEEEviT0_T1_)
        /*1d84*/ 	.word	0x00000000


	//----- nvinfo : EIATTR_MIN_STACK_SIZE
	.align		4
.L_1311:
        /*1d88*/ 	.byte	0x04, 0x12
        /*1d8a*/ 	.short	(.L_1313 - .L_1312)
	.align		4
.L_1312:
        /*1d8c*/ 	.word	index@(_ZN2at6native18elementwise_kernelILi128ELi4EZNS0_15gpu_kernel_implIZZZNS0_16sign_kernel_cudaERNS_18TensorIteratorBaseEENKUlvE_clEvENKUlvE6_clEvEUlN3c104HalfEE_EEvS4_RKT_EUliE_EEviT1_)
        /*1d90*/ 	.word	0x00000000


	//----- nvinfo : EIATTR_MIN_STACK_SIZE
	.align		4
.L_1313:
        /*1d94*/ 	.byte	0x04, 0x12
        /*1d96*/ 	.short	(.L_1315 - .L_1314)
	.align		4
.L_1314:
        /*1d98*/ 	.word	index@(_ZN2at6native27unrolled_elementwise_kernelIZZZNS0_16sign_kernel_cudaERNS_18TensorIteratorBaseEENKUlvE_clEvENKUlvE6_clEvEUlN3c104HalfEE_St5arrayIPcLm2EELi4E23TrivialOffsetCalculatorILi1EjESD_NS0_6memory12LoadWithCastILi1EEENSE_13StoreWithCastILi1EEEEEviT_T0_T2_T3_T4_T5_)
        /*1d9c*/ 	.word	0x00000000


	//----- nvinfo : EIATTR_MIN_STACK_SIZE
	.align		4
.L_1315:
        /*1da0*/ 	.byte	0x04, 0x12
        /*1da2*/ 	.short	(.L_1317 - .L_1316)
	.align		4
.L_1316:
        /*1da4*/ 	.word	index@(_ZN2at6native18elementwise_kernelILi128ELi4EZNS0_22gpu_kernel_impl_nocastIZZZNS0_16sign_kernel_cudaERNS_18TensorIteratorBaseEENKUlvE_clEvENKUlvE6_clEvEUlN3c104HalfEE_EEvS4_RKT_EUliE_EEviT1_)
        /*1da8*/ 	.word	0x00000000


	//----- nvinfo : EIATTR_MIN_STACK_SIZE
	.align		4
.L_1317:
        /*1dac*/ 	.byte	0x04, 0x12
        /*1dae*/ 	.short	(.L_1319 - .L_1318)
	.align		4
.L_1318:
        /*1db0*/ 	.word	index@(_ZN2at6native27unrolled_elementwise_kernelIZZZNS0_16sign_kernel_cudaERNS_18TensorIteratorBaseEENKUlvE_clEvENKUlvE6_clEvEUlN3c104HalfEE_St5arrayIPcLm2EELi4E23TrivialOffsetCalculatorILi1EjESD_NS0_6memory15LoadWithoutCastENSE_16StoreWithoutCastEEEviT_T0_T2_T3_T4_T5_)
        /*1db4*/ 	.word	0x00000000


	//----- nvinfo : EIATTR_MIN_STACK_SIZE
	.align		4
.L_1319:
        /*1db8*/ 	.byte	0x04, 0x12
        /*1dba*/ 	.short	(.L_1321 - .L_1320)
	.align		4
.L_1320:
        /*1dbc*/ 	.word	index@(_ZN2at6native29vectorized_elementwise_kernelILi2EZZZNS0_16sign_kernel_cudaERNS_18TensorIteratorBaseEENKUlvE_clEvENKUlvE6_clEvEUlN3c104HalfEE_St5arrayIPcLm2EEEEviT0_T1_)
        /*1dc0*/ 	.word	0x00000000


	//----- nvinfo : EIATTR_MIN_STACK_SIZE
	.align		4
.L_1321:
        /*1dc4*/ 	.byte	0x04, 0x12
        /*1dc6*/ 	.short	(.L_1323 - .L_1322)
	.align		4
.L_1322:
        /*1dc8*/ 	.word	index@(_ZN2at6native29vectorized_elementwise_kernelILi4EZZZNS0_16sign_kernel_cudaERNS_18TensorIteratorBaseEENKUlvE_clEvENKUlvE6_clEvEUlN3c104HalfEE_St5arrayIPcLm2EEEEviT0_T1_)
        /*1dcc*/ 	.word	0x00000000


	//----- nvinfo : EIATTR_MIN_STACK_SIZE
	.align		4
.L_1323:
        /*1dd0*/ 	.byte	0x04, 0x12
        /*1dd2*/ 	.short	(.L_1325 - .L_1324)
	.align		4
.L_1324:
        /*1dd4*/ 	.word	index@(_ZN2at6native29vectorized_elementwise_kernelILi8EZZZNS0_16sign_kernel_cudaERNS_18TensorIteratorBaseEENKUlvE_clEvENKUlvE6_clEvEUlN3c104HalfEE_St5arrayIPcLm2EEEEviT0_T1_)
        /*1dd8*/ 	.word	0x00000000


	//----- nvinfo : EIATTR_MIN_STACK_SIZE
	.align		4
.L_1325:
        /*1ddc*/ 	.byte	0x04, 0x12
        /*1dde*/ 	.short	(.L_1327 - .L_1326)
	.align		4
.L_1326:
        /*1de0*/ 	.word	index@(_ZN2at6native18elementwise_kernelILi128ELi4EZNS0_15gpu_kernel_implIZZZNS0_16sign_kernel_cudaERNS_18TensorIteratorBaseEENKUlvE_clEvENKUlvE5_clEvEUlfE_EEvS4_RKT_EUliE_EEviT1_)
        /*1de4*/ 	.word	0x00000000


	//----- nvinfo : EIATTR_MIN_STACK_SIZE
	.align		4
.L_1327:
        /*1de8*/ 	.byte	0x04, 0x12
        /*1dea*/ 	.short	(.L_1329 - .L_1328)
	.align		4
.L_1328:
        /*1dec*/ 	.word	index@(_ZN2at6native27unrolled_elementwise_kernelIZZZNS0_16sign_kernel_cudaERNS_18TensorIteratorBaseEENKUlvE_clEvENKUlvE5_clEvEUlfE_St5arrayIPcLm2EELi4E23TrivialOffsetCalculatorILi1EjESB_NS0_6memory12LoadWithCastILi1EEENSC_13StoreWithCastILi1EEEEEviT_T0_T2_T3_T4_T5_)
        /*1df0*/ 	.word	0x00000000


	//----- nvinfo : EIATTR_MIN_STACK_SIZE
	.align		4
.L_1329:
        /*1df4*/ 	.byte	0x04, 0x12
        /*1df6*/ 	.short	(.L_1331 - .L_1330)
	.align		4
.L_1330:
        /*1df8*/ 	.word	index@(_ZN2at6native18elementwise_kernelILi128ELi2EZNS0_22gpu_kernel_impl_nocastIZZZNS0_16sign_kernel_cudaERNS_18TensorIteratorBaseEENKUlvE_clEvENKUlvE5_clEvEUlfE_EEvS4_RKT_EUliE_EEviT1_)
        /*1dfc*/ 	.word	0x00000000


	//----- nvinfo : EIATTR_MIN_STACK_SIZE
	.align		4
.L_1331:
        /*1e00*/ 	.byte	0x04, 0x12
        /*1e02*/ 	.short	(.L_1333 - .L_1332)
	.align		4
.L_1332:
        /*1e04*/ 	.word	index@(_ZN2at6native27unrolled_elementwise_kernelIZZZNS0_16sign_kernel_cudaERNS_18TensorIteratorBaseEENKUlvE_clEvENKUlvE5_clEvEUlfE_St5arrayIPcLm2EELi4E23TrivialOffsetCalculatorILi1EjESB_NS0_6memory15LoadWithoutCastENSC_16StoreWithoutCastEEEviT_T0_T2_T3_T4_T5_)
        /*1e08*/ 	.word	0x00000000


	//----- nvinfo : EIATTR_MIN_STACK_SIZE
	.align		4
.L_1333:
        /*1e0c*/ 	.byte	0x04, 0x12
        /*1e0e*/ 	.short	(.L_1335 - .L_1334)
	.align		4
.L_1334:
        /*1e10*/ 	.word	index@(_ZN2at6native29vectorized_elementwise_kernelILi2EZZZNS0_16sign_kernel_cudaERNS_18TensorIteratorBaseEENKUlvE_clEvENKUlvE5_clEvEUlfE_St5arrayIPcLm2EEEEviT0_T1_)
        /*1e14*/ 	.word	0x00000000


	//----- nvinfo : EIATTR_MIN_STACK_SIZE
	.align		4
.L_1335:
        /*1e18*/ 	.byte	0x04, 0x12
        /*1e1a*/ 	.short	(.L_1337 - .L_1336)
	.align		4
.L_1336:
        /*1e1c*/ 	.word	index@(_ZN2at6native29vectorized_elementwise_kernelILi4EZZZNS0_16sign_kernel_cudaERNS_18TensorIteratorBaseEENKUlvE_clEvENKUlvE5_clEvEUlfE_St5arrayIPcLm2EEEEviT0_T1_)
        /*1e20*/ 	.word	0x00000000


	//----- nvinfo : EIATTR_MIN_STACK_SIZE
	.align		4
.L_1337:
        /*1e24*/ 	.byte	0x04, 0x12
        /*1e26*/ 	.short	(.L_1339 - .L_1338)
	.align		4
.L_1338:
        /*1e28*/ 	.word	index@(_ZN2at6native29vectorized_elementwise_kernelILi8EZZZNS0_16sign_kernel_cudaERNS_18TensorIteratorBaseEENKUlvE_clEvENKUlvE5_clEvEUlfE_St5arrayIPcLm2EEEEviT0_T1_)
        /*1e2c*/ 	.word	0x00000000


	//----- nvinfo : EIATTR_MIN_STACK_SIZE
	.align		4
.L_1339:
        /*1e30*/ 	.byte	0x04, 0x12
        /*1e32*/ 	.short	(.L_1341 - .L_1340)
	.align		4
.L_1340:
        /*1e34*/ 	.word	index@(_ZN2at6native18elementwise_kernelILi128ELi4EZNS0_15gpu_kernel_implIZZZNS0_16sign_kernel_cudaERNS_18TensorIteratorBaseEENKUlvE_clEvENKUlvE4_clEvEUldE_EEvS4_RKT_EUliE_EEviT1_)
        /*1e38*/ 	.word	0x00000000


	//----- nvinfo : EIATTR_MIN_STACK_SIZE
	.align		4
.L_1341:
        /*1e3c*/ 	.byte	0x04, 0x12
        /*1e3e*/ 	.short	(.L_1343 - .L_1342)
	.align		4
.L_1342:
        /*1e40*/ 	.word	index@(_ZN2at6native27unrolled_elementwise_kernelIZZZNS0_16sign_kernel_cudaERNS_18TensorIteratorBaseEENKUlvE_clEvENKUlvE4_clEvEUldE_St5arrayIPcLm2EELi4E23TrivialOffsetCalculatorILi1EjESB_NS0_6memory12LoadWithCastILi1EEENSC_13StoreWithCastILi1EEEEEviT_T0_T2_T3_T4_T5_)
        /*1e44*/ 	.word	0x00000000


	//----- nvinfo : EIATTR_MIN_STACK_SIZE
	.align		4
.L_1343:
        /*1e48*/ 	.byte	0x04, 0x12
        /*1e4a*/ 	.short	(.L_1345 - .L_1344)
	.align		4
.L_1344:
        /*1e4c*/ 	.word	index@(_ZN2at6native18elementwise_kernelILi128ELi2EZNS0_22gpu_kernel_impl_nocastIZZZNS0_16sign_kernel_cudaERNS_18TensorIteratorBaseEENKUlvE_clEvENKUlvE4_clEvEUldE_EEvS4_RKT_EUliE_EEviT1_)
        /*1e50*/ 	.word	0x00000000


	//----- nvinfo : EIATTR_MIN_STACK_SIZE
	.align		4
.L_1345:
        /*1e54*/ 	.byte	0x04, 0x12
        /*1e56*/ 	.short	(.L_1347 - .L_1346)
	.align		4
.L_1346:
        /*1e58*/ 	.word	index@(_ZN2at6native27unrolled_elementwise_kernelIZZZNS0_16sign_kernel_cudaERNS_18TensorIteratorBaseEENKUlvE_clEvENKUlvE4_clEvEUldE_St5arrayIPcLm2EELi4E23TrivialOffsetCalculatorILi1EjESB_NS0_6memory15LoadWithoutCastENSC_16StoreWithoutCastEEEviT_T0_T2_T3_T4_T5_)
        /*1e5c*/ 	.word	0x00000000


	//----- nvinfo : EIATTR_MIN_STACK_SIZE
	.align		4
.L_1347:
        /*1e60*/ 	.byte	0x04, 0x12
        /*1e62*/ 	.short	(.L_1349 - .L_1348)
	.align		4
.L_1348:
        /*1e64*/ 	.word	index@(_ZN2at6native29vectorized_elementwise_kernelILi2EZZZNS0_16sign_kernel_cudaERNS_18TensorIteratorBaseEENKUlvE_clEvENKUlvE4_clEvEUldE_St5arrayIPcLm2EEEEviT0_T1_)
        /*1e68*/ 	.word	0x00000000


	//----- nvinfo : EIATTR_MIN_STACK_SIZE
	.align		4
.L_1349:
        /*1e6c*/ 	.byte	0x04, 0x12
        /*1e6e*/ 	.short	(.L_1351 - .L_1350)
	.align		4
.L_1350:
        /*1e70*/ 	.word	index@(_ZN2at6native29vectorized_elementwise_kernelILi4EZZZNS0_16sign_kernel_cudaERNS_18TensorIteratorBaseEENKUlvE_clEvENKUlvE4_clEvEUldE_St5arrayIPcLm2EEEEviT0_T1_)
        /*1e74*/ 	.word	0x00000000


	//----- nvinfo : EIATTR_MIN_STACK_SIZE
	.align		4
.L_1351:
        /*1e78*/ 	.byte	0x04, 0x12
        /*1e7a*/ 	.short	(.L_1353 - .L_1352)
	.align		4
.L_1352:
        /*1e7c*/ 	.word	index@(_ZN2at6native29vectorized_elementwise_kernelILi8EZZZNS0_16sign_kernel_cudaERNS_18TensorIteratorBaseEENKUlvE_clEvENKUlvE4_clEvEUldE_St5arrayIPcLm2EEEEviT0_T1_)
        /*1e80*/ 	.word	0x00000000


	//----- nvinfo : EIATTR_MIN_STACK_SIZE
	.align		4
.L_1353:
        /*1e84*/ 	.byte	0x04, 0x12
        /*1e86*/ 	.short	(.L_1355 - .L_1354)
	.align		4
.L_1354:
        /*1e88*/ 	.word	index@(_ZN2at6native18elementwise_kernelILi128ELi4EZNS0_15gpu_kernel_implIZZZNS0_16sign_kernel_cudaERNS_18TensorIteratorBaseEENKUlvE_clEvENKUlvE3_clEvEUlsE_EEvS4_RKT_EUliE_EEviT1_)
        /*1e8c*/ 	.word	0x00000000


	//----- nvinfo : EIATTR_MIN_STACK_SIZE
	.align		4
.L_1355:
        /*1e90*/ 	.byte	0x04, 0x12
        /*1e92*/ 	.short	(.L_1357 - .L_1356)
	.align		4
.L_1356:
        /*1e94*/ 	.word	index@(_ZN2at6native27unrolled_elementwise_kernelIZZZNS0_16sign_kernel_cudaERNS_18TensorIteratorBaseEENKUlvE_clEvENKUlvE3_clEvEUlsE_St5arrayIPcLm2EELi4E23TrivialOffsetCalculatorILi1EjESB_NS0_6memory12LoadWithCastILi1EEENSC_13StoreWithCastILi1EEEEEviT_T0_T2_T3_T4_T5_)
        /*1e98*/ 	.word	0x00000000


	//----- nvinfo : EIATTR_MIN_STACK_SIZE
	.align		4
.L_1357:
        /*1e9c*/ 	.byte	0x04, 0x12
        /*1e9e*/ 	.short	(.L_1359 - .L_1358)
	.align		4
.L_1358:
        /*1ea0*/ 	.word	index@(_ZN2at6native18elementwise_kernelILi128ELi4EZNS0_22gpu_kernel_impl_nocastIZZZNS0_16sign_kernel_cudaERNS_18TensorIteratorBaseEENKUlvE_clEvENKUlvE3_clEvEUlsE_EEvS4_RKT_EUliE_EEviT1_)
        /*1ea4*/ 	.word	0x00000000


	//----- nvinfo : EIATTR_MIN_STACK_SIZE
	.align		4
.L_1359:
        /*1ea8*/ 	.byte	0x04, 0x12
        /*1eaa*/ 	.short	(.L_1361 - .L_1360)
	.align		4
.L_1360:
        /*1eac*/ 	.word	index@(_ZN2at6native27unrolled_elementwise_kernelIZZZNS0_16sign_kernel_cudaERNS_18TensorIteratorBaseEENKUlvE_clEvENKUlvE3_clEvEUlsE_St5arrayIPcLm2EELi4E23TrivialOffsetCalculatorILi1EjESB_NS0_6memory15LoadWithoutCastENSC_16StoreWithoutCastEEEviT_T0_T2_T3_T4_T5_)
        /*1eb0*/ 	.word	0x00000000


	//----- nvinfo : EIATTR_MIN_STACK_SIZE
	.align		4
.L_1361:
        /*1eb4*/ 	.byte	0x04, 0x12
        /*1eb6*/ 	.short	(.L_1363 - .L_1362)
	.align		4
.L_1362:
        /*1eb8*/ 	.word	index@(_ZN2at6native29vectorized_elementwise_kernelILi2EZZZNS0_16sign_kernel_cudaERNS_18TensorIteratorBaseEENKUlvE_clEvENKUlvE3_clEvEUlsE_St5arrayIPcLm2EEEEviT0_T1_)
        /*1ebc*/ 	.word	0x00000000


	//----- nvinfo : EIATTR_MIN_STACK_SIZE
	.align		4
.L_1363:
        /*1ec0*/ 	.byte	0x04, 0x12
        /*1ec2*/ 	.short	(.L_1365 - .L_1364)
	.align		4
.L_1364:
        /*1ec4*/ 	.word	index@(_ZN2at6native29vectorized_elementwise_kernelILi4EZZZNS0_16sign_kernel_cudaERNS_18TensorIteratorBaseEENKUlvE_clEvENKUlvE3_clEvEUlsE_St5arrayIPcLm2EEEEviT0_T1_)
        /*1ec8*/ 	.word	0x00000000


	//----- nvinfo : EIATTR_MIN_STACK_SIZE
	.align		4
.L_1365:
        /*1ecc*/ 	.byte	0x04, 0x12
        /*1ece*/ 	.short	(.L_1367 - .L_1366)
	.align		4
.L_1366:
        /*1ed0*/ 	.word	index@(_ZN2at6native29vectorized_elementwise_kernelILi8EZZZNS0_16sign_kernel_cudaERNS_18TensorIteratorBaseEENKUlvE_clEvENKUlvE3_clEvEUlsE_St5arrayIPcLm2EEEEviT0_T1_)
        /*1ed4*/ 	.word	0x00000000


	//----- nvinfo : EIATTR_MIN_STACK_SIZE
	.align		4
.L_1367:
        /*1ed8*/ 	.byte	0x04, 0x12
        /*1eda*/ 	.short	(.L_1369 - .L_1368)
	.align		4
.L_1368:
        /*1edc*/ 	.word	index@(_ZN2at6native18elementwise_kernelILi128ELi4EZNS0_15gpu_kernel_implIZZZNS0_16sign_kernel_cudaERNS_18TensorIteratorBaseEENKUlvE_clEvENKUlvE2_clEvEUllE_EEvS4_RKT_EUliE_EEviT1_)
        /*1ee0*/ 	.word	0x00000000


	//----- nvinfo : EIATTR_MIN_STACK_SIZE
	.align		4
.L_1369:
        /*1ee4*/ 	.byte	0x04, 0x12
        /*1ee6*/ 	.short	(.L_1371 - .L_1370)
	.align		4
.L_1370:
        /*1ee8*/ 	.word	index@(_ZN2at6native27unrolled_elementwise_kernelIZZZNS0_16sign_kernel_cudaERNS_18TensorIteratorBaseEENKUlvE_clEvENKUlvE2_clEvEUllE_St5arrayIPcLm2EELi4E23TrivialOffsetCalculatorILi1EjESB_NS0_6memory12LoadWithCastILi1EEENSC_13StoreWithCastILi1EEEEEviT_T0_T2_T3_T4_T5_)
        /*1eec*/ 	.word	0x00000000


	//----- nvinfo : EIATTR_MIN_STACK_SIZE
	.align		4
.L_1371:
        /*1ef0*/ 	.byte	0x04, 0x12
        /*1ef2*/ 	.short	(.L_1373 - .L_1372)
	.align		4
.L_1372:
        /*1ef4*/ 	.word	index@(_ZN2at6native18elementwise_kernelILi128ELi2EZNS0_22gpu_kernel_impl_nocastIZZZNS0_16sign_kernel_cudaERNS_18TensorIteratorBaseEENKUlvE_clEvENKUlvE2_clEvEUllE_EEvS4_RKT_EUliE_EEviT1_)
        /*1ef8*/ 	.word	0x00000000


	//----- nvinfo : EIATTR_MIN_STACK_SIZE
	.align		4
.L_1373:
        /*1efc*/ 	.byte	0x04, 0x12
        /*1efe*/ 	.short	(.L_1375 - .L_1374)
	.align		4
.L_1374:
        /*1f00*/ 	.word	index@(_ZN2at6native27unrolled_elementwise_kernelIZZZNS0_16sign_kernel_cudaERNS_18TensorIteratorBaseEENKUlvE_clEvENKUlvE2_clEvEUllE_St5arrayIPcLm2EELi4E23TrivialOffsetCalculatorILi1EjESB_NS0_6memory15LoadWithoutCastENSC_16StoreWithoutCastEEEviT_T0_T2_T3_T4_T5_)
        /*1f04*/ 	.word	0x00000000


	//----- nvinfo : EIATTR_MIN_STACK_SIZE
	.align		4
.L_1375:
        /*1f08*/ 	.byte	0x04, 0x12
        /*1f0a*/ 	.short	(.L_1377 - .L_1376)
	.align		4
.L_1376:
        /*1f0c*/ 	.word	index@(_ZN2at6native29vectorized_elementwise_kernelILi2EZZZNS0_16sign_kernel_cudaERNS_18TensorIteratorBaseEENKUlvE_clEvENKUlvE2_clEvEUllE_St5arrayIPcLm2EEEEviT0_T1_)
        /*1f10*/ 	.word	0x00000000


	//----- nvinfo : EIATTR_MIN_STACK_SIZE
	.align		4
.L_1377:
        /*1f14*/ 	.byte	0x04, 0x12
        /*1f16*/ 	.short	(.L_1379 - .L_1378)
	.align		4
.L_1378:
        /*1f18*/ 	.word	index@(_ZN2at6native29vectorized_elementwise_kernelILi4EZZZNS0_16sign_kernel_cudaERNS_18TensorIteratorBaseEENKUlvE_clEvENKUlvE2_clEvEUllE_St5arrayIPcLm2EEEEviT0_T1_)
        /*1f1c*/ 	.word	0x00000000


	//----- nvinfo : EIATTR_MIN_STACK_SIZE
	.align		4
.L_1379:
        /*1f20*/ 	.byte	0x04, 0x12
        /*1f22*/ 	.short	(.L_1381 - .L_1380)
	.align		4
.L_1380:
        /*1f24*/ 	.word	index@(_ZN2at6native29vectorized_elementwise_kernelILi8EZZZNS0_16sign_kernel_cudaERNS_18TensorIteratorBaseEENKUlvE_clEvENKUlvE2_clEvEUllE_St5arrayIPcLm2EEEEviT0_T1_)
        /*1f28*/ 	.word	0x00000000


	//----- nvinfo : EIATTR_MIN_STACK_SIZE
	.align		4
.L_1381:
        /*1f2c*/ 	.byte	0x04, 0x12
        /*1f2e*/ 	.short	(.L_1383 - .L_1382)
	.align		4
.L_1382:
        /*1f30*/ 	.word	index@(_ZN2at6native18elementwise_kernelILi128ELi4EZNS0_15gpu_kernel_implIZZZNS0_16sign_kernel_cudaERNS_18TensorIteratorBaseEENKUlvE_clEvENKUlvE1_clEvEUliE_EEvS4_RKT_EUliE_EEviT1_)
        /*1f34*/ 	.word	0x00000000


	//----- nvinfo : EIATTR_MIN_STACK_SIZE
	.align		4
.L_1383:
        /*1f38*/ 	.byte	0x04, 0x12
        /*1f3a*/ 	.short	(.L_1385 - .L_1384)
	.align		4
.L_1384:
        /*1f3c*/ 	.word	index@(_ZN2at6native27unrolled_elementwise_kernelIZZZNS0_16sign_kernel_cudaERNS_18TensorIteratorBaseEENKUlvE_clEvENKUlvE1_clEvEUliE_St5arrayIPcLm2EELi4E23TrivialOffsetCalculatorILi1EjESB_NS0_6memory12LoadWithCastILi1EEENSC_13StoreWithCastILi1EEEEEviT_T0_T2_T3_T4_T5_)
        /*1f40*/ 	.word	0x00000000


	//----- nvinfo : EIATTR_MIN_STACK_SIZE
	.align		4
.L_1385:
        /*1f44*/ 	.byte	0x04, 0x12
        /*1f46*/ 	.short	(.L_1387 - .L_1386)
	.align		4
.L_1386:
        /*1f48*/ 	.word	index@(_ZN2at6native18elementwise_kernelILi128ELi2EZNS0_22gpu_kernel_impl_nocastIZZZNS0_16sign_kernel_cudaERNS_18TensorIteratorBaseEENKUlvE_clEvENKUlvE1_clEvEUliE_EEvS4_RKT_EUliE_EEviT1_)
        /*1f4c*/ 	.word	0x00000000


	//----- nvinfo : EIATTR_MIN_STACK_SIZE
	.align		4
.L_1387:
        /*1f50*/ 	.byte	0x04, 0x12
        /*1f52*/ 	.short	(.L_1389 - .L_1388)
	.align		4
.L_1388:
        /*1f54*/ 	.word	index@(_ZN2at6native27unrolled_elementwise_kernelIZZZNS0_16sign_kernel_cudaERNS_18TensorIteratorBaseEENKUlvE_clEvENKUlvE1_clEvEUliE_St5arrayIPcLm2EELi4E23TrivialOffsetCalculatorILi1EjESB_NS0_6memory15LoadWithoutCastENSC_16StoreWithoutCastEEEviT_T0_T2_T3_T4_T5_)
        /*1f58*/ 	.word	0x00000000


	//----- nvinfo : EIATTR_MIN_STACK_SIZE
	.align		4
.L_1389:
        /*1f5c*/ 	.byte	0x04, 0x12
        /*1f5e*/ 	.short	(.L_1391 - .L_1390)
	.align		4
.L_1390:
        /*1f60*/ 	.word	index@(_ZN2at6native29vectorized_elementwise_kernelILi2EZZZNS0_16sign_kernel_cudaERNS_18TensorIteratorBaseEENKUlvE_clEvENKUlvE1_clEvEUliE_St5arrayIPcLm2EEEEviT0_T1_)
        /*1f64*/ 	.word	0x00000000


	//----- nvinfo : EIATTR_MIN_STACK_SIZE
	.align		4
.L_1391:
        /*1f68*/ 	.byte	0x04, 0x12
        /*1f6a*/ 	.short	(.L_1393 - .L_1392)
	.align		4
.L_1392:
        /*1f6c*/ 	.word	index@(_ZN2at6native29vectorized_elementwise_kernelILi4EZZZNS0_16sign_kernel_cudaERNS_18TensorIteratorBaseEENKUlvE_clEvENKUlvE1_clEvEUliE_St5arrayIPcLm2EEEEviT0_T1_)
        /*1f70*/ 	.word	0x00000000


	//----- nvinfo : EIATTR_MIN_STACK_SIZE
	.align		4
.L_1393:
        /*1f74*/ 	.byte	0x04, 0x12
        /*1f76*/ 	.short	(.L_1395 - .L_1394)
	.align		4
.L_1394:
        /*1f78*/ 	.word	index@(_ZN2at6native29vectorized_elementwise_kernelILi8EZZZNS0_16sign_kernel_cudaERNS_18TensorIteratorBaseEENKUlvE_clEvENKUlvE1_clEvEUliE_St5arrayIPcLm2EEEEviT0_T1_)
        /*1f7c*/ 	.word	0x00000000


	//----- nvinfo : EIATTR_MIN_STACK_SIZE
	.align		4
.L_1395:
        /*1f80*/ 	.byte	0x04, 0x12
        /*1f82*/ 	.short	(.L_1397 - .L_1396)
	.align		4
.L_1396:
        /*1f84*/ 	.word	index@(_ZN2at6native18elementwise_kernelILi128ELi4EZNS0_15gpu_kernel_implIZZZNS0_16sign_kernel_cudaERNS_18TensorIteratorBaseEENKUlvE_clEvENKUlvE0_clEvEUlaE_EEvS4_RKT_EUliE_EEviT1_)
        /*1f88*/ 	.word	0x00000000


	//----- nvinfo : EIATTR_MIN_STACK_SIZE
	.align		4
.L_1397:
        /*1f8c*/ 	.byte	0x04, 0x12
        /*1f8e*/ 	.short	(.L_1399 - .L_1398)
	.align		4
.L_1398:
        /*1f90*/ 	.word	index@(_ZN2at6native27unrolled_elementwise_kernelIZZZNS0_16sign_kernel_cudaERNS_18TensorIteratorBaseEENKUlvE_clEvENKUlvE0_clEvEUlaE_St5arrayIPcLm2EELi4E23TrivialOffsetCalculatorILi1EjESB_NS0_6memory12LoadWithCastILi1EEENSC_13StoreWithCastILi1EEEEEviT_T0_T2_T3_T4_T5_)
        /*1f94*/ 	.word	0x00000000


	//----- nvinfo : EIATTR_MIN_STACK_SIZE
	.align		4
.L_1399:
        /*1f98*/ 	.byte	0x04, 0x12
        /*1f9a*/ 	.short	(.L_1401 - .L_1400)
	.align		4
.L_1400:
        /*1f9c*/ 	.word	index@(_ZN2at6native18elementwise_kernelILi128ELi4EZNS0_22gpu_kernel_impl_nocastIZZZNS0_16sign_kernel_cudaERNS_18TensorIteratorBaseEENKUlvE_clEvENKUlvE0_clEvEUlaE_EEvS4_RKT_EUliE_EEviT1_)
        /*1fa0*/ 	.word	0x00000000


	//----- nvinfo : EIATTR_MIN_STACK_SIZE
	.align		4
.L_1401:
        /*1fa4*/ 	.byte	0x04, 0x12
        /*1fa6*/ 	.short	(.L_1403 - .L_1402)
	.align		4
.L_1402:
        /*1fa8*/ 	.word	index@(_ZN2at6native27unrolled_elementwise_kernelIZZZNS0_16sign_kernel_cudaERNS_18TensorIteratorBaseEENKUlvE_clEvENKUlvE0_clEvEUlaE_St5arrayIPcLm2EELi4E23TrivialOffsetCalculatorILi1EjESB_NS0_6memory15LoadWithoutCastENSC_16StoreWithoutCastEEEviT_T0_T2_T3_T4_T5_)
        /*1fac*/ 	.word	0x00000000


	//----- nvinfo : EIATTR_MIN_STACK_SIZE
	.align		4
.L_1403:
        /*1fb0*/ 	.byte	0x04, 0x12
        /*1fb2*/ 	.short	(.L_1405 - .L_1404)
	.align		4
.L_1404:
        /*1fb4*/ 	.word	index@(_ZN2at6native29vectorized_elementwise_kernelILi2EZZZNS0_16sign_kernel_cudaERNS_18TensorIteratorBaseEENKUlvE_clEvENKUlvE0_clEvEUlaE_St5arrayIPcLm2EEEEviT0_T1_)
        /*1fb8*/ 	.word	0x00000000


	//----- nvinfo : EIATTR_MIN_STACK_SIZE
	.align		4
.L_1405:
        /*1fbc*/ 	.byte	0x04, 0x12
        /*1fbe*/ 	.short	(.L_1407 - .L_1406)
	.align		4
.L_1406:
        /*1fc0*/ 	.word	index@(_ZN2at6native29vectorized_elementwise_kernelILi4EZZZNS0_16sign_kernel_cudaERNS_18TensorIteratorBaseEENKUlvE_clEvENKUlvE0_clEvEUlaE_St5arrayIPcLm2EEEEviT0_T1_)
        /*1fc4*/ 	.word	0x00000000


	//----- nvinfo : EIATTR_MIN_STACK_SIZE
	.align		4
.L_1407:
        /*1fc8*/ 	.byte	0x04, 0x12
        /*1fca*/ 	.short	(.L_1409 - .L_1408)
	.align		4
.L_1408:
        /*1fcc*/ 	.word	index@(_ZN2at6native29vectorized_elementwise_kernelILi8EZZZNS0_16sign_kernel_cudaERNS_18TensorIteratorBaseEENKUlvE_clEvENKUlvE0_clEvEUlaE_St5arrayIPcLm2EEEEviT0_T1_)
        /*1fd0*/ 	.word	0x00000000


	//----- nvinfo : EIATTR_MIN_STACK_SIZE
	.align		4
.L_1409:
        /*1fd4*/ 	.byte	0x04, 0x12
        /*1fd6*/ 	.short	(.L_1411 - .L_1410)
	.align		4
.L_1410:
        /*1fd8*/ 	.word	index@(_ZN2at6native18elementwise_kernelILi128ELi4EZNS0_15gpu_kernel_implIZZZNS0_16sign_kernel_cudaERNS_18TensorIteratorBaseEENKUlvE_clEvENKUlvE_clEvEUlhE_EEvS4_RKT_EUliE_EEviT1_)
        /*1fdc*/ 	.word	0x00000000


	//----- nvinfo : EIATTR_MIN_STACK_SIZE
	.align		4
.L_1411:
        /*1fe0*/ 	.byte	0x04, 0x12
        /*1fe2*/ 	.short	(.L_1413 - .L_1412)
	.align		4
.L_1412:
        /*1fe4*/ 	.word	index@(_ZN2at6native27unrolled_elementwise_kernelIZZZNS0_16sign_kernel_cudaERNS_18TensorIteratorBaseEENKUlvE_clEvENKUlvE_clEvEUlhE_St5arrayIPcLm2EELi4E23TrivialOffsetCalculatorILi1EjESB_NS0_6memory12LoadWithCastILi1EEENSC_13StoreWithCastILi1EEEEEviT_T0_T2_T3_T4_T5_)
        /*1fe8*/ 	.word	0x00000000


	//----- nvinfo : EIATTR_MIN_STACK_SIZE
	.align		4
.L_1413:
        /*1fec*/ 	.byte	0x04, 0x12
        /*1fee*/ 	.short	(.L_1415 - .L_1414)
	.align		4
.L_1414:
        /*1ff0*/ 	.word	index@(_ZN2at6native18elementwise_kernelILi128ELi4EZNS0_22gpu_kernel_impl_nocastIZZZNS0_16sign_kernel_cudaERNS_18TensorIteratorBaseEENKUlvE_clEvENKUlvE_clEvEUlhE_EEvS4_RKT_EUliE_EEviT1_)
        /*1ff4*/ 	.word	0x00000000


	//----- nvinfo : EIATTR_MIN_STACK_SIZE
	.align		4
.L_1415:
        /*1ff8*/ 	.byte	0x04, 0x12
        /*1ffa*/ 	.short	(.L_1417 - .L_1416)
	.align		4
.L_1416:
        /*1ffc*/ 	.word	index@(_ZN2at6native27unrolled_elementwise_kernelIZZZNS0_16sign_kernel_cudaERNS_18TensorIteratorBaseEENKUlvE_clEvENKUlvE_clEvEUlhE_St5arrayIPcLm2EELi4E23TrivialOffsetCalculatorILi1EjESB_NS0_6memory15LoadWithoutCastENSC_16StoreWithoutCastEEEviT_T0_T2_T3_T4_T5_)
        /*2000*/ 	.word	0x00000000


	//----- nvinfo : EIATTR_MIN_STACK_SIZE
	.align		4
.L_1417:
        /*2004*/ 	.byte	0x04, 0x12
        /*2006*/ 	.short	(.L_1419 - .L_1418)
	.align		4
.L_1418:
        /*2008*/ 	.word	index@(_ZN2at6native29vectorized_elementwise_kernelILi2EZZZNS0_16sign_kernel_cudaERNS_18TensorIteratorBaseEENKUlvE_clEvENKUlvE_clEvEUlhE_St5arrayIPcLm2EEEEviT0_T1_)
        /*200c*/ 	.word	0x00000000


	//----- nvinfo : EIATTR_MIN_STACK_SIZE
	.align		4
.L_1419:
        /*2010*/ 	.byte	0x04, 0x12
        /*2012*/ 	.short	(.L_1421 - .L_1420)
	.align		4
.L_1420:
        /*2014*/ 	.word	index@(_ZN2at6native29vectorized_elementwise_kernelILi4EZZZNS0_16sign_kernel_cudaERNS_18TensorIteratorBaseEENKUlvE_clEvENKUlvE_clEvEUlhE_St5arrayIPcLm2EEEEviT0_T1_)
        /*2018*/ 	.word	0x00000000


	//----- nvinfo : EIATTR_MIN_STACK_SIZE
	.align		4
.L_1421:
        /*201c*/ 	.byte	0x04, 0x12
        /*201e*/ 	.short	(.L_1423 - .L_1422)
	.align		4
.L_1422:
        /*2020*/ 	.word	index@(_ZN2at6native29vectorized_elementwise_kernelILi8EZZZNS0_16sign_kernel_cudaERNS_18TensorIteratorBaseEENKUlvE_clEvENKUlvE_clEvEUlhE_St5arrayIPcLm2EEEEviT0_T1_)
        /*2024*/ 	.word	0x00000000


	//----- nvinfo : EIATTR_MIN_STACK_SIZE
	.align		4
.L_1423:
        /*2028*/ 	.byte	0x04, 0x12
        /*202a*/ 	.short	(.L_1425 - .L_1424)
	.align		4
.L_1424:
        /*202c*/ 	.word	index@(_ZN2at6native18elementwise_kernelILi128ELi4EZNS0_15gpu_kernel_implIZNS0_16sign_kernel_cudaERNS_18TensorIteratorBaseEEUlbE_EEvS4_RKT_EUliE_EEviT1_)
        /*2030*/ 	.word	0x00000000


	//----- nvinfo : EIATTR_MIN_STACK_SIZE
	.align		4
.L_1425:
        /*2034*/ 	.byte	0x04, 0x12
        /*2036*/ 	.short	(.L_1427 - .L_1426)
	.align		4
.L_1426:
        /*2038*/ 	.word	index@(_ZN2at6native27unrolled_elementwise_kernelIZNS0_16sign_kernel_cudaERNS_18TensorIteratorBaseEEUlbE_St5arrayIPcLm2EELi4E23TrivialOffsetCalculatorILi1EjES9_NS0_6memory12LoadWithCastILi1EEENSA_13StoreWithCastILi1EEEEEviT_T0_T2_T3_T4_T5_)
        /*203c*/ 	.word	0x00000000


	//----- nvinfo : EIATTR_MIN_STACK_SIZE
	.align		4
.L_1427:
        /*2040*/ 	.byte	0x04, 0x12
        /*2042*/ 	.short	(.L_1429 - .L_1428)
	.align		4
.L_1428:
        /*2044*/ 	.word	index@(_ZN2at6native18elementwise_kernelILi128ELi4EZNS0_22gpu_kernel_impl_nocastIZNS0_16sign_kernel_cudaERNS_18TensorIteratorBaseEEUlbE_EEvS4_RKT_EUliE_EEviT1_)
        /*2048*/ 	.word	0x00000000


	//----- nvinfo : EIATTR_MIN_STACK_SIZE
	.align		4
.L_1429:
        /*204c*/ 	.byte	0x04, 0x12
        /*204e*/ 	.short	(.L_1431 - .L_1430)
	.align		4
.L_1430:
        /*2050*/ 	.word	index@(_ZN2at6native27unrolled_elementwise_kernelIZNS0_16sign_kernel_cudaERNS_18TensorIteratorBaseEEUlbE_St5arrayIPcLm2EELi4E23TrivialOffsetCalculatorILi1EjES9_NS0_6memory15LoadWithoutCastENSA_16StoreWithoutCastEEEviT_T0_T2_T3_T4_T5_)
        /*2054*/ 	.word	0x00000000


	//----- nvinfo : EIATTR_MIN_STACK_SIZE
	.align		4
.L_1431:
        /*2058*/ 	.byte	0x04, 0x12
        /*205a*/ 	.short	(.L_1433 - .L_1432)
	.align		4
.L_1432:
        /*205c*/ 	.word	index@(_ZN2at6native29vectorized_elementwise_kernelILi2EZNS0_16sign_kernel_cudaERNS_18TensorIteratorBaseEEUlbE_St5arrayIPcLm2EEEEviT0_T1_)
        /*2060*/ 	.word	0x00000000


	//----- nvinfo : EIATTR_MIN_STACK_SIZE
	.align		4
.L_1433:
        /*2064*/ 	.byte	0x04, 0x12
        /*2066*/ 	.short	(.L_1435 - .L_1434)
	.align		4
.L_1434:
        /*2068*/ 	.word	index@(_ZN2at6native29vectorized_elementwise_kernelILi4EZNS0_16sign_kernel_cudaERNS_18TensorIteratorBaseEEUlbE_St5arrayIPcLm2EEEEviT0_T1_)
        /*206c*/ 	.word	0x00000000


	//----- nvinfo : EIATTR_MIN_STACK_SIZE
	.align		4
.L_1435:
        /*2070*/ 	.byte	0x04, 0x12
        /*2072*/ 	.short	(.L_1437 - .L_1436)
	.align		4
.L_1436:
        /*2074*/ 	.word	index@(_ZN2at6native29vectorized_elementwise_kernelILi8EZNS0_16sign_kernel_cudaERNS_18TensorIteratorBaseEEUlbE_St5arrayIPcLm2EEEEviT0_T1_)
        /*2078*/ 	.word	0x00000000


	//----- nvinfo : EIATTR_MIN_STACK_SIZE
	.align		4
.L_1437:
        /*207c*/ 	.byte	0x04, 0x12
        /*207e*/ 	.short	(.L_1439 - .L_1438)
	.align		4
.L_1438:
        /*2080*/ 	.word	index@(_ZN2at6native18elementwise_kernelILi128ELi4EZNS0_15gpu_kernel_implIZZZNS0_15neg_kernel_cudaERNS_18TensorIteratorBaseEENKUlvE0_clEvENKUlvE7_clEvEUlN3c108BFloat16EE_EEvS4_RKT_EUliE_EEviT1_)
        /*2084*/ 	.word	0x00000000


	//----- nvinfo : EIATTR_MIN_STACK_SIZE
	.align		4
.L_1439:
        /*2088*/ 	.byte	0x04, 0x12
        /*208a*/ 	.short	(.L_1441 - .L_1440)
	.align		4
.L_1440:
        /*208c*/ 	.word	index@(_ZN2at6native27unrolled_elementwise_kernelIZZZNS0_15neg_kernel_cudaERNS_18TensorIteratorBaseEENKUlvE0_clEvENKUlvE7_clEvEUlN3c108BFloat16EE_St5arrayIPcLm2EELi4E23TrivialOffsetCalculatorILi1EjESD_NS0_6memory12LoadWithCastILi1EEENSE_13StoreWithCastILi1EEEEEviT_T0_T2_T3_T4_T5_)
        /*2090*/ 	.word	0x00000000


	//----- nvinfo : EIATTR_MIN_STACK_SIZE
	.align		4
.L_1441:
        /*2094*/ 	.byte	0x04, 0x12
        /*2096*/ 	.short	(.L_1443 - .L_1442)
	.align		4
.L_1442:
        /*2098*/ 	.word	index@(_ZN2at6native18elementwise_kernelILi128ELi4EZNS0_22gpu_kernel_impl_nocastIZZZNS0_15neg_kernel_cudaERNS_18TensorIteratorBaseEENKUlvE0_clEvENKUlvE7_clEvEUlN3c108BFloat16EE_EEvS4_RKT_EUliE_EEviT1_)
        /*209c*/ 	.word	0x00000000


	//----- nvinfo : EIATTR_MIN_STACK_SIZE
	.align		4
.L_1443:
        /*20a0*/ 	.byte	0x04, 0x12
        /*20a2*/ 	.short	(.L_1445 - .L_1444)
	.align		4
.L_1444:
        /*20a4*/ 	.word	index@(_ZN2at6native27unrolled_elementwise_kernelIZZZNS0_15neg_kernel_cudaERNS_18TensorIteratorBaseEENKUlvE0_clEvENKUlvE7_clEvEUlN3c108BFloat16EE_St5arrayIPcLm2EELi4E23TrivialOffsetCalculatorILi1EjESD_NS0_6memory15LoadWithoutCastENSE_16StoreWithoutCastEEEviT_T0_T2_T3_T4_T5_)
        /*20a8*/ 	.word	0x00000000


	//----- nvinfo : EIATTR_MIN_STACK_SIZE
	.align		4
.L_1445:
        /*20ac*/ 	.byte	0x04, 0x12
        /*20ae*/ 	.short	(.L_1447 - .L_1446)
	.align		4
.L_1446:
        /*20b0*/ 	.word	index@(_ZN2at6native29vectorized_elementwise_kernelILi2EZZZNS0_15neg_kernel_cudaERNS_18TensorIteratorBaseEENKUlvE0_clEvENKUlvE7_clEvEUlN3c108BFloat16EE_St5arrayIPcLm2EEEEviT0_T1_)
        /*20b4*/ 	.word	0x00000000


	//----- nvinfo : EIATTR_MIN_STACK_SIZE
	.align		4
.L_1447:
        /*20b8*/ 	.byte	0x04, 0x12
        /*20ba*/ 	.short	(.L_1449 - .L_1448)
	.align		4
.L_1448:
        /*20bc*/ 	.word	index@(_ZN2at6native29vectorized_elementwise_kernelILi4EZZZNS0_15neg_kernel_cudaERNS_18TensorIteratorBaseEENKUlvE0_clEvENKUlvE7_clEvEUlN3c108BFloat16EE_St5arrayIPcLm2EEEEviT0_T1_)
        /*20c0*/ 	.word	0x00000000


	//----- nvinfo : EIATTR_MIN_STACK_SIZE
	.align		4
.L_1449:
        /*20c4*/ 	.byte	0x04, 0x12
        /*20c6*/ 	.short	(.L_1451 - .L_1450)
	.align		4
.L_1450:
        /*20c8*/ 	.word	index@(_ZN2at6native29vectorized_elementwise_kernelILi8EZZZNS0_15neg_kernel_cudaERNS_18TensorIteratorBaseEENKUlvE0_clEvENKUlvE7_clEvEUlN3c108BFloat16EE_St5arrayIPcLm2EEEEviT0_T1_)
        /*20cc*/ 	.word	0x00000000


	//----- nvinfo : EIATTR_MIN_STACK_SIZE
	.align		4
.L_1451:
        /*20d0*/ 	.byte	0x04, 0x12
        /*20d2*/ 	.short	(.L_1453 - .L_1452)
	.align		4
.L_1452:
        /*20d4*/ 	.word	index@(_ZN2at6native18elementwise_kernelILi128ELi4EZNS0_15gpu_kernel_implIZZZNS0_15neg_kernel_cudaERNS_18TensorIteratorBaseEENKUlvE0_clEvENKUlvE6_clEvEUlN3c104HalfEE_EEvS4_RKT_EUliE_EEviT1_)
        /*20d8*/ 	.word	0x00000000


	//----- nvinfo : EIATTR_MIN_STACK_SIZE
	.align		4
.L_1453:
        /*20dc*/ 	.byte	0x04, 0x12
        /*20de*/ 	.short	(.L_1455 - .L_1454)
	.align		4
.L_1454:
        /*20e0*/ 	.word	index@(_ZN2at6native27unrolled_elementwise_kernelIZZZNS0_15neg_kernel_cudaERNS_18TensorIteratorBaseEENKUlvE0_clEvENKUlvE6_clEvEUlN3c104HalfEE_St5arrayIPcLm2EELi4E23TrivialOffsetCalculatorILi1EjESD_NS0_6memory12LoadWithCastILi1EEENSE_13StoreWithCastILi1EEEEEviT_T0_T2_T3_T4_T5_)
        /*20e4*/ 	.word	0x00000000


	//----- nvinfo : EIATTR_MIN_STACK_SIZE
	.align		4
.L_1455:
        /*20e8*/ 	.byte	0x04, 0x12
        /*20ea*/ 	.short	(.L_1457 - .L_1456)
	.align		4
.L_1456:
        /*20ec*/ 	.word	index@(_ZN2at6native18elementwise_kernelILi128ELi4EZNS0_22gpu_kernel_impl_nocastIZZZNS0_15neg_kernel_cudaERNS_18TensorIteratorBaseEENKUlvE0_clEvENKUlvE6_clEvEUlN3c104HalfEE_EEvS4_RKT_EUliE_EEviT1_)
        /*20f0*/ 	.word	0x00000000


	//----- nvinfo : EIATTR_MIN_STACK_SIZE
	.align		4
.L_1457:
        /*20f4*/ 	.byte	0x04, 0x12
        /*20f6*/ 	.short	(.L_1459 - .L_1458)
	.align		4
.L_1458:
        /*20f8*/ 	.word	index@(_ZN2at6native27unrolled_elementwise_kernelIZZZNS0_15neg_kernel_cudaERNS_18TensorIteratorBaseEENKUlvE0_clEvENKUlvE6_clEvEUlN3c104HalfEE_St5arrayIPcLm2EELi4E23TrivialOffsetCalculatorILi1EjESD_NS0_6memory15LoadWithoutCastENSE_16StoreWithoutCastEEEviT_T0_T2_T3_T4_T5_)
        /*20fc*/ 	.word	0x00000000


	//----- nvinfo : EIATTR_MIN_STACK_SIZE
	.align		4
.L_1459:
        /*2100*/ 	.byte	0x04, 0x12
        /*2102*/ 	.short	(.L_1461 - .L_1460)
	.align		4
.L_1460:
        /*2104*/ 	.word	index@(_ZN2at6native29vectorized_elementwise_kernelILi2EZZZNS0_15neg_kernel_cudaERNS_18TensorIteratorBaseEENKUlvE0_clEvENKUlvE6_clEvEUlN3c104HalfEE_St5arrayIPcLm2EEEEviT0_T1_)
        /*2108*/ 	.word	0x00000000


	//----- nvinfo : EIATTR_MIN_STACK_SIZE
	.align		4
.L_1461:
        /*210c*/ 	.byte	0x04, 0x12
        /*210e*/ 	.short	(.L_1463 - .L_1462)
	.align		4
.L_1462:
        /*2110*/ 	.word	index@(_ZN2at6native29vectorized_elementwise_kernelILi4EZZZNS0_15neg_kernel_cudaERNS_18TensorIteratorBaseEENKUlvE0_clEvENKUlvE6_clEvEUlN3c104HalfEE_St5arrayIPcLm2EEEEviT0_T1_)
        /*2114*/ 	.word	0x00000000


	//----- nvinfo : EIATTR_MIN_STACK_SIZE
	.align		4
.L_1463:
        /*2118*/ 	.byte	0x04, 0x12
        /*211a*/ 	.short	(.L_1465 - .L_1464)
	.align		4
.L_1464:
        /*211c*/ 	.word	index@(_ZN2at6native29vectorized_elementwise_kernelILi8EZZZNS0_15neg_kernel_cudaERNS_18TensorIteratorBaseEENKUlvE0_clEvENKUlvE6_clEvEUlN3c104HalfEE_St5arrayIPcLm2EEEEviT0_T1_)
        /*2120*/ 	.word	0x00000000


	//----- nvinfo : EIATTR_MIN_STACK_SIZE
	.align		4
.L_1465:
        /*2124*/ 	.byte	0x04, 0x12
        /*2126*/ 	.short	(.L_1467 - .L_1466)
	.align		4
.L_1466:
        /*2128*/ 	.word	index@(_ZN2at6native18elementwise_kernelILi128ELi4EZNS0_15gpu_kernel_implIZZZNS0_15neg_kernel_cudaERNS_18TensorIteratorBaseEENKUlvE0_clEvENKUlvE5_clEvEUlfE_EEvS4_RKT_EUliE_EEviT1_)
        /*212c*/ 	.word	0x00000000


	//----- nvinfo : EIATTR_MIN_STACK_SIZE
	.align		4
.L_1467:
        /*2130*/ 	.byte	0x04, 0x12
        /*2132*/ 	.short	(.L_1469 - .L_1468)
	.align		4
.L_1468:
        /*2134*/ 	.word	index@(_ZN2at6native27unrolled_elementwise_kernelIZZZNS0_15neg_kernel_cudaERNS_18TensorIteratorBaseEENKUlvE0_clEvENKUlvE5_clEvEUlfE_St5arrayIPcLm2EELi4E23TrivialOffsetCalculatorILi1EjESB_NS0_6memory12LoadWithCastILi1EEENSC_13StoreWithCastILi1EEEEEviT_T0_T2_T3_T4_T5_)
        /*2138*/ 	.word	0x00000000


	//----- nvinfo : EIATTR_MIN_STACK_SIZE
	.align		4
.L_1469:
        /*213c*/ 	.byte	0x04, 0x12
        /*213e*/ 	.short	(.L_1471 - .L_1470)
	.align		4
.L_1470:
        /*2140*/ 	.word	index@(_ZN2at6native18elementwise_kernelILi128ELi2EZNS0_22gpu_kernel_impl_nocastIZZZNS0_15neg_kernel_cudaERNS_18TensorIteratorBaseEENKUlvE0_clEvENKUlvE5_clEvEUlfE_EEvS4_RKT_EUliE_EEviT1_)
        /*2144*/ 	.word	0x00000000


	//----- nvinfo : EIATTR_MIN_STACK_SIZE
	.align		4
.L_1471:
        /*2148*/ 	.byte	0x04, 0x12
        /*214a*/ 	.short	(.L_1473 - .L_1472)
	.align		4
.L_1472:
        /*214c*/ 	.word	index@(_ZN2at6native27unrolled_elementwise_kernelIZZZNS0_15neg_kernel_cudaERNS_18TensorIteratorBaseEENKUlvE0_clEvENKUlvE5_clEvEUlfE_St5arrayIPcLm2EELi4E23TrivialOffsetCalculatorILi1EjESB_NS0_6memory15LoadWithoutCastENSC_16StoreWithoutCastEEEviT_T0_T2_T3_T4_T5_)
        /*2150*/ 	.word	0x00000000


	//----- nvinfo : EIATTR_MIN_STACK_SIZE
	.align		4
.L_1473:
        /*2154*/ 	.byte	0x04, 0x12
        /*2156*/ 	.short	(.L_1475 - .L_1474)
	.align		4
.L_1474:
        /*2158*/ 	.word	index@(_ZN2at6native29vectorized_elementwise_kernelILi2EZZZNS0_15neg_kernel_cudaERNS_18TensorIteratorBaseEENKUlvE0_clEvENKUlvE5_clEvEUlfE_St5arrayIPcLm2EEEEviT0_T1_)
        /*215c*/ 	.word	0x00000000


	//----- nvinfo : EIATTR_MIN_STACK_SIZE
	.align		4
.L_1475:
        /*2160*/ 	.byte	0x04, 0x12
        /*2162*/ 	.short	(.L_1477 - .L_1476)
	.align		4
.L_1476:
        /*2164*/ 	.word	index@(_ZN2at6native29vectorized_elementwise_kernelILi4EZZZNS0_15neg_kernel_cudaERNS_18TensorIteratorBaseEENKUlvE0_clEvENKUlvE5_clEvEUlfE_St5arrayIPcLm2EEEEviT0_T1_)
        /*2168*/ 	.word	0x00000000


	//----- nvinfo : EIATTR_MIN_STACK_SIZE
	.align		4
.L_1477:
        /*216c*/ 	.byte	0x04, 0x12
        /*216e*/ 	.short	(.L_1479 - .L_1478)
	.align		4
.L_1478:
        /*2170*/ 	.word	index@(_ZN2at6native29vectorized_elementwise_kernelILi8EZZZNS0_15neg_kernel_cudaERNS_18TensorIteratorBaseEENKUlvE0_clEvENKUlvE5_clEvEUlfE_St5arrayIPcLm2EEEEviT0_T1_)
        /*2174*/ 	.word	0x00000000


	//----- nvinfo : EIATTR_MIN_STACK_SIZE
	.align		4
.L_1479:
        /*2178*/ 	.byte	0x04, 0x12
        /*217a*/ 	.short	(.L_1481 - .L_1480)
	.align		4
.L_1480:
        /*217c*/ 	.word	index@(_ZN2at6native18elementwise_kernelILi128ELi4EZNS0_15gpu_kernel_implIZZZNS0_15neg_kernel_cudaERNS_18TensorIteratorBaseEENKUlvE0_clEvENKUlvE4_clEvEUldE_EEvS4_RKT_EUliE_EEviT1_)
        /*2180*/ 	.word	0x00000000


	//----- nvinfo : EIATTR_MIN_STACK_SIZE
	.align		4
.L_1481:
        /*2184*/ 	.byte	0x04, 0x12
        /*2186*/ 	.short	(.L_1483 - .L_1482)
	.align		4
.L_1482:
        /*2188*/ 	.word	index@(_ZN2at6native27unrolled_elementwise_kernelIZZZNS0_15neg_kernel_cudaERNS_18TensorIteratorBaseEENKUlvE0_clEvENKUlvE4_clEvEUldE_St5arrayIPcLm2EELi4E23TrivialOffsetCalculatorILi1EjESB_NS0_6memory12LoadWithCastILi1EEENSC_13StoreWithCastILi1EEEEEviT_T0_T2_T3_T4_T5_)
        /*218c*/ 	.word	0x00000000


	//----- nvinfo : EIATTR_MIN_STACK_SIZE
	.align		4
.L_1483:
        /*2190*/ 	.byte	0x04, 0x12
        /*2192*/ 	.short	(.L_1485 - .L_1484)
	.align		4
.L_1484:
        /*2194*/ 	.word	index@(_ZN2at6native18elementwise_kernelILi128ELi2EZNS0_22gpu_kernel_impl_nocastIZZZNS0_15neg_kernel_cudaERNS_18TensorIteratorBaseEENKUlvE0_clEvENKUlvE4_clEvEUldE_EEvS4_RKT_EUliE_EEviT1_)
        /*2198*/ 	.word	0x00000000


	//----- nvinfo : EIATTR_MIN_STACK_SIZE
	.align		4
.L_1485:
        /*219c*/ 	.byte	0x04, 0x12
        /*219e*/ 	.short	(.L_1487 - .L_1486)
	.align		4
.L_1486:
        /*21a0*/ 	.word	index@(_ZN2at6native27unrolled_elementwise_kernelIZZZNS0_15neg_kernel_cudaERNS_18TensorIteratorBaseEENKUlvE0_clEvENKUlvE4_clEvEUldE_St5arrayIPcLm2EELi4E23TrivialOffsetCalculatorILi1EjESB_NS0_6memory15LoadWithoutCastENSC_16StoreWithoutCastEEEviT_T0_T2_T3_T4_T5_)
        /*21a4*/ 	.word	0x00000000


	//----- nvinfo : EIATTR_MIN_STACK_SIZE
	.align		4
.L_1487:
        /*21a8*/ 	.byte	0x04, 0x12
        /*21aa*/ 	.short	(.L_1489 - .L_1488)
	.align		4
.L_1488:
        /*21ac*/ 	.word	index@(_ZN2at6native29vectorized_elementwise_kernelILi2EZZZNS0_15neg_kernel_cudaERNS_18TensorIteratorBaseEENKUlvE0_clEvENKUlvE4_clEvEUldE_St5arrayIPcLm2EEEEviT0_T1_)
        /*21b0*/ 	.word	0x00000000


	//----- nvinfo : EIATTR_MIN_STACK_SIZE
	.align		4
.L_1489:
        /*21b4*/ 	.byte	0x04, 0x12
        /*21b6*/ 	.short	(.L_1491 - .L_1490)
	.align		4
.L_1490:
        /*21b8*/ 	.word	index@(_ZN2at6native29vectorized_elementwise_kernelILi4EZZZNS0_15neg_kernel_cudaERNS_18TensorIteratorBaseEENKUlvE0_clEvENKUlvE4_clEvEUldE_St5arrayIPcLm2EEEEviT0_T1_)
        /*21bc*/ 	.word	0x00000000


	//----- nvinfo : EIATTR_MIN_STACK_SIZE
	.align		4
.L_1491:
        /*21c0*/ 	.byte	0x04, 0x12
        /*21c2*/ 	.short	(.L_1493 - .L_1492)
	.align		4
.L_1492:
        /*21c4*/ 	.word	index@(_ZN2at6native29vectorized_elementwise_kernelILi8EZZZNS0_15neg_kernel_cudaERNS_18TensorIteratorBaseEENKUlvE0_clEvENKUlvE4_clEvEUldE_St5arrayIPcLm2EEEEviT0_T1_)
        /*21c8*/ 	.word	0x00000000


	//----- nvinfo : EIATTR_MIN_STACK_SIZE
	.align		4
.L_1493:
        /*21cc*/ 	.byte	0x04, 0x12
        /*21ce*/ 	.short	(.L_1495 - .L_1494)
	.align		4
.L_1494:
        /*21d0*/ 	.word	index@(_ZN2at6native18elementwise_kernelILi128ELi4EZNS0_15gpu_kernel_implIZZZNS0_15neg_kernel_cudaERNS_18TensorIteratorBaseEENKUlvE0_clEvENKUlvE3_clEvEUlsE_EEvS4_RKT_EUliE_EEviT1_)
        /*21d4*/ 	.word	0x00000000


	//----- nvinfo : EIATTR_MIN_STACK_SIZE
	.align		4
.L_1495:
        /*21d8*/ 	.byte	0x04, 0x12
        /*21da*/ 	.short	(.L_1497 - .L_1496)
	.align		4
.L_1496:
        /*21dc*/ 	.word	index@(_ZN2at6native27unrolled_elementwise_kernelIZZZNS0_15neg_kernel_cudaERNS_18TensorIteratorBaseEENKUlvE0_clEvENKUlvE3_clEvEUlsE_St5arrayIPcLm2EELi4E23TrivialOffsetCalculatorILi1EjESB_NS0_6memory12LoadWithCastILi1EEENSC_13StoreWithCastILi1EEEEEviT_T0_T2_T3_T4_T5_)
        /*21e0*/ 	.word	0x00000000


	//----- nvinfo : EIATTR_MIN_STACK_SIZE
	.align		4
.L_1497:
        /*21e4*/ 	.byte	0x04, 0x12
        /*21e6*/ 	.short	(.L_1499 - .L_1498)
	.align		4
.L_1498:
        /*21e8*/ 	.word	index@(_ZN2at6native18elementwise_kernelILi128ELi4EZNS0_22gpu_kernel_impl_nocastIZZZNS0_15neg_kernel_cudaERNS_18TensorIteratorBaseEENKUlvE0_clEvENKUlvE3_clEvEUlsE_EEvS4_RKT_EUliE_EEviT1_)
        /*21ec*/ 	.word	0x00000000


	//----- nvinfo : EIATTR_MIN_STACK_SIZE
	.align		4
.L_1499:
        /*21f0*/ 	.byte	0x04, 0x12
        /*21f2*/ 	.short	(.L_1501 - .L_1500)
	.align		4
.L_1500:
        /*21f4*/ 	.word	index@(_ZN2at6native27unrolled_elementwise_kernelIZZZNS0_15neg_kernel_cudaERNS_18TensorIteratorBaseEENKUlvE0_clEvENKUlvE3_clEvEUlsE_St5arrayIPcLm2EELi4E23TrivialOffsetCalculatorILi1EjESB_NS0_6memory15LoadWithoutCastENSC_16StoreWithoutCastEEEviT_T0_T2_T3_T4_T5_)
        /*21f8*/ 	.word	0x00000000


	//----- nvinfo : EIATTR_MIN_STACK_SIZE
	.align		4
.L_1501:
        /*21fc*/ 	.byte	0x04, 0x12
        /*21fe*/ 	.short	(.L_1503 - .L_1502)
	.align		4
.L_1502:
        /*2200*/ 	.word	index@(_ZN2at6native29vectorized_elementwise_kernelILi2EZZZNS0_15neg_kernel_cudaERNS_18TensorIteratorBaseEENKUlvE0_clEvENKUlvE3_clEvEUlsE_St5arrayIPcLm2EEEEviT0_T1_)
        /*2204*/ 	.word	0x00000000


	//----- nvinfo : EIATTR_MIN_STACK_SIZE
	.align		4
.L_1503:
        /*2208*/ 	.byte	0x04, 0x12
        /*220a*/ 	.short	(.L_1505 - .L_1504)
	.align		4
.L_1504:
        /*220c*/ 	.word	index@(_ZN2at6native29vectorized_elementwise_kernelILi4EZZZNS0_15neg_kernel_cudaERNS_18TensorIteratorBaseEENKUlvE0_clEvENKUlvE3_clEvEUlsE_St5arrayIPcLm2EEEEviT0_T1_)
        /*2210*/ 	.word	0x00000000


	//----- nvinfo : EIATTR_MIN_STACK_SIZE
	.align		4
.L_1505:
        /*2214*/ 	.byte	0x04, 0x12
        /*2216*/ 	.short	(.L_1507 - .L_1506)
	.align		4
.L_1506:
        /*2218*/ 	.word	index@(_ZN2at6native29vectorized_elementwise_kernelILi8EZZZNS0_15neg_kernel_cudaERNS_18TensorIteratorBaseEENKUlvE0_clEvENKUlvE3_clEvEUlsE_St5arrayIPcLm2EEEEviT0_T1_)
        /*221c*/ 	.word	0x00000000


	//----- nvinfo : EIATTR_MIN_STACK_SIZE
	.align		4
.L_1507:
        /*2220*/ 	.byte	0x04, 0x12
        /*2222*/ 	.short	(.L_1509 - .L_1508)
	.align		4
.L_1508:
        /*2224*/ 	.word	index@(_ZN2at6native18elementwise_kernelILi128ELi4EZNS0_15gpu_kernel_implIZZZNS0_15neg_kernel_cudaERNS_18TensorIteratorBaseEENKUlvE0_clEvENKUlvE2_clEvEUllE_EEvS4_RKT_EUliE_EEviT1_)
        /*2228*/ 	.word	0x00000000


	//----- nvinfo : EIATTR_MIN_STACK_SIZE
	.align		4
.L_1509:
        /*222c*/ 	.byte	0x04, 0x12
        /*222e*/ 	.short	(.L_1511 - .L_1510)
	.align		4
.L_1510:
        /*2230*/ 	.word	index@(_ZN2at6native27unrolled_elementwise_kernelIZZZNS0_15neg_kernel_cudaERNS_18TensorIteratorBaseEENKUlvE0_clEvENKUlvE2_clEvEUllE_St5arrayIPcLm2EELi4E23TrivialOffsetCalculatorILi1EjESB_NS0_6memory12LoadWithCastILi1EEENSC_13StoreWithCastILi1EEEEEviT_T0_T2_T3_T4_T5_)
        /*2234*/ 	.word	0x00000000


	//----- nvinfo : EIATTR_MIN_STACK_SIZE
	.align		4
.L_1511:
        /*2238*/ 	.byte	0x04, 0x12
        /*223a*/ 	.short	(.L_1513 - .L_1512)
	.align		4
.L_1512:
        /*223c*/ 	.word	index@(_ZN2at6native18elementwise_kernelILi128ELi2EZNS0_22gpu_kernel_impl_nocastIZZZNS0_15neg_kernel_cudaERNS_18TensorIteratorBaseEENKUlvE0_clEvENKUlvE2_clEvEUllE_EEvS4_RKT_EUliE_EEviT1_)
        /*2240*/ 	.word	0x00000000


	//----- nvinfo : EIATTR_MIN_STACK_SIZE
	.align		4
.L_1513:
        /*2244*/ 	.byte	0x04, 0x12
        /*2246*/ 	.short	(.L_1515 - .L_1514)
	.align		4
.L_1514:
        /*2248*/ 	.word	index@(_ZN2at6native27unrolled_elementwise_kernelIZZZNS0_15neg_kernel_cudaERNS_18TensorIteratorBaseEENKUlvE0_clEvENKUlvE2_clEvEUllE_St5arrayIPcLm2EELi4E23TrivialOffsetCalculatorILi1EjESB_NS0_6memory15LoadWithoutCastENSC_16StoreWithoutCastEEEviT_T0_T2_T3_T4_T5_)
        /*224c*/ 	.word	0x00000000


	//----- nvinfo : EIATTR_MIN_STACK_SIZE
	.align		4
.L_1515:
        /*2250*/ 	.byte	0x04, 0x12
        /*2252*/ 	.short	(.L_1517 - .L_1516)
	.align		4
.L_1516:
        /*2254*/ 	.word	index@(_ZN2at6native29vectorized_elementwise_kernelILi2EZZZNS0_15neg_kernel_cudaERNS_18TensorIteratorBaseEENKUlvE0_clEvENKUlvE2_clEvEUllE_St5arrayIPcLm2EEEEviT0_T1_)
        /*2258*/ 	.word	0x00000000


	//----- nvinfo : EIATTR_MIN_STACK_SIZE
	.align		4
.L_1517:
        /*225c*/ 	.byte	0x04, 0x12
        /*225e*/ 	.short	(.L_1519 - .L_1518)
	.align		4
.L_1518:
        /*2260*/ 	.word	index@(_ZN2at6native29vectorized_elementwise_kernelILi4EZZZNS0_15neg_kernel_cudaERNS_18TensorIteratorBaseEENKUlvE0_clEvENKUlvE2_clEvEUllE_St5arrayIPcLm2EEEEviT0_T1_)
        /*2264*/ 	.word	0x00000000


	//----- nvinfo : EIATTR_MIN_STACK_SIZE
	.align		4
.L_1519:
        /*2268*/ 	.byte	0x04, 0x12
        /*226a*/ 	.short	(.L_1521 - .L_1520)
	.align		4
.L_1520:
        /*226c*/ 	.word	index@(_ZN2at6native29vectorized_elementwise_kernelILi8EZZZNS0_15neg_kernel_cudaERNS_18TensorIteratorBaseEENKUlvE0_clEvENKUlvE2_clEvEUllE_St5arrayIPcLm2EEEEviT0_T1_)
        /*2270*/ 	.word	0x00000000


	//----- nvinfo : EIATTR_MIN_STACK_SIZE
	.align		4
.L_1521:
        /*2274*/ 	.byte	0x04, 0x12
        /*2276*/ 	.short	(.L_1523 - .L_1522)
	.align		4
.L_1522:
        /*2278*/ 	.word	index@(_ZN2at6native18elementwise_kernelILi128ELi4EZNS0_15gpu_kernel_implIZZZNS0_15neg_kernel_cudaERNS_18TensorIteratorBaseEENKUlvE0_clEvENKUlvE1_clEvEUliE_EEvS4_RKT_EUliE_EEviT1_)
        /*227c*/ 	.word	0x00000000


	//----- nvinfo : EIATTR_MIN_STACK_SIZE
	.align		4
.L_1523:
        /*2280*/ 	.byte	0x04, 0x12
        /*2282*/ 	.short	(.L_1525 - .L_1524)
	.align		4
.L_1524:
        /*2284*/ 	.word	index@(_ZN2at6native27unrolled_elementwise_kernelIZZZNS0_15neg_kernel_cudaERNS_18TensorIteratorBaseEENKUlvE0_clEvENKUlvE1_clEvEUliE_St5arrayIPcLm2EELi4E23TrivialOffsetCalculatorILi1EjESB_NS0_6memory12LoadWithCastILi1EEENSC_13StoreWithCastILi1EEEEEviT_T0_T2_T3_T4_T5_)
        /*2288*/ 	.word	0x00000000


	//----- nvinfo : EIATTR_MIN_STACK_SIZE
	.align		4
.L_1525:
        /*228c*/ 	.byte	0x04, 0x12
        /*228e*/ 	.short	(.L_1527 - .L_1526)
	.align		4
.L_1526:
        /*2290*/ 	.word	index@(_ZN2at6native18elementwise_kernelILi128ELi2EZNS0_22gpu_kernel_impl_nocastIZZZNS0_15neg_kernel_cudaERNS_18TensorIteratorBaseEENKUlvE0_clEvENKUlvE1_clEvEUliE_EEvS4_RKT_EUliE_EEviT1_)
        /*2294*/ 	.word	0x00000000


	//----- nvinfo : EIATTR_MIN_STACK_SIZE
	.align		4
.L_1527:
        /*2298*/ 	.byte	0x04, 0x12
        /*229a*/ 	.short	(.L_1529 - .L_1528)
	.align		4
.L_1528:
        /*229c*/ 	.word	index@(_ZN2at6native27unrolled_elementwise_kernelIZZZNS0_15neg_kernel_cudaERNS_18TensorIteratorBaseEENKUlvE0_clEvENKUlvE1_clEvEUliE_St5arrayIPcLm2EELi4E23TrivialOffsetCalculatorILi1EjESB_NS0_6memory15LoadWithoutCastENSC_16StoreWithoutCastEEEviT_T0_T2_T3_T4_T5_)
        /*22a0*/ 	.word	0x00000000


	//----- nvinfo : EIATTR_MIN_STACK_SIZE
	.align		4
.L_1529:
        /*22a4*/ 	.byte	0x04, 0x12
        /*22a6*/ 	.short	(.L_1531 - .L_1530)
	.align		4
.L_1530:
        /*22a8*/ 	.word	index@(_ZN2at6native29vectorized_elementwise_kernelILi2EZZZNS0_15neg_kernel_cudaERNS_18TensorIteratorBaseEENKUlvE0_clEvENKUlvE1_clEvEUliE_St5arrayIPcLm2EEEEviT0_T1_)
        /*22ac*/ 	.word	0x00000000


	//----- nvinfo : EIATTR_MIN_STACK_SIZE
	.align		4
.L_1531:
        /*22b0*/ 	.byte	0x04, 0x12
        /*22b2*/ 	.short	(.L_1533 - .L_1532)
	.align		4
.L_1532:
        /*22b4*/ 	.word	index@(_ZN2at6native29vectorized_elementwise_kernelILi4EZZZNS0_15neg_kernel_cudaERNS_18TensorIteratorBaseEENKUlvE0_clEvENKUlvE1_clEvEUliE_St5arrayIPcLm2EEEEviT0_T1_)
        /*22b8*/ 	.word	0x00000000


	//----- nvinfo : EIATTR_MIN_STACK_SIZE
	.align		4
.L_1533:
        /*22bc*/ 	.byte	0x04, 0x12
        /*22be*/ 	.short	(.L_1535 - .L_1534)
	.align		4
.L_1534:
        /*22c0*/ 	.word	index@(_ZN2at6native29vectorized_elementwise_kernelILi8EZZZNS0_15neg_kernel_cudaERNS_18TensorIteratorBaseEENKUlvE0_clEvENKUlvE1_clEvEUliE_St5arrayIPcLm2EEEEviT0_T1_)
        /*22c4*/ 	.word	0x00000000


	//----- nvinfo : EIATTR_MIN_STACK_SIZE
	.align		4
.L_1535:
        /*22c8*/ 	.byte	0x04, 0x12
        /*22ca*/ 	.short	(.L_1537 - .L_1536)
	.align		4
.L_1536:
        /*22cc*/ 	.word	index@(_ZN2at6native18elementwise_kernelILi128ELi4EZNS0_15gpu_kernel_implIZZZNS0_15neg_kernel_cudaERNS_18TensorIteratorBaseEENKUlvE0_clEvENKUlvE0_clEvEUlaE_EEvS4_RKT_EUliE_EEviT1_)
        /*22d0*/ 	.word	0x00000000


	//----- nvinfo : EIATTR_MIN_STACK_SIZE
	.align		4
.L_1537:
        /*22d4*/ 	.byte	0x04, 0x12
        /*22d6*/ 	.short	(.L_1539 - .L_1538)
	.align		4
.L_1538:
        /*22d8*/ 	.word	index@(_ZN2at6native27unrolled_elementwise_kernelIZZZNS0_15neg_kernel_cudaERNS_18TensorIteratorBaseEENKUlvE0_clEvENKUlvE0_clEvEUlaE_St5arrayIPcLm2EELi4E23TrivialOffsetCalculatorILi1EjESB_NS0_6memory12LoadWithCastILi1EEENSC_13StoreWithCastILi1EEEEEviT_T0_T2_T3_T4_T5_)
        /*22dc*/ 	.word	0x00000000


	//----- nvinfo : EIATTR_MIN_STACK_SIZE
	.align		4
.L_1539:
        /*22e0*/ 	.byte	0x04, 0x12
        /*22e2*/ 	.short	(.L_1541 - .L_1540)
	.align		4
.L_1540:
        /*22e4*/ 	.word	index@(_ZN2at6native18elementwise_kernelILi128ELi4EZNS0_22gpu_kernel_impl_nocastIZZZNS0_15neg_kernel_cudaERNS_18TensorIteratorBaseEENKUlvE0_clEvENKUlvE0_clEvEUlaE_EEvS4_RKT_EUliE_EEviT1_)
        /*22e8*/ 	.word	0x00000000


	//----- nvinfo : EIATTR_MIN_STACK_SIZE
	.align		4
.L_1541:
        /*22ec*/ 	.byte	0x04, 0x12
        /*22ee*/ 	.short	(.L_1543 - .L_1542)
	.align		4
.L_1542:
        /*22f0*/ 	.word	index@(_ZN2at6native27unrolled_elementwise_kernelIZZZNS0_15neg_kernel_cudaERNS_18TensorIteratorBaseEENKUlvE0_clEvENKUlvE0_clEvEUlaE_St5arrayIPcLm2EELi4E23TrivialOffsetCalculatorILi1EjESB_NS0_6memory15LoadWithoutCastENSC_16StoreWithoutCastEEEviT_T0_T2_T3_T4_T5_)
        /*22f4*/ 	.word	0x00000000


	//----- nvinfo : EIATTR_MIN_STACK_SIZE
	.align		4
.L_1543:
        /*22f8*/ 	.byte	0x04, 0x12
        /*22fa*/ 	.short	(.L_1545 - .L_1544)
	.align		4
.L_1544:
        /*22fc*/ 	.word	index@(_ZN2at6native29vectorized_elementwise_kernelILi2EZZZNS0_15neg_kernel_cudaERNS_18TensorIteratorBaseEENKUlvE0_clEvENKUlvE0_clEvEUlaE_St5arrayIPcLm2EEEEviT0_T1_)
        /*2300*/ 	.word	0x00000000


	//----- nvinfo : EIATTR_MIN_STACK_SIZE
	.align		4
.L_1545:
        /*2304*/ 	.byte	0x04, 0x12
        /*2306*/ 	.short	(.L_1547 - .L_1546)
	.align		4
.L_1546:
        /*2308*/ 	.word	index@(_ZN2at6native29vectorized_elementwise_kernelILi4EZZZNS0_15neg_kernel_cudaERNS_18TensorIteratorBaseEENKUlvE0_clEvENKUlvE0_clEvEUlaE_St5arrayIPcLm2EEEEviT0_T1_)
        /*230c*/ 	.word	0x00000000


	//----- nvinfo : EIATTR_MIN_STACK_SIZE
	.align		4
.L_1547:
        /*2310*/ 	.byte	0x04, 0x12
        /*2312*/ 	.short	(.L_1549 - .L_1548)
	.align		4
.L_1548:
        /*2314*/ 	.word	index@(_ZN2at6native29vectorized_elementwise_kernelILi8EZZZNS0_15neg_kernel_cudaERNS_18TensorIteratorBaseEENKUlvE0_clEvENKUlvE0_clEvEUlaE_St5arrayIPcLm2EEEEviT0_T1_)
        /*2318*/ 	.word	0x00000000


	//----- nvinfo : EIATTR_MIN_STACK_SIZE
	.align		4
.L_1549:
        /*231c*/ 	.byte	0x04, 0x12
        /*231e*/ 	.short	(.L_1551 - .L_1550)
	.align		4
.L_1550:
        /*2320*/ 	.word	index@(_ZN2at6native18elementwise_kernelILi128ELi4EZNS0_15gpu_kernel_implIZZZNS0_15neg_kernel_cudaERNS_18TensorIteratorBaseEENKUlvE0_clEvENKUlvE_clEvEUlhE_EEvS4_RKT_EUliE_EEviT1_)
        /*2324*/ 	.word	0x00000000


	//----- nvinfo : EIATTR_MIN_STACK_SIZE
	.align		4
.L_1551:
        /*2328*/ 	.byte	0x04, 0x12
        /*232a*/ 	.short	(.L_1553 - .L_1552)
	.align		4
.L_1552:
        /*232c*/ 	.word	index@(_ZN2at6native27unrolled_elementwise_kernelIZZZNS0_15neg_kernel_cudaERNS_18TensorIteratorBaseEENKUlvE0_clEvENKUlvE_clEvEUlhE_St5arrayIPcLm2EELi4E23TrivialOffsetCalculatorILi1EjESB_NS0_6memory12LoadWithCastILi1EEENSC_13StoreWithCastILi1EEEEEviT_T0_T2_T3_T4_T5_)
        /*2330*/ 	.word	0x00000000


	//----- nvinfo : EIATTR_MIN_STACK_SIZE
	.align		4
.L_1553:
        /*2334*/ 	.byte	0x04, 0x12
        /*2336*/ 	.short	(.L_1555 - .L_1554)
	.align		4
.L_1554:
        /*2338*/ 	.word	index@(_ZN2at6native18elementwise_kernelILi128ELi4EZNS0_22gpu_kernel_impl_nocastIZZZNS0_15neg_kernel_cudaERNS_18TensorIteratorBaseEENKUlvE0_clEvENKUlvE_clEvEUlhE_EEvS4_RKT_EUliE_EEviT1_)
        /*233c*/ 	.word	0x00000000


	//----- nvinfo : EIATTR_MIN_STACK_SIZE
	.align		4
.L_1555:
        /*2340*/ 	.byte	0x04, 0x12
        /*2342*/ 	.short	(.L_1557 - .L_1556)
	.align		4
.L_1556:
        /*2344*/ 	.word	index@(_ZN2at6native27unrolled_elementwise_kernelIZZZNS0_15neg_kernel_cudaERNS_18TensorIteratorBaseEENKUlvE0_clEvENKUlvE_clEvEUlhE_St5arrayIPcLm2EELi4E23TrivialOffsetCalculatorILi1EjESB_NS0_6memory15LoadWithoutCastENSC_16StoreWithoutCastEEEviT_T0_T2_T3_T4_T5_)
        /*2348*/ 	.word	0x00000000


	//----- nvinfo : EIATTR_MIN_STACK_SIZE
	.align		4
.L_1557:
        /*234c*/ 	.byte	0x04, 0x12
        /*234e*/ 	.short	(.L_1559 - .L_1558)
	.align		4
.L_1558:
        /*2350*/ 	.word	index@(_ZN2at6native29vectorized_elementwise_kernelILi2EZZZNS0_15neg_kernel_cudaERNS_18TensorIteratorBaseEENKUlvE0_clEvENKUlvE_clEvEUlhE_St5arrayIPcLm2EEEEviT0_T1_)
        /*2354*/ 	.word	0x00000000


	//----- nvinfo : EIATTR_MIN_STACK_SIZE
	.align		4
.L_1559:
        /*2358*/ 	.byte	0x04, 0x12
        /*235a*/ 	.short	(.L_1561 - .L_1560)
	.align		4
.L_1560:
        /*235c*/ 	.word	index@(_ZN2at6native29vectorized_elementwise_kernelILi4EZZZNS0_15neg_kernel_cudaERNS_18TensorIteratorBaseEENKUlvE0_clEvENKUlvE_clEvEUlhE_St5arrayIPcLm2EEEEviT0_T1_)
        /*2360*/ 	.word	0x00000000


	//----- nvinfo : EIATTR_MIN_STACK_SIZE
	.align		4
.L_1561:
        /*2364*/ 	.byte	0x04, 0x12
        /*2366*/ 	.short	(.L_1563 - .L_1562)
	.align		4
.L_1562:
        /*2368*/ 	.word	index@(_ZN2at6native29vectorized_elementwise_kernelILi8EZZZNS0_15neg_kernel_cudaERNS_18TensorIteratorBaseEENKUlvE0_clEvENKUlvE_clEvEUlhE_St5arrayIPcLm2EEEEviT0_T1_)
        /*236c*/ 	.word	0x00000000


	//----- nvinfo : EIATTR_MIN_STACK_SIZE
	.align		4
.L_1563:
        /*2370*/ 	.byte	0x04, 0x12
        /*2372*/ 	.short	(.L_1565 - .L_1564)
	.align		4
.L_1564:
        /*2374*/ 	.word	index@(_ZN2at6native18elementwise_kernelILi128ELi4EZNS0_15gpu_kernel_implIZZZNS0_23logical_not_kernel_cudaERNS_18TensorIteratorBaseEENKUlvE0_clEvENKUlvE10_clEvEUlN3c108BFloat16EE_EEvS4_RKT_EUliE_EEviT1_)
        /*2378*/ 	.word	0x00000000


	//----- nvinfo : EIATTR_MIN_STACK_SIZE
	.align		4
.L_1565:
        /*237c*/ 	.byte	0x04, 0x12
        /*237e*/ 	.short	(.L_1567 - .L_1566)
	.align		4
.L_1566:
        /*2380*/ 	.word	index@(_ZN2at6native27unrolled_elementwise_kernelIZZZNS0_23logical_not_kernel_cudaERNS_18TensorIteratorBaseEENKUlvE0_clEvENKUlvE10_clEvEUlN3c108BFloat16EE_St5arrayIPcLm2EELi4E23TrivialOffsetCalculatorILi1EjESD_NS0_6memory12LoadWithCastILi1EEENSE_13StoreWithCastILi1EEEEEviT_T0_T2_T3_T4_T5_)
        /*2384*/ 	.word	0x00000000


	//----- nvinfo : EIATTR_MIN_STACK_SIZE
	.align		4
.L_1567:
        /*2388*/ 	.byte	0x04, 0x12
        /*238a*/ 	.short	(.L_1569 - .L_1568)
	.align		4
.L_1568:
        /*238c*/ 	.word	index@(_ZN2at6native18elementwise_kernelILi128ELi4EZNS0_22gpu_kernel_impl_nocastIZZZNS0_23logical_not_kernel_cudaERNS_18TensorIteratorBaseEENKUlvE0_clEvENKUlvE10_clEvEUlN3c108BFloat16EE_EEvS4_RKT_EUliE_EEviT1_)
        /*2390*/ 	.word	0x00000000


	//----- nvinfo : EIATTR_MIN_STACK_SIZE
	.align		4
.L_1569:
        /*2394*/ 	.byte	0x04, 0x12
        /*2396*/ 	.short	(.L_1571 - .L_1570)
	.align		4
.L_1570:
        /*2398*/ 	.word	index@(_ZN2at6native27unrolled_elementwise_kernelIZZZNS0_23logical_not_kernel_cudaERNS_18TensorIteratorBaseEENKUlvE0_clEvENKUlvE10_clEvEUlN3c108BFloat16EE_St5arrayIPcLm2EELi4E23TrivialOffsetCalculatorILi1EjESD_NS0_6memory15LoadWithoutCastENSE_16StoreWithoutCastEEEviT_T0_T2_T3_T4_T5_)
        /*239c*/ 	.word	0x00000000


	//----- nvinfo : EIATTR_MIN_STACK_SIZE
	.align		4
.L_1571:
        /*23a0*/ 	.byte	0x04, 0x12
        /*23a2*/ 	.short	(.L_1573 - .L_1572)
	.align		4
.L_1572:
        /*23a4*/ 	.word	index@(_ZN2at6native29vectorized_elementwise_kernelILi2EZZZNS0_23logical_not_kernel_cudaERNS_18TensorIteratorBaseEENKUlvE0_clEvENKUlvE10_clEvEUlN3c108BFloat16EE_St5arrayIPcLm2EEEEviT0_T1_)
        /*23a8*/ 	.word	0x00000000


	//----- nvinfo : EIATTR_MIN_STACK_SIZE
	.align		4
.L_1573:
        /*23ac*/ 	.byte	0x04, 0x12
        /*23ae*/ 	.short	(.L_1575 - .L_1574)
	.align		4
.L_1574:
        /*23b0*/ 	.word	index@(_ZN2at6native29vectorized_elementwise_kernelILi4EZZZNS0_23logical_not_kernel_cudaERNS_18TensorIteratorBaseEENKUlvE0_clEvENKUlvE10_clEvEUlN3c108BFloat16EE_St5arrayIPcLm2EEEEviT0_T1_)
        /*23b4*/ 	.word	0x00000000


	//----- nvinfo : EIATTR_MIN_STACK_SIZE
	.align		4
.L_1575:
        /*23b8*/ 	.byte	0x04, 0x12
        /*23ba*/ 	.short	(.L_1577 - .L_1576)
	.align		4
.L_1576:
        /*23bc*/ 	.word	index@(_ZN2at6native29vectorized_elementwise_kernelILi8EZZZNS0_23logical_not_kernel_cudaERNS_18TensorIteratorBaseEENKUlvE0_clEvENKUlvE10_clEvEUlN3c108BFloat16EE_St5arrayIPcLm2EEEEviT0_T1_)
        /*23c0*/ 	.word	0x00000000


	//----- nvinfo : EIATTR_MIN_STACK_SIZE
	.align		4
.L_1577:
        /*23c4*/ 	.byte	0x04, 0x12
        /*23c6*/ 	.short	(.L_1579 - .L_1578)
	.align		4
.L_1578:
        /*23c8*/ 	.word	index@(_ZN2at6native18elementwise_kernelILi128ELi4EZNS0_15gpu_kernel_implIZZZNS0_23logical_not_kernel_cudaERNS_18TensorIteratorBaseEENKUlvE0_clEvENKUlvE9_clEvEUlN3c104HalfEE_EEvS4_RKT_EUliE_EEviT1_)
        /*23cc*/ 	.word	0x00000000


	//----- nvinfo : EIATTR_MIN_STACK_SIZE
	.align		4
.L_1579:
        /*23d0*/ 	.byte	0x04, 0x12
        /*23d2*/ 	.short	(.L_1581 - .L_1580)
	.align		4
.L_1580:
        /*23d4*/ 	.word	index@(_ZN2at6native27unrolled_elementwise_kernelIZZZNS0_23logical_not_kernel_cudaERNS_18TensorIteratorBaseEENKUlvE0_clEvENKUlvE9_clEvEUlN3c104HalfEE_St5arrayIPcLm2EELi4E23TrivialOffsetCalculatorILi1EjESD_NS0_6memory12LoadWithCastILi1EEENSE_13StoreWithCastILi1EEEEEviT_T0_T2_T3_T4_T5_)
        /*23d8*/ 	.word	0x00000000


	//----- nvinfo : EIATTR_MIN_STACK_SIZE
	.align		4
.L_1581:
        /*23dc*/ 	.byte	0x04, 0x12
        /*23de*/ 	.short	(.L_1583 - .L_1582)
	.align		4
.L_1582:
        /*23e0*/ 	.word	index@(_ZN2at6native18elementwise_kernelILi128ELi4EZNS0_22gpu_kernel_impl_nocastIZZZNS0_23logical_not_kernel_cudaERNS_18TensorIteratorBaseEENKUlvE0_clEvENKUlvE9_clEvEUlN3c104HalfEE_EEvS4_RKT_EUliE_EEviT1_)
        /*23e4*/ 	.word	0x00000000


	//----- nvinfo : EIATTR_MIN_STACK_SIZE
	.align		4
.L_1583:
        /*23e8*/ 	.byte	0x04, 0x12
        /*23ea*/ 	.short	(.L_1585 - .L_1584)
	.align		4
.L_1584:
        /*23ec*/ 	.word	index@(_ZN2at6native27unrolled_elementwise_kernelIZZZNS0_23logical_not_kernel_cudaERNS_18TensorIteratorBaseEENKUlvE0_clEvENKUlvE9_clEvEUlN3c104HalfEE_St5arrayIPcLm2EELi4E23TrivialOffsetCalculatorILi1EjESD_NS0_6memory15LoadWithoutCastENSE_16StoreWithoutCastEEEviT_T0_T2_T3_T4_T5_)
        /*23f0*/ 	.word	0x00000000


	//----- nvinfo : EIATTR_MIN_STACK_SIZE
	.align		4
.L_1585:
        /*23f4*/ 	.byte	0x04, 0x12
        /*23f6*/ 	.short	(.L_1587 - .L_1586)
	.align		4
.L_1586:
        /*23f8*/ 	.word	index@(_ZN2at6native29vectorized_elementwise_kernelILi2EZZZNS0_23logical_not_kernel_cudaERNS_18TensorIteratorBaseEENKUlvE0_clEvENKUlvE9_clEvEUlN3c104HalfEE_St5arrayIPcLm2EEEEviT0_T1_)
        /*23fc*/ 	.word	0x00000000


	//----- nvinfo : EIATTR_MIN_STACK_SIZE
	.align		4
.L_1587:
        /*2400*/ 	.byte	0x04, 0x12
        /*2402*/ 	.short	(.L_1589 - .L_1588)
	.align		4
.L_1588:
        /*2404*/ 	.word	index@(_ZN2at6native29vectorized_elementwise_kernelILi4EZZZNS0_23logical_not_kernel_cudaERNS_18TensorIteratorBaseEENKUlvE0_clEvENKUlvE9_clEvEUlN3c104HalfEE_St5arrayIPcLm2EEEEviT0_T1_)
        /*2408*/ 	.word	0x00000000


	//----- nvinfo : EIATTR_MIN_STACK_SIZE
	.align		4
.L_1589:
        /*240c*/ 	.byte	0x04, 0x12
        /*240e*/ 	.short	(.L_1591 - .L_1590)
	.align		4
.L_1590:
        /*2410*/ 	.word	index@(_ZN2at6native29vectorized_elementwise_kernelILi8EZZZNS0_23logical_not_kernel_cudaERNS_18TensorIteratorBaseEENKUlvE0_clEvENKUlvE9_clEvEUlN3c104HalfEE_St5arrayIPcLm2EEEEviT0_T1_)
        /*2414*/ 	.word	0x00000000


	//----- nvinfo : EIATTR_MIN_STACK_SIZE
	.align		4
.L_1591:
        /*2418*/ 	.byte	0x04, 0x12
        /*241a*/ 	.short	(.L_1593 - .L_1592)
	.align		4
.L_1592:
        /*241c*/ 	.word	index@(_ZN2at6native18elementwise_kernelILi128ELi4EZNS0_15gpu_kernel_implIZZZNS0_23logical_not_kernel_cudaERNS_18TensorIteratorBaseEENKUlvE0_clEvENKUlvE8_clEvEUlbE_EEvS4_RKT_EUliE_EEviT1_)
        /*2420*/ 	.word	0x00000000


	//----- nvinfo : EIATTR_MIN_STACK_SIZE
	.align		4
.L_1593:
        /*2424*/ 	.byte	0x04, 0x12
        /*2426*/ 	.short	(.L_1595 - .L_1594)
	.align		4
.L_1594:
        /*2428*/ 	.word	index@(_ZN2at6native27unrolled_elementwise_kernelIZZZNS0_23logical_not_kernel_cudaERNS_18TensorIteratorBaseEENKUlvE0_clEvENKUlvE8_clEvEUlbE_St5arrayIPcLm2EELi4E23TrivialOffsetCalculatorILi1EjESB_NS0_6memory12LoadWithCastILi1EEENSC_13StoreWithCastILi1EEEEEviT_T0_T2_T3_T4_T5_)
        /*242c*/ 	.word	0x00000000


	//----- nvinfo : EIATTR_MIN_STACK_SIZE
	.align		4
.L_1595:
        /*2430*/ 	.byte	0x04, 0x12
        /*2432*/ 	.short	(.L_1597 - .L_1596)
	.align		4
.L_1596:
        /*2434*/ 	.word	index@(_ZN2at6native18elementwise_kernelILi128ELi4EZNS0_22gpu_kernel_impl_nocastIZZZNS0_23logical_not_kernel_cudaERNS_18TensorIteratorBaseEENKUlvE0_clEvENKUlvE8_clEvEUlbE_EEvS4_RKT_EUliE_EEviT1_)
        /*2438*/ 	.word	0x00000000


	//----- nvinfo : EIATTR_MIN_STACK_SIZE
	.align		4
.L_1597:
        /*243c*/ 	.byte	0x04, 0x12
        /*243e*/ 	.short	(.L_1599 - .L_1598)
	.align		4
.L_1598:
        /*2440*/ 	.word	index@(_ZN2at6native27unrolled_elementwise_kernelIZZZNS0_23logical_not_kernel_cudaERNS_18TensorIteratorBaseEENKUlvE0_clEvENKUlvE8_clEvEUlbE_St5arrayIPcLm2EELi4E23TrivialOffsetCalculatorILi1EjESB_NS0_6memory15LoadWithoutCastENSC_16StoreWithoutCastEEEviT_T0_T2_T3_T4_T5_)
        /*2444*/ 	.word	0x00000000


	//----- nvinfo : EIATTR_MIN_STACK_SIZE
	.align		4
.L_1599:
        /*2448*/ 	.byte	0x04, 0x12
        /*244a*/ 	.short	(.L_1601 - .L_1600)
	.align		4
.L_1600:
        /*244c*/ 	.word	index@(_ZN2at6native29vectorized_elementwise_kernelILi2EZZZNS0_23logical_not_kernel_cudaERNS_18TensorIteratorBaseEENKUlvE0_clEvENKUlvE8_clEvEUlbE_St5arrayIPcLm2EEEEviT0_T1_)
        /*2450*/ 	.word	0x00000000


	//----- nvinfo : EIATTR_MIN_STACK_SIZE
	.align		4
.L_1601:
        /*2454*/ 	.byte	0x04, 0x12
        /*2456*/ 	.short	(.L_1603 - .L_1602)
	.align		4
.L_1602:
        /*2458*/ 	.word	index@(_ZN2at6native29vectorized_elementwise_kernelILi4EZZZNS0_23logical_not_kernel_cudaERNS_18TensorIteratorBaseEENKUlvE0_clEvENKUlvE8_clEvEUlbE_St5arrayIPcLm2EEEEviT0_T1_)
        /*245c*/ 	.word	0x00000000


	//----- nvinfo : EIATTR_MIN_STACK_SIZE
	.align		4
.L_1603:
        /*2460*/ 	.byte	0x04, 0x12
        /*2462*/ 	.short	(.L_1605 - .L_1604)
	.align		4
.L_1604:
        /*2464*/ 	.word	index@(_ZN2at6native29vectorized_elementwise_kernelILi8EZZZNS0_23logical_not_kernel_cudaERNS_18TensorIteratorBaseEENKUlvE0_clEvENKUlvE8_clEvEUlbE_St5arrayIPcLm2EEEEviT0_T1_)
        /*2468*/ 	.word	0x00000000


	//----- nvinfo : EIATTR_MIN_STACK_SIZE
	.align		4
.L_1605:
        /*246c*/ 	.byte	0x04, 0x12
        /*246e*/ 	.short	(.L_1607 - .L_1606)
	.align		4
.L_1606:
        /*2470*/ 	.word	index@(_ZN2at6native18elementwise_kernelILi128ELi4EZNS0_15gpu_kernel_implIZZZNS0_23logical_not_kernel_cudaERNS_18TensorIteratorBaseEENKUlvE0_clEvENKUlvE7_clEvEUlN3c107complexIfEEE_EEvS4_RKT_EUliE_EEviT1_)
        /*2474*/ 	.word	0x00000000


	//----- nvinfo : EIATTR_MIN_STACK_SIZE
	.align		4
.L_1607:
        /*2478*/ 	.byte	0x04, 0x12
        /*247a*/ 	.short	(.L_1609 - .L_1608)
	.align		4
.L_1608:
        /*247c*/ 	.word	index@(_ZN2at6native27unrolled_elementwise_kernelIZZZNS0_23logical_not_kernel_cudaERNS_18TensorIteratorBaseEENKUlvE0_clEvENKUlvE7_clEvEUlN3c107complexIfEEE_St5arrayIPcLm2EELi4E23TrivialOffsetCalculatorILi1EjESE_NS0_6memory12LoadWithCastILi1EEENSF_13StoreWithCastILi1EEEEEviT_T0_T2_T3_T4_T5_)
        /*2480*/ 	.word	0x00000000


	//----- nvinfo : EIATTR_MIN_STACK_SIZE
	.align		4
.L_1609:
        /*2484*/ 	.byte	0x04, 0x12
        /*2486*/ 	.short	(.L_1611 - .L_1610)
	.align		4
.L_1610:
        /*2488*/ 	.word	index@(_ZN2at6native18elementwise_kernelILi128ELi4EZNS0_22gpu_kernel_impl_nocastIZZZNS0_23logical_not_kernel_cudaERNS_18TensorIteratorBaseEENKUlvE0_clEvENKUlvE7_clEvEUlN3c107complexIfEEE_EEvS4_RKT_EUliE_EEviT1_)
        /*248c*/ 	.word	0x00000000


	//----- nvinfo : EIATTR_MIN_STACK_SIZE
	.align		4
.L_1611:
        /*2490*/ 	.byte	0x04, 0x12
        /*2492*/ 	.short	(.L_1613 - .L_1612)
	.align		4
.L_1612:
        /*2494*/ 	.word	index@(_ZN2at6native27unrolled_elementwise_kernelIZZZNS0_23logical_not_kernel_cudaERNS_18TensorIteratorBaseEENKUlvE0_clEvENKUlvE7_clEvEUlN3c107complexIfEEE_St5arrayIPcLm2EELi4E23TrivialOffsetCalculatorILi1EjESE_NS0_6memory15LoadWithoutCastENSF_16StoreWithoutCastEEEviT_T0_T2_T3_T4_T5_)
        /*2498*/ 	.word	0x00000000


	//----- nvinfo : EIATTR_MIN_STACK_SIZE
	.align		4
.L_1613:
        /*249c*/ 	.byte	0x04, 0x12
        /*249e*/ 	.short	(.L_1615 - .L_1614)
	.align		4
.L_1614:
        /*24a0*/ 	.word	index@(_ZN2at6native29vectorized_elementwise_kernelILi2EZZZNS0_23logical_not_kernel_cudaERNS_18TensorIteratorBaseEENKUlvE0_clEvENKUlvE7_clEvEUlN3c107complexIfEEE_St5arrayIPcLm2EEEEviT0_T1_)
        /*24a4*/ 	.word	0x00000000


	//----- nvinfo : EIATTR_MIN_STACK_SIZE
	.align		4
.L_1615:
        /*24a8*/ 	.byte	0x04, 0x12
        /*24aa*/ 	.short	(.L_1617 - .L_1616)
	.align		4
.L_1616:
        /*24ac*/ 	.word	index@(_ZN2at6native29vectorized_elementwise_kernelILi4EZZZNS0_23logical_not_kernel_cudaERNS_18TensorIteratorBaseEENKUlvE0_clEvENKUlvE7_clEvEUlN3c107complexIfEEE_St5arrayIPcLm2EEEEviT0_T1_)
        /*24b0*/ 	.word	0x00000000


	//----- nvinfo : EIATTR_MIN_STACK_SIZE
	.align		4
.L_1617:
        /*24b4*/ 	.byte	0x04, 0x12
        /*24b6*/ 	.short	(.L_1619 - .L_1618)
	.align		4
.L_1618:
        /*24b8*/ 	.word	index@(_ZN2at6native29vectorized_elementwise_kernelILi8EZZZNS0_23logical_not_kernel_cudaERNS_18TensorIteratorBaseEENKUlvE0_clEvENKUlvE7_clEvEUlN3c107complexIfEEE_St5arrayIPcLm2EEEEviT0_T1_)
        /*24bc*/ 	.word	0x00000000


	//----- nvinfo : EIATTR_MIN_STACK_SIZE
	.align		4
.L_1619:
        /*24c0*/ 	.byte	0x04, 0x12
        /*24c2*/ 	.short	(.L_1621 - .L_1620)
	.align		4
.L_1620:
        /*24c4*/ 	.word	index@(_ZN2at6native18elementwise_kernelILi128ELi4EZNS0_15gpu_kernel_implIZZZNS0_23logical_not_kernel_cudaERNS_18TensorIteratorBaseEENKUlvE0_clEvENKUlvE6_clEvEUlN3c107complexIdEEE_EEvS4_RKT_EUliE_EEviT1_)
        /*24c8*/ 	.word	0x00000000


	//----- nvinfo : EIATTR_MIN_STACK_SIZE
	.align		4
.L_1621:
        /*24cc*/ 	.byte	0x04, 0x12
        /*24ce*/ 	.short	(.L_1623 - .L_1622)
	.align		4
.L_1622:
        /*24d0*/ 	.word	index@(_ZN2at6native27unrolled_elementwise_kernelIZZZNS0_23logical_not_kernel_cudaERNS_18TensorIteratorBaseEENKUlvE0_clEvENKUlvE6_clEvEUlN3c107complexIdEEE_St5arrayIPcLm2EELi4E23TrivialOffsetCalculatorILi1EjESE_NS0_6memory12LoadWithCastILi1EEENSF_13StoreWithCastILi1EEEEEviT_T0_T2_T3_T4_T5_)
        /*24d4*/ 	.word	0x00000000


	//----- nvinfo : EIATTR_MIN_STACK_SIZE
	.align		4
.L_1623:
        /*24d8*/ 	.byte	0x04, 0x12
        /*24da*/ 	.short	(.L_1625 - .L_1624)
	.align		4
.L_1624:
        /*24dc*/ 	.word	index@(_ZN2at6native18elementwise_kernelILi128ELi4EZNS0_22gpu_kernel_impl_nocastIZZZNS0_23logical_not_kernel_cudaERNS_18TensorIteratorBaseEENKUlvE0_clEvENKUlvE6_clEvEUlN3c107complexIdEEE_EEvS4_RKT_EUliE_EEviT1_)
        /*24e0*/ 	.word	0x00000000


	//----- nvinfo : EIATTR_MIN_STACK_SIZE
	.align		4
.L_1625:
        /*24e4*/ 	.byte	0x04, 0x12
        /*24e6*/ 	.short	(.L_1627 - .L_1626)
	.align		4
.L_1626:
        /*24e8*/ 	.word	index@(_ZN2at6native27unrolled_elementwise_kernelIZZZNS0_23logical_not_kernel_cudaERNS_18TensorIteratorBaseEENKUlvE0_clEvENKUlvE6_clEvEUlN3c107complexIdEEE_St5arrayIPcLm2EELi4E23TrivialOffsetCalculatorILi1EjESE_NS0_6memory15LoadWithoutCastENSF_16StoreWithoutCastEEEviT_T0_T2_T3_T4_T5_)
        /*24ec*/ 	.word	0x00000000


	//----- nvinfo : EIATTR_MIN_STACK_SIZE
	.align		4
.L_1627:
        /*24f0*/ 	.byte	0x04, 0x12
        /*24f2*/ 	.short	(.L_1629 - .L_1628)
	.align		4
.L_1628:
        /*24f4*/ 	.word	index@(_ZN2at6native29vectorized_elementwise_kernelILi2EZZZNS0_23logical_not_kernel_cudaERNS_18TensorIteratorBaseEENKUlvE0_clEvENKUlvE6_clEvEUlN3c107complexIdEEE_St5arrayIPcLm2EEEEviT0_T1_)
        /*24f8*/ 	.word	0x00000000


	//----- nvinfo : EIATTR_MIN_STACK_SIZE
	.align		4
.L_1629:
        /*24fc*/ 	.byte	0x04, 0x12
        /*24fe*/ 	.short	(.L_1631 - .L_1630)
	.align		4
.L_1630:
        /*2500*/ 	.word	index@(_ZN2at6native29vectorized_elementwise_kernelILi4EZZZNS0_23logical_not_kernel_cudaERNS_18TensorIteratorBaseEENKUlvE0_clEvENKUlvE6_clEvEUlN3c107complexIdEEE_St5arrayIPcLm2EEEEviT0_T1_)
        /*2504*/ 	.word	0x00000000


	//----- nvinfo : EIATTR_MIN_STACK_SIZE
	.align		4
.L_1631:
        /*2508*/ 	.byte	0x04, 0x12
        /*250a*/ 	.short	(.L_1633 - .L_1632)
	.align		4
.L_1632:
        /*250c*/ 	.word	index@(_ZN2at6native29vectorized_elementwise_kernelILi8EZZZNS0_23logical_not_kernel_cudaERNS_18TensorIteratorBaseEENKUlvE0_clEvENKUlvE6_clEvEUlN3c107complexIdEEE_St5arrayIPcLm2EEEEviT0_T1_)
        /*2510*/ 	.word	0x00000000


	//----- nvinfo : EIATTR_MIN_STACK_SIZE
	.align		4
.L_1633:
        /*2514*/ 	.byte	0x04, 0x12
        /*2516*/ 	.short	(.L_1635 - .L_1634)
	.align		4
.L_1634:
        /*2518*/ 	.word	index@(_ZN2at6native18elementwise_kernelILi128ELi4EZNS0_15gpu_kernel_implIZZZNS0_23logical_not_kernel_cudaERNS_18TensorIteratorBaseEENKUlvE0_clEvENKUlvE5_clEvEUlfE_EEvS4_RKT_EUliE_EEviT1_)
        /*251c*/ 	.word	0x00000000


	//----- nvinfo : EIATTR_MIN_STACK_SIZE
	.align		4
.L_1635:
        /*2520*/ 	.byte	0x04, 0x12
        /*2522*/ 	.short	(.L_1637 - .L_1636)
	.align		4
.L_1636:
        /*2524*/ 	.word	index@(_ZN2at6native27unrolled_elementwise_kernelIZZZNS0_23logical_not_kernel_cudaERNS_18TensorIteratorBaseEENKUlvE0_clEvENKUlvE5_clEvEUlfE_St5arrayIPcLm2EELi4E23TrivialOffsetCalculatorILi1EjESB_NS0_6memory12LoadWithCastILi1EEENSC_13StoreWithCastILi1EEEEEviT_T0_T2_T3_T4_T5_)
        /*2528*/ 	.word	0x00000000


	//----- nvinfo : EIATTR_MIN_STACK_SIZE
	.align		4
.L_1637:
        /*252c*/ 	.byte	0x04, 0x12
        /*252e*/ 	.short	(.L_1639 - .L_1638)
	.align		4
.L_1638:
        /*2530*/ 	.word	index@(_ZN2at6native18elementwise_kernelILi128ELi4EZNS0_22gpu_kernel_impl_nocastIZZZNS0_23logical_not_kernel_cudaERNS_18TensorIteratorBaseEENKUlvE0_clEvENKUlvE5_clEvEUlfE_EEvS4_RKT_EUliE_EEviT1_)
        /*2534*/ 	.word	0x00000000


	//----- nvinfo : EIATTR_MIN_STACK_SIZE
	.align		4
.L_1639:
        /*2538*/ 	.byte	0x04, 0x12
        /*253a*/ 	.short	(.L_1641 - .L_1640)
	.align		4
.L_1640:
        /*253c*/ 	.word	index@(_ZN2at6native27unrolled_elementwise_kernelIZZZNS0_23logical_not_kernel_cudaERNS_18TensorIteratorBaseEENKUlvE0_clEvENKUlvE5_clEvEUlfE_St5arrayIPcLm2EELi4E23TrivialOffsetCalculatorILi1EjESB_NS0_6memory15LoadWithoutCastENSC_16StoreWithoutCastEEEviT_T0_T2_T3_T4_T5_)
        /*2540*/ 	.word	0x00000000


	//----- nvinfo : EIATTR_MIN_STACK_SIZE
	.align		4
.L_1641:
        /*2544*/ 	.byte	0x04, 0x12
        /*2546*/ 	.short	(.L_1643 - .L_1642)
	.align		4
.L_1642:
        /*2548*/ 	.word	index@(_ZN2at6native29vectorized_elementwise_kernelILi2EZZZNS0_23logical_not_kernel_cudaERNS_18TensorIteratorBaseEENKUlvE0_clEvENKUlvE5_clEvEUlfE_St5arrayIPcLm2EEEEviT0_T1_)
        /*254c*/ 	.word	0x00000000


	//----- nvinfo : EIATTR_MIN_STACK_SIZE
	.align		4
.L_1643:
        /*2550*/ 	.byte	0x04, 0x12
        /*2552*/ 	.short	(.L_1645 - .L_1644)
	.align		4
.L_1644:
        /*2554*/ 	.word	index@(_ZN2at6native29vectorized_elementwise_kernelILi4EZZZNS0_23logical_not_kernel_cudaERNS_18TensorIteratorBaseEENKUlvE0_clEvENKUlvE5_clEvEUlfE_St5arrayIPcLm2EEEEviT0_T1_)
        /*2558*/ 	.word	0x00000000


	//----- nvinfo : EIATTR_MIN_STACK_SIZE
	.align		4
.L_1645:
        /*255c*/ 	.byte	0x04, 0x12
        /*255e*/ 	.short	(.L_1647 - .L_1646)
	.align		4
.L_1646:
        /*2560*/ 	.word	index@(_ZN2at6native29vectorized_elementwise_kernelILi8EZZZNS0_23logical_not_kernel_cudaERNS_18TensorIteratorBaseEENKUlvE0_clEvENKUlvE5_clEvEUlfE_St5arrayIPcLm2EEEEviT0_T1_)
        /*2564*/ 	.word	0x00000000


	//----- nvinfo : EIATTR_MIN_STACK_SIZE
	.align		4
.L_1647:
        /*2568*/ 	.byte	0x04, 0x12
        /*256a*/ 	.short	(.L_1649 - .L_1648)
	.align		4
.L_1648:
        /*256c*/ 	.word	index@(_ZN2at6native18elementwise_kernelILi128ELi4EZNS0_15gpu_kernel_implIZZZNS0_23logical_not_kernel_cudaERNS_18TensorIteratorBaseEENKUlvE0_clEvENKUlvE4_clEvEUldE_EEvS4_RKT_EUliE_EEviT1_)
        /*2570*/ 	.word	0x00000000


	//----- nvinfo : EIATTR_MIN_STACK_SIZE
	.align		4
.L_1649:
        /*2574*/ 	.byte	0x04, 0x12
        /*2576*/ 	.short	(.L_1651 - .L_1650)
	.align		4
.L_1650:
        /*2578*/ 	.word	index@(_ZN2at6native27unrolled_elementwise_kernelIZZZNS0_23logical_not_kernel_cudaERNS_18TensorIteratorBaseEENKUlvE0_clEvENKUlvE4_clEvEUldE_St5arrayIPcLm2EELi4E23TrivialOffsetCalculatorILi1EjESB_NS0_6memory12LoadWithCastILi1EEENSC_13StoreWithCastILi1EEEEEviT_T0_T2_T3_T4_T5_)
        /*257c*/ 	.word	0x00000000


	//----- nvinfo : EIATTR_MIN_STACK_SIZE
	.align		4
.L_1651:
        /*2580*/ 	.byte	0x04, 0x12
        /*2582*/ 	.short	(.L_1653 - .L_1652)
	.align		4
.L_1652:
        /*2584*/ 	.word	index@(_ZN2at6native18elementwise_kernelILi128ELi4EZNS0_22gpu_kernel_impl_nocastIZZZNS0_23logical_not_kernel_cudaERNS_18TensorIteratorBaseEENKUlvE0_clEvENKUlvE4_clEvEUldE_EEvS4_RKT_EUliE_EEviT1_)
        /*2588*/ 	.word	0x00000000


	//----- nvinfo : EIATTR_MIN_STACK_SIZE
	.align		4
.L_1653:
        /*258c*/ 	.byte	0x04, 0x12
        /*258e*/ 	.short	(.L_1655 - .L_1654)
	.align		4
.L_1654:
        /*2590*/ 	.word	index@(_ZN2at6native27unrolled_elementwise_kernelIZZZNS0_23logical_not_kernel_cudaERNS_18TensorIteratorBaseEENKUlvE0_clEvENKUlvE4_clEvEUldE_St5arrayIPcLm2EELi4E23TrivialOffsetCalculatorILi1EjESB_NS0_6memory15LoadWithoutCastENSC_16StoreWithoutCastEEEviT_T0_T2_T3_T4_T5_)
        /*2594*/ 	.word	0x00000000


	//----- nvinfo : EIATTR_MIN_STACK_SIZE
	.align		4
.L_1655:
        /*2598*/ 	.byte	0x04, 0x12
        /*259a*/ 	.short	(.L_1657 - .L_1656)
	.align		4
.L_1656:
        /*259c*/ 	.word	index@(_ZN2at6native29vectorized_elementwise_kernelILi2EZZZNS0_23logical_not_kernel_cudaERNS_18TensorIteratorBaseEENKUlvE0_clEvENKUlvE4_clEvEUldE_St5arrayIPcLm2EEEEviT0_T1_)
        /*25a0*/ 	.word	0x00000000


	//----- nvinfo : EIATTR_MIN_STACK_SIZE
	.align		4
.L_1657:
        /*25a4*/ 	.byte	0x04, 0x12
        /*25a6*/ 	.short	(.L_1659 - .L_1658)
	.align		4
.L_1658:
        /*25a8*/ 	.word	index@(_ZN2at6native29vectorized_elementwise_kernelILi4EZZZNS0_23logical_not_kernel_cudaERNS_18TensorIteratorBaseEENKUlvE0_clEvENKUlvE4_clEvEUldE_St5arrayIPcLm2EEEEviT0_T1_)
        /*25ac*/ 	.word	0x00000000


	//----- nvinfo : EIATTR_MIN_STACK_SIZE
	.align		4
.L_1659:
        /*25b0*/ 	.byte	0x04, 0x12
        /*25b2*/ 	.short	(.L_1661 - .L_1660)
	.align		4
.L_1660:
        /*25b4*/ 	.word	index@(_ZN2at6native29vectorized_elementwise_kernelILi8EZZZNS0_23logical_not_kernel_cudaERNS_18TensorIteratorBaseEENKUlvE0_clEvENKUlvE4_clEvEUldE_St5arrayIPcLm2EEEEviT0_T1_)
        /*25b8*/ 	.word	0x00000000


	//----- nvinfo : EIATTR_MIN_STACK_SIZE
	.align		4
.L_1661:
        /*25bc*/ 	.byte	0x04, 0x12
        /*25be*/ 	.short	(.L_1663 - .L_1662)
	.align		4
.L_1662:
        /*25c0*/ 	.word	index@(_ZN2at6native18elementwise_kernelILi128ELi4EZNS0_15gpu_kernel_implIZZZNS0_23logical_not_kernel_cudaERNS_18TensorIteratorBaseEENKUlvE0_clEvENKUlvE3_clEvEUlsE_EEvS4_RKT_EUliE_EEviT1_)
        /*25c4*/ 	.word	0x00000000


	//----- nvinfo : EIATTR_MIN_STACK_SIZE
	.align		4
.L_1663:
        /*25c8*/ 	.byte	0x04, 0x12
        /*25ca*/ 	.short	(.L_1665 - .L_1664)
	.align		4
.L_1664:
        /*25cc*/ 	.word	index@(_ZN2at6native27unrolled_elementwise_kernelIZZZNS0_23logical_not_kernel_cudaERNS_18TensorIteratorBaseEENKUlvE0_clEvENKUlvE3_clEvEUlsE_St5arrayIPcLm2EELi4E23TrivialOffsetCalculatorILi1EjESB_NS0_6memory12LoadWithCastILi1EEENSC_13StoreWithCastILi1EEEEEviT_T0_T2_T3_T4_T5_)
        /*25d0*/ 	.word	0x00000000


	//----- nvinfo : EIATTR_MIN_STACK_SIZE
	.align		4
.L_1665:
        /*25d4*/ 	.byte	0x04, 0x12
        /*25d6*/ 	.short	(.L_1667 - .L_1666)
	.align		4
.L_1666:
        /*25d8*/ 	.word	index@(_ZN2at6native18elementwise_kernelILi128ELi4EZNS0_22gpu_kernel_impl_nocastIZZZNS0_23logical_not_kernel_cudaERNS_18TensorIteratorBaseEENKUlvE0_clEvENKUlvE3_clEvEUlsE_EEvS4_RKT_EUliE_EEviT1_)
        /*25dc*/ 	.word	0x00000000


	//----- nvinfo : EIATTR_MIN_STACK_SIZE
	.align		4
.L_1667:
        /*25e0*/ 	.byte	0x04, 0x12
        /*25e2*/ 	.short	(.L_1669 - .L_1668)
	.align		4
.L_1668:
        /*25e4*/ 	.word	index@(_ZN2at6native27unrolled_elementwise_kernelIZZZNS0_23logical_not_kernel_cudaERNS_18TensorIteratorBaseEENKUlvE0_clEvENKUlvE3_clEvEUlsE_St5arrayIPcLm2EELi4E23TrivialOffsetCalculatorILi1EjESB_NS0_6memory15LoadWithoutCastENSC_16StoreWithoutCastEEEviT_T0_T2_T3_T4_T5_)
        /*25e8*/ 	.word	0x00000000


	//----- nvinfo : EIATTR_MIN_STACK_SIZE
	.align		4
.L_1669:
        /*25ec*/ 	.byte	0x04, 0x12
        /*25ee*/ 	.short	(.L_1671 - .L_1670)
	.align		4
.L_1670:
        /*25f0*/ 	.word	index@(_ZN2at6native29vectorized_elementwise_kernelILi2EZZZNS0_23logical_not_kernel_cudaERNS_18TensorIteratorBaseEENKUlvE0_clEvENKUlvE3_clEvEUlsE_St5arrayIPcLm2EEEEviT0_T1_)
        /*25f4*/ 	.word	0x00000000


	//----- nvinfo : EIATTR_MIN_STACK_SIZE
	.align		4
.L_1671:
        /*25f8*/ 	.byte	0x04, 0x12
        /*25fa*/ 	.short	(.L_1673 - .L_1672)
	.align		4
.L_1672:
        /*25fc*/ 	.word	index@(_ZN2at6native29vectorized_elementwise_kernelILi4EZZZNS0_23logical_not_kernel_cudaERNS_18TensorIteratorBaseEENKUlvE0_clEvENKUlvE3_clEvEUlsE_St5arrayIPcLm2EEEEviT0_T1_)
        /*2600*/ 	.word	0x00000000


	//----- nvinfo : EIATTR_MIN_STACK_SIZE
	.align		4
.L_1673:
        /*2604*/ 	.byte	0x04, 0x12
        /*2606*/ 	.short	(.L_1675 - .L_1674)
	.align		4
.L_1674:
        /*2608*/ 	.word	index@(_ZN2at6native29vectorized_elementwise_kernelILi8EZZZNS0_23logical_not_kernel_cudaERNS_18TensorIteratorBaseEENKUlvE0_clEvENKUlvE3_clEvEUlsE_St5arrayIPcLm2EEEEviT0_T1_)
        /*260c*/ 	.word	0x00000000


	//----- nvinfo : EIATTR_MIN_STACK_SIZE
	.align		4
.L_1675:
        /*2610*/ 	.byte	0x04, 0x12
        /*2612*/ 	.short	(.L_1677 - .L_1676)
	.align		4
.L_1676:
        /*2614*/ 	.word	index@(_ZN2at6native18elementwise_kernelILi128ELi4EZNS0_15gpu_kernel_implIZZZNS0_23logical_not_kernel_cudaERNS_18TensorIteratorBaseEENKUlvE0_clEvENKUlvE2_clEvEUllE_EEvS4_RKT_EUliE_EEviT1_)
        /*2618*/ 	.word	0x00000000


	//----- nvinfo : EIATTR_MIN_STACK_SIZE
	.align		4
.L_1677:
        /*261c*/ 	.byte	0x04, 0x12
        /*261e*/ 	.short	(.L_1679 - .L_1678)
	.align		4
.L_1678:
        /*2620*/ 	.word	index@(_ZN2at6native27unrolled_elementwise_kernelIZZZNS0_23logical_not_kernel_cudaERNS_18TensorIteratorBaseEENKUlvE0_clEvENKUlvE2_clEvEUllE_St5arrayIPcLm2EELi4E23TrivialOffsetCalculatorILi1EjESB_NS0_6memory12LoadWithCastILi1EEENSC_13StoreWithCastILi1EEEEEviT_T0_T2_T3_T4_T5_)
        /*2624*/ 	.word	0x00000000


	//----- nvinfo : EIATTR_MIN_STACK_SIZE
	.align		4
.L_1679:
        /*2628*/ 	.byte	0x04, 0x12
        /*262a*/ 	.short	(.L_1681 - .L_1680)
	.align		4
.L_1680:
        /*262c*/ 	.word	index@(_ZN2at6native18elementwise_kernelILi128ELi4EZNS0_22gpu_kernel_impl_nocastIZZZNS0_23logical_not_kernel_cudaERNS_18TensorIteratorBaseEENKUlvE0_clEvENKUlvE2_clEvEUllE_EEvS4_RKT_EUliE_EEviT1_)
        /*2630*/ 	.word	0x00000000


	//----- nvinfo : EIATTR_MIN_STACK_SIZE
	.align		4
.L_1681:
        /*2634*/ 	.byte	0x04, 0x12
        /*2636*/ 	.short	(.L_1683 - .L_1682)
	.align		4
.L_1682:
        /*2638*/ 	.word	index@(_ZN2at6native27unrolled_elementwise_kernelIZZZNS0_23logical_not_kernel_cudaERNS_18TensorIteratorBaseEENKUlvE0_clEvENKUlvE2_clEvEUllE_St5arrayIPcLm2EELi4E23TrivialOffsetCalculatorILi1EjESB_NS0_6memory15LoadWithoutCastENSC_16StoreWithoutCastEEEviT_T0_T2_T3_T4_T5_)
        /*263c*/ 	.word	0x00000000


	//----- nvinfo : EIATTR_MIN_STACK_SIZE
	.align		4
.L_1683:
        /*2640*/ 	.byte	0x04, 0x12
        /*2642*/ 	.short	(.L_1685 - .L_1684)
	.align		4
.L_1684:
        /*2644*/ 	.word	index@(_ZN2at6native29vectorized_elementwise_kernelILi2EZZZNS0_23logical_not_kernel_cudaERNS_18TensorIteratorBaseEENKUlvE0_clEvENKUlvE2_clEvEUllE_St5arrayIPcLm2EEEEviT0_T1_)
        /*2648*/ 	.word	0x00000000


	//----- nvinfo : EIATTR_MIN_STACK_SIZE
	.align		4
.L_1685:
        /*264c*/ 	.byte	0x04, 0x12
        /*264e*/ 	.short	(.L_1687 - .L_1686)
	.align		4
.L_1686:
        /*2650*/ 	.word	index@(_ZN2at6native29vectorized_elementwise_kernelILi4EZZZNS0_23logical_not_kernel_cudaERNS_18TensorIteratorBaseEENKUlvE0_clEvENKUlvE2_clEvEUllE_St5arrayIPcLm2EEEEviT0_T1_)
        /*2654*/ 	.word	0x00000000


	//----- nvinfo : EIATTR_MIN_STACK_SIZE
	.align		4
.L_1687:
        /*2658*/ 	.byte	0x04, 0x12
        /*265a*/ 	.short	(.L_1689 - .L_1688)
	.align		4
.L_1688:
        /*265c*/ 	.word	index@(_ZN2at6native29vectorized_elementwise_kernelILi8EZZZNS0_23logical_not_kernel_cudaERNS_18TensorIteratorBaseEENKUlvE0_clEvENKUlvE2_clEvEUllE_St5arrayIPcLm2EEEEviT0_T1_)
        /*2660*/ 	.word	0x00000000


	//----- nvinfo : EIATTR_MIN_STACK_SIZE
	.align		4
.L_1689:
        /*2664*/ 	.byte	0x04, 0x12
        /*2666*/ 	.short	(.L_1691 - .L_1690)
	.align		4
.L_1690:
        /*2668*/ 	.word	index@(_ZN2at6native18elementwise_kernelILi128ELi4EZNS0_15gpu_kernel_implIZZZNS0_23logical_not_kernel_cudaERNS_18TensorIteratorBaseEENKUlvE0_clEvENKUlvE1_clEvEUliE_EEvS4_RKT_EUliE_EEviT1_)
        /*266c*/ 	.word	0x00000000


	//----- nvinfo : EIATTR_MIN_STACK_SIZE
	.align		4
.L_1691:
        /*2670*/ 	.byte	0x04, 0x12
        /*2672*/ 	.short	(.L_1693 - .L_1692)
	.align		4
.L_1692:
        /*2674*/ 	.word	index@(_ZN2at6native27unrolled_elementwise_kernelIZZZNS0_23logical_not_kernel_cudaERNS_18TensorIteratorBaseEENKUlvE0_clEvENKUlvE1_clEvEUliE_St5arrayIPcLm2EELi4E23TrivialOffsetCalculatorILi1EjESB_NS0_6memory12LoadWithCastILi1EEENSC_13StoreWithCastILi1EEEEEviT_T0_T2_T3_T4_T5_)
        /*2678*/ 	.word	0x00000000


	//----- nvinfo : EIATTR_MIN_STACK_SIZE
	.align		4
.L_1693:
        /*267c*/ 	.byte	0x04, 0x12
        /*267e*/ 	.short	(.L_1695 - .L_1694)
	.align		4
.L_1694:
        /*2680*/ 	.word	index@(_ZN2at6native18elementwise_kernelILi128ELi4EZNS0_22gpu_kernel_impl_nocastIZZZNS0_23logical_not_kernel_cudaERNS_18TensorIteratorBaseEENKUlvE0_clEvENKUlvE1_clEvEUliE_EEvS4_RKT_EUliE_EEviT1_)
        /*2684*/ 	.word	0x00000000


	//----- nvinfo : EIATTR_MIN_STACK_SIZE
	.align		4
.L_1695:
        /*2688*/ 	.byte	0x04, 0x12
        /*268a*/ 	.short	(.L_1697 - .L_1696)
	.align		4
.L_1696:
        /*268c*/ 	.word	index@(_ZN2at6native27unrolled_elementwise_kernelIZZZNS0_23logical_not_kernel_cudaERNS_18TensorIteratorBaseEENKUlvE0_clEvENKUlvE1_clEvEUliE_St5arrayIPcLm2EELi4E23TrivialOffsetCalculatorILi1EjESB_NS0_6memory15LoadWithoutCastENSC_16StoreWithoutCastEEEviT_T0_T2_T3_T4_T5_)
        /*2690*/ 	.word	0x00000000


	//----- nvinfo : EIATTR_MIN_STACK_SIZE
	.align		4
.L_1697:
        /*2694*/ 	.byte	0x04, 0x12
        /*2696*/ 	.short	(.L_1699 - .L_1698)
	.align		4
.L_1698:
        /*2698*/ 	.word	index@(_ZN2at6native29vectorized_elementwise_kernelILi2EZZZNS0_23logical_not_kernel_cudaERNS_18TensorIteratorBaseEENKUlvE0_clEvENKUlvE1_clEvEUliE_St5arrayIPcLm2EEEEviT0_T1_)
        /*269c*/ 	.word	0x00000000


	//----- nvinfo : EIATTR_MIN_STACK_SIZE
	.align		4
.L_1699:
        /*26a0*/ 	.byte	0x04, 0x12
        /*26a2*/ 	.short	(.L_1701 - .L_1700)
	.align		4
.L_1700:
        /*26a4*/ 	.word	index@(_ZN2at6native29vectorized_elementwise_kernelILi4EZZZNS0_23logical_not_kernel_cudaERNS_18TensorIteratorBaseEENKUlvE0_clEvENKUlvE1_clEvEUliE_St5arrayIPcLm2EEEEviT0_T1_)
        /*26a8*/ 	.word	0x00000000


	//----- nvinfo : EIATTR_MIN_STACK_SIZE
	.align		4
.L_1701:
        /*26ac*/ 	.byte	0x04, 0x12
        /*26ae*/ 	.short	(.L_1703 - .L_1702)
	.align		4
.L_1702:
        /*26b0*/ 	.word	index@(_ZN2at6native29vectorized_elementwise_kernelILi8EZZZNS0_23logical_not_kernel_cudaERNS_18TensorIteratorBaseEENKUlvE0_clEvENKUlvE1_clEvEUliE_St5arrayIPcLm2EEEEviT0_T1_)
        /*26b4*/ 	.word	0x00000000


	//----- nvinfo : EIATTR_MIN_STACK_SIZE
	.align		4
.L_1703:
        /*26b8*/ 	.byte	0x04, 0x12
        /*26ba*/ 	.short	(.L_1705 - .L_1704)
	.align		4
.L_1704:
        /*26bc*/ 	.word	index@(_ZN2at6native18elementwise_kernelILi128ELi4EZNS0_15gpu_kernel_implIZZZNS0_23logical_not_kernel_cudaERNS_18TensorIteratorBaseEENKUlvE0_clEvENKUlvE0_clEvEUlaE_EEvS4_RKT_EUliE_EEviT1_)
        /*26c0*/ 	.word	0x00000000


	//----- nvinfo : EIATTR_MIN_STACK_SIZE
	.align		4
.L_1705:
        /*26c4*/ 	.byte	0x04, 0x12
        /*26c6*/ 	.short	(.L_1707 - .L_1706)
	.align		4
.L_1706:
        /*26c8*/ 	.word	index@(_ZN2at6native27unrolled_elementwise_kernelIZZZNS0_23logical_not_kernel_cudaERNS_18TensorIteratorBaseEENKUlvE0_clEvENKUlvE0_clEvEUlaE_St5arrayIPcLm2EELi4E23TrivialOffsetCalculatorILi1EjESB_NS0_6memory12LoadWithCastILi1EEENSC_13StoreWithCastILi1EEEEEviT_T0_T2_T3_T4_T5_)
        /*26cc*/ 	.word	0x00000000


	//----- nvinfo : EIATTR_MIN_STACK_SIZE
	.align		4
.L_1707:
        /*26d0*/ 	.byte	0x04, 0x12
        /*26d2*/ 	.short	(.L_1709 - .L_1708)
	.align		4
.L_1708:
        /*26d4*/ 	.word	index@(_ZN2at6native18elementwise_kernelILi128ELi4EZNS0_22gpu_kernel_impl_nocastIZZZNS0_23logical_not_kernel_cudaERNS_18TensorIteratorBaseEENKUlvE0_clEvENKUlvE0_clEvEUlaE_EEvS4_RKT_EUliE_EEviT1_)
        /*26d8*/ 	.word	0x00000000


	//----- nvinfo : EIATTR_MIN_STACK_SIZE
	.align		4
.L_1709:
        /*26dc*/ 	.byte	0x04, 0x12
        /*26de*/ 	.short	(.L_1711 - .L_1710)
	.align		4
.L_1710:
        /*26e0*/ 	.word	index@(_ZN2at6native27unrolled_elementwise_kernelIZZZNS0_23logical_not_kernel_cudaERNS_18TensorIteratorBaseEENKUlvE0_clEvENKUlvE0_clEvEUlaE_St5arrayIPcLm2EELi4E23TrivialOffsetCalculatorILi1EjESB_NS0_6memory15LoadWithoutCastENSC_16StoreWithoutCastEEEviT_T0_T2_T3_T4_T5_)
        /*26e4*/ 	.word	0x00000000


	//----- nvinfo : EIATTR_MIN_STACK_SIZE
	.align		4
.L_1711:
        /*26e8*/ 	.byte	0x04, 0x12
        /*26ea*/ 	.short	(.L_1713 - .L_1712)
	.align		4
.L_1712:
        /*26ec*/ 	.word	index@(_ZN2at6native29vectorized_elementwise_kernelILi2EZZZNS0_23logical_not_kernel_cudaERNS_18TensorIteratorBaseEENKUlvE0_clEvENKUlvE0_clEvEUlaE_St5arrayIPcLm2EEEEviT0_T1_)
        /*26f0*/ 	.word	0x00000000


	//----- nvinfo : EIATTR_MIN_STACK_SIZE
	.align		4
.L_1713:
        /*26f4*/ 	.byte	0x04, 0x12
        /*26f6*/ 	.short	(.L_1715 - .L_1714)
	.align		4
.L_1714:
        /*26f8*/ 	.word	index@(_ZN2at6native29vectorized_elementwise_kernelILi4EZZZNS0_23logical_not_kernel_cudaERNS_18TensorIteratorBaseEENKUlvE0_clEvENKUlvE0_clEvEUlaE_St5arrayIPcLm2EEEEviT0_T1_)
        /*26fc*/ 	.word	0x00000000


	//----- nvinfo : EIATTR_MIN_STACK_SIZE
	.align		4
.L_1715:
        /*2700*/ 	.byte	0x04, 0x12
        /*2702*/ 	.short	(.L_1717 - .L_1716)
	.align		4
.L_1716:
        /*2704*/ 	.word	index@(_ZN2at6native29vectorized_elementwise_kernelILi8EZZZNS0_23logical_not_kernel_cudaERNS_18TensorIteratorBaseEENKUlvE0_clEvENKUlvE0_clEvEUlaE_St5arrayIPcLm2EEEEviT0_T1_)
        /*2708*/ 	.word	0x00000000


	//----- nvinfo : EIATTR_MIN_STACK_SIZE
	.align		4
.L_1717:
        /*270c*/ 	.byte	0x04, 0x12
        /*270e*/ 	.short	(.L_1719 - .L_1718)
	.align		4
.L_1718:
        /*2710*/ 	.word	index@(_ZN2at6native18elementwise_kernelILi128ELi4EZNS0_15gpu_kernel_implIZZZNS0_23logical_not_kernel_cudaERNS_18TensorIteratorBaseEENKUlvE0_clEvENKUlvE_clEvEUlhE_EEvS4_RKT_EUliE_EEviT1_)
        /*2714*/ 	.word	0x00000000


	//----- nvinfo : EIATTR_MIN_STACK_SIZE
	.align		4
.L_1719:
        /*2718*/ 	.byte	0x04, 0x12
        /*271a*/ 	.short	(.L_1721 - .L_1720)
	.align		4
.L_1720:
        /*271c*/ 	.word	index@(_ZN2at6native27unrolled_elementwise_kernelIZZZNS0_23logical_not_kernel_cudaERNS_18TensorIteratorBaseEENKUlvE0_clEvENKUlvE_clEvEUlhE_St5arrayIPcLm2EELi4E23TrivialOffsetCalculatorILi1EjESB_NS0_6memory12LoadWithCastILi1EEENSC_13StoreWithCastILi1EEEEEviT_T0_T2_T3_T4_T5_)
        /*2720*/ 	.word	0x00000000


	//----- nvinfo : EIATTR_MIN_STACK_SIZE
	.align		4
.L_1721:
        /*2724*/ 	.byte	0x04, 0x12
        /*2726*/ 	.short	(.L_1723 - .L_1722)
	.align		4
.L_1722:
        /*2728*/ 	.word	index@(_ZN2at6native18elementwise_kernelILi128ELi4EZNS0_22gpu_kernel_impl_nocastIZZZNS0_23logical_not_kernel_cudaERNS_18TensorIteratorBaseEENKUlvE0_clEvENKUlvE_clEvEUlhE_EEvS4_RKT_EUliE_EEviT1_)
        /*272c*/ 	.word	0x00000000


	//----- nvinfo : EIATTR_MIN_STACK_SIZE
	.align		4
.L_1723:
        /*2730*/ 	.byte	0x04, 0x12
        /*2732*/ 	.short	(.L_1725 - .L_1724)
	.align		4
.L_1724:
        /*2734*/ 	.word	index@(_ZN2at6native27unrolled_elementwise_kernelIZZZNS0_23logical_not_kernel_cudaERNS_18TensorIteratorBaseEENKUlvE0_clEvENKUlvE_clEvEUlhE_St5arrayIPcLm2EELi4E23TrivialOffsetCalculatorILi1EjESB_NS0_6memory15LoadWithoutCastENSC_16StoreWithoutCastEEEviT_T0_T2_T3_T4_T5_)
        /*2738*/ 	.word	0x00000000


	//----- nvinfo : EIATTR_MIN_STACK_SIZE
	.align		4
.L_1725:
        /*273c*/ 	.byte	0x04, 0x12
        /*273e*/ 	.short	(.L_1727 - .L_1726)
	.align		4
.L_1726:
        /*2740*/ 	.word	index@(_ZN2at6native29vectorized_elementwise_kernelILi2EZZZNS0_23logical_not_kernel_cudaERNS_18TensorIteratorBaseEENKUlvE0_clEvENKUlvE_clEvEUlhE_St5arrayIPcLm2EEEEviT0_T1_)
        /*2744*/ 	.word	0x00000000


	//----- nvinfo : EIATTR_MIN_STACK_SIZE
	.align		4
.L_1727:
        /*2748*/ 	.byte	0x04, 0x12
        /*274a*/ 	.short	(.L_1729 - .L_1728)
	.align		4
.L_1728:
        /*274c*/ 	.word	index@(_ZN2at6native29vectorized_elementwise_kernelILi4EZZZNS0_23logical_not_kernel_cudaERNS_18TensorIteratorBaseEENKUlvE0_clEvENKUlvE_clEvEUlhE_St5arrayIPcLm2EEEEviT0_T1_)
        /*2750*/ 	.word	0x00000000


	//----- nvinfo : EIATTR_MIN_STACK_SIZE
	.align		4
.L_1729:
        /*2754*/ 	.byte	0x04, 0x12
        /*2756*/ 	.short	(.L_1731 - .L_1730)
	.align		4
.L_1730:
        /*2758*/ 	.word	index@(_ZN2at6native29vectorized_elementwise_kernelILi8EZZZNS0_23logical_not_kernel_cudaERNS_18TensorIteratorBaseEENKUlvE0_clEvENKUlvE_clEvEUlhE_St5arrayIPcLm2EEEEviT0_T1_)
        /*275c*/ 	.word	0x00000000
.L_1731:


//--------------------- .nv.compat                --------------------------
	.section	.nv.compat,"",@"SHT_CUDA_COMPAT_INFO"
	.align	4
        /*0000*/ 	.byte	0x02, 0x09, 0x00, 0x00, 0x02, 0x02, 0x01, 0x00, 0x02, 0x05, 0x05, 0x00, 0x03, 0x07, 0x01, 0x01
        /*0010*/ 	.byte	0x02, 0x03, 0x00, 0x00, 0x02, 0x06, 0x01, 0x00, 0x04, 0x0b, 0x08, 0x00, 0x00, 0x00, 0x00, 0x00
        /*0020*/ 	.byte	0x00, 0x00, 0x00, 0x00


//--------------------- .nv.info._ZN2at6native18elementwise_kernelILi128ELi4EZNS0_15gpu_kernel_implIZZZNS0_19signbit_kernel_cudaERNS_18TensorIteratorBaseEENKUlvE0_clEvENKUlvE2_clEvEUlN3c104HalfEE_EEvS4_RKT_EUliE_EEviT1_ --------------------------
	.section	.nv.info._ZN2at6native18elementwise_kernelILi128ELi4EZNS0_15gpu_kernel_implIZZZNS0_19signbit_kernel_cudaERNS_18TensorIteratorBaseEENKUlvE0_clEvENKUlvE2_clEvEUlN3c104HalfEE_EEvS4_RKT_EUliE_EEviT1_,"",@"SHT_CUDA_INFO"
	.sectionflags	@""
	.align	4


	//----- nvinfo : EIATTR_CUDA_API_VERSION
	.align		4
        /*0000*/ 	.byte	0x04, 0x37
        /*0002*/ 	.short	(.L_1733 - .L_1732)
.L_1732:
        /*0004*/ 	.word	0x00000082


	//----- nvinfo : EIATTR_KPARAM_INFO
	.align		4
.L_1733:
        /*0008*/ 	.byte	0x04, 0x17
        /*000a*/ 	.short	(.L_1735 - .L_1734)
.L_1734:
        /*000c*/ 	.word	0x00000000
        /*0010*/ 	.short	0x0001
        /*0012*/ 	.short	0x0008
        /*0014*/ 	.byte	0x00, 0xf0, 0x61, 0x08


	//----- nvinfo : EIATTR_KPARAM_INFO
	.align		4
.L_1735:
        /*0018*/ 	.byte	0x04, 0x17
        /*001a*/ 	.short	(.L_1737 - .L_1736)
.L_1736:
        /*001c*/ 	.word	0x00000000
        /*0020*/ 	.short	0x0000
        /*0022*/ 	.short	0x0000
        /*0024*/ 	.byte	0x00, 0xf0, 0x11, 0x00


	//----- nvinfo : EIATTR_SPARSE_MMA_MASK
	.align		4
.L_1737:
        /*0028*/ 	.byte	0x03, 0x50
        /*002a*/ 	.short	0x0000


	//----- nvinfo : EIATTR_MAXREG_COUNT
	.align		4
        /*002c*/ 	.byte	0x03, 0x1b
        /*002e*/ 	.short	0x0080


	//----- nvinfo : EIATTR_EXTERNS
	.align		4
        /*0030*/ 	.byte	0x04, 0x0f
        /*0032*/ 	.short	(.L_1739 - .L_1738)


	//   ....[0]....
	.align		4
.L_1738:
        /*0034*/ 	.word	index@(__assertfail)


	//----- nvinfo : EIATTR_MERCURY_ISA_VERSION
	.align		4
.L_1739:
        /*0038*/ 	.byte	0x03, 0x5f
        /*003a*/ 	.short	0x0101


	//----- nvinfo : EIATTR_SYSCALL_OFFSETS
	.align		4
        /*003c*/ 	.byte	0x04, 0x46
        /*003e*/ 	.short	(.L_1741 - .L_1740)


	//   ....[0]....
.L_1740:
        /*0040*/ 	.word	0x000022b0


	//   ....[1]....
        /*0044*/ 	.word	0x00003140


	//   ....[2]....
        /*0048*/ 	.word	0x00005430


	//   ....[3]....
        /*004c*/ 	.word	0x000062b0


	//   ....[4]....
        /*0050*/ 	.word	0x00008580


	//   ....[5]....
        /*0054*/ 	.word	0x00009400


	//   ....[6]....
        /*0058*/ 	.word	0x0000b6c0


	//   ....[7]....
        /*005c*/ 	.word	0x0000c540


	//----- nvinfo : EIATTR_EXIT_INSTR_OFFSETS
	.align		4
.L_1741:
        /*0060*/ 	.byte	0x04, 0x1c
        /*0062*/ 	.short	(.L_1743 - .L_1742)


	//   ....[0]....
.L_1742:
        /*0064*/ 	.word	0x000094a0


	//   ....[1]....
        /*0068*/ 	.word	0x0000b850


	//   ....[2]....
        /*006c*/ 	.word	0x0000b870


	//   ....[3]....
        /*0070*/ 	.word	0x0000b900


	//   ....[4]....
        /*0074*/ 	.word	0x0000b920


	//   ....[5]....
        /*0078*/ 	.word	0x0000b940


	//   ....[6]....
        /*007c*/ 	.word	0x0000b9d0


	//   ....[7]....
        /*0080*/ 	.word	0x0000ba10


	//   ....[8]....
        /*0084*/ 	.word	0x0000bab0


	//   ....[9]....
        /*0088*/ 	.word	0x0000bb00


	//   ....[10]....
        /*008c*/ 	.word	0x0000bb30


	//   ....[11]....
        /*0090*/ 	.word	0x0000bbd0


	//   ....[12]....
        /*0094*/ 	.word	0x0000bc10


	//   ....[13]....
        /*0098*/ 	.word	0x0000bda0


	//   ....[14]....
        /*009c*/ 	.word	0x0000bf00


	//   ....[15]....
        /*00a0*/ 	.word	0x0000bf40


	//   ....[16]....
        /*00a4*/ 	.word	0x0000bfe0


	//   ....[17]....
        /*00a8*/ 	.word	0x0000c160


	//   ....[18]....
        /*00ac*/ 	.word	0x0000c2e0


	//   ....[19]....
        /*00b0*/ 	.word	0x0000c440


	//   ....[20]....
        /*00b4*/ 	.word	0x0000c550


	//   ....[21]....
        /*00b8*/ 	.word	0x0000c580


	//   ....[22]....
        /*00bc*/ 	.word	0x0000c5a0


	//----- nvinfo : EIATTR_MAX_THREADS
	.align		4
.L_1743:
        /*00c0*/ 	.byte	0x04, 0x05
        /*00c2*/ 	.short	(.L_1745 - .L_1744)
.L_1744:
        /*00c4*/ 	.word	0x00000080
        /*00c8*/ 	.word	0x00000001
        /*00cc*/ 	.word	0x00000001


	//----- nvinfo : EIATTR_CRS_STACK_SIZE
	.align		4
.L_1745:
        /*00d0*/ 	.byte	0x04, 0x1e
        /*00d2*/ 	.short	(.L_1747 - .L_1746)
.L_1746:
        /*00d4*/ 	.word	0x00000000


	//----- nvinfo : EIATTR_CBANK_PARAM_SIZE
	.align		4
.L_1747:
        /*00d8*/ 	.byte	0x03, 0x19
        /*00da*/ 	.short	0x0220


	//----- nvinfo : EIATTR_PARAM_CBANK
	.align		4
        /*00dc*/ 	.byte	0x04, 0x0a
        /*00de*/ 	.short	(.L_1749 - .L_1748)
	.align		4
.L_1748:
        /*00e0*/ 	.word	index@(.nv.constant0._ZN2at6native18elementwise_kernelILi128ELi4EZNS0_15gpu_kernel_implIZZZNS0_19signbit_kernel_cudaERNS_18TensorIteratorBaseEENKUlvE0_clEvENKUlvE2_clEvEUlN3c104HalfEE_EEvS4_RKT_EUliE_EEviT1_)
        /*00e4*/ 	.short	0x0210
        /*00e6*/ 	.short	0x0220


	//----- nvinfo : EIATTR_SW_WAR
	.align		4
.L_1749:
        /*00e8*/ 	.byte	0x04, 0x36
        /*00ea*/ 	.short	(.L_1751 - .L_1750)
.L_1750:
        /*00ec*/ 	.word	0x00000008
.L_1751:


//--------------------- .nv.info._ZN2at6native27unrolled_elementwise_kernelIZZZNS0_19signbit_kernel_cudaERNS_18TensorIteratorBaseEENKUlvE0_clEvENKUlvE2_clEvEUlN3c104HalfEE_St5arrayIPcLm2EELi4E23TrivialOffsetCalculatorILi1EjESD_NS0_6memory12LoadWithCastILi1EEENSE_13StoreWithCastILi1EEEEEviT_T0_T2_T3_T4_T5_ --------------------------
	.section	.nv.info._ZN2at6native27unrolled_elementwise_kernelIZZZNS0_19signbit_kernel_cudaERNS_18TensorIteratorBaseEENKUlvE0_clEvENKUlvE2_clEvEUlN3c104HalfEE_St5arrayIPcLm2EELi4E23TrivialOffsetCalculatorILi1EjESD_NS0_6memory12LoadWithCastILi1EEENSE_13StoreWithCastILi1EEEEEviT_T0_T2_T3_T4_T5_,"",@"SHT_CUDA_INFO"
	.sectionflags	@""
	.align	4


	//----- nvinfo : EIATTR_CUDA_API_VERSION
	.align		4
        /*0000*/ 	.byte	0x04, 0x37
        /*0002*/ 	.short	(.L_1753 - .L_1752)
.L_1752:
        /*0004*/ 	.word	0x00000082


	//----- nvinfo : EIATTR_KPARAM_INFO
	.align		4
.L_1753:
        /*0008*/ 	.byte	0x04, 0x17
        /*000a*/ 	.short	(.L_1755 - .L_1754)
.L_1754:
        /*000c*/ 	.word	0x00000000
        /*0010*/ 	.short	0x0006
        /*0012*/ 	.short	0x0024
        /*0014*/ 	.byte	0x00, 0xf0, 0x21, 0x00


	//----- nvinfo : EIATTR_KPARAM_INFO
	.align		4
.L_1755:
        /*0018*/ 	.byte	0x04, 0x17
        /*001a*/ 	.short	(.L_1757 - .L_1756)
.L_1756:
        /*001c*/ 	.word	0x00000000
        /*0020*/ 	.short	0x0005
        /*0022*/ 	.short	0x001c
        /*0024*/ 	.byte	0x00, 0xf0, 0x21, 0x00


	//----- nvinfo : EIATTR_KPARAM_INFO
	.align		4
.L_1757:
        /*0028*/ 	.byte	0x04, 0x17
        /*002a*/ 	.short	(.L_1759 - .L_1758)
.L_1758:
        /*002c*/ 	.word	0x00000000
        /*0030*/ 	.short	0x0004
        /*0032*/ 	.short	0x0019
        /*0034*/ 	.byte	0x00, 0xf0, 0x05, 0x00


	//----- nvinfo : EIATTR_KPARAM_INFO
	.align		4
.L_1759:
        /*0038*/ 	.byte	0x04, 0x17
        /*003a*/ 	.short	(.L_1761 - .L_1760)
.L_1760:
        /*003c*/ 	.word	0x00000000
        /*0040*/ 	.short	0x0003
        /*0042*/ 	.short	0x0018
        /*0044*/ 	.byte	0x00, 0xf0, 0x05, 0x00


	//----- nvinfo : EIATTR_KPARAM_INFO
	.align		4
.L_1761:
        /*0048*/ 	.byte	0x04, 0x17
        /*004a*/ 	.short	(.L_1763 - .L_1762)
.L_1762:
        /*004c*/ 	.word	0x00000000
        /*0050*/ 	.short	0x0002
        /*0052*/ 	.short	0x0008
        /*0054*/ 	.byte	0x00, 0xf0, 0x41, 0x00


	//----- nvinfo : EIATTR_KPARAM_INFO
	.align		4
.L_1763:
        /*0058*/ 	.byte	0x04, 0x17
        /*005a*/ 	.short	(.L_1765 - .L_1764)
.L_1764:
        /*005c*/ 	.word	0x00000000
        /*0060*/ 	.short	0x0001
        /*0062*/ 	.short	0x0004
        /*0064*/ 	.byte	0x00, 0xf0, 0x05, 0x00


	//----- nvinfo : EIATTR_KPARAM_INFO
	.align		4
.L_1765:
        /*0068*/ 	.byte	0x04, 0x17
        /*006a*/ 	.short	(.L_1767 - .L_1766)
.L_1766:
        /*006c*/ 	.word	0x00000000
        /*0070*/ 	.short	0x0000
        /*0072*/ 	.short	0x0000
        /*0074*/ 	.byte	0x00, 0xf0, 0x11, 0x00


	//----- nvinfo : EIATTR_SPARSE_MMA_MASK
	.align		4
.L_1767:
        /*0078*/ 	.byte	0x03, 0x50
        /*007a*/ 	.short	0x0000


	//----- nvinfo : EIATTR_MAXREG_COUNT
	.align		4
        /*007c*/ 	.byte	0x03, 0x1b
        /*007e*/ 	.short	0x00ff


	//----- nvinfo : EIATTR_EXTERNS
	.align		4
        /*0080*/ 	.byte	0x04, 0x0f
        /*0082*/ 	.short	(.L_1769 - .L_1768)


	//   ....[0]....
	.align		4
.L_1768:
        /*0084*/ 	.word	index@(__assertfail)


	//----- nvinfo : EIATTR_MERCURY_ISA_VERSION
	.align		4
.L_1769:
        /*0088*/ 	.byte	0x03, 0x5f
        /*008a*/ 	.short	0x0101


	//----- nvinfo : EIATTR_SYSCALL_OFFSETS
	.align		4
        /*008c*/ 	.byte	0x04, 0x46
        /*008e*/ 	.short	(.L_1771 - .L_1770)


	//   ....[0]....
.L_1770:
        /*0090*/ 	.word	0x000010b0


	//   ....[1]....
        /*0094*/ 	.word	0x000021c0


	//   ....[2]....
        /*0098*/ 	.word	0x000032e0


	//   ....[3]....
        /*009c*/ 	.word	0x000043d0


	//   ....[4]....
        /*00a0*/ 	.word	0x00005600


	//   ....[5]....
        /*00a4*/ 	.word	0x000065e0


	//   ....[6]....
        /*00a8*/ 	.word	0x00007570


	//   ....[7]....
        /*00ac*/ 	.word	0x00008500


	//----- nvinfo : EIATTR_EXIT_INSTR_OFFSETS
	.align		4
.L_1771:
        /*00b0*/ 	.byte	0x04, 0x1c
        /*00b2*/ 	.short	(.L_1773 - .L_1772)


	//   ....[0]....
.L_1772:
        /*00b4*/ 	.word	0x00007620


	//   ....[1]....
        /*00b8*/ 	.word	0x00007750


	//   ....[2]....
        /*00bc*/ 	.word	0x00007770


	//   ....[3]....
        /*00c0*/ 	.word	0x00007810


	//   ....[4]....
        /*00c4*/ 	.word	0x00007840


	//   ....[5]....
        /*00c8*/ 	.word	0x00007880


	//   ....[6]....
        /*00cc*/ 	.word	0x00007910


	//   ....[7]....
        /*00d0*/ 	.word	0x00007950


	//   ....[8]....
        /*00d4*/ 	.word	0x000079f0


	//   ....[9]....
        /*00d8*/ 	.word	0x00007a40


	//   ....[10]....
        /*00dc*/ 	.word	0x00007a90


	//   ....[11]....
        /*00e0*/ 	.word	0x00007b50


	//   ....[12]....
        /*00e4*/ 	.word	0x00007bb0


	//   ....[13]....
        /*00e8*/ 	.word	0x00007d40


	//   ....[14]....
        /*00ec*/ 	.word	0x00007ea0


	//   ....[15]....
        /*00f0*/ 	.word	0x00007ee0


	//   ....[16]....
        /*00f4*/ 	.word	0x00007fa0


	//   ....[17]....
        /*00f8*/ 	.word	0x00008120


	//   ....[18]....
        /*00fc*/ 	.word	0x000082a0


	//   ....[19]....
        /*0100*/ 	.word	0x00008400


	//   ....[20]....
        /*0104*/ 	.word	0x00008510


	//   ....[21]....
        /*0108*/ 	.word	0x00008550


	//   ....[22]....
        /*010c*/ 	.word	0x00008580


	//----- nvinfo : EIATTR_MAX_THREADS
	.align		4
.L_1773:
        /*0110*/ 	.byte	0x04, 0x05
        /*0112*/ 	.short	(.L_1775 - .L_1774)
.L_1774:
        /*0114*/ 	.word	0x00000080
        /*0118*/ 	.word	0x00000001
        /*011c*/ 	.word	0x00000001


	//----- nvinfo : EIATTR_CRS_STACK_SIZE
	.align		4
.L_1775:
        /*0120*/ 	.byte	0x04, 0x1e
        /*0122*/ 	.short	(.L_1777 - .L_1776)
.L_1776:
        /*0124*/ 	.word	0x00000000


	//----- nvinfo : EIATTR_CBANK_PARAM_SIZE
	.align		4
.L_1777:
        /*0128*/ 	.byte	0x03, 0x19
        /*012a*/ 	.short	0x002c


	//----- nvinfo : EIATTR_PARAM_CBANK
	.align		4
        /*012c*/ 	.byte	0x04, 0x0a
        /*012e*/ 	.short	(.L_1779 - .L_1778)
	.align		4
.L_1778:
        /*0130*/ 	.word	index@(.nv.constant0._ZN2at6native27unrolled_elementwise_kernelIZZZNS0_19signbit_kernel_cudaERNS_18TensorIteratorBaseEENKUlvE0_clEvENKUlvE2_clEvEUlN3c104HalfEE_St5arrayIPcLm2EELi4E23TrivialOffsetCalculatorILi1EjESD_NS0_6memory12LoadWithCastILi1EEENSE_13StoreWithCastILi1EEEEEviT_T0_T2_T3_T4_T5_)
        /*0134*/ 	.short	0x0210
        /*0136*/ 	.short	0x002c


	//----- nvinfo : EIATTR_SW_WAR
	.align		4
.L_1779:
        /*0138*/ 	.byte	0x04, 0x36
        /*013a*/ 	.short	(.L_1781 - .L_1780)
.L_1780:
        /*013c*/ 	.word	0x00000008
.L_1781:


//--------------------- .nv.info._ZN2at6native18elementwise_kernelILi128ELi4EZNS0_22gpu_kernel_impl_nocastIZZZNS0_19signbit_kernel_cudaERNS_18TensorIteratorBaseEENKUlvE0_clEvENKUlvE2_clEvEUlN3c104HalfEE_EEvS4_RKT_EUliE_EEviT1_ --------------------------
	.section	.nv.info._ZN2at6native18elementwise_kernelILi128ELi4EZNS0_22gpu_kernel_impl_nocastIZZZNS0_19signbit_kernel_cudaERNS_18TensorIteratorBaseEENKUlvE0_clEvENKUlvE2_clEvEUlN3c104HalfEE_EEvS4_RKT_EUliE_EEviT1_,"",@"SHT_CUDA_INFO"
	.sectionflags	@""
	.align	4


	//----- nvinfo : EIATTR_CUDA_API_VERSION
	.align		4
        /*0000*/ 	.byte	0x04, 0x37
        /*0002*/ 	.short	(.L_1783 - .L_1782)
.L_1782:
        /*0004*/ 	.word	0x00000082


	//----- nvinfo : EIATTR_KPARAM_INFO
	.align		4
.L_1783:
        /*0008*/ 	.byte	0x04, 0x17
        /*000a*/ 	.short	(.L_1785 - .L_1784)
.L_1784:
        /*000c*/ 	.word	0x00000000
        /*0010*/ 	.short	0x0001
        /*0012*/ 	.short	0x0008
        /*0014*/ 	.byte	0x00, 0xf0, 0x61, 0x08


	//----- nvinfo : EIATTR_KPARAM_INFO
	.align		4
.L_1785:
        /*0018*/ 	.byte	0x04, 0x17
        /*001a*/ 	.short	(.L_1787 - .L_1786)
.L_1786:
        /*001c*/ 	.word	0x00000000
        /*0020*/ 	.short	0x0000
        /*0022*/ 	.short	0x0000
        /*0024*/ 	.byte	0x00, 0xf0, 0x11, 0x00


	//----- nvinfo : EIATTR_SPARSE_MMA_MASK
	.align		4
.L_1787:
        /*0028*/ 	.byte	0x03, 0x50
        /*002a*/ 	.short	0x0000


	//----- nvinfo : EIATTR_MAXREG_COUNT
	.align		4
        /*002c*/ 	.byte	0x03, 0x1b
        /*002e*/ 	.short	0x0080


	//----- nvinfo : EIATTR_MERCURY_ISA_VERSION
	.align		4
        /*0030*/ 	.byte	0x03, 0x5f
        /*0032*/ 	.short	0x0101


	//----- nvinfo : EIATTR_EXIT_INSTR_OFFSETS
	.align		4
        /*0034*/ 	.byte	0x04, 0x1c
        /*0036*/ 	.short	(.L_1789 - .L_1788)


	//   ....[0]....
.L_1788:
        /*0038*/ 	.word	0x00003bc0


	//   ....[1]....
        /*003c*/ 	.word	0x00004f50


	//----- nvinfo : EIATTR_MAX_THREADS
	.align		4
.L_1789:
        /*0040*/ 	.byte	0x04, 0x05
        /*0042*/ 	.short	(.L_1791 - .L_1790)
.L_1790:
        /*0044*/ 	.word	0x00000080
        /*0048*/ 	.word	0x00000001
        /*004c*/ 	.word	0x00000001


	//----- nvinfo : EIATTR_CRS_STACK_SIZE
	.align		4
.L_1791:
        /*0050*/ 	.byte	0x04, 0x1e
        /*0052*/ 	.short	(.L_1793 - .L_1792)
.L_1792:
        /*0054*/ 	.word	0x00000000


	//----- nvinfo : EIATTR_CBANK_PARAM_SIZE
	.align		4
.L_1793:
        /*0058*/ 	.byte	0x03, 0x19
        /*005a*/ 	.short	0x0220


	//----- nvinfo : EIATTR_PARAM_CBANK
	.align		4
        /*005c*/ 	.byte	0x04, 0x0a
        /*005e*/ 	.short	(.L_1795 - .L_1794)
	.align		4
.L_1794:
        /*0060*/ 	.word	index@(.nv.constant0._ZN2at6native18elementwise_kernelILi128ELi4EZNS0_22gpu_kernel_impl_nocastIZZZNS0_19signbit_kernel_cudaERNS_18TensorIteratorBaseEENKUlvE0_clEvENKUlvE2_clEvEUlN3c104HalfEE_EEvS4_RKT_EUliE_EEviT1_)
        /*0064*/ 	.short	0x0210
        /*0066*/ 	.short	0x0220


	//----- nvinfo : EIATTR_SW_WAR
	.align		4
.L_1795:
        /*0068*/ 	.byte	0x04, 0x36
        /*006a*/ 	.short	(.L_1797 - .L_1796)
.L_1796:
        /*006c*/ 	.word	0x00000008
.L_1797:


//--------------------- .nv.info._ZN2at6native27unrolled_elementwise_kernelIZZZNS0_19signbit_kernel_cudaERNS_18TensorIteratorBaseEENKUlvE0_clEvENKUlvE2_clEvEUlN3c104HalfEE_St5arrayIPcLm2EELi4E23TrivialOffsetCalculatorILi1EjESD_NS0_6memory15LoadWithoutCastENSE_16StoreWithoutCastEEEviT_T0_T2_T3_T4_T5_ --------------------------
	.section	.nv.info._ZN2at6native27unrolled_elementwise_kernelIZZZNS0_19signbit_kernel_cudaERNS_18TensorIteratorBaseEENKUlvE0_clEvENKUlvE2_clEvEUlN3c104HalfEE_St5arrayIPcLm2EELi4E23TrivialOffsetCalculatorILi1EjESD_NS0_6memory15LoadWithoutCastENSE_16StoreWithoutCastEEEviT_T0_T2_T3_T4_T5_,"",@"SHT_CUDA_INFO"
	.sectionflags	@""
	.align	4


	//----- nvinfo : EIATTR_CUDA_API_VERSION
	.align		4
        /*0000*/ 	.byte	0x04, 0x37
        /*0002*/ 	.short	(.L_1799 - .L_1798)
.L_1798:
        /*0004*/ 	.word	0x00000082


	//----- nvinfo : EIATTR_KPARAM_INFO
	.align		4
.L_1799:
        /*0008*/ 	.byte	0x04, 0x17
        /*000a*/ 	.short	(.L_1801 - .L_1800)
.L_1800:
        /*000c*/ 	.word	0x00000000
        /*0010*/ 	.short	0x0006
        /*0012*/ 	.short	0x001b
        /*0014*/ 	.byte	0x00, 0xf0, 0x05, 0x00


	//----- nvinfo : EIATTR_KPARAM_INFO
	.align		4
.L_1801:
        /*0018*/ 	.byte	0x04, 0x17
        /*001a*/ 	.short	(.L_1803 - .L_1802)
.L_1802:
        /*001c*/ 	.word	0x00000000
        /*0020*/ 	.short	0x0005
        /*0022*/ 	.short	0x001a
        /*0024*/ 	.byte	0x00, 0xf0, 0x05, 0x00


	//----- nvinfo : EIATTR_KPARAM_INFO
	.align		4
.L_1803:
        /*0028*/ 	.byte	0x04, 0x17
        /*002a*/ 	.short	(.L_1805 - .L_1804)
.L_1804:
        /*002c*/ 	.word	0x00000000
        /*0030*/ 	.short	0x0004
        /*0032*/ 	.short	0x0019
        /*0034*/ 	.byte	0x00, 0xf0, 0x05, 0x00


	//----- nvinfo : EIATTR_KPARAM_INFO
	.align		4
.L_1805:
        /*0038*/ 	.byte	0x04, 0x17
        /*003a*/ 	.short	(.L_1807 - .L_1806)
.L_1806:
        /*003c*/ 	.word	0x00000000
        /*0040*/ 	.short	0x0003
        /*0042*/ 	.short	0x0018
        /*0044*/ 	.byte	0x00, 0xf0, 0x05, 0x00


	//----- nvinfo : EIATTR_KPARAM_INFO
	.align		4
.L_1807:
        /*0048*/ 	.byte	0x04, 0x17
        /*004a*/ 	.short	(.L_1809 - .L_1808)
.L_1808:
        /*004c*/ 	.word	0x00000000
        /*0050*/ 	.short	0x0002
        /*0052*/ 	.short	0x0008
        /*0054*/ 	.byte	0x00, 0xf0, 0x41, 0x00


	//----- nvinfo : EIATTR_KPARAM_INFO
	.align		4
.L_1809:
        /*0058*/ 	.byte	0x04, 0x17
        /*005a*/ 	.short	(.L_1811 - .L_1810)
.L_1810:
        /*005c*/ 	.word	0x00000000
        /*0060*/ 	.short	0x0001
        /*0062*/ 	.short	0x0004
        /*0064*/ 	.byte	0x00, 0xf0, 0x05, 0x00


	//----- nvinfo : EIATTR_KPARAM_INFO
	.align		4
.L_1811:
        /*0068*/ 	.byte	0x04, 0x17
        /*006a*/ 	.short	(.L_1813 - .L_1812)
.L_1812:
        /*006c*/ 	.word	0x00000000
        /*0070*/ 	.short	0x0000
        /*0072*/ 	.short	0x0000
        /*0074*/ 	.byte	0x00, 0xf0, 0x11, 0x00


	//----- nvinfo : EIATTR_SPARSE_MMA_MASK
	.align		4
.L_1813:
        /*0078*/ 	.byte	0x03, 0x50
        /*007a*/ 	.short	0x0000


	//----- nvinfo : EIATTR_MAXREG_COUNT
	.align		4
        /*007c*/ 	.byte	0x03, 0x1b
        /*007e*/ 	.short	0x00ff


	//----- nvinfo : EIATTR_MERCURY_ISA_VERSION
	.align		4
        /*0080*/ 	.byte	0x03, 0x5f
        /*0082*/ 	.short	0x0101


	//----- nvinfo : EIATTR_EXIT_INSTR_OFFSETS
	.align		4
        /*0084*/ 	.byte	0x04, 0x1c
        /*0086*/ 	.short	(.L_1815 - .L_1814)


	//   ....[0]....
.L_1814:
        /*0088*/ 	.word	0x00000460


	//   ....[1]....
        /*008c*/ 	.word	0x000004e0


	//----- nvinfo : EIATTR_MAX_THREADS
	.align		4
.L_1815:
        /*0090*/ 	.byte	0x04, 0x05
        /*0092*/ 	.short	(.L_1817 - .L_1816)
.L_1816:
        /*0094*/ 	.word	0x00000080
        /*0098*/ 	.word	0x00000001
        /*009c*/ 	.word	0x00000001


	//----- nvinfo : EIATTR_CRS_STACK_SIZE
	.align		4
.L_1817:
        /*00a0*/ 	.byte	0x04, 0x1e
        /*00a2*/ 	.short	(.L_1819 - .L_1818)
.L_1818:
        /*00a4*/ 	.word	0x00000000


	//----- nvinfo : EIATTR_CBANK_PARAM_SIZE
	.align		4
.L_1819:
        /*00a8*/ 	.byte	0x03, 0x19
        /*00aa*/ 	.short	0x001c


	//----- nvinfo : EIATTR_PARAM_CBANK
	.align		4
        /*00ac*/ 	.byte	0x04, 0x0a
        /*00ae*/ 	.short	(.L_1821 - .L_1820)
	.align		4
.L_1820:
        /*00b0*/ 	.word	index@(.nv.constant0._ZN2at6native27unrolled_elementwise_kernelIZZZNS0_19signbit_kernel_cudaERNS_18TensorIteratorBaseEENKUlvE0_clEvENKUlvE2_clEvEUlN3c104HalfEE_St5arrayIPcLm2EELi4E23TrivialOffsetCalculatorILi1EjESD_NS0_6memory15LoadWithoutCastENSE_16StoreWithoutCastEEEviT_T0_T2_T3_T4_T5_)
        /*00b4*/ 	.short	0x0210
        /*00b6*/ 	.short	0x001c


	//----- nvinfo : EIATTR_SW_WAR
	.align		4
.L_1821:
        /*00b8*/ 	.byte	0x04, 0x36
        /*00ba*/ 	.short	(.L_1823 - .L_1822)
.L_1822:
        /*00bc*/ 	.word	0x00000008
.L_1823:


//--------------------- .nv.info._ZN2at6native29vectorized_elementwise_kernelILi2EZZZNS0_19signbit_kernel_cudaERNS_18TensorIteratorBaseEENKUlvE0_clEvENKUlvE2_clEvEUlN3c104HalfEE_St5arrayIPcLm2EEEEviT0_T1_ --------------------------
	.section	.nv.info._ZN2at6native29vectorized_elementwise_kernelILi2EZZZNS0_19signbit_kernel_cudaERNS_18TensorIteratorBaseEENKUlvE0_clEvENKUlvE2_clEvEUlN3c104HalfEE_St5arrayIPcLm2EEEEviT0_T1_,"",@"SHT_CUDA_INFO"
	.sectionflags	@""
	.align	4


	//----- nvinfo : EIATTR_CUDA_API_VERSION
	.align		4
        /*0000*/ 	.byte	0x04, 0x37
        /*0002*/ 	.short	(.L_1825 - .L_1824)
.L_1824:
        /*0004*/ 	.word	0x00000082


	//----- nvinfo : EIATTR_KPARAM_INFO
	.align		4
.L_1825:
        /*0008*/ 	.byte	0x04, 0x17
        /*000a*/ 	.short	(.L_1827 - .L_1826)
.L_1826:
        /*000c*/ 	.word	0x00000000
        /*0010*/ 	.short	0x0002
        /*0012*/ 	.short	0x0008
        /*0014*/ 	.byte	0x00, 0xf0, 0x41, 0x00


	//----- nvinfo : EIATTR_KPARAM_INFO
	.align		4
.L_1827:
        /*0018*/ 	.byte	0x04, 0x17
        /*001a*/ 	.short	(.L_1829 - .L_1828)
.L_1828:
        /*001c*/ 	.word	0x00000000
        /*0020*/ 	.short	0x0001
        /*0022*/ 	.short	0x0004
        /*0024*/ 	.byte	0x00, 0xf0, 0x05, 0x00


	//----- nvinfo : EIATTR_KPARAM_INFO
	.align		4
.L_1829:
        /*0028*/ 	.byte	0x04, 0x17
        /*002a*/ 	.short	(.L_1831 - .L_1830)
.L_1830:
        /*002c*/ 	.word	0x00000000
        /*0030*/ 	.short	0x0000
        /*0032*/ 	.short	0x0000
        /*0034*/ 	.byte	0x00, 0xf0, 0x11, 0x00


	//----- nvinfo : EIATTR_SPARSE_MMA_MASK
	.align		4
.L_1831:
        /*0038*/ 	.byte	0x03, 0x50
        /*003a*/ 	.short	0x0000


	//----- nvinfo : EIATTR_MAXREG_COUNT
	.align		4
        /*003c*/ 	.byte	0x03, 0x1b
        /*003e*/ 	.short	0x00ff


	//----- nvinfo : EIATTR_MERCURY_ISA_VERSION
	.align		4
        /*0040*/ 	.byte	0x03, 0x5f
        /*0042*/ 	.short	0x0101


	//----- nvinfo : EIATTR_EXIT_INSTR_OFFSETS
	.align		4
        /*0044*/ 	.byte	0x04, 0x1c
        /*0046*/ 	.short	(.L_1833 - .L_1832)


	//   ....[0]....
.L_1832:
        /*0048*/ 	.word	0x000002c0


	//   ....[1]....
        /*004c*/ 	.word	0x00000c00


	//   ....[2]....
        /*0050*/ 	.word	0x00000c60


	//----- nvinfo : EIATTR_MAX_THREADS
	.align		4
.L_1833:
        /*0054*/ 	.byte	0x04, 0x05
        /*0056*/ 	.short	(.L_1835 - .L_1834)
.L_1834:
        /*0058*/ 	.word	0x00000080
        /*005c*/ 	.word	0x00000001
        /*0060*/ 	.word	0x00000001


	//----- nvinfo : EIATTR_CRS_STACK_SIZE
	.align		4
.L_1835:
        /*0064*/ 	.byte	0x04, 0x1e
        /*0066*/ 	.short	(.L_1837 - .L_1836)
.L_1836:
        /*0068*/ 	.word	0x00000000


	//----- nvinfo : EIATTR_CBANK_PARAM_SIZE
	.align		4
.L_1837:
        /*006c*/ 	.byte	0x03, 0x19
        /*006e*/ 	.short	0x0018


	//----- nvinfo : EIATTR_PARAM_CBANK
	.align		4
        /*0070*/ 	.byte	0x04, 0x0a
        /*0072*/ 	.short	(.L_1839 - .L_1838)
	.align		4
.L_1838:
        /*0074*/ 	.word	index@(.nv.constant0._ZN2at6native29vectorized_elementwise_kernelILi2EZZZNS0_19signbit_kernel_cudaERNS_18TensorIteratorBaseEENKUlvE0_clEvENKUlvE2_clEvEUlN3c104HalfEE_St5arrayIPcLm2EEEEviT0_T1_)
        /*0078*/ 	.short	0x0210
        /*007a*/ 	.short	0x0018


	//----- nvinfo : EIATTR_SW_WAR
	.align		4
.L_1839:
        /*007c*/ 	.byte	0x04, 0x36
        /*007e*/ 	.short	(.L_1841 - .L_1840)
.L_1840:
        /*0080*/ 	.word	0x00000008
.L_1841:


//--------------------- .nv.info._ZN2at6native29vectorized_elementwise_kernelILi4EZZZNS0_19signbit_kernel_cudaERNS_18TensorIteratorBaseEENKUlvE0_clEvENKUlvE2_clEvEUlN3c104HalfEE_St5arrayIPcLm2EEEEviT0_T1_ --------------------------
	.section	.nv.info._ZN2at6native29vectorized_elementwise_kernelILi4EZZZNS0_19signbit_kernel_cudaERNS_18TensorIteratorBaseEENKUlvE0_clEvENKUlvE2_clEvEUlN3c104HalfEE_St5arrayIPcLm2EEEEviT0_T1_,"",@"SHT_CUDA_INFO"
	.sectionflags	@""
	.align	4


	//----- nvinfo : EIATTR_CUDA_API_VERSION
	.align		4
        /*0000*/ 	.byte	0x04, 0x37
        /*0002*/ 	.short	(.L_1843 - .L_1842)
.L_1842:
        /*0004*/ 	.word	0x00000082


	//----- nvinfo : EIATTR_KPARAM_INFO
	.align		4
.L_1843:
        /*0008*/ 	.byte	0x04, 0x17
        /*000a*/ 	.short	(.L_1845 - .L_1844)
.L_1844:
        /*000c*/ 	.word	0x00000000
        /*0010*/ 	.short	0x0002
        /*0012*/ 	.short	0x0008
        /*0014*/ 	.byte	0x00, 0xf0, 0x41, 0x00


	//----- nvinfo : EIATTR_KPARAM_INFO
	.align		4
.L_1845:
        /*0018*/ 	.byte	0x04, 0x17
        /*001a*/ 	.short	(.L_1847 - .L_1846)
.L_1846:
        /*001c*/ 	.word	0x00000000
        /*0020*/ 	.short	0x0001
        /*0022*/ 	.short	0x0004
        /*0024*/ 	.byte	0x00, 0xf0, 0x05, 0x00


	//----- nvinfo : EIATTR_KPARAM_INFO
	.align		4
.L_1847:
        /*0028*/ 	.byte	0x04, 0x17
        /*002a*/ 	.short	(.L_1849 - .L_1848)
.L_1848:
        /*002c*/ 	.word	0x00000000
        /*0030*/ 	.short	0x0000
        /*0032*/ 	.short	0x0000
        /*0034*/ 	.byte	0x00, 0xf0, 0x11, 0x00


	//----- nvinfo : EIATTR_SPARSE_MMA_MASK
	.align		4
.L_1849:
        /*0038*/ 	.byte	0x03, 0x50
        /*003a*/ 	.short	0x0000


	//----- nvinfo : EIATTR_MAXREG_COUNT
	.align		4
        /*003c*/ 	.byte	0x03, 0x1b
        /*003e*/ 	.short	0x00ff


	//----- nvinfo : EIATTR_MERCURY_ISA_VERSION
	.align		4
        /*0040*/ 	.byte	0x03, 0x5f
        /*0042*/ 	.short	0x0101


	//----- nvinfo : EIATTR_EXIT_INSTR_OFFSETS
	.align		4
        /*0044*/ 	.byte	0x04, 0x1c
        /*0046*/ 	.short	(.L_1851 - .L_1850)


	//   ....[0]....
.L_1850:
        /*0048*/ 	.word	0x000002a0


	//   ....[1]....
        /*004c*/ 	.word	0x00000be0


	//   ....[2]....
        /*0050*/ 	.word	0x00000c40


	//----- nvinfo : EIATTR_MAX_THREADS
	.align		4
.L_1851:
        /*0054*/ 	.byte	0x04, 0x05
        /*0056*/ 	.short	(.L_1853 - .L_1852)
.L_1852:
        /*0058*/ 	.word	0x00000080
        /*005c*/ 	.word	0x00000001
        /*0060*/ 	.word	0x00000001


	//----- nvinfo : EIATTR_CRS_STACK_SIZE
	.align		4
.L_1853:
        /*0064*/ 	.byte	0x04, 0x1e
        /*0066*/ 	.short	(.L_1855 - .L_1854)
.L_1854:
        /*0068*/ 	.word	0x00000000


	//----- nvinfo : EIATTR_CBANK_PARAM_SIZE
	.align		4
.L_1855:
        /*006c*/ 	.byte	0x03, 0x19
        /*006e*/ 	.short	0x0018


	//----- nvinfo : EIATTR_PARAM_CBANK
	.align		4
        /*0070*/ 	.byte	0x04, 0x0a
        /*0072*/ 	.short	(.L_1857 - .L_1856)
	.align		4
.L_1856:
        /*0074*/ 	.word	index@(.nv.constant0._ZN2at6native29vectorized_elementwise_kernelILi4EZZZNS0_19signbit_kernel_cudaERNS_18TensorIteratorBaseEENKUlvE0_clEvENKUlvE2_clEvEUlN3c104HalfEE_St5arrayIPcLm2EEEEviT0_T1_)
        /*0078*/ 	.short	0x0210
        /*007a*/ 	.short	0x0018


	//----- nvinfo : EIATTR_SW_WAR
	.align		4
.L_1857:
        /*007c*/ 	.byte	0x04, 0x36
        /*007e*/ 	.short	(.L_1859 - .L_1858)
.L_1858:
        /*0080*/ 	.word	0x00000008
.L_1859:


//--------------------- .nv.info._ZN2at6native29vectorized_elementwise_kernelILi8EZZZNS0_19signbit_kernel_cudaERNS_18TensorIteratorBaseEENKUlvE0_clEvENKUlvE2_clEvEUlN3c104HalfEE_St5arrayIPcLm2EEEEviT0_T1_ --------------------------
	.section	.nv.info._ZN2at6native29vectorized_elementwise_kernelILi8EZZZNS0_19signbit_kernel_cudaERNS_18TensorIteratorBaseEENKUlvE0_clEvENKUlvE2_clEvEUlN3c104HalfEE_St5arrayIPcLm2EEEEviT0_T1_,"",@"SHT_CUDA_INFO"
	.sectionflags	@""
	.align	4


	//----- nvinfo : EIATTR_CUDA_API_VERSION
	.align		4
        /*0000*/ 	.byte	0x04, 0x37
        /*0002*/ 	.short	(.L_1861 - .L_1860)
.L_1860:
        /*0004*/ 	.word	0x00000082


	//----- nvinfo : EIATTR_KPARAM_INFO
	.align		4
.L_1861:
        /*0008*/ 	.byte	0x04, 0x17
        /*000a*/ 	.short	(.L_1863 - .L_1862)
.L_1862:
        /*000c*/ 	.word	0x00000000
        /*0010*/ 	.short	0x0002
        /*0012*/ 	.short	0x0008
        /*0014*/ 	.byte	0x00, 0xf0, 0x41, 0x00


	//----- nvinfo : EIATTR_KPARAM_INFO
	.align		4
.L_1863:
        /*0018*/ 	.byte	0x04, 0x17
        /*001a*/ 	.short	(.L_1865 - .L_1864)
.L_1864:
        /*001c*/ 	.word	0x00000000
        /*0020*/ 	.short	0x0001
        /*0022*/ 	.short	0x0004
        /*0024*/ 	.byte	0x00, 0xf0, 0x05, 0x00


	//----- nvinfo : EIATTR_KPARAM_INFO
	.align		4
.L_1865:
        /*0028*/ 	.byte	0x04, 0x17
        /*002a*/ 	.short	(.L_1867 - .L_1866)
.L_1866:
        /*002c*/ 	.word	0x00000000
        /*0030*/ 	.short	0x0000
        /*0032*/ 	.short	0x0000
        /*0034*/ 	.byte	0x00, 0xf0, 0x11, 0x00


	//----- nvinfo : EIATTR_SPARSE_MMA_MASK
	.align		4
.L_1867:
        /*0038*/ 	.byte	0x03, 0x50
        /*003a*/ 	.short	0x0000


	//----- nvinfo : EIATTR_MAXREG_COUNT
	.align		4
        /*003c*/ 	.byte	0x03, 0x1b
        /*003e*/ 	.short	0x00ff


	//----- nvinfo : EIATTR_MERCURY_ISA_VERSION
	.align		4
        /*0040*/ 	.byte	0x03, 0x5f
        /*0042*/ 	.short	0x0101


	//----- nvinfo : EIATTR_EXIT_INSTR_OFFSETS
	.align		4
        /*0044*/ 	.byte	0x04, 0x1c
        /*0046*/ 	.short	(.L_1869 - .L_1868)


	//   ....[0]....
.L_1868:
        /*0048*/ 	.word	0x00000280


	//   ....[1]....
        /*004c*/ 	.word	0x00000bc0


	//   ....[2]....
        /*0050*/ 	.word	0x00000c20


	//----- nvinfo : EIATTR_MAX_THREADS
	.align		4
.L_1869:
        /*0054*/ 	.byte	0x04, 0x05
        /*0056*/ 	.short	(.L_1871 - .L_1870)
.L_1870:
        /*0058*/ 	.word	0x00000080
        /*005c*/ 	.word	0x00000001
        /*0060*/ 	.word	0x00000001


	//----- nvinfo : EIATTR_CRS_STACK_SIZE
	.align		4
.L_1871:
        /*0064*/ 	.byte	0x04, 0x1e
        /*0066*/ 	.short	(.L_1873 - .L_1872)
.L_1872:
        /*0068*/ 	.word	0x00000000


	//----- nvinfo : EIATTR_CBANK_PARAM_SIZE
	.align		4
.L_1873:
        /*006c*/ 	.byte	0x03, 0x19
        /*006e*/ 	.short	0x0018


	//----- nvinfo : EIATTR_PARAM_CBANK
	.align		4
        /*0070*/ 	.byte	0x04, 0x0a
        /*0072*/ 	.short	(.L_1875 - .L_1874)
	.align		4
.L_1874:
        /*0074*/ 	.word	index@(.nv.constant0._ZN2at6native29vectorized_elementwise_kernelILi8EZZZNS0_19signbit_kernel_cudaERNS_18TensorIteratorBaseEENKUlvE0_clEvENKUlvE2_clEvEUlN3c104HalfEE_St5arrayIPcLm2EEEEviT0_T1_)
        /*0078*/ 	.short	0x0210
        /*007a*/ 	.short	0x0018


	//----- nvinfo : EIATTR_SW_WAR
	.align		4
.L_1875:
        /*007c*/ 	.byte	0x04, 0x36
        /*007e*/ 	.short	(.L_1877 - .L_1876)
.L_1876:
        /*0080*/ 	.word	0x00000008
.L_1877:


//--------------------- .nv.info._ZN2at6native18elementwise_kernelILi128ELi4EZNS0_15gpu_kernel_implIZZZNS0_19signbit_kernel_cudaERNS_18TensorIteratorBaseEENKUlvE0_clEvENKUlvE1_clEvEUlN3c108BFloat16EE_EEvS4_RKT_EUliE_EEviT1_ --------------------------
	.section	.nv.info._ZN2at6native18elementwise_kernelILi128ELi4EZNS0_15gpu_kernel_implIZZZNS0_19signbit_kernel_cudaERNS_18TensorIteratorBaseEENKUlvE0_clEvENKUlvE1_clEvEUlN3c108BFloat16EE_EEvS4_RKT_EUliE_EEviT1_,"",@"SHT_CUDA_INFO"
	.sectionflags	@""
	.align	4


	//----- nvinfo : EIATTR_CUDA_API_VERSION
	.align		4
        /*0000*/ 	.byte	0x04, 0x37
        /*0002*/ 	.short	(.L_1879 - .L_1878)
.L_1878:
        /*0004*/ 	.word	0x00000082


	//----- nvinfo : EIATTR_KPARAM_INFO
	.align		4
.L_1879:
        /*0008*/ 	.byte	0x04, 0x17
        /*000a*/ 	.short	(.L_1881 - .L_1880)
.L_1880:
        /*000c*/ 	.word	0x00000000
        /*0010*/ 	.short	0x0001
        /*0012*/ 	.short	0x0008
        /*0014*/ 	.byte	0x00, 0xf0, 0x61, 0x08


	//----- nvinfo : EIATTR_KPARAM_INFO
	.align		4
.L_1881:
        /*0018*/ 	.byte	0x04, 0x17
        /*001a*/ 	.short	(.L_1883 - .L_1882)
.L_1882:
        /*001c*/ 	.word	0x00000000
        /*0020*/ 	.short	0x0000
        /*0022*/ 	.short	0x0000
        /*0024*/ 	.byte	0x00, 0xf0, 0x11, 0x00


	//----- nvinfo : EIATTR_SPARSE_MMA_MASK
	.align		4
.L_1883:
        /*0028*/ 	.byte	0x03, 0x50
        /*002a*/ 	.short	0x0000


	//----- nvinfo : EIATTR_MAXREG_COUNT
	.align		4
        /*002c*/ 	.byte	0x03, 0x1b
        /*002e*/ 	.short	0x0080


	//----- nvinfo : EIATTR_EXTERNS
	.align		4
        /*0030*/ 	.byte	0x04, 0x0f
        /*0032*/ 	.short	(.L_1885 - .L_1884)


	//   ....[0]....
	.align		4
.L_1884:
        /*0034*/ 	.word	index@(__assertfail)


	//----- nvinfo : EIATTR_MERCURY_ISA_VERSION
	.align		4
.L_1885:
        /*0038*/ 	.byte	0x03, 0x5f
        /*003a*/ 	.short	0x0101


	//----- nvinfo : EIATTR_SYSCALL_OFFSETS
	.align		4
        /*003c*/ 	.byte	0x04, 0x46
        /*003e*/ 	.short	(.L_1887 - .L_1886)


	//   ....[0]....
.L_1886:
        /*0040*/ 	.word	0x000022d0


	//   ....[1]....
        /*0044*/ 	.word	0x00003160


	//   ....[2]....
        /*0048*/ 	.word	0x00005470


	//   ....[3]....
        /*004c*/ 	.word	0x000062f0


	//   ....[4]....
        /*0050*/ 	.word	0x000085e0


	//   ....[5]....
        /*0054*/ 	.word	0x00009460


	//   ....[6]....
        /*0058*/ 	.word	0x0000b740


	//   ....[7]....
        /*005c*/ 	.word	0x0000c5c0


	//----- nvinfo : EIATTR_EXIT_INSTR_OFFSETS
	.align		4
.L_1887:
        /*0060*/ 	.byte	0x04, 0x1c
        /*0062*/ 	.short	(.L_1889 - .L_1888)


	//   ....[0]....
.L_1888:
        /*0064*/ 	.word	0x00009500


	//   ....[1]....
        /*0068*/ 	.word	0x0000b8d0


	//   ....[2]....
        /*006c*/ 	.word	0x0000b8f0


	//   ....[3]....
        /*0070*/ 	.word	0x0000b980


	//   ....[4]....
        /*0074*/ 	.word	0x0000b9a0


	//   ....[5]....
        /*0078*/ 	.word	0x0000b9c0


	//   ....[6]....
        /*007c*/ 	.word	0x0000ba50


	//   ....[7]....
        /*0080*/ 	.word	0x0000ba90


	//   ....[8]....
        /*0084*/ 	.word	0x0000bb30


	//   ....[9]....
        /*0088*/ 	.word	0x0000bb80


	//   ....[10]....
        /*008c*/ 	.word	0x0000bbb0


	//   ....[11]....
        /*0090*/ 	.word	0x0000bc50


	//   ....[12]....
        /*0094*/ 	.word	0x0000bc90


	//   ....[13]....
        /*0098*/ 	.word	0x0000be20


	//   ....[14]....
        /*009c*/ 	.word	0x0000bf80


	//   ....[15]....
        /*00a0*/ 	.word	0x0000bfc0


	//   ....[16]....
        /*00a4*/ 	.word	0x0000c060


	//   ....[17]....
        /*00a8*/ 	.word	0x0000c1e0


	//   ....[18]....
        /*00ac*/ 	.word	0x0000c360


	//   ....[19]....
        /*00b0*/ 	.word	0x0000c4c0


	//   ....[20]....
        /*00b4*/ 	.word	0x0000c5d0


	//   ....[21]....
        /*00b8*/ 	.word	0x0000c600


	//   ....[22]....
        /*00bc*/ 	.word	0x0000c620


	//----- nvinfo : EIATTR_MAX_THREADS
	.align		4
.L_1889:
        /*00c0*/ 	.byte	0x04, 0x05
        /*00c2*/ 	.short	(.L_1891 - .L_1890)
.L_1890:
        /*00c4*/ 	.word	0x00000080
        /*00c8*/ 	.word	0x00000001
        /*00cc*/ 	.word	0x00000001


	//----- nvinfo : EIATTR_CRS_STACK_SIZE
	.align		4
.L_1891:
        /*00d0*/ 	.byte	0x04, 0x1e
        /*00d2*/ 	.short	(.L_1893 - .L_1892)
.L_1892:
        /*00d4*/ 	.word	0x00000000


	//----- nvinfo : EIATTR_CBANK_PARAM_SIZE
	.align		4
.L_1893:
        /*00d8*/ 	.byte	0x03, 0x19
        /*00da*/ 	.short	0x0220


	//----- nvinfo : EIATTR_PARAM_CBANK
	.align		4
        /*00dc*/ 	.byte	0x04, 0x0a
        /*00de*/ 	.short	(.L_1895 - .L_1894)
	.align		4
.L_1894:
        /*00e0*/ 	.word	index@(.nv.constant0._ZN2at6native18elementwise_kernelILi128ELi4EZNS0_15gpu_kernel_implIZZZNS0_19signbit_kernel_cudaERNS_18TensorIteratorBaseEENKUlvE0_clEvENKUlvE1_clEvEUlN3c108BFloat16EE_EEvS4_RKT_EUliE_EEviT1_)
        /*00e4*/ 	.short	0x0210
        /*00e6*/ 	.short	0x0220


	//----- nvinfo : EIATTR_SW_WAR
	.align		4
.L_1895:
        /*00e8*/ 	.byte	0x04, 0x36
        /*00ea*/ 	.short	(.L_1897 - .L_1896)
.L_1896:
        /*00ec*/ 	.word	0x00000008
.L_1897:


//--------------------- .nv.info._ZN2at6native27unrolled_elementwise_kernelIZZZNS0_19signbit_kernel_cudaERNS_18TensorIteratorBaseEENKUlvE0_clEvENKUlvE1_clEvEUlN3c108BFloat16EE_St5arrayIPcLm2EELi4E23TrivialOffsetCalculatorILi1EjESD_NS0_6memory12LoadWithCastILi1EEENSE_13StoreWithCastILi1EEEEEviT_T0_T2_T3_T4_T5_ --------------------------
	.section	.nv.info._ZN2at6native27unrolled_elementwise_kernelIZZZNS0_19signbit_kernel_cudaERNS_18TensorIteratorBaseEENKUlvE0_clEvENKUlvE1_clEvEUlN3c108BFloat16EE_St5arrayIPcLm2EELi4E23TrivialOffsetCalculatorILi1EjESD_NS0_6memory12LoadWithCastILi1EEENSE_13StoreWithCastILi1EEEEEviT_T0_T2_T3_T4_T5_,"",@"SHT_CUDA_INFO"
	.sectionflags	@""
	.align	4


	//----- nvinfo : EIATTR_CUDA_API_VERSION
	.align		4
        /*0000*/ 	.byte	0x04, 0x37
        /*0002*/ 	.short	(.L_1899 - .L_1898)
.L_1898:
        /*0004*/ 	.word	0x00000082


	//----- nvinfo : EIATTR_KPARAM_INFO
	.align		4
.L_1899:
        /*0008*/ 	.byte	0x04, 0x17
        /*000a*/ 	.short	(.L_1901 - .L_1900)
.L_1900:
        /*000c*/ 	.word	0x00000000
        /*0010*/ 	.short	0x0006
        /*0012*/ 	.short	0x0024
        /*0014*/ 	.byte	0x00, 0xf0, 0x21, 0x00


	//----- nvinfo : EIATTR_KPARAM_INFO
	.align		4
.L_1901:
        /*0018*/ 	.byte	0x04, 0x17
        /*001a*/ 	.short	(.L_1903 - .L_1902)
.L_1902:
        /*001c*/ 	.word	0x00000000
        /*0020*/ 	.short	0x0005
        /*0022*/ 	.short	0x001c
        /*0024*/ 	.byte	0x00, 0xf0, 0x21, 0x00


	//----- nvinfo : EIATTR_KPARAM_INFO
	.align		4
.L_1903:
        /*0028*/ 	.byte	0x04, 0x17
        /*002a*/ 	.short	(.L_1905 - .L_1904)
.L_1904:
        /*002c*/ 	.word	0x00000000
        /*0030*/ 	.short	0x0004
        /*0032*/ 	.short	0x0019
        /*0034*/ 	.byte	0x00, 0xf0, 0x05, 0x00


	//----- nvinfo : EIATTR_KPARAM_INFO
	.align		4
.L_1905:
        /*0038*/ 	.byte	0x04, 0x17
        /*003a*/ 	.short	(.L_1907 - .L_1906)
.L_1906:
        /*003c*/ 	.word	0x00000000
        /*0040*/ 	.short	0x0003
        /*0042*/ 	.short	0x0018
        /*0044*/ 	.byte	0x00, 0xf0, 0x05, 0x00


	//----- nvinfo : EIATTR_KPARAM_INFO
	.align		4
.L_1907:
        /*0048*/ 	.byte	0x04, 0x17
        /*004a*/ 	.short	(.L_1909 - .L_1908)
.L_1908:
        /*004c*/ 	.word	0x00000000
        /*0050*/ 	.short	0x0002
        /*0052*/ 	.short	0x0008
        /*0054*/ 	.byte	0x00, 0xf0, 0x41, 0x00


	//----- nvinfo : EIATTR_KPARAM_INFO
	.align		4
.L_1909:
        /*0058*/ 	.byte	0x04, 0x17
        /*005a*/ 	.short	(.L_1911 - .L_1910)
.L_1910:
        /*005c*/ 	.word	0x00000000
        /*0060*/ 	.short	0x0001
        /*0062*/ 	.short	0x0004
        /*0064*/ 	.byte	0x00, 0xf0, 0x05, 0x00


	//----- nvinfo : EIATTR_KPARAM_INFO
	.align		4
.L_1911:
        /*0068*/ 	.byte	0x04, 0x17
        /*006a*/ 	.short	(.L_1913 - .L_1912)
.L_1912:
        /*006c*/ 	.word	0x00000000
        /*0070*/ 	.short	0x0000
        /*0072*/ 	.short	0x0000
        /*0074*/ 	.byte	0x00, 0xf0, 0x11, 0x00


	//----- nvinfo : EIATTR_SPARSE_MMA_MASK
	.align		4
.L_1913:
        /*0078*/ 	.byte	0x03, 0x50
        /*007a*/ 	.short	0x0000


	//----- nvinfo : EIATTR_MAXREG_COUNT
	.align		4
        /*007c*/ 	.byte	0x03, 0x1b
        /*007e*/ 	.short	0x00ff


	//----- nvinfo : EIATTR_EXTERNS
	.align		4
        /*0080*/ 	.byte	0x04, 0x0f
        /*0082*/ 	.short	(.L_1915 - .L_1914)


	//   ....[0]....
	.align		4
.L_1914:
        /*0084*/ 	.word	index@(__assertfail)


	//----- nvinfo : EIATTR_MERCURY_ISA_VERSION
	.align		4
.L_1915:
        /*0088*/ 	.byte	0x03, 0x5f
        /*008a*/ 	.short	0x0101


	//----- nvinfo : EIATTR_SYSCALL_OFFSETS
	.align		4
        /*008c*/ 	.byte	0x04, 0x46
        /*008e*/ 	.short	(.L_1917 - .L_1916)


	//   ....[0]....
.L_1916:
        /*0090*/ 	.word	0x000010e0


	//   ....[1]....
        /*0094*/ 	.word	0x00002220


	//   ....[2]....
        /*0098*/ 	.word	0x00003370


	//   ....[3]....
        /*009c*/ 	.word	0x00004490


	//   ....[4]....
        /*00a0*/ 	.word	0x000056c0


	//   ....[5]....
        /*00a4*/ 	.word	0x000066a0


	//   ....[6]....
        /*00a8*/ 	.word	0x00007630


	//   ....[7]....
        /*00ac*/ 	.word	0x000085c0


	//----- nvinfo : EIATTR_EXIT_INSTR_OFFSETS
	.align		4
.L_1917:
        /*00b0*/ 	.byte	0x04, 0x1c
        /*00b2*/ 	.short	(.L_1919 - .L_1918)


	//   ....[0]....
.L_1918:
        /*00b4*/ 	.word	0x000076e0


	//   ....[1]....
        /*00b8*/ 	.word	0x00007810


	//   ....[2]....
        /*00bc*/ 	.word	0x00007830


	//   ....[3]....
        /*00c0*/ 	.word	0x000078d0


	//   ....[4]....
        /*00c4*/ 	.word	0x00007900


	//   ....[5]....
        /*00c8*/ 	.word	0x00007940


	//   ....[6]....
        /*00cc*/ 	.word	0x000079d0


	//   ....[7]....
        /*00d0*/ 	.word	0x00007a10


	//   ....[8]....
        /*00d4*/ 	.word	0x00007ab0


	//   ....[9]....
        /*00d8*/ 	.word	0x00007b00


	//   ....[10]....
        /*00dc*/ 	.word	0x00007b50


	//   ....[11]....
        /*00e0*/ 	.word	0x00007c10


	//   ....[12]....
        /*00e4*/ 	.word	0x00007c70


	//   ....[13]....
        /*00e8*/ 	.word	0x00007e00


	//   ....[14]....
        /*00ec*/ 	.word	0x00007f60


	//   ....[15]....
        /*00f0*/ 	.word	0x00007fa0


	//   ....[16]....
        /*00f4*/ 	.word	0x00008060


	//   ....[17]....
        /*00f8*/ 	.word	0x000081e0


	//   ....[18]....
        /*00fc*/ 	.word	0x00008360


	//   ....[19]....
        /*0100*/ 	.word	0x000084c0


	//   ....[20]....
        /*0104*/ 	.word	0x000085d0


	//   ....[21]....
        /*0108*/ 	.word	0x00008610


	//   ....[22]....
        /*010c*/ 	.word	0x00008640


	//----- nvinfo : EIATTR_MAX_THREADS
	.align		4
.L_1919:
        /*0110*/ 	.byte	0x04, 0x05
        /*0112*/ 	.short	(.L_1921 - .L_1920)
.L_1920:
        /*0114*/ 	.word	0x00000080
        /*0118*/ 	.word	0x00000001
        /*011c*/ 	.word	0x00000001


	//----- nvinfo : EIATTR_CRS_STACK_SIZE
	.align		4
.L_1921:
        /*0120*/ 	.byte	0x04, 0x1e
        /*0122*/ 	.short	(.L_1923 - .L_1922)
.L_1922:
        /*0124*/ 	.word	0x00000000


	//----- nvinfo : EIATTR_CBANK_PARAM_SIZE
	.align		4
.L_1923:
        /*0128*/ 	.byte	0x03, 0x19
        /*012a*/ 	.short	0x002c


	//----- nvinfo : EIATTR_PARAM_CBANK
	.align		4
        /*012c*/ 	.byte	0x04, 0x0a
        /*012e*/ 	.short	(.L_1925 - .L_1924)
	.align		4
.L_1924:
        /*0130*/ 	.word	index@(.nv.constant0._ZN2at6native27unrolled_elementwise_kernelIZZZNS0_19signbit_kernel_cudaERNS_18TensorIteratorBaseEENKUlvE0_clEvENKUlvE1_clEvEUlN3c108BFloat16EE_St5arrayIPcLm2EELi4E23TrivialOffsetCalculatorILi1EjESD_NS0_6memory12LoadWithCastILi1EEENSE_13StoreWithCastILi1EEEEEviT_T0_T2_T3_T4_T5_)
        /*0134*/ 	.short	0x0210
        /*0136*/ 	.short	0x002c


	//----- nvinfo : EIATTR_SW_WAR
	.align		4
.L_1925:
        /*0138*/ 	.byte	0x04, 0x36
        /*013a*/ 	.short	(.L_1927 - .L_1926)
.L_1926:
        /*013c*/ 	.word	0x00000008
.L_1927:


//--------------------- .nv.info._ZN2at6native18elementwise_kernelILi128ELi4EZNS0_22gpu_kernel_impl_nocastIZZZNS0_19signbit_kernel_cudaERNS_18TensorIteratorBaseEENKUlvE0_clEvENKUlvE1_clEvEUlN3c108BFloat16EE_EEvS4_RKT_EUliE_EEviT1_ --------------------------
	.section	.nv.info._ZN2at6native18elementwise_kernelILi128ELi4EZNS0_22gpu_kernel_impl_nocastIZZZNS0_19signbit_kernel_cudaERNS_18TensorIteratorBaseEENKUlvE0_clEvENKUlvE1_clEvEUlN3c108BFloat16EE_EEvS4_RKT_EUliE_EEviT1_,"",@"SHT_CUDA_INFO"
	.sectionflags	@""
	.align	4


	//----- nvinfo : EIATTR_CUDA_API_VERSION
	.align		4
        /*0000*/ 	.byte	0x04, 0x37
        /*0002*/ 	.short	(.L_1929 - .L_1928)
.L_1928:
        /*0004*/ 	.word	0x00000082


	//----- nvinfo : EIATTR_KPARAM_INFO
	.align		4
.L_1929:
        /*0008*/ 	.byte	0x04, 0x17
        /*000a*/ 	.short	(.L_1931 - .L_1930)
.L_1930:
        /*000c*/ 	.word	0x00000000
        /*0010*/ 	.short	0x0001
        /*0012*/ 	.short	0x0008
        /*0014*/ 	.byte	0x00, 0xf0, 0x61, 0x08


	//----- nvinfo : EIATTR_KPARAM_INFO
	.align		4
.L_1931:
        /*0018*/ 	.byte	0x04, 0x17
        /*001a*/ 	.short	(.L_1933 - .L_1932)
.L_1932:
        /*001c*/ 	.word	0x00000000
        /*0020*/ 	.short	0x0000
        /*0022*/ 	.short	0x0000
        /*0024*/ 	.byte	0x00, 0xf0, 0x11, 0x00


	//----- nvinfo : EIATTR_SPARSE_MMA_MASK
	.align		4
.L_1933:
        /*0028*/ 	.byte	0x03, 0x50
        /*002a*/ 	.short	0x0000


	//----- nvinfo : EIATTR_MAXREG_COUNT
	.align		4
        /*002c*/ 	.byte	0x03, 0x1b
        /*002e*/ 	.short	0x0080


	//----- nvinfo : EIATTR_MERCURY_ISA_VERSION
	.align		4
        /*0030*/ 	.byte	0x03, 0x5f
        /*0032*/ 	.short	0x0101


	//----- nvinfo : EIATTR_EXIT_INSTR_OFFSETS
	.align		4
        /*0034*/ 	.byte	0x04, 0x1c
        /*0036*/ 	.short	(.L_1935 - .L_1934)


	//   ....[0]....
.L_1934:
        /*0038*/ 	.word	0x00003bc0


	//   ....[1]....
        /*003c*/ 	.word	0x00004f50


	//----- nvinfo : EIATTR_MAX_THREADS
	.align		4
.L_1935:
        /*0040*/ 	.byte	0x04, 0x05
        /*0042*/ 	.short	(.L_1937 - .L_1936)
.L_1936:
        /*0044*/ 	.word	0x00000080
        /*0048*/ 	.word	0x00000001
        /*004c*/ 	.word	0x00000001


	//----- nvinfo : EIATTR_CRS_STACK_SIZE
	.align		4
.L_1937:
        /*0050*/ 	.byte	0x04, 0x1e
        /*0052*/ 	.short	(.L_1939 - .L_1938)
.L_1938:
        /*0054*/ 	.word	0x00000000


	//----- nvinfo : EIATTR_CBANK_PARAM_SIZE
	.align		4
.L_1939:
        /*0058*/ 	.byte	0x03, 0x19
        /*005a*/ 	.short	0x0220


	//----- nvinfo : EIATTR_PARAM_CBANK
	.align		4
        /*005c*/ 	.byte	0x04, 0x0a
        /*005e*/ 	.short	(.L_1941 - .L_1940)
	.align		4
.L_1940:
        /*0060*/ 	.word	index@(.nv.constant0._ZN2at6native18elementwise_kernelILi128ELi4EZNS0_22gpu_kernel_impl_nocastIZZZNS0_19signbit_kernel_cudaERNS_18TensorIteratorBaseEENKUlvE0_clEvENKUlvE1_clEvEUlN3c108BFloat16EE_EEvS4_RKT_EUliE_EEviT1_)
        /*0064*/ 	.short	0x0210
        /*0066*/ 	.short	0x0220


	//----- nvinfo : EIATTR_SW_WAR
	.align		4
.L_1941:
        /*0068*/ 	.byte	0x04, 0x36
        /*006a*/ 	.short	(.L_1943 - .L_1942)
.L_1942:
        /*006c*/ 	.word	0x00000008
.L_1943:


//--------------------- .nv.info._ZN2at6native27unrolled_elementwise_kernelIZZZNS0_19signbit_kernel_cudaERNS_18TensorIteratorBaseEENKUlvE0_clEvENKUlvE1_clEvEUlN3c108BFloat16EE_St5arrayIPcLm2EELi4E23TrivialOffsetCalculatorILi1EjESD_NS0_6memory15LoadWithoutCastENSE_16StoreWithoutCastEEEviT_T0_T2_T3_T4_T5_ --------------------------
	.section	.nv.info._ZN2at6native27unrolled_elementwise_kernelIZZZNS0_19signbit_kernel_cudaERNS_18TensorIteratorBaseEENKUlvE0_clEvENKUlvE1_clEvEUlN3c108BFloat16EE_St5arrayIPcLm2EELi4E23TrivialOffsetCalculatorILi1EjESD_NS0_6memory15LoadWithoutCastENSE_16StoreWithoutCastEEEviT_T0_T2_T3_T4_T5_,"",@"SHT_CUDA_INFO"
	.sectionflags	@""
	.align	4


	//----- nvinfo : EIATTR_CUDA_API_VERSION
	.align		4
        /*0000*/ 	.byte	0x04, 0x37
        /*0002*/ 	.short	(.L_1945 - .L_1944)
.L_1944:
        /*0004*/ 	.word	0x00000082


	//----- nvinfo : EIATTR_KPARAM_INFO
	.align		4
.L_1945:
        /*0008*/ 	.byte	0x04, 0x17
        /*000a*/ 	.short	(.L_1947 - .L_1946)
.L_1946:
        /*000c*/ 	.word	0x00000000
        /*0010*/ 	.short	0x0006
        /*0012*/ 	.short	0x001b
        /*0014*/ 	.byte	0x00, 0xf0, 0x05, 0x00


	//----- nvinfo : EIATTR_KPARAM_INFO
	.align		4
.L_1947:
        /*0018*/ 	.byte	0x04, 0x17
        /*001a*/ 	.short	(.L_1949 - .L_1948)
.L_1948:
        /*001c*/ 	.word	0x00000000
        /*0020*/ 	.short	0x0005
        /*0022*/ 	.short	0x001a
        /*0024*/ 	.byte	0x00, 0xf0, 0x05, 0x00


	//----- nvinfo : EIATTR_KPARAM_INFO
	.align		4
.L_1949:
        /*0028*/ 	.byte	0x04, 0x17
        /*002a*/ 	.short	(.L_1951 - .L_1950)
.L_1950:
        /*002c*/ 	.word	0x00000000
        /*0030*/ 	.short	0x0004
        /*0032*/ 	.short	0x0019
        /*0034*/ 	.byte	0x00, 0xf0, 0x05, 0x00


	//----- nvinfo : EIATTR_KPARAM_INFO
	.align		4
.L_1951:
        /*0038*/ 	.byte	0x04, 0x17
        /*003a*/ 	.short	(.L_1953 - .L_1952)
.L_1952:
        /*003c*/ 	.word	0x00000000
        /*0040*/ 	.short	0x0003
        /*0042*/ 	.short	0x0018
        /*0044*/ 	.byte	0x00, 0xf0, 0x05, 0x00


	//----- nvinfo : EIATTR_KPARAM_INFO
	.align		4
.L_1953:
        /*0048*/ 	.byte	0x04, 0x17
        /*004a*/ 	.short	(.L_1955 - .L_1954)
.L_1954:
        /*004c*/ 	.word	0x00000000
        /*0050*/ 	.short	0x0002
        /*0052*/ 	.short	0x0008
        /*0054*/ 	.byte	0x00, 0xf0, 0x41, 0x00


	//----- nvinfo : EIATTR_KPARAM_INFO
	.align		4
.L_1955:
        /*0058*/ 	.byte	0x04, 0x17
        /*005a*/ 	.short	(.L_1957 - .L_1956)
.L_1956:
        /*005c*/ 	.word	0x00000000
        /*0060*/ 	.short	0x0001
        /*0062*/ 	.short	0x0004
        /*0064*/ 	.byte	0x00, 0xf0, 0x05, 0x00


	//----- nvinfo : EIATTR_KPARAM_INFO
	.align		4
.L_1957:
        /*0068*/ 	.byte	0x04, 0x17
        /*006a*/ 	.short	(.L_1959 - .L_1958)
.L_1958:
        /*006c*/ 	.word	0x00000000
        /*0070*/ 	.short	0x0000
        /*0072*/ 	.short	0x0000
        /*0074*/ 	.byte	0x00, 0xf0, 0x11, 0x00


	//----- nvinfo : EIATTR_SPARSE_MMA_MASK
	.align		4
.L_1959:
        /*0078*/ 	.byte	0x03, 0x50
        /*007a*/ 	.short	0x0000


	//----- nvinfo : EIATTR_MAXREG_COUNT
	.align		4
        /*007c*/ 	.byte	0x03, 0x1b
        /*007e*/ 	.short	0x00ff


	//----- nvinfo : EIATTR_MERCURY_ISA_VERSION
	.align		4
        /*0080*/ 	.byte	0x03, 0x5f
        /*0082*/ 	.short	0x0101


	//----- nvinfo : EIATTR_EXIT_INSTR_OFFSETS
	.align		4
        /*0084*/ 	.byte	0x04, 0x1c
        /*0086*/ 	.short	(.L_1961 - .L_1960)


	//   ....[0]....
.L_1960:
        /*0088*/ 	.word	0x00000460


	//   ....[1]....
        /*008c*/ 	.word	0x000004e0


	//----- nvinfo : EIATTR_MAX_THREADS
	.align		4
.L_1961:
        /*0090*/ 	.byte	0x04, 0x05
        /*0092*/ 	.short	(.L_1963 - .L_1962)
.L_1962:
        /*0094*/ 	.word	0x00000080
        /*0098*/ 	.word	0x00000001
        /*009c*/ 	.word	0x00000001


	//----- nvinfo : EIATTR_CRS_STACK_SIZE
	.align		4
.L_1963:
        /*00a0*/ 	.byte	0x04, 0x1e
        /*00a2*/ 	.short	(.L_1965 - .L_1964)
.L_1964:
        /*00a4*/ 	.word	0x00000000


	//----- nvinfo : EIATTR_CBANK_PARAM_SIZE
	.align		4
.L_1965:
        /*00a8*/ 	.byte	0x03, 0x19
        /*00aa*/ 	.short	0x001c


	//----- nvinfo : EIATTR_PARAM_CBANK
	.align		4
        /*00ac*/ 	.byte	0x04, 0x0a
        /*00ae*/ 	.short	(.L_1967 - .L_1966)
	.align		4
.L_1966:
        /*00b0*/ 	.word	index@(.nv.constant0._ZN2at6native27unrolled_elementwise_kernelIZZZNS0_19signbit_kernel_cudaERNS_18TensorIteratorBaseEENKUlvE0_clEvENKUlvE1_clEvEUlN3c108BFloat16EE_St5arrayIPcLm2EELi4E23TrivialOffsetCalculatorILi1EjESD_NS0_6memory15LoadWithoutCastENSE_16StoreWithoutCastEEEviT_T0_T2_T3_T4_T5_)
        /*00b4*/ 	.short	0x0210
        /*00b6*/ 	.short	0x001c


	//----- nvinfo : EIATTR_SW_WAR
	.align		4
.L_1967:
        /*00b8*/ 	.byte	0x04, 0x36
        /*00ba*/ 	.short	(.L_1969 - .L_1968)
.L_1968:
        /*00bc*/ 	.word	0x00000008
.L_1969:


//--------------------- .nv.info._ZN2at6native29vectorized_elementwise_kernelILi2EZZZNS0_19signbit_kernel_cudaERNS_18TensorIteratorBaseEENKUlvE0_clEvENKUlvE1_clEvEUlN3c108BFloat16EE_St5arrayIPcLm2EEEEviT0_T1_ --------------------------
	.section	.nv.info._ZN2at6native29vectorized_elementwise_kernelILi2EZZZNS0_19signbit_kernel_cudaERNS_18TensorIteratorBaseEENKUlvE0_clEvENKUlvE1_clEvEUlN3c108BFloat16EE_St5arrayIPcLm2EEEEviT0_T1_,"",@"SHT_CUDA_INFO"
	.sectionflags	@""
	.align	4


	//----- nvinfo : EIATTR_CUDA_API_VERSION
	.align		4
        /*0000*/ 	.byte	0x04, 0x37
        /*0002*/ 	.short	(.L_1971 - .L_1970)
.L_1970:
        /*0004*/ 	.word	0x00000082


	//----- nvinfo : EIATTR_KPARAM_INFO
	.align		4
.L_1971:
        /*0008*/ 	.byte	0x04, 0x17
        /*000a*/ 	.short	(.L_1973 - .L_1972)
.L_1972:
        /*000c*/ 	.word	0x00000000
        /*0010*/ 	.short	0x0002
        /*0012*/ 	.short	0x0008
        /*0014*/ 	.byte	0x00, 0xf0, 0x41, 0x00


	//----- nvinfo : EIATTR_KPARAM_INFO
	.align		4
.L_1973:
        /*0018*/ 	.byte	0x04, 0x17
        /*001a*/ 	.short	(.L_1975 - .L_1974)
.L_1974:
        /*001c*/ 	.word	0x00000000
        /*0020*/ 	.short	0x0001
        /*0022*/ 	.short	0x0004
        /*0024*/ 	.byte	0x00, 0xf0, 0x05, 0x00


	//----- nvinfo : EIATTR_KPARAM_INFO
	.align		4
.L_1975:
        /*0028*/ 	.byte	0x04, 0x17
        /*002a*/ 	.short	(.L_1977 - .L_1976)
.L_1976:
        /*002c*/ 	.word	0x00000000
        /*0030*/ 	.short	0x0000
        /*0032*/ 	.short	0x0000
        /*0034*/ 	.byte	0x00, 0xf0, 0x11, 0x00


	//----- nvinfo : EIATTR_SPARSE_MMA_MASK
	.align		4
.L_1977:
        /*0038*/ 	.byte	0x03, 0x50
        /*003a*/ 	.short	0x0000


	//----- nvinfo : EIATTR_MAXREG_COUNT
	.align		4
        /*003c*/ 	.byte	0x03, 0x1b
        /*003e*/ 	.short	0x00ff


	//----- nvinfo : EIATTR_MERCURY_ISA_VERSION
	.align		4
        /*0040*/ 	.byte	0x03, 0x5f
        /*0042*/ 	.short	0x0101


	//----- nvinfo : EIATTR_EXIT_INSTR_OFFSETS
	.align		4
        /*0044*/ 	.byte	0x04, 0x1c
        /*0046*/ 	.short	(.L_1979 - .L_1978)


	//   ....[0]....
.L_1978:
        /*0048*/ 	.word	0x00000300


	//   ....[1]....
        /*004c*/ 	.word	0x00000c40


	//   ....[2]....
        /*0050*/ 	.word	0x00000ca0


	//----- nvinfo : EIATTR_MAX_THREADS
	.align		4
.L_1979:
        /*0054*/ 	.byte	0x04, 0x05
        /*0056*/ 	.short	(.L_1981 - .L_1980)
.L_1980:
        /*0058*/ 	.word	0x00000080
        /*005c*/ 	.word	0x00000001
        /*0060*/ 	.word	0x00000001


	//----- nvinfo : EIATTR_CRS_STACK_SIZE
	.align		4
.L_1981:
        /*0064*/ 	.byte	0x04, 0x1e
        /*0066*/ 	.short	(.L_1983 - .L_1982)
.L_1982:
        /*0068*/ 	.word	0x00000000


	//----- nvinfo : EIATTR_CBANK_PARAM_SIZE
	.align		4
.L_1983:
        /*006c*/ 	.byte	0x03, 0x19
        /*006e*/ 	.short	0x0018


	//----- nvinfo : EIATTR_PARAM_CBANK
	.align		4
        /*0070*/ 	.byte	0x04, 0x0a
        /*0072*/ 	.short	(.L_1985 - .L_1984)
	.align		4
.L_1984:
        /*0074*/ 	.word	index@(.nv.constant0._ZN2at6native29vectorized_elementwise_kernelILi2EZZZNS0_19signbit_kernel_cudaERNS_18TensorIteratorBaseEENKUlvE0_clEvENKUlvE1_clEvEUlN3c108BFloat16EE_St5arrayIPcLm2EEEEviT0_T1_)
        /*0078*/ 	.short	0x0210
        /*007a*/ 	.short	0x0018


	//----- nvinfo : EIATTR_SW_WAR
	.align		4
.L_1985:
        /*007c*/ 	.byte	0x04, 0x36
        /*007e*/ 	.short	(.L_1987 - .L_1986)
.L_1986:
        /*0080*/ 	.word	0x00000008
.L_1987:


//--------------------- .nv.info._ZN2at6native29vectorized_elementwise_kernelILi4EZZZNS0_19signbit_kernel_cudaERNS_18TensorIteratorBaseEENKUlvE0_clEvENKUlvE1_clEvEUlN3c108BFloat16EE_St5arrayIPcLm2EEEEviT0_T1_ --------------------------
	.section	.nv.info._ZN2at6native29vectorized_elementwise_kernelILi4EZZZNS0_19signbit_kernel_cudaERNS_18TensorIteratorBaseEENKUlvE0_clEvENKUlvE1_clEvEUlN3c108BFloat16EE_St5arrayIPcLm2EEEEviT0_T1_,"",@"SHT_CUDA_INFO"
	.sectionflags	@""
	.align	4


	//----- nvinfo : EIATTR_CUDA_API_VERSION
	.align		4
        /*0000*/ 	.byte	0x04, 0x37
        /*0002*/ 	.short	(.L_1989 - .L_1988)
.L_1988:
        /*0004*/ 	.word	0x00000082


	//----- nvinfo : EIATTR_KPARAM_INFO
	.align		4
.L_1989:
        /*0008*/ 	.byte	0x04, 0x17
        /*000a*/ 	.short	(.L_1991 - .L_1990)
.L_1990:
        /*000c*/ 	.word	0x00000000
        /*0010*/ 	.short	0x0002
        /*0012*/ 	.short	0x0008
        /*0014*/ 	.byte	0x00, 0xf0, 0x41, 0x00


	//----- nvinfo : EIATTR_KPARAM_INFO
	.align		4
.L_1991:
        /*0018*/ 	.byte	0x04, 0x17
        /*001a*/ 	.short	(.L_1993 - .L_1992)
.L_1992:
        /*001c*/ 	.word	0x00000000
        /*0020*/ 	.short	0x0001
        /*0022*/ 	.short	0x0004
        /*0024*/ 	.byte	0x00, 0xf0, 0x05, 0x00


	//----- nvinfo : EIATTR_KPARAM_INFO
	.align		4
.L_1993:
        /*0028*/ 	.byte	0x04, 0x17
        /*002a*/ 	.short	(.L_1995 - .L_1994)
.L_1994:
        /*002c*/ 	.word	0x00000000
        /*0030*/ 	.short	0x0000
        /*0032*/ 	.short	0x0000
        /*0034*/ 	.byte	0x00, 0xf0, 0x11, 0x00


	//----- nvinfo : EIATTR_SPARSE_MMA_MASK
	.align		4
.L_1995:
        /*0038*/ 	.byte	0x03, 0x50
        /*003a*/ 	.short	0x0000


	//----- nvinfo : EIATTR_MAXREG_COUNT
	.align		4
        /*003c*/ 	.byte	0x03, 0x1b
        /*003e*/ 	.short	0x00ff


	//----- nvinfo : EIATTR_MERCURY_ISA_VERSION
	.align		4
        /*0040*/ 	.byte	0x03, 0x5f
        /*0042*/ 	.short	0x0101


	//----- nvinfo : EIATTR_EXIT_INSTR_OFFSETS
	.align		4
        /*0044*/ 	.byte	0x04, 0x1c
        /*0046*/ 	.short	(.L_1997 - .L_1996)


	//   ....[0]....
.L_1996:
        /*0048*/ 	.word	0x000002e0


	//   ....[1]....
        /*004c*/ 	.word	0x00000c20


	//   ....[2]....
        /*0050*/ 	.word	0x00000c80


	//----- nvinfo : EIATTR_MAX_THREADS
	.align		4
.L_1997:
        /*0054*/ 	.byte	0x04, 0x05
        /*0056*/ 	.short	(.L_1999 - .L_1998)
.L_1998:
        /*0058*/ 	.word	0x00000080
        /*005c*/ 	.word	0x00000001
        /*0060*/ 	.word	0x00000001


	//----- nvinfo : EIATTR_CRS_STACK_SIZE
	.align		4
.L_1999:
        /*0064*/ 	.byte	0x04, 0x1e
        /*0066*/ 	.short	(.L_2001 - .L_2000)
.L_2000:
        /*0068*/ 	.word	0x00000000


	//----- nvinfo : EIATTR_CBANK_PARAM_SIZE
	.align		4
.L_2001:
        /*006c*/ 	.byte	0x03, 0x19
        /*006e*/ 	.short	0x0018


	//----- nvinfo : EIATTR_PARAM_CBANK
	.align		4
        /*0070*/ 	.byte	0x04, 0x0a
        /*0072*/ 	.short	(.L_2003 - .L_2002)
	.align		4
.L_2002:
        /*0074*/ 	.word	index@(.nv.constant0._ZN2at6native29vectorized_elementwise_kernelILi4EZZZNS0_19signbit_kernel_cudaERNS_18TensorIteratorBaseEENKUlvE0_clEvENKUlvE1_clEvEUlN3c108BFloat16EE_St5arrayIPcLm2EEEEviT0_T1_)
        /*0078*/ 	.short	0x0210
        /*007a*/ 	.short	0x0018


	//----- nvinfo : EIATTR_SW_WAR
	.align		4
.L_2003:
        /*007c*/ 	.byte	0x04, 0x36
        /*007e*/ 	.short	(.L_2005 - .L_2004)
.L_2004:
        /*0080*/ 	.word	0x00000008
.L_2005:


//--------------------- .nv.info._ZN2at6native29vectorized_elementwise_kernelILi8EZZZNS0_19signbit_kernel_cudaERNS_18TensorIteratorBaseEENKUlvE0_clEvENKUlvE1_clEvEUlN3c108BFloat16EE_St5arrayIPcLm2EEEEviT0_T1_ --------------------------
	.section	.nv.info._ZN2at6native29vectorized_elementwise_kernelILi8EZZZNS0_19signbit_kernel_cudaERNS_18TensorIteratorBaseEENKUlvE0_clEvENKUlvE1_clEvEUlN3c108BFloat16EE_St5arrayIPcLm2EEEEviT0_T1_,"",@"SHT_CUDA_INFO"
	.sectionflags	@""
	.align	4


	//----- nvinfo : EIATTR_CUDA_API_VERSION
	.align		4
        /*0000*/ 	.byte	0x04, 0x37
        /*0002*/ 	.short	(.L_2007 - .L_2006)
.L_2006:
        /*0004*/ 	.word	0x00000082


	//----- nvinfo : EIATTR_KPARAM_INFO
	.align		4
.L_2007:
        /*0008*/ 	.byte	0x04, 0x17
        /*000a*/ 	.short	(.L_2009 - .L_2008)
.L_2008:
        /*000c*/ 	.word	0x00000000
        /*0010*/ 	.short	0x0002
        /*0012*/ 	.short	0x0008
        /*0014*/ 	.byte	0x00, 0xf0, 0x41, 0x00


	//----- nvinfo : EIATTR_KPARAM_INFO
	.align		4
.L_2009:
        /*0018*/ 	.byte	0x04, 0x17
        /*001a*/ 	.short	(.L_2011 - .L_2010)
.L_2010:
        /*001c*/ 	.word	0x00000000
        /*0020*/ 	.short	0x0001
        /*0022*/ 	.short	0x0004
        /*0024*/ 	.byte	0x00, 0xf0, 0x05, 0x00


	//----- nvinfo : EIATTR_KPARAM_INFO
	.align		4
.L_2011:
        /*0028*/ 	.byte	0x04, 0x17
        /*002a*/ 	.short	(.L_2013 - .L_2012)
.L_2012:
        /*002c*/ 	.word	0x00000000
        /*0030*/ 	.short	0x0000
        /*0032*/ 	.short	0x0000
        /*0034*/ 	.byte	0x00, 0xf0, 0x11, 0x00


	//----- nvinfo : EIATTR_SPARSE_MMA_MASK
	.align		4
.L_2013:
        /*0038*/ 	.byte	0x03, 0x50
        /*003a*/ 	.short	0x0000


	//----- nvinfo : EIATTR_MAXREG_COUNT
	.align		4
        /*003c*/ 	.byte	0x03, 0x1b
        /*003e*/ 	.short	0x00ff


	//----- nvinfo : EIATTR_MERCURY_ISA_VERSION
	.align		4
        /*0040*/ 	.byte	0x03, 0x5f
        /*0042*/ 	.short	0x0101


	//----- nvinfo : EIATTR_EXIT_INSTR_OFFSETS
	.align		4
        /*0044*/ 	.byte	0x04, 0x1c
        /*0046*/ 	.short	(.L_2015 - .L_2014)


	//   ....[0]....
.L_2014:
        /*0048*/ 	.word	0x000002c0


	//   ....[1]....
        /*004c*/ 	.word	0x00000c00


	//   ....[2]....
        /*0050*/ 	.word	0x00000c60


	//----- nvinfo : EIATTR_MAX_THREADS
	.align		4
.L_2015:
        /*0054*/ 	.byte	0x04, 0x05
        /*0056*/ 	.short	(.L_2017 - .L_2016)
.L_2016:
        /*0058*/ 	.word	0x00000080
        /*005c*/ 	.word	0x00000001
        /*0060*/ 	.word	0x00000001


	//----- nvinfo : EIATTR_CRS_STACK_SIZE
	.align		4
.L_2017:
        /*0064*/ 	.byte	0x04, 0x1e
        /*0066*/ 	.short	(.L_2019 - .L_2018)
.L_2018:
        /*0068*/ 	.word	0x00000000


	//----- nvinfo : EIATTR_CBANK_PARAM_SIZE
	.align		4
.L_2019:
        /*006c*/ 	.byte	0x03, 0x19
        /*006e*/ 	.short	0x0018


	//----- nvinfo : EIATTR_PARAM_CBANK
	.align		4
        /*0070*/ 	.byte	0x04, 0x0a
        /*0072*/ 	.short	(.L_2021 - .L_2020)
	.align		4
.L_2020:
        /*0074*/ 	.word	index@(.nv.constant0._ZN2at6native29vectorized_elementwise_kernelILi8EZZZNS0_19signbit_kernel_cudaERNS_18TensorIteratorBaseEENKUlvE0_clEvENKUlvE1_clEvEUlN3c108BFloat16EE_St5arrayIPcLm2EEEEviT0_T1_)
        /*0078*/ 	.short	0x0210
        /*007a*/ 	.short	0x0018


	//----- nvinfo : EIATTR_SW_WAR
	.align		4
.L_2021:
        /*007c*/ 	.byte	0x04, 0x36
        /*007e*/ 	.short	(.L_2023 - .L_2022)
.L_2022:
        /*0080*/ 	.word	0x00000008
.L_2023:


//--------------------- .nv.info._ZN2at6native18elementwise_kernelILi128ELi4EZNS0_15gpu_kernel_implIZZZNS0_19signbit_kernel_cudaERNS_18TensorIteratorBaseEENKUlvE0_clEvENKUlvE0_clEvEUlfE_EEvS4_RKT_EUliE_EEviT1_ --------------------------
	.section	.nv.info._ZN2at6native18elementwise_kernelILi128ELi4EZNS0_15gpu_kernel_implIZZZNS0_19signbit_kernel_cudaERNS_18TensorIteratorBaseEENKUlvE0_clEvENKUlvE0_clEvEUlfE_EEvS4_RKT_EUliE_EEviT1_,"",@"SHT_CUDA_INFO"
	.sectionflags	@""
	.align	4


	//----- nvinfo : EIATTR_CUDA_API_VERSION
	.align		4
        /*0000*/ 	.byte	0x04, 0x37
        /*0002*/ 	.short	(.L_2025 - .L_2024)
.L_2024:
        /*0004*/ 	.word	0x00000082


	//----- nvinfo : EIATTR_KPARAM_INFO
	.align		4
.L_2025:
        /*0008*/ 	.byte	0x04, 0x17
        /*000a*/ 	.short	(.L_2027 - .L_2026)
.L_2026:
        /*000c*/ 	.word	0x00000000
        /*0010*/ 	.short	0x0001
        /*0012*/ 	.short	0x0008
        /*0014*/ 	.byte	0x00, 0xf0, 0x61, 0x08


	//----- nvinfo : EIATTR_KPARAM_INFO
	.align		4
.L_2027:
        /*0018*/ 	.byte	0x04, 0x17
        /*001a*/ 	.short	(.L_2029 - .L_2028)
.L_2028:
        /*001c*/ 	.word	0x00000000
        /*0020*/ 	.short	0x0000
        /*0022*/ 	.short	0x0000
        /*0024*/ 	.byte	0x00, 0xf0, 0x11, 0x00


	//----- nvinfo : EIATTR_SPARSE_MMA_MASK
	.align		4
.L_2029:
        /*0028*/ 	.byte	0x03, 0x50
        /*002a*/ 	.short	0x0000


	//----- nvinfo : EIATTR_MAXREG_COUNT
	.align		4
        /*002c*/ 	.byte	0x03, 0x1b
        /*002e*/ 	.short	0x0080


	//----- nvinfo : EIATTR_EXTERNS
	.align		4
        /*0030*/ 	.byte	0x04, 0x0f
        /*0032*/ 	.short	(.L_2031 - .L_2030)


	//   ....[0]....
	.align		4
.L_2030:
        /*0034*/ 	.word	index@(__assertfail)


	//----- nvinfo : EIATTR_MERCURY_ISA_VERSION
	.align		4
.L_2031:
        /*0038*/ 	.byte	0x03, 0x5f
        /*003a*/ 	.short	0x0101


	//----- nvinfo : EIATTR_SYSCALL_OFFSETS
	.align		4
        /*003c*/ 	.byte	0x04, 0x46
        /*003e*/ 	.short	(.L_2033 - .L_2032)


	//   ....[0]....
.L_2032:
        /*0040*/ 	.word	0x00002150


	//   ....[1]....
        /*0044*/ 	.word	0x00002fc0


	//   ....[2]....
        /*0048*/ 	.word	0x00005150


	//   ....[3]....
        /*004c*/ 	.word	0x00005fb0


	//   ....[4]....
        /*0050*/ 	.word	0x00008120


	//   ....[5]....
        /*0054*/ 	.word	0x00008f80


	//   ....[6]....
        /*0058*/ 	.word	0x0000b0e0


	//   ....[7]....
        /*005c*/ 	.word	0x0000bf40


	//----- nvinfo : EIATTR_EXIT_INSTR_OFFSETS
	.align		4
.L_2033:
        /*0060*/ 	.byte	0x04, 0x1c
        /*0062*/ 	.short	(.L_2035 - .L_2034)


	//   ....[0]....
.L_2034:
        /*0064*/ 	.word	0x00009020


	//   ....[1]....
        /*0068*/ 	.word	0x0000b250


	//   ....[2]....
        /*006c*/ 	.word	0x0000b270


	//   ....[3]....
        /*0070*/ 	.word	0x0000b300


	//   ....[4]....
        /*0074*/ 	.word	0x0000b320


	//   ....[5]....
        /*0078*/ 	.word	0x0000b340


	//   ....[6]....
        /*007c*/ 	.word	0x0000b3d0


	//   ....[7]....
        /*0080*/ 	.word	0x0000b410


	//   ....[8]....
        /*0084*/ 	.word	0x0000b4b0


	//   ....[9]....
        /*0088*/ 	.word	0x0000b500


	//   ....[10]....
        /*008c*/ 	.word	0x0000b530


	//   ....[11]....
        /*0090*/ 	.word	0x0000b5d0


	//   ....[12]....
        /*0094*/ 	.word	0x0000b610


	//   ....[13]....
        /*0098*/ 	.word	0x0000b7a0


	//   ....[14]....
        /*009c*/ 	.word	0x0000b900


	//   ....[15]....
        /*00a0*/ 	.word	0x0000b940


	//   ....[16]....
        /*00a4*/ 	.word	0x0000b9e0


	//   ....[17]....
        /*00a8*/ 	.word	0x0000bb60


	//   ....[18]....
        /*00ac*/ 	.word	0x0000bce0


	//   ....[19]....
        /*00b0*/ 	.word	0x0000be40


	//   ....[20]....
        /*00b4*/ 	.word	0x0000bf50


	//   ....[21]....
        /*00b8*/ 	.word	0x0000bf80


	//   ....[22]....
        /*00bc*/ 	.word	0x0000bfa0


	//----- nvinfo : EIATTR_MAX_THREADS
	.align		4
.L_2035:
        /*00c0*/ 	.byte	0x04, 0x05
        /*00c2*/ 	.short	(.L_2037 - .L_2036)
.L_2036:
        /*00c4*/ 	.word	0x00000080
        /*00c8*/ 	.word	0x00000001
        /*00cc*/ 	.word	0x00000001


	//----- nvinfo : EIATTR_CRS_STACK_SIZE
	.align		4
.L_2037:
        /*00d0*/ 	.byte	0x04, 0x1e
        /*00d2*/ 	.short	(.L_2039 - .L_2038)
.L_2038:
        /*00d4*/ 	.word	0x00000000


	//----- nvinfo : EIATTR_CBANK_PARAM_SIZE
	.align		4
.L_2039:
        /*00d8*/ 	.byte	0x03, 0x19
        /*00da*/ 	.short	0x0220


	//----- nvinfo : EIATTR_PARAM_CBANK
	.align		4
        /*00dc*/ 	.byte	0x04, 0x0a
        /*00de*/ 	.short	(.L_2041 - .L_2040)
	.align		4
.L_2040:
        /*00e0*/ 	.word	index@(.nv.constant0._ZN2at6native18elementwise_kernelILi128ELi4EZNS0_15gpu_kernel_implIZZZNS0_19signbit_kernel_cudaERNS_18TensorIteratorBaseEENKUlvE0_clEvENKUlvE0_clEvEUlfE_EEvS4_RKT_EUliE_EEviT1_)
        /*00e4*/ 	.short	0x0210
        /*00e6*/ 	.short	0x0220


	//----- nvinfo : EIATTR_SW_WAR
	.align		4
.L_2041:
        /*00e8*/ 	.byte	0x04, 0x36
        /*00ea*/ 	.short	(.L_2043 - .L_2042)
.L_2042:
        /*00ec*/ 	.word	0x00000008
.L_2043:


//--------------------- .nv.info._ZN2at6native27unrolled_elementwise_kernelIZZZNS0_19signbit_kernel_cudaERNS_18TensorIteratorBaseEENKUlvE0_clEvENKUlvE0_clEvEUlfE_St5arrayIPcLm2EELi4E23TrivialOffsetCalculatorILi1EjESB_NS0_6memory12LoadWithCastILi1EEENSC_13StoreWithCastILi1EEEEEviT_T0_T2_T3_T4_T5_ --------------------------
	.section	.nv.info._ZN2at6native27unrolled_elementwise_kernelIZZZNS0_19signbit_kernel_cudaERNS_18TensorIteratorBaseEENKUlvE0_clEvENKUlvE0_clEvEUlfE_St5arrayIPcLm2EELi4E23TrivialOffsetCalculatorILi1EjESB_NS0_6memory12LoadWithCastILi1EEENSC_13StoreWithCastILi1EEEEEviT_T0_T2_T3_T4_T5_,"",@"SHT_CUDA_INFO"
	.sectionflags	@""
	.align	4


	//----- nvinfo : EIATTR_CUDA_API_VERSION
	.align		4
        /*0000*/ 	.byte	0x04, 0x37
        /*0002*/ 	.short	(.L_2045 - .L_2044)
.L_2044:
        /*0004*/ 	.word	0x00000082


	//----- nvinfo : EIATTR_KPARAM_INFO
	.align		4
.L_2045:
        /*0008*/ 	.byte	0x04, 0x17
        /*000a*/ 	.short	(.L_2047 - .L_2046)
.L_2046:
        /*000c*/ 	.word	0x00000000
        /*0010*/ 	.short	0x0006
        /*0012*/ 	.short	0x0024
        /*0014*/ 	.byte	0x00, 0xf0, 0x21, 0x00


	//----- nvinfo : EIATTR_KPARAM_INFO
	.align		4
.L_2047:
        /*0018*/ 	.byte	0x04, 0x17
        /*001a*/ 	.short	(.L_2049 - .L_2048)
.L_2048:
        /*001c*/ 	.word	0x00000000
        /*0020*/ 	.short	0x0005
        /*0022*/ 	.short	0x001c
        /*0024*/ 	.byte	0x00, 0xf0, 0x21, 0x00


	//----- nvinfo : EIATTR_KPARAM_INFO
	.align		4
.L_2049:
        /*0028*/ 	.byte	0x04, 0x17
        /*002a*/ 	.short	(.L_2051 - .L_2050)
.L_2050:
        /*002c*/ 	.word	0x00000000
        /*0030*/ 	.short	0x0004
        /*0032*/ 	.short	0x0019
        /*0034*/ 	.byte	0x00, 0xf0, 0x05, 0x00


	//----- nvinfo : EIATTR_KPARAM_INFO
	.align		4
.L_2051:
        /*0038*/ 	.byte	0x04, 0x17
        /*003a*/ 	.short	(.L_2053 - .L_2052)
.L_2052:
        /*003c*/ 	.word	0x00000000
        /*0040*/ 	.short	0x0003
        /*0042*/ 	.short	0x0018
        /*0044*/ 	.byte	0x00, 0xf0, 0x05, 0x00


	//----- nvinfo : EIATTR_KPARAM_INFO
	.align		4
.L_2053:
        /*0048*/ 	.byte	0x04, 0x17
        /*004a*/ 	.short	(.L_2055 - .L_2054)
.L_2054:
        /*004c*/ 	.word	0x00000000
        /*0050*/ 	.short	0x0002
        /*0052*/ 	.short	0x0008
        /*0054*/ 	.byte	0x00, 0xf0, 0x41, 0x00


	//----- nvinfo : EIATTR_KPARAM_INFO
	.align		4
.L_2055:
        /*0058*/ 	.byte	0x04, 0x17
        /*005a*/ 	.short	(.L_2057 - .L_2056)
.L_2056:
        /*005c*/ 	.word	0x00000000
        /*0060*/ 	.short	0x0001
        /*0062*/ 	.short	0x0004
        /*0064*/ 	.byte	0x00, 0xf0, 0x05, 0x00


	//----- nvinfo : EIATTR_KPARAM_INFO
	.align		4
.L_2057:
        /*0068*/ 	.byte	0x04, 0x17
        /*006a*/ 	.short	(.L_2059 - .L_2058)
.L_2058:
        /*006c*/ 	.word	0x00000000
        /*0070*/ 	.short	0x0000
        /*0072*/ 	.short	0x0000
        /*0074*/ 	.byte	0x00, 0xf0, 0x11, 0x00


	//----- nvinfo : EIATTR_SPARSE_MMA_MASK
	.align		4
.L_2059:
        /*0078*/ 	.byte	0x03, 0x50
        /*007a*/ 	.short	0x0000


	//----- nvinfo : EIATTR_MAXREG_COUNT
	.align		4
        /*007c*/ 	.byte	0x03, 0x1b
        /*007e*/ 	.short	0x00ff


	//----- nvinfo : EIATTR_EXTERNS
	.align		4
        /*0080*/ 	.byte	0x04, 0x0f
        /*0082*/ 	.short	(.L_2061 - .L_2060)


	//   ....[0]....
	.align		4
.L_2060:
        /*0084*/ 	.word	index@(__assertfail)


	//----- nvinfo : EIATTR_MERCURY_ISA_VERSION
	.align		4
.L_2061:
        /*0088*/ 	.byte	0x03, 0x5f
        /*008a*/ 	.short	0x0101


	//----- nvinfo : EIATTR_SYSCALL_OFFSETS
	.align		4
        /*008c*/ 	.byte	0x04, 0x46
        /*008e*/ 	.short	(.L_2063 - .L_2062)


	//   ....[0]....
.L_2062:
        /*0090*/ 	.word	0x00000e80


	//   ....[1]....
        /*0094*/ 	.word	0x00001d30


	//   ....[2]....
        /*0098*/ 	.word	0x00002bf0


	//   ....[3]....
        /*009c*/ 	.word	0x00003a80


	//   ....[4]....
        /*00a0*/ 	.word	0x000049f0


	//   ....[5]....
        /*00a4*/ 	.word	0x000058c0


	//   ....[6]....
        /*00a8*/ 	.word	0x00006770


	//   ....[7]....
        /*00ac*/ 	.word	0x00007620


	//----- nvinfo : EIATTR_EXIT_INSTR_OFFSETS
	.align		4
.L_2063:
        /*00b0*/ 	.byte	0x04, 0x1c
        /*00b2*/ 	.short	(.L_2065 - .L_2064)


	//   ....[0]....
.L_2064:
        /*00b4*/ 	.word	0x00006800


	//   ....[1]....
        /*00b8*/ 	.word	0x00006930


	//   ....[2]....
        /*00bc*/ 	.word	0x00006950


	//   ....[3]....
        /*00c0*/ 	.word	0x000069e0


	//   ....[4]....
        /*00c4*/ 	.word	0x00006a00


	//   ....[5]....
        /*00c8*/ 	.word	0x00006a20


	//   ....[6]....
        /*00cc*/ 	.word	0x00006ab0


	//   ....[7]....
        /*00d0*/ 	.word	0x00006af0


	//   ....[8]....
        /*00d4*/ 	.word	0x00006b90


	//   ....[9]....
        /*00d8*/ 	.word	0x00006be0


	//   ....[10]....
        /*00dc*/ 	.word	0x00006c10


	//   ....[11]....
        /*00e0*/ 	.word	0x00006cb0


	//   ....[12]....
        /*00e4*/ 	.word	0x00006cf0


	//   ....[13]....
        /*00e8*/ 	.word	0x00006e80


	//   ....[14]....
        /*00ec*/ 	.word	0x00006fe0


	//   ....[15]....
        /*00f0*/ 	.word	0x00007020


	//   ....[16]....
        /*00f4*/ 	.word	0x000070c0


	//   ....[17]....
        /*00f8*/ 	.word	0x00007240


	//   ....[18]....
        /*00fc*/ 	.word	0x000073c0


	//   ....[19]....
        /*0100*/ 	.word	0x00007520


	//   ....[20]....
        /*0104*/ 	.word	0x00007630


	//   ....[21]....
        /*0108*/ 	.word	0x00007660


	//   ....[22]....
        /*010c*/ 	.word	0x00007680


	//----- nvinfo : EIATTR_MAX_THREADS
	.align		4
.L_2065:
        /*0110*/ 	.byte	0x04, 0x05
        /*0112*/ 	.short	(.L_2067 - .L_2066)
.L_2066:
        /*0114*/ 	.word	0x00000080
        /*0118*/ 	.word	0x00000001
        /*011c*/ 	.word	0x00000001


	//----- nvinfo : EIATTR_CRS_STACK_SIZE
	.align		4
.L_2067:
        /*0120*/ 	.byte	0x04, 0x1e
        /*0122*/ 	.short	(.L_2069 - .L_2068)
.L_2068:
        /*0124*/ 	.word	0x00000000


	//----- nvinfo : EIATTR_CBANK_PARAM_SIZE
	.align		4
.L_2069:
        /*0128*/ 	.byte	0x03, 0x19
        /*012a*/ 	.short	0x002c


	//----- nvinfo : EIATTR_PARAM_CBANK
	.align		4
        /*012c*/ 	.byte	0x04, 0x0a
        /*012e*/ 	.short	(.L_2071 - .L_2070)
	.align		4
.L_2070:
        /*0130*/ 	.word	index@(.nv.constant0._ZN2at6native27unrolled_elementwise_kernelIZZZNS0_19signbit_kernel_cudaERNS_18TensorIteratorBaseEENKUlvE0_clEvENKUlvE0_clEvEUlfE_St5arrayIPcLm2EELi4E23TrivialOffsetCalculatorILi1EjESB_NS0_6memory12LoadWithCastILi1EEENSC_13StoreWithCastILi1EEEEEviT_T0_T2_T3_T4_T5_)
        /*0134*/ 	.short	0x0210
        /*0136*/ 	.short	0x002c


	//----- nvinfo : EIATTR_SW_WAR
	.align		4
.L_2071:
        /*0138*/ 	.byte	0x04, 0x36
        /*013a*/ 	.short	(.L_2073 - .L_2072)
.L_2072:
        /*013c*/ 	.word	0x00000008
.L_2073:


//--------------------- .nv.info._ZN2at6native18elementwise_kernelILi128ELi4EZNS0_22gpu_kernel_impl_nocastIZZZNS0_19signbit_kernel_cudaERNS_18TensorIteratorBaseEENKUlvE0_clEvENKUlvE0_clEvEUlfE_EEvS4_RKT_EUliE_EEviT1_ --------------------------
	.section	.nv.info._ZN2at6native18elementwise_kernelILi128ELi4EZNS0_22gpu_kernel_impl_nocastIZZZNS0_19signbit_kernel_cudaERNS_18TensorIteratorBaseEENKUlvE0_clEvENKUlvE0_clEvEUlfE_EEvS4_RKT_EUliE_EEviT1_,"",@"SHT_CUDA_INFO"
	.sectionflags	@""
	.align	4


	//----- nvinfo : EIATTR_CUDA_API_VERSION
	.align		4
        /*0000*/ 	.byte	0x04, 0x37
        /*0002*/ 	.short	(.L_2075 - .L_2074)
.L_2074:
        /*0004*/ 	.word	0x00000082


	//----- nvinfo : EIATTR_KPARAM_INFO
	.align		4
.L_2075:
        /*0008*/ 	.byte	0x04, 0x17
        /*000a*/ 	.short	(.L_2077 - .L_2076)
.L_2076:
        /*000c*/ 	.word	0x00000000
        /*0010*/ 	.short	0x0001
        /*0012*/ 	.short	0x0008
        /*0014*/ 	.byte	0x00, 0xf0, 0x61, 0x08


	//----- nvinfo : EIATTR_KPARAM_INFO
	.align		4
.L_2077:
        /*0018*/ 	.byte	0x04, 0x17
        /*001a*/ 	.short	(.L_2079 - .L_2078)
.L_2078:
        /*001c*/ 	.word	0x00000000
        /*0020*/ 	.short	0x0000
        /*0022*/ 	.short	0x0000
        /*0024*/ 	.byte	0x00, 0xf0, 0x11, 0x00


	//----- nvinfo : EIATTR_SPARSE_MMA_MASK
	.align		4
.L_2079:
        /*0028*/ 	.byte	0x03, 0x50
        /*002a*/ 	.short	0x0000


	//----- nvinfo : EIATTR_MAXREG_COUNT
	.align		4
        /*002c*/ 	.byte	0x03, 0x1b
        /*002e*/ 	.short	0x0080


	//----- nvinfo : EIATTR_MERCURY_ISA_VERSION
	.align		4
        /*0030*/ 	.byte	0x03, 0x5f
        /*0032*/ 	.short	0x0101


	//----- nvinfo : EIATTR_EXIT_INSTR_OFFSETS
	.align		4
        /*0034*/ 	.byte	0x04, 0x1c
        /*0036*/ 	.short	(.L_2081 - .L_2080)


	//   ....[0]....
.L_2080:
        /*0038*/ 	.word	0x00003b90


	//   ....[1]....
        /*003c*/ 	.word	0x00004f10


	//----- nvinfo : EIATTR_MAX_THREADS
	.align		4
.L_2081:
        /*0040*/ 	.byte	0x04, 0x05
        /*0042*/ 	.short	(.L_2083 - .L_2082)
.L_2082:
        /*0044*/ 	.word	0x00000080
        /*0048*/ 	.word	0x00000001
        /*004c*/ 	.word	0x00000001


	//----- nvinfo : EIATTR_CRS_STACK_SIZE
	.align		4
.L_2083:
        /*0050*/ 	.byte	0x04, 0x1e
        /*0052*/ 	.short	(.L_2085 - .L_2084)
.L_2084:
        /*0054*/ 	.word	0x00000000


	//----- nvinfo : EIATTR_CBANK_PARAM_SIZE
	.align		4
.L_2085:
        /*0058*/ 	.byte	0x03, 0x19
        /*005a*/ 	.short	0x0220


	//----- nvinfo : EIATTR_PARAM_CBANK
	.align		4
        /*005c*/ 	.byte	0x04, 0x0a
        /*005e*/ 	.short	(.L_2087 - .L_2086)
	.align		4
.L_2086:
        /*0060*/ 	.word	index@(.nv.constant0._ZN2at6native18elementwise_kernelILi128ELi4EZNS0_22gpu_kernel_impl_nocastIZZZNS0_19signbit_kernel_cudaERNS_18TensorIteratorBaseEENKUlvE0_clEvENKUlvE0_clEvEUlfE_EEvS4_RKT_EUliE_EEviT1_)
        /*0064*/ 	.short	0x0210
        /*0066*/ 	.short	0x0220


	//----- nvinfo : EIATTR_SW_WAR
	.align		4
.L_2087:
        /*0068*/ 	.byte	0x04, 0x36
        /*006a*/ 	.short	(.L_2089 - .L_2088)
.L_2088:
        /*006c*/ 	.word	0x00000008
.L_2089:


//--------------------- .nv.info._ZN2at6native27unrolled_elementwise_kernelIZZZNS0_19signbit_kernel_cudaERNS_18TensorIteratorBaseEENKUlvE0_clEvENKUlvE0_clEvEUlfE_St5arrayIPcLm2EELi4E23TrivialOffsetCalculatorILi1EjESB_NS0_6memory15LoadWithoutCastENSC_16StoreWithoutCastEEEviT_T0_T2_T3_T4_T5_ --------------------------
	.section	.nv.info._ZN2at6native27unrolled_elementwise_kernelIZZZNS0_19signbit_kernel_cudaERNS_18TensorIteratorBaseEENKUlvE0_clEvENKUlvE0_clEvEUlfE_St5arrayIPcLm2EELi4E23TrivialOffsetCalculatorILi1EjESB_NS0_6memory15LoadWithoutCastENSC_16StoreWithoutCastEEEviT_T0_T2_T3_T4_T5_,"",@"SHT_CUDA_INFO"
	.sectionflags	@""
	.align	4


	//----- nvinfo : EIATTR_CUDA_API_VERSION
	.align		4
        /*0000*/ 	.byte	0x04, 0x37
        /*0002*/ 	.short	(.L_2091 - .L_2090)
.L_2090:
        /*0004*/ 	.word	0x00000082


	//----- nvinfo : EIATTR_KPARAM_INFO
	.align		4
.L_2091:
        /*0008*/ 	.byte	0x04, 0x17
        /*000a*/ 	.short	(.L_2093 - .L_2092)
.L_2092:
        /*000c*/ 	.word	0x00000000
        /*0010*/ 	.short	0x0006
        /*0012*/ 	.short	0x001b
        /*0014*/ 	.byte	0x00, 0xf0, 0x05, 0x00


	//----- nvinfo : EIATTR_KPARAM_INFO
	.align		4
.L_2093:
        /*0018*/ 	.byte	0x04, 0x17
        /*001a*/ 	.short	(.L_2095 - .L_2094)
.L_2094:
        /*001c*/ 	.word	0x00000000
        /*0020*/ 	.short	0x0005
        /*0022*/ 	.short	0x001a
        /*0024*/ 	.byte	0x00, 0xf0, 0x05, 0x00


	//----- nvinfo : EIATTR_KPARAM_INFO
	.align		4
.L_2095:
        /*0028*/ 	.byte	0x04, 0x17
        /*002a*/ 	.short	(.L_2097 - .L_2096)
.L_2096:
        /*002c*/ 	.word	0x00000000
        /*0030*/ 	.short	0x0004
        /*0032*/ 	.short	0x0019
        /*0034*/ 	.byte	0x00, 0xf0, 0x05, 0x00


	//----- nvinfo : EIATTR_KPARAM_INFO
	.align		4
.L_2097:
        /*0038*/ 	.byte	0x04, 0x17
        /*003a*/ 	.short	(.L_2099 - .L_2098)
.L_2098:
        /*003c*/ 	.word	0x00000000
        /*0040*/ 	.short	0x0003
        /*0042*/ 	.short	0x0018
        /*0044*/ 	.byte	0x00, 0xf0, 0x05, 0x00


	//----- nvinfo : EIATTR_KPARAM_INFO
	.align		4
.L_2099:
        /*0048*/ 	.byte	0x04, 0x17
        /*004a*/ 	.short	(.L_2101 - .L_2100)
.L_2100:
        /*004c*/ 	.word	0x00000000
        /*0050*/ 	.short	0x0002
        /*0052*/ 	.short	0x0008
        /*0054*/ 	.byte	0x00, 0xf0, 0x41, 0x00


	//----- nvinfo : EIATTR_KPARAM_INFO
	.align		4
.L_2101:
        /*0058*/ 	.byte	0x04, 0x17
        /*005a*/ 	.short	(.L_2103 - .L_2102)
.L_2102:
        /*005c*/ 	.word	0x00000000
        /*0060*/ 	.short	0x0001
        /*0062*/ 	.short	0x0004
        /*0064*/ 	.byte	0x00, 0xf0, 0x05, 0x00


	//----- nvinfo : EIATTR_KPARAM_INFO
	.align		4
.L_2103:
        /*0068*/ 	.byte	0x04, 0x17
        /*006a*/ 	.short	(.L_2105 - .L_2104)
.L_2104:
        /*006c*/ 	.word	0x00000000
        /*0070*/ 	.short	0x0000
        /*0072*/ 	.short	0x0000
        /*0074*/ 	.byte	0x00, 0xf0, 0x11, 0x00


	//----- nvinfo : EIATTR_SPARSE_MMA_MASK
	.align		4
.L_2105:
        /*0078*/ 	.byte	0x03, 0x50
        /*007a*/ 	.short	0x0000


	//----- nvinfo : EIATTR_MAXREG_COUNT
	.align		4
        /*007c*/ 	.byte	0x03, 0x1b
        /*007e*/ 	.short	0x00ff


	//----- nvinfo : EIATTR_MERCURY_ISA_VERSION
	.align		4
        /*0080*/ 	.byte	0x03, 0x5f
        /*0082*/ 	.short	0x0101


	//----- nvinfo : EIATTR_EXIT_INSTR_OFFSETS
	.align		4
        /*0084*/ 	.byte	0x04, 0x1c
        /*0086*/ 	.short	(.L_2107 - .L_2106)


	//   ....[0]....
.L_2106:
        /*0088*/ 	.word	0x000003d0


	//   ....[1]....
        /*008c*/ 	.word	0x00000460


	//----- nvinfo : EIATTR_MAX_THREADS
	.align		4
.L_2107:
        /*0090*/ 	.byte	0x04, 0x05
        /*0092*/ 	.short	(.L_2109 - .L_2108)
.L_2108:
        /*0094*/ 	.word	0x00000080
        /*0098*/ 	.word	0x00000001
        /*009c*/ 	.word	0x00000001


	//----- nvinfo : EIATTR_CRS_STACK_SIZE
	.align		4
.L_2109:
        /*00a0*/ 	.byte	0x04, 0x1e
        /*00a2*/ 	.short	(.L_2111 - .L_2110)
.L_2110:
        /*00a4*/ 	.word	0x00000000


	//----- nvinfo : EIATTR_CBANK_PARAM_SIZE
	.align		4
.L_2111:
        /*00a8*/ 	.byte	0x03, 0x19
        /*00aa*/ 	.short	0x001c


	//----- nvinfo : EIATTR_PARAM_CBANK
	.align		4
        /*00ac*/ 	.byte	0x04, 0x0a
        /*00ae*/ 	.short	(.L_2113 - .L_2112)
	.align		4
.L_2112:
        /*00b0*/ 	.word	index@(.nv.constant0._ZN2at6native27unrolled_elementwise_kernelIZZZNS0_19signbit_kernel_cudaERNS_18TensorIteratorBaseEENKUlvE0_clEvENKUlvE0_clEvEUlfE_St5arrayIPcLm2EELi4E23TrivialOffsetCalculatorILi1EjESB_NS0_6memory15LoadWithoutCastENSC_16StoreWithoutCastEEEviT_T0_T2_T3_T4_T5_)
        /*00b4*/ 	.short	0x0210
        /*00b6*/ 	.short	0x001c


	//----- nvinfo : EIATTR_SW_WAR
	.align		4
.L_2113:
        /*00b8*/ 	.byte	0x04, 0x36
        /*00ba*/ 	.short	(.L_2115 - .L_2114)
.L_2114:
        /*00bc*/ 	.word	0x00000008
.L_2115:


//--------------------- .nv.info._ZN2at6native29vectorized_elementwise_kernelILi2EZZZNS0_19signbit_kernel_cudaERNS_18TensorIteratorBaseEENKUlvE0_clEvENKUlvE0_clEvEUlfE_St5arrayIPcLm2EEEEviT0_T1_ --------------------------
	.section	.nv.info._ZN2at6native29vectorized_elementwise_kernelILi2EZZZNS0_19signbit_kernel_cudaERNS_18TensorIteratorBaseEENKUlvE0_clEvENKUlvE0_clEvEUlfE_St5arrayIPcLm2EEEEviT0_T1_,"",@"SHT_CUDA_INFO"
	.sectionflags	@""
	.align	4


	//----- nvinfo : EIATTR_CUDA_API_VERSION
	.align		4
        /*0000*/ 	.byte	0x04, 0x37
        /*0002*/ 	.short	(.L_2117 - .L_2116)
.L_2116:
        /*0004*/ 	.word	0x00000082


	//----- nvinfo : EIATTR_KPARAM_INFO
	.align		4
.L_2117:
        /*0008*/ 	.byte	0x04, 0x17
        /*000a*/ 	.short	(.L_2119 - .L_2118)
.L_2118:
        /*000c*/ 	.word	0x00000000
        /*0010*/ 	.short	0x0002
        /*0012*/ 	.short	0x0008
        /*0014*/ 	.byte	0x00, 0xf0, 0x41, 0x00


	//----- nvinfo : EIATTR_KPARAM_INFO
	.align		4
.L_2119:
        /*0018*/ 	.byte	0x04, 0x17
        /*001a*/ 	.short	(.L_2121 - .L_2120)
.L_2120:
        /*001c*/ 	.word	0x00000000
        /*0020*/ 	.short	0x0001
        /*0022*/ 	.short	0x0004
        /*0024*/ 	.byte	0x00, 0xf0, 0x05, 0x00


	//----- nvinfo : EIATTR_KPARAM_INFO
	.align		4
.L_2121:
        /*0028*/ 	.byte	0x04, 0x17
        /*002a*/ 	.short	(.L_2123 - .L_2122)
.L_2122:
        /*002c*/ 	.word	0x00000000
        /*0030*/ 	.short	0x0000
        /*0032*/ 	.short	0x0000
        /*0034*/ 	.byte	0x00, 0xf0, 0x11, 0x00


	//----- nvinfo : EIATTR_SPARSE_MMA_MASK
	.align		4
.L_2123:
        /*0038*/ 	.byte	0x03, 0x50
        /*003a*/ 	.short	0x0000


	//----- nvinfo : EIATTR_MAXREG_COUNT
	.align		4
        /*003c*/ 	.byte	0x03, 0x1b
        /*003e*/ 	.short	0x00ff


	//----- nvinfo : EIATTR_MERCURY_ISA_VERSION
	.align		4
        /*0040*/ 	.byte	0x03, 0x5f
        /*0042*/ 	.short	0x0101


	//----- nvinfo : EIATTR_EXIT_INSTR_OFFSETS
	.align		4
        /*0044*/ 	.byte	0x04, 0x1c
        /*0046*/ 	.short	(.L_2125 - .L_2124)


	//   ....[0]....
.L_2124:
        /*0048*/ 	.word	0x00000240


	//   ....[1]....
        /*004c*/ 	.word	0x00000a80


	//   ....[2]....
        /*0050*/ 	.word	0x00000ae0


	//----- nvinfo : EIATTR_MAX_THREADS
	.align		4
.L_2125:
        /*0054*/ 	.byte	0x04, 0x05
        /*0056*/ 	.short	(.L_2127 - .L_2126)
.L_2126:
        /*0058*/ 	.word	0x00000080
        /*005c*/ 	.word	0x00000001
        /*0060*/ 	.word	0x00000001


	//----- nvinfo : EIATTR_CRS_STACK_SIZE
	.align		4
.L_2127:
        /*0064*/ 	.byte	0x04, 0x1e
        /*0066*/ 	.short	(.L_2129 - .L_2128)
.L_2128:
        /*0068*/ 	.word	0x00000000


	//----- nvinfo : EIATTR_CBANK_PARAM_SIZE
	.align		4
.L_2129:
        /*006c*/ 	.byte	0x03, 0x19
        /*006e*/ 	.short	0x0018


	//----- nvinfo : EIATTR_PARAM_CBANK
	.align		4
        /*0070*/ 	.byte	0x04, 0x0a
        /*0072*/ 	.short	(.L_2131 - .L_2130)
	.align		4
.L_2130:
        /*0074*/ 	.word	index@(.nv.constant0._ZN2at6native29vectorized_elementwise_kernelILi2EZZZNS0_19signbit_kernel_cudaERNS_18TensorIteratorBaseEENKUlvE0_clEvENKUlvE0_clEvEUlfE_St5arrayIPcLm2EEEEviT0_T1_)
        /*0078*/ 	.short	0x0210
        /*007a*/ 	.short	0x0018


	//----- nvinfo : EIATTR_SW_WAR
	.align		4
.L_2131:
        /*007c*/ 	.byte	0x04, 0x36
        /*007e*/ 	.short	(.L_2133 - .L_2132)
.L_2132:
        /*0080*/ 	.word	0x00000008
.L_2133:


//--------------------- .nv.info._ZN2at6native29vectorized_elementwise_kernelILi4EZZZNS0_19signbit_kernel_cudaERNS_18TensorIteratorBaseEENKUlvE0_clEvENKUlvE0_clEvEUlfE_St5arrayIPcLm2EEEEviT0_T1_ --------------------------
	.section	.nv.info._ZN2at6native29vectorized_elementwise_kernelILi4EZZZNS0_19signbit_kernel_cudaERNS_18TensorIteratorBaseEENKUlvE0_clEvENKUlvE0_clEvEUlfE_St5arrayIPcLm2EEEEviT0_T1_,"",@"SHT_CUDA_INFO"
	.sectionflags	@""
	.align	4


	//----- nvinfo : EIATTR_CUDA_API_VERSION
	.align		4
        /*0000*/ 	.byte	0x04, 0x37
        /*0002*/ 	.short	(.L_2135 - .L_2134)
.L_2134:
        /*0004*/ 	.word	0x00000082


	//----- nvinfo : EIATTR_KPARAM_INFO
	.align		4
.L_2135:
        /*0008*/ 	.byte	0x04, 0x17
        /*000a*/ 	.short	(.L_2137 - .L_2136)
.L_2136:
        /*000c*/ 	.word	0x00000000
        /*0010*/ 	.short	0x0002
        /*0012*/ 	.short	0x0008
        /*0014*/ 	.byte	0x00, 0xf0, 0x41, 0x00


	//----- nvinfo : EIATTR_KPARAM_INFO
	.align		4
.L_2137:
        /*0018*/ 	.byte	0x04, 0x17
        /*001a*/ 	.short	(.L_2139 - .L_2138)
.L_2138:
        /*001c*/ 	.word	0x00000000
        /*0020*/ 	.short	0x0001
        /*0022*/ 	.short	0x0004
        /*0024*/ 	.byte	0x00, 0xf0, 0x05, 0x00


	//----- nvinfo : EIATTR_KPARAM_INFO
	.align		4
.L_2139:
        /*0028*/ 	.byte	0x04, 0x17
        /*002a*/ 	.short	(.L_2141 - .L_2140)
.L_2140:
        /*002c*/ 	.word	0x00000000
        /*0030*/ 	.short	0x0000
        /*0032*/ 	.short	0x0000
        /*0034*/ 	.byte	0x00, 0xf0, 0x11, 0x00


	//----- nvinfo : EIATTR_SPARSE_MMA_MASK
	.align		4
.L_2141:
        /*0038*/ 	.byte	0x03, 0x50
        /*003a*/ 	.short	0x0000


	//----- nvinfo : EIATTR_MAXREG_COUNT
	.align		4
        /*003c*/ 	.byte	0x03, 0x1b
        /*003e*/ 	.short	0x00ff


	//----- nvinfo : EIATTR_MERCURY_ISA_VERSION
	.align		4
        /*0040*/ 	.byte	0x03, 0x5f
        /*0042*/ 	.short	0x0101


	//----- nvinfo : EIATTR_EXIT_INSTR_OFFSETS
	.align		4
        /*0044*/ 	.byte	0x04, 0x1c
        /*0046*/ 	.short	(.L_2143 - .L_2142)


	//   ....[0]....
.L_2142:
        /*0048*/ 	.word	0x00000220


	//   ....[1]....
        /*004c*/ 	.word	0x00000a60


	//   ....[2]....
        /*0050*/ 	.word	0x00000ac0


	//----- nvinfo : EIATTR_MAX_THREADS
	.align		4
.L_2143:
        /*0054*/ 	.byte	0x04, 0x05
        /*0056*/ 	.short	(.L_2145 - .L_2144)
.L_2144:
        /*0058*/ 	.word	0x00000080
        /*005c*/ 	.word	0x00000001
        /*0060*/ 	.word	0x00000001


	//----- nvinfo : EIATTR_CRS_STACK_SIZE
	.align		4
.L_2145:
        /*0064*/ 	.byte	0x04, 0x1e
        /*0066*/ 	.short	(.L_2147 - .L_2146)
.L_2146:
        /*0068*/ 	.word	0x00000000


	//----- nvinfo : EIATTR_CBANK_PARAM_SIZE
	.align		4
.L_2147:
        /*006c*/ 	.byte	0x03, 0x19
        /*006e*/ 	.short	0x0018


	//----- nvinfo : EIATTR_PARAM_CBANK
	.align		4
        /*0070*/ 	.byte	0x04, 0x0a
        /*0072*/ 	.short	(.L_2149 - .L_2148)
	.align		4
.L_2148:
        /*0074*/ 	.word	index@(.nv.constant0._ZN2at6native29vectorized_elementwise_kernelILi4EZZZNS0_19signbit_kernel_cudaERNS_18TensorIteratorBaseEENKUlvE0_clEvENKUlvE0_clEvEUlfE_St5arrayIPcLm2EEEEviT0_T1_)
        /*0078*/ 	.short	0x0210
        /*007a*/ 	.short	0x0018


	//----- nvinfo : EIATTR_SW_WAR
	.align		4
.L_2149:
        /*007c*/ 	.byte	0x04, 0x36
        /*007e*/ 	.short	(.L_2151 - .L_2150)
.L_2150:
        /*0080*/ 	.word	0x00000008
.L_2151:


//--------------------- .nv.info._ZN2at6native29vectorized_elementwise_kernelILi8EZZZNS0_19signbit_kernel_cudaERNS_18TensorIteratorBaseEENKUlvE0_clEvENKUlvE0_clEvEUlfE_St5arrayIPcLm2EEEEviT0_T1_ --------------------------
	.section	.nv.info._ZN2at6native29vectorized_elementwise_kernelILi8EZZZNS0_19signbit_kernel_cudaERNS_18TensorIteratorBaseEENKUlvE0_clEvENKUlvE0_clEvEUlfE_St5arrayIPcLm2EEEEviT0_T1_,"",@"SHT_CUDA_INFO"
	.sectionflags	@""
	.align	4


	//----- nvinfo : EIATTR_CUDA_API_VERSION
	.align		4
        /*0000*/ 	.byte	0x04, 0x37
        /*0002*/ 	.short	(.L_2153 - .L_2152)
.L_2152:
        /*0004*/ 	.word	0x00000082


	//----- nvinfo : EIATTR_KPARAM_INFO
	.align		4
.L_2153:
        /*0008*/ 	.byte	0x04, 0x17
        /*000a*/ 	.short	(.L_2155 - .L_2154)
.L_2154:
        /*000c*/ 	.word	0x00000000
        /*0010*/ 	.short	0x0002
        /*0012*/ 	.short	0x0008
        /*0014*/ 	.byte	0x00, 0xf0, 0x41, 0x00


	//----- nvinfo : EIATTR_KPARAM_INFO
	.align		4
.L_2155:
        /*0018*/ 	.byte	0x04, 0x17
        /*001a*/ 	.short	(.L_2157 - .L_2156)
.L_2156:
        /*001c*/ 	.word	0x00000000
        /*0020*/ 	.short	0x0001
        /*0022*/ 	.short	0x0004
        /*0024*/ 	.byte	0x00, 0xf0, 0x05, 0x00


	//----- nvinfo : EIATTR_KPARAM_INFO
	.align		4
.L_2157:
        /*0028*/ 	.byte	0x04, 0x17
        /*002a*/ 	.short	(.L_2159 - .L_2158)
.L_2158:
        /*002c*/ 	.word	0x00000000
        /*0030*/ 	.short	0x0000
        /*0032*/ 	.short	0x0000
        /*0034*/ 	.byte	0x00, 0xf0, 0x11, 0x00


	//----- nvinfo : EIATTR_SPARSE_MMA_MASK
	.align		4
.L_2159:
        /*0038*/ 	.byte	0x03, 0x50
        /*003a*/ 	.short	0x0000


	//----- nvinfo : EIATTR_MAXREG_COUNT
	.align		4
        /*003c*/ 	.byte	0x03, 0x1b
        /*003e*/ 	.short	0x00ff


	//----- nvinfo : EIATTR_MERCURY_ISA_VERSION
	.align		4
        /*0040*/ 	.byte	0x03, 0x5f
        /*0042*/ 	.short	0x0101


	//----- nvinfo : EIATTR_EXIT_INSTR_OFFSETS
	.align		4
        /*0044*/ 	.byte	0x04, 0x1c
        /*0046*/ 	.short	(.L_2161 - .L_2160)


	//   ....[0]....
.L_2160:
        /*0048*/ 	.word	0x00000210


	//   ....[1]....
        /*004c*/ 	.word	0x00000a50


	//   ....[2]....
        /*0050*/ 	.word	0x00000ab0


	//----- nvinfo : EIATTR_MAX_THREADS
	.align		4
.L_2161:
        /*0054*/ 	.byte	0x04, 0x05
        /*0056*/ 	.short	(.L_2163 - .L_2162)
.L_2162:
        /*0058*/ 	.word	0x00000080
        /*005c*/ 	.word	0x00000001
        /*0060*/ 	.word	0x00000001


	//----- nvinfo : EIATTR_CRS_STACK_SIZE
	.align		4
.L_2163:
        /*0064*/ 	.byte	0x04, 0x1e
        /*0066*/ 	.short	(.L_2165 - .L_2164)
.L_2164:
        /*0068*/ 	.word	0x00000000


	//----- nvinfo : EIATTR_CBANK_PARAM_SIZE
	.align		4
.L_2165:
        /*006c*/ 	.byte	0x03, 0x19
        /*006e*/ 	.short	0x0018


	//----- nvinfo : EIATTR_PARAM_CBANK
	.align		4
        /*0070*/ 	.byte	0x04, 0x0a
        /*0072*/ 	.short	(.L_2167 - .L_2166)
	.align		4
.L_2166:
        /*0074*/ 	.word	index@(.nv.constant0._ZN2at6native29vectorized_elementwise_kernelILi8EZZZNS0_19signbit_kernel_cudaERNS_18TensorIteratorBaseEENKUlvE0_clEvENKUlvE0_clEvEUlfE_St5arrayIPcLm2EEEEviT0_T1_)
        /*0078*/ 	.short	0x0210
        /*007a*/ 	.short	0x0018


	//----- nvinfo : EIATTR_SW_WAR
	.align		4
.L_2167:
        /*007c*/ 	.byte	0x04, 0x36
        /*007e*/ 	.short	(.L_2169 - .L_2168)
.L_2168:
        /*0080*/ 	.word	0x00000008
.L_2169:


//--------------------- .nv.info._ZN2at6native18elementwise_kernelILi128ELi4EZNS0_15gpu_kernel_implIZZZNS0_19signbit_kernel_cudaERNS_18TensorIteratorBaseEENKUlvE0_clEvENKUlvE_clEvEUldE_EEvS4_RKT_EUliE_EEviT1_ --------------------------
	.section	.nv.info._ZN2at6native18elementwise_kernelILi128ELi4EZNS0_15gpu_kernel_implIZZZNS0_19signbit_kernel_cudaERNS_18TensorIteratorBaseEENKUlvE0_clEvENKUlvE_clEvEUldE_EEvS4_RKT_EUliE_EEviT1_,"",@"SHT_CUDA_INFO"
	.sectionflags	@""
	.align	4


	//----- nvinfo : EIATTR_CUDA_API_VERSION
	.align		4
        /*0000*/ 	.byte	0x04, 0x37
        /*0002*/ 	.short	(.L_2171 - .L_2170)
.L_2170:
        /*0004*/ 	.word	0x00000082


	//----- nvinfo : EIATTR_KPARAM_INFO
	.align		4
.L_2171:
        /*0008*/ 	.byte	0x04, 0x17
        /*000a*/ 	.short	(.L_2173 - .L_2172)
.L_2172:
        /*000c*/ 	.word	0x00000000
        /*0010*/ 	.short	0x0001
        /*0012*/ 	.short	0x0008
        /*0014*/ 	.byte	0x00, 0xf0, 0x61, 0x08


	//----- nvinfo : EIATTR_KPARAM_INFO
	.align		4
.L_2173:
        /*0018*/ 	.byte	0x04, 0x17
        /*001a*/ 	.short	(.L_2175 - .L_2174)
.L_2174:
        /*001c*/ 	.word	0x00000000
        /*0020*/ 	.short	0x0000
        /*0022*/ 	.short	0x0000
        /*0024*/ 	.byte	0x00, 0xf0, 0x11, 0x00


	//----- nvinfo : EIATTR_SPARSE_MMA_MASK
	.align		4
.L_2175:
        /*0028*/ 	.byte	0x03, 0x50
        /*002a*/ 	.short	0x0000


	//----- nvinfo : EIATTR_MAXREG_COUNT
	.align		4
        /*002c*/ 	.byte	0x03, 0x1b
        /*002e*/ 	.short	0x0080


	//----- nvinfo : EIATTR_EXTERNS
	.align		4
        /*0030*/ 	.byte	0x04, 0x0f
        /*0032*/ 	.short	(.L_2177 - .L_2176)


	//   ....[0]....
	.align		4
.L_2176:
        /*0034*/ 	.word	index@(__assertfail)


	//----- nvinfo : EIATTR_MERCURY_ISA_VERSION
	.align		4
.L_2177:
        /*0038*/ 	.byte	0x03, 0x5f
        /*003a*/ 	.short	0x0101


	//----- nvinfo : EIATTR_SYSCALL_OFFSETS
	.align		4
        /*003c*/ 	.byte	0x04, 0x46
        /*003e*/ 	.short	(.L_2179 - .L_2178)


	//   ....[0]....
.L_2178:
        /*0040*/ 	.word	0x00002240


	//   ....[1]....
        /*0044*/ 	.word	0x00003090


	//   ....[2]....
        /*0048*/ 	.word	0x00005300


	//   ....[3]....
        /*004c*/ 	.word	0x00006150


	//   ....[4]....
        /*0050*/ 	.word	0x000083b0


	//   ....[5]....
        /*0054*/ 	.word	0x00009200


	//   ....[6]....
        /*0058*/ 	.word	0x0000b450


	//   ....[7]....
        /*005c*/ 	.word	0x0000c2a0


	//----- nvinfo : EIATTR_EXIT_INSTR_OFFSETS
	.align		4
.L_2179:
        /*0060*/ 	.byte	0x04, 0x1c
        /*0062*/ 	.short	(.L_2181 - .L_2180)


	//   ....[0]....
.L_2180:
        /*0064*/ 	.word	0x000092a0


	//   ....[1]....
        /*0068*/ 	.word	0x0000b5b0


	//   ....[2]....
        /*006c*/ 	.word	0x0000b5d0


	//   ....[3]....
        /*0070*/ 	.word	0x0000b660


	//   ....[4]....
        /*0074*/ 	.word	0x0000b680


	//   ....[5]....
        /*0078*/ 	.word	0x0000b6a0


	//   ....[6]....
        /*007c*/ 	.word	0x0000b730


	//   ....[7]....
        /*0080*/ 	.word	0x0000b770


	//   ....[8]....
        /*0084*/ 	.word	0x0000b810


	//   ....[9]....
        /*0088*/ 	.word	0x0000b860


	//   ....[10]....
        /*008c*/ 	.word	0x0000b890


	//   ....[11]....
        /*0090*/ 	.word	0x0000b930


	//   ....[12]....
        /*0094*/ 	.word	0x0000b970


	//   ....[13]....
        /*0098*/ 	.word	0x0000bb00


	//   ....[14]....
        /*009c*/ 	.word	0x0000bc60


	//   ....[15]....
        /*00a0*/ 	.word	0x0000bca0


	//   ....[16]....
        /*00a4*/ 	.word	0x0000bd40


	//   ....[17]....
        /*00a8*/ 	.word	0x0000bec0


	//   ....[18]....
        /*00ac*/ 	.word	0x0000c040


	//   ....[19]....
        /*00b0*/ 	.word	0x0000c1a0


	//   ....[20]....
        /*00b4*/ 	.word	0x0000c2b0


	//   ....[21]....
        /*00b8*/ 	.word	0x0000c2e0


	//   ....[22]....
        /*00bc*/ 	.word	0x0000c300


	//----- nvinfo : EIATTR_MAX_THREADS
	.align		4
.L_2181:
        /*00c0*/ 	.byte	0x04, 0x05
        /*00c2*/ 	.short	(.L_2183 - .L_2182)
.L_2182:
        /*00c4*/ 	.word	0x00000080
        /*00c8*/ 	.word	0x00000001
        /*00cc*/ 	.word	0x00000001


	//----- nvinfo : EIATTR_CRS_STACK_SIZE
	.align		4
.L_2183:
        /*00d0*/ 	.byte	0x04, 0x1e
        /*00d2*/ 	.short	(.L_2185 - .L_2184)
.L_2184:
        /*00d4*/ 	.word	0x00000000


	//----- nvinfo : EIATTR_CBANK_PARAM_SIZE
	.align		4
.L_2185:
        /*00d8*/ 	.byte	0x03, 0x19
        /*00da*/ 	.short	0x0220


	//----- nvinfo : EIATTR_PARAM_CBANK
	.align		4
        /*00dc*/ 	.byte	0x04, 0x0a
        /*00de*/ 	.short	(.L_2187 - .L_2186)
	.align		4
.L_2186:
        /*00e0*/ 	.word	index@(.nv.constant0._ZN2at6native18elementwise_kernelILi128ELi4EZNS0_15gpu_kernel_implIZZZNS0_19signbit_kernel_cudaERNS_18TensorIteratorBaseEENKUlvE0_clEvENKUlvE_clEvEUldE_EEvS4_RKT_EUliE_EEviT1_)
        /*00e4*/ 	.short	0x0210
        /*00e6*/ 	.short	0x0220


	//----- nvinfo : EIATTR_SW_WAR
	.align		4
.L_2187:
        /*00e8*/ 	.byte	0x04, 0x36
        /*00ea*/ 	.short	(.L_2189 - .L_2188)
.L_2188:
        /*00ec*/ 	.word	0x00000008
.L_2189:


//--------------------- .nv.info._ZN2at6native27unrolled_elementwise_kernelIZZZNS0_19signbit_kernel_cudaERNS_18TensorIteratorBaseEENKUlvE0_clEvENKUlvE_clEvEUldE_St5arrayIPcLm2EELi4E23TrivialOffsetCalculatorILi1EjESB_NS0_6memory12LoadWithCastILi1EEENSC_13StoreWithCastILi1EEEEEviT_T0_T2_T3_T4_T5_ --------------------------
	.section	.nv.info._ZN2at6native27unrolled_elementwise_kernelIZZZNS0_19signbit_kernel_cudaERNS_18TensorIteratorBaseEENKUlvE0_clEvENKUlvE_clEvEUldE_St5arrayIPcLm2EELi4E23TrivialOffsetCalculatorILi1EjESB_NS0_6memory12LoadWithCastILi1EEENSC_13StoreWithCastILi1EEEEEviT_T0_T2_T3_T4_T5_,"",@"SHT_CUDA_INFO"
	.sectionflags	@""
	.align	4


	//----- nvinfo : EIATTR_CUDA_API_VERSION
	.align		4
        /*0000*/ 	.byte	0x04, 0x37
        /*0002*/ 	.short	(.L_2191 - .L_2190)
.L_2190:
        /*0004*/ 	.word	0x00000082


	//----- nvinfo : EIATTR_KPARAM_INFO
	.align		4
.L_2191:
        /*0008*/ 	.byte	0x04, 0x17
        /*000a*/ 	.short	(.L_2193 - .L_2192)
.L_2192:
        /*000c*/ 	.word	0x00000000
        /*0010*/ 	.short	0x0006
        /*0012*/ 	.short	0x0024
        /*0014*/ 	.byte	0x00, 0xf0, 0x21, 0x00


	//----- nvinfo : EIATTR_KPARAM_INFO
	.align		4
.L_2193:
        /*0018*/ 	.byte	0x04, 0x17
        /*001a*/ 	.short	(.L_2195 - .L_2194)
.L_2194:
        /*001c*/ 	.word	0x00000000
        /*0020*/ 	.short	0x0005
        /*0022*/ 	.short	0x001c
        /*0024*/ 	.byte	0x00, 0xf0, 0x21, 0x00


	//----- nvinfo : EIATTR_KPARAM_INFO
	.align		4
.L_2195:
        /*0028*/ 	.byte	0x04, 0x17
        /*002a*/ 	.short	(.L_2197 - .L_2196)
.L_2196:
        /*002c*/ 	.word	0x00000000
        /*0030*/ 	.short	0x0004
        /*0032*/ 	.short	0x0019
        /*0034*/ 	.byte	0x00, 0xf0, 0x05, 0x00


	//----- nvinfo : EIATTR_KPARAM_INFO
	.align		4
.L_2197:
        /*0038*/ 	.byte	0x04, 0x17
        /*003a*/ 	.short	(.L_2199 - .L_2198)
.L_2198:
        /*003c*/ 	.word	0x00000000
        /*0040*/ 	.short	0x0003
        /*0042*/ 	.short	0x0018
        /*0044*/ 	.byte	0x00, 0xf0, 0x05, 0x00


	//----- nvinfo : EIATTR_KPARAM_INFO
	.align		4
.L_2199:
        /*0048*/ 	.byte	0x04, 0x17
        /*004a*/ 	.short	(.L_2201 - .L_2200)
.L_2200:
        /*004c*/ 	.word	0x00000000
        /*0050*/ 	.short	0x0002
        /*0052*/ 	.short	0x0008
        /*0054*/ 	.byte	0x00, 0xf0, 0x41, 0x00


	//----- nvinfo : EIATTR_KPARAM_INFO
	.align		4
.L_2201:
        /*0058*/ 	.byte	0x04, 0x17
        /*005a*/ 	.short	(.L_2203 - .L_2202)
.L_2202:
        /*005c*/ 	.word	0x00000000
        /*0060*/ 	.short	0x0001
        /*0062*/ 	.short	0x0004
        /*0064*/ 	.byte	0x00, 0xf0, 0x05, 0x00


	//----- nvinfo : EIATTR_KPARAM_INFO
	.align		4
.L_2203:
        /*0068*/ 	.byte	0x04, 0x17
        /*006a*/ 	.short	(.L_2205 - .L_2204)
.L_2204:
        /*006c*/ 	.word	0x00000000
        /*0070*/ 	.short	0x0000
        /*0072*/ 	.short	0x0000
        /*0074*/ 	.byte	0x00, 0xf0, 0x11, 0x00


	//----- nvinfo : EIATTR_SPARSE_MMA_MASK
	.align		4
.L_2205:
        /*0078*/ 	.byte	0x03, 0x50
        /*007a*/ 	.short	0x0000


	//----- nvinfo : EIATTR_MAXREG_COUNT
	.align		4
        /*007c*/ 	.byte	0x03, 0x1b
        /*007e*/ 	.short	0x00ff


	//----- nvinfo : EIATTR_EXTERNS
	.align		4
        /*0080*/ 	.byte	0x04, 0x0f
        /*0082*/ 	.short	(.L_2207 - .L_2206)


	//   ....[0]....
	.align		4
.L_2206:
        /*0084*/ 	.word	index@(__assertfail)


	//----- nvinfo : EIATTR_MERCURY_ISA_VERSION
	.align		4
.L_2207:
        /*0088*/ 	.byte	0x03, 0x5f
        /*008a*/ 	.short	0x0101


	//----- nvinfo : EIATTR_SYSCALL_OFFSETS
	.align		4
        /*008c*/ 	.byte	0x04, 0x46
        /*008e*/ 	.short	(.L_2209 - .L_2208)


	//   ....[0]....
.L_2208:
        /*0090*/ 	.word	0x00000f70


	//   ....[1]....
        /*0094*/ 	.word	0x00001f00


	//   ....[2]....
        /*0098*/ 	.word	0x00002f90


	//   ....[3]....
        /*009c*/ 	.word	0x00004020


	//   ....[4]....
        /*00a0*/ 	.word	0x000051e0


	//   ....[5]....
        /*00a4*/ 	.word	0x000061c0


	//   ....[6]....
        /*00a8*/ 	.word	0x00007150


	//   ....[7]....
        /*00ac*/ 	.word	0x000080e0


	//----- nvinfo : EIATTR_EXIT_INSTR_OFFSETS
	.align		4
.L_2209:
        /*00b0*/ 	.byte	0x04, 0x1c
        /*00b2*/ 	.short	(.L_2211 - .L_2210)


	//   ....[0]....
.L_2210:
        /*00b4*/ 	.word	0x00007200


	//   ....[1]....
        /*00b8*/ 	.word	0x00007330


	//   ....[2]....
        /*00bc*/ 	.word	0x00007350


	//   ....[3]....
        /*00c0*/ 	.word	0x000073f0


	//   ....[4]....
        /*00c4*/ 	.word	0x00007420


	//   ....[5]....
        /*00c8*/ 	.word	0x00007460


	//   ....[6]....
        /*00cc*/ 	.word	0x000074f0


	//   ....[7]....
        /*00d0*/ 	.word	0x00007530


	//   ....[8]....
        /*00d4*/ 	.word	0x000075d0


	//   ....[9]....
        /*00d8*/ 	.word	0x00007620


	//   ....[10]....
        /*00dc*/ 	.word	0x00007670


	//   ....[11]....
        /*00e0*/ 	.word	0x00007730


	//   ....[12]....
        /*00e4*/ 	.word	0x00007790


	//   ....[13]....
        /*00e8*/ 	.word	0x00007920


	//   ....[14]....
        /*00ec*/ 	.word	0x00007a80


	//   ....[15]....
        /*00f0*/ 	.word	0x00007ac0


	//   ....[16]....
        /*00f4*/ 	.word	0x00007b80


	//   ....[17]....
        /*00f8*/ 	.word	0x00007d00


	//   ....[18]....
        /*00fc*/ 	.word	0x00007e80


	//   ....[19]....
        /*0100*/ 	.word	0x00007fe0


	//   ....[20]....
        /*0104*/ 	.word	0x000080f0


	//   ....[21]....
        /*0108*/ 	.word	0x00008130


	//   ....[22]....
        /*010c*/ 	.word	0x00008160


	//----- nvinfo : EIATTR_MAX_THREADS
	.align		4
.L_2211:
        /*0110*/ 	.byte	0x04, 0x05
        /*0112*/ 	.short	(.L_2213 - .L_2212)
.L_2212:
        /*0114*/ 	.word	0x00000080
        /*0118*/ 	.word	0x00000001
        /*011c*/ 	.word	0x00000001


	//----- nvinfo : EIATTR_CRS_STACK_SIZE
	.align		4
.L_2213:
        /*0120*/ 	.byte	0x04, 0x1e
        /*0122*/ 	.short	(.L_2215 - .L_2214)
.L_2214:
        /*0124*/ 	.word	0x00000000


	//----- nvinfo : EIATTR_CBANK_PARAM_SIZE
	.align		4
.L_2215:
        /*0128*/ 	.byte	0x03, 0x19
        /*012a*/ 	.short	0x002c


	//----- nvinfo : EIATTR_PARAM_CBANK
	.align		4
        /*012c*/ 	.byte	0x04, 0x0a
        /*012e*/ 	.short	(.L_2217 - .L_2216)
	.align		4
.L_2216:
        /*0130*/ 	.word	index@(.nv.constant0._ZN2at6native27unrolled_elementwise_kernelIZZZNS0_19signbit_kernel_cudaERNS_18TensorIteratorBaseEENKUlvE0_clEvENKUlvE_clEvEUldE_St5arrayIPcLm2EELi4E23TrivialOffsetCalculatorILi1EjESB_NS0_6memory12LoadWithCastILi1EEENSC_13StoreWithCastILi1EEEEEviT_T0_T2_T3_T4_T5_)
        /*0134*/ 	.short	0x0210
        /*0136*/ 	.short	0x002c


	//----- nvinfo : EIATTR_SW_WAR
	.align		4
.L_2217:
        /*0138*/ 	.byte	0x04, 0x36
        /*013a*/ 	.short	(.L_2219 - .L_2218)
.L_2218:
        /*013c*/ 	.word	0x00000008
.L_2219:


//--------------------- .nv.info._ZN2at6native18elementwise_kernelILi128ELi4EZNS0_22gpu_kernel_impl_nocastIZZZNS0_19signbit_kernel_cudaERNS_18TensorIteratorBaseEENKUlvE0_clEvENKUlvE_clEvEUldE_EEvS4_RKT_EUliE_EEviT1_ --------------------------
	.section	.nv.info._ZN2at6native18elementwise_kernelILi128ELi4EZNS0_22gpu_kernel_impl_nocastIZZZNS0_19signbit_kernel_cudaERNS_18TensorIteratorBaseEENKUlvE0_clEvENKUlvE_clEvEUldE_EEvS4_RKT_EUliE_EEviT1_,"",@"SHT_CUDA_INFO"
	.sectionflags	@""
	.align	4


	//----- nvinfo : EIATTR_CUDA_API_VERSION
	.align		4
        /*0000*/ 	.byte	0x04, 0x37
        /*0002*/ 	.short	(.L_2221 - .L_2220)
.L_2220:
        /*0004*/ 	.word	0x00000082


	//----- nvinfo : EIATTR_KPARAM_INFO
	.align		4
.L_2221:
        /*0008*/ 	.byte	0x04, 0x17
        /*000a*/ 	.short	(.L_2223 - .L_2222)
.L_2222:
        /*000c*/ 	.word	0x00000000
        /*0010*/ 	.short	0x0001
        /*0012*/ 	.short	0x0008
        /*0014*/ 	.byte	0x00, 0xf0, 0x61, 0x08


	//----- nvinfo : EIATTR_KPARAM_INFO
	.align		4
.L_2223:
        /*0018*/ 	.byte	0x04, 0x17
        /*001a*/ 	.short	(.L_2225 - .L_2224)
.L_2224:
        /*001c*/ 	.word	0x00000000
        /*0020*/ 	.short	0x0000
        /*0022*/ 	.short	0x0000
        /*0024*/ 	.byte	0x00, 0xf0, 0x11, 0x00


	//----- nvinfo : EIATTR_SPARSE_MMA_MASK
	.align		4
.L_2225:
        /*0028*/ 	.byte	0x03, 0x50
        /*002a*/ 	.short	0x0000


	//----- nvinfo : EIATTR_MAXREG_COUNT
	.align		4
        /*002c*/ 	.byte	0x03, 0x1b
        /*002e*/ 	.short	0x0080


	//----- nvinfo : EIATTR_MERCURY_ISA_VERSION
	.align		4
        /*0030*/ 	.byte	0x03, 0x5f
        /*0032*/ 	.short	0x0101


	//----- nvinfo : EIATTR_EXIT_INSTR_OFFSETS
	.align		4
        /*0034*/ 	.byte	0x04, 0x1c
        /*0036*/ 	.short	(.L_2227 - .L_2226)


	//   ....[0]....
.L_2226:
        /*0038*/ 	.word	0x00003b90


	//   ....[1]....
        /*003c*/ 	.word	0x00004f10


	//----- nvinfo : EIATTR_MAX_THREADS
	.align		4
.L_2227:
        /*0040*/ 	.byte	0x04, 0x05
        /*0042*/ 	.short	(.L_2229 - .L_2228)
.L_2228:
        /*0044*/ 	.word	0x00000080
        /*0048*/ 	.word	0x00000001
        /*004c*/ 	.word	0x00000001


	//----- nvinfo : EIATTR_CRS_STACK_SIZE
	.align		4
.L_2229:
        /*0050*/ 	.byte	0x04, 0x1e
        /*0052*/ 	.short	(.L_2231 - .L_2230)
.L_2230:
        /*0054*/ 	.word	0x00000000


	//----- nvinfo : EIATTR_CBANK_PARAM_SIZE
	.align		4
.L_2231:
        /*0058*/ 	.byte	0x03, 0x19
        /*005a*/ 	.short	0x0220


	//----- nvinfo : EIATTR_PARAM_CBANK
	.align		4
        /*005c*/ 	.byte	0x04, 0x0a
        /*005e*/ 	.short	(.L_2233 - .L_2232)
	.align		4
.L_2232:
        /*0060*/ 	.word	index@(.nv.constant0._ZN2at6native18elementwise_kernelILi128ELi4EZNS0_22gpu_kernel_impl_nocastIZZZNS0_19signbit_kernel_cudaERNS_18TensorIteratorBaseEENKUlvE0_clEvENKUlvE_clEvEUldE_EEvS4_RKT_EUliE_EEviT1_)
        /*0064*/ 	.short	0x0210
        /*0066*/ 	.short	0x0220


	//----- nvinfo : EIATTR_SW_WAR
	.align		4
.L_2233:
        /*0068*/ 	.byte	0x04, 0x36
        /*006a*/ 	.short	(.L_2235 - .L_2234)
.L_2234:
        /*006c*/ 	.word	0x00000008
.L_2235:


//--------------------- .nv.info._ZN2at6native27unrolled_elementwise_kernelIZZZNS0_19signbit_kernel_cudaERNS_18TensorIteratorBaseEENKUlvE0_clEvENKUlvE_clEvEUldE_St5arrayIPcLm2EELi4E23TrivialOffsetCalculatorILi1EjESB_NS0_6memory15LoadWithoutCastENSC_16StoreWithoutCastEEEviT_T0_T2_T3_T4_T5_ --------------------------
	.section	.nv.info._ZN2at6native27unrolled_elementwise_kernelIZZZNS0_19signbit_kernel_cudaERNS_18TensorIteratorBaseEENKUlvE0_clEvENKUlvE_clEvEUldE_St5arrayIPcLm2EELi4E23TrivialOffsetCalculatorILi1EjESB_NS0_6memory15LoadWithoutCastENSC_16StoreWithoutCastEEEviT_T0_T2_T3_T4_T5_,"",@"SHT_CUDA_INFO"
	.sectionflags	@""
	.align	4


	//----- nvinfo : EIATTR_CUDA_API_VERSION
	.align		4
        /*0000*/ 	.byte	0x04, 0x37
        /*0002*/ 	.short	(.L_2237 - .L_2236)
.L_2236:
        /*0004*/ 	.word	0x00000082


	//----- nvinfo : EIATTR_KPARAM_INFO
	.align		4
.L_2237:
        /*0008*/ 	.byte	0x04, 0x17
        /*000a*/ 	.short	(.L_2239 - .L_2238)
.L_2238:
        /*000c*/ 	.word	0x00000000
        /*0010*/ 	.short	0x0006
        /*0012*/ 	.short	0x001b
        /*0014*/ 	.byte	0x00, 0xf0, 0x05, 0x00


	//----- nvinfo : EIATTR_KPARAM_INFO
	.align		4
.L_2239:
        /*0018*/ 	.byte	0x04, 0x17
        /*001a*/ 	.short	(.L_2241 - .L_2240)
.L_2240:
        /*001c*/ 	.word	0x00000000
        /*0020*/ 	.short	0x0005
        /*0022*/ 	.short	0x001a
        /*0024*/ 	.byte	0x00, 0xf0, 0x05, 0x00


	//----- nvinfo : EIATTR_KPARAM_INFO
	.align		4
.L_2241:
        /*0028*/ 	.byte	0x04, 0x17
        /*002a*/ 	.short	(.L_2243 - .L_2242)
.L_2242:
        /*002c*/ 	.word	0x00000000
        /*0030*/ 	.short	0x0004
        /*0032*/ 	.short	0x0019
        /*0034*/ 	.byte	0x00, 0xf0, 0x05, 0x00


	//----- nvinfo : EIATTR_KPARAM_INFO
	.align		4
.L_2243:
        /*0038*/ 	.byte	0x04, 0x17
        /*003a*/ 	.short	(.L_2245 - .L_2244)
.L_2244:
        /*003c*/ 	.word	0x00000000
        /*0040*/ 	.short	0x0003
        /*0042*/ 	.short	0x0018
        /*0044*/ 	.byte	0x00, 0xf0, 0x05, 0x00


	//----- nvinfo : EIATTR_KPARAM_INFO
	.align		4
.L_2245:
        /*0048*/ 	.byte	0x04, 0x17
        /*004a*/ 	.short	(.L_2247 - .L_2246)
.L_2246:
        /*004c*/ 	.word	0x00000000
        /*0050*/ 	.short	0x0002
        /*0052*/ 	.short	0x0008
        /*0054*/ 	.byte	0x00, 0xf0, 0x41, 0x00


	//----- nvinfo : EIATTR_KPARAM_INFO
	.align		4
.L_2247:
        /*0058*/ 	.byte	0x04, 0x17
        /*005a*/ 	.short	(.L_2249 - .L_2248)
.L_2248:
        /*005c*/ 	.word	0x00000000
        /*0060*/ 	.short	0x0001
        /*0062*/ 	.short	0x0004
        /*0064*/ 	.byte	0x00, 0xf0, 0x05, 0x00


	//----- nvinfo : EIATTR_KPARAM_INFO
	.align		4
.L_2249:
        /*0068*/ 	.byte	0x04, 0x17
        /*006a*/ 	.short	(.L_2251 - .L_2250)
.L_2250:
        /*006c*/ 	.word	0x00000000
        /*0070*/ 	.short	0x0000
        /*0072*/ 	.short	0x0000
        /*0074*/ 	.byte	0x00, 0xf0, 0x11, 0x00


	//----- nvinfo : EIATTR_SPARSE_MMA_MASK
	.align		4
.L_2251:
        /*0078*/ 	.byte	0x03, 0x50
        /*007a*/ 	.short	0x0000


	//----- nvinfo : EIATTR_MAXREG_COUNT
	.align		4
        /*007c*/ 	.byte	0x03, 0x1b
        /*007e*/ 	.short	0x00ff


	//----- nvinfo : EIATTR_MERCURY_ISA_VERSION
	.align		4
        /*0080*/ 	.byte	0x03, 0x5f
        /*0082*/ 	.short	0x0101


	//----- nvinfo : EIATTR_EXIT_INSTR_OFFSETS
	.align		4
        /*0084*/ 	.byte	0x04, 0x1c
        /*0086*/ 	.short	(.L_2253 - .L_2252)


	//   ....[0]....
.L_2252:
        /*0088*/ 	.word	0x00000430


	//   ....[1]....
        /*008c*/ 	.word	0x000004a0


	//----- nvinfo : EIATTR_MAX_THREADS
	.align		4
.L_2253:
        /*0090*/ 	.byte	0x04, 0x05
        /*0092*/ 	.short	(.L_2255 - .L_2254)
.L_2254:
        /*0094*/ 	.word	0x00000080
        /*0098*/ 	.word	0x00000001
        /*009c*/ 	.word	0x00000001


	//----- nvinfo : EIATTR_CRS_STACK_SIZE
	.align		4
.L_2255:
        /*00a0*/ 	.byte	0x04, 0x1e
        /*00a2*/ 	.short	(.L_2257 - .L_2256)
.L_2256:
        /*00a4*/ 	.word	0x00000000


	//----- nvinfo : EIATTR_CBANK_PARAM_SIZE
	.align		4
.L_2257:
        /*00a8*/ 	.byte	0x03, 0x19
        /*00aa*/ 	.short	0x001c


	//----- nvinfo : EIATTR_PARAM_CBANK
	.align		4
        /*00ac*/ 	.byte	0x04, 0x0a
        /*00ae*/ 	.short	(.L_2259 - .L_2258)
	.align		4
.L_2258:
        /*00b0*/ 	.word	index@(.nv.constant0._ZN2at6native27unrolled_elementwise_kernelIZZZNS0_19signbit_kernel_cudaERNS_18TensorIteratorBaseEENKUlvE0_clEvENKUlvE_clEvEUldE_St5arrayIPcLm2EELi4E23TrivialOffsetCalculatorILi1EjESB_NS0_6memory15LoadWithoutCastENSC_16StoreWithoutCastEEEviT_T0_T2_T3_T4_T5_)
        /*00b4*/ 	.short	0x0210
        /*00b6*/ 	.short	0x001c


	//----- nvinfo : EIATTR_SW_WAR
	.align		4
.L_2259:
        /*00b8*/ 	.byte	0x04, 0x36
        /*00ba*/ 	.short	(.L_2261 - .L_2260)
.L_2260:
        /*00bc*/ 	.word	0x00000008
.L_2261:


//--------------------- .nv.info._ZN2at6native29vectorized_elementwise_kernelILi2EZZZNS0_19signbit_kernel_cudaERNS_18TensorIteratorBaseEENKUlvE0_clEvENKUlvE_clEvEUldE_St5arrayIPcLm2EEEEviT0_T1_ --------------------------
	.section	.nv.info._ZN2at6native29vectorized_elementwise_kernelILi2EZZZNS0_19signbit_kernel_cudaERNS_18TensorIteratorBaseEENKUlvE0_clEvENKUlvE_clEvEUldE_St5arrayIPcLm2EEEEviT0_T1_,"",@"SHT_CUDA_INFO"
	.sectionflags	@""
	.align	4


	//----- nvinfo : EIATTR_CUDA_API_VERSION
	.align		4
        /*0000*/ 	.byte	0x04, 0x37
        /*0002*/ 	.short	(.L_2263 - .L_2262)
.L_2262:
        /*0004*/ 	.word	0x00000082


	//----- nvinfo : EIATTR_KPARAM_INFO
	.align		4
.L_2263:
        /*0008*/ 	.byte	0x04, 0x17
        /*000a*/ 	.short	(.L_2265 - .L_2264)
.L_2264:
        /*000c*/ 	.word	0x00000000
        /*0010*/ 	.short	0x0002
        /*0012*/ 	.short	0x0008
        /*0014*/ 	.byte	0x00, 0xf0, 0x41, 0x00


	//----- nvinfo : EIATTR_KPARAM_INFO
	.align		4
.L_2265:
        /*0018*/ 	.byte	0x04, 0x17
        /*001a*/ 	.short	(.L_2267 - .L_2266)
.L_2266:
        /*001c*/ 	.word	0x00000000
        /*0020*/ 	.short	0x0001
        /*0022*/ 	.short	0x0004
        /*0024*/ 	.byte	0x00, 0xf0, 0x05, 0x00


	//----- nvinfo : EIATTR_KPARAM_INFO
	.align		4
.L_2267:
        /*0028*/ 	.byte	0x04, 0x17
        /*002a*/ 	.short	(.L_2269 - .L_2268)
.L_2268:
        /*002c*/ 	.word	0x00000000
        /*0030*/ 	.short	0x0000
        /*0032*/ 	.short	0x0000
        /*0034*/ 	.byte	0x00, 0xf0, 0x11, 0x00


	//----- nvinfo : EIATTR_SPARSE_MMA_MASK
	.align		4
.L_2269:
        /*0038*/ 	.byte	0x03, 0x50
        /*003a*/ 	.short	0x0000


	//----- nvinfo : EIATTR_MAXREG_COUNT
	.align		4
        /*003c*/ 	.byte	0x03, 0x1b
        /*003e*/ 	.short	0x00ff


	//----- nvinfo : EIATTR_MERCURY_ISA_VERSION
	.align		4
        /*0040*/ 	.byte	0x03, 0x5f
        /*0042*/ 	.short	0x0101


	//----- nvinfo : EIATTR_EXIT_INSTR_OFFSETS
	.align		4
        /*0044*/ 	.byte	0x04, 0x1c
        /*0046*/ 	.short	(.L_2271 - .L_2270)


	//   ....[0]....
.L_2270:
        /*0048*/ 	.word	0x00000240


	//   ....[1]....
        /*004c*/ 	.word	0x00000ae0


	//   ....[2]....
        /*0050*/ 	.word	0x00000b40


	//----- nvinfo : EIATTR_MAX_THREADS
	.align		4
.L_2271:
        /*0054*/ 	.byte	0x04, 0x05
        /*0056*/ 	.short	(.L_2273 - .L_2272)
.L_2272:
        /*0058*/ 	.word	0x00000080
        /*005c*/ 	.word	0x00000001
        /*0060*/ 	.word	0x00000001


	//----- nvinfo : EIATTR_CRS_STACK_SIZE
	.align		4
.L_2273:
        /*0064*/ 	.byte	0x04, 0x1e
        /*0066*/ 	.short	(.L_2275 - .L_2274)
.L_2274:
        /*0068*/ 	.word	0x00000000


	//----- nvinfo : EIATTR_CBANK_PARAM_SIZE
	.align		4
.L_2275:
        /*006c*/ 	.byte	0x03, 0x19
        /*006e*/ 	.short	0x0018


	//----- nvinfo : EIATTR_PARAM_CBANK
	.align		4
        /*0070*/ 	.byte	0x04, 0x0a
        /*0072*/ 	.short	(.L_2277 - .L_2276)
	.align		4
.L_2276:
        /*0074*/ 	.word	index@(.nv.constant0._ZN2at6native29vectorized_elementwise_kernelILi2EZZZNS0_19signbit_kernel_cudaERNS_18TensorIteratorBaseEENKUlvE0_clEvENKUlvE_clEvEUldE_St5arrayIPcLm2EEEEviT0_T1_)
        /*0078*/ 	.short	0x0210
        /*007a*/ 	.short	0x0018


	//----- nvinfo : EIATTR_SW_WAR
	.align		4
.L_2277:
        /*007c*/ 	.byte	0x04, 0x36
        /*007e*/ 	.short	(.L_2279 - .L_2278)
.L_2278:
        /*0080*/ 	.word	0x00000008
.L_2279:


//--------------------- .nv.info._ZN2at6native29vectorized_elementwise_kernelILi4EZZZNS0_19signbit_kernel_cudaERNS_18TensorIteratorBaseEENKUlvE0_clEvENKUlvE_clEvEUldE_St5arrayIPcLm2EEEEviT0_T1_ --------------------------
	.section	.nv.info._ZN2at6native29vectorized_elementwise_kernelILi4EZZZNS0_19signbit_kernel_cudaERNS_18TensorIteratorBaseEENKUlvE0_clEvENKUlvE_clEvEUldE_St5arrayIPcLm2EEEEviT0_T1_,"",@"SHT_CUDA_INFO"
	.sectionflags	@""
	.align	4


	//----- nvinfo : EIATTR_CUDA_API_VERSION
	.align		4
        /*0000*/ 	.byte	0x04, 0x37
        /*0002*/ 	.short	(.L_2281 - .L_2280)
.L_2280:
        /*0004*/ 	.word	0x00000082


	//----- nvinfo : EIATTR_KPARAM_INFO
	.align		4
.L_2281:
        /*0008*/ 	.byte	0x04, 0x17
        /*000a*/ 	.short	(.L_2283 - .L_2282)
.L_2282:
        /*000c*/ 	.word	0x00000000
        /*0010*/ 	.short	0x0002
        /*0012*/ 	.short	0x0008
        /*0014*/ 	.byte	0x00, 0xf0, 0x41, 0x00


	//----- nvinfo : EIATTR_KPARAM_INFO
	.align		4
.L_2283:
        /*0018*/ 	.byte	0x04, 0x17
        /*001a*/ 	.short	(.L_2285 - .L_2284)
.L_2284:
        /*001c*/ 	.word	0x00000000
        /*0020*/ 	.short	0x0001
        /*0022*/ 	.short	0x0004
        /*0024*/ 	.byte	0x00, 0xf0, 0x05, 0x00


	//----- nvinfo : EIATTR_KPARAM_INFO
	.align		4
.L_2285:
        /*0028*/ 	.byte	0x04, 0x17
        /*002a*/ 	.short	(.L_2287 - .L_2286)
.L_2286:
        /*002c*/ 	.word	0x00000000
        /*0030*/ 	.short	0x0000
        /*0032*/ 	.short	0x0000
        /*0034*/ 	.byte	0x00, 0xf0, 0x11, 0x00


	//----- nvinfo : EIATTR_SPARSE_MMA_MASK
	.align		4
.L_2287:
        /*0038*/ 	.byte	0x03, 0x50
        /*003a*/ 	.short	0x0000


	//----- nvinfo : EIATTR_MAXREG_COUNT
	.align		4
        /*003c*/ 	.byte	0x03, 0x1b
        /*003e*/ 	.short	0x00ff


	//----- nvinfo : EIATTR_MERCURY_ISA_VERSION
	.align		4
        /*0040*/ 	.byte	0x03, 0x5f
        /*0042*/ 	.short	0x0101


	//----- nvinfo : EIATTR_EXIT_INSTR_OFFSETS
	.align		4
        /*0044*/ 	.byte	0x04, 0x1c
        /*0046*/ 	.short	(.L_2289 - .L_2288)


	//   ....[0]....
.L_2288:
        /*0048*/ 	.word	0x00000240


	//   ....[1]....
        /*004c*/ 	.word	0x00000ae0


	//   ....[2]....
        /*0050*/ 	.word	0x00000b40


	//----- nvinfo : EIATTR_MAX_THREADS
	.align		4
.L_2289:
        /*0054*/ 	.byte	0x04, 0x05
        /*0056*/ 	.short	(.L_2291 - .L_2290)
.L_2290:
        /*0058*/ 	.word	0x00000080
        /*005c*/ 	.word	0x00000001
        /*0060*/ 	.word	0x00000001


	//----- nvinfo : EIATTR_CRS_STACK_SIZE
	.align		4
.L_2291:
        /*0064*/ 	.byte	0x04, 0x1e
        /*0066*/ 	.short	(.L_2293 - .L_2292)
.L_2292:
        /*0068*/ 	.word	0x00000000


	//----- nvinfo : EIATTR_CBANK_PARAM_SIZE
	.align		4
.L_2293:
        /*006c*/ 	.byte	0x03, 0x19
        /*006e*/ 	.short	0x0018


	//----- nvinfo : EIATTR_PARAM_CBANK
	.align		4
        /*0070*/ 	.byte	0x04, 0x0a
        /*0072*/ 	.short	(.L_2295 - .L_2294)
	.align		4
.L_2294:
        /*0074*/ 	.word	index@(.nv.constant0._ZN2at6native29vectorized_elementwise_kernelILi4EZZZNS0_19signbit_kernel_cudaERNS_18TensorIteratorBaseEENKUlvE0_clEvENKUlvE_clEvEUldE_St5arrayIPcLm2EEEEviT0_T1_)
        /*0078*/ 	.short	0x0210
        /*007a*/ 	.short	0x0018


	//----- nvinfo : EIATTR_SW_WAR
	.align		4
.L_2295:
        /*007c*/ 	.byte	0x04, 0x36
        /*007e*/ 	.short	(.L_2297 - .L_2296)
.L_2296:
        /*0080*/ 	.word	0x00000008
.L_2297:


//--------------------- .nv.info._ZN2at6native29vectorized_elementwise_kernelILi8EZZZNS0_19signbit_kernel_cudaERNS_18TensorIteratorBaseEENKUlvE0_clEvENKUlvE_clEvEUldE_St5arrayIPcLm2EEEEviT0_T1_ --------------------------
	.section	.nv.info._ZN2at6native29vectorized_elementwise_kernelILi8EZZZNS0_19signbit_kernel_cudaERNS_18TensorIteratorBaseEENKUlvE0_clEvENKUlvE_clEvEUldE_St5arrayIPcLm2EEEEviT0_T1_,"",@"SHT_CUDA_INFO"
	.sectionflags	@""
	.align	4


	//----- nvinfo : EIATTR_CUDA_API_VERSION
	.align		4
        /*0000*/ 	.byte	0x04, 0x37
        /*0002*/ 	.short	(.L_2299 - .L_2298)
.L_2298:
        /*0004*/ 	.word	0x00000082


	//----- nvinfo : EIATTR_KPARAM_INFO
	.align		4
.L_2299:
        /*0008*/ 	.byte	0x04, 0x17
        /*000a*/ 	.short	(.L_2301 - .L_2300)
.L_2300:
        /*000c*/ 	.word	0x00000000
        /*0010*/ 	.short	0x0002
        /*0012*/ 	.short	0x0008
        /*0014*/ 	.byte	0x00, 0xf0, 0x41, 0x00


	//----- nvinfo : EIATTR_KPARAM_INFO
	.align		4
.L_2301:
        /*0018*/ 	.byte	0x04, 0x17
        /*001a*/ 	.short	(.L_2303 - .L_2302)
.L_2302:
        /*001c*/ 	.word	0x00000000
        /*0020*/ 	.short	0x0001
        /*0022*/ 	.short	0x0004
        /*0024*/ 	.byte	0x00, 0xf0, 0x05, 0x00


	//----- nvinfo : EIATTR_KPARAM_INFO
	.align		4
.L_2303:
        /*0028*/ 	.byte	0x04, 0x17
        /*002a*/ 	.short	(.L_2305 - .L_2304)
.L_2304:
        /*002c*/ 	.word	0x00000000
        /*0030*/ 	.short	0x0000
        /*0032*/ 	.short	0x0000
        /*0034*/ 	.byte	0x00, 0xf0, 0x11, 0x00


	//----- nvinfo : EIATTR_SPARSE_MMA_MASK
	.align		4
.L_2305:
        /*0038*/ 	.byte	0x03, 0x50
        /*003a*/ 	.short	0x0000


	//----- nvinfo : EIATTR_MAXREG_COUNT
	.align		4
        /*003c*/ 	.byte	0x03, 0x1b
        /*003e*/ 	.short	0x00ff


	//----- nvinfo : EIATTR_MERCURY_ISA_VERSION
	.align		4
        /*0040*/ 	.byte	0x03, 0x5f
        /*0042*/ 	.short	0x0101


	//----- nvinfo : EIATTR_EXIT_INSTR_OFFSETS
	.align		4
        /*0044*/ 	.byte	0x04, 0x1c
        /*0046*/ 	.short	(.L_2307 - .L_2306)


	//   ....[0]....
.L_2306:
        /*0048*/ 	.word	0x00000230


	//   ....[1]....
        /*004c*/ 	.word	0x00000ad0


	//   ....[2]....
        /*0050*/ 	.word	0x00000b30


	//----- nvinfo : EIATTR_MAX_THREADS
	.align		4
.L_2307:
        /*0054*/ 	.byte	0x04, 0x05
        /*0056*/ 	.short	(.L_2309 - .L_2308)
.L_2308:
        /*0058*/ 	.word	0x00000080
        /*005c*/ 	.word	0x00000001
        /*0060*/ 	.word	0x00000001


	//----- nvinfo : EIATTR_CRS_STACK_SIZE
	.align		4
.L_2309:
        /*0064*/ 	.byte	0x04, 0x1e
        /*0066*/ 	.short	(.L_2311 - .L_2310)
.L_2310:
        /*0068*/ 	.word	0x00000000


	//----- nvinfo : EIATTR_CBANK_PARAM_SIZE
	.align		4
.L_2311:
        /*006c*/ 	.byte	0x03, 0x19
        /*006e*/ 	.short	0x0018


	//----- nvinfo : EIATTR_PARAM_CBANK
	.align		4
        /*0070*/ 	.byte	0x04, 0x0a
        /*0072*/ 	.short	(.L_2313 - .L_2312)
	.align		4
.L_2312:
        /*0074*/ 	.word	index@(.nv.constant0._ZN2at6native29vectorized_elementwise_kernelILi8EZZZNS0_19signbit_kernel_cudaERNS_18TensorIteratorBaseEENKUlvE0_clEvENKUlvE_clEvEUldE_St5arrayIPcLm2EEEEviT0_T1_)
        /*0078*/ 	.short	0x0210
        /*007a*/ 	.short	0x0018


	//----- nvinfo : EIATTR_SW_WAR
	.align		4
.L_2313:
        /*007c*/ 	.byte	0x04, 0x36
        /*007e*/ 	.short	(.L_2315 - .L_2314)
.L_2314:
        /*0080*/ 	.word	0x00000008
.L_2315:


//--------------------- .nv.info._ZN2at6native18elementwise_kernelILi128ELi4EZNS0_15gpu_kernel_implIZZZNS0_19signbit_kernel_cudaERNS_18TensorIteratorBaseEENKUlvE_clEvENKUlvE3_clEvEUlsE_EEvS4_RKT_EUliE_EEviT1_ --------------------------
	.section	.nv.info._ZN2at6native18elementwise_kernelILi128ELi4EZNS0_15gpu_kernel_implIZZZNS0_19signbit_kernel_cudaERNS_18TensorIteratorBaseEENKUlvE_clEvENKUlvE3_clEvEUlsE_EEvS4_RKT_EUliE_EEviT1_,"",@"SHT_CUDA_INFO"
	.sectionflags	@""
	.align	4


	//----- nvinfo : EIATTR_CUDA_API_VERSION
	.align		4
        /*0000*/ 	.byte	0x04, 0x37
        /*0002*/ 	.short	(.L_2317 - .L_2316)
.L_2316:
        /*0004*/ 	.word	0x00000082


	//----- nvinfo : EIATTR_KPARAM_INFO
	.align		4
.L_2317:
        /*0008*/ 	.byte	0x04, 0x17
        /*000a*/ 	.short	(.L_2319 - .L_2318)
.L_2318:
        /*000c*/ 	.word	0x00000000
        /*0010*/ 	.short	0x0001
        /*0012*/ 	.short	0x0008
        /*0014*/ 	.byte	0x00, 0xf0, 0x61, 0x08


	//----- nvinfo : EIATTR_KPARAM_INFO
	.align		4
.L_2319:
        /*0018*/ 	.byte	0x04, 0x17
        /*001a*/ 	.short	(.L_2321 - .L_2320)
.L_2320:
        /*001c*/ 	.word	0x00000000
        /*0020*/ 	.short	0x0000
        /*0022*/ 	.short	0x0000
        /*0024*/ 	.byte	0x00, 0xf0, 0x11, 0x00


	//----- nvinfo : EIATTR_SPARSE_MMA_MASK
	.align		4
.L_2321:
        /*0028*/ 	.byte	0x03, 0x50
        /*002a*/ 	.short	0x0000


	//----- nvinfo : EIATTR_MAXREG_COUNT
	.align		4
        /*002c*/ 	.byte	0x03, 0x1b
        /*002e*/ 	.short	0x0080


	//----- nvinfo : EIATTR_EXTERNS
	.align		4
        /*0030*/ 	.byte	0x04, 0x0f
        /*0032*/ 	.short	(.L_2323 - .L_2322)


	//   ....[0]....
	.align		4
.L_2322:
        /*0034*/ 	.word	index@(__assertfail)


	//----- nvinfo : EIATTR_MERCURY_ISA_VERSION
	.align		4
.L_2323:
        /*0038*/ 	.byte	0x03, 0x5f
        /*003a*/ 	.short	0x0101


	//----- nvinfo : EIATTR_SYSCALL_OFFSETS
	.align		4
        /*003c*/ 	.byte	0x04, 0x46
        /*003e*/ 	.short	(.L_2325 - .L_2324)


	//   ....[0]....
.L_2324:
        /*0040*/ 	.word	0x000021e0


	//   ....[1]....
        /*0044*/ 	.word	0x00003040


	//   ....[2]....
        /*0048*/ 	.word	0x00005270


	//   ....[3]....
        /*004c*/ 	.word	0x000060d0


	//   ....[4]....
        /*0050*/ 	.word	0x000082f0


	//   ....[5]....
        /*0054*/ 	.word	0x00009150


	//   ....[6]....
        /*0058*/ 	.word	0x0000b360


	//   ....[7]....
        /*005c*/ 	.word	0x0000c1c0


	//----- nvinfo : EIATTR_EXIT_INSTR_OFFSETS
	.align		4
.L_2325:
        /*0060*/ 	.byte	0x04, 0x1c
        /*0062*/ 	.short	(.L_2327 - .L_2326)


	//   ....[0]....
.L_2326:
        /*0064*/ 	.word	0x00009210


	//   ....[1]....
        /*0068*/ 	.word	0x0000b4b0


	//   ....[2]....
        /*006c*/ 	.word	0x0000b4d0


	//   ....[3]....
        /*0070*/ 	.word	0x0000b570


	//   ....[4]....
        /*0074*/ 	.word	0x0000b5a0


	//   ....[5]....
        /*0078*/ 	.word	0x0000b5c0


	//   ....[6]....
        /*007c*/ 	.word	0x0000b650


	//   ....[7]....
        /*0080*/ 	.word	0x0000b690


	//   ....[8]....
        /*0084*/ 	.word	0x0000b730


	//   ....[9]....
        /*0088*/ 	.word	0x0000b780


	//   ....[10]....
        /*008c*/ 	.word	0x0000b7b0


	//   ....[11]....
        /*0090*/ 	.word	0x0000b850


	//   ....[12]....
        /*0094*/ 	.word	0x0000b890


	//   ....[13]....
        /*0098*/ 	.word	0x0000ba20


	//   ....[14]....
        /*009c*/ 	.word	0x0000bb80


	//   ....[15]....
        /*00a0*/ 	.word	0x0000bbc0


	//   ....[16]....
        /*00a4*/ 	.word	0x0000bc60


	//   ....[17]....
        /*00a8*/ 	.word	0x0000bde0


	//   ....[18]....
        /*00ac*/ 	.word	0x0000bf60


	//   ....[19]....
        /*00b0*/ 	.word	0x0000c0c0


	//   ....[20]....
        /*00b4*/ 	.word	0x0000c1d0


	//   ....[21]....
        /*00b8*/ 	.word	0x0000c210


	//   ....[22]....
        /*00bc*/ 	.word	0x0000c240


	//----- nvinfo : EIATTR_MAX_THREADS
	.align		4
.L_2327:
        /*00c0*/ 	.byte	0x04, 0x05
        /*00c2*/ 	.short	(.L_2329 - .L_2328)
.L_2328:
        /*00c4*/ 	.word	0x00000080
        /*00c8*/ 	.word	0x00000001
        /*00cc*/ 	.word	0x00000001


	//----- nvinfo : EIATTR_CRS_STACK_SIZE
	.align		4
.L_2329:
        /*00d0*/ 	.byte	0x04, 0x1e
        /*00d2*/ 	.short	(.L_2331 - .L_2330)
.L_2330:
        /*00d4*/ 	.word	0x00000000


	//----- nvinfo : EIATTR_CBANK_PARAM_SIZE
	.align		4
.L_2331:
        /*00d8*/ 	.byte	0x03, 0x19
        /*00da*/ 	.short	0x0220


	//----- nvinfo : EIATTR_PARAM_CBANK
	.align		4
        /*00dc*/ 	.byte	0x04, 0x0a
        /*00de*/ 	.short	(.L_2333 - .L_2332)
	.align		4
.L_2332:
        /*00e0*/ 	.word	index@(.nv.constant0._ZN2at6native18elementwise_kernelILi128ELi4EZNS0_15gpu_kernel_implIZZZNS0_19signbit_kernel_cudaERNS_18TensorIteratorBaseEENKUlvE_clEvENKUlvE3_clEvEUlsE_EEvS4_RKT_EUliE_EEviT1_)
        /*00e4*/ 	.short	0x0210
        /*00e6*/ 	.short	0x0220


	//----- nvinfo : EIATTR_SW_WAR
	.align		4
.L_2333:
        /*00e8*/ 	.byte	0x04, 0x36
        /*00ea*/ 	.short	(.L_2335 - .L_2334)
.L_2334:
        /*00ec*/ 	.word	0x00000008
.L_2335:


//--------------------- .nv.info._ZN2at6native27unrolled_elementwise_kernelIZZZNS0_19signbit_kernel_cudaERNS_18TensorIteratorBaseEENKUlvE_clEvENKUlvE3_clEvEUlsE_St5arrayIPcLm2EELi4E23TrivialOffsetCalculatorILi1EjESB_NS0_6memory12LoadWithCastILi1EEENSC_13StoreWithCastILi1EEEEEviT_T0_T2_T3_T4_T5_ --------------------------
	.section	.nv.info._ZN2at6native27unrolled_elementwise_kernelIZZZNS0_19signbit_kernel_cudaERNS_18TensorIteratorBaseEENKUlvE_clEvENKUlvE3_clEvEUlsE_St5arrayIPcLm2EELi4E23TrivialOffsetCalculatorILi1EjESB_NS0_6memory12LoadWithCastILi1EEENSC_13StoreWithCastILi1EEEEEviT_T0_T2_T3_T4_T5_,"",@"SHT_CUDA_INFO"
	.sectionflags	@""
	.align	4


	//----- nvinfo : EIATTR_CUDA_API_VERSION
	.align		4
        /*0000*/ 	.byte	0x04, 0x37
        /*0002*/ 	.short	(.L_2337 - .L_2336)
.L_2336:
        /*0004*/ 	.word	0x00000082


	//----- nvinfo : EIATTR_KPARAM_INFO
	.align		4
.L_2337:
        /*0008*/ 	.byte	0x04, 0x17
        /*000a*/ 	.short	(.L_2339 - .L_2338)
.L_2338:
        /*000c*/ 	.word	0x00000000
        /*0010*/ 	.short	0x0006
        /*0012*/ 	.short	0x0024
        /*0014*/ 	.byte	0x00, 0xf0, 0x21, 0x00


	//----- nvinfo : EIATTR_KPARAM_INFO
	.align		4
.L_2339:
        /*0018*/ 	.byte	0x04, 0x17
        /*001a*/ 	.short	(.L_2341 - .L_2340)
.L_2340:
        /*001c*/ 	.word	0x00000000
        /*0020*/ 	.short	0x0005
        /*0022*/ 	.short	0x001c
        /*0024*/ 	.byte	0x00, 0xf0, 0x21, 0x00


	//----- nvinfo : EIATTR_KPARAM_INFO
	.align		4
.L_2341:
        /*0028*/ 	.byte	0x04, 0x17
        /*002a*/ 	.short	(.L_2343 - .L_2342)
.L_2342:
        /*002c*/ 	.word	0x00000000
        /*0030*/ 	.short	0x0004
        /*0032*/ 	.short	0x0019
        /*0034*/ 	.byte	0x00, 0xf0, 0x05, 0x00


	//----- nvinfo : EIATTR_KPARAM_INFO
	.align		4
.L_2343:
        /*0038*/ 	.byte	0x04, 0x17
        /*003a*/ 	.short	(.L_2345 - .L_2344)
.L_2344:
        /*003c*/ 	.word	0x00000000
        /*0040*/ 	.short	0x0003
        /*0042*/ 	.short	0x0018
        /*0044*/ 	.byte	0x00, 0xf0, 0x05, 0x00


	//----- nvinfo : EIATTR_KPARAM_INFO
	.align		4
.L_2345:
        /*0048*/ 	.byte	0x04, 0x17
        /*004a*/ 	.short	(.L_2347 - .L_2346)
.L_2346:
        /*004c*/ 	.word	0x00000000
        /*0050*/ 	.short	0x0002
        /*0052*/ 	.short	0x0008
        /*0054*/ 	.byte	0x00, 0xf0, 0x41, 0x00


	//----- nvinfo : EIATTR_KPARAM_INFO
	.align		4
.L_2347:
        /*0058*/ 	.byte	0x04, 0x17
        /*005a*/ 	.short	(.L_2349 - .L_2348)
.L_2348:
        /*005c*/ 	.word	0x00000000
        /*0060*/ 	.short	0x0001
        /*0062*/ 	.short	0x0004
        /*0064*/ 	.byte	0x00, 0xf0, 0x05, 0x00


	//----- nvinfo : EIATTR_KPARAM_INFO
	.align		4
.L_2349:
        /*0068*/ 	.byte	0x04, 0x17
        /*006a*/ 	.short	(.L_2351 - .L_2350)
.L_2350:
        /*006c*/ 	.word	0x00000000
        /*0070*/ 	.short	0x0000
        /*0072*/ 	.short	0x0000
        /*0074*/ 	.byte	0x00, 0xf0, 0x11, 0x00


	//----- nvinfo : EIATTR_SPARSE_MMA_MASK
	.align		4
.L_2351:
        /*0078*/ 	.byte	0x03, 0x50
        /*007a*/ 	.short	0x0000


	//----- nvinfo : EIATTR_MAXREG_COUNT
	.align		4
        /*007c*/ 	.byte	0x03, 0x1b
        /*007e*/ 	.short	0x00ff


	//----- nvinfo : EIATTR_EXTERNS
	.align		4
        /*0080*/ 	.byte	0x04, 0x0f
        /*0082*/ 	.short	(.L_2353 - .L_2352)


	//   ....[0]....
	.align		4
.L_2352:
        /*0084*/ 	.word	index@(__assertfail)


	//----- nvinfo : EIATTR_MERCURY_ISA_VERSION
	.align		4
.L_2353:
        /*0088*/ 	.byte	0x03, 0x5f
        /*008a*/ 	.short	0x0101


	//----- nvinfo : EIATTR_SYSCALL_OFFSETS
	.align		4
        /*008c*/ 	.byte	0x04, 0x46
        /*008e*/ 	.short	(.L_2355 - .L_2354)


	//   ....[0]....
.L_2354:
        /*0090*/ 	.word	0x00000f10


	//   ....[1]....
        /*0094*/ 	.word	0x00001e20


	//   ....[2]....
        /*0098*/ 	.word	0x00002d40


	//   ....[3]....
        /*009c*/ 	.word	0x00003c30


	//   ....[4]....
        /*00a0*/ 	.word	0x00004bc0


	//   ....[5]....
        /*00a4*/ 	.word	0x00005ac0


	//   ....[6]....
        /*00a8*/ 	.word	0x000069b0


	//   ....[7]....
        /*00ac*/ 	.word	0x000078a0


	//----- nvinfo : EIATTR_EXIT_INSTR_OFFSETS
	.align		4
.L_2355:
        /*00b0*/ 	.byte	0x04, 0x1c
        /*00b2*/ 	.short	(.L_2357 - .L_2356)


	//   ....[0]....
.L_2356:
        /*00b4*/ 	.word	0x00006a60


	//   ....[1]....
        /*00b8*/ 	.word	0x00006b90


	//   ....[2]....
        /*00bc*/ 	.word	0x00006bb0


	//   ....[3]....
        /*00c0*/ 	.word	0x00006c50


	//   ....[4]....
        /*00c4*/ 	.word	0x00006c80


	//   ....[5]....
        /*00c8*/ 	.word	0x00006ca0


	//   ....[6]....
        /*00cc*/ 	.word	0x00006d30


	//   ....[7]....
        /*00d0*/ 	.word	0x00006d70


	//   ....[8]....
        /*00d4*/ 	.word	0x00006e10


	//   ....[9]....
        /*00d8*/ 	.word	0x00006e60


	//   ....[10]....
        /*00dc*/ 	.word	0x00006e90


	//   ....[11]....
        /*00e0*/ 	.word	0x00006f30


	//   ....[12]....
        /*00e4*/ 	.word	0x00006f70


	//   ....[13]....
        /*00e8*/ 	.word	0x00007100


	//   ....[14]....
        /*00ec*/ 	.word	0x00007260


	//   ....[15]....
        /*00f0*/ 	.word	0x000072a0


	//   ....[16]....
        /*00f4*/ 	.word	0x00007340


	//   ....[17]....
        /*00f8*/ 	.word	0x000074c0


	//   ....[18]....
        /*00fc*/ 	.word	0x00007640


	//   ....[19]....
        /*0100*/ 	.word	0x000077a0


	//   ....[20]....
        /*0104*/ 	.word	0x000078b0


	//   ....[21]....
        /*0108*/ 	.word	0x000078f0


	//   ....[22]....
        /*010c*/ 	.word	0x00007920


	//----- nvinfo : EIATTR_MAX_THREADS
	.align		4
.L_2357:
        /*0110*/ 	.byte	0x04, 0x05
        /*0112*/ 	.short	(.L_2359 - .L_2358)
.L_2358:
        /*0114*/ 	.word	0x00000080
        /*0118*/ 	.word	0x00000001
        /*011c*/ 	.word	0x00000001


	//----- nvinfo : EIATTR_CRS_STACK_SIZE
	.align		4
.L_2359:
        /*0120*/ 	.byte	0x04, 0x1e
        /*0122*/ 	.short	(.L_2361 - .L_2360)
.L_2360:
        /*0124*/ 	.word	0x00000000


	//----- nvinfo : EIATTR_CBANK_PARAM_SIZE
	.align		4
.L_2361:
        /*0128*/ 	.byte	0x03, 0x19
        /*012a*/ 	.short	0x002c


	//----- nvinfo : EIATTR_PARAM_CBANK
	.align		4
        /*012c*/ 	.byte	0x04, 0x0a
        /*012e*/ 	.short	(.L_2363 - .L_2362)
	.align		4
.L_2362:
        /*0130*/ 	.word	index@(.nv.constant0._ZN2at6native27unrolled_elementwise_kernelIZZZNS0_19signbit_kernel_cudaERNS_18TensorIteratorBaseEENKUlvE_clEvENKUlvE3_clEvEUlsE_St5arrayIPcLm2EELi4E23TrivialOffsetCalculatorILi1EjESB_NS0_6memory12LoadWithCastILi1EEENSC_13StoreWithCastILi1EEEEEviT_T0_T2_T3_T4_T5_)
        /*0134*/ 	.short	0x0210
        /*0136*/ 	.short	0x002c


	//----- nvinfo : EIATTR_SW_WAR
	.align		4
.L_2363:
        /*0138*/ 	.byte	0x04, 0x36
        /*013a*/ 	.short	(.L_2365 - .L_2364)
.L_2364:
        /*013c*/ 	.word	0x00000008
.L_2365:


//--------------------- .nv.info._ZN2at6native18elementwise_kernelILi128ELi4EZNS0_22gpu_kernel_impl_nocastIZZZNS0_19signbit_kernel_cudaERNS_18TensorIteratorBaseEENKUlvE_clEvENKUlvE3_clEvEUlsE_EEvS4_RKT_EUliE_EEviT1_ --------------------------
	.section	.nv.info._ZN2at6native18elementwise_kernelILi128ELi4EZNS0_22gpu_kernel_impl_nocastIZZZNS0_19signbit_kernel_cudaERNS_18TensorIteratorBaseEENKUlvE_clEvENKUlvE3_clEvEUlsE_EEvS4_RKT_EUliE_EEviT1_,"",@"SHT_CUDA_INFO"
	.sectionflags	@""
	.align	4


	//----- nvinfo : EIATTR_CUDA_API_VERSION
	.align		4
        /*0000*/ 	.byte	0x04, 0x37
        /*0002*/ 	.short	(.L_2367 - .L_2366)
.L_2366:
        /*0004*/ 	.word	0x00000082


	//----- nvinfo : EIATTR_KPARAM_INFO
	.align		4
.L_2367:
        /*0008*/ 	.byte	0x04, 0x17
        /*000a*/ 	.short	(.L_2369 - .L_2368)
.L_2368:
        /*000c*/ 	.word	0x00000000
        /*0010*/ 	.short	0x0001
        /*0012*/ 	.short	0x0008
        /*0014*/ 	.byte	0x00, 0xf0, 0x61, 0x08


	//----- nvinfo : EIATTR_KPARAM_INFO
	.align		4
.L_2369:
        /*0018*/ 	.byte	0x04, 0x17
        /*001a*/ 	.short	(.L_2371 - .L_2370)
.L_2370:
        /*001c*/ 	.word	0x00000000
        /*0020*/ 	.short	0x0000
        /*0022*/ 	.short	0x0000
        /*0024*/ 	.byte	0x00, 0xf0, 0x11, 0x00


	//----- nvinfo : EIATTR_SPARSE_MMA_MASK
	.align		4
.L_2371:
        /*0028*/ 	.byte	0x03, 0x50
        /*002a*/ 	.short	0x0000


	//----- nvinfo : EIATTR_MAXREG_COUNT
	.align		4
        /*002c*/ 	.byte	0x03, 0x1b
        /*002e*/ 	.short	0x0080


	//----- nvinfo : EIATTR_MERCURY_ISA_VERSION
	.align		4
        /*0030*/ 	.byte	0x03, 0x5f
        /*0032*/ 	.short	0x0101


	//----- nvinfo : EIATTR_EXIT_INSTR_OFFSETS
	.align		4
        /*0034*/ 	.byte	0x04, 0x1c
        /*0036*/ 	.short	(.L_2373 - .L_2372)


	//   ....[0]....
.L_2372:
        /*0038*/ 	.word	0x00003b90


	//   ....[1]....
        /*003c*/ 	.word	0x00004f10


	//----- nvinfo : EIATTR_MAX_THREADS
	.align		4
.L_2373:
        /*0040*/ 	.byte	0x04, 0x05
        /*0042*/ 	.short	(.L_2375 - .L_2374)
.L_2374:
        /*0044*/ 	.word	0x00000080
        /*0048*/ 	.word	0x00000001
        /*004c*/ 	.word	0x00000001


	//----- nvinfo : EIATTR_CRS_STACK_SIZE
	.align		4
.L_2375:
        /*0050*/ 	.byte	0x04, 0x1e
        /*0052*/ 	.short	(.L_2377 - .L_2376)
.L_2376:
        /*0054*/ 	.word	0x00000000


	//----- nvinfo : EIATTR_CBANK_PARAM_SIZE
	.align		4
.L_2377:
        /*0058*/ 	.byte	0x03, 0x19
        /*005a*/ 	.short	0x0220


	//----- nvinfo : EIATTR_PARAM_CBANK
	.align		4
        /*005c*/ 	.byte	0x04, 0x0a
        /*005e*/ 	.short	(.L_2379 - .L_2378)
	.align		4
.L_2378:
        /*0060*/ 	.word	index@(.nv.constant0._ZN2at6native18elementwise_kernelILi128ELi4EZNS0_22gpu_kernel_impl_nocastIZZZNS0_19signbit_kernel_cudaERNS_18TensorIteratorBaseEENKUlvE_clEvENKUlvE3_clEvEUlsE_EEvS4_RKT_EUliE_EEviT1_)
        /*0064*/ 	.short	0x0210
        /*0066*/ 	.short	0x0220


	//----- nvinfo : EIATTR_SW_WAR
	.align		4
.L_2379:
        /*0068*/ 	.byte	0x04, 0x36
        /*006a*/ 	.short	(.L_2381 - .L_2380)
.L_2380:
        /*006c*/ 	.word	0x00000008
.L_2381:


//--------------------- .nv.info._ZN2at6native27unrolled_elementwise_kernelIZZZNS0_19signbit_kernel_cudaERNS_18TensorIteratorBaseEENKUlvE_clEvENKUlvE3_clEvEUlsE_St5arrayIPcLm2EELi4E23TrivialOffsetCalculatorILi1EjESB_NS0_6memory15LoadWithoutCastENSC_16StoreWithoutCastEEEviT_T0_T2_T3_T4_T5_ --------------------------
	.section	.nv.info._ZN2at6native27unrolled_elementwise_kernelIZZZNS0_19signbit_kernel_cudaERNS_18TensorIteratorBaseEENKUlvE_clEvENKUlvE3_clEvEUlsE_St5arrayIPcLm2EELi4E23TrivialOffsetCalculatorILi1EjESB_NS0_6memory15LoadWithoutCastENSC_16StoreWithoutCastEEEviT_T0_T2_T3_T4_T5_,"",@"SHT_CUDA_INFO"
	.sectionflags	@""
	.align	4


	//----- nvinfo : EIATTR_CUDA_API_VERSION
	.align		4
        /*0000*/ 	.byte	0x04, 0x37
        /*0002*/ 	.short	(.L_2383 - .L_2382)
.L_2382:
        /*0004*/ 	.word	0x00000082


	//----- nvinfo : EIATTR_KPARAM_INFO
	.align		4
.L_2383:
        /*0008*/ 	.byte	0x04, 0x17
        /*000a*/ 	.short	(.L_2385 - .L_2384)
.L_2384:
        /*000c*/ 	.word	0x00000000
        /*0010*/ 	.short	0x0006
        /*0012*/ 	.short	0x001b
        /*0014*/ 	.byte	0x00, 0xf0, 0x05, 0x00


	//----- nvinfo : EIATTR_KPARAM_INFO
	.align		4
.L_2385:
        /*0018*/ 	.byte	0x04, 0x17
        /*001a*/ 	.short	(.L_2387 - .L_2386)
.L_2386:
        /*001c*/ 	.word	0x00000000
        /*0020*/ 	.short	0x0005
        /*0022*/ 	.short	0x001a
        /*0024*/ 	.byte	0x00, 0xf0, 0x05, 0x00


	//----- nvinfo : EIATTR_KPARAM_INFO
	.align		4
.L_2387:
        /*0028*/ 	.byte	0x04, 0x17
        /*002a*/ 	.short	(.L_2389 - .L_2388)
.L_2388:
        /*002c*/ 	.word	0x00000000
        /*0030*/ 	.short	0x0004
        /*0032*/ 	.short	0x0019
        /*0034*/ 	.byte	0x00, 0xf0, 0x05, 0x00


	//----- nvinfo : EIATTR_KPARAM_INFO
	.align		4
.L_2389:
        /*0038*/ 	.byte	0x04, 0x17
        /*003a*/ 	.short	(.L_2391 - .L_2390)
.L_2390:
        /*003c*/ 	.word	0x00000000
        /*0040*/ 	.short	0x0003
        /*0042*/ 	.short	0x0018
        /*0044*/ 	.byte	0x00, 0xf0, 0x05, 0x00


	//----- nvinfo : EIATTR_KPARAM_INFO
	.align		4
.L_2391:
        /*0048*/ 	.byte	0x04, 0x17
        /*004a*/ 	.short	(.L_2393 - .L_2392)
.L_2392:
        /*004c*/ 	.word	0x00000000
        /*0050*/ 	.short	0x0002
        /*0052*/ 	.short	0x0008
        /*0054*/ 	.byte	0x00, 0xf0, 0x41, 0x00


	//----- nvinfo : EIATTR_KPARAM_INFO
	.align		4
.L_2393:
        /*0058*/ 	.byte	0x04, 0x17
        /*005a*/ 	.short	(.L_2395 - .L_2394)
.L_2394:
        /*005c*/ 	.word	0x00000000
        /*0060*/ 	.short	0x0001
        /*0062*/ 	.short	0x0004
        /*0064*/ 	.byte	0x00, 0xf0, 0x05, 0x00


	//----- nvinfo : EIATTR_KPARAM_INFO
	.align		4
.L_2395:
        /*0068*/ 	.byte	0x04, 0x17
        /*006a*/ 	.short	(.L_2397 - .L_2396)
.L_2396:
        /*006c*/ 	.word	0x00000000
        /*0070*/ 	.short	0x0000
        /*0072*/ 	.short	0x0000
        /*0074*/ 	.byte	0x00, 0xf0, 0x11, 0x00


	//----- nvinfo : EIATTR_SPARSE_MMA_MASK
	.align		4
.L_2397:
        /*0078*/ 	.byte	0x03, 0x50
        /*007a*/ 	.short	0x0000


	//----- nvinfo : EIATTR_MAXREG_COUNT
	.align		4
        /*007c*/ 	.byte	0x03, 0x1b
        /*007e*/ 	.short	0x00ff


	//----- nvinfo : EIATTR_MERCURY_ISA_VERSION
	.align		4
        /*0080*/ 	.byte	0x03, 0x5f
        /*0082*/ 	.short	0x0101


	//----- nvinfo : EIATTR_EXIT_INSTR_OFFSETS
	.align		4
        /*0084*/ 	.byte	0x04, 0x1c
        /*0086*/ 	.short	(.L_2399 - .L_2398)


	//   ....[0]....
.L_2398:
        /*0088*/ 	.word	0x000003d0


	//   ....[1]....
        /*008c*/ 	.word	0x00000460


	//----- nvinfo : EIATTR_MAX_THREADS
	.align		4
.L_2399:
        /*0090*/ 	.byte	0x04, 0x05
        /*0092*/ 	.short	(.L_2401 - .L_2400)
.L_2400:
        /*0094*/ 	.word	0x00000080
        /*0098*/ 	.word	0x00000001
        /*009c*/ 	.word	0x00000001


	//----- nvinfo : EIATTR_CRS_STACK_SIZE
	.align		4
.L_2401:
        /*00a0*/ 	.byte	0x04, 0x1e
        /*00a2*/ 	.short	(.L_2403 - .L_2402)
.L_2402:
        /*00a4*/ 	.word	0x00000000


	//----- nvinfo : EIATTR_CBANK_PARAM_SIZE
	.align		4
.L_2403:
        /*00a8*/ 	.byte	0x03, 0x19
        /*00aa*/ 	.short	0x001c


	//----- nvinfo : EIATTR_PARAM_CBANK
	.align		4
        /*00ac*/ 	.byte	0x04, 0x0a
        /*00ae*/ 	.short	(.L_2405 - .L_2404)
	.align		4
.L_2404:
        /*00b0*/ 	.word	index@(.nv.constant0._ZN2at6native27unrolled_elementwise_kernelIZZZNS0_19signbit_kernel_cudaERNS_18TensorIteratorBaseEENKUlvE_clEvENKUlvE3_clEvEUlsE_St5arrayIPcLm2EELi4E23TrivialOffsetCalculatorILi1EjESB_NS0_6memory15LoadWithoutCastENSC_16StoreWithoutCastEEEviT_T0_T2_T3_T4_T5_)
        /*00b4*/ 	.short	0x0210
        /*00b6*/ 	.short	0x001c


	//----- nvinfo : EIATTR_SW_WAR
	.align		4
.L_2405:
        /*00b8*/ 	.byte	0x04, 0x36
        /*00ba*/ 	.short	(.L_2407 - .L_2406)
.L_2406:
        /*00bc*/ 	.word	0x00000008
.L_2407:


//--------------------- .nv.info._ZN2at6native29vectorized_elementwise_kernelILi2EZZZNS0_19signbit_kernel_cudaERNS_18TensorIteratorBaseEENKUlvE_clEvENKUlvE3_clEvEUlsE_St5arrayIPcLm2EEEEviT0_T1_ --------------------------
	.section	.nv.info._ZN2at6native29vectorized_elementwise_kernelILi2EZZZNS0_19signbit_kernel_cudaERNS_18TensorIteratorBaseEENKUlvE_clEvENKUlvE3_clEvEUlsE_St5arrayIPcLm2EEEEviT0_T1_,"",@"SHT_CUDA_INFO"
	.sectionflags	@""
	.align	4


	//----- nvinfo : EIATTR_CUDA_API_VERSION
	.align		4
        /*0000*/ 	.byte	0x04, 0x37
        /*0002*/ 	.short	(.L_2409 - .L_2408)
.L_2408:
        /*0004*/ 	.word	0x00000082


	//----- nvinfo : EIATTR_KPARAM_INFO
	.align		4
.L_2409:
        /*0008*/ 	.byte	0x04, 0x17
        /*000a*/ 	.short	(.L_2411 - .L_2410)
.L_2410:
        /*000c*/ 	.word	0x00000000
        /*0010*/ 	.short	0x0002
        /*0012*/ 	.short	0x0008
        /*0014*/ 	.byte	0x00, 0xf0, 0x41, 0x00


	//----- nvinfo : EIATTR_KPARAM_INFO
	.align		4
.L_2411:
        /*0018*/ 	.byte	0x04, 0x17
        /*001a*/ 	.short	(.L_2413 - .L_2412)
.L_2412:
        /*001c*/ 	.word	0x00000000
        /*0020*/ 	.short	0x0001
        /*0022*/ 	.short	0x0004
        /*0024*/ 	.byte	0x00, 0xf0, 0x05, 0x00


	//----- nvinfo : EIATTR_KPARAM_INFO
	.align		4
.L_2413:
        /*0028*/ 	.byte	0x04, 0x17
        /*002a*/ 	.short	(.L_2415 - .L_2414)
.L_2414:
        /*002c*/ 	.word	0x00000000
        /*0030*/ 	.short	0x0000
        /*0032*/ 	.short	0x0000
        /*0034*/ 	.byte	0x00, 0xf0, 0x11, 0x00


	//----- nvinfo : EIATTR_SPARSE_MMA_MASK
	.align		4
.L_2415:
        /*0038*/ 	.byte	0x03, 0x50
        /*003a*/ 	.short	0x0000


	//----- nvinfo : EIATTR_MAXREG_COUNT
	.align		4
        /*003c*/ 	.byte	0x03, 0x1b
        /*003e*/ 	.short	0x00ff


	//----- nvinfo : EIATTR_MERCURY_ISA_VERSION
	.align		4
        /*0040*/ 	.byte	0x03, 0x5f
        /*0042*/ 	.short	0x0101


	//----- nvinfo : EIATTR_EXIT_INSTR_OFFSETS
	.align		4
        /*0044*/ 	.byte	0x04, 0x1c
        /*0046*/ 	.short	(.L_2417 - .L_2416)


	//   ....[0]....
.L_2416:
        /*0048*/ 	.word	0x00000300


	//   ....[1]....
        /*004c*/ 	.word	0x00000b40


	//   ....[2]....
        /*0050*/ 	.word	0x00000ba0


	//----- nvinfo : EIATTR_MAX_THREADS
	.align		4
.L_2417:
        /*0054*/ 	.byte	0x04, 0x05
        /*0056*/ 	.short	(.L_2419 - .L_2418)
.L_2418:
        /*0058*/ 	.word	0x00000080
        /*005c*/ 	.word	0x00000001
        /*0060*/ 	.word	0x00000001


	//----- nvinfo : EIATTR_CRS_STACK_SIZE
	.align		4
.L_2419:
        /*0064*/ 	.byte	0x04, 0x1e
        /*0066*/ 	.short	(.L_2421 - .L_2420)
.L_2420:
        /*0068*/ 	.word	0x00000000


	//----- nvinfo : EIATTR_CBANK_PARAM_SIZE
	.align		4
.L_2421:
        /*006c*/ 	.byte	0x03, 0x19
        /*006e*/ 	.short	0x0018


	//----- nvinfo : EIATTR_PARAM_CBANK
	.align		4
        /*0070*/ 	.byte	0x04, 0x0a
        /*0072*/ 	.short	(.L_2423 - .L_2422)
	.align		4
.L_2422:
        /*0074*/ 	.word	index@(.nv.constant0._ZN2at6native29vectorized_elementwise_kernelILi2EZZZNS0_19signbit_kernel_cudaERNS_18TensorIteratorBaseEENKUlvE_clEvENKUlvE3_clEvEUlsE_St5arrayIPcLm2EEEEviT0_T1_)
        /*0078*/ 	.short	0x0210
        /*007a*/ 	.short	0x0018


	//----- nvinfo : EIATTR_SW_WAR
	.align		4
.L_2423:
        /*007c*/ 	.byte	0x04, 0x36
        /*007e*/ 	.short	(.L_2425 - .L_2424)
.L_2424:
        /*0080*/ 	.word	0x00000008
.L_2425:


//--------------------- .nv.info._ZN2at6native29vectorized_elementwise_kernelILi4EZZZNS0_19signbit_kernel_cudaERNS_18TensorIteratorBaseEENKUlvE_clEvENKUlvE3_clEvEUlsE_St5arrayIPcLm2EEEEviT0_T1_ --------------------------
	.section	.nv.info._ZN2at6native29vectorized_elementwise_kernelILi4EZZZNS0_19signbit_kernel_cudaERNS_18TensorIteratorBaseEENKUlvE_clEvENKUlvE3_clEvEUlsE_St5arrayIPcLm2EEEEviT0_T1_,"",@"SHT_CUDA_INFO"
	.sectionflags	@""
	.align	4


	//----- nvinfo : EIATTR_CUDA_API_VERSION
	.align		4
        /*0000*/ 	.byte	0x04, 0x37
        /*0002*/ 	.short	(.L_2427 - .L_2426)
.L_2426:
        /*0004*/ 	.word	0x00000082


	//----- nvinfo : EIATTR_KPARAM_INFO
	.align		4
.L_2427:
        /*0008*/ 	.byte	0x04, 0x17
        /*000a*/ 	.short	(.L_2429 - .L_2428)
.L_2428:
        /*000c*/ 	.word	0x00000000
        /*0010*/ 	.short	0x0002
        /*0012*/ 	.short	0x0008
        /*0014*/ 	.byte	0x00, 0xf0, 0x41, 0x00


	//----- nvinfo : EIATTR_KPARAM_INFO
	.align		4
.L_2429:
        /*0018*/ 	.byte	0x04, 0x17
        /*001a*/ 	.short	(.L_2431 - .L_2430)
.L_2430:
        /*001c*/ 	.word	0x00000000
        /*0020*/ 	.short	0x0001
        /*0022*/ 	.short	0x0004
        /*0024*/ 	.byte	0x00, 0xf0, 0x05, 0x00


	//----- nvinfo : EIATTR_KPARAM_INFO
	.align		4
.L_2431:
        /*0028*/ 	.byte	0x04, 0x17
        /*002a*/ 	.short	(.L_2433 - .L_2432)
.L_2432:
        /*002c*/ 	.word	0x00000000
        /*0030*/ 	.short	0x0000
        /*0032*/ 	.short	0x0000
        /*0034*/ 	.byte	0x00, 0xf0, 0x11, 0x00


	//----- nvinfo : EIATTR_SPARSE_MMA_MASK
	.align		4
.L_2433:
        /*0038*/ 	.byte	0x03, 0x50
        /*003a*/ 	.short	0x0000


	//----- nvinfo : EIATTR_MAXREG_COUNT
	.align		4
        /*003c*/ 	.byte	0x03, 0x1b
        /*003e*/ 	.short	0x00ff


	//----- nvinfo : EIATTR_MERCURY_ISA_VERSION
	.align		4
        /*0040*/ 	.byte	0x03, 0x5f
        /*0042*/ 	.short	0x0101


	//----- nvinfo : EIATTR_EXIT_INSTR_OFFSETS
	.align		4
        /*0044*/ 	.byte	0x04, 0x1c
        /*0046*/ 	.short	(.L_2435 - .L_2434)


	//   ....[0]....
.L_2434:
        /*0048*/ 	.word	0x000002b0


	//   ....[1]....
        /*004c*/ 	.word	0x00000af0


	//   ....[2]....
        /*0050*/ 	.word	0x00000b50


	//----- nvinfo : EIATTR_MAX_THREADS
	.align		4
.L_2435:
        /*0054*/ 	.byte	0x04, 0x05
        /*0056*/ 	.short	(.L_2437 - .L_2436)
.L_2436:
        /*0058*/ 	.word	0x00000080
        /*005c*/ 	.word	0x00000001
        /*0060*/ 	.word	0x00000001


	//----- nvinfo : EIATTR_CRS_STACK_SIZE
	.align		4
.L_2437:
        /*0064*/ 	.byte	0x04, 0x1e
        /*0066*/ 	.short	(.L_2439 - .L_2438)
.L_2438:
        /*0068*/ 	.word	0x00000000


	//----- nvinfo : EIATTR_CBANK_PARAM_SIZE
	.align		4
.L_2439:
        /*006c*/ 	.byte	0x03, 0x19
        /*006e*/ 	.short	0x0018


	//----- nvinfo : EIATTR_PARAM_CBANK
	.align		4
        /*0070*/ 	.byte	0x04, 0x0a
        /*0072*/ 	.short	(.L_2441 - .L_2440)
	.align		4
.L_2440:
        /*0074*/ 	.word	index@(.nv.constant0._ZN2at6native29vectorized_elementwise_kernelILi4EZZZNS0_19signbit_kernel_cudaERNS_18TensorIteratorBaseEENKUlvE_clEvENKUlvE3_clEvEUlsE_St5arrayIPcLm2EEEEviT0_T1_)
        /*0078*/ 	.short	0x0210
        /*007a*/ 	.short	0x0018


	//----- nvinfo : EIATTR_SW_WAR
	.align		4
.L_2441:
        /*007c*/ 	.byte	0x04, 0x36
        /*007e*/ 	.short	(.L_2443 - .L_2442)
.L_2442:
        /*0080*/ 	.word	0x00000008
.L_2443:


//--------------------- .nv.info._ZN2at6native29vectorized_elementwise_kernelILi8EZZZNS0_19signbit_kernel_cudaERNS_18TensorIteratorBaseEENKUlvE_clEvENKUlvE3_clEvEUlsE_St5arrayIPcLm2EEEEviT0_T1_ --------------------------
	.section	.nv.info._ZN2at6native29vectorized_elementwise_kernelILi8EZZZNS0_19signbit_kernel_cudaERNS_18TensorIteratorBaseEENKUlvE_clEvENKUlvE3_clEvEUlsE_St5arrayIPcLm2EEEEviT0_T1_,"",@"SHT_CUDA_INFO"
	.sectionflags	@""
	.align	4


	//----- nvinfo : EIATTR_CUDA_API_VERSION
	.align		4
        /*0000*/ 	.byte	0x04, 0x37
        /*0002*/ 	.short	(.L_2445 - .L_2444)
.L_2444:
        /*0004*/ 	.word	0x00000082


	//----- nvinfo : EIATTR_KPARAM_INFO
	.align		4
.L_2445:
        /*0008*/ 	.byte	0x04, 0x17
        /*000a*/ 	.short	(.L_2447 - .L_2446)
.L_2446:
        /*000c*/ 	.word	0x00000000
        /*0010*/ 	.short	0x0002
        /*0012*/ 	.short	0x0008
        /*0014*/ 	.byte	0x00, 0xf0, 0x41, 0x00


	//----- nvinfo : EIATTR_KPARAM_INFO
	.align		4
.L_2447:
        /*0018*/ 	.byte	0x04, 0x17
        /*001a*/ 	.short	(.L_2449 - .L_2448)
.L_2448:
        /*001c*/ 	.word	0x00000000
        /*0020*/ 	.short	0x0001
        /*0022*/ 	.short	0x0004
        /*0024*/ 	.byte	0x00, 0xf0, 0x05, 0x00


	//----- nvinfo : EIATTR_KPARAM_INFO
	.align		4
.L_2449:
        /*0028*/ 	.byte	0x04, 0x17
        /*002a*/ 	.short	(.L_2451 - .L_2450)
.L_2450:
        /*002c*/ 	.word	0x00000000
        /*0030*/ 	.short	0x0000
        /*0032*/ 	.short	0x0000
        /*0034*/ 	.byte	0x00, 0xf0, 0x11, 0x00


	//----- nvinfo : EIATTR_SPARSE_MMA_MASK
	.align		4
.L_2451:
        /*0038*/ 	.byte	0x03, 0x50
        /*003a*/ 	.short	0x0000


	//----- nvinfo : EIATTR_MAXREG_COUNT
	.align		4
        /*003c*/ 	.byte	0x03, 0x1b
        /*003e*/ 	.short	0x00ff


	//----- nvinfo : EIATTR_MERCURY_ISA_VERSION
	.align		4
        /*0040*/ 	.byte	0x03, 0x5f
        /*0042*/ 	.short	0x0101


	//----- nvinfo : EIATTR_EXIT_INSTR_OFFSETS
	.align		4
        /*0044*/ 	.byte	0x04, 0x1c
        /*0046*/ 	.short	(.L_2453 - .L_2452)


	//   ....[0]....
.L_2452:
        /*0048*/ 	.word	0x000002c0


	//   ....[1]....
        /*004c*/ 	.word	0x00000b00


	//   ....[2]....
        /*0050*/ 	.word	0x00000b60


	//----- nvinfo : EIATTR_MAX_THREADS
	.align		4
.L_2453:
        /*0054*/ 	.byte	0x04, 0x05
        /*0056*/ 	.short	(.L_2455 - .L_2454)
.L_2454:
        /*0058*/ 	.word	0x00000080
        /*005c*/ 	.word	0x00000001
        /*0060*/ 	.word	0x00000001


	//----- nvinfo : EIATTR_CRS_STACK_SIZE
	.align		4
.L_2455:
        /*0064*/ 	.byte	0x04, 0x1e
        /*0066*/ 	.short	(.L_2457 - .L_2456)
.L_2456:
        /*0068*/ 	.word	0x00000000


	//----- nvinfo : EIATTR_CBANK_PARAM_SIZE
	.align		4
.L_2457:
        /*006c*/ 	.byte	0x03, 0x19
        /*006e*/ 	.short	0x0018


	//----- nvinfo : EIATTR_PARAM_CBANK
	.align		4
        /*0070*/ 	.byte	0x04, 0x0a
        /*0072*/ 	.short	(.L_2459 - .L_2458)
	.align		4
.L_2458:
        /*0074*/ 	.word	index@(.nv.constant0._ZN2at6native29vectorized_elementwise_kernelILi8EZZZNS0_19signbit_kernel_cudaERNS_18TensorIteratorBaseEENKUlvE_clEvENKUlvE3_clEvEUlsE_St5arrayIPcLm2EEEEviT0_T1_)
        /*0078*/ 	.short	0x0210
        /*007a*/ 	.short	0x0018


	//----- nvinfo : EIATTR_SW_WAR
	.align		4
.L_2459:
        /*007c*/ 	.byte	0x04, 0x36
        /*007e*/ 	.short	(.L_2461 - .L_2460)
.L_2460:
        /*0080*/ 	.word	0x00000008
.L_2461:


//--------------------- .nv.info._ZN2at6native18elementwise_kernelILi128ELi4EZNS0_15gpu_kernel_implIZZZNS0_19signbit_kernel_cudaERNS_18TensorIteratorBaseEENKUlvE_clEvENKUlvE2_clEvEUllE_EEvS4_RKT_EUliE_EEviT1_ --------------------------
	.section	.nv.info._ZN2at6native18elementwise_kernelILi128ELi4EZNS0_15gpu_kernel_implIZZZNS0_19signbit_kernel_cudaERNS_18TensorIteratorBaseEENKUlvE_clEvENKUlvE2_clEvEUllE_EEvS4_RKT_EUliE_EEviT1_,"",@"SHT_CUDA_INFO"
	.sectionflags	@""
	.align	4


	//----- nvinfo : EIATTR_CUDA_API_VERSION
	.align		4
        /*0000*/ 	.byte	0x04, 0x37
        /*0002*/ 	.short	(.L_2463 - .L_2462)
.L_2462:
        /*0004*/ 	.word	0x00000082


	//----- nvinfo : EIATTR_KPARAM_INFO
	.align		4
.L_2463:
        /*0008*/ 	.byte	0x04, 0x17
        /*000a*/ 	.short	(.L_2465 - .L_2464)
.L_2464:
        /*000c*/ 	.word	0x00000000
        /*0010*/ 	.short	0x0001
        /*0012*/ 	.short	0x0008
        /*0014*/ 	.byte	0x00, 0xf0, 0x61, 0x08


	//----- nvinfo : EIATTR_KPARAM_INFO
	.align		4
.L_2465:
        /*0018*/ 	.byte	0x04, 0x17
        /*001a*/ 	.short	(.L_2467 - .L_2466)
.L_2466:
        /*001c*/ 	.word	0x00000000
        /*0020*/ 	.short	0x0000
        /*0022*/ 	.short	0x0000
        /*0024*/ 	.byte	0x00, 0xf0, 0x11, 0x00


	//----- nvinfo : EIATTR_SPARSE_MMA_MASK
	.align		4
.L_2467:
        /*0028*/ 	.byte	0x03, 0x50
        /*002a*/ 	.short	0x0000


	//----- nvinfo : EIATTR_MAXREG_COUNT
	.align		4
        /*002c*/ 	.byte	0x03, 0x1b
        /*002e*/ 	.short	0x0080


	//----- nvinfo : EIATTR_EXTERNS
	.align		4
        /*0030*/ 	.byte	0x04, 0x0f
        /*0032*/ 	.short	(.L_2469 - .L_2468)


	//   ....[0]....
	.align		4
.L_2468:
        /*0034*/ 	.word	index@(__assertfail)


	//----- nvinfo : EIATTR_MERCURY_ISA_VERSION
	.align		4
.L_2469:
        /*0038*/ 	.byte	0x03, 0x5f
        /*003a*/ 	.short	0x0101


	//----- nvinfo : EIATTR_SYSCALL_OFFSETS
	.align		4
        /*003c*/ 	.byte	0x04, 0x46
        /*003e*/ 	.short	(.L_2471 - .L_2470)


	//   ....[0]....
.L_2470:
        /*0040*/ 	.word	0x000021a0


	//   ....[1]....
        /*0044*/ 	.word	0x00002ff0


	//   ....[2]....
        /*0048*/ 	.word	0x000051b0


	//   ....[3]....
        /*004c*/ 	.word	0x00006000


	//   ....[4]....
        /*0050*/ 	.word	0x000081b0


	//   ....[5]....
        /*0054*/ 	.word	0x00009000


	//   ....[6]....
        /*0058*/ 	.word	0x0000b1a0


	//   ....[7]....
        /*005c*/ 	.word	0x0000bff0


	//----- nvinfo : EIATTR_EXIT_INSTR_OFFSETS
	.align		4
.L_2471:
        /*0060*/ 	.byte	0x04, 0x1c
        /*0062*/ 	.short	(.L_2473 - .L_2472)


	//   ....[0]....
.L_2472:
        /*0064*/ 	.word	0x00009090


	//   ....[1]....
        /*0068*/ 	.word	0x0000b310


	//   ....[2]....
        /*006c*/ 	.word	0x0000b330


	//   ....[3]....
        /*0070*/ 	.word	0x0000b3b0


	//   ....[4]....
        /*0074*/ 	.word	0x0000b3d0


	//   ....[5]....
        /*0078*/ 	.word	0x0000b3f0


	//   ....[6]....
        /*007c*/ 	.word	0x0000b480


	//   ....[7]....
        /*0080*/ 	.word	0x0000b4c0


	//   ....[8]....
        /*0084*/ 	.word	0x0000b560


	//   ....[9]....
        /*0088*/ 	.word	0x0000b5b0


	//   ....[10]....
        /*008c*/ 	.word	0x0000b5e0


	//   ....[11]....
        /*0090*/ 	.word	0x0000b680


	//   ....[12]....
        /*0094*/ 	.word	0x0000b6c0


	//   ....[13]....
        /*0098*/ 	.word	0x0000b850


	//   ....[14]....
        /*009c*/ 	.word	0x0000b9b0


	//   ....[15]....
        /*00a0*/ 	.word	0x0000b9f0


	//   ....[16]....
        /*00a4*/ 	.word	0x0000ba90


	//   ....[17]....
        /*00a8*/ 	.word	0x0000bc10


	//   ....[18]....
        /*00ac*/ 	.word	0x0000bd90


	//   ....[19]....
        /*00b0*/ 	.word	0x0000bef0


	//   ....[20]....
        /*00b4*/ 	.word	0x0000c000


	//   ....[21]....
        /*00b8*/ 	.word	0x0000c020


	//   ....[22]....
        /*00bc*/ 	.word	0x0000c040


	//----- nvinfo : EIATTR_MAX_THREADS
	.align		4
.L_2473:
        /*00c0*/ 	.byte	0x04, 0x05
        /*00c2*/ 	.short	(.L_2475 - .L_2474)
.L_2474:
        /*00c4*/ 	.word	0x00000080
        /*00c8*/ 	.word	0x00000001
        /*00cc*/ 	.word	0x00000001


	//----- nvinfo : EIATTR_CRS_STACK_SIZE
	.align		4
.L_2475:
        /*00d0*/ 	.byte	0x04, 0x1e
        /*00d2*/ 	.short	(.L_2477 - .L_2476)
.L_2476:
        /*00d4*/ 	.word	0x00000000


	//----- nvinfo : EIATTR_CBANK_PARAM_SIZE
	.align		4
.L_2477:
        /*00d8*/ 	.byte	0x03, 0x19
        /*00da*/ 	.short	0x0220


	//----- nvinfo : EIATTR_PARAM_CBANK
	.align		4
        /*00dc*/ 	.byte	0x04, 0x0a
        /*00de*/ 	.short	(.L_2479 - .L_2478)
	.align		4
.L_2478:
        /*00e0*/ 	.word	index@(.nv.constant0._ZN2at6native18elementwise_kernelILi128ELi4EZNS0_15gpu_kernel_implIZZZNS0_19signbit_kernel_cudaERNS_18TensorIteratorBaseEENKUlvE_clEvENKUlvE2_clEvEUllE_EEvS4_RKT_EUliE_EEviT1_)
        /*00e4*/ 	.short	0x0210
        /*00e6*/ 	.short	0x0220


	//----- nvinfo : EIATTR_SW_WAR
	.align		4
.L_2479:
        /*00e8*/ 	.byte	0x04, 0x36
        /*00ea*/ 	.short	(.L_2481 - .L_2480)
.L_2480:
        /*00ec*/ 	.word	0x00000008
.L_2481:


//--------------------- .nv.info._ZN2at6native27unrolled_elementwise_kernelIZZZNS0_19signbit_kernel_cudaERNS_18TensorIteratorBaseEENKUlvE_clEvENKUlvE2_clEvEUllE_St5arrayIPcLm2EELi4E23TrivialOffsetCalculatorILi1EjESB_NS0_6memory12LoadWithCastILi1EEENSC_13StoreWithCastILi1EEEEEviT_T0_T2_T3_T4_T5_ --------------------------
	.section	.nv.info._ZN2at6native27unrolled_elementwise_kernelIZZZNS0_19signbit_kernel_cudaERNS_18TensorIteratorBaseEENKUlvE_clEvENKUlvE2_clEvEUllE_St5arrayIPcLm2EELi4E23TrivialOffsetCalculatorILi1EjESB_NS0_6memory12LoadWithCastILi1EEENSC_13StoreWithCastILi1EEEEEviT_T0_T2_T3_T4_T5_,"",@"SHT_CUDA_INFO"
	.sectionflags	@""
	.align	4


	//----- nvinfo : EIATTR_CUDA_API_VERSION
	.align		4
        /*0000*/ 	.byte	0x04, 0x37
        /*0002*/ 	.short	(.L_2483 - .L_2482)
.L_2482:
        /*0004*/ 	.word	0x00000082


	//----- nvinfo : EIATTR_KPARAM_INFO
	.align		4
.L_2483:
        /*0008*/ 	.byte	0x04, 0x17
        /*000a*/ 	.short	(.L_2485 - .L_2484)
.L_2484:
        /*000c*/ 	.word	0x00000000
        /*0010*/ 	.short	0x0006
        /*0012*/ 	.short	0x0024
        /*0014*/ 	.byte	0x00, 0xf0, 0x21, 0x00


	//----- nvinfo : EIATTR_KPARAM_INFO
	.align		4
.L_2485:
        /*0018*/ 	.byte	0x04, 0x17
        /*001a*/ 	.short	(.L_2487 - .L_2486)
.L_2486:
        /*001c*/ 	.word	0x00000000
        /*0020*/ 	.short	0x0005
        /*0022*/ 	.short	0x001c
        /*0024*/ 	.byte	0x00, 0xf0, 0x21, 0x00


	//----- nvinfo : EIATTR_KPARAM_INFO
	.align		4
.L_2487:
        /*0028*/ 	.byte	0x04, 0x17
        /*002a*/ 	.short	(.L_2489 - .L_2488)
.L_2488:
        /*002c*/ 	.word	0x00000000
        /*0030*/ 	.short	0x0004
        /*0032*/ 	.short	0x0019
        /*0034*/ 	.byte	0x00, 0xf0, 0x05, 0x00


	//----- nvinfo : EIATTR_KPARAM_INFO
	.align		4
.L_2489:
        /*0038*/ 	.byte	0x04, 0x17
        /*003a*/ 	.short	(.L_2491 - .L_2490)
.L_2490:
        /*003c*/ 	.word	0x00000000
        /*0040*/ 	.short	0x0003
        /*0042*/ 	.short	0x0018
        /*0044*/ 	.byte	0x00, 0xf0, 0x05, 0x00


	//----- nvinfo : EIATTR_KPARAM_INFO
	.align		4
.L_2491:
        /*0048*/ 	.byte	0x04, 0x17
        /*004a*/ 	.short	(.L_2493 - .L_2492)
.L_2492:
        /*004c*/ 	.word	0x00000000
        /*0050*/ 	.short	0x0002
        /*0052*/ 	.short	0x0008
        /*0054*/ 	.byte	0x00, 0xf0, 0x41, 0x00


	//----- nvinfo : EIATTR_KPARAM_INFO
	.align		4
.L_2493:
        /*0058*/ 	.byte	0x04, 0x17
        /*005a*/ 	.short	(.L_2495 - .L_2494)
.L_2494:
        /*005c*/ 	.word	0x00000000
        /*0060*/ 	.short	0x0001
        /*0062*/ 	.short	0x0004
        /*0064*/ 	.byte	0x00, 0xf0, 0x05, 0x00


	//----- nvinfo : EIATTR_KPARAM_INFO
	.align		4
.L_2495:
        /*0068*/ 	.byte	0x04, 0x17
        /*006a*/ 	.short	(.L_2497 - .L_2496)
.L_2496:
        /*006c*/ 	.word	0x00000000
        /*0070*/ 	.short	0x0000
        /*0072*/ 	.short	0x0000
        /*0074*/ 	.byte	0x00, 0xf0, 0x11, 0x00


	//----- nvinfo : EIATTR_SPARSE_MMA_MASK
	.align		4
.L_2497:
        /*0078*/ 	.byte	0x03, 0x50
        /*007a*/ 	.short	0x0000


	//----- nvinfo : EIATTR_MAXREG_COUNT
	.align		4
        /*007c*/ 	.byte	0x03, 0x1b
        /*007e*/ 	.short	0x00ff


	//----- nvinfo : EIATTR_EXTERNS
	.align		4
        /*0080*/ 	.byte	0x04, 0x0f
        /*0082*/ 	.short	(.L_2499 - .L_2498)


	//   ....[0]....
	.align		4
.L_2498:
        /*0084*/ 	.word	index@(__assertfail)


	//----- nvinfo : EIATTR_MERCURY_ISA_VERSION
	.align		4
.L_2499:
        /*0088*/ 	.byte	0x03, 0x5f
        /*008a*/ 	.short	0x0101


	//----- nvinfo : EIATTR_SYSCALL_OFFSETS
	.align		4
        /*008c*/ 	.byte	0x04, 0x46
        /*008e*/ 	.short	(.L_2501 - .L_2500)


	//   ....[0]....
.L_2500:
        /*0090*/ 	.word	0x00000ed0


	//   ....[1]....
        /*0094*/ 	.word	0x00001db0


	//   ....[2]....
        /*0098*/ 	.word	0x00002d60


	//   ....[3]....
        /*009c*/ 	.word	0x00003c20


	//   ....[4]....
        /*00a0*/ 	.word	0x00004b60


	//   ....[5]....
        /*00a4*/ 	.word	0x00005a40


	//   ....[6]....
        /*00a8*/ 	.word	0x00006910


	//   ....[7]....
        /*00ac*/ 	.word	0x000077d0


	//----- nvinfo : EIATTR_EXIT_INSTR_OFFSETS
	.align		4
.L_2501:
        /*00b0*/ 	.byte	0x04, 0x1c
        /*00b2*/ 	.short	(.L_2503 - .L_2502)


	//   ....[0]....
.L_2502:
        /*00b4*/ 	.word	0x000069b0


	//   ....[1]....
        /*00b8*/ 	.word	0x00006ae0


	//   ....[2]....
        /*00bc*/ 	.word	0x00006b00


	//   ....[3]....
        /*00c0*/ 	.word	0x00006b90


	//   ....[4]....
        /*00c4*/ 	.word	0x00006bb0


	//   ....[5]....
        /*00c8*/ 	.word	0x00006bd0


	//   ....[6]....
        /*00cc*/ 	.word	0x00006c60


	//   ....[7]....
        /*00d0*/ 	.word	0x00006ca0


	//   ....[8]....
        /*00d4*/ 	.word	0x00006d40


	//   ....[9]....
        /*00d8*/ 	.word	0x00006d90


	//   ....[10]....
        /*00dc*/ 	.word	0x00006dc0


	//   ....[11]....
        /*00e0*/ 	.word	0x00006e60


	//   ....[12]....
        /*00e4*/ 	.word	0x00006ea0


	//   ....[13]....
        /*00e8*/ 	.word	0x00007030


	//   ....[14]....
        /*00ec*/ 	.word	0x00007190


	//   ....[15]....
        /*00f0*/ 	.word	0x000071d0


	//   ....[16]....
        /*00f4*/ 	.word	0x00007270


	//   ....[17]....
        /*00f8*/ 	.word	0x000073f0


	//   ....[18]....
        /*00fc*/ 	.word	0x00007570


	//   ....[19]....
        /*0100*/ 	.word	0x000076d0


	//   ....[20]....
        /*0104*/ 	.word	0x000077e0


	//   ....[21]....
        /*0108*/ 	.word	0x00007810


	//   ....[22]....
        /*010c*/ 	.word	0x00007830


	//----- nvinfo : EIATTR_MAX_THREADS
	.align		4
.L_2503:
        /*0110*/ 	.byte	0x04, 0x05
        /*0112*/ 	.short	(.L_2505 - .L_2504)
.L_2504:
        /*0114*/ 	.word	0x00000080
        /*0118*/ 	.word	0x00000001
        /*011c*/ 	.word	0x00000001


	//----- nvinfo : EIATTR_CRS_STACK_SIZE
	.align		4
.L_2505:
        /*0120*/ 	.byte	0x04, 0x1e
        /*0122*/ 	.short	(.L_2507 - .L_2506)
.L_2506:
        /*0124*/ 	.word	0x00000000


	//----- nvinfo : EIATTR_CBANK_PARAM_SIZE
	.align		4
.L_2507:
        /*0128*/ 	.byte	0x03, 0x19
        /*012a*/ 	.short	0x002c


	//----- nvinfo : EIATTR_PARAM_CBANK
	.align		4
        /*012c*/ 	.byte	0x04, 0x0a
        /*012e*/ 	.short	(.L_2509 - .L_2508)
	.align		4
.L_2508:
        /*0130*/ 	.word	index@(.nv.constant0._ZN2at6native27unrolled_elementwise_kernelIZZZNS0_19signbit_kernel_cudaERNS_18TensorIteratorBaseEENKUlvE_clEvENKUlvE2_clEvEUllE_St5arrayIPcLm2EELi4E23TrivialOffsetCalculatorILi1EjESB_NS0_6memory12LoadWithCastILi1EEENSC_13StoreWithCastILi1EEEEEviT_T0_T2_T3_T4_T5_)
        /*0134*/ 	.short	0x0210
        /*0136*/ 	.short	0x002c


	//----- nvinfo : EIATTR_SW_WAR
	.align		4
.L_2509:
        /*0138*/ 	.byte	0x04, 0x36
        /*013a*/ 	.short	(.L_2511 - .L_2510)
.L_2510:
        /*013c*/ 	.word	0x00000008
.L_2511:


//--------------------- .nv.info._ZN2at6native18elementwise_kernelILi128ELi4EZNS0_22gpu_kernel_impl_nocastIZZZNS0_19signbit_kernel_cudaERNS_18TensorIteratorBaseEENKUlvE_clEvENKUlvE2_clEvEUllE_EEvS4_RKT_EUliE_EEviT1_ --------------------------
	.section	.nv.info._ZN2at6native18elementwise_kernelILi128ELi4EZNS0_22gpu_kernel_impl_nocastIZZZNS0_19signbit_kernel_cudaERNS_18TensorIteratorBaseEENKUlvE_clEvENKUlvE2_clEvEUllE_EEvS4_RKT_EUliE_EEviT1_,"",@"SHT_CUDA_INFO"
	.sectionflags	@""
	.align	4


	//----- nvinfo : EIATTR_CUDA_API_VERSION
	.align		4
        /*0000*/ 	.byte	0x04, 0x37
        /*0002*/ 	.short	(.L_2513 - .L_2512)
.L_2512:
        /*0004*/ 	.word	0x00000082


	//----- nvinfo : EIATTR_KPARAM_INFO
	.align		4
.L_2513:
        /*0008*/ 	.byte	0x04, 0x17
        /*000a*/ 	.short	(.L_2515 - .L_2514)
.L_2514:
        /*000c*/ 	.word	0x00000000
        /*0010*/ 	.short	0x0001
        /*0012*/ 	.short	0x0008
        /*0014*/ 	.byte	0x00, 0xf0, 0x61, 0x08


	//----- nvinfo : EIATTR_KPARAM_INFO
	.align		4
.L_2515:
        /*0018*/ 	.byte	0x04, 0x17
        /*001a*/ 	.short	(.L_2517 - .L_2516)
.L_2516:
        /*001c*/ 	.word	0x00000000
        /*0020*/ 	.short	0x0000
        /*0022*/ 	.short	0x0000
        /*0024*/ 	.byte	0x00, 0xf0, 0x11, 0x00


	//----- nvinfo : EIATTR_SPARSE_MMA_MASK
	.align		4
.L_2517:
        /*0028*/ 	.byte	0x03, 0x50
        /*002a*/ 	.short	0x0000


	//----- nvinfo : EIATTR_MAXREG_COUNT
	.align		4
        /*002c*/ 	.byte	0x03, 0x1b
        /*002e*/ 	.short	0x0080


	//----- nvinfo : EIATTR_MERCURY_ISA_VERSION
	.align		4
        /*0030*/ 	.byte	0x03, 0x5f
        /*0032*/ 	.short	0x0101


	//----- nvinfo : EIATTR_EXIT_INSTR_OFFSETS
	.align		4
        /*0034*/ 	.byte	0x04, 0x1c
        /*0036*/ 	.short	(.L_2519 - .L_2518)


	//   ....[0]....
.L_2518:
        /*0038*/ 	.word	0x00003b90


	//   ....[1]....
        /*003c*/ 	.word	0x00004f10


	//----- nvinfo : EIATTR_MAX_THREADS
	.align		4
.L_2519:
        /*0040*/ 	.byte	0x04, 0x05
        /*0042*/ 	.short	(.L_2521 - .L_2520)
.L_2520:
        /*0044*/ 	.word	0x00000080
        /*0048*/ 	.word	0x00000001
        /*004c*/ 	.word	0x00000001


	//----- nvinfo : EIATTR_CRS_STACK_SIZE
	.align		4
.L_2521:
        /*0050*/ 	.byte	0x04, 0x1e
        /*0052*/ 	.short	(.L_2523 - .L_2522)
.L_2522:
        /*0054*/ 	.word	0x00000000


	//----- nvinfo : EIATTR_CBANK_PARAM_SIZE
	.align		4
.L_2523:
        /*0058*/ 	.byte	0x03, 0x19
        /*005a*/ 	.short	0x0220


	//----- nvinfo : EIATTR_PARAM_CBANK
	.align		4
        /*005c*/ 	.byte	0x04, 0x0a
        /*005e*/ 	.short	(.L_2525 - .L_2524)
	.align		4
.L_2524:
        /*0060*/ 	.word	index@(.nv.constant0._ZN2at6native18elementwise_kernelILi128ELi4EZNS0_22gpu_kernel_impl_nocastIZZZNS0_19signbit_kernel_cudaERNS_18TensorIteratorBaseEENKUlvE_clEvENKUlvE2_clEvEUllE_EEvS4_RKT_EUliE_EEviT1_)
        /*0064*/ 	.short	0x0210
        /*0066*/ 	.short	0x0220


	//----- nvinfo : EIATTR_SW_WAR
	.align		4
.L_2525:
        /*0068*/ 	.byte	0x04, 0x36
        /*006a*/ 	.short	(.L_2527 - .L_2526)
.L_2526:
        /*006c*/ 	.word	0x00000008
.L_2527:


//--------------------- .nv.info._ZN2at6native27unrolled_elementwise_kernelIZZZNS0_19signbit_kernel_cudaERNS_18TensorIteratorBaseEENKUlvE_clEvENKUlvE2_clEvEUllE_St5arrayIPcLm2EELi4E23TrivialOffsetCalculatorILi1EjESB_NS0_6memory15LoadWithoutCastENSC_16StoreWithoutCastEEEviT_T0_T2_T3_T4_T5_ --------------------------
	.section	.nv.info._ZN2at6native27unrolled_elementwise_kernelIZZZNS0_19signbit_kernel_cudaERNS_18TensorIteratorBaseEENKUlvE_clEvENKUlvE2_clEvEUllE_St5arrayIPcLm2EELi4E23TrivialOffsetCalculatorILi1EjESB_NS0_6memory15LoadWithoutCastENSC_16StoreWithoutCastEEEviT_T0_T2_T3_T4_T5_,"",@"SHT_CUDA_INFO"
	.sectionflags	@""
	.align	4


	//----- nvinfo : EIATTR_CUDA_API_VERSION
	.align		4
        /*0000*/ 	.byte	0x04, 0x37
        /*0002*/ 	.short	(.L_2529 - .L_2528)
.L_2528:
        /*0004*/ 	.word	0x00000082


	//----- nvinfo : EIATTR_KPARAM_INFO
	.align		4
.L_2529:
        /*0008*/ 	.byte	0x04, 0x17
        /*000a*/ 	.short	(.L_2531 - .L_2530)
.L_2530:
        /*000c*/ 	.word	0x00000000
        /*0010*/ 	.short	0x0006
        /*0012*/ 	.short	0x001b
        /*0014*/ 	.byte	0x00, 0xf0, 0x05, 0x00


	//----- nvinfo : EIATTR_KPARAM_INFO
	.align		4
.L_2531:
        /*0018*/ 	.byte	0x04, 0x17
        /*001a*/ 	.short	(.L_2533 - .L_2532)
.L_2532:
        /*001c*/ 	.word	0x00000000
        /*0020*/ 	.short	0x0005
        /*0022*/ 	.short	0x001a
        /*0024*/ 	.byte	0x00, 0xf0, 0x05, 0x00


	//----- nvinfo : EIATTR_KPARAM_INFO
	.align		4
.L_2533:
        /*0028*/ 	.byte	0x04, 0x17
        /*002a*/ 	.short	(.L_2535 - .L_2534)
.L_2534:
        /*002c*/ 	.word	0x00000000
        /*0030*/ 	.short	0x0004
        /*0032*/ 	.short	0x0019
        /*0034*/ 	.byte	0x00, 0xf0, 0x05, 0x00


	//----- nvinfo : EIATTR_KPARAM_INFO
	.align		4
.L_2535:
        /*0038*/ 	.byte	0x04, 0x17
        /*003a*/ 	.short	(.L_2537 - .L_2536)
.L_2536:
        /*003c*/ 	.word	0x00000000
        /*0040*/ 	.short	0x0003
        /*0042*/ 	.short	0x0018
        /*0044*/ 	.byte	0x00, 0xf0, 0x05, 0x00


	//----- nvinfo : EIATTR_KPARAM_INFO
	.align		4
.L_2537:
        /*0048*/ 	.byte	0x04, 0x17
        /*004a*/ 	.short	(.L_2539 - .L_2538)
.L_2538:
        /*004c*/ 	.word	0x00000000
        /*0050*/ 	.short	0x0002
        /*0052*/ 	.short	0x0008
        /*0054*/ 	.byte	0x00, 0xf0, 0x41, 0x00


	//----- nvinfo : EIATTR_KPARAM_INFO
	.align		4
.L_2539:
        /*0058*/ 	.byte	0x04, 0x17
        /*005a*/ 	.short	(.L_2541 - .L_2540)
.L_2540:
        /*005c*/ 	.word	0x00000000
        /*0060*/ 	.short	0x0001
        /*0062*/ 	.short	0x0004
        /*0064*/ 	.byte	0x00, 0xf0, 0x05, 0x00


	//----- nvinfo : EIATTR_KPARAM_INFO
	.align		4
.L_2541:
        /*0068*/ 	.byte	0x04, 0x17
        /*006a*/ 	.short	(.L_2543 - .L_2542)
.L_2542:
        /*006c*/ 	.word	0x00000000
        /*0070*/ 	.short	0x0000
        /*0072*/ 	.short	0x0000
        /*0074*/ 	.byte	0x00, 0xf0, 0x11, 0x00


	//----- nvinfo : EIATTR_SPARSE_MMA_MASK
	.align		4
.L_2543:
        /*0078*/ 	.byte	0x03, 0x50
        /*007a*/ 	.short	0x0000


	//----- nvinfo : EIATTR_MAXREG_COUNT
	.align		4
        /*007c*/ 	.byte	0x03, 0x1b
        /*007e*/ 	.short	0x00ff


	//----- nvinfo : EIATTR_MERCURY_ISA_VERSION
	.align		4
        /*0080*/ 	.byte	0x03, 0x5f
        /*0082*/ 	.short	0x0101


	//----- nvinfo : EIATTR_EXIT_INSTR_OFFSETS
	.align		4
        /*0084*/ 	.byte	0x04, 0x1c
        /*0086*/ 	.short	(.L_2545 - .L_2544)


	//   ....[0]....
.L_2544:
        /*0088*/ 	.word	0x000003e0


	//   ....[1]....
        /*008c*/ 	.word	0x00000470


	//----- nvinfo : EIATTR_MAX_THREADS
	.align		4
.L_2545:
        /*0090*/ 	.byte	0x04, 0x05
        /*0092*/ 	.short	(.L_2547 - .L_2546)
.L_2546:
        /*0094*/ 	.word	0x00000080
        /*0098*/ 	.word	0x00000001
        /*009c*/ 	.word	0x00000001


	//----- nvinfo : EIATTR_CRS_STACK_SIZE
	.align		4
.L_2547:
        /*00a0*/ 	.byte	0x04, 0x1e
        /*00a2*/ 	.short	(.L_2549 - .L_2548)
.L_2548:
        /*00a4*/ 	.word	0x00000000


	//----- nvinfo : EIATTR_CBANK_PARAM_SIZE
	.align		4
.L_2549:
        /*00a8*/ 	.byte	0x03, 0x19
        /*00aa*/ 	.short	0x001c


	//----- nvinfo : EIATTR_PARAM_CBANK
	.align		4
        /*00ac*/ 	.byte	0x04, 0x0a
        /*00ae*/ 	.short	(.L_2551 - .L_2550)
	.align		4
.L_2550:
        /*00b0*/ 	.word	index@(.nv.constant0._ZN2at6native27unrolled_elementwise_kernelIZZZNS0_19signbit_kernel_cudaERNS_18TensorIteratorBaseEENKUlvE_clEvENKUlvE2_clEvEUllE_St5arrayIPcLm2EELi4E23TrivialOffsetCalculatorILi1EjESB_NS0_6memory15LoadWithoutCastENSC_16StoreWithoutCastEEEviT_T0_T2_T3_T4_T5_)
        /*00b4*/ 	.short	0x0210
        /*00b6*/ 	.short	0x001c


	//----- nvinfo : EIATTR_SW_WAR
	.align		4
.L_2551:
        /*00b8*/ 	.byte	0x04, 0x36
        /*00ba*/ 	.short	(.L_2553 - .L_2552)
.L_2552:
        /*00bc*/ 	.word	0x00000008
.L_2553:


//--------------------- .nv.info._ZN2at6native29vectorized_elementwise_kernelILi2EZZZNS0_19signbit_kernel_cudaERNS_18TensorIteratorBaseEENKUlvE_clEvENKUlvE2_clEvEUllE_St5arrayIPcLm2EEEEviT0_T1_ --------------------------
	.section	.nv.info._ZN2at6native29vectorized_elementwise_kernelILi2EZZZNS0_19signbit_kernel_cudaERNS_18TensorIteratorBaseEENKUlvE_clEvENKUlvE2_clEvEUllE_St5arrayIPcLm2EEEEviT0_T1_,"",@"SHT_CUDA_INFO"
	.sectionflags	@""
	.align	4


	//----- nvinfo : EIATTR_CUDA_API_VERSION
	.align		4
        /*0000*/ 	.byte	0x04, 0x37
        /*0002*/ 	.short	(.L_2555 - .L_2554)
.L_2554:
        /*0004*/ 	.word	0x00000082


	//----- nvinfo : EIATTR_KPARAM_INFO
	.align		4
.L_2555:
        /*0008*/ 	.byte	0x04, 0x17
        /*000a*/ 	.short	(.L_2557 - .L_2556)
.L_2556:
        /*000c*/ 	.word	0x00000000
        /*0010*/ 	.short	0x0002
        /*0012*/ 	.short	0x0008
        /*0014*/ 	.byte	0x00, 0xf0, 0x41, 0x00


	//----- nvinfo : EIATTR_KPARAM_INFO
	.align		4
.L_2557:
        /*0018*/ 	.byte	0x04, 0x17
        /*001a*/ 	.short	(.L_2559 - .L_2558)
.L_2558:
        /*001c*/ 	.word	0x00000000
        /*0020*/ 	.short	0x0001
        /*0022*/ 	.short	0x0004
        /*0024*/ 	.byte	0x00, 0xf0, 0x05, 0x00


	//----- nvinfo : EIATTR_KPARAM_INFO
	.align		4
.L_2559:
        /*0028*/ 	.byte	0x04, 0x17
        /*002a*/ 	.short	(.L_2561 - .L_2560)
.L_2560:
        /*002c*/ 	.word	0x00000000
        /*0030*/ 	.short	0x0000
        /*0032*/ 	.short	0x0000
        /*0034*/ 	.byte	0x00, 0xf0, 0x11, 0x00


	//----- nvinfo : EIATTR_SPARSE_MMA_MASK
	.align		4
.L_2561:
        /*0038*/ 	.byte	0x03, 0x50
        /*003a*/ 	.short	0x0000


	//----- nvinfo : EIATTR_MAXREG_COUNT
	.align		4
        /*003c*/ 	.byte	0x03, 0x1b
        /*003e*/ 	.short	0x00ff


	//----- nvinfo : EIATTR_MERCURY_ISA_VERSION
	.align		4
        /*0040*/ 	.byte	0x03, 0x5f
        /*0042*/ 	.short	0x0101


	//----- nvinfo : EIATTR_EXIT_INSTR_OFFSETS
	.align		4
        /*0044*/ 	.byte	0x04, 0x1c
        /*0046*/ 	.short	(.L_2563 - .L_2562)


	//   ....[0]....
.L_2562:
        /*0048*/ 	.word	0x00000240


	//   ....[1]....
        /*004c*/ 	.word	0x00000a90


	//   ....[2]....
        /*0050*/ 	.word	0x00000af0


	//----- nvinfo : EIATTR_MAX_THREADS
	.align		4
.L_2563:
        /*0054*/ 	.byte	0x04, 0x05
        /*0056*/ 	.short	(.L_2565 - .L_2564)
.L_2564:
        /*0058*/ 	.word	0x00000080
        /*005c*/ 	.word	0x00000001
        /*0060*/ 	.word	0x00000001


	//----- nvinfo : EIATTR_CRS_STACK_SIZE
	.align		4
.L_2565:
        /*0064*/ 	.byte	0x04, 0x1e
        /*0066*/ 	.short	(.L_2567 - .L_2566)
.L_2566:
        /*0068*/ 	.word	0x00000000


	//----- nvinfo : EIATTR_CBANK_PARAM_SIZE
	.align		4
.L_2567:
        /*006c*/ 	.byte	0x03, 0x19
        /*006e*/ 	.short	0x0018


	//----- nvinfo : EIATTR_PARAM_CBANK
	.align		4
        /*0070*/ 	.byte	0x04, 0x0a
        /*0072*/ 	.short	(.L_2569 - .L_2568)
	.align		4
.L_2568:
        /*0074*/ 	.word	index@(.nv.constant0._ZN2at6native29vectorized_elementwise_kernelILi2EZZZNS0_19signbit_kernel_cudaERNS_18TensorIteratorBaseEENKUlvE_clEvENKUlvE2_clEvEUllE_St5arrayIPcLm2EEEEviT0_T1_)
        /*0078*/ 	.short	0x0210
        /*007a*/ 	.short	0x0018


	//----- nvinfo : EIATTR_SW_WAR
	.align		4
.L_2569:
        /*007c*/ 	.byte	0x04, 0x36
        /*007e*/ 	.short	(.L_2571 - .L_2570)
.L_2570:
        /*0080*/ 	.word	0x00000008
.L_2571:


//--------------------- .nv.info._ZN2at6native29vectorized_elementwise_kernelILi4EZZZNS0_19signbit_kernel_cudaERNS_18TensorIteratorBaseEENKUlvE_clEvENKUlvE2_clEvEUllE_St5arrayIPcLm2EEEEviT0_T1_ --------------------------
	.section	.nv.info._ZN2at6native29vectorized_elementwise_kernelILi4EZZZNS0_19signbit_kernel_cudaERNS_18TensorIteratorBaseEENKUlvE_clEvENKUlvE2_clEvEUllE_St5arrayIPcLm2EEEEviT0_T1_,"",@"SHT_CUDA_INFO"
	.sectionflags	@""
	.align	4


	//----- nvinfo : EIATTR_CUDA_API_VERSION
	.align		4
        /*0000*/ 	.byte	0x04, 0x37
        /*0002*/ 	.short	(.L_2573 - .L_2572)
.L_2572:
        /*0004*/ 	.word	0x00000082


	//----- nvinfo : EIATTR_KPARAM_INFO
	.align		4
.L_2573:
        /*0008*/ 	.byte	0x04, 0x17
        /*000a*/ 	.short	(.L_2575 - .L_2574)
.L_2574:
        /*000c*/ 	.word	0x00000000
        /*0010*/ 	.short	0x0002
        /*0012*/ 	.short	0x0008
        /*0014*/ 	.byte	0x00, 0xf0, 0x41, 0x00


	//----- nvinfo : EIATTR_KPARAM_INFO
	.align		4
.L_2575:
        /*0018*/ 	.byte	0x04, 0x17
        /*001a*/ 	.short	(.L_2577 - .L_2576)
.L_2576:
        /*001c*/ 	.word	0x00000000
        /*0020*/ 	.short	0x0001
        /*0022*/ 	.short	0x0004
        /*0024*/ 	.byte	0x00, 0xf0, 0x05, 0x00


	//----- nvinfo : EIATTR_KPARAM_INFO
	.align		4
.L_2577:
        /*0028*/ 	.byte	0x04, 0x17
        /*002a*/ 	.short	(.L_2579 - .L_2578)
.L_2578:
        /*002c*/ 	.word	0x00000000
        /*0030*/ 	.short	0x0000
        /*0032*/ 	.short	0x0000
        /*0034*/ 	.byte	0x00, 0xf0, 0x11, 0x00


	//----- nvinfo : EIATTR_SPARSE_MMA_MASK
	.align		4
.L_2579:
        /*0038*/ 	.byte	0x03, 0x50
        /*003a*/ 	.short	0x0000


	//----- nvinfo : EIATTR_MAXREG_COUNT
	.align		4
        /*003c*/ 	.byte	0x03, 0x1b
        /*003e*/ 	.short	0x00ff


	//----- nvinfo : EIATTR_MERCURY_ISA_VERSION
	.align		4
        /*0040*/ 	.byte	0x03, 0x5f
        /*0042*/ 	.short	0x0101


	//----- nvinfo : EIATTR_EXIT_INSTR_OFFSETS
	.align		4
        /*0044*/ 	.byte	0x04, 0x1c
        /*0046*/ 	.short	(.L_2581 - .L_2580)


	//   ....[0]....
.L_2580:
        /*0048*/ 	.word	0x00000240


	//   ....[1]....
        /*004c*/ 	.word	0x00000a90


	//   ....[2]....
        /*0050*/ 	.word	0x00000af0


	//----- nvinfo : EIATTR_MAX_THREADS
	.align		4
.L_2581:
        /*0054*/ 	.byte	0x04, 0x05
        /*0056*/ 	.short	(.L_2583 - .L_2582)
.L_2582:
        /*0058*/ 	.word	0x00000080
        /*005c*/ 	.word	0x00000001
        /*0060*/ 	.word	0x00000001


	//----- nvinfo : EIATTR_CRS_STACK_SIZE
	.align		4
.L_2583:
        /*0064*/ 	.byte	0x04, 0x1e
        /*0066*/ 	.short	(.L_2585 - .L_2584)
.L_2584:
        /*0068*/ 	.word	0x00000000


	//----- nvinfo : EIATTR_CBANK_PARAM_SIZE
	.align		4
.L_2585:
        /*006c*/ 	.byte	0x03, 0x19
        /*006e*/ 	.short	0x0018


	//----- nvinfo : EIATTR_PARAM_CBANK
	.align		4
        /*0070*/ 	.byte	0x04, 0x0a
        /*0072*/ 	.short	(.L_2587 - .L_2586)
	.align		4
.L_2586:
        /*0074*/ 	.word	index@(.nv.constant0._ZN2at6native29vectorized_elementwise_kernelILi4EZZZNS0_19signbit_kernel_cudaERNS_18TensorIteratorBaseEENKUlvE_clEvENKUlvE2_clEvEUllE_St5arrayIPcLm2EEEEviT0_T1_)
        /*0078*/ 	.short	0x0210
        /*007a*/ 	.short	0x0018


	//----- nvinfo : EIATTR_SW_WAR
	.align		4
.L_2587:
        /*007c*/ 	.byte	0x04, 0x36
        /*007e*/ 	.short	(.L_2589 - .L_2588)
.L_2588:
        /*0080*/ 	.word	0x00000008
.L_2589:


//--------------------- .nv.info._ZN2at6native29vectorized_elementwise_kernelILi8EZZZNS0_19signbit_kernel_cudaERNS_18TensorIteratorBaseEENKUlvE_clEvENKUlvE2_clEvEUllE_St5arrayIPcLm2EEEEviT0_T1_ --------------------------
	.section	.nv.info._ZN2at6native29vectorized_elementwise_kernelILi8EZZZNS0_19signbit_kernel_cudaERNS_18TensorIteratorBaseEENKUlvE_clEvENKUlvE2_clEvEUllE_St5arrayIPcLm2EEEEviT0_T1_,"",@"SHT_CUDA_INFO"
	.sectionflags	@""
	.align	4


	//----- nvinfo : EIATTR_CUDA_API_VERSION
	.align		4
        /*0000*/ 	.byte	0x04, 0x37
        /*0002*/ 	.short	(.L_2591 - .L_2590)
.L_2590:
        /*0004*/ 	.word	0x00000082


	//----- nvinfo : EIATTR_KPARAM_INFO
	.align		4
.L_2591:
        /*0008*/ 	.byte	0x04, 0x17
        /*000a*/ 	.short	(.L_2593 - .L_2592)
.L_2592:
        /*000c*/ 	.word	0x00000000
        /*0010*/ 	.short	0x0002
        /*0012*/ 	.short	0x0008
        /*0014*/ 	.byte	0x00, 0xf0, 0x41, 0x00


	//----- nvinfo : EIATTR_KPARAM_INFO
	.align		4
.L_2593:
        /*0018*/ 	.byte	0x04, 0x17
        /*001a*/ 	.short	(.L_2595 - .L_2594)
.L_2594:
        /*001c*/ 	.word	0x00000000
        /*0020*/ 	.short	0x0001
        /*0022*/ 	.short	0x0004
        /*0024*/ 	.byte	0x00, 0xf0, 0x05, 0x00


	//----- nvinfo : EIATTR_KPARAM_INFO
	.align		4
.L_2595:
        /*0028*/ 	.byte	0x04, 0x17
        /*002a*/ 	.short	(.L_2597 - .L_2596)
.L_2596:
        /*002c*/ 	.word	0x00000000
        /*0030*/ 	.short	0x0000
        /*0032*/ 	.short	0x0000
        /*0034*/ 	.byte	0x00, 0xf0, 0x11, 0x00


	//----- nvinfo : EIATTR_SPARSE_MMA_MASK
	.align		4
.L_2597:
        /*0038*/ 	.byte	0x03, 0x50
        /*003a*/ 	.short	0x0000


	//----- nvinfo : EIATTR_MAXREG_COUNT
	.align		4
        /*003c*/ 	.byte	0x03, 0x1b
        /*003e*/ 	.short	0x00ff


	//----- nvinfo : EIATTR_MERCURY_ISA_VERSION
	.align		4
        /*0040*/ 	.byte	0x03, 0x5f
        /*0042*/ 	.short	0x0101


	//----- nvinfo : EIATTR_EXIT_INSTR_OFFSETS
	.align		4
        /*0044*/ 	.byte	0x04, 0x1c
        /*0046*/ 	.short	(.L_2599 - .L_2598)


	//   ....[0]....
.L_2598:
        /*0048*/ 	.word	0x00000270


	//   ....[1]....
        /*004c*/ 	.word	0x00000ac0


	//   ....[2]....
        /*0050*/ 	.word	0x00000b20


	//----- nvinfo : EIATTR_MAX_THREADS
	.align		4
.L_2599:
        /*0054*/ 	.byte	0x04, 0x05
        /*0056*/ 	.short	(.L_2601 - .L_2600)
.L_2600:
        /*0058*/ 	.word	0x00000080
        /*005c*/ 	.word	0x00000001
        /*0060*/ 	.word	0x00000001


	//----- nvinfo : EIATTR_CRS_STACK_SIZE
	.align		4
.L_2601:
        /*0064*/ 	.byte	0x04, 0x1e
        /*0066*/ 	.short	(.L_2603 - .L_2602)
.L_2602:
        /*0068*/ 	.word	0x00000000


	//----- nvinfo : EIATTR_CBANK_PARAM_SIZE
	.align		4
.L_2603:
        /*006c*/ 	.byte	0x03, 0x19
        /*006e*/ 	.short	0x0018


	//----- nvinfo : EIATTR_PARAM_CBANK
	.align		4
        /*0070*/ 	.byte	0x04, 0x0a
        /*0072*/ 	.short	(.L_2605 - .L_2604)
	.align		4
.L_2604:
        /*0074*/ 	.word	index@(.nv.constant0._ZN2at6native29vectorized_elementwise_kernelILi8EZZZNS0_19signbit_kernel_cudaERNS_18TensorIteratorBaseEENKUlvE_clEvENKUlvE2_clEvEUllE_St5arrayIPcLm2EEEEviT0_T1_)
        /*0078*/ 	.short	0x0210
        /*007a*/ 	.short	0x0018


	//----- nvinfo : EIATTR_SW_WAR
	.align		4
.L_2605:
        /*007c*/ 	.byte	0x04, 0x36
        /*007e*/ 	.short	(.L_2607 - .L_2606)
.L_2606:
        /*0080*/ 	.word	0x00000008
.L_2607:


//--------------------- .nv.info._ZN2at6native18elementwise_kernelILi128ELi4EZNS0_15gpu_kernel_implIZZZNS0_19signbit_kernel_cudaERNS_18TensorIteratorBaseEENKUlvE_clEvENKUlvE1_clEvEUliE_EEvS4_RKT_EUliE_EEviT1_ --------------------------
	.section	.nv.info._ZN2at6native18elementwise_kernelILi128ELi4EZNS0_15gpu_kernel_implIZZZNS0_19signbit_kernel_cudaERNS_18TensorIteratorBaseEENKUlvE_clEvENKUlvE1_clEvEUliE_EEvS4_RKT_EUliE_EEviT1_,"",@"SHT_CUDA_INFO"
	.sectionflags	@""
	.align	4


	//----- nvinfo : EIATTR_CUDA_API_VERSION
	.align		4
        /*0000*/ 	.byte	0x04, 0x37
        /*0002*/ 	.short	(.L_2609 - .L_2608)
.L_2608:
        /*0004*/ 	.word	0x00000082


	//----- nvinfo : EIATTR_KPARAM_INFO
	.align		4
.L_2609:
        /*0008*/ 	.byte	0x04, 0x17
        /*000a*/ 	.short	(.L_2611 - .L_2610)
.L_2610:
        /*000c*/ 	.word	0x00000000
        /*0010*/ 	.short	0x0001
        /*0012*/ 	.short	0x0008
        /*0014*/ 	.byte	0x00, 0xf0, 0x61, 0x08


	//----- nvinfo : EIATTR_KPARAM_INFO
	.align		4
.L_2611:
        /*0018*/ 	.byte	0x04, 0x17
        /*001a*/ 	.short	(.L_2613 - .L_2612)
.L_2612:
        /*001c*/ 	.word	0x00000000
        /*0020*/ 	.short	0x0000
        /*0022*/ 	.short	0x0000
        /*0024*/ 	.byte	0x00, 0xf0, 0x11, 0x00


	//----- nvinfo : EIATTR_SPARSE_MMA_MASK
	.align		4
.L_2613:
        /*0028*/ 	.byte	0x03, 0x50
        /*002a*/ 	.short	0x0000


	//----- nvinfo : EIATTR_MAXREG_COUNT
	.align		4
        /*002c*/ 	.byte	0x03, 0x1b
        /*002e*/ 	.short	0x0080


	//----- nvinfo : EIATTR_EXTERNS
	.align		4
        /*0030*/ 	.byte	0x04, 0x0f
        /*0032*/ 	.short	(.L_2615 - .L_2614)


	//   ....[0]....
	.align		4
.L_2614:
        /*0034*/ 	.word	index@(__assertfail)


	//----- nvinfo : EIATTR_MERCURY_ISA_VERSION
	.align		4
.L_2615:
        /*0038*/ 	.byte	0x03, 0x5f
        /*003a*/ 	.short	0x0101


	//----- nvinfo : EIATTR_SYSCALL_OFFSETS
	.align		4
        /*003c*/ 	.byte	0x04, 0x46
        /*003e*/ 	.short	(.L_2617 - .L_2616)


	//   ....[0]....
.L_2616:
        /*0040*/ 	.word	0x00002170


	//   ....[1]....
        /*0044*/ 	.word	0x00002f90


	//   ....[2]....
        /*0048*/ 	.word	0x00005130


	//   ....[3]....
        /*004c*/ 	.word	0x00005f50


	//   ....[4]....
        /*0050*/ 	.word	0x000080e0


	//   ....[5]....
        /*0054*/ 	.word	0x00008f00


	//   ....[6]....
        /*0058*/ 	.word	0x0000b080


	//   ....[7]....
        /*005c*/ 	.word	0x0000bea0


	//----- nvinfo : EIATTR_EXIT_INSTR_OFFSETS
	.align		4
.L_2617:
        /*0060*/ 	.byte	0x04, 0x1c
        /*0062*/ 	.short	(.L_2619 - .L_2618)


	//   ....[0]....
.L_2618:
        /*0064*/ 	.word	0x00008fa0


	//   ....[1]....
        /*0068*/ 	.word	0x0000b1b0


	//   ....[2]....
        /*006c*/ 	.word	0x0000b1d0


	//   ....[3]....
        /*0070*/ 	.word	0x0000b260


	//   ....[4]....
        /*0074*/ 	.word	0x0000b280


	//   ....[5]....
        /*0078*/ 	.word	0x0000b2a0


	//   ....[6]....
        /*007c*/ 	.word	0x0000b330


	//   ....[7]....
        /*0080*/ 	.word	0x0000b370


	//   ....[8]....
        /*0084*/ 	.word	0x0000b410


	//   ....[9]....
        /*0088*/ 	.word	0x0000b460


	//   ....[10]....
        /*008c*/ 	.word	0x0000b490


	//   ....[11]....
        /*0090*/ 	.word	0x0000b530


	//   ....[12]....
        /*0094*/ 	.word	0x0000b570


	//   ....[13]....
        /*0098*/ 	.word	0x0000b700


	//   ....[14]....
        /*009c*/ 	.word	0x0000b860


	//   ....[15]....
        /*00a0*/ 	.word	0x0000b8a0


	//   ....[16]....
        /*00a4*/ 	.word	0x0000b940


	//   ....[17]....
        /*00a8*/ 	.word	0x0000bac0


	//   ....[18]....
        /*00ac*/ 	.word	0x0000bc40


	//   ....[19]....
        /*00b0*/ 	.word	0x0000bda0


	//   ....[20]....
        /*00b4*/ 	.word	0x0000beb0


	//   ....[21]....
        /*00b8*/ 	.word	0x0000bee0


	//   ....[22]....
        /*00bc*/ 	.word	0x0000bf00


	//----- nvinfo : EIATTR_MAX_THREADS
	.align		4
.L_2619:
        /*00c0*/ 	.byte	0x04, 0x05
        /*00c2*/ 	.short	(.L_2621 - .L_2620)
.L_2620:
        /*00c4*/ 	.word	0x00000080
        /*00c8*/ 	.word	0x00000001
        /*00cc*/ 	.word	0x00000001


	//----- nvinfo : EIATTR_CRS_STACK_SIZE
	.align		4
.L_2621:
        /*00d0*/ 	.byte	0x04, 0x1e
        /*00d2*/ 	.short	(.L_2623 - .L_2622)
.L_2622:
        /*00d4*/ 	.word	0x00000000


	//----- nvinfo : EIATTR_CBANK_PARAM_SIZE
	.align		4
.L_2623:
        /*00d8*/ 	.byte	0x03, 0x19
        /*00da*/ 	.short	0x0220


	//----- nvinfo : EIATTR_PARAM_CBANK
	.align		4
        /*00dc*/ 	.byte	0x04, 0x0a
        /*00de*/ 	.short	(.L_2625 - .L_2624)
	.align		4
.L_2624:
        /*00e0*/ 	.word	index@(.nv.constant0._ZN2at6native18elementwise_kernelILi128ELi4EZNS0_15gpu_kernel_implIZZZNS0_19signbit_kernel_cudaERNS_18TensorIteratorBaseEENKUlvE_clEvENKUlvE1_clEvEUliE_EEvS4_RKT_EUliE_EEviT1_)
        /*00e4*/ 	.short	0x0210
        /*00e6*/ 	.short	0x0220


	//----- nvinfo : EIATTR_SW_WAR
	.align		4
.L_2625:
        /*00e8*/ 	.byte	0x04, 0x36
        /*00ea*/ 	.short	(.L_2627 - .L_2626)
.L_2626:
        /*00ec*/ 	.word	0x00000008
.L_2627:


//--------------------- .nv.info._ZN2at6native27unrolled_elementwise_kernelIZZZNS0_19signbit_kernel_cudaERNS_18TensorIteratorBaseEENKUlvE_clEvENKUlvE1_clEvEUliE_St5arrayIPcLm2EELi4E23TrivialOffsetCalculatorILi1EjESB_NS0_6memory12LoadWithCastILi1EEENSC_13StoreWithCastILi1EEEEEviT_T0_T2_T3_T4_T5_ --------------------------
	.section	.nv.info._ZN2at6native27unrolled_elementwise_kernelIZZZNS0_19signbit_kernel_cudaERNS_18TensorIteratorBaseEENKUlvE_clEvENKUlvE1_clEvEUliE_St5arrayIPcLm2EELi4E23TrivialOffsetCalculatorILi1EjESB_NS0_6memory12LoadWithCastILi1EEENSC_13StoreWithCastILi1EEEEEviT_T0_T2_T3_T4_T5_,"",@"SHT_CUDA_INFO"
	.sectionflags	@""
	.align	4


	//----- nvinfo : EIATTR_CUDA_API_VERSION
	.align		4
        /*0000*/ 	.byte	0x04, 0x37
        /*0002*/ 	.short	(.L_2629 - .L_2628)
.L_2628:
        /*0004*/ 	.word	0x00000082


	//----- nvinfo : EIATTR_KPARAM_INFO
	.align		4
.L_2629:
        /*0008*/ 	.byte	0x04, 0x17
        /*000a*/ 	.short	(.L_2631 - .L_2630)
.L_2630:
        /*000c*/ 	.word	0x00000000
        /*0010*/ 	.short	0x0006
        /*0012*/ 	.short	0x0024
        /*0014*/ 	.byte	0x00, 0xf0, 0x21, 0x00


	//----- nvinfo : EIATTR_KPARAM_INFO
	.align		4
.L_2631:
        /*0018*/ 	.byte	0x04, 0x17
        /*001a*/ 	.short	(.L_2633 - .L_2632)
.L_2632:
        /*001c*/ 	.word	0x00000000
        /*0020*/ 	.short	0x0005
        /*0022*/ 	.short	0x001c
        /*0024*/ 	.byte	0x00, 0xf0, 0x21, 0x00


	//----- nvinfo : EIATTR_KPARAM_INFO
	.align		4
.L_2633:
        /*0028*/ 	.byte	0x04, 0x17
        /*002a*/ 	.short	(.L_2635 - .L_2634)
.L_2634:
        /*002c*/ 	.word	0x00000000
        /*0030*/ 	.short	0x0004
        /*0032*/ 	.short	0x0019
        /*0034*/ 	.byte	0x00, 0xf0, 0x05, 0x00


	//----- nvinfo : EIATTR_KPARAM_INFO
	.align		4
.L_2635:
        /*0038*/ 	.byte	0x04, 0x17
        /*003a*/ 	.short	(.L_2637 - .L_2636)
.L_2636:
        /*003c*/ 	.word	0x00000000
        /*0040*/ 	.short	0x0003
        /*0042*/ 	.short	0x0018
        /*0044*/ 	.byte	0x00, 0xf0, 0x05, 0x00


	//----- nvinfo : EIATTR_KPARAM_INFO
	.align		4
.L_2637:
        /*0048*/ 	.byte	0x04, 0x17
        /*004a*/ 	.short	(.L_2639 - .L_2638)
.L_2638:
        /*004c*/ 	.word	0x00000000
        /*0050*/ 	.short	0x0002
        /*0052*/ 	.short	0x0008
        /*0054*/ 	.byte	0x00, 0xf0, 0x41, 0x00


	//----- nvinfo : EIATTR_KPARAM_INFO
	.align		4
.L_2639:
        /*0058*/ 	.byte	0x04, 0x17
        /*005a*/ 	.short	(.L_2641 - .L_2640)
.L_2640:
        /*005c*/ 	.word	0x00000000
        /*0060*/ 	.short	0x0001
        /*0062*/ 	.short	0x0004
        /*0064*/ 	.byte	0x00, 0xf0, 0x05, 0x00


	//----- nvinfo : EIATTR_KPARAM_INFO
	.align		4
.L_2641:
        /*0068*/ 	.byte	0x04, 0x17
        /*006a*/ 	.short	(.L_2643 - .L_2642)
.L_2642:
        /*006c*/ 	.word	0x00000000
        /*0070*/ 	.short	0x0000
        /*0072*/ 	.short	0x0000
        /*0074*/ 	.byte	0x00, 0xf0, 0x11, 0x00


	//----- nvinfo : EIATTR_SPARSE_MMA_MASK
	.align		4
.L_2643:
        /*0078*/ 	.byte	0x03, 0x50
        /*007a*/ 	.short	0x0000


	//----- nvinfo : EIATTR_MAXREG_COUNT
	.align		4
        /*007c*/ 	.byte	0x03, 0x1b
        /*007e*/ 	.short	0x00ff


	//----- nvinfo : EIATTR_EXTERNS
	.align		4
        /*0080*/ 	.byte	0x04, 0x0f
        /*0082*/ 	.short	(.L_2645 - .L_2644)


	//   ....[0]....
	.align		4
.L_2644:
        /*0084*/ 	.word	index@(__assertfail)


	//----- nvinfo : EIATTR_MERCURY_ISA_VERSION
	.align		4
.L_2645:
        /*0088*/ 	.byte	0x03, 0x5f
        /*008a*/ 	.short	0x0101


	//----- nvinfo : EIATTR_SYSCALL_OFFSETS
	.align		4
        /*008c*/ 	.byte	0x04, 0x46
        /*008e*/ 	.short	(.L_2647 - .L_2646)


	//   ....[0]....
.L_2646:
        /*0090*/ 	.word	0x00000ea0


	//   ....[1]....
        /*0094*/ 	.word	0x00001d30


	//   ....[2]....
        /*0098*/ 	.word	0x00002bd0


	//   ....[3]....
        /*009c*/ 	.word	0x00003a30


	//   ....[4]....
        /*00a0*/ 	.word	0x00004970


	//   ....[5]....
        /*00a4*/ 	.word	0x00005850


	//   ....[6]....
        /*00a8*/ 	.word	0x00006720


	//   ....[7]....
        /*00ac*/ 	.word	0x000075e0


	//----- nvinfo : EIATTR_EXIT_INSTR_OFFSETS
	.align		4
.L_2647:
        /*00b0*/ 	.byte	0x04, 0x1c
        /*00b2*/ 	.short	(.L_2649 - .L_2648)


	//   ....[0]....
.L_2648:
        /*00b4*/ 	.word	0x000067c0


	//   ....[1]....
        /*00b8*/ 	.word	0x000068f0


	//   ....[2]....
        /*00bc*/ 	.word	0x00006910


	//   ....[3]....
        /*00c0*/ 	.word	0x000069a0


	//   ....[4]....
        /*00c4*/ 	.word	0x000069c0


	//   ....[5]....
        /*00c8*/ 	.word	0x000069e0


	//   ....[6]....
        /*00cc*/ 	.word	0x00006a70


	//   ....[7]....
        /*00d0*/ 	.word	0x00006ab0


	//   ....[8]....
        /*00d4*/ 	.word	0x00006b50


	//   ....[9]....
        /*00d8*/ 	.word	0x00006ba0


	//   ....[10]....
        /*00dc*/ 	.word	0x00006bd0


	//   ....[11]....
        /*00e0*/ 	.word	0x00006c70


	//   ....[12]....
        /*00e4*/ 	.word	0x00006cb0


	//   ....[13]....
        /*00e8*/ 	.word	0x00006e40


	//   ....[14]....
        /*00ec*/ 	.word	0x00006fa0


	//   ....[15]....
        /*00f0*/ 	.word	0x00006fe0


	//   ....[16]....
        /*00f4*/ 	.word	0x00007080


	//   ....[17]....
        /*00f8*/ 	.word	0x00007200


	//   ....[18]....
        /*00fc*/ 	.word	0x00007380


	//   ....[19]....
        /*0100*/ 	.word	0x000074e0


	//   ....[20]....
        /*0104*/ 	.word	0x000075f0


	//   ....[21]....
        /*0108*/ 	.word	0x00007620


	//   ....[22]....
        /*010c*/ 	.word	0x00007640


	//----- nvinfo : EIATTR_MAX_THREADS
	.align		4
.L_2649:
        /*0110*/ 	.byte	0x04, 0x05
        /*0112*/ 	.short	(.L_2651 - .L_2650)
.L_2650:
        /*0114*/ 	.word	0x00000080
        /*0118*/ 	.word	0x00000001
        /*011c*/ 	.word	0x00000001


	//----- nvinfo : EIATTR_CRS_STACK_SIZE
	.align		4
.L_2651:
        /*0120*/ 	.byte	0x04, 0x1e
        /*0122*/ 	.short	(.L_2653 - .L_2652)
.L_2652:
        /*0124*/ 	.word	0x00000000


	//----- nvinfo : EIATTR_CBANK_PARAM_SIZE
	.align		4
.L_2653:
        /*0128*/ 	.byte	0x03, 0x19
        /*012a*/ 	.short	0x002c


	//----- nvinfo : EIATTR_PARAM_CBANK
	.align		4
        /*012c*/ 	.byte	0x04, 0x0a
        /*012e*/ 	.short	(.L_2655 - .L_2654)
	.align		4
.L_2654:
        /*0130*/ 	.word	index@(.nv.constant0._ZN2at6native27unrolled_elementwise_kernelIZZZNS0_19signbit_kernel_cudaERNS_18TensorIteratorBaseEENKUlvE_clEvENKUlvE1_clEvEUliE_St5arrayIPcLm2EELi4E23TrivialOffsetCalculatorILi1EjESB_NS0_6memory12LoadWithCastILi1EEENSC_13StoreWithCastILi1EEEEEviT_T0_T2_T3_T4_T5_)
        /*0134*/ 	.short	0x0210
        /*0136*/ 	.short	0x002c


	//----- nvinfo : EIATTR_SW_WAR
	.align		4
.L_2655:
        /*0138*/ 	.byte	0x04, 0x36
        /*013a*/ 	.short	(.L_2657 - .L_2656)
.L_2656:
        /*013c*/ 	.word	0x00000008
.L_2657:


//--------------------- .nv.info._ZN2at6native18elementwise_kernelILi128ELi4EZNS0_22gpu_kernel_impl_nocastIZZZNS0_19signbit_kernel_cudaERNS_18TensorIteratorBaseEENKUlvE_clEvENKUlvE1_clEvEUliE_EEvS4_RKT_EUliE_EEviT1_ --------------------------
	.section	.nv.info._ZN2at6native18elementwise_kernelILi128ELi4EZNS0_22gpu_kernel_impl_nocastIZZZNS0_19signbit_kernel_cudaERNS_18TensorIteratorBaseEENKUlvE_clEvENKUlvE1_clEvEUliE_EEvS4_RKT_EUliE_EEviT1_,"",@"SHT_CUDA_INFO"
	.sectionflags	@""
	.align	4


	//----- nvinfo : EIATTR_CUDA_API_VERSION
	.align		4
        /*0000*/ 	.byte	0x04, 0x37
        /*0002*/ 	.short	(.L_2659 - .L_2658)
.L_2658:
        /*0004*/ 	.word	0x00000082


	//----- nvinfo : EIATTR_KPARAM_INFO
	.align		4
.L_2659:
        /*0008*/ 	.byte	0x04, 0x17
        /*000a*/ 	.short	(.L_2661 - .L_2660)
.L_2660:
        /*000c*/ 	.word	0x00000000
        /*0010*/ 	.short	0x0001
        /*0012*/ 	.short	0x0008
        /*0014*/ 	.byte	0x00, 0xf0, 0x61, 0x08


	//----- nvinfo : EIATTR_KPARAM_INFO
	.align		4
.L_2661:
        /*0018*/ 	.byte	0x04, 0x17
        /*001a*/ 	.short	(.L_2663 - .L_2662)
.L_2662:
        /*001c*/ 	.word	0x00000000
        /*0020*/ 	.short	0x0000
        /*0022*/ 	.short	0x0000
        /*0024*/ 	.byte	0x00, 0xf0, 0x11, 0x00


	//----- nvinfo : EIATTR_SPARSE_MMA_MASK
	.align		4
.L_2663:
        /*0028*/ 	.byte	0x03, 0x50
        /*002a*/ 	.short	0x0000


	//----- nvinfo : EIATTR_MAXREG_COUNT
	.align		4
        /*002c*/ 	.byte	0x03, 0x1b
        /*002e*/ 	.short	0x0080


	//----- nvinfo : EIATTR_MERCURY_ISA_VERSION
	.align		4
        /*0030*/ 	.byte	0x03, 0x5f
        /*0032*/ 	.short	0x0101


	//----- nvinfo : EIATTR_EXIT_INSTR_OFFSETS
	.align		4
        /*0034*/ 	.byte	0x04, 0x1c
        /*0036*/ 	.short	(.L_2665 - .L_2664)


	//   ....[0]....
.L_2664:
        /*0038*/ 	.word	0x00003b90


	//   ....[1]....
        /*003c*/ 	.word	0x00004f10


	//----- nvinfo : EIATTR_MAX_THREADS
	.align		4
.L_2665:
        /*0040*/ 	.byte	0x04, 0x05
        /*0042*/ 	.short	(.L_2667 - .L_2666)
.L_2666:
        /*0044*/ 	.word	0x00000080
        /*0048*/ 	.word	0x00000001
        /*004c*/ 	.word	0x00000001


	//----- nvinfo : EIATTR_CRS_STACK_SIZE
	.align		4
.L_2667:
        /*0050*/ 	.byte	0x04, 0x1e
        /*0052*/ 	.short	(.L_2669 - .L_2668)
.L_2668:
        /*0054*/ 	.word	0x00000000


	//----- nvinfo : EIATTR_CBANK_PARAM_SIZE
	.align		4
.L_2669:
        /*0058*/ 	.byte	0x03, 0x19
        /*005a*/ 	.short	0x0220


	//----- nvinfo : EIATTR_PARAM_CBANK
	.align		4
        /*005c*/ 	.byte	0x04, 0x0a
        /*005e*/ 	.short	(.L_2671 - .L_2670)
	.align		4
.L_2670:
        /*0060*/ 	.word	index@(.nv.constant0._ZN2at6native18elementwise_kernelILi128ELi4EZNS0_22gpu_kernel_impl_nocastIZZZNS0_19signbit_kernel_cudaERNS_18TensorIteratorBaseEENKUlvE_clEvENKUlvE1_clEvEUliE_EEvS4_RKT_EUliE_EEviT1_)
        /*0064*/ 	.short	0x0210
        /*0066*/ 	.short	0x0220


	//----- nvinfo : EIATTR_SW_WAR
	.align		4
.L_2671:
        /*0068*/ 	.byte	0x04, 0x36
        /*006a*/ 	.short	(.L_2673 - .L_2672)
.L_2672:
        /*006c*/ 	.word	0x00000008
.L_2673:


//--------------------- .nv.info._ZN2at6native27unrolled_elementwise_kernelIZZZNS0_19signbit_kernel_cudaERNS_18TensorIteratorBaseEENKUlvE_clEvENKUlvE1_clEvEUliE_St5arrayIPcLm2EELi4E23TrivialOffsetCalculatorILi1EjESB_NS0_6memory15LoadWithoutCastENSC_16StoreWithoutCastEEEviT_T0_T2_T3_T4_T5_ --------------------------
	.section	.nv.info._ZN2at6native27unrolled_elementwise_kernelIZZZNS0_19signbit_kernel_cudaERNS_18TensorIteratorBaseEENKUlvE_clEvENKUlvE1_clEvEUliE_St5arrayIPcLm2EELi4E23TrivialOffsetCalculatorILi1EjESB_NS0_6memory15LoadWithoutCastENSC_16StoreWithoutCastEEEviT_T0_T2_T3_T4_T5_,"",@"SHT_CUDA_INFO"
	.sectionflags	@""
	.align	4


	//----- nvinfo : EIATTR_CUDA_API_VERSION
	.align		4
        /*0000*/ 	.byte	0x04, 0x37
        /*0002*/ 	.short	(.L_2675 - .L_2674)
.L_2674:
        /*0004*/ 	.word	0x00000082


	//----- nvinfo : EIATTR_KPARAM_INFO
	.align		4
.L_2675:
        /*0008*/ 	.byte	0x04, 0x17
        /*000a*/ 	.short	(.L_2677 - .L_2676)
.L_2676:
        /*000c*/ 	.word	0x00000000
        /*0010*/ 	.short	0x0006
        /*0012*/ 	.short	0x001b
        /*0014*/ 	.byte	0x00, 0xf0, 0x05, 0x00


	//----- nvinfo : EIATTR_KPARAM_INFO
	.align		4
.L_2677:
        /*0018*/ 	.byte	0x04, 0x17
        /*001a*/ 	.short	(.L_2679 - .L_2678)
.L_2678:
        /*001c*/ 	.word	0x00000000
        /*0020*/ 	.short	0x0005
        /*0022*/ 	.short	0x001a
        /*0024*/ 	.byte	0x00, 0xf0, 0x05, 0x00


	//----- nvinfo : EIATTR_KPARAM_INFO
	.align		4
.L_2679:
        /*0028*/ 	.byte	0x04, 0x17
        /*002a*/ 	.short	(.L_2681 - .L_2680)
.L_2680:
        /*002c*/ 	.word	0x00000000
        /*0030*/ 	.short	0x0004
        /*0032*/ 	.short	0x0019
        /*0034*/ 	.byte	0x00, 0xf0, 0x05, 0x00


	//----- nvinfo : EIATTR_KPARAM_INFO
	.align		4
.L_2681:
        /*0038*/ 	.byte	0x04, 0x17
        /*003a*/ 	.short	(.L_2683 - .L_2682)
.L_2682:
        /*003c*/ 	.word	0x00000000
        /*0040*/ 	.short	0x0003
        /*0042*/ 	.short	0x0018
        /*0044*/ 	.byte	0x00, 0xf0, 0x05, 0x00


	//----- nvinfo : EIATTR_KPARAM_INFO
	.align		4
.L_2683:
        /*0048*/ 	.byte	0x04, 0x17
        /*004a*/ 	.short	(.L_2685 - .L_2684)
.L_2684:
        /*004c*/ 	.word	0x00000000
        /*0050*/ 	.short	0x0002
        /*0052*/ 	.short	0x0008
        /*0054*/ 	.byte	0x00, 0xf0, 0x41, 0x00


	//----- nvinfo : EIATTR_KPARAM_INFO
	.align		4
.L_2685:
        /*0058*/ 	.byte	0x04, 0x17
        /*005a*/ 	.short	(.L_2687 - .L_2686)
.L_2686:
        /*005c*/ 	.word	0x00000000
        /*0060*/ 	.short	0x0001
        /*0062*/ 	.short	0x0004
        /*0064*/ 	.byte	0x00, 0xf0, 0x05, 0x00


	//----- nvinfo : EIATTR_KPARAM_INFO
	.align		4
.L_2687:
        /*0068*/ 	.byte	0x04, 0x17
        /*006a*/ 	.short	(.L_2689 - .L_2688)
.L_2688:
        /*006c*/ 	.word	0x00000000
        /*0070*/ 	.short	0x0000
        /*0072*/ 	.short	0x0000
        /*0074*/ 	.byte	0x00, 0xf0, 0x11, 0x00


	//----- nvinfo : EIATTR_SPARSE_MMA_MASK
	.align		4
.L_2689:
        /*0078*/ 	.byte	0x03, 0x50
        /*007a*/ 	.short	0x0000


	//----- nvinfo : EIATTR_MAXREG_COUNT
	.align		4
        /*007c*/ 	.byte	0x03, 0x1b
        /*007e*/ 	.short	0x00ff


	//----- nvinfo : EIATTR_MERCURY_ISA_VERSION
	.align		4
        /*0080*/ 	.byte	0x03, 0x5f
        /*0082*/ 	.short	0x0101


	//----- nvinfo : EIATTR_EXIT_INSTR_OFFSETS
	.align		4
        /*0084*/ 	.byte	0x04, 0x1c
        /*0086*/ 	.short	(.L_2691 - .L_2690)


	//   ....[0]....
.L_2690:
        /*0088*/ 	.word	0x000003d0


	//   ....[1]....
        /*008c*/ 	.word	0x00000460


	//----- nvinfo : EIATTR_MAX_THREADS
	.align		4
.L_2691:
        /*0090*/ 	.byte	0x04, 0x05
        /*0092*/ 	.short	(.L_2693 - .L_2692)
.L_2692:
        /*0094*/ 	.word	0x00000080
        /*0098*/ 	.word	0x00000001
        /*009c*/ 	.word	0x00000001


	//----- nvinfo : EIATTR_CRS_STACK_SIZE
	.align		4
.L_2693:
        /*00a0*/ 	.byte	0x04, 0x1e
        /*00a2*/ 	.short	(.L_2695 - .L_2694)
.L_2694:
        /*00a4*/ 	.word	0x00000000


	//----- nvinfo : EIATTR_CBANK_PARAM_SIZE
	.align		4
.L_2695:
        /*00a8*/ 	.byte	0x03, 0x19
        /*00aa*/ 	.short	0x001c


	//----- nvinfo : EIATTR_PARAM_CBANK
	.align		4
        /*00ac*/ 	.byte	0x04, 0x0a
        /*00ae*/ 	.short	(.L_2697 - .L_2696)
	.align		4
.L_2696:
        /*00b0*/ 	.word	index@(.nv.constant0._ZN2at6native27unrolled_elementwise_kernelIZZZNS0_19signbit_kernel_cudaERNS_18TensorIteratorBaseEENKUlvE_clEvENKUlvE1_clEvEUliE_St5arrayIPcLm2EELi4E23TrivialOffsetCalculatorILi1EjESB_NS0_6memory15LoadWithoutCastENSC_16StoreWithoutCastEEEviT_T0_T2_T3_T4_T5_)
        /*00b4*/ 	.short	0x0210
        /*00b6*/ 	.short	0x001c


	//----- nvinfo : EIATTR_SW_WAR
	.align		4
.L_2697:
        /*00b8*/ 	.byte	0x04, 0x36
        /*00ba*/ 	.short	(.L_2699 - .L_2698)
.L_2698:
        /*00bc*/ 	.word	0x00000008
.L_2699:


//--------------------- .nv.info._ZN2at6native29vectorized_elementwise_kernelILi2EZZZNS0_19signbit_kernel_cudaERNS_18TensorIteratorBaseEENKUlvE_clEvENKUlvE1_clEvEUliE_St5arrayIPcLm2EEEEviT0_T1_ --------------------------
	.section	.nv.info._ZN2at6native29vectorized_elementwise_kernelILi2EZZZNS0_19signbit_kernel_cudaERNS_18TensorIteratorBaseEENKUlvE_clEvENKUlvE1_clEvEUliE_St5arrayIPcLm2EEEEviT0_T1_,"",@"SHT_CUDA_INFO"
	.sectionflags	@""
	.align	4


	//----- nvinfo : EIATTR_CUDA_API_VERSION
	.align		4
        /*0000*/ 	.byte	0x04, 0x37
        /*0002*/ 	.short	(.L_2701 - .L_2700)
.L_2700:
        /*0004*/ 	.word	0x00000082


	//----- nvinfo : EIATTR_KPARAM_INFO
	.align		4
.L_2701:
        /*0008*/ 	.byte	0x04, 0x17
        /*000a*/ 	.short	(.L_2703 - .L_2702)
.L_2702:
        /*000c*/ 	.word	0x00000000
        /*0010*/ 	.short	0x0002
        /*0012*/ 	.short	0x0008
        /*0014*/ 	.byte	0x00, 0xf0, 0x41, 0x00


	//----- nvinfo : EIATTR_KPARAM_INFO
	.align		4
.L_2703:
        /*0018*/ 	.byte	0x04, 0x17
        /*001a*/ 	.short	(.L_2705 - .L_2704)
.L_2704:
        /*001c*/ 	.word	0x00000000
        /*0020*/ 	.short	0x0001
        /*0022*/ 	.short	0x0004
        /*0024*/ 	.byte	0x00, 0xf0, 0x05, 0x00


	//----- nvinfo : EIATTR_KPARAM_INFO
	.align		4
.L_2705:
        /*0028*/ 	.byte	0x04, 0x17
        /*002a*/ 	.short	(.L_2707 - .L_2706)
.L_2706:
        /*002c*/ 	.word	0x00000000
        /*0030*/ 	.short	0x0000
        /*0032*/ 	.short	0x0000
        /*0034*/ 	.byte	0x00, 0xf0, 0x11, 0x00


	//----- nvinfo : EIATTR_SPARSE_MMA_MASK
	.align		4
.L_2707:
        /*0038*/ 	.byte	0x03, 0x50
        /*003a*/ 	.short	0x0000


	//----- nvinfo : EIATTR_MAXREG_COUNT
	.align		4
        /*003c*/ 	.byte	0x03, 0x1b
        /*003e*/ 	.short	0x00ff


	//----- nvinfo : EIATTR_MERCURY_ISA_VERSION
	.align		4
        /*0040*/ 	.byte	0x03, 0x5f
        /*0042*/ 	.short	0x0101


	//----- nvinfo : EIATTR_EXIT_INSTR_OFFSETS
	.align		4
        /*0044*/ 	.byte	0x04, 0x1c
        /*0046*/ 	.short	(.L_2709 - .L_2708)


	//   ....[0]....
.L_2708:
        /*0048*/ 	.word	0x00000240


	//   ....[1]....
        /*004c*/ 	.word	0x00000a80


	//   ....[2]....
        /*0050*/ 	.word	0x00000ae0


	//----- nvinfo : EIATTR_MAX_THREADS
	.align		4
.L_2709:
        /*0054*/ 	.byte	0x04, 0x05
        /*0056*/ 	.short	(.L_2711 - .L_2710)
.L_2710:
        /*0058*/ 	.word	0x00000080
        /*005c*/ 	.word	0x00000001
        /*0060*/ 	.word	0x00000001


	//----- nvinfo : EIATTR_CRS_STACK_SIZE
	.align		4
.L_2711:
        /*0064*/ 	.byte	0x04, 0x1e
        /*0066*/ 	.short	(.L_2713 - .L_2712)
.L_2712:
        /*0068*/ 	.word	0x00000000


	//----- nvinfo : EIATTR_CBANK_PARAM_SIZE
	.align		4
.L_2713:
        /*006c*/ 	.byte	0x03, 0x19
        /*006e*/ 	.short	0x0018


	//----- nvinfo : EIATTR_PARAM_CBANK
	.align		4
        /*0070*/ 	.byte	0x04, 0x0a
        /*0072*/ 	.short	(.L_2715 - .L_2714)
	.align		4
.L_2714:
        /*0074*/ 	.word	index@(.nv.constant0._ZN2at6native29vectorized_elementwise_kernelILi2EZZZNS0_19signbit_kernel_cudaERNS_18TensorIteratorBaseEENKUlvE_clEvENKUlvE1_clEvEUliE_St5arrayIPcLm2EEEEviT0_T1_)
        /*0078*/ 	.short	0x0210
        /*007a*/ 	.short	0x0018


	//----- nvinfo : EIATTR_SW_WAR
	.align		4
.L_2715:
        /*007c*/ 	.byte	0x04, 0x36
        /*007e*/ 	.short	(.L_2717 - .L_2716)
.L_2716:
        /*0080*/ 	.word	0x00000008
.L_2717:


//--------------------- .nv.info._ZN2at6native29vectorized_elementwise_kernelILi4EZZZNS0_19signbit_kernel_cudaERNS_18TensorIteratorBaseEENKUlvE_clEvENKUlvE1_clEvEUliE_St5arrayIPcLm2EEEEviT0_T1_ --------------------------
	.section	.nv.info._ZN2at6native29vectorized_elementwise_kernelILi4EZZZNS0_19signbit_kernel_cudaERNS_18TensorIteratorBaseEENKUlvE_clEvENKUlvE1_clEvEUliE_St5arrayIPcLm2EEEEviT0_T1_,"",@"SHT_CUDA_INFO"
	.sectionflags	@""
	.align	4


	//----- nvinfo : EIATTR_CUDA_API_VERSION
	.align		4
        /*0000*/ 	.byte	0x04, 0x37
        /*0002*/ 	.short	(.L_2719 - .L_2718)
.L_2718:
        /*0004*/ 	.word	0x00000082


	//----- nvinfo : EIATTR_KPARAM_INFO
	.align		4
.L_2719:
        /*0008*/ 	.byte	0x04, 0x17
        /*000a*/ 	.short	(.L_2721 - .L_2720)
.L_2720:
        /*000c*/ 	.word	0x00000000
        /*0010*/ 	.short	0x0002
        /*0012*/ 	.short	0x0008
        /*0014*/ 	.byte	0x00, 0xf0, 0x41, 0x00


	//----- nvinfo : EIATTR_KPARAM_INFO
	.align		4
.L_2721:
        /*0018*/ 	.byte	0x04, 0x17
        /*001a*/ 	.short	(.L_2723 - .L_2722)
.L_2722:
        /*001c*/ 	.word	0x00000000
        /*0020*/ 	.short	0x0001
        /*0022*/ 	.short	0x0004
        /*0024*/ 	.byte	0x00, 0xf0, 0x05, 0x00


	//----- nvinfo : EIATTR_KPARAM_INFO
	.align		4
.L_2723:
        /*0028*/ 	.byte	0x04, 0x17
        /*002a*/ 	.short	(.L_2725 - .L_2724)
.L_2724:
        /*002c*/ 	.word	0x00000000
        /*0030*/ 	.short	0x0000
        /*0032*/ 	.short	0x0000
        /*0034*/ 	.byte	0x00, 0xf0, 0x11, 0x00


	//----- nvinfo : EIATTR_SPARSE_MMA_MASK
	.align		4
.L_2725:
        /*0038*/ 	.byte	0x03, 0x50
        /*003a*/ 	.short	0x0000


	//----- nvinfo : EIATTR_MAXREG_COUNT
	.align		4
        /*003c*/ 	.byte	0x03, 0x1b
        /*003e*/ 	.short	0x00ff


	//----- nvinfo : EIATTR_MERCURY_ISA_VERSION
	.align		4
        /*0040*/ 	.byte	0x03, 0x5f
        /*0042*/ 	.short	0x0101


	//----- nvinfo : EIATTR_EXIT_INSTR_OFFSETS
	.align		4
        /*0044*/ 	.byte	0x04, 0x1c
        /*0046*/ 	.short	(.L_2727 - .L_2726)


	//   ....[0]....
.L_2726:
        /*0048*/ 	.word	0x00000220


	//   ....[1]....
        /*004c*/ 	.word	0x00000a60


	//   ....[2]....
        /*0050*/ 	.word	0x00000ac0


	//----- nvinfo : EIATTR_MAX_THREADS
	.align		4
.L_2727:
        /*0054*/ 	.byte	0x04, 0x05
        /*0056*/ 	.short	(.L_2729 - .L_2728)
.L_2728:
        /*0058*/ 	.word	0x00000080
        /*005c*/ 	.word	0x00000001
        /*0060*/ 	.word	0x00000001


	//----- nvinfo : EIATTR_CRS_STACK_SIZE
	.align		4
.L_2729:
        /*0064*/ 	.byte	0x04, 0x1e
        /*0066*/ 	.short	(.L_2731 - .L_2730)
.L_2730:
        /*0068*/ 	.word	0x00000000


	//----- nvinfo : EIATTR_CBANK_PARAM_SIZE
	.align		4
.L_2731:
        /*006c*/ 	.byte	0x03, 0x19
        /*006e*/ 	.short	0x0018


	//----- nvinfo : EIATTR_PARAM_CBANK
	.align		4
        /*0070*/ 	.byte	0x04, 0x0a
        /*0072*/ 	.short	(.L_2733 - .L_2732)
	.align		4
.L_2732:
        /*0074*/ 	.word	index@(.nv.constant0._ZN2at6native29vectorized_elementwise_kernelILi4EZZZNS0_19signbit_kernel_cudaERNS_18TensorIteratorBaseEENKUlvE_clEvENKUlvE1_clEvEUliE_St5arrayIPcLm2EEEEviT0_T1_)
        /*0078*/ 	.short	0x0210
        /*007a*/ 	.short	0x0018


	//----- nvinfo : EIATTR_SW_WAR
	.align		4
.L_2733:
        /*007c*/ 	.byte	0x04, 0x36
        /*007e*/ 	.short	(.L_2735 - .L_2734)
.L_2734:
        /*0080*/ 	.word	0x00000008
.L_2735:


//--------------------- .nv.info._ZN2at6native29vectorized_elementwise_kernelILi8EZZZNS0_19signbit_kernel_cudaERNS_18TensorIteratorBaseEENKUlvE_clEvENKUlvE1_clEvEUliE_St5arrayIPcLm2EEEEviT0_T1_ --------------------------
	.section	.nv.info._ZN2at6native29vectorized_elementwise_kernelILi8EZZZNS0_19signbit_kernel_cudaERNS_18TensorIteratorBaseEENKUlvE_clEvENKUlvE1_clEvEUliE_St5arrayIPcLm2EEEEviT0_T1_,"",@"SHT_CUDA_INFO"
	.sectionflags	@""
	.align	4


	//----- nvinfo : EIATTR_CUDA_API_VERSION
	.align		4
        /*0000*/ 	.byte	0x04, 0x37
        /*0002*/ 	.short	(.L_2737 - .L_2736)
.L_2736:
        /*0004*/ 	.word	0x00000082


	//----- nvinfo : EIATTR_KPARAM_INFO
	.align		4
.L_2737:
        /*0008*/ 	.byte	0x04, 0x17
        /*000a*/ 	.short	(.L_2739 - .L_2738)
.L_2738:
        /*000c*/ 	.word	0x00000000
        /*0010*/ 	.short	0x0002
        /*0012*/ 	.short	0x0008
        /*0014*/ 	.byte	0x00, 0xf0, 0x41, 0x00


	//----- nvinfo : EIATTR_KPARAM_INFO
	.align		4
.L_2739:
        /*0018*/ 	.byte	0x04, 0x17
        /*001a*/ 	.short	(.L_2741 - .L_2740)
.L_2740:
        /*001c*/ 	.word	0x00000000
        /*0020*/ 	.short	0x0001
        /*0022*/ 	.short	0x0004
        /*0024*/ 	.byte	0x00, 0xf0, 0x05, 0x00


	//----- nvinfo : EIATTR_KPARAM_INFO
	.align		4
.L_2741:
        /*0028*/ 	.byte	0x04, 0x17
        /*002a*/ 	.short	(.L_2743 - .L_2742)
.L_2742:
        /*002c*/ 	.word	0x00000000
        /*0030*/ 	.short	0x0000
        /*0032*/ 	.short	0x0000
        /*0034*/ 	.byte	0x00, 0xf0, 0x11, 0x00


	//----- nvinfo : EIATTR_SPARSE_MMA_MASK
	.align		4
.L_2743:
        /*0038*/ 	.byte	0x03, 0x50
        /*003a*/ 	.short	0x0000


	//----- nvinfo : EIATTR_MAXREG_COUNT
	.align		4
        /*003c*/ 	.byte	0x03, 0x1b
        /*003e*/ 	.short	0x00ff


	//----- nvinfo : EIATTR_MERCURY_ISA_VERSION
	.align		4
        /*0040*/ 	.byte	0x03, 0x5f
        /*0042*/ 	.short	0x0101


	//----- nvinfo : EIATTR_EXIT_INSTR_OFFSETS
	.align		4
        /*0044*/ 	.byte	0x04, 0x1c
        /*0046*/ 	.short	(.L_2745 - .L_2744)


	//   ....[0]....
.L_2744:
        /*0048*/ 	.word	0x00000210


	//   ....[1]....
        /*004c*/ 	.word	0x00000a50


	//   ....[2]....
        /*0050*/ 	.word	0x00000ab0


	//----- nvinfo : EIATTR_MAX_THREADS
	.align		4
.L_2745:
        /*0054*/ 	.byte	0x04, 0x05
        /*0056*/ 	.short	(.L_2747 - .L_2746)
.L_2746:
        /*0058*/ 	.word	0x00000080
        /*005c*/ 	.word	0x00000001
        /*0060*/ 	.word	0x00000001


	//----- nvinfo : EIATTR_CRS_STACK_SIZE
	.align		4
.L_2747:
        /*0064*/ 	.byte	0x04, 0x1e
        /*0066*/ 	.short	(.L_2749 - .L_2748)
.L_2748:
        /*0068*/ 	.word	0x00000000


	//----- nvinfo : EIATTR_CBANK_PARAM_SIZE
	.align		4
.L_2749:
        /*006c*/ 	.byte	0x03, 0x19
        /*006e*/ 	.short	0x0018


	//----- nvinfo : EIATTR_PARAM_CBANK
	.align		4
        /*0070*/ 	.byte	0x04, 0x0a
        /*0072*/ 	.short	(.L_2751 - .L_2750)
	.align		4
.L_2750:
        /*0074*/ 	.word	index@(.nv.constant0._ZN2at6native29vectorized_elementwise_kernelILi8EZZZNS0_19signbit_kernel_cudaERNS_18TensorIteratorBaseEENKUlvE_clEvENKUlvE1_clEvEUliE_St5arrayIPcLm2EEEEviT0_T1_)
        /*0078*/ 	.short	0x0210
        /*007a*/ 	.short	0x0018


	//----- nvinfo : EIATTR_SW_WAR
	.align		4
.L_2751:
        /*007c*/ 	.byte	0x04, 0x36
        /*007e*/ 	.short	(.L_2753 - .L_2752)
.L_2752:
        /*0080*/ 	.word	0x00000008
.L_2753:


//--------------------- .nv.info._ZN2at6native18elementwise_kernelILi128ELi4EZNS0_15gpu_kernel_implIZZZNS0_19signbit_kernel_cudaERNS_18TensorIteratorBaseEENKUlvE_clEvENKUlvE0_clEvEUlaE_EEvS4_RKT_EUliE_EEviT1_ --------------------------
	.section	.nv.info._ZN2at6native18elementwise_kernelILi128ELi4EZNS0_15gpu_kernel_implIZZZNS0_19signbit_kernel_cudaERNS_18TensorIteratorBaseEENKUlvE_clEvENKUlvE0_clEvEUlaE_EEvS4_RKT_EUliE_EEviT1_,"",@"SHT_CUDA_INFO"
	.sectionflags	@""
	.align	4


	//----- nvinfo : EIATTR_CUDA_API_VERSION
	.align		4
        /*0000*/ 	.byte	0x04, 0x37
        /*0002*/ 	.short	(.L_2755 - .L_2754)
.L_2754:
        /*0004*/ 	.word	0x00000082


	//----- nvinfo : EIATTR_KPARAM_INFO
	.align		4
.L_2755:
        /*0008*/ 	.byte	0x04, 0x17
        /*000a*/ 	.short	(.L_2757 - .L_2756)
.L_2756:
        /*000c*/ 	.word	0x00000000
        /*0010*/ 	.short	0x0001
        /*0012*/ 	.short	0x0008
        /*0014*/ 	.byte	0x00, 0xf0, 0x61, 0x08


	//----- nvinfo : EIATTR_KPARAM_INFO
	.align		4
.L_2757:
        /*0018*/ 	.byte	0x04, 0x17
        /*001a*/ 	.short	(.L_2759 - .L_2758)
.L_2758:
        /*001c*/ 	.word	0x00000000
        /*0020*/ 	.short	0x0000
        /*0022*/ 	.short	0x0000
        /*0024*/ 	.byte	0x00, 0xf0, 0x11, 0x00


	//----- nvinfo : EIATTR_SPARSE_MMA_MASK
	.align		4
.L_2759:
        /*0028*/ 	.byte	0x03, 0x50
        /*002a*/ 	.short	0x0000


	//----- nvinfo : EIATTR_MAXREG_COUNT
	.align		4
        /*002c*/ 	.byte	0x03, 0x1b
        /*002e*/ 	.short	0x0080


	//----- nvinfo : EIATTR_EXTERNS
	.align		4
        /*0030*/ 	.byte	0x04, 0x0f
        /*0032*/ 	.short	(.L_2761 - .L_2760)


	//   ....[0]....
	.align		4
.L_2760:
        /*0034*/ 	.word	index@(__assertfail)


	//----- nvinfo : EIATTR_MERCURY_ISA_VERSION
	.align		4
.L_2761:
        /*0038*/ 	.byte	0x03, 0x5f
        /*003a*/ 	.short	0x0101


	//----- nvinfo : EIATTR_SYSCALL_OFFSETS
	.align		4
        /*003c*/ 	.byte	0x04, 0x46
        /*003e*/ 	.short	(.L_2763 - .L_2762)


	//   ....[0]....
.L_2762:
        /*0040*/ 	.word	0x000021e0


	//   ....[1]....
        /*0044*/ 	.word	0x00003030


	//   ....[2]....
        /*0048*/ 	.word	0x00005250


	//   ....[3]....
        /*004c*/ 	.word	0x000060a0


	//   ....[4]....
        /*0050*/ 	.word	0x000082b0


	//   ....[5]....
        /*0054*/ 	.word	0x00009100


	//   ....[6]....
        /*0058*/ 	.word	0x0000b300


	//   ....[7]....
        /*005c*/ 	.word	0x0000c150


	//----- nvinfo : EIATTR_EXIT_INSTR_OFFSETS
	.align		4
.L_2763:
        /*0060*/ 	.byte	0x04, 0x1c
        /*0062*/ 	.short	(.L_2765 - .L_2764)


	//   ....[0]....
.L_2764:
        /*0064*/ 	.word	0x000091b0


	//   ....[1]....
        /*0068*/ 	.word	0x0000b450


	//   ....[2]....
        /*006c*/ 	.word	0x0000b470


	//   ....[3]....
        /*0070*/ 	.word	0x0000b510


	//   ....[4]....
        /*0074*/ 	.word	0x0000b530


	//   ....[5]....
        /*0078*/ 	.word	0x0000b550


	//   ....[6]....
        /*007c*/ 	.word	0x0000b5e0


	//   ....[7]....
        /*0080*/ 	.word	0x0000b620


	//   ....[8]....
        /*0084*/ 	.word	0x0000b6c0


	//   ....[9]....
        /*0088*/ 	.word	0x0000b710


	//   ....[10]....
        /*008c*/ 	.word	0x0000b740


	//   ....[11]....
        /*0090*/ 	.word	0x0000b7e0


	//   ....[12]....
        /*0094*/ 	.word	0x0000b820


	//   ....[13]....
        /*0098*/ 	.word	0x0000b9b0


	//   ....[14]....
        /*009c*/ 	.word	0x0000bb10


	//   ....[15]....
        /*00a0*/ 	.word	0x0000bb50


	//   ....[16]....
        /*00a4*/ 	.word	0x0000bbf0


	//   ....[17]....
        /*00a8*/ 	.word	0x0000bd70


	//   ....[18]....
        /*00ac*/ 	.word	0x0000bef0


	//   ....[19]....
        /*00b0*/ 	.word	0x0000c050


	//   ....[20]....
        /*00b4*/ 	.word	0x0000c160


	//   ....[21]....
        /*00b8*/ 	.word	0x0000c1a0


	//   ....[22]....
        /*00bc*/ 	.word	0x0000c1c0


	//----- nvinfo : EIATTR_MAX_THREADS
	.align		4
.L_2765:
        /*00c0*/ 	.byte	0x04, 0x05
        /*00c2*/ 	.short	(.L_2767 - .L_2766)
.L_2766:
        /*00c4*/ 	.word	0x00000080
        /*00c8*/ 	.word	0x00000001
        /*00cc*/ 	.word	0x00000001


	//----- nvinfo : EIATTR_CRS_STACK_SIZE
	.align		4
.L_2767:
        /*00d0*/ 	.byte	0x04, 0x1e
        /*00d2*/ 	.short	(.L_2769 - .L_2768)
.L_2768:
        /*00d4*/ 	.word	0x00000000


	//----- nvinfo : EIATTR_CBANK_PARAM_SIZE
	.align		4
.L_2769:
        /*00d8*/ 	.byte	0x03, 0x19
        /*00da*/ 	.short	0x0220


	//----- nvinfo : EIATTR_PARAM_CBANK
	.align		4
        /*00dc*/ 	.byte	0x04, 0x0a
        /*00de*/ 	.short	(.L_2771 - .L_2770)
	.align		4
.L_2770:
        /*00e0*/ 	.word	index@(.nv.constant0._ZN2at6native18elementwise_kernelILi128ELi4EZNS0_15gpu_kernel_implIZZZNS0_19signbit_kernel_cudaERNS_18TensorIteratorBaseEENKUlvE_clEvENKUlvE0_clEvEUlaE_EEvS4_RKT_EUliE_EEviT1_)
        /*00e4*/ 	.short	0x0210
        /*00e6*/ 	.short	0x0220


	//----- nvinfo : EIATTR_SW_WAR
	.align		4
.L_2771:
        /*00e8*/ 	.byte	0x04, 0x36
        /*00ea*/ 	.short	(.L_2773 - .L_2772)
.L_2772:
        /*00ec*/ 	.word	0x00000008
.L_2773:


//--------------------- .nv.info._ZN2at6native27unrolled_elementwise_kernelIZZZNS0_19signbit_kernel_cudaERNS_18TensorIteratorBaseEENKUlvE_clEvENKUlvE0_clEvEUlaE_St5arrayIPcLm2EELi4E23TrivialOffsetCalculatorILi1EjESB_NS0_6memory12LoadWithCastILi1EEENSC_13StoreWithCastILi1EEEEEviT_T0_T2_T3_T4_T5_ --------------------------
	.section	.nv.info._ZN2at6native27unrolled_elementwise_kernelIZZZNS0_19signbit_kernel_cudaERNS_18TensorIteratorBaseEENKUlvE_clEvENKUlvE0_clEvEUlaE_St5arrayIPcLm2EELi4E23TrivialOffsetCalculatorILi1EjESB_NS0_6memory12LoadWithCastILi1EEENSC_13StoreWithCastILi1EEEEEviT_T0_T2_T3_T4_T5_,"",@"SHT_CUDA_INFO"
	.sectionflags	@""
	.align	4


	//----- nvinfo : EIATTR_CUDA_API_VERSION
	.align		4
        /*0000*/ 	.byte	0x04, 0x37
        /*0002*/ 	.short	(.L_2775 - .L_2774)
.L_2774:
        /*0004*/ 	.word	0x00000082


	//----- nvinfo : EIATTR_KPARAM_INFO
	.align		4
.L_2775:
        /*0008*/ 	.byte	0x04, 0x17
        /*000a*/ 	.short	(.L_2777 - .L_2776)
.L_2776:
        /*000c*/ 	.word	0x00000000
        /*0010*/ 	.short	0x0006
        /*0012*/ 	.short	0x0024
        /*0014*/ 	.byte	0x00, 0xf0, 0x21, 0x00


	//----- nvinfo : EIATTR_KPARAM_INFO
	.align		4
.L_2777:
        /*0018*/ 	.byte	0x04, 0x17
        /*001a*/ 	.short	(.L_2779 - .L_2778)
.L_2778:
        /*001c*/ 	.word	0x00000000
        /*0020*/ 	.short	0x0005
        /*0022*/ 	.short	0x001c
        /*0024*/ 	.byte	0x00, 0xf0, 0x21, 0x00


	//----- nvinfo : EIATTR_KPARAM_INFO
	.align		4
.L_2779:
        /*0028*/ 	.byte	0x04, 0x17
        /*002a*/ 	.short	(.L_2781 - .L_2780)
.L_2780:
        /*002c*/ 	.word	0x00000000
        /*0030*/ 	.short	0x0004
        /*0032*/ 	.short	0x0019
        /*0034*/ 	.byte	0x00, 0xf0, 0x05, 0x00


	//----- nvinfo : EIATTR_KPARAM_INFO
	.align		4
.L_2781:
        /*0038*/ 	.byte	0x04, 0x17
        /*003a*/ 	.short	(.L_2783 - .L_2782)
.L_2782:
        /*003c*/ 	.word	0x00000000
        /*0040*/ 	.short	0x0003
        /*0042*/ 	.short	0x0018
        /*0044*/ 	.byte	0x00, 0xf0, 0x05, 0x00


	//----- nvinfo : EIATTR_KPARAM_INFO
	.align		4
.L_2783:
        /*0048*/ 	.byte	0x04, 0x17
        /*004a*/ 	.short	(.L_2785 - .L_2784)
.L_2784:
        /*004c*/ 	.word	0x00000000
        /*0050*/ 	.short	0x0002
        /*0052*/ 	.short	0x0008
        /*0054*/ 	.byte	0x00, 0xf0, 0x41, 0x00


	//----- nvinfo : EIATTR_KPARAM_INFO
	.align		4
.L_2785:
        /*0058*/ 	.byte	0x04, 0x17
        /*005a*/ 	.short	(.L_2787 - .L_2786)
.L_2786:
        /*005c*/ 	.word	0x00000000
        /*0060*/ 	.short	0x0001
        /*0062*/ 	.short	0x0004
        /*0064*/ 	.byte	0x00, 0xf0, 0x05, 0x00


	//----- nvinfo : EIATTR_KPARAM_INFO
	.align		4
.L_2787:
        /*0068*/ 	.byte	0x04, 0x17
        /*006a*/ 	.short	(.L_2789 - .L_2788)
.L_2788:
        /*006c*/ 	.word	0x00000000
        /*0070*/ 	.short	0x0000
        /*0072*/ 	.short	0x0000
        /*0074*/ 	.byte	0x00, 0xf0, 0x11, 0x00


	//----- nvinfo : EIATTR_SPARSE_MMA_MASK
	.align		4
.L_2789:
        /*0078*/ 	.byte	0x03, 0x50
        /*007a*/ 	.short	0x0000


	//----- nvinfo : EIATTR_MAXREG_COUNT
	.align		4
        /*007c*/ 	.byte	0x03, 0x1b
        /*007e*/ 	.short	0x00ff


	//----- nvinfo : EIATTR_EXTERNS
	.align		4
        /*0080*/ 	.byte	0x04, 0x0f
        /*0082*/ 	.short	(.L_2791 - .L_2790)


	//   ....[0]....
	.align		4
.L_2790:
        /*0084*/ 	.word	index@(__assertfail)


	//----- nvinfo : EIATTR_MERCURY_ISA_VERSION
	.align		4
.L_2791:
        /*0088*/ 	.byte	0x03, 0x5f
        /*008a*/ 	.short	0x0101


	//----- nvinfo : EIATTR_SYSCALL_OFFSETS
	.align		4
        /*008c*/ 	.byte	0x04, 0x46
        /*008e*/ 	.short	(.L_2793 - .L_2792)


	//   ....[0]....
.L_2792:
        /*0090*/ 	.word	0x00000f10


	//   ....[1]....
        /*0094*/ 	.word	0x00001e20


	//   ....[2]....
        /*0098*/ 	.word	0x00002d40


	//   ....[3]....
        /*009c*/ 	.word	0x00003c30


	//   ....[4]....
        /*00a0*/ 	.word	0x00004bb0


	//   ....[5]....
        /*00a4*/ 	.word	0x00005a90


	//   ....[6]....
        /*00a8*/ 	.word	0x00006960


	//   ....[7]....
        /*00ac*/ 	.word	0x00007830


	//----- nvinfo : EIATTR_EXIT_INSTR_OFFSETS
	.align		4
.L_2793:
        /*00b0*/ 	.byte	0x04, 0x1c
        /*00b2*/ 	.short	(.L_2795 - .L_2794)


	//   ....[0]....
.L_2794:
        /*00b4*/ 	.word	0x00006a00


	//   ....[1]....
        /*00b8*/ 	.word	0x00006b30


	//   ....[2]....
        /*00bc*/ 	.word	0x00006b50


	//   ....[3]....
        /*00c0*/ 	.word	0x00006bf0


	//   ....[4]....
        /*00c4*/ 	.word	0x00006c10


	//   ....[5]....
        /*00c8*/ 	.word	0x00006c30


	//   ....[6]....
        /*00cc*/ 	.word	0x00006cc0


	//   ....[7]....
        /*00d0*/ 	.word	0x00006d00


	//   ....[8]....
        /*00d4*/ 	.word	0x00006da0


	//   ....[9]....
        /*00d8*/ 	.word	0x00006df0


	//   ....[10]....
        /*00dc*/ 	.word	0x00006e20


	//   ....[11]....
        /*00e0*/ 	.word	0x00006ec0


	//   ....[12]....
        /*00e4*/ 	.word	0x00006f00


	//   ....[13]....
        /*00e8*/ 	.word	0x00007090


	//   ....[14]....
        /*00ec*/ 	.word	0x000071f0


	//   ....[15]....
        /*00f0*/ 	.word	0x00007230


	//   ....[16]....
        /*00f4*/ 	.word	0x000072d0


	//   ....[17]....
        /*00f8*/ 	.word	0x00007450


	//   ....[18]....
        /*00fc*/ 	.word	0x000075d0


	//   ....[19]....
        /*0100*/ 	.word	0x00007730


	//   ....[20]....
        /*0104*/ 	.word	0x00007840


	//   ....[21]....
        /*0108*/ 	.word	0x00007880


	//   ....[22]....
        /*010c*/ 	.word	0x000078a0


	//----- nvinfo : EIATTR_MAX_THREADS
	.align		4
.L_2795:
        /*0110*/ 	.byte	0x04, 0x05
        /*0112*/ 	.short	(.L_2797 - .L_2796)
.L_2796:
        /*0114*/ 	.word	0x00000080
        /*0118*/ 	.word	0x00000001
        /*011c*/ 	.word	0x00000001


	//----- nvinfo : EIATTR_CRS_STACK_SIZE
	.align		4
.L_2797:
        /*0120*/ 	.byte	0x04, 0x1e
        /*0122*/ 	.short	(.L_2799 - .L_2798)
.L_2798:
        /*0124*/ 	.word	0x00000000


	//----- nvinfo : EIATTR_CBANK_PARAM_SIZE
	.align		4
.L_2799:
        /*0128*/ 	.byte	0x03, 0x19
        /*012a*/ 	.short	0x002c


	//----- nvinfo : EIATTR_PARAM_CBANK
	.align		4
        /*012c*/ 	.byte	0x04, 0x0a
        /*012e*/ 	.short	(.L_2801 - .L_2800)
	.align		4
.L_2800:
        /*0130*/ 	.word	index@(.nv.constant0._ZN2at6native27unrolled_elementwise_kernelIZZZNS0_19signbit_kernel_cudaERNS_18TensorIteratorBaseEENKUlvE_clEvENKUlvE0_clEvEUlaE_St5arrayIPcLm2EELi4E23TrivialOffsetCalculatorILi1EjESB_NS0_6memory12LoadWithCastILi1EEENSC_13StoreWithCastILi1EEEEEviT_T0_T2_T3_T4_T5_)
        /*0134*/ 	.short	0x0210
        /*0136*/ 	.short	0x002c


	//----- nvinfo : EIATTR_SW_WAR
	.align		4
.L_2801:
        /*0138*/ 	.byte	0x04, 0x36
        /*013a*/ 	.short	(.L_2803 - .L_2802)
.L_2802:
        /*013c*/ 	.word	0x00000008
.L_2803:


//--------------------- .nv.info._ZN2at6native18elementwise_kernelILi128ELi4EZNS0_22gpu_kernel_impl_nocastIZZZNS0_19signbit_kernel_cudaERNS_18TensorIteratorBaseEENKUlvE_clEvENKUlvE0_clEvEUlaE_EEvS4_RKT_EUliE_EEviT1_ --------------------------
	.section	.nv.info._ZN2at6native18elementwise_kernelILi128ELi4EZNS0_22gpu_kernel_impl_nocastIZZZNS0_19signbit_kernel_cudaERNS_18TensorIteratorBaseEENKUlvE_clEvENKUlvE0_clEvEUlaE_EEvS4_RKT_EUliE_EEviT1_,"",@"SHT_CUDA_INFO"
	.sectionflags	@""
	.align	4


	//----- nvinfo : EIATTR_CUDA_API_VERSION
	.align		4
        /*0000*/ 	.byte	0x04, 0x37
        /*0002*/ 	.short	(.L_2805 - .L_2804)
.L_2804:
        /*0004*/ 	.word	0x00000082


	//----- nvinfo : EIATTR_KPARAM_INFO
	.align		4
.L_2805:
        /*0008*/ 	.byte	0x04, 0x17
        /*000a*/ 	.short	(.L_2807 - .L_2806)
.L_2806:
        /*000c*/ 	.word	0x00000000
        /*0010*/ 	.short	0x0001
        /*0012*/ 	.short	0x0008
        /*0014*/ 	.byte	0x00, 0xf0, 0x61, 0x08


	//----- nvinfo : EIATTR_KPARAM_INFO
	.align		4
.L_2807:
        /*0018*/ 	.byte	0x04, 0x17
        /*001a*/ 	.short	(.L_2809 - .L_2808)
.L_2808:
        /*001c*/ 	.word	0x00000000
        /*0020*/ 	.short	0x0000
        /*0022*/ 	.short	0x0000
        /*0024*/ 	.byte	0x00, 0xf0, 0x11, 0x00


	//----- nvinfo : EIATTR_SPARSE_MMA_MASK
	.align		4
.L_2809:
        /*0028*/ 	.byte	0x03, 0x50
        /*002a*/ 	.short	0x0000


	//----- nvinfo : EIATTR_MAXREG_COUNT
	.align		4
        /*002c*/ 	.byte	0x03, 0x1b
        /*002e*/ 	.short	0x0080


	//----- nvinfo : EIATTR_MERCURY_ISA_VERSION
	.align		4
        /*0030*/ 	.byte	0x03, 0x5f
        /*0032*/ 	.short	0x0101


	//----- nvinfo : EIATTR_EXIT_INSTR_OFFSETS
	.align		4
        /*0034*/ 	.byte	0x04, 0x1c
        /*0036*/ 	.short	(.L_2811 - .L_2810)


	//   ....[0]....
.L_2810:
        /*0038*/ 	.word	0x00003b90


	//   ....[1]....
        /*003c*/ 	.word	0x00004f10


	//----- nvinfo : EIATTR_MAX_THREADS
	.align		4
.L_2811:
        /*0040*/ 	.byte	0x04, 0x05
        /*0042*/ 	.short	(.L_2813 - .L_2812)
.L_2812:
        /*0044*/ 	.word	0x00000080
        /*0048*/ 	.word	0x00000001
        /*004c*/ 	.word	0x00000001


	//----- nvinfo : EIATTR_CRS_STACK_SIZE
	.align		4
.L_2813:
        /*0050*/ 	.byte	0x04, 0x1e
        /*0052*/ 	.short	(.L_2815 - .L_2814)
.L_2814:
        /*0054*/ 	.word	0x00000000


	//----- nvinfo : EIATTR_CBANK_PARAM_SIZE
	.align		4
.L_2815:
        /*0058*/ 	.byte	0x03, 0x19
        /*005a*/ 	.short	0x0220


	//----- nvinfo : EIATTR_PARAM_CBANK
	.align		4
        /*005c*/ 	.byte	0x04, 0x0a
        /*005e*/ 	.short	(.L_2817 - .L_2816)
	.align		4
.L_2816:
        /*0060*/ 	.word	index@(.nv.constant0._ZN2at6native18elementwise_kernelILi128ELi4EZNS0_22gpu_kernel_impl_nocastIZZZNS0_19signbit_kernel_cudaERNS_18TensorIteratorBaseEENKUlvE_clEvENKUlvE0_clEvEUlaE_EEvS4_RKT_EUliE_EEviT1_)
        /*0064*/ 	.short	0x0210
        /*0066*/ 	.short	0x0220


	//----- nvinfo : EIATTR_SW_WAR
	.align		4
.L_2817:
        /*0068*/ 	.byte	0x04, 0x36
        /*006a*/ 	.short	(.L_2819 - .L_2818)
.L_2818:
        /*006c*/ 	.word	0x00000008
.L_2819:


//--------------------- .nv.info._ZN2at6native27unrolled_elementwise_kernelIZZZNS0_19signbit_kernel_cudaERNS_18TensorIteratorBaseEENKUlvE_clEvENKUlvE0_clEvEUlaE_St5arrayIPcLm2EELi4E23TrivialOffsetCalculatorILi1EjESB_NS0_6memory15LoadWithoutCastENSC_16StoreWithoutCastEEEviT_T0_T2_T3_T4_T5_ --------------------------
	.section	.nv.info._ZN2at6native27unrolled_elementwise_kernelIZZZNS0_19signbit_kernel_cudaERNS_18TensorIteratorBaseEENKUlvE_clEvENKUlvE0_clEvEUlaE_St5arrayIPcLm2EELi4E23TrivialOffsetCalculatorILi1EjESB_NS0_6memory15LoadWithoutCastENSC_16StoreWithoutCastEEEviT_T0_T2_T3_T4_T5_,"",@"SHT_CUDA_INFO"
	.sectionflags	@""
	.align	4


	//----- nvinfo : EIATTR_CUDA_API_VERSION
	.align		4
        /*0000*/ 	.byte	0x04, 0x37
        /*0002*/ 	.short	(.L_2821 - .L_2820)
.L_2820:
        /*0004*/ 	.word	0x00000082


	//----- nvinfo : EIATTR_KPARAM_INFO
	.align		4
.L_2821:
        /*0008*/ 	.byte	0x04, 0x17
        /*000a*/ 	.short	(.L_2823 - .L_2822)
.L_2822:
        /*000c*/ 	.word	0x00000000
        /*0010*/ 	.short	0x0006
        /*0012*/ 	.short	0x001b
        /*0014*/ 	.byte	0x00, 0xf0, 0x05, 0x00


	//----- nvinfo : EIATTR_KPARAM_INFO
	.align		4
.L_2823:
        /*0018*/ 	.byte	0x04, 0x17
        /*001a*/ 	.short	(.L_2825 - .L_2824)
.L_2824:
        /*001c*/ 	.word	0x00000000
        /*0020*/ 	.short	0x0005
        /*0022*/ 	.short	0x001a
        /*0024*/ 	.byte	0x00, 0xf0, 0x05, 0x00


	//----- nvinfo : EIATTR_KPARAM_INFO
	.align		4
.L_2825:
        /*0028*/ 	.byte	0x04, 0x17
        /*002a*/ 	.short	(.L_2827 - .L_2826)
.L_2826:
        /*002c*/ 	.word	0x00000000
        /*0030*/ 	.short	0x0004
        /*0032*/ 	.short	0x0019
        /*0034*/ 	.byte	0x00, 0xf0, 0x05, 0x00


	//----- nvinfo : EIATTR_KPARAM_INFO
	.align		4
.L_2827:
        /*0038*/ 	.byte	0x04, 0x17
        /*003a*/ 	.short	(.L_2829 - .L_2828)
.L_2828:
        /*003c*/ 	.word	0x00000000
        /*0040*/ 	.short	0x0003
        /*0042*/ 	.short	0x0018
        /*0044*/ 	.byte	0x00, 0xf0, 0x05, 0x00


	//----- nvinfo : EIATTR_KPARAM_INFO
	.align		4
.L_2829:
        /*0048*/ 	.byte	0x04, 0x17
        /*004a*/ 	.short	(.L_2831 - .L_2830)
.L_2830:
        /*004c*/ 	.word	0x00000000
        /*0050*/ 	.short	0x0002
        /*0052*/ 	.short	0x0008
        /*0054*/ 	.byte	0x00, 0xf0, 0x41, 0x00


	//----- nvinfo : EIATTR_KPARAM_INFO
	.align		4
.L_2831:
        /*0058*/ 	.byte	0x04, 0x17
        /*005a*/ 	.short	(.L_2833 - .L_2832)
.L_2832:
        /*005c*/ 	.word	0x00000000
        /*0060*/ 	.short	0x0001
        /*0062*/ 	.short	0x0004
        /*0064*/ 	.byte	0x00, 0xf0, 0x05, 0x00


	//----- nvinfo : EIATTR_KPARAM_INFO
	.align		4
.L_2833:
        /*0068*/ 	.byte	0x04, 0x17
        /*006a*/ 	.short	(.L_2835 - .L_2834)
.L_2834:
        /*006c*/ 	.word	0x00000000
        /*0070*/ 	.short	0x0000
        /*0072*/ 	.short	0x0000
        /*0074*/ 	.byte	0x00, 0xf0, 0x11, 0x00


	//----- nvinfo : EIATTR_SPARSE_MMA_MASK
	.align		4
.L_2835:
        /*0078*/ 	.byte	0x03, 0x50
        /*007a*/ 	.short	0x0000


	//----- nvinfo : EIATTR_MAXREG_COUNT
	.align		4
        /*007c*/ 	.byte	0x03, 0x1b
        /*007e*/ 	.short	0x00ff


	//----- nvinfo : EIATTR_MERCURY_ISA_VERSION
	.align		4
        /*0080*/ 	.byte	0x03, 0x5f
        /*0082*/ 	.short	0x0101


	//----- nvinfo : EIATTR_EXIT_INSTR_OFFSETS
	.align		4
        /*0084*/ 	.byte	0x04, 0x1c
        /*0086*/ 	.short	(.L_2837 - .L_2836)


	//   ....[0]....
.L_2836:
        /*0088*/ 	.word	0x00000410


	//   ....[1]....
        /*008c*/ 	.word	0x000004a0


	//----- nvinfo : EIATTR_MAX_THREADS
	.align		4
.L_2837:
        /*0090*/ 	.byte	0x04, 0x05
        /*0092*/ 	.short	(.L_2839 - .L_2838)
.L_2838:
        /*0094*/ 	.word	0x00000080
        /*0098*/ 	.word	0x00000001
        /*009c*/ 	.word	0x00000001


	//----- nvinfo : EIATTR_CRS_STACK_SIZE
	.align		4
.L_2839:
        /*00a0*/ 	.byte	0x04, 0x1e
        /*00a2*/ 	.short	(.L_2841 - .L_2840)
.L_2840:
        /*00a4*/ 	.word	0x00000000


	//----- nvinfo : EIATTR_CBANK_PARAM_SIZE
	.align		4
.L_2841:
        /*00a8*/ 	.byte	0x03, 0x19
        /*00aa*/ 	.short	0x001c


	//----- nvinfo : EIATTR_PARAM_CBANK
	.align		4
        /*00ac*/ 	.byte	0x04, 0x0a
        /*00ae*/ 	.short	(.L_2843 - .L_2842)
	.align		4
.L_2842:
        /*00b0*/ 	.word	index@(.nv.constant0._ZN2at6native27unrolled_elementwise_kernelIZZZNS0_19signbit_kernel_cudaERNS_18TensorIteratorBaseEENKUlvE_clEvENKUlvE0_clEvEUlaE_St5arrayIPcLm2EELi4E23TrivialOffsetCalculatorILi1EjESB_NS0_6memory15LoadWithoutCastENSC_16StoreWithoutCastEEEviT_T0_T2_T3_T4_T5_)
        /*00b4*/ 	.short	0x0210
        /*00b6*/ 	.short	0x001c


	//----- nvinfo : EIATTR_SW_WAR
	.align		4
.L_2843:
        /*00b8*/ 	.byte	0x04, 0x36
        /*00ba*/ 	.short	(.L_2845 - .L_2844)
.L_2844:
        /*00bc*/ 	.word	0x00000008
.L_2845:


//--------------------- .nv.info._ZN2at6native29vectorized_elementwise_kernelILi2EZZZNS0_19signbit_kernel_cudaERNS_18TensorIteratorBaseEENKUlvE_clEvENKUlvE0_clEvEUlaE_St5arrayIPcLm2EEEEviT0_T1_ --------------------------
	.section	.nv.info._ZN2at6native29vectorized_elementwise_kernelILi2EZZZNS0_19signbit_kernel_cudaERNS_18TensorIteratorBaseEENKUlvE_clEvENKUlvE0_clEvEUlaE_St5arrayIPcLm2EEEEviT0_T1_,"",@"SHT_CUDA_INFO"
	.sectionflags	@""
	.align	4


	//----- nvinfo : EIATTR_CUDA_API_VERSION
	.align		4
        /*0000*/ 	.byte	0x04, 0x37
        /*0002*/ 	.short	(.L_2847 - .L_2846)
.L_2846:
        /*0004*/ 	.word	0x00000082


	//----- nvinfo : EIATTR_KPARAM_INFO
	.align		4
.L_2847:
        /*0008*/ 	.byte	0x04, 0x17
        /*000a*/ 	.short	(.L_2849 - .L_2848)
.L_2848:
        /*000c*/ 	.word	0x00000000
        /*0010*/ 	.short	0x0002
        /*0012*/ 	.short	0x0008
        /*0014*/ 	.byte	0x00, 0xf0, 0x41, 0x00


	//----- nvinfo : EIATTR_KPARAM_INFO
	.align		4
.L_2849:
        /*0018*/ 	.byte	0x04, 0x17
        /*001a*/ 	.short	(.L_2851 - .L_2850)
.L_2850:
        /*001c*/ 	.word	0x00000000
        /*0020*/ 	.short	0x0001
        /*0022*/ 	.short	0x0004
        /*0024*/ 	.byte	0x00, 0xf0, 0x05, 0x00


	//----- nvinfo : EIATTR_KPARAM_INFO
	.align		4
.L_2851:
        /*0028*/ 	.byte	0x04, 0x17
        /*002a*/ 	.short	(.L_2853 - .L_2852)
.L_2852:
        /*002c*/ 	.word	0x00000000
        /*0030*/ 	.short	0x0000
        /*0032*/ 	.short	0x0000
        /*0034*/ 	.byte	0x00, 0xf0, 0x11, 0x00


	//----- nvinfo : EIATTR_SPARSE_MMA_MASK
	.align		4
.L_2853:
        /*0038*/ 	.byte	0x03, 0x50
        /*003a*/ 	.short	0x0000


	//----- nvinfo : EIATTR_MAXREG_COUNT
	.align		4
        /*003c*/ 	.byte	0x03, 0x1b
        /*003e*/ 	.short	0x00ff


	//----- nvinfo : EIATTR_MERCURY_ISA_VERSION
	.align		4
        /*0040*/ 	.byte	0x03, 0x5f
        /*0042*/ 	.short	0x0101


	//----- nvinfo : EIATTR_EXIT_INSTR_OFFSETS
	.align		4
        /*0044*/ 	.byte	0x04, 0x1c
        /*0046*/ 	.short	(.L_2855 - .L_2854)


	//   ....[0]....
.L_2854:
        /*0048*/ 	.word	0x00000390


	//   ....[1]....
        /*004c*/ 	.word	0x00000cc0


	//   ....[2]....
        /*0050*/ 	.word	0x00000d20


	//----- nvinfo : EIATTR_MAX_THREADS
	.align		4
.L_2855:
        /*0054*/ 	.byte	0x04, 0x05
        /*0056*/ 	.short	(.L_2857 - .L_2856)
.L_2856:
        /*0058*/ 	.word	0x00000080
        /*005c*/ 	.word	0x00000001
        /*0060*/ 	.word	0x00000001


	//----- nvinfo : EIATTR_CRS_STACK_SIZE
	.align		4
.L_2857:
        /*0064*/ 	.byte	0x04, 0x1e
        /*0066*/ 	.short	(.L_2859 - .L_2858)
.L_2858:
        /*0068*/ 	.word	0x00000000


	//----- nvinfo : EIATTR_CBANK_PARAM_SIZE
	.align		4
.L_2859:
        /*006c*/ 	.byte	0x03, 0x19
        /*006e*/ 	.short	0x0018


	//----- nvinfo : EIATTR_PARAM_CBANK
	.align		4
        /*0070*/ 	.byte	0x04, 0x0a
        /*0072*/ 	.short	(.L_2861 - .L_2860)
	.align		4
.L_2860:
        /*0074*/ 	.word	index@(.nv.constant0._ZN2at6native29vectorized_elementwise_kernelILi2EZZZNS0_19signbit_kernel_cudaERNS_18TensorIteratorBaseEENKUlvE_clEvENKUlvE0_clEvEUlaE_St5arrayIPcLm2EEEEviT0_T1_)
        /*0078*/ 	.short	0x0210
        /*007a*/ 	.short	0x0018


	//----- nvinfo : EIATTR_SW_WAR
	.align		4
.L_2861:
        /*007c*/ 	.byte	0x04, 0x36
        /*007e*/ 	.short	(.L_2863 - .L_2862)
.L_2862:
        /*0080*/ 	.word	0x00000008
.L_2863:


//--------------------- .nv.info._ZN2at6native29vectorized_elementwise_kernelILi4EZZZNS0_19signbit_kernel_cudaERNS_18TensorIteratorBaseEENKUlvE_clEvENKUlvE0_clEvEUlaE_St5arrayIPcLm2EEEEviT0_T1_ --------------------------
	.section	.nv.info._ZN2at6native29vectorized_elementwise_kernelILi4EZZZNS0_19signbit_kernel_cudaERNS_18TensorIteratorBaseEENKUlvE_clEvENKUlvE0_clEvEUlaE_St5arrayIPcLm2EEEEviT0_T1_,"",@"SHT_CUDA_INFO"
	.sectionflags	@""
	.align	4


	//----- nvinfo : EIATTR_CUDA_API_VERSION
	.align		4
        /*0000*/ 	.byte	0x04, 0x37
        /*0002*/ 	.short	(.L_2865 - .L_2864)
.L_2864:
        /*0004*/ 	.word	0x00000082


	//----- nvinfo : EIATTR_KPARAM_INFO
	.align		4
.L_2865:
        /*0008*/ 	.byte	0x04, 0x17
        /*000a*/ 	.short	(.L_2867 - .L_2866)
.L_2866:
        /*000c*/ 	.word	0x00000000
        /*0010*/ 	.short	0x0002
        /*0012*/ 	.short	0x0008
        /*0014*/ 	.byte	0x00, 0xf0, 0x41, 0x00


	//----- nvinfo : EIATTR_KPARAM_INFO
	.align		4
.L_2867:
        /*0018*/ 	.byte	0x04, 0x17
        /*001a*/ 	.short	(.L_2869 - .L_2868)
.L_2868:
        /*001c*/ 	.word	0x00000000
        /*0020*/ 	.short	0x0001
        /*0022*/ 	.short	0x0004
        /*0024*/ 	.byte	0x00, 0xf0, 0x05, 0x00


	//----- nvinfo : EIATTR_KPARAM_INFO
	.align		4
.L_2869:
        /*0028*/ 	.byte	0x04, 0x17
        /*002a*/ 	.short	(.L_2871 - .L_2870)
.L_2870:
        /*002c*/ 	.word	0x00000000
        /*0030*/ 	.short	0x0000
        /*0032*/ 	.short	0x0000
        /*0034*/ 	.byte	0x00, 0xf0, 0x11, 0x00


	//----- nvinfo : EIATTR_SPARSE_MMA_MASK
	.align		4
.L_2871:
        /*0038*/ 	.byte	0x03, 0x50
        /*003a*/ 	.short	0x0000


	//----- nvinfo : EIATTR_MAXREG_COUNT
	.align		4
        /*003c*/ 	.byte	0x03, 0x1b
        /*003e*/ 	.short	0x00ff


	//----- nvinfo : EIATTR_MERCURY_ISA_VERSION
	.align		4
        /*0040*/ 	.byte	0x03, 0x5f
        /*0042*/ 	.short	0x0101


	//----- nvinfo : EIATTR_EXIT_INSTR_OFFSETS
	.align		4
        /*0044*/ 	.byte	0x04, 0x1c
        /*0046*/ 	.short	(.L_2873 - .L_2872)


	//   ....[0]....
.L_2872:
        /*0048*/ 	.word	0x00000370


	//   ....[1]....
        /*004c*/ 	.word	0x00000ca0


	//   ....[2]....
        /*0050*/ 	.word	0x00000d00


	//----- nvinfo : EIATTR_MAX_THREADS
	.align		4
.L_2873:
        /*0054*/ 	.byte	0x04, 0x05
        /*0056*/ 	.short	(.L_2875 - .L_2874)
.L_2874:
        /*0058*/ 	.word	0x00000080
        /*005c*/ 	.word	0x00000001
        /*0060*/ 	.word	0x00000001


	//----- nvinfo : EIATTR_CRS_STACK_SIZE
	.align		4
.L_2875:
        /*0064*/ 	.byte	0x04, 0x1e
        /*0066*/ 	.short	(.L_2877 - .L_2876)
.L_2876:
        /*0068*/ 	.word	0x00000000


	//----- nvinfo : EIATTR_CBANK_PARAM_SIZE
	.align		4
.L_2877:
        /*006c*/ 	.byte	0x03, 0x19
        /*006e*/ 	.short	0x0018


	//----- nvinfo : EIATTR_PARAM_CBANK
	.align		4
        /*0070*/ 	.byte	0x04, 0x0a
        /*0072*/ 	.short	(.L_2879 - .L_2878)
	.align		4
.L_2878:
        /*0074*/ 	.word	index@(.nv.constant0._ZN2at6native29vectorized_elementwise_kernelILi4EZZZNS0_19signbit_kernel_cudaERNS_18TensorIteratorBaseEENKUlvE_clEvENKUlvE0_clEvEUlaE_St5arrayIPcLm2EEEEviT0_T1_)
        /*0078*/ 	.short	0x0210
        /*007a*/ 	.short	0x0018


	//----- nvinfo : EIATTR_SW_WAR
	.align		4
.L_2879:
        /*007c*/ 	.byte	0x04, 0x36
        /*007e*/ 	.short	(.L_2881 - .L_2880)
.L_2880:
        /*0080*/ 	.word	0x00000008
.L_2881:


//--------------------- .nv.info._ZN2at6native29vectorized_elementwise_kernelILi8EZZZNS0_19signbit_kernel_cudaERNS_18TensorIteratorBaseEENKUlvE_clEvENKUlvE0_clEvEUlaE_St5arrayIPcLm2EEEEviT0_T1_ --------------------------
	.section	.nv.info._ZN2at6native29vectorized_elementwise_kernelILi8EZZZNS0_19signbit_kernel_cudaERNS_18TensorIteratorBaseEENKUlvE_clEvENKUlvE0_clEvEUlaE_St5arrayIPcLm2EEEEviT0_T1_,"",@"SHT_CUDA_INFO"
	.sectionflags	@""
	.align	4


	//----- nvinfo : EIATTR_CUDA_API_VERSION
	.align		4
        /*0000*/ 	.byte	0x04, 0x37
        /*0002*/ 	.short	(.L_2883 - .L_2882)
.L_2882:
        /*0004*/ 	.word	0x00000082


	//----- nvinfo : EIATTR_KPARAM_INFO
	.align		4
.L_2883:
        /*0008*/ 	.byte	0x04, 0x17
        /*000a*/ 	.short	(.L_2885 - .L_2884)
.L_2884:
        /*000c*/ 	.word	0x00000000
        /*0010*/ 	.short	0x0002
        /*0012*/ 	.short	0x0008
        /*0014*/ 	.byte	0x00, 0xf0, 0x41, 0x00


	//----- nvinfo : EIATTR_KPARAM_INFO
	.align		4
.L_2885:
        /*0018*/ 	.byte	0x04, 0x17
        /*001a*/ 	.short	(.L_2887 - .L_2886)
.L_2886:
        /*001c*/ 	.word	0x00000000
        /*0020*/ 	.short	0x0001
        /*0022*/ 	.short	0x0004
        /*0024*/ 	.byte	0x00, 0xf0, 0x05, 0x00


	//----- nvinfo : EIATTR_KPARAM_INFO
	.align		4
.L_2887:
        /*0028*/ 	.byte	0x04, 0x17
        /*002a*/ 	.short	(.L_2889 - .L_2888)
.L_2888:
        /*002c*/ 	.word	0x00000000
        /*0030*/ 	.short	0x0000
        /*0032*/ 	.short	0x0000
        /*0034*/ 	.byte	0x00, 0xf0, 0x11, 0x00


	//----- nvinfo : EIATTR_SPARSE_MMA_MASK
	.align		4
.L_2889:
        /*0038*/ 	.byte	0x03, 0x50
        /*003a*/ 	.short	0x0000


	//----- nvinfo : EIATTR_MAXREG_COUNT
	.align		4
        /*003c*/ 	.byte	0x03, 0x1b
        /*003e*/ 	.short	0x00ff


	//----- nvinfo : EIATTR_MERCURY_ISA_VERSION
	.align		4
        /*0040*/ 	.byte	0x03, 0x5f
        /*0042*/ 	.short	0x0101


	//----- nvinfo : EIATTR_EXIT_INSTR_OFFSETS
	.align		4
        /*0044*/ 	.byte	0x04, 0x1c
        /*0046*/ 	.short	(.L_2891 - .L_2890)


	//   ....[0]....
.L_2890:
        /*0048*/ 	.word	0x000002f0


	//   ....[1]....
        /*004c*/ 	.word	0x00000c20


	//   ....[2]....
        /*0050*/ 	.word	0x00000c80


	//----- nvinfo : EIATTR_MAX_THREADS
	.align		4
.L_2891:
        /*0054*/ 	.byte	0x04, 0x05
        /*0056*/ 	.short	(.L_2893 - .L_2892)
.L_2892:
        /*0058*/ 	.word	0x00000080
        /*005c*/ 	.word	0x00000001
        /*0060*/ 	.word	0x00000001


	//----- nvinfo : EIATTR_CRS_STACK_SIZE
	.align		4
.L_2893:
        /*0064*/ 	.byte	0x04, 0x1e
        /*0066*/ 	.short	(.L_2895 - .L_2894)
.L_2894:
        /*0068*/ 	.word	0x00000000


	//----- nvinfo : EIATTR_CBANK_PARAM_SIZE
	.align		4
.L_2895:
        /*006c*/ 	.byte	0x03, 0x19
        /*006e*/ 	.short	0x0018


	//----- nvinfo : EIATTR_PARAM_CBANK
	.align		4
        /*0070*/ 	.byte	0x04, 0x0a
        /*0072*/ 	.short	(.L_2897 - .L_2896)
	.align		4
.L_2896:
        /*0074*/ 	.word	index@(.nv.constant0._ZN2at6native29vectorized_elementwise_kernelILi8EZZZNS0_19signbit_kernel_cudaERNS_18TensorIteratorBaseEENKUlvE_clEvENKUlvE0_clEvEUlaE_St5arrayIPcLm2EEEEviT0_T1_)
        /*0078*/ 	.short	0x0210
        /*007a*/ 	.short	0x0018


	//----- nvinfo : EIATTR_SW_WAR
	.align		4
.L_2897:
        /*007c*/ 	.byte	0x04, 0x36
        /*007e*/ 	.short	(.L_2899 - .L_2898)
.L_2898:
        /*0080*/ 	.word	0x00000008
.L_2899:


//--------------------- .nv.info._ZN2at6native18elementwise_kernelILi128ELi4EZNS0_15gpu_kernel_implIZZZNS0_19signbit_kernel_cudaERNS_18TensorIteratorBaseEENKUlvE_clEvENKUlvE_clEvEUlhE_EEvS4_RKT_EUliE_EEviT1_ --------------------------
	.section	.nv.info._ZN2at6native18elementwise_kernelILi128ELi4EZNS0_15gpu_kernel_implIZZZNS0_19signbit_kernel_cudaERNS_18TensorIteratorBaseEENKUlvE_clEvENKUlvE_clEvEUlhE_EEvS4_RKT_EUliE_EEviT1_,"",@"SHT_CUDA_INFO"
	.sectionflags	@""
	.align	4


	//----- nvinfo : EIATTR_CUDA_API_VERSION
	.align		4
        /*0000*/ 	.byte	0x04, 0x37
        /*0002*/ 	.short	(.L_2901 - .L_2900)
.L_2900:
        /*0004*/ 	.word	0x00000082


	//----- nvinfo : EIATTR_KPARAM_INFO
	.align		4
.L_2901:
        /*0008*/ 	.byte	0x04, 0x17
        /*000a*/ 	.short	(.L_2903 - .L_2902)
.L_2902:
        /*000c*/ 	.word	0x00000000
        /*0010*/ 	.short	0x0001
        /*0012*/ 	.short	0x0008
        /*0014*/ 	.byte	0x00, 0xf0, 0x61, 0x08


	//----- nvinfo : EIATTR_KPARAM_INFO
	.align		4
.L_2903:
        /*0018*/ 	.byte	0x04, 0x17
        /*001a*/ 	.short	(.L_2905 - .L_2904)
.L_2904:
        /*001c*/ 	.word	0x00000000
        /*0020*/ 	.short	0x0000
        /*0022*/ 	.short	0x0000
        /*0024*/ 	.byte	0x00, 0xf0, 0x11, 0x00


	//----- nvinfo : EIATTR_SPARSE_MMA_MASK
	.align		4
.L_2905:
        /*0028*/ 	.byte	0x03, 0x50
        /*002a*/ 	.short	0x0000


	//----- nvinfo : EIATTR_MAXREG_COUNT
	.align		4
        /*002c*/ 	.byte	0x03, 0x1b
        /*002e*/ 	.short	0x0080


	//----- nvinfo : EIATTR_EXTERNS
	.align		4
        /*0030*/ 	.byte	0x04, 0x0f
        /*0032*/ 	.short	(.L_2907 - .L_2906)


	//   ....[0]....
	.align		4
.L_2906:
        /*0034*/ 	.word	index@(__assertfail)


	//----- nvinfo : EIATTR_MERCURY_ISA_VERSION
	.align		4
.L_2907:
        /*0038*/ 	.byte	0x03, 0x5f
        /*003a*/ 	.short	0x0101


	//----- nvinfo : EIATTR_SYSCALL_OFFSETS
	.align		4
        /*003c*/ 	.byte	0x04, 0x46
        /*003e*/ 	.short	(.L_2909 - .L_2908)


	//   ....[0]....
.L_2908:
        /*0040*/ 	.word	0x00001390


	//   ....[1]....
        /*0044*/ 	.word	0x00001a80


	//   ....[2]....
        /*0048*/ 	.word	0x00002e30


	//   ....[3]....
        /*004c*/ 	.word	0x00003520


	//   ....[4]....
        /*0050*/ 	.word	0x000048c0


	//   ....[5]....
        /*0054*/ 	.word	0x00004fb0


	//   ....[6]....
        /*0058*/ 	.word	0x00006340


	//   ....[7]....
        /*005c*/ 	.word	0x00006a30


	//----- nvinfo : EIATTR_EXIT_INSTR_OFFSETS
	.align		4
.L_2909:
        /*0060*/ 	.byte	0x04, 0x1c
        /*0062*/ 	.short	(.L_2911 - .L_2910)


	//   ....[0]....
.L_2910:
        /*0064*/ 	.word	0x00005040


	//   ....[1]....
        /*0068*/ 	.word	0x00006420


	//   ....[2]....
        /*006c*/ 	.word	0x00006440


	//   ....[3]....
        /*0070*/ 	.word	0x000064c0


	//   ....[4]....
        /*0074*/ 	.word	0x000064e0


	//   ....[5]....
        /*0078*/ 	.word	0x00006500


	//   ....[6]....
        /*007c*/ 	.word	0x00006580


	//   ....[7]....
        /*0080*/ 	.word	0x000065a0


	//   ....[8]....
        /*0084*/ 	.word	0x00006620


	//   ....[9]....
        /*0088*/ 	.word	0x00006640


	//   ....[10]....
        /*008c*/ 	.word	0x00006660


	//   ....[11]....
        /*0090*/ 	.word	0x00006700


	//   ....[12]....
        /*0094*/ 	.word	0x00006720


	//   ....[13]....
        /*0098*/ 	.word	0x000067a0


	//   ....[14]....
        /*009c*/ 	.word	0x000067c0


	//   ....[15]....
        /*00a0*/ 	.word	0x000067e0


	//   ....[16]....
        /*00a4*/ 	.word	0x00006880


	//   ....[17]....
        /*00a8*/ 	.word	0x000068a0


	//   ....[18]....
        /*00ac*/ 	.word	0x000068c0


	//   ....[19]....
        /*00b0*/ 	.word	0x00006930


	//   ....[20]....
        /*00b4*/ 	.word	0x00006a40


	//   ....[21]....
        /*00b8*/ 	.word	0x00006a60


	//   ....[22]....
        /*00bc*/ 	.word	0x00006a80


	//----- nvinfo : EIATTR_MAX_THREADS
	.align		4
.L_2911:
        /*00c0*/ 	.byte	0x04, 0x05
        /*00c2*/ 	.short	(.L_2913 - .L_2912)
.L_2912:
        /*00c4*/ 	.word	0x00000080
        /*00c8*/ 	.word	0x00000001
        /*00cc*/ 	.word	0x00000001


	//----- nvinfo : EIATTR_CRS_STACK_SIZE
	.align		4
.L_2913:
        /*00d0*/ 	.byte	0x04, 0x1e
        /*00d2*/ 	.short	(.L_2915 - .L_2914)
.L_2914:
        /*00d4*/ 	.word	0x00000000


	//----- nvinfo : EIATTR_CBANK_PARAM_SIZE
	.align		4
.L_2915:
        /*00d8*/ 	.byte	0x03, 0x19
        /*00da*/ 	.short	0x0220


	//----- nvinfo : EIATTR_PARAM_CBANK
	.align		4
        /*00dc*/ 	.byte	0x04, 0x0a
        /*00de*/ 	.short	(.L_2917 - .L_2916)
	.align		4
.L_2916:
        /*00e0*/ 	.word	index@(.nv.constant0._ZN2at6native18elementwise_kernelILi128ELi4EZNS0_15gpu_kernel_implIZZZNS0_19signbit_kernel_cudaERNS_18TensorIteratorBaseEENKUlvE_clEvENKUlvE_clEvEUlhE_EEvS4_RKT_EUliE_EEviT1_)
        /*00e4*/ 	.short	0x0210
        /*00e6*/ 	.short	0x0220


	//----- nvinfo : EIATTR_SW_WAR
	.align		4
.L_2917:
        /*00e8*/ 	.byte	0x04, 0x36
        /*00ea*/ 	.short	(.L_2919 - .L_2918)
.L_2918:
        /*00ec*/ 	.word	0x00000008
.L_2919:


//--------------------- .nv.info._ZN2at6native27unrolled_elementwise_kernelIZZZNS0_19signbit_kernel_cudaERNS_18TensorIteratorBaseEENKUlvE_clEvENKUlvE_clEvEUlhE_St5arrayIPcLm2EELi4E23TrivialOffsetCalculatorILi1EjESB_NS0_6memory12LoadWithCastILi1EEENSC_13StoreWithCastILi1EEEEEviT_T0_T2_T3_T4_T5_ --------------------------
	.section	.nv.info._ZN2at6native27unrolled_elementwise_kernelIZZZNS0_19signbit_kernel_cudaERNS_18TensorIteratorBaseEENKUlvE_clEvENKUlvE_clEvEUlhE_St5arrayIPcLm2EELi4E23TrivialOffsetCalculatorILi1EjESB_NS0_6memory12LoadWithCastILi1EEENSC_13StoreWithCastILi1EEEEEviT_T0_T2_T3_T4_T5_,"",@"SHT_CUDA_INFO"
	.sectionflags	@""
	.align	4


	//----- nvinfo : EIATTR_CUDA_API_VERSION
	.align		4
        /*0000*/ 	.byte	0x04, 0x37
        /*0002*/ 	.short	(.L_2921 - .L_2920)
.L_2920:
        /*0004*/ 	.word	0x00000082


	//----- nvinfo : EIATTR_KPARAM_INFO
	.align		4
.L_2921:
        /*0008*/ 	.byte	0x04, 0x17
        /*000a*/ 	.short	(.L_2923 - .L_2922)
.L_2922:
        /*000c*/ 	.word	0x00000000
        /*0010*/ 	.short	0x0006
        /*0012*/ 	.short	0x0024
        /*0014*/ 	.byte	0x00, 0xf0, 0x21, 0x00


	//----- nvinfo : EIATTR_KPARAM_INFO
	.align		4
.L_2923:
        /*0018*/ 	.byte	0x04, 0x17
        /*001a*/ 	.short	(.L_2925 - .L_2924)
.L_2924:
        /*001c*/ 	.word	0x00000000
        /*0020*/ 	.short	0x0005
        /*0022*/ 	.short	0x001c
        /*0024*/ 	.byte	0x00, 0xf0, 0x21, 0x00


	//----- nvinfo : EIATTR_KPARAM_INFO
	.align		4
.L_2925:
        /*0028*/ 	.byte	0x04, 0x17
        /*002a*/ 	.short	(.L_2927 - .L_2926)
.L_2926:
        /*002c*/ 	.word	0x00000000
        /*0030*/ 	.short	0x0004
        /*0032*/ 	.short	0x0019
        /*0034*/ 	.byte	0x00, 0xf0, 0x05, 0x00


	//----- nvinfo : EIATTR_KPARAM_INFO
	.align		4
.L_2927:
        /*0038*/ 	.byte	0x04, 0x17
        /*003a*/ 	.short	(.L_2929 - .L_2928)
.L_2928:
        /*003c*/ 	.word	0x00000000
        /*0040*/ 	.short	0x0003
        /*0042*/ 	.short	0x0018
        /*0044*/ 	.byte	0x00, 0xf0, 0x05, 0x00


	//----- nvinfo : EIATTR_KPARAM_INFO
	.align		4
.L_2929:
        /*0048*/ 	.byte	0x04, 0x17
        /*004a*/ 	.short	(.L_2931 - .L_2930)
.L_2930:
        /*004c*/ 	.word	0x00000000
        /*0050*/ 	.short	0x0002
        /*0052*/ 	.short	0x0008
        /*0054*/ 	.byte	0x00, 0xf0, 0x41, 0x00


	//----- nvinfo : EIATTR_KPARAM_INFO
	.align		4
.L_2931:
        /*0058*/ 	.byte	0x04, 0x17
        /*005a*/ 	.short	(.L_2933 - .L_2932)
.L_2932:
        /*005c*/ 	.word	0x00000000
        /*0060*/ 	.short	0x0001
        /*0062*/ 	.short	0x0004
        /*0064*/ 	.byte	0x00, 0xf0, 0x05, 0x00


	//----- nvinfo : EIATTR_KPARAM_INFO
	.align		4
.L_2933:
        /*0068*/ 	.byte	0x04, 0x17
        /*006a*/ 	.short	(.L_2935 - .L_2934)
.L_2934:
        /*006c*/ 	.word	0x00000000
        /*0070*/ 	.short	0x0000
        /*0072*/ 	.short	0x0000
        /*0074*/ 	.byte	0x00, 0xf0, 0x11, 0x00


	//----- nvinfo : EIATTR_SPARSE_MMA_MASK
	.align		4
.L_2935:
        /*0078*/ 	.byte	0x03, 0x50
        /*007a*/ 	.short	0x0000


	//----- nvinfo : EIATTR_MAXREG_COUNT
	.align		4
        /*007c*/ 	.byte	0x03, 0x1b
        /*007e*/ 	.short	0x00ff


	//----- nvinfo : EIATTR_EXTERNS
	.align		4
        /*0080*/ 	.byte	0x04, 0x0f
        /*0082*/ 	.short	(.L_2937 - .L_2936)


	//   ....[0]....
	.align		4
.L_2936:
        /*0084*/ 	.word	index@(__assertfail)


	//----- nvinfo : EIATTR_MERCURY_ISA_VERSION
	.align		4
.L_2937:
        /*0088*/ 	.byte	0x03, 0x5f
        /*008a*/ 	.short	0x0101


	//----- nvinfo : EIATTR_SYSCALL_OFFSETS
	.align		4
        /*008c*/ 	.byte	0x04, 0x46
        /*008e*/ 	.short	(.L_2939 - .L_2938)


	//   ....[0]....
.L_2938:
        /*0090*/ 	.word	0x00000200


	//   ....[1]....
        /*0094*/ 	.word	0x000003e0


	//   ....[2]....
        /*0098*/ 	.word	0x00000590


	//   ....[3]....
        /*009c*/ 	.word	0x00000760


	//   ....[4]....
        /*00a0*/ 	.word	0x00001190


	//   ....[5]....
        /*00a4*/ 	.word	0x00001c00


	//   ....[6]....
        /*00a8*/ 	.word	0x00002660


	//   ....[7]....
        /*00ac*/ 	.word	0x000030c0


	//----- nvinfo : EIATTR_EXIT_INSTR_OFFSETS
	.align		4
.L_2939:
        /*00b0*/ 	.byte	0x04, 0x1c
        /*00b2*/ 	.short	(.L_2941 - .L_2940)


	//   ....[0]....
.L_2940:
        /*00b4*/ 	.word	0x00002720


	//   ....[1]....
        /*00b8*/ 	.word	0x00002870


	//   ....[2]....
        /*00bc*/ 	.word	0x000028b0


	//   ....[3]....
        /*00c0*/ 	.word	0x00002950


	//   ....[4]....
        /*00c4*/ 	.word	0x00002990


	//   ....[5]....
        /*00c8*/ 	.word	0x000029d0


	//   ....[6]....
        /*00cc*/ 	.word	0x00002a70


	//   ....[7]....
        /*00d0*/ 	.word	0x00002ab0


	//   ....[8]....
        /*00d4*/ 	.word	0x00002b50


	//   ....[9]....
        /*00d8*/ 	.word	0x00002b90


	//   ....[10]....
        /*00dc*/ 	.word	0x00002bd0


	//   ....[11]....
        /*00e0*/ 	.word	0x00002c90


	//   ....[12]....
        /*00e4*/ 	.word	0x00002cd0


	//   ....[13]....
        /*00e8*/ 	.word	0x00002d70


	//   ....[14]....
        /*00ec*/ 	.word	0x00002db0


	//   ....[15]....
        /*00f0*/ 	.word	0x00002df0


	//   ....[16]....
        /*00f4*/ 	.word	0x00002eb0


	//   ....[17]....
        /*00f8*/ 	.word	0x00002ef0


	//   ....[18]....
        /*00fc*/ 	.word	0x00002f30


	//   ....[19]....
        /*0100*/ 	.word	0x00002fc0


	//   ....[20]....
        /*0104*/ 	.word	0x000030d0


	//   ....[21]....
        /*0108*/ 	.word	0x00003110


	//   ....[22]....
        /*010c*/ 	.word	0x00003150


	//----- nvinfo : EIATTR_MAX_THREADS
	.align		4
.L_2941:
        /*0110*/ 	.byte	0x04, 0x05
        /*0112*/ 	.short	(.L_2943 - .L_2942)
.L_2942:
        /*0114*/ 	.word	0x00000080
        /*0118*/ 	.word	0x00000001
        /*011c*/ 	.word	0x00000001


	//----- nvinfo : EIATTR_CRS_STACK_SIZE
	.align		4
.L_2943:
        /*0120*/ 	.byte	0x04, 0x1e
        /*0122*/ 	.short	(.L_2945 - .L_2944)
.L_2944:
        /*0124*/ 	.word	0x00000000


	//----- nvinfo : EIATTR_CBANK_PARAM_SIZE
	.align		4
.L_2945:
        /*0128*/ 	.byte	0x03, 0x19
        /*012a*/ 	.short	0x002c


	//----- nvinfo : EIATTR_PARAM_CBANK
	.align		4
        /*012c*/ 	.byte	0x04, 0x0a
        /*012e*/ 	.short	(.L_2947 - .L_2946)
	.align		4
.L_2946:
        /*0130*/ 	.word	index@(.nv.constant0._ZN2at6native27unrolled_elementwise_kernelIZZZNS0_19signbit_kernel_cudaERNS_18TensorIteratorBaseEENKUlvE_clEvENKUlvE_clEvEUlhE_St5arrayIPcLm2EELi4E23TrivialOffsetCalculatorILi1EjESB_NS0_6memory12LoadWithCastILi1EEENSC_13StoreWithCastILi1EEEEEviT_T0_T2_T3_T4_T5_)
        /*0134*/ 	.short	0x0210
        /*0136*/ 	.short	0x002c


	//----- nvinfo : EIATTR_SW_WAR
	.align		4
.L_2947:
        /*0138*/ 	.byte	0x04, 0x36
        /*013a*/ 	.short	(.L_2949 - .L_2948)
.L_2948:
        /*013c*/ 	.word	0x00000008
.L_2949:


//--------------------- .nv.info._ZN2at6native18elementwise_kernelILi128ELi4EZNS0_22gpu_kernel_impl_nocastIZZZNS0_19signbit_kernel_cudaERNS_18TensorIteratorBaseEENKUlvE_clEvENKUlvE_clEvEUlhE_EEvS4_RKT_EUliE_EEviT1_ --------------------------
	.section	.nv.info._ZN2at6native18elementwise_kernelILi128ELi4EZNS0_22gpu_kernel_impl_nocastIZZZNS0_19signbit_kernel_cudaERNS_18TensorIteratorBaseEENKUlvE_clEvENKUlvE_clEvEUlhE_EEvS4_RKT_EUliE_EEviT1_,"",@"SHT_CUDA_INFO"
	.sectionflags	@""
	.align	4


	//----- nvinfo : EIATTR_CUDA_API_VERSION
	.align		4
        /*0000*/ 	.byte	0x04, 0x37
        /*0002*/ 	.short	(.L_2951 - .L_2950)
.L_2950:
        /*0004*/ 	.word	0x00000082


	//----- nvinfo : EIATTR_KPARAM_INFO
	.align		4
.L_2951:
        /*0008*/ 	.byte	0x04, 0x17
        /*000a*/ 	.short	(.L_2953 - .L_2952)
.L_2952:
        /*000c*/ 	.word	0x00000000
        /*0010*/ 	.short	0x0001
        /*0012*/ 	.short	0x0008
        /*0014*/ 	.byte	0x00, 0xf0, 0x61, 0x08


	//----- nvinfo : EIATTR_KPARAM_INFO
	.align		4
.L_2953:
        /*0018*/ 	.byte	0x04, 0x17
        /*001a*/ 	.short	(.L_2955 - .L_2954)
.L_2954:
        /*001c*/ 	.word	0x00000000
        /*0020*/ 	.short	0x0000
        /*0022*/ 	.short	0x0000
        /*0024*/ 	.byte	0x00, 0xf0, 0x11, 0x00


	//----- nvinfo : EIATTR_SPARSE_MMA_MASK
	.align		4
.L_2955:
        /*0028*/ 	.byte	0x03, 0x50
        /*002a*/ 	.short	0x0000


	//----- nvinfo : EIATTR_MAXREG_COUNT
	.align		4
        /*002c*/ 	.byte	0x03, 0x1b
        /*002e*/ 	.short	0x0080


	//----- nvinfo : EIATTR_MERCURY_ISA_VERSION
	.align		4
        /*0030*/ 	.byte	0x03, 0x5f
        /*0032*/ 	.short	0x0101


	//----- nvinfo : EIATTR_EXIT_INSTR_OFFSETS
	.align		4
        /*0034*/ 	.byte	0x04, 0x1c
        /*0036*/ 	.short	(.L_2957 - .L_2956)


	//   ....[0]....
.L_2956:
        /*0038*/ 	.word	0x00003620


	//   ....[1]....
        /*003c*/ 	.word	0x000047d0


	//----- nvinfo : EIATTR_MAX_THREADS
	.align		4
.L_2957:
        /*0040*/ 	.byte	0x04, 0x05
        /*0042*/ 	.short	(.L_2959 - .L_2958)
.L_2958:
        /*0044*/ 	.word	0x00000080
        /*0048*/ 	.word	0x00000001
        /*004c*/ 	.word	0x00000001


	//----- nvinfo : EIATTR_CRS_STACK_SIZE
	.align		4
.L_2959:
        /*0050*/ 	.byte	0x04, 0x1e
        /*0052*/ 	.short	(.L_2961 - .L_2960)
.L_2960:
        /*0054*/ 	.word	0x00000000


	//----- nvinfo : EIATTR_CBANK_PARAM_SIZE
	.align		4
.L_2961:
        /*0058*/ 	.byte	0x03, 0x19
        /*005a*/ 	.short	0x0220


	//----- nvinfo : EIATTR_PARAM_CBANK
	.align		4
        /*005c*/ 	.byte	0x04, 0x0a
        /*005e*/ 	.short	(.L_2963 - .L_2962)
	.align		4
.L_2962:
        /*0060*/ 	.word	index@(.nv.constant0._ZN2at6native18elementwise_kernelILi128ELi4EZNS0_22gpu_kernel_impl_nocastIZZZNS0_19signbit_kernel_cudaERNS_18TensorIteratorBaseEENKUlvE_clEvENKUlvE_clEvEUlhE_EEvS4_RKT_EUliE_EEviT1_)
        /*0064*/ 	.short	0x0210
        /*0066*/ 	.short	0x0220


	//----- nvinfo : EIATTR_SW_WAR
	.align		4
.L_2963:
        /*0068*/ 	.byte	0x04, 0x36
        /*006a*/ 	.short	(.L_2965 - .L_2964)
.L_2964:
        /*006c*/ 	.word	0x00000008
.L_2965:


//--------------------- .nv.info._ZN2at6native27unrolled_elementwise_kernelIZZZNS0_19signbit_kernel_cudaERNS_18TensorIteratorBaseEENKUlvE_clEvENKUlvE_clEvEUlhE_St5arrayIPcLm2EELi4E23TrivialOffsetCalculatorILi1EjESB_NS0_6memory15LoadWithoutCastENSC_16StoreWithoutCastEEEviT_T0_T2_T3_T4_T5_ --------------------------
	.section	.nv.info._ZN2at6native27unrolled_elementwise_kernelIZZZNS0_19signbit_kernel_cudaERNS_18TensorIteratorBaseEENKUlvE_clEvENKUlvE_clEvEUlhE_St5arrayIPcLm2EELi4E23TrivialOffsetCalculatorILi1EjESB_NS0_6memory15LoadWithoutCastENSC_16StoreWithoutCastEEEviT_T0_T2_T3_T4_T5_,"",@"SHT_CUDA_INFO"
	.sectionflags	@""
	.align	4


	//----- nvinfo : EIATTR_CUDA_API_VERSION
	.align		4
        /*0000*/ 	.byte	0x04, 0x37
        /*0002*/ 	.short	(.L_2967 - .L_2966)
.L_2966:
        /*0004*/ 	.word	0x00000082


	//----- nvinfo : EIATTR_KPARAM_INFO
	.align		4
.L_2967:
        /*0008*/ 	.byte	0x04, 0x17
        /*000a*/ 	.short	(.L_2969 - .L_2968)
.L_2968:
        /*000c*/ 	.word	0x00000000
        /*0010*/ 	.short	0x0006
        /*0012*/ 	.short	0x001b
        /*0014*/ 	.byte	0x00, 0xf0, 0x05, 0x00


	//----- nvinfo : EIATTR_KPARAM_INFO
	.align		4
.L_2969:
        /*0018*/ 	.byte	0x04, 0x17
        /*001a*/ 	.short	(.L_2971 - .L_2970)
.L_2970:
        /*001c*/ 	.word	0x00000000
        /*0020*/ 	.short	0x0005
        /*0022*/ 	.short	0x001a
        /*0024*/ 	.byte	0x00, 0xf0, 0x05, 0x00


	//----- nvinfo : EIATTR_KPARAM_INFO
	.align		4
.L_2971:
        /*0028*/ 	.byte	0x04, 0x17
        /*002a*/ 	.short	(.L_2973 - .L_2972)
.L_2972:
        /*002c*/ 	.word	0x00000000
        /*0030*/ 	.short	0x0004
        /*0032*/ 	.short	0x0019
        /*0034*/ 	.byte	0x00, 0xf0, 0x05, 0x00


	//----- nvinfo : EIATTR_KPARAM_INFO
	.align		4
.L_2973:
        /*0038*/ 	.byte	0x04, 0x17
        /*003a*/ 	.short	(.L_2975 - .L_2974)
.L_2974:
        /*003c*/ 	.word	0x00000000
        /*0040*/ 	.short	0x0003
        /*0042*/ 	.short	0x0018
        /*0044*/ 	.byte	0x00, 0xf0, 0x05, 0x00


	//----- nvinfo : EIATTR_KPARAM_INFO
	.align		4
.L_2975:
        /*0048*/ 	.byte	0x04, 0x17
        /*004a*/ 	.short	(.L_2977 - .L_2976)
.L_2976:
        /*004c*/ 	.word	0x00000000
        /*0050*/ 	.short	0x0002
        /*0052*/ 	.short	0x0008
        /*0054*/ 	.byte	0x00, 0xf0, 0x41, 0x00


	//----- nvinfo : EIATTR_KPARAM_INFO
	.align		4
.L_2977:
        /*0058*/ 	.byte	0x04, 0x17
        /*005a*/ 	.short	(.L_2979 - .L_2978)
.L_2978:
        /*005c*/ 	.word	0x00000000
        /*0060*/ 	.short	0x0001
        /*0062*/ 	.short	0x0004
        /*0064*/ 	.byte	0x00, 0xf0, 0x05, 0x00


	//----- nvinfo : EIATTR_KPARAM_INFO
	.align		4
.L_2979:
        /*0068*/ 	.byte	0x04, 0x17
        /*006a*/ 	.short	(.L_2981 - .L_2980)
.L_2980:
        /*006c*/ 	.word	0x00000000
        /*0070*/ 	.short	0x0000
        /*0072*/ 	.short	0x0000
        /*0074*/ 	.byte	0x00, 0xf0, 0x11, 0x00


	//----- nvinfo : EIATTR_SPARSE_MMA_MASK
	.align		4
.L_2981:
        /*0078*/ 	.byte	0x03, 0x50
        /*007a*/ 	.short	0x0000


	//----- nvinfo : EIATTR_MAXREG_COUNT
	.align		4
        /*007c*/ 	.byte	0x03, 0x1b
        /*007e*/ 	.short	0x00ff


	//----- nvinfo : EIATTR_MERCURY_ISA_VERSION
	.align		4
        /*0080*/ 	.byte	0x03, 0x5f
        /*0082*/ 	.short	0x0101


	//----- nvinfo : EIATTR_EXIT_INSTR_OFFSETS
	.align		4
        /*0084*/ 	.byte	0x04, 0x1c
        /*0086*/ 	.short	(.L_2983 - .L_2982)


	//   ....[0]....
.L_2982:
        /*0088*/ 	.word	0x000001e0


	//   ....[1]....
        /*008c*/ 	.word	0x00000240


	//----- nvinfo : EIATTR_MAX_THREADS
	.align		4
.L_2983:
        /*0090*/ 	.byte	0x04, 0x05
        /*0092*/ 	.short	(.L_2985 - .L_2984)
.L_2984:
        /*0094*/ 	.word	0x00000080
        /*0098*/ 	.word	0x00000001
        /*009c*/ 	.word	0x00000001


	//----- nvinfo : EIATTR_CRS_STACK_SIZE
	.align		4
.L_2985:
        /*00a0*/ 	.byte	0x04, 0x1e
        /*00a2*/ 	.short	(.L_2987 - .L_2986)
.L_2986:
        /*00a4*/ 	.word	0x00000000


	//----- nvinfo : EIATTR_CBANK_PARAM_SIZE
	.align		4
.L_2987:
        /*00a8*/ 	.byte	0x03, 0x19
        /*00aa*/ 	.short	0x001c


	//----- nvinfo : EIATTR_PARAM_CBANK
	.align		4
        /*00ac*/ 	.byte	0x04, 0x0a
        /*00ae*/ 	.short	(.L_2989 - .L_2988)
	.align		4
.L_2988:
        /*00b0*/ 	.word	index@(.nv.constant0._ZN2at6native27unrolled_elementwise_kernelIZZZNS0_19signbit_kernel_cudaERNS_18TensorIteratorBaseEENKUlvE_clEvENKUlvE_clEvEUlhE_St5arrayIPcLm2EELi4E23TrivialOffsetCalculatorILi1EjESB_NS0_6memory15LoadWithoutCastENSC_16StoreWithoutCastEEEviT_T0_T2_T3_T4_T5_)
        /*00b4*/ 	.short	0x0210
        /*00b6*/ 	.short	0x001c


	//----- nvinfo : EIATTR_SW_WAR
	.align		4
.L_2989:
        /*00b8*/ 	.byte	0x04, 0x36
        /*00ba*/ 	.short	(.L_2991 - .L_2990)
.L_2990:
        /*00bc*/ 	.word	0x00000008
.L_2991:


//--------------------- .nv.info._ZN2at6native29vectorized_elementwise_kernelILi2EZZZNS0_19signbit_kernel_cudaERNS_18TensorIteratorBaseEENKUlvE_clEvENKUlvE_clEvEUlhE_St5arrayIPcLm2EEEEviT0_T1_ --------------------------
	.section	.nv.info._ZN2at6native29vectorized_elementwise_kernelILi2EZZZNS0_19signbit_kernel_cudaERNS_18TensorIteratorBaseEENKUlvE_clEvENKUlvE_clEvEUlhE_St5arrayIPcLm2EEEEviT0_T1_,"",@"SHT_CUDA_INFO"
	.sectionflags	@""
	.align	4


	//----- nvinfo : EIATTR_CUDA_API_VERSION
	.align		4
        /*0000*/ 	.byte	0x04, 0x37
        /*0002*/ 	.short	(.L_2993 - .L_2992)
.L_2992:
        /*0004*/ 	.word	0x00000082


	//----- nvinfo : EIATTR_KPARAM_INFO
	.align		4
.L_2993:
        /*0008*/ 	.byte	0x04, 0x17
        /*000a*/ 	.short	(.L_2995 - .L_2994)
.L_2994:
        /*000c*/ 	.word	0x00000000
        /*0010*/ 	.short	0x0002
        /*0012*/ 	.short	0x0008
        /*0014*/ 	.byte	0x00, 0xf0, 0x41, 0x00


	//----- nvinfo : EIATTR_KPARAM_INFO
	.align		4
.L_2995:
        /*0018*/ 	.byte	0x04, 0x17
        /*001a*/ 	.short	(.L_2997 - .L_2996)
.L_2996:
        /*001c*/ 	.word	0x00000000
        /*0020*/ 	.short	0x0001
        /*0022*/ 	.short	0x0004
        /*0024*/ 	.byte	0x00, 0xf0, 0x05, 0x00


	//----- nvinfo : EIATTR_KPARAM_INFO
	.align		4
.L_2997:
        /*0028*/ 	.byte	0x04, 0x17
        /*002a*/ 	.short	(.L_2999 - .L_2998)
.L_2998:
        /*002c*/ 	.word	0x00000000
        /*0030*/ 	.short	0x0000
        /*0032*/ 	.short	0x0000
        /*0034*/ 	.byte	0x00, 0xf0, 0x11, 0x00


	//----- nvinfo : EIATTR_SPARSE_MMA_MASK
	.align		4
.L_2999:
        /*0038*/ 	.byte	0x03, 0x50
        /*003a*/ 	.short	0x0000


	//----- nvinfo : EIATTR_MAXREG_COUNT
	.align		4
        /*003c*/ 	.byte	0x03, 0x1b
        /*003e*/ 	.short	0x00ff


	//----- nvinfo : EIATTR_MERCURY_ISA_VERSION
	.align		4
        /*0040*/ 	.byte	0x03, 0x5f
        /*0042*/ 	.short	0x0101


	//----- nvinfo : EIATTR_EXIT_INSTR_OFFSETS
	.align		4
        /*0044*/ 	.byte	0x04, 0x1c
        /*0046*/ 	.short	(.L_3001 - .L_3000)


	//   ....[0]....
.L_3000:
        /*0048*/ 	.word	0x00000130


	//   ....[1]....
        /*004c*/ 	.word	0x00000520


	//   ....[2]....
        /*0050*/ 	.word	0x00000580


	//----- nvinfo : EIATTR_MAX_THREADS
	.align		4
.L_3001:
        /*0054*/ 	.byte	0x04, 0x05
        /*0056*/ 	.short	(.L_3003 - .L_3002)
.L_3002:
        /*0058*/ 	.word	0x00000080
        /*005c*/ 	.word	0x00000001
        /*0060*/ 	.word	0x00000001


	//----- nvinfo : EIATTR_CRS_STACK_SIZE
	.align		4
.L_3003:
        /*0064*/ 	.byte	0x04, 0x1e
        /*0066*/ 	.short	(.L_3005 - .L_3004)
.L_3004:
        /*0068*/ 	.word	0x00000000


	//----- nvinfo : EIATTR_CBANK_PARAM_SIZE
	.align		4
.L_3005:
        /*006c*/ 	.byte	0x03, 0x19
        /*006e*/ 	.short	0x0018


	//----- nvinfo : EIATTR_PARAM_CBANK
	.align		4
        /*0070*/ 	.byte	0x04, 0x0a
        /*0072*/ 	.short	(.L_3007 - .L_3006)
	.align		4
.L_3006:
        /*0074*/ 	.word	index@(.nv.constant0._ZN2at6native29vectorized_elementwise_kernelILi2EZZZNS0_19signbit_kernel_cudaERNS_18TensorIteratorBaseEENKUlvE_clEvENKUlvE_clEvEUlhE_St5arrayIPcLm2EEEEviT0_T1_)
        /*0078*/ 	.short	0x0210
        /*007a*/ 	.short	0x0018


	//----- nvinfo : EIATTR_SW_WAR
	.align		4
.L_3007:
        /*007c*/ 	.byte	0x04, 0x36
        /*007e*/ 	.short	(.L_3009 - .L_3008)
.L_3008:
        /*0080*/ 	.word	0x00000008
.L_3009:


//--------------------- .nv.info._ZN2at6native29vectorized_elementwise_kernelILi4EZZZNS0_19signbit_kernel_cudaERNS_18TensorIteratorBaseEENKUlvE_clEvENKUlvE_clEvEUlhE_St5arrayIPcLm2EEEEviT0_T1_ --------------------------
	.section	.nv.info._ZN2at6native29vectorized_elementwise_kernelILi4EZZZNS0_19signbit_kernel_cudaERNS_18TensorIteratorBaseEENKUlvE_clEvENKUlvE_clEvEUlhE_St5arrayIPcLm2EEEEviT0_T1_,"",@"SHT_CUDA_INFO"
	.sectionflags	@""
	.align	4


	//----- nvinfo : EIATTR_CUDA_API_VERSION
	.align		4
        /*0000*/ 	.byte	0x04, 0x37
        /*0002*/ 	.short	(.L_3011 - .L_3010)
.L_3010:
        /*0004*/ 	.word	0x00000082


	//----- nvinfo : EIATTR_KPARAM_INFO
	.align		4
.L_3011:
        /*0008*/ 	.byte	0x04, 0x17
        /*000a*/ 	.short	(.L_3013 - .L_3012)
.L_3012:
        /*000c*/ 	.word	0x00000000
        /*0010*/ 	.short	0x0002
        /*0012*/ 	.short	0x0008
        /*0014*/ 	.byte	0x00, 0xf0, 0x41, 0x00


	//----- nvinfo : EIATTR_KPARAM_INFO
	.align		4
.L_3013:
        /*0018*/ 	.byte	0x04, 0x17
        /*001a*/ 	.short	(.L_3015 - .L_3014)
.L_3014:
        /*001c*/ 	.word	0x00000000
        /*0020*/ 	.short	0x0001
        /*0022*/ 	.short	0x0004
        /*0024*/ 	.byte	0x00, 0xf0, 0x05, 0x00


	//----- nvinfo : EIATTR_KPARAM_INFO
	.align		4
.L_3015:
        /*0028*/ 	.byte	0x04, 0x17
        /*002a*/ 	.short	(.L_3017 - .L_3016)
.L_3016:
        /*002c*/ 	.word	0x00000000
        /*0030*/ 	.short	0x0000
        /*0032*/ 	.short	0x0000
        /*0034*/ 	.byte	0x00, 0xf0, 0x11, 0x00


	//----- nvinfo : EIATTR_SPARSE_MMA_MASK
	.align		4
.L_3017:
        /*0038*/ 	.byte	0x03, 0x50
        /*003a*/ 	.short	0x0000


	//----- nvinfo : EIATTR_MAXREG_COUNT
	.align		4
        /*003c*/ 	.byte	0x03, 0x1b
        /*003e*/ 	.short	0x00ff


	//----- nvinfo : EIATTR_MERCURY_ISA_VERSION
	.align		4
        /*0040*/ 	.byte	0x03, 0x5f
        /*0042*/ 	.short	0x0101


	//----- nvinfo : EIATTR_EXIT_INSTR_OFFSETS
	.align		4
        /*0044*/ 	.byte	0x04, 0x1c
        /*0046*/ 	.short	(.L_3019 - .L_3018)


	//   ....[0]....
.L_3018:
        /*0048*/ 	.word	0x00000110


	//   ....[1]....
        /*004c*/ 	.word	0x00000500


	//   ....[2]....
        /*0050*/ 	.word	0x00000560


	//----- nvinfo : EIATTR_MAX_THREADS
	.align		4
.L_3019:
        /*0054*/ 	.byte	0x04, 0x05
        /*0056*/ 	.short	(.L_3021 - .L_3020)
.L_3020:
        /*0058*/ 	.word	0x00000080
        /*005c*/ 	.word	0x00000001
        /*0060*/ 	.word	0x00000001


	//----- nvinfo : EIATTR_CRS_STACK_SIZE
	.align		4
.L_3021:
        /*0064*/ 	.byte	0x04, 0x1e
        /*0066*/ 	.short	(.L_3023 - .L_3022)
.L_3022:
        /*0068*/ 	.word	0x00000000


	//----- nvinfo : EIATTR_CBANK_PARAM_SIZE
	.align		4
.L_3023:
        /*006c*/ 	.byte	0x03, 0x19
        /*006e*/ 	.short	0x0018


	//----- nvinfo : EIATTR_PARAM_CBANK
	.align		4
        /*0070*/ 	.byte	0x04, 0x0a
        /*0072*/ 	.short	(.L_3025 - .L_3024)
	.align		4
.L_3024:
        /*0074*/ 	.word	index@(.nv.constant0._ZN2at6native29vectorized_elementwise_kernelILi4EZZZNS0_19signbit_kernel_cudaERNS_18TensorIteratorBaseEENKUlvE_clEvENKUlvE_clEvEUlhE_St5arrayIPcLm2EEEEviT0_T1_)
        /*0078*/ 	.short	0x0210
        /*007a*/ 	.short	0x0018


	//----- nvinfo : EIATTR_SW_WAR
	.align		4
.L_3025:
        /*007c*/ 	.byte	0x04, 0x36
        /*007e*/ 	.short	(.L_3027 - .L_3026)
.L_3026:
        /*0080*/ 	.word	0x00000008
.L_3027:


//--------------------- .nv.info._ZN2at6native29vectorized_elementwise_kernelILi8EZZZNS0_19signbit_kernel_cudaERNS_18TensorIteratorBaseEENKUlvE_clEvENKUlvE_clEvEUlhE_St5arrayIPcLm2EEEEviT0_T1_ --------------------------
	.section	.nv.info._ZN2at6native29vectorized_elementwise_kernelILi8EZZZNS0_19signbit_kernel_cudaERNS_18TensorIteratorBaseEENKUlvE_clEvENKUlvE_clEvEUlhE_St5arrayIPcLm2EEEEviT0_T1_,"",@"SHT_CUDA_INFO"
	.sectionflags	@""
	.align	4


	//----- nvinfo : EIATTR_CUDA_API_VERSION
	.align		4
        /*0000*/ 	.byte	0x04, 0x37
        /*0002*/ 	.short	(.L_3029 - .L_3028)
.L_3028:
        /*0004*/ 	.word	0x00000082


	//----- nvinfo : EIATTR_KPARAM_INFO
	.align		4
.L_3029:
        /*0008*/ 	.byte	0x04, 0x17
        /*000a*/ 	.short	(.L_3031 - .L_3030)
.L_3030:
        /*000c*/ 	.word	0x00000000
        /*0010*/ 	.short	0x0002
        /*0012*/ 	.short	0x0008
        /*0014*/ 	.byte	0x00, 0xf0, 0x41, 0x00


	//----- nvinfo : EIATTR_KPARAM_INFO
	.align		4
.L_3031:
        /*0018*/ 	.byte	0x04, 0x17
        /*001a*/ 	.short	(.L_3033 - .L_3032)
.L_3032:
        /*001c*/ 	.word	0x00000000
        /*0020*/ 	.short	0x0001
        /*0022*/ 	.short	0x0004
        /*0024*/ 	.byte	0x00, 0xf0, 0x05, 0x00


	//----- nvinfo : EIATTR_KPARAM_INFO
	.align		4
.L_3033:
        /*0028*/ 	.byte	0x04, 0x17
        /*002a*/ 	.short	(.L_3035 - .L_3034)
.L_3034:
        /*002c*/ 	.word	0x00000000
        /*0030*/ 	.short	0x0000
        /*0032*/ 	.short	0x0000
        /*0034*/ 	.byte	0x00, 0xf0, 0x11, 0x00


	//----- nvinfo : EIATTR_SPARSE_MMA_MASK
	.align		4
.L_3035:
        /*0038*/ 	.byte	0x03, 0x50
        /*003a*/ 	.short	0x0000


	//----- nvinfo : EIATTR_MAXREG_COUNT
	.align		4
        /*003c*/ 	.byte	0x03, 0x1b
        /*003e*/ 	.short	0x00ff


	//----- nvinfo : EIATTR_MERCURY_ISA_VERSION
	.align		4
        /*0040*/ 	.byte	0x03, 0x5f
        /*0042*/ 	.short	0x0101


	//----- nvinfo : EIATTR_EXIT_INSTR_OFFSETS
	.align		4
        /*0044*/ 	.byte	0x04, 0x1c
        /*0046*/ 	.short	(.L_3037 - .L_3036)


	//   ....[0]....
.L_3036:
        /*0048*/ 	.word	0x00000100


	//   ....[1]....
        /*004c*/ 	.word	0x000004f0


	//   ....[2]....
        /*0050*/ 	.word	0x00000550


	//----- nvinfo : EIATTR_MAX_THREADS
	.align		4
.L_3037:
        /*0054*/ 	.byte	0x04, 0x05
        /*0056*/ 	.short	(.L_3039 - .L_3038)
.L_3038:
        /*0058*/ 	.word	0x00000080
        /*005c*/ 	.word	0x00000001
        /*0060*/ 	.word	0x00000001


	//----- nvinfo : EIATTR_CRS_STACK_SIZE
	.align		4
.L_3039:
        /*0064*/ 	.byte	0x04, 0x1e
        /*0066*/ 	.short	(.L_3041 - .L_3040)
.L_3040:
        /*0068*/ 	.word	0x00000000


	//----- nvinfo : EIATTR_CBANK_PARAM_SIZE
	.align		4
.L_3041:
        /*006c*/ 	.byte	0x03, 0x19
        /*006e*/ 	.short	0x0018


	//----- nvinfo : EIATTR_PARAM_CBANK
	.align		4
        /*0070*/ 	.byte	0x04, 0x0a
        /*0072*/ 	.short	(.L_3043 - .L_3042)
	.align		4
.L_3042:
        /*0074*/ 	.word	index@(.nv.constant0._ZN2at6native29vectorized_elementwise_kernelILi8EZZZNS0_19signbit_kernel_cudaERNS_18TensorIteratorBaseEENKUlvE_clEvENKUlvE_clEvEUlhE_St5arrayIPcLm2EEEEviT0_T1_)
        /*0078*/ 	.short	0x0210
        /*007a*/ 	.short	0x0018


	//----- nvinfo : EIATTR_SW_WAR
	.align		4
.L_3043:
        /*007c*/ 	.byte	0x04, 0x36
        /*007e*/ 	.short	(.L_3045 - .L_3044)
.L_3044:
        /*0080*/ 	.word	0x00000008
.L_3045:


//--------------------- .nv.info._ZN2at6native18elementwise_kernelILi128ELi4EZNS0_15gpu_kernel_implIZZZNS0_16sign_kernel_cudaERNS_18TensorIteratorBaseEENKUlvE_clEvENKUlvE7_clEvEUlN3c108BFloat16EE_EEvS4_RKT_EUliE_EEviT1_ --------------------------
	.section	.nv.info._ZN2at6native18elementwise_kernelILi128ELi4EZNS0_15gpu_kernel_implIZZZNS0_16sign_kernel_cudaERNS_18TensorIteratorBaseEENKUlvE_clEvENKUlvE7_clEvEUlN3c108BFloat16EE_EEvS4_RKT_EUliE_EEviT1_,"",@"SHT_CUDA_INFO"
	.sectionflags	@""
	.align	4


	//----- nvinfo : EIATTR_CUDA_API_VERSION
	.align		4
        /*0000*/ 	.byte	0x04, 0x37
        /*0002*/ 	.short	(.L_3047 - .L_3046)
.L_3046:
        /*0004*/ 	.word	0x00000082


	//----- nvinfo : EIATTR_KPARAM_INFO
	.align		4
.L_3047:
        /*0008*/ 	.byte	0x04, 0x17
        /*000a*/ 	.short	(.L_3049 - .L_3048)
.L_3048:
        /*000c*/ 	.word	0x00000000
        /*0010*/ 	.short	0x0001
        /*0012*/ 	.short	0x0008
        /*0014*/ 	.byte	0x00, 0xf0, 0x61, 0x08


	//----- nvinfo : EIATTR_KPARAM_INFO
	.align		4
.L_3049:
        /*0018*/ 	.byte	0x04, 0x17
        /*001a*/ 	.short	(.L_3051 - .L_3050)
.L_3050:
        /*001c*/ 	.word	0x00000000
        /*0020*/ 	.short	0x0000
        /*0022*/ 	.short	0x0000
        /*0024*/ 	.byte	0x00, 0xf0, 0x11, 0x00


	//----- nvinfo : EIATTR_SPARSE_MMA_MASK
	.align		4
.L_3051:
        /*0028*/ 	.byte	0x03, 0x50
        /*002a*/ 	.short	0x0000


	//----- nvinfo : EIATTR_MAXREG_COUNT
	.align		4
        /*002c*/ 	.byte	0x03, 0x1b
        /*002e*/ 	.short	0x0080


	//----- nvinfo : EIATTR_EXTERNS
	.align		4
        /*0030*/ 	.byte	0x04, 0x0f
        /*0032*/ 	.short	(.L_3053 - .L_3052)


	//   ....[0]....
	.align		4
.L_3052:
        /*0034*/ 	.word	index@(__assertfail)


	//----- nvinfo : EIATTR_MERCURY_ISA_VERSION
	.align		4
.L_3053:
        /*0038*/ 	.byte	0x03, 0x5f
        /*003a*/ 	.short	0x0101


	//----- nvinfo : EIATTR_SYSCALL_OFFSETS
	.align		4
        /*003c*/ 	.byte	0x04, 0x46
        /*003e*/ 	.short	(.L_3055 - .L_3054)


	//   ....[0]....
.L_3054:
        /*0040*/ 	.word	0x000022d0


	//   ....[1]....
        /*0044*/ 	.word	0x000032b0


	//   ....[2]....
        /*0048*/ 	.word	0x000055e0


	//   ....[3]....
        /*004c*/ 	.word	0x000065c0


	//   ....[4]....
        /*0050*/ 	.word	0x000088e0


	//   ....[5]....
        /*0054*/ 	.word	0x000098c0


	//   ....[6]....
        /*0058*/ 	.word	0x0000bbd0


	//   ....[7]....
        /*005c*/ 	.word	0x0000cbb0


	//----- nvinfo : EIATTR_EXIT_INSTR_OFFSETS
	.align		4
.L_3055:
        /*0060*/ 	.byte	0x04, 0x1c
        /*0062*/ 	.short	(.L_3057 - .L_3056)


	//   ....[0]....
.L_3056:
        /*0064*/ 	.word	0x00009990


	//   ....[1]....
        /*0068*/ 	.word	0x0000bde0


	//   ....[2]....
        /*006c*/ 	.word	0x0000be20


	//   ....[3]....
        /*0070*/ 	.word	0x0000bec0


	//   ....[4]....
        /*0074*/ 	.word	0x0000bf00


	//   ....[5]....
        /*0078*/ 	.word	0x0000bf40


	//   ....[6]....
        /*007c*/ 	.word	0x0000bfd0


	//   ....[7]....
        /*0080*/ 	.word	0x0000c010


	//   ....[8]....
        /*0084*/ 	.word	0x0000c0b0


	//   ....[9]....
        /*0088*/ 	.word	0x0000c100


	//   ....[10]....
        /*008c*/ 	.word	0x0000c150


	//   ....[11]....
        /*0090*/ 	.word	0x0000c220


	//   ....[12]....
        /*0094*/ 	.word	0x0000c280


	//   ....[13]....
        /*0098*/ 	.word	0x0000c410


	//   ....[14]....
        /*009c*/ 	.word	0x0000c570


	//   ....[15]....
        /*00a0*/ 	.word	0x0000c590


	//   ....[16]....
        /*00a4*/ 	.word	0x0000c650


	//   ....[17]....
        /*00a8*/ 	.word	0x0000c7d0


	//   ....[18]....
        /*00ac*/ 	.word	0x0000c950


	//   ....[19]....
        /*00b0*/ 	.word	0x0000cab0


	//   ....[20]....
        /*00b4*/ 	.word	0x0000cbc0


	//   ....[21]....
        /*00b8*/ 	.word	0x0000cc00


	//   ....[22]....
        /*00bc*/ 	.word	0x0000cc40


	//----- nvinfo : EIATTR_MAX_THREADS
	.align		4
.L_3057:
        /*00c0*/ 	.byte	0x04, 0x05
        /*00c2*/ 	.short	(.L_3059 - .L_3058)
.L_3058:
        /*00c4*/ 	.word	0x00000080
        /*00c8*/ 	.word	0x00000001
        /*00cc*/ 	.word	0x00000001


	//----- nvinfo : EIATTR_CRS_STACK_SIZE
	.align		4
.L_3059:
        /*00d0*/ 	.byte	0x04, 0x1e
        /*00d2*/ 	.short	(.L_3061 - .L_3060)
.L_3060:
        /*00d4*/ 	.word	0x00000000


	//----- nvinfo : EIATTR_CBANK_PARAM_SIZE
	.align		4
.L_3061:
        /*00d8*/ 	.byte	0x03, 0x19
        /*00da*/ 	.short	0x0220


	//----- nvinfo : EIATTR_PARAM_CBANK
	.align		4
        /*00dc*/ 	.byte	0x04, 0x0a
        /*00de*/ 	.short	(.L_3063 - .L_3062)
	.align		4
.L_3062:
        /*00e0*/ 	.word	index@(.nv.constant0._ZN2at6native18elementwise_kernelILi128ELi4EZNS0_15gpu_kernel_implIZZZNS0_16sign_kernel_cudaERNS_18TensorIteratorBaseEENKUlvE_clEvENKUlvE7_clEvEUlN3c108BFloat16EE_EEvS4_RKT_EUliE_EEviT1_)
        /*00e4*/ 	.short	0x0210
        /*00e6*/ 	.short	0x0220


	//----- nvinfo : EIATTR_SW_WAR
	.align		4
.L_3063:
        /*00e8*/ 	.byte	0x04, 0x36
        /*00ea*/ 	.short	(.L_3065 - .L_3064)
.L_3064:
        /*00ec*/ 	.word	0x00000008
.L_3065:


//--------------------- .nv.info._ZN2at6native27unrolled_elementwise_kernelIZZZNS0_16sign_kernel_cudaERNS_18TensorIteratorBaseEENKUlvE_clEvENKUlvE7_clEvEUlN3c108BFloat16EE_St5arrayIPcLm2EELi4E23TrivialOffsetCalculatorILi1EjESD_NS0_6memory12LoadWithCastILi1EEENSE_13StoreWithCastILi1EEEEEviT_T0_T2_T3_T4_T5_ --------------------------
	.section	.nv.info._ZN2at6native27unrolled_elementwise_kernelIZZZNS0_16sign_kernel_cudaERNS_18TensorIteratorBaseEENKUlvE_clEvENKUlvE7_clEvEUlN3c108BFloat16EE_St5arrayIPcLm2EELi4E23TrivialOffsetCalculatorILi1EjESD_NS0_6memory12LoadWithCastILi1EEENSE_13StoreWithCastILi1EEEEEviT_T0_T2_T3_T4_T5_,"",@"SHT_CUDA_INFO"
	.sectionflags	@""
	.align	4


	//----- nvinfo : EIATTR_CUDA_API_VERSION
	.align		4
        /*0000*/ 	.byte	0x04, 0x37
        /*0002*/ 	.short	(.L_3067 - .L_3066)
.L_3066:
        /*0004*/ 	.word	0x00000082


	//----- nvinfo : EIATTR_KPARAM_INFO
	.align		4
.L_3067:
        /*0008*/ 	.byte	0x04, 0x17
        /*000a*/ 	.short	(.L_3069 - .L_3068)
.L_3068:
        /*000c*/ 	.word	0x00000000
        /*0010*/ 	.short	0x0006
        /*0012*/ 	.short	0x0024
        /*0014*/ 	.byte	0x00, 0xf0, 0x21, 0x00


	//----- nvinfo : EIATTR_KPARAM_INFO
	.align		4
.L_3069:
        /*0018*/ 	.byte	0x04, 0x17
        /*001a*/ 	.short	(.L_3071 - .L_3070)
.L_3070:
        /*001c*/ 	.word	0x00000000
        /*0020*/ 	.short	0x0005
        /*0022*/ 	.short	0x001c
        /*0024*/ 	.byte	0x00, 0xf0, 0x21, 0x00


	//----- nvinfo : EIATTR_KPARAM_INFO
	.align		4
.L_3071:
        /*0028*/ 	.byte	0x04, 0x17
        /*002a*/ 	.short	(.L_3073 - .L_3072)
.L_3072:
        /*002c*/ 	.word	0x00000000
        /*0030*/ 	.short	0x0004
        /*0032*/ 	.short	0x0019
        /*0034*/ 	.byte	0x00, 0xf0, 0x05, 0x00


	//----- nvinfo : EIATTR_KPARAM_INFO
	.align		4
.L_3073:
        /*0038*/ 	.byte	0x04, 0x17
        /*003a*/ 	.short	(.L_3075 - .L_3074)
.L_3074:
        /*003c*/ 	.word	0x00000000
        /*0040*/ 	.short	0x0003
        /*0042*/ 	.short	0x0018
        /*0044*/ 	.byte	0x00, 0xf0, 0x05, 0x00


	//----- nvinfo : EIATTR_KPARAM_INFO
	.align		4
.L_3075:
        /*0048*/ 	.byte	0x04, 0x17
        /*004a*/ 	.short	(.L_3077 - .L_3076)
.L_3076:
        /*004c*/ 	.word	0x00000000
        /*0050*/ 	.short	0x0002
        /*0052*/ 	.short	0x0008
        /*0054*/ 	.byte	0x00, 0xf0, 0x41, 0x00


	//----- nvinfo : EIATTR_KPARAM_INFO
	.align		4
.L_3077:
        /*0058*/ 	.byte	0x04, 0x17
        /*005a*/ 	.short	(.L_3079 - .L_3078)
.L_3078:
        /*005c*/ 	.word	0x00000000
        /*0060*/ 	.short	0x0001
        /*0062*/ 	.short	0x0004
        /*0064*/ 	.byte	0x00, 0xf0, 0x05, 0x00


	//----- nvinfo : EIATTR_KPARAM_INFO
	.align		4
.L_3079:
        /*0068*/ 	.byte	0x04, 0x17
        /*006a*/ 	.short	(.L_3081 - .L_3080)
.L_3080:
        /*006c*/ 	.word	0x00000000
        /*0070*/ 	.short	0x0000
        /*0072*/ 	.short	0x0000
        /*0074*/ 	.byte	0x00, 0xf0, 0x11, 0x00


	//----- nvinfo : EIATTR_SPARSE_MMA_MASK
	.align		4
.L_3081:
        /*0078*/ 	.byte	0x03, 0x50
        /*007a*/ 	.short	0x0000


	//----- nvinfo : EIATTR_MAXREG_COUNT
	.align		4
        /*007c*/ 	.byte	0x03, 0x1b
        /*007e*/ 	.short	0x00ff


	//----- nvinfo : EIATTR_EXTERNS
	.align		4
        /*0080*/ 	.byte	0x04, 0x0f
        /*0082*/ 	.short	(.L_3083 - .L_3082)


	//   ....[0]....
	.align		4
.L_3082:
        /*0084*/ 	.word	index@(__assertfail)


	//----- nvinfo : EIATTR_MERCURY_ISA_VERSION
	.align		4
.L_3083:
        /*0088*/ 	.byte	0x03, 0x5f
        /*008a*/ 	.short	0x0101


	//----- nvinfo : EIATTR_SYSCALL_OFFSETS
	.align		4
        /*008c*/ 	.byte	0x04, 0x46
        /*008e*/ 	.short	(.L_3085 - .L_3084)


	//   ....[0]....
.L_3084:
        /*0090*/ 	.word	0x000010e0


	//   ....[1]....
        /*0094*/ 	.word	0x00002220


	//   ....[2]....
        /*0098*/ 	.word	0x00003370


	//   ....[3]....
        /*009c*/ 	.word	0x00004490


	//   ....[4]....
        /*00a0*/ 	.word	0x00005910


	//   ....[5]....
        /*00a4*/ 	.word	0x00006930


	//   ....[6]....
        /*00a8*/ 	.word	0x00007910


	//   ....[7]....
        /*00ac*/ 	.word	0x000088f0


	//----- nvinfo : EIATTR_EXIT_INSTR_OFFSETS
	.align		4
.L_3085:
        /*00b0*/ 	.byte	0x04, 0x1c
        /*00b2*/ 	.short	(.L_3087 - .L_3086)


	//   ....[0]....
.L_3086:
        /*00b4*/ 	.word	0x000079d0


	//   ....[1]....
        /*00b8*/ 	.word	0x00007b20


	//   ....[2]....
        /*00bc*/ 	.word	0x00007b60


	//   ....[3]....
        /*00c0*/ 	.word	0x00007c00


	//   ....[4]....
        /*00c4*/ 	.word	0x00007c40


	//   ....[5]....
        /*00c8*/ 	.word	0x00007c80


	//   ....[6]....
        /*00cc*/ 	.word	0x00007d10


	//   ....[7]....
        /*00d0*/ 	.word	0x00007d50


	//   ....[8]....
        /*00d4*/ 	.word	0x00007df0


	//   ....[9]....
        /*00d8*/ 	.word	0x00007e40


	//   ....[10]....
        /*00dc*/ 	.word	0x00007e90


	//   ....[11]....
        /*00e0*/ 	.word	0x00007f60


	//   ....[12]....
        /*00e4*/ 	.word	0x00007fc0


	//   ....[13]....
        /*00e8*/ 	.word	0x00008150


	//   ....[14]....
        /*00ec*/ 	.word	0x000082b0


	//   ....[15]....
        /*00f0*/ 	.word	0x000082d0


	//   ....[16]....
        /*00f4*/ 	.word	0x00008390


	//   ....[17]....
        /*00f8*/ 	.word	0x00008510


	//   ....[18]....
        /*00fc*/ 	.word	0x00008690


	//   ....[19]....
        /*0100*/ 	.word	0x000087f0


	//   ....[20]....
        /*0104*/ 	.word	0x00008900


	//   ....[21]....
        /*0108*/ 	.word	0x00008940


	//   ....[22]....
        /*010c*/ 	.word	0x00008980


	//----- nvinfo : EIATTR_MAX_THREADS
	.align		4
.L_3087:
        /*0110*/ 	.byte	0x04, 0x05
        /*0112*/ 	.short	(.L_3089 - .L_3088)
.L_3088:
        /*0114*/ 	.word	0x00000080
        /*0118*/ 	.word	0x00000001
        /*011c*/ 	.word	0x00000001


	//----- nvinfo : EIATTR_CRS_STACK_SIZE
	.align		4
.L_3089:
        /*0120*/ 	.byte	0x04, 0x1e
        /*0122*/ 	.short	(.L_3091 - .L_3090)
.L_3090:
        /*0124*/ 	.word	0x00000000


	//----- nvinfo : EIATTR_CBANK_PARAM_SIZE
	.align		4
.L_3091:
        /*0128*/ 	.byte	0x03, 0x19
        /*012a*/ 	.short	0x002c


	//----- nvinfo : EIATTR_PARAM_CBANK
	.align		4
        /*012c*/ 	.byte	0x04, 0x0a
        /*012e*/ 	.short	(.L_3093 - .L_3092)
	.align		4
.L_3092:
        /*0130*/ 	.word	index@(.nv.constant0._ZN2at6native27unrolled_elementwise_kernelIZZZNS0_16sign_kernel_cudaERNS_18TensorIteratorBaseEENKUlvE_clEvENKUlvE7_clEvEUlN3c108BFloat16EE_St5arrayIPcLm2EELi4E23TrivialOffsetCalculatorILi1EjESD_NS0_6memory12LoadWithCastILi1EEENSE_13StoreWithCastILi1EEEEEviT_T0_T2_T3_T4_T5_)
        /*0134*/ 	.short	0x0210
        /*0136*/ 	.short	0x002c


	//----- nvinfo : EIATTR_SW_WAR
	.align		4
.L_3093:
        /*0138*/ 	.byte	0x04, 0x36
        /*013a*/ 	.short	(.L_3095 - .L_3094)
.L_3094:
        /*013c*/ 	.word	0x00000008
.L_3095:


//--------------------- .nv.info._ZN2at6native18elementwise_kernelILi128ELi4EZNS0_22gpu_kernel_impl_nocastIZZZNS0_16sign_kernel_cudaERNS_18TensorIteratorBaseEENKUlvE_clEvENKUlvE7_clEvEUlN3c108BFloat16EE_EEvS4_RKT_EUliE_EEviT1_ --------------------------
	.section	.nv.info._ZN2at6native18elementwise_kernelILi128ELi4EZNS0_22gpu_kernel_impl_nocastIZZZNS0_16sign_kernel_cudaERNS_18TensorIteratorBaseEENKUlvE_clEvENKUlvE7_clEvEUlN3c108BFloat16EE_EEvS4_RKT_EUliE_EEviT1_,"",@"SHT_CUDA_INFO"
	.sectionflags	@""
	.align	4


	//----- nvinfo : EIATTR_CUDA_API_VERSION
	.align		4
        /*0000*/ 	.byte	0x04, 0x37
        /*0002*/ 	.short	(.L_3097 - .L_3096)
.L_3096:
        /*0004*/ 	.word	0x00000082


	//----- nvinfo : EIATTR_KPARAM_INFO
	.align		4
.L_3097:
        /*0008*/ 	.byte	0x04, 0x17
        /*000a*/ 	.short	(.L_3099 - .L_3098)
.L_3098:
        /*000c*/ 	.word	0x00000000
        /*0010*/ 	.short	0x0001
        /*0012*/ 	.short	0x0008
        /*0014*/ 	.byte	0x00, 0xf0, 0x61, 0x08


	//----- nvinfo : EIATTR_KPARAM_INFO
	.align		4
.L_3099:
        /*0018*/ 	.byte	0x04, 0x17
        /*001a*/ 	.short	(.L_3101 - .L_3100)
.L_3100:
        /*001c*/ 	.word	0x00000000
        /*0020*/ 	.short	0x0000
        /*0022*/ 	.short	0x0000
        /*0024*/ 	.byte	0x00, 0xf0, 0x11, 0x00


	//----- nvinfo : EIATTR_SPARSE_MMA_MASK
	.align		4
.L_3101:
        /*0028*/ 	.byte	0x03, 0x50
        /*002a*/ 	.short	0x0000


	//----- nvinfo : EIATTR_MAXREG_COUNT
	.align		4
        /*002c*/ 	.byte	0x03, 0x1b
        /*002e*/ 	.short	0x0080


	//----- nvinfo : EIATTR_MERCURY_ISA_VERSION
	.align		4
        /*0030*/ 	.byte	0x03, 0x5f
        /*0032*/ 	.short	0x0101


	//----- nvinfo : EIATTR_EXIT_INSTR_OFFSETS
	.align		4
        /*0034*/ 	.byte	0x04, 0x1c
        /*0036*/ 	.short	(.L_3103 - .L_3102)


	//   ....[0]....
.L_3102:
        /*0038*/ 	.word	0x00003ce0


	//   ....[1]....
        /*003c*/ 	.word	0x000050d0


	//----- nvinfo : EIATTR_MAX_THREADS
	.align		4
.L_3103:
        /*0040*/ 	.byte	0x04, 0x05
        /*0042*/ 	.short	(.L_3105 - .L_3104)
.L_3104:
        /*0044*/ 	.word	0x00000080
        /*0048*/ 	.word	0x00000001
        /*004c*/ 	.word	0x00000001


	//----- nvinfo : EIATTR_CRS_STACK_SIZE
	.align		4
.L_3105:
        /*0050*/ 	.byte	0x04, 0x1e
        /*0052*/ 	.short	(.L_3107 - .L_3106)
.L_3106:
        /*0054*/ 	.word	0x00000000


	//----- nvinfo : EIATTR_CBANK_PARAM_SIZE
	.align		4
.L_3107:
        /*0058*/ 	.byte	0x03, 0x19
        /*005a*/ 	.short	0x0220


	//----- nvinfo : EIATTR_PARAM_CBANK
	.align		4
        /*005c*/ 	.byte	0x04, 0x0a
        /*005e*/ 	.short	(.L_3109 - .L_3108)
	.align		4
.L_3108:
        /*0060*/ 	.word	index@(.nv.constant0._ZN2at6native18elementwise_kernelILi128ELi4EZNS0_22gpu_kernel_impl_nocastIZZZNS0_16sign_kernel_cudaERNS_18TensorIteratorBaseEENKUlvE_clEvENKUlvE7_clEvEUlN3c108BFloat16EE_EEvS4_RKT_EUliE_EEviT1_)
        /*0064*/ 	.short	0x0210
        /*0066*/ 	.short	0x0220


	//----- nvinfo : EIATTR_SW_WAR
	.align		4
.L_3109:
        /*0068*/ 	.byte	0x04, 0x36
        /*006a*/ 	.short	(.L_3111 - .L_3110)
.L_3110:
        /*006c*/ 	.word	0x00000008
.L_3111:


//--------------------- .nv.info._ZN2at6native27unrolled_elementwise_kernelIZZZNS0_16sign_kernel_cudaERNS_18TensorIteratorBaseEENKUlvE_clEvENKUlvE7_clEvEUlN3c108BFloat16EE_St5arrayIPcLm2EELi4E23TrivialOffsetCalculatorILi1EjESD_NS0_6memory15LoadWithoutCastENSE_16StoreWithoutCastEEEviT_T0_T2_T3_T4_T5_ --------------------------
	.section	.nv.info._ZN2at6native27unrolled_elementwise_kernelIZZZNS0_16sign_kernel_cudaERNS_18TensorIteratorBaseEENKUlvE_clEvENKUlvE7_clEvEUlN3c108BFloat16EE_St5arrayIPcLm2EELi4E23TrivialOffsetCalculatorILi1EjESD_NS0_6memory15LoadWithoutCastENSE_16StoreWithoutCastEEEviT_T0_T2_T3_T4_T5_,"",@"SHT_CUDA_INFO"
	.sectionflags	@""
	.align	4


	//----- nvinfo : EIATTR_CUDA_API_VERSION
	.align		4
        /*0000*/ 	.byte	0x04, 0x37
        /*0002*/ 	.short	(.L_3113 - .L_3112)
.L_3112:
        /*0004*/ 	.word	0x00000082


	//----- nvinfo : EIATTR_KPARAM_INFO
	.align		4
.L_3113:
        /*0008*/ 	.byte	0x04, 0x17
        /*000a*/ 	.short	(.L_3115 - .L_3114)
.L_3114:
        /*000c*/ 	.word	0x00000000
        /*0010*/ 	.short	0x0006
        /*0012*/ 	.short	0x001b
        /*0014*/ 	.byte	0x00, 0xf0, 0x05, 0x00


	//----- nvinfo : EIATTR_KPARAM_INFO
	.align		4
.L_3115:
        /*0018*/ 	.byte	0x04, 0x17
        /*001a*/ 	.short	(.L_3117 - .L_3116)
.L_3116:
        /*001c*/ 	.word	0x00000000
        /*0020*/ 	.short	0x0005
        /*0022*/ 	.short	0x001a
        /*0024*/ 	.byte	0x00, 0xf0, 0x05, 0x00


	//----- nvinfo : EIATTR_KPARAM_INFO
	.align		4
.L_3117:
        /*0028*/ 	.byte	0x04, 0x17
        /*002a*/ 	.short	(.L_3119 - .L_3118)
.L_3118:
        /*002c*/ 	.word	0x00000000
        /*0030*/ 	.short	0x0004
        /*0032*/ 	.short	0x0019
        /*0034*/ 	.byte	0x00, 0xf0, 0x05, 0x00


	//----- nvinfo : EIATTR_KPARAM_INFO
	.align		4
.L_3119:
        /*0038*/ 	.byte	0x04, 0x17
        /*003a*/ 	.short	(.L_3121 - .L_3120)
.L_3120:
        /*003c*/ 	.word	0x00000000
        /*0040*/ 	.short	0x0003
        /*0042*/ 	.short	0x0018
        /*0044*/ 	.byte	0x00, 0xf0, 0x05, 0x00


	//----- nvinfo : EIATTR_KPARAM_INFO
	.align		4
.L_3121:
        /*0048*/ 	.byte	0x04, 0x17
        /*004a*/ 	.short	(.L_3123 - .L_3122)
.L_3122:
        /*004c*/ 	.word	0x00000000
        /*0050*/ 	.short	0x0002
        /*0052*/ 	.short	0x0008
        /*0054*/ 	.byte	0x00, 0xf0, 0x41, 0x00


	//----- nvinfo : EIATTR_KPARAM_INFO
	.align		4
.L_3123:
        /*0058*/ 	.byte	0x04, 0x17
        /*005a*/ 	.short	(.L_3125 - .L_3124)
.L_3124:
        /*005c*/ 	.word	0x00000000
        /*0060*/ 	.short	0x0001
        /*0062*/ 	.short	0x0004
        /*0064*/ 	.byte	0x00, 0xf0, 0x05, 0x00


	//----- nvinfo : EIATTR_KPARAM_INFO
	.align		4
.L_3125:
        /*0068*/ 	.byte	0x04, 0x17
        /*006a*/ 	.short	(.L_3127 - .L_3126)
.L_3126:
        /*006c*/ 	.word	0x00000000
        /*0070*/ 	.short	0x0000
        /*0072*/ 	.short	0x0000
        /*0074*/ 	.byte	0x00, 0xf0, 0x11, 0x00


	//----- nvinfo : EIATTR_SPARSE_MMA_MASK
	.align		4
.L_3127:
        /*0078*/ 	.byte	0x03, 0x50
        /*007a*/ 	.short	0x0000


	//----- nvinfo : EIATTR_MAXREG_COUNT
	.align		4
        /*007c*/ 	.byte	0x03, 0x1b
        /*007e*/ 	.short	0x00ff


	//----- nvinfo : EIATTR_MERCURY_ISA_VERSION
	.align		4
        /*0080*/ 	.byte	0x03, 0x5f
        /*0082*/ 	.short	0x0101


	//----- nvinfo : EIATTR_EXIT_INSTR_OFFSETS
	.align		4
        /*0084*/ 	.byte	0x04, 0x1c
        /*0086*/ 	.short	(.L_3129 - .L_3128)


	//   ....[0]....
.L_3128:
        /*0088*/ 	.word	0x00000690


	//   ....[1]....
        /*008c*/ 	.word	0x000006e0


	//----- nvinfo : EIATTR_MAX_THREADS
	.align		4
.L_3129:
        /*0090*/ 	.byte	0x04, 0x05
        /*0092*/ 	.short	(.L_3131 - .L_3130)
.L_3130:
        /*0094*/ 	.word	0x00000080
        /*0098*/ 	.word	0x00000001
        /*009c*/ 	.word	0x00000001


	//----- nvinfo : EIATTR_CRS_STACK_SIZE
	.align		4
.L_3131:
        /*00a0*/ 	.byte	0x04, 0x1e
        /*00a2*/ 	.short	(.L_3133 - .L_3132)
.L_3132:
        /*00a4*/ 	.word	0x00000000


	//----- nvinfo : EIATTR_CBANK_PARAM_SIZE
	.align		4
.L_3133:
        /*00a8*/ 	.byte	0x03, 0x19
        /*00aa*/ 	.short	0x001c


	//----- nvinfo : EIATTR_PARAM_CBANK
	.align		4
        /*00ac*/ 	.byte	0x04, 0x0a
        /*00ae*/ 	.short	(.L_3135 - .L_3134)
	.align		4
.L_3134:
        /*00b0*/ 	.word	index@(.nv.constant0._ZN2at6native27unrolled_elementwise_kernelIZZZNS0_16sign_kernel_cudaERNS_18TensorIteratorBaseEENKUlvE_clEvENKUlvE7_clEvEUlN3c108BFloat16EE_St5arrayIPcLm2EELi4E23TrivialOffsetCalculatorILi1EjESD_NS0_6memory15LoadWithoutCastENSE_16StoreWithoutCastEEEviT_T0_T2_T3_T4_T5_)
        /*00b4*/ 	.short	0x0210
        /*00b6*/ 	.short	0x001c


	//----- nvinfo : EIATTR_SW_WAR
	.align		4
.L_3135:
        /*00b8*/ 	.byte	0x04, 0x36
        /*00ba*/ 	.short	(.L_3137 - .L_3136)
.L_3136:
        /*00bc*/ 	.word	0x00000008
.L_3137:


//--------------------- .nv.info._ZN2at6native29vectorized_elementwise_kernelILi2EZZZNS0_16sign_kernel_cudaERNS_18TensorIteratorBaseEENKUlvE_clEvENKUlvE7_clEvEUlN3c108BFloat16EE_St5arrayIPcLm2EEEEviT0_T1_ --------------------------
	.section	.nv.info._ZN2at6native29vectorized_elementwise_kernelILi2EZZZNS0_16sign_kernel_cudaERNS_18TensorIteratorBaseEENKUlvE_clEvENKUlvE7_clEvEUlN3c108BFloat16EE_St5arrayIPcLm2EEEEviT0_T1_,"",@"SHT_CUDA_INFO"
	.sectionflags	@""
	.align	4


	//----- nvinfo : EIATTR_CUDA_API_VERSION
	.align		4
        /*0000*/ 	.byte	0x04, 0x37
        /*0002*/ 	.short	(.L_3139 - .L_3138)
.L_3138:
        /*0004*/ 	.word	0x00000082


	//----- nvinfo : EIATTR_KPARAM_INFO
	.align		4
.L_3139:
        /*0008*/ 	.byte	0x04, 0x17
        /*000a*/ 	.short	(.L_3141 - .L_3140)
.L_3140:
        /*000c*/ 	.word	0x00000000
        /*0010*/ 	.short	0x0002
        /*0012*/ 	.short	0x0008
        /*0014*/ 	.byte	0x00, 0xf0, 0x41, 0x00


	//----- nvinfo : EIATTR_KPARAM_INFO
	.align		4
.L_3141:
        /*0018*/ 	.byte	0x04, 0x17
        /*001a*/ 	.short	(.L_3143 - .L_3142)
.L_3142:
        /*001c*/ 	.word	0x00000000
        /*0020*/ 	.short	0x0001
        /*0022*/ 	.short	0x0004
        /*0024*/ 	.byte	0x00, 0xf0, 0x05, 0x00


	//----- nvinfo : EIATTR_KPARAM_INFO
	.align		4
.L_3143:
        /*0028*/ 	.byte	0x04, 0x17
        /*002a*/ 	.short	(.L_3145 - .L_3144)
.L_3144:
        /*002c*/ 	.word	0x00000000
        /*0030*/ 	.short	0x0000
        /*0032*/ 	.short	0x0000
        /*0034*/ 	.byte	0x00, 0xf0, 0x11, 0x00


	//----- nvinfo : EIATTR_SPARSE_MMA_MASK
	.align		4
.L_3145:
        /*0038*/ 	.byte	0x03, 0x50
        /*003a*/ 	.short	0x0000


	//----- nvinfo : EIATTR_MAXREG_COUNT
	.align		4
        /*003c*/ 	.byte	0x03, 0x1b
        /*003e*/ 	.short	0x00ff


	//----- nvinfo : EIATTR_MERCURY_ISA_VERSION
	.align		4
        /*0040*/ 	.byte	0x03, 0x5f
        /*0042*/ 	.short	0x0101


	//----- nvinfo : EIATTR_EXIT_INSTR_OFFSETS
	.align		4
        /*0044*/ 	.byte	0x04, 0x1c
        /*0046*/ 	.short	(.L_3147 - .L_3146)


	//   ....[0]....
.L_3146:
        /*0048*/ 	.word	0x00000570


	//   ....[1]....
        /*004c*/ 	.word	0x000012c0


	//   ....[2]....
        /*0050*/ 	.word	0x00001310


	//----- nvinfo : EIATTR_MAX_THREADS
	.align		4
.L_3147:
        /*0054*/ 	.byte	0x04, 0x05
        /*0056*/ 	.short	(.L_3149 - .L_3148)
.L_3148:
        /*0058*/ 	.word	0x00000080
        /*005c*/ 	.word	0x00000001
        /*0060*/ 	.word	0x00000001


	//----- nvinfo : EIATTR_CRS_STACK_SIZE
	.align		4
.L_3149:
        /*0064*/ 	.byte	0x04, 0x1e
        /*0066*/ 	.short	(.L_3151 - .L_3150)
.L_3150:
        /*0068*/ 	.word	0x00000000


	//----- nvinfo : EIATTR_CBANK_PARAM_SIZE
	.align		4
.L_3151:
        /*006c*/ 	.byte	0x03, 0x19
        /*006e*/ 	.short	0x0018


	//----- nvinfo : EIATTR_PARAM_CBANK
	.align		4
        /*0070*/ 	.byte	0x04, 0x0a
        /*0072*/ 	.short	(.L_3153 - .L_3152)
	.align		4
.L_3152:
        /*0074*/ 	.word	index@(.nv.constant0._ZN2at6native29vectorized_elementwise_kernelILi2EZZZNS0_16sign_kernel_cudaERNS_18TensorIteratorBaseEENKUlvE_clEvENKUlvE7_clEvEUlN3c108BFloat16EE_St5arrayIPcLm2EEEEviT0_T1_)
        /*0078*/ 	.short	0x0210
        /*007a*/ 	.short	0x0018


	//----- nvinfo : EIATTR_SW_WAR
	.align		4
.L_3153:
        /*007c*/ 	.byte	0x04, 0x36
        /*007e*/ 	.short	(.L_3155 - .L_3154)
.L_3154:
        /*0080*/ 	.word	0x00000008
.L_3155:


//--------------------- .nv.info._ZN2at6native29vectorized_elementwise_kernelILi4EZZZNS0_16sign_kernel_cudaERNS_18TensorIteratorBaseEENKUlvE_clEvENKUlvE7_clEvEUlN3c108BFloat16EE_St5arrayIPcLm2EEEEviT0_T1_ --------------------------
	.section	.nv.info._ZN2at6native29vectorized_elementwise_kernelILi4EZZZNS0_16sign_kernel_cudaERNS_18TensorIteratorBaseEENKUlvE_clEvENKUlvE7_clEvEUlN3c108BFloat16EE_St5arrayIPcLm2EEEEviT0_T1_,"",@"SHT_CUDA_INFO"
	.sectionflags	@""
	.align	4


	//----- nvinfo : EIATTR_CUDA_API_VERSION
	.align		4
        /*0000*/ 	.byte	0x04, 0x37
        /*0002*/ 	.short	(.L_3157 - .L_3156)
.L_3156:
        /*0004*/ 	.word	0x00000082


	//----- nvinfo : EIATTR_KPARAM_INFO
	.align		4
.L_3157:
        /*0008*/ 	.byte	0x04, 0x17
        /*000a*/ 	.short	(.L_3159 - .L_3158)
.L_3158:
        /*000c*/ 	.word	0x00000000
        /*0010*/ 	.short	0x0002
        /*0012*/ 	.short	0x0008
        /*0014*/ 	.byte	0x00, 0xf0, 0x41, 0x00


	//----- nvinfo : EIATTR_KPARAM_INFO
	.align		4
.L_3159:
        /*0018*/ 	.byte	0x04, 0x17
        /*001a*/ 	.short	(.L_3161 - .L_3160)
.L_3160:
        /*001c*/ 	.word	0x00000000
        /*0020*/ 	.short	0x0001
        /*0022*/ 	.short	0x0004
        /*0024*/ 	.byte	0x00, 0xf0, 0x05, 0x00


	//----- nvinfo : EIATTR_KPARAM_INFO
	.align		4
.L_3161:
        /*0028*/ 	.byte	0x04, 0x17
        /*002a*/ 	.short	(.L_3163 - .L_3162)
.L_3162:
        /*002c*/ 	.word	0x00000000
        /*0030*/ 	.short	0x0000
        /*0032*/ 	.short	0x0000
        /*0034*/ 	.byte	0x00, 0xf0, 0x11, 0x00


	//----- nvinfo : EIATTR_SPARSE_MMA_MASK
	.align		4
.L_3163:
        /*0038*/ 	.byte	0x03, 0x50
        /*003a*/ 	.short	0x0000


	//----- nvinfo : EIATTR_MAXREG_COUNT
	.align		4
        /*003c*/ 	.byte	0x03, 0x1b
        /*003e*/ 	.short	0x00ff


	//----- nvinfo : EIATTR_MERCURY_ISA_VERSION
	.align		4
        /*0040*/ 	.byte	0x03, 0x5f
        /*0042*/ 	.short	0x0101


	//----- nvinfo : EIATTR_EXIT_INSTR_OFFSETS
	.align		4
        /*0044*/ 	.byte	0x04, 0x1c
        /*0046*/ 	.short	(.L_3165 - .L_3164)


	//   ....[0]....
.L_3164:
        /*0048*/ 	.word	0x00000530


	//   ....[1]....
        /*004c*/ 	.word	0x00001280


	//   ....[2]....
        /*0050*/ 	.word	0x000012d0


	//----- nvinfo : EIATTR_MAX_THREADS
	.align		4
.L_3165:
        /*0054*/ 	.byte	0x04, 0x05
        /*0056*/ 	.short	(.L_3167 - .L_3166)
.L_3166:
        /*0058*/ 	.word	0x00000080
        /*005c*/ 	.word	0x00000001
        /*0060*/ 	.word	0x00000001


	//----- nvinfo : EIATTR_CRS_STACK_SIZE
	.align		4
.L_3167:
        /*0064*/ 	.byte	0x04, 0x1e
        /*0066*/ 	.short	(.L_3169 - .L_3168)
.L_3168:
        /*0068*/ 	.word	0x00000000


	//----- nvinfo : EIATTR_CBANK_PARAM_SIZE
	.align		4
.L_3169:
        /*006c*/ 	.byte	0x03, 0x19
        /*006e*/ 	.short	0x0018


	//----- nvinfo : EIATTR_PARAM_CBANK
	.align		4
        /*0070*/ 	.byte	0x04, 0x0a
        /*0072*/ 	.short	(.L_3171 - .L_3170)
	.align		4
.L_3170:
        /*0074*/ 	.word	index@(.nv.constant0._ZN2at6native29vectorized_elementwise_kernelILi4EZZZNS0_16sign_kernel_cudaERNS_18TensorIteratorBaseEENKUlvE_clEvENKUlvE7_clEvEUlN3c108BFloat16EE_St5arrayIPcLm2EEEEviT0_T1_)
        /*0078*/ 	.short	0x0210
        /*007a*/ 	.short	0x0018


	//----- nvinfo : EIATTR_SW_WAR
	.align		4
.L_3171:
        /*007c*/ 	.byte	0x04, 0x36
        /*007e*/ 	.short	(.L_3173 - .L_3172)
.L_3172:
        /*0080*/ 	.word	0x00000008
.L_3173:


//--------------------- .nv.info._ZN2at6native29vectorized_elementwise_kernelILi8EZZZNS0_16sign_kernel_cudaERNS_18TensorIteratorBaseEENKUlvE_clEvENKUlvE7_clEvEUlN3c108BFloat16EE_St5arrayIPcLm2EEEEviT0_T1_ --------------------------
	.section	.nv.info._ZN2at6native29vectorized_elementwise_kernelILi8EZZZNS0_16sign_kernel_cudaERNS_18TensorIteratorBaseEENKUlvE_clEvENKUlvE7_clEvEUlN3c108BFloat16EE_St5arrayIPcLm2EEEEviT0_T1_,"",@"SHT_CUDA_INFO"
	.sectionflags	@""
	.align	4


	//----- nvinfo : EIATTR_CUDA_API_VERSION
	.align		4
        /*0000*/ 	.byte	0x04, 0x37
        /*0002*/ 	.short	(.L_3175 - .L_3174)
.L_3174:
        /*0004*/ 	.word	0x00000082


	//----- nvinfo : EIATTR_KPARAM_INFO
	.align		4
.L_3175:
        /*0008*/ 	.byte	0x04, 0x17
        /*000a*/ 	.short	(.L_3177 - .L_3176)
.L_3176:
        /*000c*/ 	.word	0x00000000
        /*0010*/ 	.short	0x0002
        /*0012*/ 	.short	0x0008
        /*0014*/ 	.byte	0x00, 0xf0, 0x41, 0x00


	//----- nvinfo : EIATTR_KPARAM_INFO
	.align		4
.L_3177:
        /*0018*/ 	.byte	0x04, 0x17
        /*001a*/ 	.short	(.L_3179 - .L_3178)
.L_3178:
        /*001c*/ 	.word	0x00000000
        /*0020*/ 	.short	0x0001
        /*0022*/ 	.short	0x0004
        /*0024*/ 	.byte	0x00, 0xf0, 0x05, 0x00


	//----- nvinfo : EIATTR_KPARAM_INFO
	.align		4
.L_3179:
        /*0028*/ 	.byte	0x04, 0x17
        /*002a*/ 	.short	(.L_3181 - .L_3180)
.L_3180:
        /*002c*/ 	.word	0x00000000
        /*0030*/ 	.short	0x0000
        /*0032*/ 	.short	0x0000
        /*0034*/ 	.byte	0x00, 0xf0, 0x11, 0x00


	//----- nvinfo : EIATTR_SPARSE_MMA_MASK
	.align		4
.L_3181:
        /*0038*/ 	.byte	0x03, 0x50
        /*003a*/ 	.short	0x0000


	//----- nvinfo : EIATTR_MAXREG_COUNT
	.align		4
        /*003c*/ 	.byte	0x03, 0x1b
        /*003e*/ 	.short	0x00ff


	//----- nvinfo : EIATTR_MERCURY_ISA_VERSION
	.align		4
        /*0040*/ 	.byte	0x03, 0x5f
        /*0042*/ 	.short	0x0101


	//----- nvinfo : EIATTR_EXIT_INSTR_OFFSETS
	.align		4
        /*0044*/ 	.byte	0x04, 0x1c
        /*0046*/ 	.short	(.L_3183 - .L_3182)


	//   ....[0]....
.L_3182:
        /*0048*/ 	.word	0x00000510


	//   ....[1]....
        /*004c*/ 	.word	0x00001260


	//   ....[2]....
        /*0050*/ 	.word	0x000012b0


	//----- nvinfo : EIATTR_MAX_THREADS
	.align		4
.L_3183:
        /*0054*/ 	.byte	0x04, 0x05
        /*0056*/ 	.short	(.L_3185 - .L_3184)
.L_3184:
        /*0058*/ 	.word	0x00000080
        /*005c*/ 	.word	0x00000001
        /*0060*/ 	.word	0x00000001


	//----- nvinfo : EIATTR_CRS_STACK_SIZE
	.align		4
.L_3185:
        /*0064*/ 	.byte	0x04, 0x1e
        /*0066*/ 	.short	(.L_3187 - .L_3186)
.L_3186:
        /*0068*/ 	.word	0x00000000


	//----- nvinfo : EIATTR_CBANK_PARAM_SIZE
	.align		4
.L_3187:
        /*006c*/ 	.byte	0x03, 0x19
        /*006e*/ 	.short	0x0018


	//----- nvinfo : EIATTR_PARAM_CBANK
	.align		4
        /*0070*/ 	.byte	0x04, 0x0a
        /*0072*/ 	.short	(.L_3189 - .L_3188)
	.align		4
.L_3188:
        /*0074*/ 	.word	index@(.nv.constant0._ZN2at6native29vectorized_elementwise_kernelILi8EZZZNS0_16sign_kernel_cudaERNS_18TensorIteratorBaseEENKUlvE_clEvENKUlvE7_clEvEUlN3c108BFloat16EE_St5arrayIPcLm2EEEEviT0_T1_)
        /*0078*/ 	.short	0x0210
        /*007a*/ 	.short	0x0018


	//----- nvinfo : EIATTR_SW_WAR
	.align		4
.L_3189:
        /*007c*/ 	.byte	0x04, 0x36
        /*007e*/ 	.short	(.L_3191 - .L_3190)
.L_3190:
        /*0080*/ 	.word	0x00000008
.L_3191:


//--------------------- .nv.info._ZN2at6native18elementwise_kernelILi128ELi4EZNS0_15gpu_kernel_implIZZZNS0_16sign_kernel_cudaERNS_18TensorIteratorBaseEENKUlvE_clEvENKUlvE6_clEvEUlN3c104HalfEE_EEvS4_RKT_EUliE_EEviT1_ --------------------------
	.section	.nv.info._ZN2at6native18elementwise_kernelILi128ELi4EZNS0_15gpu_kernel_implIZZZNS0_16sign_kernel_cudaERNS_18TensorIteratorBaseEENKUlvE_clEvENKUlvE6_clEvEUlN3c104HalfEE_EEvS4_RKT_EUliE_EEviT1_,"",@"SHT_CUDA_INFO"
	.sectionflags	@""
	.align	4


	//----- nvinfo : EIATTR_CUDA_API_VERSION
	.align		4
        /*0000*/ 	.byte	0x04, 0x37
        /*0002*/ 	.short	(.L_3193 - .L_3192)
.L_3192:
        /*0004*/ 	.word	0x00000082


	//----- nvinfo : EIATTR_KPARAM_INFO
	.align		4
.L_3193:
        /*0008*/ 	.byte	0x04, 0x17
        /*000a*/ 	.short	(.L_3195 - .L_3194)
.L_3194:
        /*000c*/ 	.word	0x00000000
        /*0010*/ 	.short	0x0001
        /*0012*/ 	.short	0x0008
        /*0014*/ 	.byte	0x00, 0xf0, 0x61, 0x08


	//----- nvinfo : EIATTR_KPARAM_INFO
	.align		4
.L_3195:
        /*0018*/ 	.byte	0x04, 0x17
        /*001a*/ 	.short	(.L_3197 - .L_3196)
.L_3196:
        /*001c*/ 	.word	0x00000000
        /*0020*/ 	.short	0x0000
        /*0022*/ 	.short	0x0000
        /*0024*/ 	.byte	0x00, 0xf0, 0x11, 0x00


	//----- nvinfo : EIATTR_SPARSE_MMA_MASK
	.align		4
.L_3197:
        /*0028*/ 	.byte	0x03, 0x50
        /*002a*/ 	.short	0x0000


	//----- nvinfo : EIATTR_MAXREG_COUNT
	.align		4
        /*002c*/ 	.byte	0x03, 0x1b
        /*002e*/ 	.short	0x0080


	//----- nvinfo : EIATTR_EXTERNS
	.align		4
        /*0030*/ 	.byte	0x04, 0x0f
        /*0032*/ 	.short	(.L_3199 - .L_3198)


	//   ....[0]....
	.align		4
.L_3198:
        /*0034*/ 	.word	index@(__assertfail)


	//----- nvinfo : EIATTR_MERCURY_ISA_VERSION
	.align		4
.L_3199:
        /*0038*/ 	.byte	0x03, 0x5f
        /*003a*/ 	.short	0x0101


	//----- nvinfo : EIATTR_SYSCALL_OFFSETS
	.align		4
        /*003c*/ 	.byte	0x04, 0x46
        /*003e*/ 	.short	(.L_3201 - .L_3200)


	//   ....[0]....
.L_3200:
        /*0040*/ 	.word	0x000022b0


	//   ....[1]....
        /*0044*/ 	.word	0x00003290


	//   ....[2]....
        /*0048*/ 	.word	0x000055a0


	//   ....[3]....
        /*004c*/ 	.word	0x00006580


	//   ....[4]....
        /*0050*/ 	.word	0x00008880


	//   ....[5]....
        /*0054*/ 	.word	0x00009860


	//   ....[6]....
        /*0058*/ 	.word	0x0000bb50


	//   ....[7]....
        /*005c*/ 	.word	0x0000cb30


	//----- nvinfo : EIATTR_EXIT_INSTR_OFFSETS
	.align		4
.L_3201:
        /*0060*/ 	.byte	0x04, 0x1c
        /*0062*/ 	.short	(.L_3203 - .L_3202)


	//   ....[0]....
.L_3202:
        /*0064*/ 	.word	0x00009930


	//   ....[1]....
        /*0068*/ 	.word	0x0000bd60


	//   ....[2]....
        /*006c*/ 	.word	0x0000bda0


	//   ....[3]....
        /*0070*/ 	.word	0x0000be40


	//   ....[4]....
        /*0074*/ 	.word	0x0000be80


	//   ....[5]....
        /*0078*/ 	.word	0x0000bec0


	//   ....[6]....
        /*007c*/ 	.word	0x0000bf50


	//   ....[7]....
        /*0080*/ 	.word	0x0000bf70


	//   ....[8]....
        /*0084*/ 	.word	0x0000c010


	//   ....[9]....
        /*0088*/ 	.word	0x0000c060


	//   ....[10]....
        /*008c*/ 	.word	0x0000c0b0


	//   ....[11]....
        /*0090*/ 	.word	0x0000c180


	//   ....[12]....
        /*0094*/ 	.word	0x0000c1e0


	//   ....[13]....
        /*0098*/ 	.word	0x0000c370


	//   ....[14]....
        /*009c*/ 	.word	0x0000c4d0


	//   ....[15]....
        /*00a0*/ 	.word	0x0000c510


	//   ....[16]....
        /*00a4*/ 	.word	0x0000c5d0


	//   ....[17]....
        /*00a8*/ 	.word	0x0000c750


	//   ....[18]....
        /*00ac*/ 	.word	0x0000c8d0


	//   ....[19]....
        /*00b0*/ 	.word	0x0000ca30


	//   ....[20]....
        /*00b4*/ 	.word	0x0000cb40


	//   ....[21]....
        /*00b8*/ 	.word	0x0000cb80


	//   ....[22]....
        /*00bc*/ 	.word	0x0000cbc0


	//----- nvinfo : EIATTR_MAX_THREADS
	.align		4
.L_3203:
        /*00c0*/ 	.byte	0x04, 0x05
        /*00c2*/ 	.short	(.L_3205 - .L_3204)
.L_3204:
        /*00c4*/ 	.word	0x00000080
        /*00c8*/ 	.word	0x00000001
        /*00cc*/ 	.word	0x00000001


	//----- nvinfo : EIATTR_CRS_STACK_SIZE
	.align		4
.L_3205:
        /*00d0*/ 	.byte	0x04, 0x1e
        /*00d2*/ 	.short	(.L_3207 - .L_3206)
.L_3206:
        /*00d4*/ 	.word	0x00000000


	//----- nvinfo : EIATTR_CBANK_PARAM_SIZE
	.align		4
.L_3207:
        /*00d8*/ 	.byte	0x03, 0x19
        /*00da*/ 	.short	0x0220


	//----- nvinfo : EIATTR_PARAM_CBANK
	.align		4
        /*00dc*/ 	.byte	0x04, 0x0a
        /*00de*/ 	.short	(.L_3209 - .L_3208)
	.align		4
.L_3208:
        /*00e0*/ 	.word	index@(.nv.constant0._ZN2at6native18elementwise_kernelILi128ELi4EZNS0_15gpu_kernel_implIZZZNS0_16sign_kernel_cudaERNS_18TensorIteratorBaseEENKUlvE_clEvENKUlvE6_clEvEUlN3c104HalfEE_EEvS4_RKT_EUliE_EEviT1_)
        /*00e4*/ 	.short	0x0210
        /*00e6*/ 	.short	0x0220


	//----- nvinfo : EIATTR_SW_WAR
	.align		4
.L_3209:
        /*00e8*/ 	.byte	0x04, 0x36
        /*00ea*/ 	.short	(.L_3211 - .L_3210)
.L_3210:
        /*00ec*/ 	.word	0x00000008
.L_3211:


//--------------------- .nv.info._ZN2at6native27unrolled_elementwise_kernelIZZZNS0_16sign_kernel_cudaERNS_18TensorIteratorBaseEENKUlvE_clEvENKUlvE6_clEvEUlN3c104HalfEE_St5arrayIPcLm2EELi4E23TrivialOffsetCalculatorILi1EjESD_NS0_6memory12LoadWithCastILi1EEENSE_13StoreWithCastILi1EEEEEviT_T0_T2_T3_T4_T5_ --------------------------
	.section	.nv.info._ZN2at6native27unrolled_elementwise_kernelIZZZNS0_16sign_kernel_cudaERNS_18TensorIteratorBaseEENKUlvE_clEvENKUlvE6_clEvEUlN3c104HalfEE_St5arrayIPcLm2EELi4E23TrivialOffsetCalculatorILi1EjESD_NS0_6memory12LoadWithCastILi1EEENSE_13StoreWithCastILi1EEEEEviT_T0_T2_T3_T4_T5_,"",@"SHT_CUDA_INFO"
	.sectionflags	@""
	.align	4


	//----- nvinfo : EIATTR_CUDA_API_VERSION
	.align		4
        /*0000*/ 	.byte	0x04, 0x37
        /*0002*/ 	.short	(.L_3213 - .L_3212)
.L_3212:
        /*0004*/ 	.word	0x00000082


	//----- nvinfo : EIATTR_KPARAM_INFO
	.align		4
.L_3213:
        /*0008*/ 	.byte	0x04, 0x17
        /*000a*/ 	.short	(.L_3215 - .L_3214)
.L_3214:
        /*000c*/ 	.word	0x00000000
        /*0010*/ 	.short	0x0006
        /*0012*/ 	.short	0x0024
        /*0014*/ 	.byte	0x00, 0xf0, 0x21, 0x00


	//----- nvinfo : EIATTR_KPARAM_INFO
	.align		4
.L_3215:
        /*0018*/ 	.byte	0x04, 0x17
        /*001a*/ 	.short	(.L_3217 - .L_3216)
.L_3216:
        /*001c*/ 	.word	0x00000000
        /*0020*/ 	.short	0x0005
        /*0022*/ 	.short	0x001c
        /*0024*/ 	.byte	0x00, 0xf0, 0x21, 0x00


	//----- nvinfo : EIATTR_KPARAM_INFO
	.align		4
.L_3217:
        /*0028*/ 	.byte	0x04, 0x17
        /*002a*/ 	.short	(.L_3219 - .L_3218)
.L_3218:
        /*002c*/ 	.word	0x00000000
        /*0030*/ 	.short	0x0004
        /*0032*/ 	.short	0x0019
        /*0034*/ 	.byte	0x00, 0xf0, 0x05, 0x00


	//----- nvinfo : EIATTR_KPARAM_INFO
	.align		4
.L_3219:
        /*0038*/ 	.byte	0x04, 0x17
        /*003a*/ 	.short	(.L_3221 - .L_3220)
.L_3220:
        /*003c*/ 	.word	0x00000000
        /*0040*/ 	.short	0x0003
        /*0042*/ 	.short	0x0018
        /*0044*/ 	.byte	0x00, 0xf0, 0x05, 0x00


	//----- nvinfo : EIATTR_KPARAM_INFO
	.align		4
.L_3221:
        /*0048*/ 	.byte	0x04, 0x17
        /*004a*/ 	.short	(.L_3223 - .L_3222)
.L_3222:
        /*004c*/ 	.word	0x00000000
        /*0050*/ 	.short	0x0002
        /*0052*/ 	.short	0x0008
        /*0054*/ 	.byte	0x00, 0xf0, 0x41, 0x00


	//----- nvinfo : EIATTR_KPARAM_INFO
	.align		4
.L_3223:
        /*0058*/ 	.byte	0x04, 0x17
        /*005a*/ 	.short	(.L_3225 - .L_3224)
.L_3224:
        /*005c*/ 	.word	0x00000000
        /*0060*/ 	.short	0x0001
        /*0062*/ 	.short	0x0004
        /*0064*/ 	.byte	0x00, 0xf0, 0x05, 0x00


	//----- nvinfo : EIATTR_KPARAM_INFO
	.align		4
.L_3225:
        /*0068*/ 	.byte	0x04, 0x17
        /*006a*/ 	.short	(.L_3227 - .L_3226)
.L_3226:
        /*006c*/ 	.word	0x00000000
        /*0070*/ 	.short	0x0000
        /*0072*/ 	.short	0x0000
        /*0074*/ 	.byte	0x00, 0xf0, 0x11, 0x00


	//----- nvinfo : EIATTR_SPARSE_MMA_MASK
	.align		4
.L_3227:
        /*0078*/ 	.byte	0x03, 0x50
        /*007a*/ 	.short	0x0000


	//----- nvinfo : EIATTR_MAXREG_COUNT
	.align		4
        /*007c*/ 	.byte	0x03, 0x1b
        /*007e*/ 	.short	0x00ff


	//----- nvinfo : EIATTR_EXTERNS
	.align		4
        /*0080*/ 	.byte	0x04, 0x0f
        /*0082*/ 	.short	(.L_3229 - .L_3228)


	//   ....[0]....
	.align		4
.L_3228:
        /*0084*/ 	.word	index@(__assertfail)


	//----- nvinfo : EIATTR_MERCURY_ISA_VERSION
	.align		4
.L_3229:
        /*0088*/ 	.byte	0x03, 0x5f
        /*008a*/ 	.short	0x0101


	//----- nvinfo : EIATTR_SYSCALL_OFFSETS
	.align		4
        /*008c*/ 	.byte	0x04, 0x46
        /*008e*/ 	.short	(.L_3231 - .L_3230)


	//   ....[0]....
.L_3230:
        /*0090*/ 	.word	0x000010b0


	//   ....[1]....
        /*0094*/ 	.word	0x000021c0


	//   ....[2]....
        /*0098*/ 	.word	0x000032d0


	//   ....[3]....
        /*009c*/ 	.word	0x000043c0


	//   ....[4]....
        /*00a0*/ 	.word	0x00005840


	//   ....[5]....
        /*00a4*/ 	.word	0x00006860


	//   ....[6]....
        /*00a8*/ 	.word	0x00007840


	//   ....[7]....
        /*00ac*/ 	.word	0x00008820


	//----- nvinfo : EIATTR_EXIT_INSTR_OFFSETS
	.align		4
.L_3231:
        /*00b0*/ 	.byte	0x04, 0x1c
        /*00b2*/ 	.short	(.L_3233 - .L_3232)


	//   ....[0]....
.L_3232:
        /*00b4*/ 	.word	0x00007900


	//   ....[1]....
        /*00b8*/ 	.word	0x00007a50


	//   ....[2]....
        /*00bc*/ 	.word	0x00007a90


	//   ....[3]....
        /*00c0*/ 	.word	0x00007b30


	//   ....[4]....
        /*00c4*/ 	.word	0x00007b70


	//   ....[5]....
        /*00c8*/ 	.word	0x00007bb0


	//   ....[6]....
        /*00cc*/ 	.word	0x00007c40


	//   ....[7]....
        /*00d0*/ 	.word	0x00007c60


	//   ....[8]....
        /*00d4*/ 	.word	0x00007d00


	//   ....[9]....
        /*00d8*/ 	.word	0x00007d50


	//   ....[10]....
        /*00dc*/ 	.word	0x00007da0


	//   ....[11]....
        /*00e0*/ 	.word	0x00007e70


	//   ....[12]....
        /*00e4*/ 	.word	0x00007ed0


	//   ....[13]....
        /*00e8*/ 	.word	0x00008060


	//   ....[14]....
        /*00ec*/ 	.word	0x000081c0


	//   ....[15]....
        /*00f0*/ 	.word	0x00008200


	//   ....[16]....
        /*00f4*/ 	.word	0x000082c0


	//   ....[17]....
        /*00f8*/ 	.word	0x00008440


	//   ....[18]....
        /*00fc*/ 	.word	0x000085c0


	//   ....[19]....
        /*0100*/ 	.word	0x00008720


	//   ....[20]....
        /*0104*/ 	.word	0x00008830


	//   ....[21]....
        /*0108*/ 	.word	0x00008870


	//   ....[22]....
        /*010c*/ 	.word	0x000088b0


	//----- nvinfo : EIATTR_MAX_THREADS
	.align		4
.L_3233:
        /*0110*/ 	.byte	0x04, 0x05
        /*0112*/ 	.short	(.L_3235 - .L_3234)
.L_3234:
        /*0114*/ 	.word	0x00000080
        /*0118*/ 	.word	0x00000001
        /*011c*/ 	.word	0x00000001


	//----- nvinfo : EIATTR_CRS_STACK_SIZE
	.align		4
.L_3235:
        /*0120*/ 	.byte	0x04, 0x1e
        /*0122*/ 	.short	(.L_3237 - .L_3236)
.L_3236:
        /*0124*/ 	.word	0x00000000


	//----- nvinfo : EIATTR_CBANK_PARAM_SIZE
	.align		4
.L_3237:
        /*0128*/ 	.byte	0x03, 0x19
        /*012a*/ 	.short	0x002c


	//----- nvinfo : EIATTR_PARAM_CBANK
	.align		4
        /*012c*/ 	.byte	0x04, 0x0a
        /*012e*/ 	.short	(.L_3239 - .L_3238)
	.align		4
.L_3238:
        /*0130*/ 	.word	index@(.nv.constant0._ZN2at6native27unrolled_elementwise_kernelIZZZNS0_16sign_kernel_cudaERNS_18TensorIteratorBaseEENKUlvE_clEvENKUlvE6_clEvEUlN3c104HalfEE_St5arrayIPcLm2EELi4E23TrivialOffsetCalculatorILi1EjESD_NS0_6memory12LoadWithCastILi1EEENSE_13StoreWithCastILi1EEEEEviT_T0_T2_T3_T4_T5_)
        /*0134*/ 	.short	0x0210
        /*0136*/ 	.short	0x002c


	//----- nvinfo : EIATTR_SW_WAR
	.align		4
.L_3239:
        /*0138*/ 	.byte	0x04, 0x36
        /*013a*/ 	.short	(.L_3241 - .L_3240)
.L_3240:
        /*013c*/ 	.word	0x00000008
.L_3241:


//--------------------- .nv.info._ZN2at6native18elementwise_kernelILi128ELi4EZNS0_22gpu_kernel_impl_nocastIZZZNS0_16sign_kernel_cudaERNS_18TensorIteratorBaseEENKUlvE_clEvENKUlvE6_clEvEUlN3c104HalfEE_EEvS4_RKT_EUliE_EEviT1_ --------------------------
	.section	.nv.info._ZN2at6native18elementwise_kernelILi128ELi4EZNS0_22gpu_kernel_impl_nocastIZZZNS0_16sign_kernel_cudaERNS_18TensorIteratorBaseEENKUlvE_clEvENKUlvE6_clEvEUlN3c104HalfEE_EEvS4_RKT_EUliE_EEviT1_,"",@"SHT_CUDA_INFO"
	.sectionflags	@""
	.align	4


	//----- nvinfo : EIATTR_CUDA_API_VERSION
	.align		4
        /*0000*/ 	.byte	0x04, 0x37
        /*0002*/ 	.short	(.L_3243 - .L_3242)
.L_3242:
        /*0004*/ 	.word	0x00000082


	//----- nvinfo : EIATTR_KPARAM_INFO
	.align		4
.L_3243:
        /*0008*/ 	.byte	0x04, 0x17
        /*000a*/ 	.short	(.L_3245 - .L_3244)
.L_3244:
        /*000c*/ 	.word	0x00000000
        /*0010*/ 	.short	0x0001
        /*0012*/ 	.short	0x0008
        /*0014*/ 	.byte	0x00, 0xf0, 0x61, 0x08


	//----- nvinfo : EIATTR_KPARAM_INFO
	.align		4
.L_3245:
        /*0018*/ 	.byte	0x04, 0x17
        /*001a*/ 	.short	(.L_3247 - .L_3246)
.L_3246:
        /*001c*/ 	.word	0x00000000
        /*0020*/ 	.short	0x0000
        /*0022*/ 	.short	0x0000
        /*0024*/ 	.byte	0x00, 0xf0, 0x11, 0x00


	//----- nvinfo : EIATTR_SPARSE_MMA_MASK
	.align		4
.L_3247:
        /*0028*/ 	.byte	0x03, 0x50
        /*002a*/ 	.short	0x0000


	//----- nvinfo : EIATTR_MAXREG_COUNT
	.align		4
        /*002c*/ 	.byte	0x03, 0x1b
        /*002e*/ 	.short	0x0080


	//----- nvinfo : EIATTR_MERCURY_ISA_VERSION
	.align		4
        /*0030*/ 	.byte	0x03, 0x5f
        /*0032*/ 	.short	0x0101


	//----- nvinfo : EIATTR_EXIT_INSTR_OFFSETS
	.align		4
        /*0034*/ 	.byte	0x04, 0x1c
        /*0036*/ 	.short	(.L_3249 - .L_3248)


	//   ....[0]....
.L_3248:
        /*0038*/ 	.word	0x00003ce0


	//   ....[1]....
        /*003c*/ 	.word	0x000050d0


	//----- nvinfo : EIATTR_MAX_THREADS
	.align		4
.L_3249:
        /*0040*/ 	.byte	0x04, 0x05
        /*0042*/ 	.short	(.L_3251 - .L_3250)
.L_3250:
        /*0044*/ 	.word	0x00000080
        /*0048*/ 	.word	0x00000001
        /*004c*/ 	.word	0x00000001


	//----- nvinfo : EIATTR_CRS_STACK_SIZE
	.align		4
.L_3251:
        /*0050*/ 	.byte	0x04, 0x1e
        /*0052*/ 	.short	(.L_3253 - .L_3252)
.L_3252:
        /*0054*/ 	.word	0x00000000


	//----- nvinfo : EIATTR_CBANK_PARAM_SIZE
	.align		4
.L_3253:
        /*0058*/ 	.byte	0x03, 0x19
        /*005a*/ 	.short	0x0220


	//----- nvinfo : EIATTR_PARAM_CBANK
	.align		4
        /*005c*/ 	.byte	0x04, 0x0a
        /*005e*/ 	.short	(.L_3255 - .L_3254)
	.align		4
.L_3254:
        /*0060*/ 	.word	index@(.nv.constant0._ZN2at6native18elementwise_kernelILi128ELi4EZNS0_22gpu_kernel_impl_nocastIZZZNS0_16sign_kernel_cudaERNS_18TensorIteratorBaseEENKUlvE_clEvENKUlvE6_clEvEUlN3c104HalfEE_EEvS4_RKT_EUliE_EEviT1_)
        /*0064*/ 	.short	0x0210
        /*0066*/ 	.short	0x0220


	//----- nvinfo : EIATTR_SW_WAR
	.align		4
.L_3255:
        /*0068*/ 	.byte	0x04, 0x36
        /*006a*/ 	.short	(.L_3257 - .L_3256)
.L_3256:
        /*006c*/ 	.word	0x00000008
.L_3257:


//--------------------- .nv.info._ZN2at6native27unrolled_elementwise_kernelIZZZNS0_16sign_kernel_cudaERNS_18TensorIteratorBaseEENKUlvE_clEvENKUlvE6_clEvEUlN3c104HalfEE_St5arrayIPcLm2EELi4E23TrivialOffsetCalculatorILi1EjESD_NS0_6memory15LoadWithoutCastENSE_16StoreWithoutCastEEEviT_T0_T2_T3_T4_T5_ --------------------------
	.section	.nv.info._ZN2at6native27unrolled_elementwise_kernelIZZZNS0_16sign_kernel_cudaERNS_18TensorIteratorBaseEENKUlvE_clEvENKUlvE6_clEvEUlN3c104HalfEE_St5arrayIPcLm2EELi4E23TrivialOffsetCalculatorILi1EjESD_NS0_6memory15LoadWithoutCastENSE_16StoreWithoutCastEEEviT_T0_T2_T3_T4_T5_,"",@"SHT_CUDA_INFO"
	.sectionflags	@""
	.align	4


	//----- nvinfo : EIATTR_CUDA_API_VERSION
	.align		4
        /*0000*/ 	.byte	0x04, 0x37
        /*0002*/ 	.short	(.L_3259 - .L_3258)
.L_3258:
        /*0004*/ 	.word	0x00000082


	//----- nvinfo : EIATTR_KPARAM_INFO
	.align		4
.L_3259:
        /*0008*/ 	.byte	0x04, 0x17
        /*000a*/ 	.short	(.L_3261 - .L_3260)
.L_3260:
        /*000c*/ 	.word	0x00000000
        /*0010*/ 	.short	0x0006
        /*0012*/ 	.short	0x001b
        /*0014*/ 	.byte	0x00, 0xf0, 0x05, 0x00


	//----- nvinfo : EIATTR_KPARAM_INFO
	.align		4
.L_3261:
        /*0018*/ 	.byte	0x04, 0x17
        /*001a*/ 	.short	(.L_3263 - .L_3262)
.L_3262:
        /*001c*/ 	.word	0x00000000
        /*0020*/ 	.short	0x0005
        /*0022*/ 	.short	0x001a
        /*0024*/ 	.byte	0x00, 0xf0, 0x05, 0x00


	//----- nvinfo : EIATTR_KPARAM_INFO
	.align		4
.L_3263:
        /*0028*/ 	.byte	0x04, 0x17
        /*002a*/ 	.short	(.L_3265 - .L_3264)
.L_3264:
        /*002c*/ 	.word	0x00000000
        /*0030*/ 	.short	0x0004
        /*0032*/ 	.short	0x0019
        /*0034*/ 	.byte	0x00, 0xf0, 0x05, 0x00


	//----- nvinfo : EIATTR_KPARAM_INFO
	.align		4
.L_3265:
        /*0038*/ 	.byte	0x04, 0x17
        /*003a*/ 	.short	(.L_3267 - .L_3266)
.L_3266:
        /*003c*/ 	.word	0x00000000
        /*0040*/ 	.short	0x0003
        /*0042*/ 	.short	0x0018
        /*0044*/ 	.byte	0x00, 0xf0, 0x05, 0x00


	//----- nvinfo : EIATTR_KPARAM_INFO
	.align		4
.L_3267:
        /*0048*/ 	.byte	0x04, 0x17
        /*004a*/ 	.short	(.L_3269 - .L_3268)
.L_3268:
        /*004c*/ 	.word	0x00000000
        /*0050*/ 	.short	0x0002
        /*0052*/ 	.short	0x0008
        /*0054*/ 	.byte	0x00, 0xf0, 0x41, 0x00


	//----- nvinfo : EIATTR_KPARAM_INFO
	.align		4
.L_3269:
        /*0058*/ 	.byte	0x04, 0x17
        /*005a*/ 	.short	(.L_3271 - .L_3270)
.L_3270:
        /*005c*/ 	.word	0x00000000
        /*0060*/ 	.short	0x0001
        /*0062*/ 	.short	0x0004
        /*0064*/ 	.byte	0x00, 0xf0, 0x05, 0x00


	//----- nvinfo : EIATTR_KPARAM_INFO
	.align		4
.L_3271:
        /*0068*/ 	.byte	0x04, 0x17
        /*006a*/ 	.short	(.L_3273 - .L_3272)
.L_3272:
        /*006c*/ 	.word	0x00000000
        /*0070*/ 	.short	0x0000
        /*0072*/ 	.short	0x0000
        /*0074*/ 	.byte	0x00, 0xf0, 0x11, 0x00


	//----- nvinfo : EIATTR_SPARSE_MMA_MASK
	.align		4
.L_3273:
        /*0078*/ 	.byte	0x03, 0x50
        /*007a*/ 	.short	0x0000


	//----- nvinfo : EIATTR_MAXREG_COUNT
	.align		4
        /*007c*/ 	.byte	0x03, 0x1b
        /*007e*/ 	.short	0x00ff


	//----- nvinfo : EIATTR_MERCURY_ISA_VERSION
	.align		4
        /*0080*/ 	.byte	0x03, 0x5f
        /*0082*/ 	.short	0x0101


	//----- nvinfo : EIATTR_EXIT_INSTR_OFFSETS
	.align		4
        /*0084*/ 	.byte	0x04, 0x1c
        /*0086*/ 	.short	(.L_3275 - .L_3274)


	//   ....[0]....
.L_3274:
        /*0088*/ 	.word	0x00000690


	//   ....[1]....
        /*008c*/ 	.word	0x000006e0


	//----- nvinfo : EIATTR_MAX_THREADS
	.align		4
.L_3275:
        /*0090*/ 	.byte	0x04, 0x05
        /*0092*/ 	.short	(.L_3277 - .L_3276)
.L_3276:
        /*0094*/ 	.word	0x00000080
        /*0098*/ 	.word	0x00000001
        /*009c*/ 	.word	0x00000001


	//----- nvinfo : EIATTR_CRS_STACK_SIZE
	.align		4
.L_3277:
        /*00a0*/ 	.byte	0x04, 0x1e
        /*00a2*/ 	.short	(.L_3279 - .L_3278)
.L_3278:
        /*00a4*/ 	.word	0x00000000


	//----- nvinfo : EIATTR_CBANK_PARAM_SIZE
	.align		4
.L_3279:
        /*00a8*/ 	.byte	0x03, 0x19
        /*00aa*/ 	.short	0x001c


	//----- nvinfo : EIATTR_PARAM_CBANK
	.align		4
        /*00ac*/ 	.byte	0x04, 0x0a
        /*00ae*/ 	.short	(.L_3281 - .L_3280)
	.align		4
.L_3280:
        /*00b0*/ 	.word	index@(.nv.constant0._ZN2at6native27unrolled_elementwise_kernelIZZZNS0_16sign_kernel_cudaERNS_18TensorIteratorBaseEENKUlvE_clEvENKUlvE6_clEvEUlN3c104HalfEE_St5arrayIPcLm2EELi4E23TrivialOffsetCalculatorILi1EjESD_NS0_6memory15LoadWithoutCastENSE_16StoreWithoutCastEEEviT_T0_T2_T3_T4_T5_)
        /*00b4*/ 	.short	0x0210
        /*00b6*/ 	.short	0x001c


	//----- nvinfo : EIATTR_SW_WAR
	.align		4
.L_3281:
        /*00b8*/ 	.byte	0x04, 0x36
        /*00ba*/ 	.short	(.L_3283 - .L_3282)
.L_3282:
        /*00bc*/ 	.word	0x00000008
.L_3283:


//--------------------- .nv.info._ZN2at6native29vectorized_elementwise_kernelILi2EZZZNS0_16sign_kernel_cudaERNS_18TensorIteratorBaseEENKUlvE_clEvENKUlvE6_clEvEUlN3c104HalfEE_St5arrayIPcLm2EEEEviT0_T1_ --------------------------
	.section	.nv.info._ZN2at6native29vectorized_elementwise_kernelILi2EZZZNS0_16sign_kernel_cudaERNS_18TensorIteratorBaseEENKUlvE_clEvENKUlvE6_clEvEUlN3c104HalfEE_St5arrayIPcLm2EEEEviT0_T1_,"",@"SHT_CUDA_INFO"
	.sectionflags	@""
	.align	4


	//----- nvinfo : EIATTR_CUDA_API_VERSION
	.align		4
        /*0000*/ 	.byte	0x04, 0x37
        /*0002*/ 	.short	(.L_3285 - .L_3284)
.L_3284:
        /*0004*/ 	.word	0x00000082


	//----- nvinfo : EIATTR_KPARAM_INFO
	.align		4
.L_3285:
        /*0008*/ 	.byte	0x04, 0x17
        /*000a*/ 	.short	(.L_3287 - .L_3286)
.L_3286:
        /*000c*/ 	.word	0x00000000
        /*0010*/ 	.short	0x0002
        /*0012*/ 	.short	0x0008
        /*0014*/ 	.byte	0x00, 0xf0, 0x41, 0x00


	//----- nvinfo : EIATTR_KPARAM_INFO
	.align		4
.L_3287:
        /*0018*/ 	.byte	0x04, 0x17
        /*001a*/ 	.short	(.L_3289 - .L_3288)
.L_3288:
        /*001c*/ 	.word	0x00000000
        /*0020*/ 	.short	0x0001
        /*0022*/ 	.short	0x0004
        /*0024*/ 	.byte	0x00, 0xf0, 0x05, 0x00


	//----- nvinfo : EIATTR_KPARAM_INFO
	.align		4
.L_3289:
        /*0028*/ 	.byte	0x04, 0x17
        /*002a*/ 	.short	(.L_3291 - .L_3290)
.L_3290:
        /*002c*/ 	.word	0x00000000
        /*0030*/ 	.short	0x0000
        /*0032*/ 	.short	0x0000
        /*0034*/ 	.byte	0x00, 0xf0, 0x11, 0x00


	//----- nvinfo : EIATTR_SPARSE_MMA_MASK
	.align		4
.L_3291:
        /*0038*/ 	.byte	0x03, 0x50
        /*003a*/ 	.short	0x0000


	//----- nvinfo : EIATTR_MAXREG_COUNT
	.align		4
        /*003c*/ 	.byte	0x03, 0x1b
        /*003e*/ 	.short	0x00ff


	//----- nvinfo : EIATTR_MERCURY_ISA_VERSION
	.align		4
        /*0040*/ 	.byte	0x03, 0x5f
        /*0042*/ 	.short	0x0101


	//----- nvinfo : EIATTR_EXIT_INSTR_OFFSETS
	.align		4
        /*0044*/ 	.byte	0x04, 0x1c
        /*0046*/ 	.short	(.L_3293 - .L_3292)


	//   ....[0]....
.L_3292:
        /*0048*/ 	.word	0x00000530


	//   ....[1]....
        /*004c*/ 	.word	0x00001280


	//   ....[2]....
        /*0050*/ 	.word	0x000012d0


	//----- nvinfo : EIATTR_MAX_THREADS
	.align		4
.L_3293:
        /*0054*/ 	.byte	0x04, 0x05
        /*0056*/ 	.short	(.L_3295 - .L_3294)
.L_3294:
        /*0058*/ 	.word	0x00000080
        /*005c*/ 	.word	0x00000001
        /*0060*/ 	.word	0x00000001


	//----- nvinfo : EIATTR_CRS_STACK_SIZE
	.align		4
.L_3295:
        /*0064*/ 	.byte	0x04, 0x1e
        /*0066*/ 	.short	(.L_3297 - .L_3296)
.L_3296:
        /*0068*/ 	.word	0x00000000


	//----- nvinfo : EIATTR_CBANK_PARAM_SIZE
	.align		4
.L_3297:
        /*006c*/ 	.byte	0x03, 0x19
        /*006e*/ 	.short	0x0018


	//----- nvinfo : EIATTR_PARAM_CBANK
	.align		4
        /*0070*/ 	.byte	0x04, 0x0a
        /*0072*/ 	.short	(.L_3299 - .L_3298)
	.align		4
.L_3298:
        /*0074*/ 	.word	index@(.nv.constant0._ZN2at6native29vectorized_elementwise_kernelILi2EZZZNS0_16sign_kernel_cudaERNS_18TensorIteratorBaseEENKUlvE_clEvENKUlvE6_clEvEUlN3c104HalfEE_St5arrayIPcLm2EEEEviT0_T1_)
        /*0078*/ 	.short	0x0210
        /*007a*/ 	.short	0x0018


	//----- nvinfo : EIATTR_SW_WAR
	.align		4
.L_3299:
        /*007c*/ 	.byte	0x04, 0x36
        /*007e*/ 	.short	(.L_3301 - .L_3300)
.L_3300:
        /*0080*/ 	.word	0x00000008
.L_3301:


//--------------------- .nv.info._ZN2at6native29vectorized_elementwise_kernelILi4EZZZNS0_16sign_kernel_cudaERNS_18TensorIteratorBaseEENKUlvE_clEvENKUlvE6_clEvEUlN3c104HalfEE_St5arrayIPcLm2EEEEviT0_T1_ --------------------------
	.section	.nv.info._ZN2at6native29vectorized_elementwise_kernelILi4EZZZNS0_16sign_kernel_cudaERNS_18TensorIteratorBaseEENKUlvE_clEvENKUlvE6_clEvEUlN3c104HalfEE_St5arrayIPcLm2EEEEviT0_T1_,"",@"SHT_CUDA_INFO"
	.sectionflags	@""
	.align	4


	//----- nvinfo : EIATTR_CUDA_API_VERSION
	.align		4
        /*0000*/ 	.byte	0x04, 0x37
        /*0002*/ 	.short	(.L_3303 - .L_3302)
.L_3302:
        /*0004*/ 	.word	0x00000082


	//----- nvinfo : EIATTR_KPARAM_INFO
	.align		4
.L_3303:
        /*0008*/ 	.byte	0x04, 0x17
        /*000a*/ 	.short	(.L_3305 - .L_3304)
.L_3304:
        /*000c*/ 	.word	0x00000000
        /*0010*/ 	.short	0x0002
        /*0012*/ 	.short	0x0008
        /*0014*/ 	.byte	0x00, 0xf0, 0x41, 0x00


	//----- nvinfo : EIATTR_KPARAM_INFO
	.align		4
.L_3305:
        /*0018*/ 	.byte	0x04, 0x17
        /*001a*/ 	.short	(.L_3307 - .L_3306)
.L_3306:
        /*001c*/ 	.word	0x00000000
        /*0020*/ 	.short	0x0001
        /*0022*/ 	.short	0x0004
        /*0024*/ 	.byte	0x00, 0xf0, 0x05, 0x00


	//----- nvinfo : EIATTR_KPARAM_INFO
	.align		4
.L_3307:
        /*0028*/ 	.byte	0x04, 0x17
        /*002a*/ 	.short	(.L_3309 - .L_3308)
.L_3308:
        /*002c*/ 	.word	0x00000000
        /*0030*/ 	.short	0x0000
        /*0032*/ 	.short	0x0000
        /*0034*/ 	.byte	0x00, 0xf0, 0x11, 0x00


	//----- nvinfo : EIATTR_SPARSE_MMA_MASK
	.align		4
.L_3309:
        /*0038*/ 	.byte	0x03, 0x50
        /*003a*/ 	.short	0x0000


	//----- nvinfo : EIATTR_MAXREG_COUNT
	.align		4
        /*003c*/ 	.byte	0x03, 0x1b
        /*003e*/ 	.short	0x00ff


	//----- nvinfo : EIATTR_MERCURY_ISA_VERSION
	.align		4
        /*0040*/ 	.byte	0x03, 0x5f
        /*0042*/ 	.short	0x0101


	//----- nvinfo : EIATTR_EXIT_INSTR_OFFSETS
	.align		4
        /*0044*/ 	.byte	0x04, 0x1c
        /*0046*/ 	.short	(.L_3311 - .L_3310)


	//   ....[0]....
.L_3310:
        /*0048*/ 	.word	0x000004f0


	//   ....[1]....
        /*004c*/ 	.word	0x00001240


	//   ....[2]....
        /*0050*/ 	.word	0x00001290


	//----- nvinfo : EIATTR_MAX_THREADS
	.align		4
.L_3311:
        /*0054*/ 	.byte	0x04, 0x05
        /*0056*/ 	.short	(.L_3313 - .L_3312)
.L_3312:
        /*0058*/ 	.word	0x00000080
        /*005c*/ 	.word	0x00000001
        /*0060*/ 	.word	0x00000001


	//----- nvinfo : EIATTR_CRS_STACK_SIZE
	.align		4
.L_3313:
        /*0064*/ 	.byte	0x04, 0x1e
        /*0066*/ 	.short	(.L_3315 - .L_3314)
.L_3314:
        /*0068*/ 	.word	0x00000000


	//----- nvinfo : EIATTR_CBANK_PARAM_SIZE
	.align		4
.L_3315:
        /*006c*/ 	.byte	0x03, 0x19
        /*006e*/ 	.short	0x0018


	//----- nvinfo : EIATTR_PARAM_CBANK
	.align		4
        /*0070*/ 	.byte	0x04, 0x0a
        /*0072*/ 	.short	(.L_3317 - .L_3316)
	.align		4
.L_3316:
        /*0074*/ 	.word	index@(.nv.constant0._ZN2at6native29vectorized_elementwise_kernelILi4EZZZNS0_16sign_kernel_cudaERNS_18TensorIteratorBaseEENKUlvE_clEvENKUlvE6_clEvEUlN3c104HalfEE_St5arrayIPcLm2EEEEviT0_T1_)
        /*0078*/ 	.short	0x0210
        /*007a*/ 	.short	0x0018


	//----- nvinfo : EIATTR_SW_WAR
	.align		4
.L_3317:
        /*007c*/ 	.byte	0x04, 0x36
        /*007e*/ 	.short	(.L_3319 - .L_3318)
.L_3318:
        /*0080*/ 	.word	0x00000008
.L_3319:


//--------------------- .nv.info._ZN2at6native29vectorized_elementwise_kernelILi8EZZZNS0_16sign_kernel_cudaERNS_18TensorIteratorBaseEENKUlvE_clEvENKUlvE6_clEvEUlN3c104HalfEE_St5arrayIPcLm2EEEEviT0_T1_ --------------------------
	.section	.nv.info._ZN2at6native29vectorized_elementwise_kernelILi8EZZZNS0_16sign_kernel_cudaERNS_18TensorIteratorBaseEENKUlvE_clEvENKUlvE6_clEvEUlN3c104HalfEE_St5arrayIPcLm2EEEEviT0_T1_,"",@"SHT_CUDA_INFO"
	.sectionflags	@""
	.align	4


	//----- nvinfo : EIATTR_CUDA_API_VERSION
	.align		4
        /*0000*/ 	.byte	0x04, 0x37
        /*0002*/ 	.short	(.L_3321 - .L_3320)
.L_3320:
        /*0004*/ 	.word	0x00000082


	//----- nvinfo : EIATTR_KPARAM_INFO
	.align		4
.L_3321:
        /*0008*/ 	.byte	0x04, 0x17
        /*000a*/ 	.short	(.L_3323 - .L_3322)
.L_3322:
        /*000c*/ 	.word	0x00000000
        /*0010*/ 	.short	0x0002
        /*0012*/ 	.short	0x0008
        /*0014*/ 	.byte	0x00, 0xf0, 0x41, 0x00


	//----- nvinfo : EIATTR_KPARAM_INFO
	.align		4
.L_3323:
        /*0018*/ 	.byte	0x04, 0x17
        /*001a*/ 	.short	(.L_3325 - .L_3324)
.L_3324:
        /*001c*/ 	.word	0x00000000
        /*0020*/ 	.short	0x0001
        /*0022*/ 	.short	0x0004
        /*0024*/ 	.byte	0x00, 0xf0, 0x05, 0x00


	//----- nvinfo : EIATTR_KPARAM_INFO
	.align		4
.L_3325:
        /*0028*/ 	.byte	0x04, 0x17
        /*002a*/ 	.short	(.L_3327 - .L_3326)
.L_3326:
        /*002c*/ 	.word	0x00000000
        /*0030*/ 	.short	0x0000
        /*0032*/ 	.short	0x0000
        /*0034*/ 	.byte	0x00, 0xf0, 0x11, 0x00


	//----- nvinfo : EIATTR_SPARSE_MMA_MASK
	.align		4
.L_3327:
        /*0038*/ 	.byte	0x03, 0x50
        /*003a*/ 	.short	0x0000


	//----- nvinfo : EIATTR_MAXREG_COUNT
	.align		4
        /*003c*/ 	.byte	0x03, 0x1b
        /*003e*/ 	.short	0x00ff


	//----- nvinfo : EIATTR_MERCURY_ISA_VERSION
	.align		4
        /*0040*/ 	.byte	0x03, 0x5f
        /*0042*/ 	.short	0x0101


	//----- nvinfo : EIATTR_EXIT_INSTR_OFFSETS
	.align		4
        /*0044*/ 	.byte	0x04, 0x1c
        /*0046*/ 	.short	(.L_3329 - .L_3328)


	//   ....[0]....
.L_3328:
        /*0048*/ 	.word	0x000004d0


	//   ....[1]....
        /*004c*/ 	.word	0x00001220


	//   ....[2]....
        /*0050*/ 	.word	0x00001270


	//----- nvinfo : EIATTR_MAX_THREADS
	.align		4
.L_3329:
        /*0054*/ 	.byte	0x04, 0x05
        /*0056*/ 	.short	(.L_3331 - .L_3330)
.L_3330:
        /*0058*/ 	.word	0x00000080
        /*005c*/ 	.word	0x00000001
        /*0060*/ 	.word	0x00000001


	//----- nvinfo : EIATTR_CRS_STACK_SIZE
	.align		4
.L_3331:
        /*0064*/ 	.byte	0x04, 0x1e
        /*0066*/ 	.short	(.L_3333 - .L_3332)
.L_3332:
        /*0068*/ 	.word	0x00000000


	//----- nvinfo : EIATTR_CBANK_PARAM_SIZE
	.align		4
.L_3333:
        /*006c*/ 	.byte	0x03, 0x19
        /*006e*/ 	.short	0x0018


	//----- nvinfo : EIATTR_PARAM_CBANK
	.align		4
        /*0070*/ 	.byte	0x04, 0x0a
        /*0072*/ 	.short	(.L_3335 - .L_3334)
	.align		4
.L_3334:
        /*0074*/ 	.word	index@(.nv.constant0._ZN2at6native29vectorized_elementwise_kernelILi8EZZZNS0_16sign_kernel_cudaERNS_18TensorIteratorBaseEENKUlvE_clEvENKUlvE6_clEvEUlN3c104HalfEE_St5arrayIPcLm2EEEEviT0_T1_)
        /*0078*/ 	.short	0x0210
        /*007a*/ 	.short	0x0018


	//----- nvinfo : EIATTR_SW_WAR
	.align		4
.L_3335:
        /*007c*/ 	.byte	0x04, 0x36
        /*007e*/ 	.short	(.L_3337 - .L_3336)
.L_3336:
        /*0080*/ 	.word	0x00000008
.L_3337:


//--------------------- .nv.info._ZN2at6native18elementwise_kernelILi128ELi4EZNS0_15gpu_kernel_implIZZZNS0_16sign_kernel_cudaERNS_18TensorIteratorBaseEENKUlvE_clEvENKUlvE5_clEvEUlfE_EEvS4_RKT_EUliE_EEviT1_ --------------------------
	.section	.nv.info._ZN2at6native18elementwise_kernelILi128ELi4EZNS0_15gpu_kernel_implIZZZNS0_16sign_kernel_cudaERNS_18TensorIteratorBaseEENKUlvE_clEvENKUlvE5_clEvEUlfE_EEvS4_RKT_EUliE_EEviT1_,"",@"SHT_CUDA_INFO"
	.sectionflags	@""
	.align	4


	//----- nvinfo : EIATTR_CUDA_API_VERSION
	.align		4
        /*0000*/ 	.byte	0x04, 0x37
        /*0002*/ 	.short	(.L_3339 - .L_3338)
.L_3338:
        /*0004*/ 	.word	0x00000082


	//----- nvinfo : EIATTR_KPARAM_INFO
	.align		4
.L_3339:
        /*0008*/ 	.byte	0x04, 0x17
        /*000a*/ 	.short	(.L_3341 - .L_3340)
.L_3340:
        /*000c*/ 	.word	0x00000000
        /*0010*/ 	.short	0x0001
        /*0012*/ 	.short	0x0008
        /*0014*/ 	.byte	0x00, 0xf0, 0x61, 0x08


	//----- nvinfo : EIATTR_KPARAM_INFO
	.align		4
.L_3341:
        /*0018*/ 	.byte	0x04, 0x17
        /*001a*/ 	.short	(.L_3343 - .L_3342)
.L_3342:
        /*001c*/ 	.word	0x00000000
        /*0020*/ 	.short	0x0000
        /*0022*/ 	.short	0x0000
        /*0024*/ 	.byte	0x00, 0xf0, 0x11, 0x00


	//----- nvinfo : EIATTR_SPARSE_MMA_MASK
	.align		4
.L_3343:
        /*0028*/ 	.byte	0x03, 0x50
        /*002a*/ 	.short	0x0000


	//----- nvinfo : EIATTR_MAXREG_COUNT
	.align		4
        /*002c*/ 	.byte	0x03, 0x1b
        /*002e*/ 	.short	0x0080


	//----- nvinfo : EIATTR_EXTERNS
	.align		4
        /*0030*/ 	.byte	0x04, 0x0f
        /*0032*/ 	.short	(.L_3345 - .L_3344)


	//   ....[0]....
	.align		4
.L_3344:
        /*0034*/ 	.word	index@(__assertfail)


	//----- nvinfo : EIATTR_MERCURY_ISA_VERSION
	.align		4
.L_3345:
        /*0038*/ 	.byte	0x03, 0x5f
        /*003a*/ 	.short	0x0101


	//----- nvinfo : EIATTR_SYSCALL_OFFSETS
	.align		4
        /*003c*/ 	.byte	0x04, 0x46
        /*003e*/ 	.short	(.L_3347 - .L_3346)


	//   ....[0]....
.L_3346:
        /*0040*/ 	.word	0x00002150


	//   ....[1]....
        /*0044*/ 	.word	0x00003000


	//   ....[2]....
        /*0048*/ 	.word	0x00005190


	//   ....[3]....
        /*004c*/ 	.word	0x00006040


	//   ....[4]....
        /*0050*/ 	.word	0x000081c0


	//   ....[5]....
        /*0054*/ 	.word	0x00009070


	//   ....[6]....
        /*0058*/ 	.word	0x0000b1e0


	//   ....[7]....
        /*005c*/ 	.word	0x0000c090


	//----- nvinfo : EIATTR_EXIT_INSTR_OFFSETS
	.align		4
.L_3347:
        /*0060*/ 	.byte	0x04, 0x1c
        /*0062*/ 	.short	(.L_3349 - .L_3348)


	//   ....[0]....
.L_3348:
        /*0064*/ 	.word	0x00009120


	//   ....[1]....
        /*0068*/ 	.word	0x0000b3b0


	//   ....[2]....
        /*006c*/ 	.word	0x0000b3f0


	//   ....[3]....
        /*0070*/ 	.word	0x0000b480


	//   ....[4]....
        /*0074*/ 	.word	0x0000b4b0


	//   ....[5]....
        /*0078*/ 	.word	0x0000b4e0


	//   ....[6]....
        /*007c*/ 	.word	0x0000b560


	//   ....[7]....
        /*0080*/ 	.word	0x0000b590


	//   ....[8]....
        /*0084*/ 	.word	0x0000b620


	//   ....[9]....
        /*0088*/ 	.word	0x0000b660


	//   ....[10]....
        /*008c*/ 	.word	0x0000b6a0


	//   ....[11]....
        /*0090*/ 	.word	0x0000b760


	//   ....[12]....
        /*0094*/ 	.word	0x0000b7b0


	//   ....[13]....
        /*0098*/ 	.word	0x0000b930


	//   ....[14]....
        /*009c*/ 	.word	0x0000ba80


	//   ....[15]....
        /*00a0*/ 	.word	0x0000bab0


	//   ....[16]....
        /*00a4*/ 	.word	0x0000bb60


	//   ....[17]....
        /*00a8*/ 	.word	0x0000bcd0


	//   ....[18]....
        /*00ac*/ 	.word	0x0000be40


	//   ....[19]....
        /*00b0*/ 	.word	0x0000bf90


	//   ....[20]....
        /*00b4*/ 	.word	0x0000c0a0


	//   ....[21]....
        /*00b8*/ 	.word	0x0000c0d0


	//   ....[22]....
        /*00bc*/ 	.word	0x0000c100


	//----- nvinfo : EIATTR_MAX_THREADS
	.align		4
.L_3349:
        /*00c0*/ 	.byte	0x04, 0x05
        /*00c2*/ 	.short	(.L_3351 - .L_3350)
.L_3350:
        /*00c4*/ 	.word	0x00000080
        /*00c8*/ 	.word	0x00000001
        /*00cc*/ 	.word	0x00000001


	//----- nvinfo : EIATTR_CRS_STACK_SIZE
	.align		4
.L_3351:
        /*00d0*/ 	.byte	0x04, 0x1e
        /*00d2*/ 	.short	(.L_3353 - .L_3352)
.L_3352:
        /*00d4*/ 	.word	0x00000000


	//----- nvinfo : EIATTR_CBANK_PARAM_SIZE
	.align		4
.L_3353:
        /*00d8*/ 	.byte	0x03, 0x19
        /*00da*/ 	.short	0x0220


	//----- nvinfo : EIATTR_PARAM_CBANK
	.align		4
        /*00dc*/ 	.byte	0x04, 0x0a
        /*00de*/ 	.short	(.L_3355 - .L_3354)
	.align		4
.L_3354:
        /*00e0*/ 	.word	index@(.nv.constant0._ZN2at6native18elementwise_kernelILi128ELi4EZNS0_15gpu_kernel_implIZZZNS0_16sign_kernel_cudaERNS_18TensorIteratorBaseEENKUlvE_clEvENKUlvE5_clEvEUlfE_EEvS4_RKT_EUliE_EEviT1_)
        /*00e4*/ 	.short	0x0210
        /*00e6*/ 	.short	0x0220


	//----- nvinfo : EIATTR_SW_WAR
	.align		4
.L_3355:
        /*00e8*/ 	.byte	0x04, 0x36
        /*00ea*/ 	.short	(.L_3357 - .L_3356)
.L_3356:
        /*00ec*/ 	.word	0x00000008
.L_3357:


//--------------------- .nv.info._ZN2at6native27unrolled_elementwise_kernelIZZZNS0_16sign_kernel_cudaERNS_18TensorIteratorBaseEENKUlvE_clEvENKUlvE5_clEvEUlfE_St5arrayIPcLm2EELi4E23TrivialOffsetCalculatorILi1EjESB_NS0_6memory12LoadWithCastILi1EEENSC_13StoreWithCastILi1EEEEEviT_T0_T2_T3_T4_T5_ --------------------------
	.section	.nv.info._ZN2at6native27unrolled_elementwise_kernelIZZZNS0_16sign_kernel_cudaERNS_18TensorIteratorBaseEENKUlvE_clEvENKUlvE5_clEvEUlfE_St5arrayIPcLm2EELi4E23TrivialOffsetCalculatorILi1EjESB_NS0_6memory12LoadWithCastILi1EEENSC_13StoreWithCastILi1EEEEEviT_T0_T2_T3_T4_T5_,"",@"SHT_CUDA_INFO"
	.sectionflags	@""
	.align	4


	//----- nvinfo : EIATTR_CUDA_API_VERSION
	.align		4
        /*0000*/ 	.byte	0x04, 0x37
        /*0002*/ 	.short	(.L_3359 - .L_3358)
.L_3358:
        /*0004*/ 	.word	0x00000082


	//----- nvinfo : EIATTR_KPARAM_INFO
	.align		4
.L_3359:
        /*0008*/ 	.byte	0x04, 0x17
        /*000a*/ 	.short	(.L_3361 - .L_3360)
.L_3360:
        /*000c*/ 	.word	0x00000000
        /*0010*/ 	.short	0x0006
        /*0012*/ 	.short	0x0024
        /*0014*/ 	.byte	0x00, 0xf0, 0x21, 0x00


	//----- nvinfo : EIATTR_KPARAM_INFO
	.align		4
.L_3361:
        /*0018*/ 	.byte	0x04, 0x17
        /*001a*/ 	.short	(.L_3363 - .L_3362)
.L_3362:
        /*001c*/ 	.word	0x00000000
        /*0020*/ 	.short	0x0005
        /*0022*/ 	.short	0x001c
        /*0024*/ 	.byte	0x00, 0xf0, 0x21, 0x00


	//----- nvinfo : EIATTR_KPARAM_INFO
	.align		4
.L_3363:
        /*0028*/ 	.byte	0x04, 0x17
        /*002a*/ 	.short	(.L_3365 - .L_3364)
.L_3364:
        /*002c*/ 	.word	0x00000000
        /*0030*/ 	.short	0x0004
        /*0032*/ 	.short	0x0019
        /*0034*/ 	.byte	0x00, 0xf0, 0x05, 0x00


	//----- nvinfo : EIATTR_KPARAM_INFO
	.align		4
.L_3365:
        /*0038*/ 	.byte	0x04, 0x17
        /*003a*/ 	.short	(.L_3367 - .L_3366)
.L_3366:
        /*003c*/ 	.word	0x00000000
        /*0040*/ 	.short	0x0003
        /*0042*/ 	.short	0x0018
        /*0044*/ 	.byte	0x00, 0xf0, 0x05, 0x00


	//----- nvinfo : EIATTR_KPARAM_INFO
	.align		4
.L_3367:
        /*0048*/ 	.byte	0x04, 0x17
        /*004a*/ 	.short	(.L_3369 - .L_3368)
.L_3368:
        /*004c*/ 	.word	0x00000000
        /*0050*/ 	.short	0x0002
        /*0052*/ 	.short	0x0008
        /*0054*/ 	.byte	0x00, 0xf0, 0x41, 0x00


	//----- nvinfo : EIATTR_KPARAM_INFO
	.align		4
.L_3369:
        /*0058*/ 	.byte	0x04, 0x17
        /*005a*/ 	.short	(.L_3371 - .L_3370)
.L_3370:
        /*005c*/ 	.word	0x00000000
        /*0060*/ 	.short	0x0001
        /*0062*/ 	.short	0x0004
        /*0064*/ 	.byte	0x00, 0xf0, 0x05, 0x00


	//----- nvinfo : EIATTR_KPARAM_INFO
	.align		4
.L_3371:
        /*0068*/ 	.byte	0x04, 0x17
        /*006a*/ 	.short	(.L_3373 - .L_3372)
.L_3372:
        /*006c*/ 	.word	0x00000000
        /*0070*/ 	.short	0x0000
        /*0072*/ 	.short	0x0000
        /*0074*/ 	.byte	0x00, 0xf0, 0x11, 0x00


	//----- nvinfo : EIATTR_SPARSE_MMA_MASK
	.align		4
.L_3373:
        /*0078*/ 	.byte	0x03, 0x50
        /*007a*/ 	.short	0x0000


	//----- nvinfo : EIATTR_MAXREG_COUNT
	.align		4
        /*007c*/ 	.byte	0x03, 0x1b
        /*007e*/ 	.short	0x00ff


	//----- nvinfo : EIATTR_EXTERNS
	.align		4
        /*0080*/ 	.byte	0x04, 0x0f
        /*0082*/ 	.short	(.L_3375 - .L_3374)


	//   ....[0]....
	.align		4
.L_3374:
        /*0084*/ 	.word	index@(__assertfail)


	//----- nvinfo : EIATTR_MERCURY_ISA_VERSION
	.align		4
.L_3375:
        /*0088*/ 	.byte	0x03, 0x5f
        /*008a*/ 	.short	0x0101


	//----- nvinfo : EIATTR_SYSCALL_OFFSETS
	.align		4
        /*008c*/ 	.byte	0x04, 0x46
        /*008e*/ 	.short	(.L_3377 - .L_3376)


	//   ....[0]....
.L_3376:
        /*0090*/ 	.word	0x00000e80


	//   ....[1]....
        /*0094*/ 	.word	0x00001d30


	//   ....[2]....
        /*0098*/ 	.word	0x00002bf0


	//   ....[3]....
        /*009c*/ 	.word	0x00003a50


	//   ....[4]....
        /*00a0*/ 	.word	0x00004ad0


	//   ....[5]....
        /*00a4*/ 	.word	0x000059a0


	//   ....[6]....
        /*00a8*/ 	.word	0x00006860


	//   ....[7]....
        /*00ac*/ 	.word	0x00007720


	//----- nvinfo : EIATTR_EXIT_INSTR_OFFSETS
	.align		4
.L_3377:
        /*00b0*/ 	.byte	0x04, 0x1c
        /*00b2*/ 	.short	(.L_3379 - .L_3378)


	//   ....[0]....
.L_3378:
        /*00b4*/ 	.word	0x00006900


	//   ....[1]....
        /*00b8*/ 	.word	0x00006a40


	//   ....[2]....
        /*00bc*/ 	.word	0x00006a80


	//   ....[3]....
        /*00c0*/ 	.word	0x00006b10


	//   ....[4]....
        /*00c4*/ 	.word	0x00006b40


	//   ....[5]....
        /*00c8*/ 	.word	0x00006b70


	//   ....[6]....
        /*00cc*/ 	.word	0x00006bf0


	//   ....[7]....
        /*00d0*/ 	.word	0x00006c20


	//   ....[8]....
        /*00d4*/ 	.word	0x00006cb0


	//   ....[9]....
        /*00d8*/ 	.word	0x00006cf0


	//   ....[10]....
        /*00dc*/ 	.word	0x00006d30


	//   ....[11]....
        /*00e0*/ 	.word	0x00006df0


	//   ....[12]....
        /*00e4*/ 	.word	0x00006e40


	//   ....[13]....
        /*00e8*/ 	.word	0x00006fc0


	//   ....[14]....
        /*00ec*/ 	.word	0x00007110


	//   ....[15]....
        /*00f0*/ 	.word	0x00007140


	//   ....[16]....
        /*00f4*/ 	.word	0x000071f0


	//   ....[17]....
        /*00f8*/ 	.word	0x00007360


	//   ....[18]....
        /*00fc*/ 	.word	0x000074d0


	//   ....[19]....
        /*0100*/ 	.word	0x00007620


	//   ....[20]....
        /*0104*/ 	.word	0x00007730


	//   ....[21]....
        /*0108*/ 	.word	0x00007760


	//   ....[22]....
        /*010c*/ 	.word	0x00007790


	//----- nvinfo : EIATTR_MAX_THREADS
	.align		4
.L_3379:
        /*0110*/ 	.byte	0x04, 0x05
        /*0112*/ 	.short	(.L_3381 - .L_3380)
.L_3380:
        /*0114*/ 	.word	0x00000080
        /*0118*/ 	.word	0x00000001
        /*011c*/ 	.word	0x00000001


	//----- nvinfo : EIATTR_CRS_STACK_SIZE
	.align		4
.L_3381:
        /*0120*/ 	.byte	0x04, 0x1e
        /*0122*/ 	.short	(.L_3383 - .L_3382)
.L_3382:
        /*0124*/ 	.word	0x00000000


	//----- nvinfo : EIATTR_CBANK_PARAM_SIZE
	.align		4
.L_3383:
        /*0128*/ 	.byte	0x03, 0x19
        /*012a*/ 	.short	0x002c


	//----- nvinfo : EIATTR_PARAM_CBANK
	.align		4
        /*012c*/ 	.byte	0x04, 0x0a
        /*012e*/ 	.short	(.L_3385 - .L_3384)
	.align		4
.L_3384:
        /*0130*/ 	.word	index@(.nv.constant0._ZN2at6native27unrolled_elementwise_kernelIZZZNS0_16sign_kernel_cudaERNS_18TensorIteratorBaseEENKUlvE_clEvENKUlvE5_clEvEUlfE_St5arrayIPcLm2EELi4E23TrivialOffsetCalculatorILi1EjESB_NS0_6memory12LoadWithCastILi1EEENSC_13StoreWithCastILi1EEEEEviT_T0_T2_T3_T4_T5_)
        /*0134*/ 	.short	0x0210
        /*0136*/ 	.short	0x002c


	//----- nvinfo : EIATTR_SW_WAR
	.align		4
.L_3385:
        /*0138*/ 	.byte	0x04, 0x36
        /*013a*/ 	.short	(.L_3387 - .L_3386)
.L_3386:
        /*013c*/ 	.word	0x00000008
.L_3387:


//--------------------- .nv.info._ZN2at6native18elementwise_kernelILi128ELi2EZNS0_22gpu_kernel_impl_nocastIZZZNS0_16sign_kernel_cudaERNS_18TensorIteratorBaseEENKUlvE_clEvENKUlvE5_clEvEUlfE_EEvS4_RKT_EUliE_EEviT1_ --------------------------
	.section	.nv.info._ZN2at6native18elementwise_kernelILi128ELi2EZNS0_22gpu_kernel_impl_nocastIZZZNS0_16sign_kernel_cudaERNS_18TensorIteratorBaseEENKUlvE_clEvENKUlvE5_clEvEUlfE_EEvS4_RKT_EUliE_EEviT1_,"",@"SHT_CUDA_INFO"
	.sectionflags	@""
	.align	4


	//----- nvinfo : EIATTR_CUDA_API_VERSION
	.align		4
        /*0000*/ 	.byte	0x04, 0x37
        /*0002*/ 	.short	(.L_3389 - .L_3388)
.L_3388:
        /*0004*/ 	.word	0x00000082


	//----- nvinfo : EIATTR_KPARAM_INFO
	.align		4
.L_3389:
        /*0008*/ 	.byte	0x04, 0x17
        /*000a*/ 	.short	(.L_3391 - .L_3390)
.L_3390:
        /*000c*/ 	.word	0x00000000
        /*0010*/ 	.short	0x0001
        /*0012*/ 	.short	0x0008
        /*0014*/ 	.byte	0x00, 0xf0, 0x61, 0x08


	//----- nvinfo : EIATTR_KPARAM_INFO
	.align		4
.L_3391:
        /*0018*/ 	.byte	0x04, 0x17
        /*001a*/ 	.short	(.L_3393 - .L_3392)
.L_3392:
        /*001c*/ 	.word	0x00000000
        /*0020*/ 	.short	0x0000
        /*0022*/ 	.short	0x0000
        /*0024*/ 	.byte	0x00, 0xf0, 0x11, 0x00


	//----- nvinfo : EIATTR_SPARSE_MMA_MASK
	.align		4
.L_3393:
        /*0028*/ 	.byte	0x03, 0x50
        /*002a*/ 	.short	0x0000


	//----- nvinfo : EIATTR_MAXREG_COUNT
	.align		4
        /*002c*/ 	.byte	0x03, 0x1b
        /*002e*/ 	.short	0x0080


	//----- nvinfo : EIATTR_MERCURY_ISA_VERSION
	.align		4
        /*0030*/ 	.byte	0x03, 0x5f
        /*0032*/ 	.short	0x0101


	//----- nvinfo : EIATTR_EXIT_INSTR_OFFSETS
	.align		4
        /*0034*/ 	.byte	0x04, 0x1c
        /*0036*/ 	.short	(.L_3395 - .L_3394)


	//   ....[0]....
.L_3394:
        /*0038*/ 	.word	0x00001490


	//   ....[1]....
        /*003c*/ 	.word	0x00002870


	//----- nvinfo : EIATTR_MAX_THREADS
	.align		4
.L_3395:
        /*0040*/ 	.byte	0x04, 0x05
        /*0042*/ 	.short	(.L_3397 - .L_3396)
.L_3396:
        /*0044*/ 	.word	0x00000080
        /*0048*/ 	.word	0x00000001
        /*004c*/ 	.word	0x00000001


	//----- nvinfo : EIATTR_CRS_STACK_SIZE
	.align		4
.L_3397:
        /*0050*/ 	.byte	0x04, 0x1e
        /*0052*/ 	.short	(.L_3399 - .L_3398)
.L_3398:
        /*0054*/ 	.word	0x00000000


	//----- nvinfo : EIATTR_CBANK_PARAM_SIZE
	.align		4
.L_3399:
        /*0058*/ 	.byte	0x03, 0x19
        /*005a*/ 	.short	0x0220


	//----- nvinfo : EIATTR_PARAM_CBANK
	.align		4
        /*005c*/ 	.byte	0x04, 0x0a
        /*005e*/ 	.short	(.L_3401 - .L_3400)
	.align		4
.L_3400:
        /*0060*/ 	.word	index@(.nv.constant0._ZN2at6native18elementwise_kernelILi128ELi2EZNS0_22gpu_kernel_impl_nocastIZZZNS0_16sign_kernel_cudaERNS_18TensorIteratorBaseEENKUlvE_clEvENKUlvE5_clEvEUlfE_EEvS4_RKT_EUliE_EEviT1_)
        /*0064*/ 	.short	0x0210
        /*0066*/ 	.short	0x0220


	//----- nvinfo : EIATTR_SW_WAR
	.align		4
.L_3401:
        /*0068*/ 	.byte	0x04, 0x36
        /*006a*/ 	.short	(.L_3403 - .L_3402)
.L_3402:
        /*006c*/ 	.word	0x00000008
.L_3403:


//--------------------- .nv.info._ZN2at6native27unrolled_elementwise_kernelIZZZNS0_16sign_kernel_cudaERNS_18TensorIteratorBaseEENKUlvE_clEvENKUlvE5_clEvEUlfE_St5arrayIPcLm2EELi4E23TrivialOffsetCalculatorILi1EjESB_NS0_6memory15LoadWithoutCastENSC_16StoreWithoutCastEEEviT_T0_T2_T3_T4_T5_ --------------------------
	.section	.nv.info._ZN2at6native27unrolled_elementwise_kernelIZZZNS0_16sign_kernel_cudaERNS_18TensorIteratorBaseEENKUlvE_clEvENKUlvE5_clEvEUlfE_St5arrayIPcLm2EELi4E23TrivialOffsetCalculatorILi1EjESB_NS0_6memory15LoadWithoutCastENSC_16StoreWithoutCastEEEviT_T0_T2_T3_T4_T5_,"",@"SHT_CUDA_INFO"
	.sectionflags	@""
	.align	4


	//----- nvinfo : EIATTR_CUDA_API_VERSION
	.align		4
        /*0000*/ 	.byte	0x04, 0x37
        /*0002*/ 	.short	(.L_3405 - .L_3404)
.L_3404:
        /*0004*/ 	.word	0x00000082


	//----- nvinfo : EIATTR_KPARAM_INFO
	.align		4
.L_3405:
        /*0008*/ 	.byte	0x04, 0x17
        /*000a*/ 	.short	(.L_3407 - .L_3406)
.L_3406:
        /*000c*/ 	.word	0x00000000
        /*0010*/ 	.short	0x0006
        /*0012*/ 	.short	0x001b
        /*0014*/ 	.byte	0x00, 0xf0, 0x05, 0x00


	//----- nvinfo : EIATTR_KPARAM_INFO
	.align		4
.L_3407:
        /*0018*/ 	.byte	0x04, 0x17
        /*001a*/ 	.short	(.L_3409 - .L_3408)
.L_3408:
        /*001c*/ 	.word	0x00000000
        /*0020*/ 	.short	0x0005
        /*0022*/ 	.short	0x001a
        /*0024*/ 	.byte	0x00, 0xf0, 0x05, 0x00


	//----- nvinfo : EIATTR_KPARAM_INFO
	.align		4
.L_3409:
        /*0028*/ 	.byte	0x04, 0x17
        /*002a*/ 	.short	(.L_3411 - .L_3410)
.L_3410:
        /*002c*/ 	.word	0x00000000
        /*0030*/ 	.short	0x0004
        /*0032*/ 	.short	0x0019
        /*0034*/ 	.byte	0x00, 0xf0, 0x05, 0x00


	//----- nvinfo : EIATTR_KPARAM_INFO
	.align		4
.L_3411:
        /*0038*/ 	.byte	0x04, 0x17
        /*003a*/ 	.short	(.L_3413 - .L_3412)
.L_3412:
        /*003c*/ 	.word	0x00000000
        /*0040*/ 	.short	0x0003
        /*0042*/ 	.short	0x0018
        /*0044*/ 	.byte	0x00, 0xf0, 0x05, 0x00


	//----- nvinfo : EIATTR_KPARAM_INFO
	.align		4
.L_3413:
        /*0048*/ 	.byte	0x04, 0x17
        /*004a*/ 	.short	(.L_3415 - .L_3414)
.L_3414:
        /*004c*/ 	.word	0x00000000
        /*0050*/ 	.short	0x0002
        /*0052*/ 	.short	0x0008
        /*0054*/ 	.byte	0x00, 0xf0, 0x41, 0x00


	//----- nvinfo : EIATTR_KPARAM_INFO
	.align		4
.L_3415:
        /*0058*/ 	.byte	0x04, 0x17
        /*005a*/ 	.short	(.L_3417 - .L_3416)
.L_3416:
        /*005c*/ 	.word	0x00000000
        /*0060*/ 	.short	0x0001
        /*0062*/ 	.short	0x0004
        /*0064*/ 	.byte	0x00, 0xf0, 0x05, 0x00


	//----- nvinfo : EIATTR_KPARAM_INFO
	.align		4
.L_3417:
        /*0068*/ 	.byte	0x04, 0x17
        /*006a*/ 	.short	(.L_3419 - .L_3418)
.L_3418:
        /*006c*/ 	.word	0x00000000
        /*0070*/ 	.short	0x0000
        /*0072*/ 	.short	0x0000
        /*0074*/ 	.byte	0x00, 0xf0, 0x11, 0x00


	//----- nvinfo : EIATTR_SPARSE_MMA_MASK
	.align		4
.L_3419:
        /*0078*/ 	.byte	0x03, 0x50
        /*007a*/ 	.short	0x0000


	//----- nvinfo : EIATTR_MAXREG_COUNT
	.align		4
        /*007c*/ 	.byte	0x03, 0x1b
        /*007e*/ 	.short	0x00ff


	//----- nvinfo : EIATTR_MERCURY_ISA_VERSION
	.align		4
        /*0080*/ 	.byte	0x03, 0x5f
        /*0082*/ 	.short	0x0101


	//----- nvinfo : EIATTR_EXIT_INSTR_OFFSETS
	.align		4
        /*0084*/ 	.byte	0x04, 0x1c
        /*0086*/ 	.short	(.L_3421 - .L_3420)


	//   ....[0]....
.L_3420:
        /*0088*/ 	.word	0x000004c0


	//   ....[1]....
        /*008c*/ 	.word	0x00000570


	//----- nvinfo : EIATTR_MAX_THREADS
	.align		4
.L_3421:
        /*0090*/ 	.byte	0x04, 0x05
        /*0092*/ 	.short	(.L_3423 - .L_3422)
.L_3422:
        /*0094*/ 	.word	0x00000080
        /*0098*/ 	.word	0x00000001
        /*009c*/ 	.word	0x00000001


	//----- nvinfo : EIATTR_CRS_STACK_SIZE
	.align		4
.L_3423:
        /*00a0*/ 	.byte	0x04, 0x1e
        /*00a2*/ 	.short	(.L_3425 - .L_3424)
.L_3424:
        /*00a4*/ 	.word	0x00000000


	//----- nvinfo : EIATTR_CBANK_PARAM_SIZE
	.align		4
.L_3425:
        /*00a8*/ 	.byte	0x03, 0x19
        /*00aa*/ 	.short	0x001c


	//----- nvinfo : EIATTR_PARAM_CBANK
	.align		4
        /*00ac*/ 	.byte	0x04, 0x0a
        /*00ae*/ 	.short	(.L_3427 - .L_3426)
	.align		4
.L_3426:
        /*00b0*/ 	.word	index@(.nv.constant0._ZN2at6native27unrolled_elementwise_kernelIZZZNS0_16sign_kernel_cudaERNS_18TensorIteratorBaseEENKUlvE_clEvENKUlvE5_clEvEUlfE_St5arrayIPcLm2EELi4E23TrivialOffsetCalculatorILi1EjESB_NS0_6memory15LoadWithoutCastENSC_16StoreWithoutCastEEEviT_T0_T2_T3_T4_T5_)
        /*00b4*/ 	.short	0x0210
        /*00b6*/ 	.short	0x001c


	//----- nvinfo : EIATTR_SW_WAR
	.align		4
.L_3427:
        /*00b8*/ 	.byte	0x04, 0x36
        /*00ba*/ 	.short	(.L_3429 - .L_3428)
.L_3428:
        /*00bc*/ 	.word	0x00000008
.L_3429:


//--------------------- .nv.info._ZN2at6native29vectorized_elementwise_kernelILi2EZZZNS0_16sign_kernel_cudaERNS_18TensorIteratorBaseEENKUlvE_clEvENKUlvE5_clEvEUlfE_St5arrayIPcLm2EEEEviT0_T1_ --------------------------
	.section	.nv.info._ZN2at6native29vectorized_elementwise_kernelILi2EZZZNS0_16sign_kernel_cudaERNS_18TensorIteratorBaseEENKUlvE_clEvENKUlvE5_clEvEUlfE_St5arrayIPcLm2EEEEviT0_T1_,"",@"SHT_CUDA_INFO"
	.sectionflags	@""
	.align	4


	//----- nvinfo : EIATTR_CUDA_API_VERSION
	.align		4
        /*0000*/ 	.byte	0x04, 0x37
        /*0002*/ 	.short	(.L_3431 - .L_3430)
.L_3430:
        /*0004*/ 	.word	0x00000082


	//----- nvinfo : EIATTR_KPARAM_INFO
	.align		4
.L_3431:
        /*0008*/ 	.byte	0x04, 0x17
        /*000a*/ 	.short	(.L_3433 - .L_3432)
.L_3432:
        /*000c*/ 	.word	0x00000000
        /*0010*/ 	.short	0x0002
        /*0012*/ 	.short	0x0008
        /*0014*/ 	.byte	0x00, 0xf0, 0x41, 0x00


	//----- nvinfo : EIATTR_KPARAM_INFO
	.align		4
.L_3433:
        /*0018*/ 	.byte	0x04, 0x17
        /*001a*/ 	.short	(.L_3435 - .L_3434)
.L_3434:
        /*001c*/ 	.word	0x00000000
        /*0020*/ 	.short	0x0001
        /*0022*/ 	.short	0x0004
        /*0024*/ 	.byte	0x00, 0xf0, 0x05, 0x00


	//----- nvinfo : EIATTR_KPARAM_INFO
	.align		4
.L_3435:
        /*0028*/ 	.byte	0x04, 0x17
        /*002a*/ 	.short	(.L_3437 - .L_3436)
.L_3436:
        /*002c*/ 	.word	0x00000000
        /*0030*/ 	.short	0x0000
        /*0032*/ 	.short	0x0000
        /*0034*/ 	.byte	0x00, 0xf0, 0x11, 0x00


	//----- nvinfo : EIATTR_SPARSE_MMA_MASK
	.align		4
.L_3437:
        /*0038*/ 	.byte	0x03, 0x50
        /*003a*/ 	.short	0x0000


	//----- nvinfo : EIATTR_MAXREG_COUNT
	.align		4
        /*003c*/ 	.byte	0x03, 0x1b
        /*003e*/ 	.short	0x00ff


	//----- nvinfo : EIATTR_MERCURY_ISA_VERSION
	.align		4
        /*0040*/ 	.byte	0x03, 0x5f
        /*0042*/ 	.short	0x0101


	//----- nvinfo : EIATTR_EXIT_INSTR_OFFSETS
	.align		4
        /*0044*/ 	.byte	0x04, 0x1c
        /*0046*/ 	.short	(.L_3439 - .L_3438)


	//   ....[0]....
.L_3438:
        /*0048*/ 	.word	0x00000470


	//   ....[1]....
        /*004c*/ 	.word	0x00000e40


	//   ....[2]....
        /*0050*/ 	.word	0x00000ef0


	//----- nvinfo : EIATTR_MAX_THREADS
	.align		4
.L_3439:
        /*0054*/ 	.byte	0x04, 0x05
        /*0056*/ 	.short	(.L_3441 - .L_3440)
.L_3440:
        /*0058*/ 	.word	0x00000080
        /*005c*/ 	.word	0x00000001
        /*0060*/ 	.word	0x00000001


	//----- nvinfo : EIATTR_CRS_STACK_SIZE
	.align		4
.L_3441:
        /*0064*/ 	.byte	0x04, 0x1e
        /*0066*/ 	.short	(.L_3443 - .L_3442)
.L_3442:
        /*0068*/ 	.word	0x00000000


	//----- nvinfo : EIATTR_CBANK_PARAM_SIZE
	.align		4
.L_3443:
        /*006c*/ 	.byte	0x03, 0x19
        /*006e*/ 	.short	0x0018


	//----- nvinfo : EIATTR_PARAM_CBANK
	.align		4
        /*0070*/ 	.byte	0x04, 0x0a
        /*0072*/ 	.short	(.L_3445 - .L_3444)
	.align		4
.L_3444:
        /*0074*/ 	.word	index@(.nv.constant0._ZN2at6native29vectorized_elementwise_kernelILi2EZZZNS0_16sign_kernel_cudaERNS_18TensorIteratorBaseEENKUlvE_clEvENKUlvE5_clEvEUlfE_St5arrayIPcLm2EEEEviT0_T1_)
        /*0078*/ 	.short	0x0210
        /*007a*/ 	.short	0x0018


	//----- nvinfo : EIATTR_SW_WAR
	.align		4
.L_3445:
        /*007c*/ 	.byte	0x04, 0x36
        /*007e*/ 	.short	(.L_3447 - .L_3446)
.L_3446:
        /*0080*/ 	.word	0x00000008
.L_3447:


//--------------------- .nv.info._ZN2at6native29vectorized_elementwise_kernelILi4EZZZNS0_16sign_kernel_cudaERNS_18TensorIteratorBaseEENKUlvE_clEvENKUlvE5_clEvEUlfE_St5arrayIPcLm2EEEEviT0_T1_ --------------------------
	.section	.nv.info._ZN2at6native29vectorized_elementwise_kernelILi4EZZZNS0_16sign_kernel_cudaERNS_18TensorIteratorBaseEENKUlvE_clEvENKUlvE5_clEvEUlfE_St5arrayIPcLm2EEEEviT0_T1_,"",@"SHT_CUDA_INFO"
	.sectionflags	@""
	.align	4


	//----- nvinfo : EIATTR_CUDA_API_VERSION
	.align		4
        /*0000*/ 	.byte	0x04, 0x37
        /*0002*/ 	.short	(.L_3449 - .L_3448)
.L_3448:
        /*0004*/ 	.word	0x00000082


	//----- nvinfo : EIATTR_KPARAM_INFO
	.align		4
.L_3449:
        /*0008*/ 	.byte	0x04, 0x17
        /*000a*/ 	.short	(.L_3451 - .L_3450)
.L_3450:
        /*000c*/ 	.word	0x00000000
        /*0010*/ 	.short	0x0002
        /*0012*/ 	.short	0x0008
        /*0014*/ 	.byte	0x00, 0xf0, 0x41, 0x00


	//----- nvinfo : EIATTR_KPARAM_INFO
	.align		4
.L_3451:
        /*0018*/ 	.byte	0x04, 0x17
        /*001a*/ 	.short	(.L_3453 - .L_3452)
.L_3452:
        /*001c*/ 	.word	0x00000000
        /*0020*/ 	.short	0x0001
        /*0022*/ 	.short	0x0004
        /*0024*/ 	.byte	0x00, 0xf0, 0x05, 0x00


	//----- nvinfo : EIATTR_KPARAM_INFO
	.align		4
.L_3453:
        /*0028*/ 	.byte	0x04, 0x17
        /*002a*/ 	.short	(.L_3455 - .L_3454)
.L_3454:
        /*002c*/ 	.word	0x00000000
        /*0030*/ 	.short	0x0000
        /*0032*/ 	.short	0x0000
        /*0034*/ 	.byte	0x00, 0xf0, 0x11, 0x00


	//----- nvinfo : EIATTR_SPARSE_MMA_MASK
	.align		4
.L_3455:
        /*0038*/ 	.byte	0x03, 0x50
        /*003a*/ 	.short	0x0000


	//----- nvinfo : EIATTR_MAXREG_COUNT
	.align		4
        /*003c*/ 	.byte	0x03, 0x1b
        /*003e*/ 	.short	0x00ff


	//----- nvinfo : EIATTR_MERCURY_ISA_VERSION
	.align		4
        /*0040*/ 	.byte	0x03, 0x5f
        /*0042*/ 	.short	0x0101


	//----- nvinfo : EIATTR_EXIT_INSTR_OFFSETS
	.align		4
        /*0044*/ 	.byte	0x04, 0x1c
        /*0046*/ 	.short	(.L_3457 - .L_3456)


	//   ....[0]....
.L_3456:
        /*0048*/ 	.word	0x00000430


	//   ....[1]....
        /*004c*/ 	.word	0x00000e00


	//   ....[2]....
        /*0050*/ 	.word	0x00000eb0


	//----- nvinfo : EIATTR_MAX_THREADS
	.align		4
.L_3457:
        /*0054*/ 	.byte	0x04, 0x05
        /*0056*/ 	.short	(.L_3459 - .L_3458)
.L_3458:
        /*0058*/ 	.word	0x00000080
        /*005c*/ 	.word	0x00000001
        /*0060*/ 	.word	0x00000001


	//----- nvinfo : EIATTR_CRS_STACK_SIZE
	.align		4
.L_3459:
        /*0064*/ 	.byte	0x04, 0x1e
        /*0066*/ 	.short	(.L_3461 - .L_3460)
.L_3460:
        /*0068*/ 	.word	0x00000000


	//----- nvinfo : EIATTR_CBANK_PARAM_SIZE
	.align		4
.L_3461:
        /*006c*/ 	.byte	0x03, 0x19
        /*006e*/ 	.short	0x0018


	//----- nvinfo : EIATTR_PARAM_CBANK
	.align		4
        /*0070*/ 	.byte	0x04, 0x0a
        /*0072*/ 	.short	(.L_3463 - .L_3462)
	.align		4
.L_3462:
        /*0074*/ 	.word	index@(.nv.constant0._ZN2at6native29vectorized_elementwise_kernelILi4EZZZNS0_16sign_kernel_cudaERNS_18TensorIteratorBaseEENKUlvE_clEvENKUlvE5_clEvEUlfE_St5arrayIPcLm2EEEEviT0_T1_)
        /*0078*/ 	.short	0x0210
        /*007a*/ 	.short	0x0018


	//----- nvinfo : EIATTR_SW_WAR
	.align		4
.L_3463:
        /*007c*/ 	.byte	0x04, 0x36
        /*007e*/ 	.short	(.L_3465 - .L_3464)
.L_3464:
        /*0080*/ 	.word	0x00000008
.L_3465:


//--------------------- .nv.info._ZN2at6native29vectorized_elementwise_kernelILi8EZZZNS0_16sign_kernel_cudaERNS_18TensorIteratorBaseEENKUlvE_clEvENKUlvE5_clEvEUlfE_St5arrayIPcLm2EEEEviT0_T1_ --------------------------
	.section	.nv.info._ZN2at6native29vectorized_elementwise_kernelILi8EZZZNS0_16sign_kernel_cudaERNS_18TensorIteratorBaseEENKUlvE_clEvENKUlvE5_clEvEUlfE_St5arrayIPcLm2EEEEviT0_T1_,"",@"SHT_CUDA_INFO"
	.sectionflags	@""
	.align	4


	//----- nvinfo : EIATTR_CUDA_API_VERSION
	.align		4
        /*0000*/ 	.byte	0x04, 0x37
        /*0002*/ 	.short	(.L_3467 - .L_3466)
.L_3466:
        /*0004*/ 	.word	0x00000082


	//----- nvinfo : EIATTR_KPARAM_INFO
	.align		4
.L_3467:
        /*0008*/ 	.byte	0x04, 0x17
        /*000a*/ 	.short	(.L_3469 - .L_3468)
.L_3468:
        /*000c*/ 	.word	0x00000000
        /*0010*/ 	.short	0x0002
        /*0012*/ 	.short	0x0008
        /*0014*/ 	.byte	0x00, 0xf0, 0x41, 0x00


	//----- nvinfo : EIATTR_KPARAM_INFO
	.align		4
.L_3469:
        /*0018*/ 	.byte	0x04, 0x17
        /*001a*/ 	.short	(.L_3471 - .L_3470)
.L_3470:
        /*001c*/ 	.word	0x00000000
        /*0020*/ 	.short	0x0001
        /*0022*/ 	.short	0x0004
        /*0024*/ 	.byte	0x00, 0xf0, 0x05, 0x00


	//----- nvinfo : EIATTR_KPARAM_INFO
	.align		4
.L_3471:
        /*0028*/ 	.byte	0x04, 0x17
        /*002a*/ 	.short	(.L_3473 - .L_3472)
.L_3472:
        /*002c*/ 	.word	0x00000000
        /*0030*/ 	.short	0x0000
        /*0032*/ 	.short	0x0000
        /*0034*/ 	.byte	0x00, 0xf0, 0x11, 0x00


	//----- nvinfo : EIATTR_SPARSE_MMA_MASK
	.align		4
.L_3473:
        /*0038*/ 	.byte	0x03, 0x50
        /*003a*/ 	.short	0x0000


	//----- nvinfo : EIATTR_MAXREG_COUNT
	.align		4
        /*003c*/ 	.byte	0x03, 0x1b
        /*003e*/ 	.short	0x00ff


	//----- nvinfo : EIATTR_MERCURY_ISA_VERSION
	.align		4
        /*0040*/ 	.byte	0x03, 0x5f
        /*0042*/ 	.short	0x0101


	//----- nvinfo : EIATTR_EXIT_INSTR_OFFSETS
	.align		4
        /*0044*/ 	.byte	0x04, 0x1c
        /*0046*/ 	.short	(.L_3475 - .L_3474)


	//   ....[0]....
.L_3474:
        /*0048*/ 	.word	0x00000430


	//   ....[1]....
        /*004c*/ 	.word	0x00000e00


	//   ....[2]....
        /*0050*/ 	.word	0x00000eb0


	//----- nvinfo : EIATTR_MAX_THREADS
	.align		4
.L_3475:
        /*0054*/ 	.byte	0x04, 0x05
        /*0056*/ 	.short	(.L_3477 - .L_3476)
.L_3476:
        /*0058*/ 	.word	0x00000080
        /*005c*/ 	.word	0x00000001
        /*0060*/ 	.word	0x00000001


	//----- nvinfo : EIATTR_CRS_STACK_SIZE
	.align		4
.L_3477:
        /*0064*/ 	.byte	0x04, 0x1e
        /*0066*/ 	.short	(.L_3479 - .L_3478)
.L_3478:
        /*0068*/ 	.word	0x00000000


	//----- nvinfo : EIATTR_CBANK_PARAM_SIZE
	.align		4
.L_3479:
        /*006c*/ 	.byte	0x03, 0x19
        /*006e*/ 	.short	0x0018


	//----- nvinfo : EIATTR_PARAM_CBANK
	.align		4
        /*0070*/ 	.byte	0x04, 0x0a
        /*0072*/ 	.short	(.L_3481 - .L_3480)
	.align		4
.L_3480:
        /*0074*/ 	.word	index@(.nv.constant0._ZN2at6native29vectorized_elementwise_kernelILi8EZZZNS0_16sign_kernel_cudaERNS_18TensorIteratorBaseEENKUlvE_clEvENKUlvE5_clEvEUlfE_St5arrayIPcLm2EEEEviT0_T1_)
        /*0078*/ 	.short	0x0210
        /*007a*/ 	.short	0x0018


	//----- nvinfo : EIATTR_SW_WAR
	.align		4
.L_3481:
        /*007c*/ 	.byte	0x04, 0x36
        /*007e*/ 	.short	(.L_3483 - .L_3482)
.L_3482:
        /*0080*/ 	.word	0x00000008
.L_3483:


//--------------------- .nv.info._ZN2at6native18elementwise_kernelILi128ELi4EZNS0_15gpu_kernel_implIZZZNS0_16sign_kernel_cudaERNS_18TensorIteratorBaseEENKUlvE_clEvENKUlvE4_clEvEUldE_EEvS4_RKT_EUliE_EEviT1_ --------------------------
	.section	.nv.info._ZN2at6native18elementwise_kernelILi128ELi4EZNS0_15gpu_kernel_implIZZZNS0_16sign_kernel_cudaERNS_18TensorIteratorBaseEENKUlvE_clEvENKUlvE4_clEvEUldE_EEvS4_RKT_EUliE_EEviT1_,"",@"SHT_CUDA_INFO"
	.sectionflags	@""
	.align	4


	//----- nvinfo : EIATTR_CUDA_API_VERSION
	.align		4
        /*0000*/ 	.byte	0x04, 0x37
        /*0002*/ 	.short	(.L_3485 - .L_3484)
.L_3484:
        /*0004*/ 	.word	0x00000082


	//----- nvinfo : EIATTR_KPARAM_INFO
	.align		4
.L_3485:
        /*0008*/ 	.byte	0x04, 0x17
        /*000a*/ 	.short	(.L_3487 - .L_3486)
.L_3486:
        /*000c*/ 	.word	0x00000000
        /*0010*/ 	.short	0x0001
        /*0012*/ 	.short	0x0008
        /*0014*/ 	.byte	0x00, 0xf0, 0x61, 0x08


	//----- nvinfo : EIATTR_KPARAM_INFO
	.align		4
.L_3487:
        /*0018*/ 	.byte	0x04, 0x17
        /*001a*/ 	.short	(.L_3489 - .L_3488)
.L_3488:
        /*001c*/ 	.word	0x00000000
        /*0020*/ 	.short	0x0000
        /*0022*/ 	.short	0x0000
        /*0024*/ 	.byte	0x00, 0xf0, 0x11, 0x00


	//----- nvinfo : EIATTR_SPARSE_MMA_MASK
	.align		4
.L_3489:
        /*0028*/ 	.byte	0x03, 0x50
        /*002a*/ 	.short	0x0000


	//----- nvinfo : EIATTR_MAXREG_COUNT
	.align		4
        /*002c*/ 	.byte	0x03, 0x1b
        /*002e*/ 	.short	0x0080


	//----- nvinfo : EIATTR_EXTERNS
	.align		4
        /*0030*/ 	.byte	0x04, 0x0f
        /*0032*/ 	.short	(.L_3491 - .L_3490)


	//   ....[0]....
	.align		4
.L_3490:
        /*0034*/ 	.word	index@(__assertfail)


	//----- nvinfo : EIATTR_MERCURY_ISA_VERSION
	.align		4
.L_3491:
        /*0038*/ 	.byte	0x03, 0x5f
        /*003a*/ 	.short	0x0101


	//----- nvinfo : EIATTR_SYSCALL_OFFSETS
	.align		4
        /*003c*/ 	.byte	0x04, 0x46
        /*003e*/ 	.short	(.L_3493 - .L_3492)


	//   ....[0]....
.L_3492:
        /*0040*/ 	.word	0x00002250


	//   ....[1]....
        /*0044*/ 	.word	0x000033d0


	//   ....[2]....
        /*0048*/ 	.word	0x00005660


	//   ....[3]....
        /*004c*/ 	.word	0x000067e0


	//   ....[4]....
        /*0050*/ 	.word	0x00008a60


	//   ....[5]....
        /*0054*/ 	.word	0x00009be0


	//   ....[6]....
        /*0058*/ 	.word	0x0000be50


	//   ....[7]....
        /*005c*/ 	.word	0x0000cfd0


	//----- nvinfo : EIATTR_EXIT_INSTR_OFFSETS
	.align		4
.L_3493:
        /*0060*/ 	.byte	0x04, 0x1c
        /*0062*/ 	.short	(.L_3495 - .L_3494)


	//   ....[0]....
.L_3494:
        /*0064*/ 	.word	0x00009c90


	//   ....[1]....
        /*0068*/ 	.word	0x0000c010


	//   ....[2]....
        /*006c*/ 	.word	0x0000c050


	//   ....[3]....
        /*0070*/ 	.word	0x0000c0e0


	//   ....[4]....
        /*0074*/ 	.word	0x0000c110


	//   ....[5]....
        /*0078*/ 	.word	0x0000c140


	//   ....[6]....
        /*007c*/ 	.word	0x0000c210


	//   ....[7]....
        /*0080*/ 	.word	0x0000c290


	//   ....[8]....
        /*0084*/ 	.word	0x0000c370


	//   ....[9]....
        /*0088*/ 	.word	0x0000c400


	//   ....[10]....
        /*008c*/ 	.word	0x0000c420


	//   ....[11]....
        /*0090*/ 	.word	0x0000c4e0


	//   ....[12]....
        /*0094*/ 	.word	0x0000c510


	//   ....[13]....
        /*0098*/ 	.word	0x0000c6e0


	//   ....[14]....
        /*009c*/ 	.word	0x0000c880


	//   ....[15]....
        /*00a0*/ 	.word	0x0000c900


	//   ....[16]....
        /*00a4*/ 	.word	0x0000c9b0


	//   ....[17]....
        /*00a8*/ 	.word	0x0000cb70


	//   ....[18]....
        /*00ac*/ 	.word	0x0000cd30


	//   ....[19]....
        /*00b0*/ 	.word	0x0000ced0


	//   ....[20]....
        /*00b4*/ 	.word	0x0000cfe0


	//   ....[21]....
        /*00b8*/ 	.word	0x0000d010


	//   ....[22]....
        /*00bc*/ 	.word	0x0000d040


	//----- nvinfo : EIATTR_MAX_THREADS
	.align		4
.L_3495:
        /*00c0*/ 	.byte	0x04, 0x05
        /*00c2*/ 	.short	(.L_3497 - .L_3496)
.L_3496:
        /*00c4*/ 	.word	0x00000080
        /*00c8*/ 	.word	0x00000001
        /*00cc*/ 	.word	0x00000001


	//----- nvinfo : EIATTR_CRS_STACK_SIZE
	.align		4
.L_3497:
        /*00d0*/ 	.byte	0x04, 0x1e
        /*00d2*/ 	.short	(.L_3499 - .L_3498)
.L_3498:
        /*00d4*/ 	.word	0x00000000


	//----- nvinfo : EIATTR_CBANK_PARAM_SIZE
	.align		4
.L_3499:
        /*00d8*/ 	.byte	0x03, 0x19
        /*00da*/ 	.short	0x0220


	//----- nvinfo : EIATTR_PARAM_CBANK
	.align		4
        /*00dc*/ 	.byte	0x04, 0x0a
        /*00de*/ 	.short	(.L_3501 - .L_3500)
	.align		4
.L_3500:
        /*00e0*/ 	.word	index@(.nv.constant0._ZN2at6native18elementwise_kernelILi128ELi4EZNS0_15gpu_kernel_implIZZZNS0_16sign_kernel_cudaERNS_18TensorIteratorBaseEENKUlvE_clEvENKUlvE4_clEvEUldE_EEvS4_RKT_EUliE_EEviT1_)
        /*00e4*/ 	.short	0x0210
        /*00e6*/ 	.short	0x0220


	//----- nvinfo : EIATTR_SW_WAR
	.align		4
.L_3501:
        /*00e8*/ 	.byte	0x04, 0x36
        /*00ea*/ 	.short	(.L_3503 - .L_3502)
.L_3502:
        /*00ec*/ 	.word	0x00000008
.L_3503:


//--------------------- .nv.info._ZN2at6native27unrolled_elementwise_kernelIZZZNS0_16sign_kernel_cudaERNS_18TensorIteratorBaseEENKUlvE_clEvENKUlvE4_clEvEUldE_St5arrayIPcLm2EELi4E23TrivialOffsetCalculatorILi1EjESB_NS0_6memory12LoadWithCastILi1EEENSC_13StoreWithCastILi1EEEEEviT_T0_T2_T3_T4_T5_ --------------------------
	.section	.nv.info._ZN2at6native27unrolled_elementwise_kernelIZZZNS0_16sign_kernel_cudaERNS_18TensorIteratorBaseEENKUlvE_clEvENKUlvE4_clEvEUldE_St5arrayIPcLm2EELi4E23TrivialOffsetCalculatorILi1EjESB_NS0_6memory12LoadWithCastILi1EEENSC_13StoreWithCastILi1EEEEEviT_T0_T2_T3_T4_T5_,"",@"SHT_CUDA_INFO"
	.sectionflags	@""
	.align	4


	//----- nvinfo : EIATTR_CUDA_API_VERSION
	.align		4
        /*0000*/ 	.byte	0x04, 0x37
        /*0002*/ 	.short	(.L_3505 - .L_3504)
.L_3504:
        /*0004*/ 	.word	0x00000082


	//----- nvinfo : EIATTR_KPARAM_INFO
	.align		4
.L_3505:
        /*0008*/ 	.byte	0x04, 0x17
        /*000a*/ 	.short	(.L_3507 - .L_3506)
.L_3506:
        /*000c*/ 	.word	0x00000000
        /*0010*/ 	.short	0x0006
        /*0012*/ 	.short	0x0024
        /*0014*/ 	.byte	0x00, 0xf0, 0x21, 0x00


	//----- nvinfo : EIATTR_KPARAM_INFO
	.align		4
.L_3507:
        /*0018*/ 	.byte	0x04, 0x17
        /*001a*/ 	.short	(.L_3509 - .L_3508)
.L_3508:
        /*001c*/ 	.word	0x00000000
        /*0020*/ 	.short	0x0005
        /*0022*/ 	.short	0x001c
        /*0024*/ 	.byte	0x00, 0xf0, 0x21, 0x00


	//----- nvinfo : EIATTR_KPARAM_INFO
	.align		4
.L_3509:
        /*0028*/ 	.byte	0x04, 0x17
        /*002a*/ 	.short	(.L_3511 - .L_3510)
.L_3510:
        /*002c*/ 	.word	0x00000000
        /*0030*/ 	.short	0x0004
        /*0032*/ 	.short	0x0019
        /*0034*/ 	.byte	0x00, 0xf0, 0x05, 0x00


	//----- nvinfo : EIATTR_KPARAM_INFO
	.align		4
.L_3511:
        /*0038*/ 	.byte	0x04, 0x17
        /*003a*/ 	.short	(.L_3513 - .L_3512)
.L_3512:
        /*003c*/ 	.word	0x00000000
        /*0040*/ 	.short	0x0003
        /*0042*/ 	.short	0x0018
        /*0044*/ 	.byte	0x00, 0xf0, 0x05, 0x00


	//----- nvinfo : EIATTR_KPARAM_INFO
	.align		4
.L_3513:
        /*0048*/ 	.byte	0x04, 0x17
        /*004a*/ 	.short	(.L_3515 - .L_3514)
.L_3514:
        /*004c*/ 	.word	0x00000000
        /*0050*/ 	.short	0x0002
        /*0052*/ 	.short	0x0008
        /*0054*/ 	.byte	0x00, 0xf0, 0x41, 0x00


	//----- nvinfo : EIATTR_KPARAM_INFO
	.align		4
.L_3515:
        /*0058*/ 	.byte	0x04, 0x17
        /*005a*/ 	.short	(.L_3517 - .L_3516)
.L_3516:
        /*005c*/ 	.word	0x00000000
        /*0060*/ 	.short	0x0001
        /*0062*/ 	.short	0x0004
        /*0064*/ 	.byte	0x00, 0xf0, 0x05, 0x00


	//----- nvinfo : EIATTR_KPARAM_INFO
	.align		4
.L_3517:
        /*0068*/ 	.byte	0x04, 0x17
        /*006a*/ 	.short	(.L_3519 - .L_3518)
.L_3518:
        /*006c*/ 	.word	0x00000000
        /*0070*/ 	.short	0x0000
        /*0072*/ 	.short	0x0000
        /*0074*/ 	.byte	0x00, 0xf0, 0x11, 0x00


	//----- nvinfo : EIATTR_SPARSE_MMA_MASK
	.align		4
.L_3519:
        /*0078*/ 	.byte	0x03, 0x50
        /*007a*/ 	.short	0x0000


	//----- nvinfo : EIATTR_MAXREG_COUNT
	.align		4
        /*007c*/ 	.byte	0x03, 0x1b
        /*007e*/ 	.short	0x00ff


	//----- nvinfo : EIATTR_EXTERNS
	.align		4
        /*0080*/ 	.byte	0x04, 0x0f
        /*0082*/ 	.short	(.L_3521 - .L_3520)


	//   ....[0]....
	.align		4
.L_3520:
        /*0084*/ 	.word	index@(__assertfail)


	//----- nvinfo : EIATTR_MERCURY_ISA_VERSION
	.align		4
.L_3521:
        /*0088*/ 	.byte	0x03, 0x5f
        /*008a*/ 	.short	0x0101


	//----- nvinfo : EIATTR_SYSCALL_OFFSETS
	.align		4
        /*008c*/ 	.byte	0x04, 0x46
        /*008e*/ 	.short	(.L_3523 - .L_3522)


	//   ....[0]....
.L_3522:
        /*0090*/ 	.word	0x00000f80


	//   ....[1]....
        /*0094*/ 	.word	0x00001f20


	//   ....[2]....
        /*0098*/ 	.word	0x00002ed0


	//   ....[3]....
        /*009c*/ 	.word	0x00003e50


	//   ....[4]....
        /*00a0*/ 	.word	0x00005190


	//   ....[5]....
        /*00a4*/ 	.word	0x00006320


	//   ....[6]....
        /*00a8*/ 	.word	0x000074a0


	//   ....[7]....
        /*00ac*/ 	.word	0x00008640


	//----- nvinfo : EIATTR_EXIT_INSTR_OFFSETS
	.align		4
.L_3523:
        /*00b0*/ 	.byte	0x04, 0x1c
        /*00b2*/ 	.short	(.L_3525 - .L_3524)


	//   ....[0]....
.L_3524:
        /*00b4*/ 	.word	0x00007540


	//   ....[1]....
        /*00b8*/ 	.word	0x00007680


	//   ....[2]....
        /*00bc*/ 	.word	0x000076c0


	//   ....[3]....
        /*00c0*/ 	.word	0x00007750


	//   ....[4]....
        /*00c4*/ 	.word	0x00007780


	//   ....[5]....
        /*00c8*/ 	.word	0x000077b0


	//   ....[6]....
        /*00cc*/ 	.word	0x00007880


	//   ....[7]....
        /*00d0*/ 	.word	0x00007900


	//   ....[8]....
        /*00d4*/ 	.word	0x000079e0


	//   ....[9]....
        /*00d8*/ 	.word	0x00007a70


	//   ....[10]....
        /*00dc*/ 	.word	0x00007a90


	//   ....[11]....
        /*00e0*/ 	.word	0x00007b50


	//   ....[12]....
        /*00e4*/ 	.word	0x00007b80


	//   ....[13]....
        /*00e8*/ 	.word	0x00007d50


	//   ....[14]....
        /*00ec*/ 	.word	0x00007ef0


	//   ....[15]....
        /*00f0*/ 	.word	0x00007f70


	//   ....[16]....
        /*00f4*/ 	.word	0x00008020


	//   ....[17]....
        /*00f8*/ 	.word	0x000081e0


	//   ....[18]....
        /*00fc*/ 	.word	0x000083a0


	//   ....[19]....
        /*0100*/ 	.word	0x00008540


	//   ....[20]....
        /*0104*/ 	.word	0x00008650


	//   ....[21]....
        /*0108*/ 	.word	0x00008680


	//   ....[22]....
        /*010c*/ 	.word	0x000086b0


	//----- nvinfo : EIATTR_MAX_THREADS
	.align		4
.L_3525:
        /*0110*/ 	.byte	0x04, 0x05
        /*0112*/ 	.short	(.L_3527 - .L_3526)
.L_3526:
        /*0114*/ 	.word	0x00000080
        /*0118*/ 	.word	0x00000001
        /*011c*/ 	.word	0x00000001


	//----- nvinfo : EIATTR_CRS_STACK_SIZE
	.align		4
.L_3527:
        /*0120*/ 	.byte	0x04, 0x1e
        /*0122*/ 	.short	(.L_3529 - .L_3528)
.L_3528:
        /*0124*/ 	.word	0x00000000


	//----- nvinfo : EIATTR_CBANK_PARAM_SIZE
	.align		4
.L_3529:
        /*0128*/ 	.byte	0x03, 0x19
        /*012a*/ 	.short	0x002c


	//----- nvinfo : EIATTR_PARAM_CBANK
	.align		4
        /*012c*/ 	.byte	0x04, 0x0a
        /*012e*/ 	.short	(.L_3531 - .L_3530)
	.align		4
.L_3530:
        /*0130*/ 	.word	index@(.nv.constant0._ZN2at6native27unrolled_elementwise_kernelIZZZNS0_16sign_kernel_cudaERNS_18TensorIteratorBaseEENKUlvE_clEvENKUlvE4_clEvEUldE_St5arrayIPcLm2EELi4E23TrivialOffsetCalculatorILi1EjESB_NS0_6memory12LoadWithCastILi1EEENSC_13StoreWithCastILi1EEEEEviT_T0_T2_T3_T4_T5_)
        /*0134*/ 	.short	0x0210
        /*0136*/ 	.short	0x002c


	//----- nvinfo : EIATTR_SW_WAR
	.align		4
.L_3531:
        /*0138*/ 	.byte	0x04, 0x36
        /*013a*/ 	.short	(.L_3533 - .L_3532)
.L_3532:
        /*013c*/ 	.word	0x00000008
.L_3533:


//--------------------- .nv.info._ZN2at6native18elementwise_kernelILi128ELi2EZNS0_22gpu_kernel_impl_nocastIZZZNS0_16sign_kernel_cudaERNS_18TensorIteratorBaseEENKUlvE_clEvENKUlvE4_clEvEUldE_EEvS4_RKT_EUliE_EEviT1_ --------------------------
	.section	.nv.info._ZN2at6native18elementwise_kernelILi128ELi2EZNS0_22gpu_kernel_impl_nocastIZZZNS0_16sign_kernel_cudaERNS_18TensorIteratorBaseEENKUlvE_clEvENKUlvE4_clEvEUldE_EEvS4_RKT_EUliE_EEviT1_,"",@"SHT_CUDA_INFO"
	.sectionflags	@""
	.align	4


	//----- nvinfo : EIATTR_CUDA_API_VERSION
	.align		4
        /*0000*/ 	.byte	0x04, 0x37
        /*0002*/ 	.short	(.L_3535 - .L_3534)
.L_3534:
        /*0004*/ 	.word	0x00000082


	//----- nvinfo : EIATTR_KPARAM_INFO
	.align		4
.L_3535:
        /*0008*/ 	.byte	0x04, 0x17
        /*000a*/ 	.short	(.L_3537 - .L_3536)
.L_3536:
        /*000c*/ 	.word	0x00000000
        /*0010*/ 	.short	0x0001
        /*0012*/ 	.short	0x0008
        /*0014*/ 	.byte	0x00, 0xf0, 0x61, 0x08


	//----- nvinfo : EIATTR_KPARAM_INFO
	.align		4
.L_3537:
        /*0018*/ 	.byte	0x04, 0x17
        /*001a*/ 	.short	(.L_3539 - .L_3538)
.L_3538:
        /*001c*/ 	.word	0x00000000
        /*0020*/ 	.short	0x0000
        /*0022*/ 	.short	0x0000
        /*0024*/ 	.byte	0x00, 0xf0, 0x11, 0x00


	//----- nvinfo : EIATTR_SPARSE_MMA_MASK
	.align		4
.L_3539:
        /*0028*/ 	.byte	0x03, 0x50
        /*002a*/ 	.short	0x0000


	//----- nvinfo : EIATTR_MAXREG_COUNT
	.align		4
        /*002c*/ 	.byte	0x03, 0x1b
        /*002e*/ 	.short	0x0080


	//----- nvinfo : EIATTR_MERCURY_ISA_VERSION
	.align		4
        /*0030*/ 	.byte	0x03, 0x5f
        /*0032*/ 	.short	0x0101


	//----- nvinfo : EIATTR_EXIT_INSTR_OFFSETS
	.align		4
        /*0034*/ 	.byte	0x04, 0x1c
        /*0036*/ 	.short	(.L_3541 - .L_3540)


	//   ....[0]....
.L_3540:
        /*0038*/ 	.word	0x00001490


	//   ....[1]....
        /*003c*/ 	.word	0x00002870


	//----- nvinfo : EIATTR_MAX_THREADS
	.align		4
.L_3541:
        /*0040*/ 	.byte	0x04, 0x05
        /*0042*/ 	.short	(.L_3543 - .L_3542)
.L_3542:
        /*0044*/ 	.word	0x00000080
        /*0048*/ 	.word	0x00000001
        /*004c*/ 	.word	0x00000001


	//----- nvinfo : EIATTR_CRS_STACK_SIZE
	.align		4
.L_3543:
        /*0050*/ 	.byte	0x04, 0x1e
        /*0052*/ 	.short	(.L_3545 - .L_3544)
.L_3544:
        /*0054*/ 	.word	0x00000000


	//----- nvinfo : EIATTR_CBANK_PARAM_SIZE
	.align		4
.L_3545:
        /*0058*/ 	.byte	0x03, 0x19
        /*005a*/ 	.short	0x0220


	//----- nvinfo : EIATTR_PARAM_CBANK
	.align		4
        /*005c*/ 	.byte	0x04, 0x0a
        /*005e*/ 	.short	(.L_3547 - .L_3546)
	.align		4
.L_3546:
        /*0060*/ 	.word	index@(.nv.constant0._ZN2at6native18elementwise_kernelILi128ELi2EZNS0_22gpu_kernel_impl_nocastIZZZNS0_16sign_kernel_cudaERNS_18TensorIteratorBaseEENKUlvE_clEvENKUlvE4_clEvEUldE_EEvS4_RKT_EUliE_EEviT1_)
        /*0064*/ 	.short	0x0210
        /*0066*/ 	.short	0x0220


	//----- nvinfo : EIATTR_SW_WAR
	.align		4
.L_3547:
        /*0068*/ 	.byte	0x04, 0x36
        /*006a*/ 	.short	(.L_3549 - .L_3548)
.L_3548:
        /*006c*/ 	.word	0x00000008
.L_3549:


//--------------------- .nv.info._ZN2at6native27unrolled_elementwise_kernelIZZZNS0_16sign_kernel_cudaERNS_18TensorIteratorBaseEENKUlvE_clEvENKUlvE4_clEvEUldE_St5arrayIPcLm2EELi4E23TrivialOffsetCalculatorILi1EjESB_NS0_6memory15LoadWithoutCastENSC_16StoreWithoutCastEEEviT_T0_T2_T3_T4_T5_ --------------------------
	.section	.nv.info._ZN2at6native27unrolled_elementwise_kernelIZZZNS0_16sign_kernel_cudaERNS_18TensorIteratorBaseEENKUlvE_clEvENKUlvE4_clEvEUldE_St5arrayIPcLm2EELi4E23TrivialOffsetCalculatorILi1EjESB_NS0_6memory15LoadWithoutCastENSC_16StoreWithoutCastEEEviT_T0_T2_T3_T4_T5_,"",@"SHT_CUDA_INFO"
	.sectionflags	@""
	.align	4


	//----- nvinfo : EIATTR_CUDA_API_VERSION
	.align		4
        /*0000*/ 	.byte	0x04, 0x37
        /*0002*/ 	.short	(.L_3551 - .L_3550)
.L_3550:
        /*0004*/ 	.word	0x00000082


	//----- nvinfo : EIATTR_KPARAM_INFO
	.align		4
.L_3551:
        /*0008*/ 	.byte	0x04, 0x17
        /*000a*/ 	.short	(.L_3553 - .L_3552)
.L_3552:
        /*000c*/ 	.word	0x00000000
        /*0010*/ 	.short	0x0006
        /*0012*/ 	.short	0x001b
        /*0014*/ 	.byte	0x00, 0xf0, 0x05, 0x00


	//----- nvinfo : EIATTR_KPARAM_INFO
	.align		4
.L_3553:
        /*0018*/ 	.byte	0x04, 0x17
        /*001a*/ 	.short	(.L_3555 - .L_3554)
.L_3554:
        /*001c*/ 	.word	0x00000000
        /*0020*/ 	.short	0x0005
        /*0022*/ 	.short	0x001a
        /*0024*/ 	.byte	0x00, 0xf0, 0x05, 0x00


	//----- nvinfo : EIATTR_KPARAM_INFO
	.align		4
.L_3555:
        /*0028*/ 	.byte	0x04, 0x17
        /*002a*/ 	.short	(.L_3557 - .L_3556)
.L_3556:
        /*002c*/ 	.word	0x00000000
        /*0030*/ 	.short	0x0004
        /*0032*/ 	.short	0x0019
        /*0034*/ 	.byte	0x00, 0xf0, 0x05, 0x00


	//----- nvinfo : EIATTR_KPARAM_INFO
	.align		4
.L_3557:
        /*0038*/ 	.byte	0x04, 0x17
        /*003a*/ 	.short	(.L_3559 - .L_3558)
.L_3558:
        /*003c*/ 	.word	0x00000000
        /*0040*/ 	.short	0x0003
        /*0042*/ 	.short	0x0018
        /*0044*/ 	.byte	0x00, 0xf0, 0x05, 0x00


	//----- nvinfo : EIATTR_KPARAM_INFO
	.align		4
.L_3559:
        /*0048*/ 	.byte	0x04, 0x17
        /*004a*/ 	.short	(.L_3561 - .L_3560)
.L_3560:
        /*004c*/ 	.word	0x00000000
        /*0050*/ 	.short	0x0002
        /*0052*/ 	.short	0x0008
        /*0054*/ 	.byte	0x00, 0xf0, 0x41, 0x00


	//----- nvinfo : EIATTR_KPARAM_INFO
	.align		4
.L_3561:
        /*0058*/ 	.byte	0x04, 0x17
        /*005a*/ 	.short	(.L_3563 - .L_3562)
.L_3562:
        /*005c*/ 	.word	0x00000000
        /*0060*/ 	.short	0x0001
        /*0062*/ 	.short	0x0004
        /*0064*/ 	.byte	0x00, 0xf0, 0x05, 0x00


	//----- nvinfo : EIATTR_KPARAM_INFO
	.align		4
.L_3563:
        /*0068*/ 	.byte	0x04, 0x17
        /*006a*/ 	.short	(.L_3565 - .L_3564)
.L_3564:
        /*006c*/ 	.word	0x00000000
        /*0070*/ 	.short	0x0000
        /*0072*/ 	.short	0x0000
        /*0074*/ 	.byte	0x00, 0xf0, 0x11, 0x00


	//----- nvinfo : EIATTR_SPARSE_MMA_MASK
	.align		4
.L_3565:
        /*0078*/ 	.byte	0x03, 0x50
        /*007a*/ 	.short	0x0000


	//----- nvinfo : EIATTR_MAXREG_COUNT
	.align		4
        /*007c*/ 	.byte	0x03, 0x1b
        /*007e*/ 	.short	0x00ff


	//----- nvinfo : EIATTR_MERCURY_ISA_VERSION
	.align		4
        /*0080*/ 	.byte	0x03, 0x5f
        /*0082*/ 	.short	0x0101


	//----- nvinfo : EIATTR_EXIT_INSTR_OFFSETS
	.align		4
        /*0084*/ 	.byte	0x04, 0x1c
        /*0086*/ 	.short	(.L_3567 - .L_3566)


	//   ....[0]....
.L_3566:
        /*0088*/ 	.word	0x000004d0


	//   ....[1]....
        /*008c*/ 	.word	0x00000580


	//----- nvinfo : EIATTR_MAX_THREADS
	.align		4
.L_3567:
        /*0090*/ 	.byte	0x04, 0x05
        /*0092*/ 	.short	(.L_3569 - .L_3568)
.L_3568:
        /*0094*/ 	.word	0x00000080
        /*0098*/ 	.word	0x00000001
        /*009c*/ 	.word	0x00000001


	//----- nvinfo : EIATTR_CRS_STACK_SIZE
	.align		4
.L_3569:
        /*00a0*/ 	.byte	0x04, 0x1e
        /*00a2*/ 	.short	(.L_3571 - .L_3570)
.L_3570:
        /*00a4*/ 	.word	0x00000000


	//----- nvinfo : EIATTR_CBANK_PARAM_SIZE
	.align		4
.L_3571:
        /*00a8*/ 	.byte	0x03, 0x19
        /*00aa*/ 	.short	0x001c


	//----- nvinfo : EIATTR_PARAM_CBANK
	.align		4
        /*00ac*/ 	.byte	0x04, 0x0a
        /*00ae*/ 	.short	(.L_3573 - .L_3572)
	.align		4
.L_3572:
        /*00b0*/ 	.word	index@(.nv.constant0._ZN2at6native27unrolled_elementwise_kernelIZZZNS0_16sign_kernel_cudaERNS_18TensorIteratorBaseEENKUlvE_clEvENKUlvE4_clEvEUldE_St5arrayIPcLm2EELi4E23TrivialOffsetCalculatorILi1EjESB_NS0_6memory15LoadWithoutCastENSC_16StoreWithoutCastEEEviT_T0_T2_T3_T4_T5_)
        /*00b4*/ 	.short	0x0210
        /*00b6*/ 	.short	0x001c


	//----- nvinfo : EIATTR_SW_WAR
	.align		4
.L_3573:
        /*00b8*/ 	.byte	0x04, 0x36
        /*00ba*/ 	.short	(.L_3575 - .L_3574)
.L_3574:
        /*00bc*/ 	.word	0x00000008
.L_3575:


//--------------------- .nv.info._ZN2at6native29vectorized_elementwise_kernelILi2EZZZNS0_16sign_kernel_cudaERNS_18TensorIteratorBaseEENKUlvE_clEvENKUlvE4_clEvEUldE_St5arrayIPcLm2EEEEviT0_T1_ --------------------------
	.section	.nv.info._ZN2at6native29vectorized_elementwise_kernelILi2EZZZNS0_16sign_kernel_cudaERNS_18TensorIteratorBaseEENKUlvE_clEvENKUlvE4_clEvEUldE_St5arrayIPcLm2EEEEviT0_T1_,"",@"SHT_CUDA_INFO"
	.sectionflags	@""
	.align	4


	//----- nvinfo : EIATTR_CUDA_API_VERSION
	.align		4
        /*0000*/ 	.byte	0x04, 0x37
        /*0002*/ 	.short	(.L_3577 - .L_3576)
.L_3576:
        /*0004*/ 	.word	0x00000082


	//----- nvinfo : EIATTR_KPARAM_INFO
	.align		4
.L_3577:
        /*0008*/ 	.byte	0x04, 0x17
        /*000a*/ 	.short	(.L_3579 - .L_3578)
.L_3578:
        /*000c*/ 	.word	0x00000000
        /*0010*/ 	.short	0x0002
        /*0012*/ 	.short	0x0008
        /*0014*/ 	.byte	0x00, 0xf0, 0x41, 0x00


	//----- nvinfo : EIATTR_KPARAM_INFO
	.align		4
.L_3579:
        /*0018*/ 	.byte	0x04, 0x17
        /*001a*/ 	.short	(.L_3581 - .L_3580)
.L_3580:
        /*001c*/ 	.word	0x00000000
        /*0020*/ 	.short	0x0001
        /*0022*/ 	.short	0x0004
        /*0024*/ 	.byte	0x00, 0xf0, 0x05, 0x00


	//----- nvinfo : EIATTR_KPARAM_INFO
	.align		4
.L_3581:
        /*0028*/ 	.byte	0x04, 0x17
        /*002a*/ 	.short	(.L_3583 - .L_3582)
.L_3582:
        /*002c*/ 	.word	0x00000000
        /*0030*/ 	.short	0x0000
        /*0032*/ 	.short	0x0000
        /*0034*/ 	.byte	0x00, 0xf0, 0x11, 0x00


	//----- nvinfo : EIATTR_SPARSE_MMA_MASK
	.align		4
.L_3583:
        /*0038*/ 	.byte	0x03, 0x50
        /*003a*/ 	.short	0x0000


	//----- nvinfo : EIATTR_MAXREG_COUNT
	.align		4
        /*003c*/ 	.byte	0x03, 0x1b
        /*003e*/ 	.short	0x00ff


	//----- nvinfo : EIATTR_MERCURY_ISA_VERSION
	.align		4
        /*0040*/ 	.byte	0x03, 0x5f
        /*0042*/ 	.short	0x0101


	//----- nvinfo : EIATTR_EXIT_INSTR_OFFSETS
	.align		4
        /*0044*/ 	.byte	0x04, 0x1c
        /*0046*/ 	.short	(.L_3585 - .L_3584)


	//   ....[0]....
.L_3584:
        /*0048*/ 	.word	0x00000470


	//   ....[1]....
        /*004c*/ 	.word	0x00000e50


	//   ....[2]....
        /*0050*/ 	.word	0x00000f00


	//----- nvinfo : EIATTR_MAX_THREADS
	.align		4
.L_3585:
        /*0054*/ 	.byte	0x04, 0x05
        /*0056*/ 	.short	(.L_3587 - .L_3586)
.L_3586:
        /*0058*/ 	.word	0x00000080
        /*005c*/ 	.word	0x00000001
        /*0060*/ 	.word	0x00000001


	//----- nvinfo : EIATTR_CRS_STACK_SIZE
	.align		4
.L_3587:
        /*0064*/ 	.byte	0x04, 0x1e
        /*0066*/ 	.short	(.L_3589 - .L_3588)
.L_3588:
        /*0068*/ 	.word	0x00000000


	//----- nvinfo : EIATTR_CBANK_PARAM_SIZE
	.align		4
.L_3589:
        /*006c*/ 	.byte	0x03, 0x19
        /*006e*/ 	.short	0x0018


	//----- nvinfo : EIATTR_PARAM_CBANK
	.align		4
        /*0070*/ 	.byte	0x04, 0x0a
        /*0072*/ 	.short	(.L_3591 - .L_3590)
	.align		4
.L_3590:
        /*0074*/ 	.word	index@(.nv.constant0._ZN2at6native29vectorized_elementwise_kernelILi2EZZZNS0_16sign_kernel_cudaERNS_18TensorIteratorBaseEENKUlvE_clEvENKUlvE4_clEvEUldE_St5arrayIPcLm2EEEEviT0_T1_)
        /*0078*/ 	.short	0x0210
        /*007a*/ 	.short	0x0018


	//----- nvinfo : EIATTR_SW_WAR
	.align		4
.L_3591:
        /*007c*/ 	.byte	0x04, 0x36
        /*007e*/ 	.short	(.L_3593 - .L_3592)
.L_3592:
        /*0080*/ 	.word	0x00000008
.L_3593:


//--------------------- .nv.info._ZN2at6native29vectorized_elementwise_kernelILi4EZZZNS0_16sign_kernel_cudaERNS_18TensorIteratorBaseEENKUlvE_clEvENKUlvE4_clEvEUldE_St5arrayIPcLm2EEEEviT0_T1_ --------------------------
	.section	.nv.info._ZN2at6native29vectorized_elementwise_kernelILi4EZZZNS0_16sign_kernel_cudaERNS_18TensorIteratorBaseEENKUlvE_clEvENKUlvE4_clEvEUldE_St5arrayIPcLm2EEEEviT0_T1_,"",@"SHT_CUDA_INFO"
	.sectionflags	@""
	.align	4


	//----- nvinfo : EIATTR_CUDA_API_VERSION
	.align		4
        /*0000*/ 	.byte	0x04, 0x37
        /*0002*/ 	.short	(.L_3595 - .L_3594)
.L_3594:
        /*0004*/ 	.word	0x00000082


	//----- nvinfo : EIATTR_KPARAM_INFO
	.align		4
.L_3595:
        /*0008*/ 	.byte	0x04, 0x17
        /*000a*/ 	.short	(.L_3597 - .L_3596)
.L_3596:
        /*000c*/ 	.word	0x00000000
        /*0010*/ 	.short	0x0002
        /*0012*/ 	.short	0x0008
        /*0014*/ 	.byte	0x00, 0xf0, 0x41, 0x00


	//----- nvinfo : EIATTR_KPARAM_INFO
	.align		4
.L_3597:
        /*0018*/ 	.byte	0x04, 0x17
        /*001a*/ 	.short	(.L_3599 - .L_3598)
.L_3598:
        /*001c*/ 	.word	0x00000000
        /*0020*/ 	.short	0x0001
        /*0022*/ 	.short	0x0004
        /*0024*/ 	.byte	0x00, 0xf0, 0x05, 0x00


	//----- nvinfo : EIATTR_KPARAM_INFO
	.align		4
.L_3599:
        /*0028*/ 	.byte	0x04, 0x17
        /*002a*/ 	.short	(.L_3601 - .L_3600)
.L_3600:
        /*002c*/ 	.word	0x00000000
        /*0030*/ 	.short	0x0000
        /*0032*/ 	.short	0x0000
        /*0034*/ 	.byte	0x00, 0xf0, 0x11, 0x00


	//----- nvinfo : EIATTR_SPARSE_MMA_MASK
	.align		4
.L_3601:
        /*0038*/ 	.byte	0x03, 0x50
        /*003a*/ 	.short	0x0000


	//----- nvinfo : EIATTR_MAXREG_COUNT
	.align		4
        /*003c*/ 	.byte	0x03, 0x1b
        /*003e*/ 	.short	0x00ff


	//----- nvinfo : EIATTR_MERCURY_ISA_VERSION
	.align		4
        /*0040*/ 	.byte	0x03, 0x5f
        /*0042*/ 	.short	0x0101


	//----- nvinfo : EIATTR_EXIT_INSTR_OFFSETS
	.align		4
        /*0044*/ 	.byte	0x04, 0x1c
        /*0046*/ 	.short	(.L_3603 - .L_3602)


	//   ....[0]....
.L_3602:
        /*0048*/ 	.word	0x00000470


	//   ....[1]....
        /*004c*/ 	.word	0x00000e50


	//   ....[2]....
        /*0050*/ 	.word	0x00000f00


	//----- nvinfo : EIATTR_MAX_THREADS
	.align		4
.L_3603:
        /*0054*/ 	.byte	0x04, 0x05
        /*0056*/ 	.short	(.L_3605 - .L_3604)
.L_3604:
        /*0058*/ 	.word	0x00000080
        /*005c*/ 	.word	0x00000001
        /*0060*/ 	.word	0x00000001


	//----- nvinfo : EIATTR_CRS_STACK_SIZE
	.align		4
.L_3605:
        /*0064*/ 	.byte	0x04, 0x1e
        /*0066*/ 	.short	(.L_3607 - .L_3606)
.L_3606:
        /*0068*/ 	.word	0x00000000


	//----- nvinfo : EIATTR_CBANK_PARAM_SIZE
	.align		4
.L_3607:
        /*006c*/ 	.byte	0x03, 0x19
        /*006e*/ 	.short	0x0018


	//----- nvinfo : EIATTR_PARAM_CBANK
	.align		4
        /*0070*/ 	.byte	0x04, 0x0a
        /*0072*/ 	.short	(.L_3609 - .L_3608)
	.align		4
.L_3608:
        /*0074*/ 	.word	index@(.nv.constant0._ZN2at6native29vectorized_elementwise_kernelILi4EZZZNS0_16sign_kernel_cudaERNS_18TensorIteratorBaseEENKUlvE_clEvENKUlvE4_clEvEUldE_St5arrayIPcLm2EEEEviT0_T1_)
        /*0078*/ 	.short	0x0210
        /*007a*/ 	.short	0x0018


	//----- nvinfo : EIATTR_SW_WAR
	.align		4
.L_3609:
        /*007c*/ 	.byte	0x04, 0x36
        /*007e*/ 	.short	(.L_3611 - .L_3610)
.L_3610:
        /*0080*/ 	.word	0x00000008
.L_3611:


//--------------------- .nv.info._ZN2at6native29vectorized_elementwise_kernelILi8EZZZNS0_16sign_kernel_cudaERNS_18TensorIteratorBaseEENKUlvE_clEvENKUlvE4_clEvEUldE_St5arrayIPcLm2EEEEviT0_T1_ --------------------------
	.section	.nv.info._ZN2at6native29vectorized_elementwise_kernelILi8EZZZNS0_16sign_kernel_cudaERNS_18TensorIteratorBaseEENKUlvE_clEvENKUlvE4_clEvEUldE_St5arrayIPcLm2EEEEviT0_T1_,"",@"SHT_CUDA_INFO"
	.sectionflags	@""
	.align	4


	//----- nvinfo : EIATTR_CUDA_API_VERSION
	.align		4
        /*0000*/ 	.byte	0x04, 0x37
        /*0002*/ 	.short	(.L_3613 - .L_3612)
.L_3612:
        /*0004*/ 	.word	0x00000082


	//----- nvinfo : EIATTR_KPARAM_INFO
	.align		4
.L_3613:
        /*0008*/ 	.byte	0x04, 0x17
        /*000a*/ 	.short	(.L_3615 - .L_3614)
.L_3614:
        /*000c*/ 	.word	0x00000000
        /*0010*/ 	.short	0x0002
        /*0012*/ 	.short	0x0008
        /*0014*/ 	.byte	0x00, 0xf0, 0x41, 0x00


	//----- nvinfo : EIATTR_KPARAM_INFO
	.align		4
.L_3615:
        /*0018*/ 	.byte	0x04, 0x17
        /*001a*/ 	.short	(.L_3617 - .L_3616)
.L_3616:
        /*001c*/ 	.word	0x00000000
        /*0020*/ 	.short	0x0001
        /*0022*/ 	.short	0x0004
        /*0024*/ 	.byte	0x00, 0xf0, 0x05, 0x00


	//----- nvinfo : EIATTR_KPARAM_INFO
	.align		4
.L_3617:
        /*0028*/ 	.byte	0x04, 0x17
        /*002a*/ 	.short	(.L_3619 - .L_3618)
.L_3618:
        /*002c*/ 	.word	0x00000000
        /*0030*/ 	.short	0x0000
        /*0032*/ 	.short	0x0000
        /*0034*/ 	.byte	0x00, 0xf0, 0x11, 0x00


	//----- nvinfo : EIATTR_SPARSE_MMA_MASK
	.align		4
.L_3619:
        /*0038*/ 	.byte	0x03, 0x50
        /*003a*/ 	.short	0x0000


	//----- nvinfo : EIATTR_MAXREG_COUNT
	.align		4
        /*003c*/ 	.byte	0x03, 0x1b
        /*003e*/ 	.short	0x00ff


	//----- nvinfo : EIATTR_MERCURY_ISA_VERSION
	.align		4
        /*0040*/ 	.byte	0x03, 0x5f
        /*0042*/ 	.short	0x0101


	//----- nvinfo : EIATTR_EXIT_INSTR_OFFSETS
	.align		4
        /*0044*/ 	.byte	0x04, 0x1c
        /*0046*/ 	.short	(.L_3621 - .L_3620)


	//   ....[0]....
.L_3620:
        /*0048*/ 	.word	0x00000470


	//   ....[1]....
        /*004c*/ 	.word	0x00000e50


	//   ....[2]....
        /*0050*/ 	.word	0x00000f00


	//----- nvinfo : EIATTR_MAX_THREADS
	.align		4
.L_3621:
        /*0054*/ 	.byte	0x04, 0x05
        /*0056*/ 	.short	(.L_3623 - .L_3622)
.L_3622:
        /*0058*/ 	.word	0x00000080
        /*005c*/ 	.word	0x00000001
        /*0060*/ 	.word	0x00000001


	//----- nvinfo : EIATTR_CRS_STACK_SIZE
	.align		4
.L_3623:
        /*0064*/ 	.byte	0x04, 0x1e
        /*0066*/ 	.short	(.L_3625 - .L_3624)
.L_3624:
        /*0068*/ 	.word	0x00000000


	//----- nvinfo : EIATTR_CBANK_PARAM_SIZE
	.align		4
.L_3625:
        /*006c*/ 	.byte	0x03, 0x19
        /*006e*/ 	.short	0x0018


	//----- nvinfo : EIATTR_PARAM_CBANK
	.align		4
        /*0070*/ 	.byte	0x04, 0x0a
        /*0072*/ 	.short	(.L_3627 - .L_3626)
	.align		4
.L_3626:
        /*0074*/ 	.word	index@(.nv.constant0._ZN2at6native29vectorized_elementwise_kernelILi8EZZZNS0_16sign_kernel_cudaERNS_18TensorIteratorBaseEENKUlvE_clEvENKUlvE4_clEvEUldE_St5arrayIPcLm2EEEEviT0_T1_)
        /*0078*/ 	.short	0x0210
        /*007a*/ 	.short	0x0018


	//----- nvinfo : EIATTR_SW_WAR
	.align		4
.L_3627:
        /*007c*/ 	.byte	0x04, 0x36
        /*007e*/ 	.short	(.L_3629 - .L_3628)
.L_3628:
        /*0080*/ 	.word	0x00000008
.L_3629:


//--------------------- .nv.info._ZN2at6native18elementwise_kernelILi128ELi4EZNS0_15gpu_kernel_implIZZZNS0_16sign_kernel_cudaERNS_18TensorIteratorBaseEENKUlvE_clEvENKUlvE3_clEvEUlsE_EEvS4_RKT_EUliE_EEviT1_ --------------------------
	.section	.nv.info._ZN2at6native18elementwise_kernelILi128ELi4EZNS0_15gpu_kernel_implIZZZNS0_16sign_kernel_cudaERNS_18TensorIteratorBaseEENKUlvE_clEvENKUlvE3_clEvEUlsE_EEvS4_RKT_EUliE_EEviT1_,"",@"SHT_CUDA_INFO"
	.sectionflags	@""
	.align	4


	//----- nvinfo : EIATTR_CUDA_API_VERSION
	.align		4
        /*0000*/ 	.byte	0x04, 0x37
        /*0002*/ 	.short	(.L_3631 - .L_3630)
.L_3630:
        /*0004*/ 	.word	0x00000082


	//----- nvinfo : EIATTR_KPARAM_INFO
	.align		4
.L_3631:
        /*0008*/ 	.byte	0x04, 0x17
        /*000a*/ 	.short	(.L_3633 - .L_3632)
.L_3632:
        /*000c*/ 	.word	0x00000000
        /*0010*/ 	.short	0x0001
        /*0012*/ 	.short	0x0008
        /*0014*/ 	.byte	0x00, 0xf0, 0x61, 0x08


	//----- nvinfo : EIATTR_KPARAM_INFO
	.align		4
.L_3633:
        /*0018*/ 	.byte	0x04, 0x17
        /*001a*/ 	.short	(.L_3635 - .L_3634)
.L_3634:
        /*001c*/ 	.word	0x00000000
        /*0020*/ 	.short	0x0000
        /*0022*/ 	.short	0x0000
        /*0024*/ 	.byte	0x00, 0xf0, 0x11, 0x00


	//----- nvinfo : EIATTR_SPARSE_MMA_MASK
	.align		4
.L_3635:
        /*0028*/ 	.byte	0x03, 0x50
        /*002a*/ 	.short	0x0000


	//----- nvinfo : EIATTR_MAXREG_COUNT
	.align		4
        /*002c*/ 	.byte	0x03, 0x1b
        /*002e*/ 	.short	0x0080


	//----- nvinfo : EIATTR_EXTERNS
	.align		4
        /*0030*/ 	.byte	0x04, 0x0f
        /*0032*/ 	.short	(.L_3637 - .L_3636)


	//   ....[0]....
	.align		4
.L_3636:
        /*0034*/ 	.word	index@(__assertfail)


	//----- nvinfo : EIATTR_MERCURY_ISA_VERSION
	.align		4
.L_3637:
        /*0038*/ 	.byte	0x03, 0x5f
        /*003a*/ 	.short	0x0101


	//----- nvinfo : EIATTR_SYSCALL_OFFSETS
	.align		4
        /*003c*/ 	.byte	0x04, 0x46
        /*003e*/ 	.short	(.L_3639 - .L_3638)


	//   ....[0]....
.L_3638:
        /*0040*/ 	.word	0x000021e0


	//   ....[1]....
        /*0044*/ 	.word	0x000030c0


	//   ....[2]....
        /*0048*/ 	.word	0x00005300


	//   ....[3]....
        /*004c*/ 	.word	0x000061e0


	//   ....[4]....
        /*0050*/ 	.word	0x00008410


	//   ....[5]....
        /*0054*/ 	.word	0x000092f0


	//   ....[6]....
        /*0058*/ 	.word	0x0000b510


	//   ....[7]....
        /*005c*/ 	.word	0x0000c3f0


	//----- nvinfo : EIATTR_EXIT_INSTR_OFFSETS
	.align		4
.L_3639:
        /*0060*/ 	.byte	0x04, 0x1c
        /*0062*/ 	.short	(.L_3641 - .L_3640)


	//   ....[0]....
.L_3640:
        /*0064*/ 	.word	0x000093c0


	//   ....[1]....
        /*0068*/ 	.word	0x0000b690


	//   ....[2]....
        /*006c*/ 	.word	0x0000b6b0


	//   ....[3]....
        /*0070*/ 	.word	0x0000b760


	//   ....[4]....
        /*0074*/ 	.word	0x0000b790


	//   ....[5]....
        /*0078*/ 	.word	0x0000b7b0


	//   ....[6]....
        /*007c*/ 	.word	0x0000b840


	//   ....[7]....
        /*0080*/ 	.word	0x0000b880


	//   ....[8]....
        /*0084*/ 	.word	0x0000b920


	//   ....[9]....
        /*0088*/ 	.word	0x0000b970


	//   ....[10]....
        /*008c*/ 	.word	0x0000b9a0


	//   ....[11]....
        /*0090*/ 	.word	0x0000ba70


	//   ....[12]....
        /*0094*/ 	.word	0x0000bab0


	//   ....[13]....
        /*0098*/ 	.word	0x0000bc40


	//   ....[14]....
        /*009c*/ 	.word	0x0000bda0


	//   ....[15]....
        /*00a0*/ 	.word	0x0000bde0


	//   ....[16]....
        /*00a4*/ 	.word	0x0000be80


	//   ....[17]....
        /*00a8*/ 	.word	0x0000c000


	//   ....[18]....
        /*00ac*/ 	.word	0x0000c180


	//   ....[19]....
        /*00b0*/ 	.word	0x0000c2f0


	//   ....[20]....
        /*00b4*/ 	.word	0x0000c400


	//   ....[21]....
        /*00b8*/ 	.word	0x0000c450


	//   ....[22]....
        /*00bc*/ 	.word	0x0000c480


	//----- nvinfo : EIATTR_MAX_THREADS
	.align		4
.L_3641:
        /*00c0*/ 	.byte	0x04, 0x05
        /*00c2*/ 	.short	(.L_3643 - .L_3642)
.L_3642:
        /*00c4*/ 	.word	0x00000080
        /*00c8*/ 	.word	0x00000001
        /*00cc*/ 	.word	0x00000001


	//----- nvinfo : EIATTR_CRS_STACK_SIZE
	.align		4
.L_3643:
        /*00d0*/ 	.byte	0x04, 0x1e
        /*00d2*/ 	.short	(.L_3645 - .L_3644)
.L_3644:
        /*00d4*/ 	.word	0x00000000


	//----- nvinfo : EIATTR_CBANK_PARAM_SIZE
	.align		4
.L_3645:
        /*00d8*/ 	.byte	0x03, 0x19
        /*00da*/ 	.short	0x0220


	//----- nvinfo : EIATTR_PARAM_CBANK
	.align		4
        /*00dc*/ 	.byte	0x04, 0x0a
        /*00de*/ 	.short	(.L_3647 - .L_3646)
	.align		4
.L_3646:
        /*00e0*/ 	.word	index@(.nv.constant0._ZN2at6native18elementwise_kernelILi128ELi4EZNS0_15gpu_kernel_implIZZZNS0_16sign_kernel_cudaERNS_18TensorIteratorBaseEENKUlvE_clEvENKUlvE3_clEvEUlsE_EEvS4_RKT_EUliE_EEviT1_)
        /*00e4*/ 	.short	0x0210
        /*00e6*/ 	.short	0x0220


	//----- nvinfo : EIATTR_SW_WAR
	.align		4
.L_3647:
        /*00e8*/ 	.byte	0x04, 0x36
        /*00ea*/ 	.short	(.L_3649 - .L_3648)
.L_3648:
        /*00ec*/ 	.word	0x00000008
.L_3649:


//--------------------- .nv.info._ZN2at6native27unrolled_elementwise_kernelIZZZNS0_16sign_kernel_cudaERNS_18TensorIteratorBaseEENKUlvE_clEvENKUlvE3_clEvEUlsE_St5arrayIPcLm2EELi4E23TrivialOffsetCalculatorILi1EjESB_NS0_6memory12LoadWithCastILi1EEENSC_13StoreWithCastILi1EEEEEviT_T0_T2_T3_T4_T5_ --------------------------
	.section	.nv.info._ZN2at6native27unrolled_elementwise_kernelIZZZNS0_16sign_kernel_cudaERNS_18TensorIteratorBaseEENKUlvE_clEvENKUlvE3_clEvEUlsE_St5arrayIPcLm2EELi4E23TrivialOffsetCalculatorILi1EjESB_NS0_6memory12LoadWithCastILi1EEENSC_13StoreWithCastILi1EEEEEviT_T0_T2_T3_T4_T5_,"",@"SHT_CUDA_INFO"
	.sectionflags	@""
	.align	4


	//----- nvinfo : EIATTR_CUDA_API_VERSION
	.align		4
        /*0000*/ 	.byte	0x04, 0x37
        /*0002*/ 	.short	(.L_3651 - .L_3650)
.L_3650:
        /*0004*/ 	.word	0x00000082


	//----- nvinfo : EIATTR_KPARAM_INFO
	.align		4
.L_3651:
        /*0008*/ 	.byte	0x04, 0x17
        /*000a*/ 	.short	(.L_3653 - .L_3652)
.L_3652:
        /*000c*/ 	.word	0x00000000
        /*0010*/ 	.short	0x0006
        /*0012*/ 	.short	0x0024
        /*0014*/ 	.byte	0x00, 0xf0, 0x21, 0x00


	//----- nvinfo : EIATTR_KPARAM_INFO
	.align		4
.L_3653:
        /*0018*/ 	.byte	0x04, 0x17
        /*001a*/ 	.short	(.L_3655 - .L_3654)
.L_3654:
        /*001c*/ 	.word	0x00000000
        /*0020*/ 	.short	0x0005
        /*0022*/ 	.short	0x001c
        /*0024*/ 	.byte	0x00, 0xf0, 0x21, 0x00


	//----- nvinfo : EIATTR_KPARAM_INFO
	.align		4
.L_3655:
        /*0028*/ 	.byte	0x04, 0x17
        /*002a*/ 	.short	(.L_3657 - .L_3656)
.L_3656:
        /*002c*/ 	.word	0x00000000
        /*0030*/ 	.short	0x0004
        /*0032*/ 	.short	0x0019
        /*0034*/ 	.byte	0x00, 0xf0, 0x05, 0x00


	//----- nvinfo : EIATTR_KPARAM_INFO
	.align		4
.L_3657:
        /*0038*/ 	.byte	0x04, 0x17
        /*003a*/ 	.short	(.L_3659 - .L_3658)
.L_3658:
        /*003c*/ 	.word	0x00000000
        /*0040*/ 	.short	0x0003
        /*0042*/ 	.short	0x0018
        /*0044*/ 	.byte	0x00, 0xf0, 0x05, 0x00


	//----- nvinfo : EIATTR_KPARAM_INFO
	.align		4
.L_3659:
        /*0048*/ 	.byte	0x04, 0x17
        /*004a*/ 	.short	(.L_3661 - .L_3660)
.L_3660:
        /*004c*/ 	.word	0x00000000
        /*0050*/ 	.short	0x0002
        /*0052*/ 	.short	0x0008
        /*0054*/ 	.byte	0x00, 0xf0, 0x41, 0x00


	//----- nvinfo : EIATTR_KPARAM_INFO
	.align		4
.L_3661:
        /*0058*/ 	.byte	0x04, 0x17
        /*005a*/ 	.short	(.L_3663 - .L_3662)
.L_3662:
        /*005c*/ 	.word	0x00000000
        /*0060*/ 	.short	0x0001
        /*0062*/ 	.short	0x0004
        /*0064*/ 	.byte	0x00, 0xf0, 0x05, 0x00


	//----- nvinfo : EIATTR_KPARAM_INFO
	.align		4
.L_3663:
        /*0068*/ 	.byte	0x04, 0x17
        /*006a*/ 	.short	(.L_3665 - .L_3664)
.L_3664:
        /*006c*/ 	.word	0x00000000
        /*0070*/ 	.short	0x0000
        /*0072*/ 	.short	0x0000
        /*0074*/ 	.byte	0x00, 0xf0, 0x11, 0x00


	//----- nvinfo : EIATTR_SPARSE_MMA_MASK
	.align		4
.L_3665:
        /*0078*/ 	.byte	0x03, 0x50
        /*007a*/ 	.short	0x0000


	//----- nvinfo : EIATTR_MAXREG_COUNT
	.align		4
        /*007c*/ 	.byte	0x03, 0x1b
        /*007e*/ 	.short	0x00ff


	//----- nvinfo : EIATTR_EXTERNS
	.align		4
        /*0080*/ 	.byte	0x04, 0x0f
        /*0082*/ 	.short	(.L_3667 - .L_3666)


	//   ....[0]....
	.align		4
.L_3666:
        /*0084*/ 	.word	index@(__assertfail)


	//----- nvinfo : EIATTR_MERCURY_ISA_VERSION
	.align		4
.L_3667:
        /*0088*/ 	.byte	0x03, 0x5f
        /*008a*/ 	.short	0x0101


	//----- nvinfo : EIATTR_SYSCALL_OFFSETS
	.align		4
        /*008c*/ 	.byte	0x04, 0x46
        /*008e*/ 	.short	(.L_3669 - .L_3668)


	//   ....[0]....
.L_3668:
        /*0090*/ 	.word	0x00000f10


	//   ....[1]....
        /*0094*/ 	.word	0x00001e20


	//   ....[2]....
        /*0098*/ 	.word	0x00002d40


	//   ....[3]....
        /*009c*/ 	.word	0x00003c30


	//   ....[4]....
        /*00a0*/ 	.word	0x00004cd0


	//   ....[5]....
        /*00a4*/ 	.word	0x00005c10


	//   ....[6]....
        /*00a8*/ 	.word	0x00006b30


	//   ....[7]....
        /*00ac*/ 	.word	0x00007a50


	//----- nvinfo : EIATTR_EXIT_INSTR_OFFSETS
	.align		4
.L_3669:
        /*00b0*/ 	.byte	0x04, 0x1c
        /*00b2*/ 	.short	(.L_3671 - .L_3670)


	//   ....[0]....
.L_3670:
        /*00b4*/ 	.word	0x00006be0


	//   ....[1]....
        /*00b8*/ 	.word	0x00006d10


	//   ....[2]....
        /*00bc*/ 	.word	0x00006d30


	//   ....[3]....
        /*00c0*/ 	.word	0x00006dd0


	//   ....[4]....
        /*00c4*/ 	.word	0x00006e00


	//   ....[5]....
        /*00c8*/ 	.word	0x00006e20


	//   ....[6]....
        /*00cc*/ 	.word	0x00006eb0


	//   ....[7]....
        /*00d0*/ 	.word	0x00006ef0


	//   ....[8]....
        /*00d4*/ 	.word	0x00006f90


	//   ....[9]....
        /*00d8*/ 	.word	0x00006fe0


	//   ....[10]....
        /*00dc*/ 	.word	0x00007010


	//   ....[11]....
        /*00e0*/ 	.word	0x000070e0


	//   ....[12]....
        /*00e4*/ 	.word	0x00007120


	//   ....[13]....
        /*00e8*/ 	.word	0x000072b0


	//   ....[14]....
        /*00ec*/ 	.word	0x00007410


	//   ....[15]....
        /*00f0*/ 	.word	0x00007450


	//   ....[16]....
        /*00f4*/ 	.word	0x000074f0


	//   ....[17]....
        /*00f8*/ 	.word	0x00007670


	//   ....[18]....
        /*00fc*/ 	.word	0x000077f0


	//   ....[19]....
        /*0100*/ 	.word	0x00007950


	//   ....[20]....
        /*0104*/ 	.word	0x00007a60


	//   ....[21]....
        /*0108*/ 	.word	0x00007aa0


	//   ....[22]....
        /*010c*/ 	.word	0x00007ad0


	//----- nvinfo : EIATTR_MAX_THREADS
	.align		4
.L_3671:
        /*0110*/ 	.byte	0x04, 0x05
        /*0112*/ 	.short	(.L_3673 - .L_3672)
.L_3672:
        /*0114*/ 	.word	0x00000080
        /*0118*/ 	.word	0x00000001
        /*011c*/ 	.word	0x00000001


	//----- nvinfo : EIATTR_CRS_STACK_SIZE
	.align		4
.L_3673:
        /*0120*/ 	.byte	0x04, 0x1e
        /*0122*/ 	.short	(.L_3675 - .L_3674)
.L_3674:
        /*0124*/ 	.word	0x00000000


	//----- nvinfo : EIATTR_CBANK_PARAM_SIZE
	.align		4
.L_3675:
        /*0128*/ 	.byte	0x03, 0x19
        /*012a*/ 	.short	0x002c


	//----- nvinfo : EIATTR_PARAM_CBANK
	.align		4
        /*012c*/ 	.byte	0x04, 0x0a
        /*012e*/ 	.short	(.L_3677 - .L_3676)
	.align		4
.L_3676:
        /*0130*/ 	.word	index@(.nv.constant0._ZN2at6native27unrolled_elementwise_kernelIZZZNS0_16sign_kernel_cudaERNS_18TensorIteratorBaseEENKUlvE_clEvENKUlvE3_clEvEUlsE_St5arrayIPcLm2EELi4E23TrivialOffsetCalculatorILi1EjESB_NS0_6memory12LoadWithCastILi1EEENSC_13StoreWithCastILi1EEEEEviT_T0_T2_T3_T4_T5_)
        /*0134*/ 	.short	0x0210
        /*0136*/ 	.short	0x002c


	//----- nvinfo : EIATTR_SW_WAR
	.align		4
.L_3677:
        /*0138*/ 	.byte	0x04, 0x36
        /*013a*/ 	.short	(.L_3679 - .L_3678)
.L_3678:
        /*013c*/ 	.word	0x00000008
.L_3679:


//--------------------- .nv.info._ZN2at6native18elementwise_kernelILi128ELi4EZNS0_22gpu_kernel_impl_nocastIZZZNS0_16sign_kernel_cudaERNS_18TensorIteratorBaseEENKUlvE_clEvENKUlvE3_clEvEUlsE_EEvS4_RKT_EUliE_EEviT1_ --------------------------
	.section	.nv.info._ZN2at6native18elementwise_kernelILi128ELi4EZNS0_22gpu_kernel_impl_nocastIZZZNS0_16sign_kernel_cudaERNS_18TensorIteratorBaseEENKUlvE_clEvENKUlvE3_clEvEUlsE_EEvS4_RKT_EUliE_EEviT1_,"",@"SHT_CUDA_INFO"
	.sectionflags	@""
	.align	4


	//----- nvinfo : EIATTR_CUDA_API_VERSION
	.align		4
        /*0000*/ 	.byte	0x04, 0x37
        /*0002*/ 	.short	(.L_3681 - .L_3680)
.L_3680:
        /*0004*/ 	.word	0x00000082


	//----- nvinfo : EIATTR_KPARAM_INFO
	.align		4
.L_3681:
        /*0008*/ 	.byte	0x04, 0x17
        /*000a*/ 	.short	(.L_3683 - .L_3682)
.L_3682:
        /*000c*/ 	.word	0x00000000
        /*0010*/ 	.short	0x0001
        /*0012*/ 	.short	0x0008
        /*0014*/ 	.byte	0x00, 0xf0, 0x61, 0x08


	//----- nvinfo : EIATTR_KPARAM_INFO
	.align		4
.L_3683:
        /*0018*/ 	.byte	0x04, 0x17
        /*001a*/ 	.short	(.L_3685 - .L_3684)
.L_3684:
        /*001c*/ 	.word	0x00000000
        /*0020*/ 	.short	0x0000
        /*0022*/ 	.short	0x0000
        /*0024*/ 	.byte	0x00, 0xf0, 0x11, 0x00


	//----- nvinfo : EIATTR_SPARSE_MMA_MASK
	.align		4
.L_3685:
        /*0028*/ 	.byte	0x03, 0x50
        /*002a*/ 	.short	0x0000


	//----- nvinfo : EIATTR_MAXREG_COUNT
	.align		4
        /*002c*/ 	.byte	0x03, 0x1b
        /*002e*/ 	.short	0x0080


	//----- nvinfo : EIATTR_MERCURY_ISA_VERSION
	.align		4
        /*0030*/ 	.byte	0x03, 0x5f
        /*0032*/ 	.short	0x0101


	//----- nvinfo : EIATTR_EXIT_INSTR_OFFSETS
	.align		4
        /*0034*/ 	.byte	0x04, 0x1c
        /*0036*/ 	.short	(.L_3687 - .L_3686)


	//   ....[0]....
.L_3686:
        /*0038*/ 	.word	0x00003c50


	//   ....[1]....
        /*003c*/ 	.word	0x00005010


	//----- nvinfo : EIATTR_MAX_THREADS
	.align		4
.L_3687:
        /*0040*/ 	.byte	0x04, 0x05
        /*0042*/ 	.short	(.L_3689 - .L_3688)
.L_3688:
        /*0044*/ 	.word	0x00000080
        /*0048*/ 	.word	0x00000001
        /*004c*/ 	.word	0x00000001


	//----- nvinfo : EIATTR_CRS_STACK_SIZE
	.align		4
.L_3689:
        /*0050*/ 	.byte	0x04, 0x1e
        /*0052*/ 	.short	(.L_3691 - .L_3690)
.L_3690:
        /*0054*/ 	.word	0x00000000


	//----- nvinfo : EIATTR_CBANK_PARAM_SIZE
	.align		4
.L_3691:
        /*0058*/ 	.byte	0x03, 0x19
        /*005a*/ 	.short	0x0220


	//----- nvinfo : EIATTR_PARAM_CBANK
	.align		4
        /*005c*/ 	.byte	0x04, 0x0a
        /*005e*/ 	.short	(.L_3693 - .L_3692)
	.align		4
.L_3692:
        /*0060*/ 	.word	index@(.nv.constant0._ZN2at6native18elementwise_kernelILi128ELi4EZNS0_22gpu_kernel_impl_nocastIZZZNS0_16sign_kernel_cudaERNS_18TensorIteratorBaseEENKUlvE_clEvENKUlvE3_clEvEUlsE_EEvS4_RKT_EUliE_EEviT1_)
        /*0064*/ 	.short	0x0210
        /*0066*/ 	.short	0x0220


	//----- nvinfo : EIATTR_SW_WAR
	.align		4
.L_3693:
        /*0068*/ 	.byte	0x04, 0x36
        /*006a*/ 	.short	(.L_3695 - .L_3694)
.L_3694:
        /*006c*/ 	.word	0x00000008
.L_3695:


//--------------------- .nv.info._ZN2at6native27unrolled_elementwise_kernelIZZZNS0_16sign_kernel_cudaERNS_18TensorIteratorBaseEENKUlvE_clEvENKUlvE3_clEvEUlsE_St5arrayIPcLm2EELi4E23TrivialOffsetCalculatorILi1EjESB_NS0_6memory15LoadWithoutCastENSC_16StoreWithoutCastEEEviT_T0_T2_T3_T4_T5_ --------------------------
	.section	.nv.info._ZN2at6native27unrolled_elementwise_kernelIZZZNS0_16sign_kernel_cudaERNS_18TensorIteratorBaseEENKUlvE_clEvENKUlvE3_clEvEUlsE_St5arrayIPcLm2EELi4E23TrivialOffsetCalculatorILi1EjESB_NS0_6memory15LoadWithoutCastENSC_16StoreWithoutCastEEEviT_T0_T2_T3_T4_T5_,"",@"SHT_CUDA_INFO"
	.sectionflags	@""
	.align	4


	//----- nvinfo : EIATTR_CUDA_API_VERSION
	.align		4
        /*0000*/ 	.byte	0x04, 0x37
        /*0002*/ 	.short	(.L_3697 - .L_3696)
.L_3696:
        /*0004*/ 	.word	0x00000082


	//----- nvinfo : EIATTR_KPARAM_INFO
	.align		4
.L_3697:
        /*0008*/ 	.byte	0x04, 0x17
        /*000a*/ 	.short	(.L_3699 - .L_3698)
.L_3698:
        /*000c*/ 	.word	0x00000000
        /*0010*/ 	.short	0x0006
        /*0012*/ 	.short	0x001b
        /*0014*/ 	.byte	0x00, 0xf0, 0x05, 0x00


	//----- nvinfo : EIATTR_KPARAM_INFO
	.align		4
.L_3699:
        /*0018*/ 	.byte	0x04, 0x17
        /*001a*/ 	.short	(.L_3701 - .L_3700)
.L_3700:
        /*001c*/ 	.word	0x00000000
        /*0020*/ 	.short	0x0005
        /*0022*/ 	.short	0x001a
        /*0024*/ 	.byte	0x00, 0xf0, 0x05, 0x00


	//----- nvinfo : EIATTR_KPARAM_INFO
	.align		4
.L_3701:
        /*0028*/ 	.byte	0x04, 0x17
        /*002a*/ 	.short	(.L_3703 - .L_3702)
.L_3702:
        /*002c*/ 	.word	0x00000000
        /*0030*/ 	.short	0x0004
        /*0032*/ 	.short	0x0019
        /*0034*/ 	.byte	0x00, 0xf0, 0x05, 0x00


	//----- nvinfo : EIATTR_KPARAM_INFO
	.align		4
.L_3703:
        /*0038*/ 	.byte	0x04, 0x17
        /*003a*/ 	.short	(.L_3705 - .L_3704)
.L_3704:
        /*003c*/ 	.word	0x00000000
        /*0040*/ 	.short	0x0003
        /*0042*/ 	.short	0x0018
        /*0044*/ 	.byte	0x00, 0xf0, 0x05, 0x00


	//----- nvinfo : EIATTR_KPARAM_INFO
	.align		4
.L_3705:
        /*0048*/ 	.byte	0x04, 0x17
        /*004a*/ 	.short	(.L_3707 - .L_3706)
.L_3706:
        /*004c*/ 	.word	0x00000000
        /*0050*/ 	.short	0x0002
        /*0052*/ 	.short	0x0008
        /*0054*/ 	.byte	0x00, 0xf0, 0x41, 0x00


	//----- nvinfo : EIATTR_KPARAM_INFO
	.align		4
.L_3707:
        /*0058*/ 	.byte	0x04, 0x17
        /*005a*/ 	.short	(.L_3709 - .L_3708)
.L_3708:
        /*005c*/ 	.word	0x00000000
        /*0060*/ 	.short	0x0001
        /*0062*/ 	.short	0x0004
        /*0064*/ 	.byte	0x00, 0xf0, 0x05, 0x00


	//----- nvinfo : EIATTR_KPARAM_INFO
	.align		4
.L_3709:
        /*0068*/ 	.byte	0x04, 0x17
        /*006a*/ 	.short	(.L_3711 - .L_3710)
.L_3710:
        /*006c*/ 	.word	0x00000000
        /*0070*/ 	.short	0x0000
        /*0072*/ 	.short	0x0000
        /*0074*/ 	.byte	0x00, 0xf0, 0x11, 0x00


	//----- nvinfo : EIATTR_SPARSE_MMA_MASK
	.align		4
.L_3711:
        /*0078*/ 	.byte	0x03, 0x50
        /*007a*/ 	.short	0x0000


	//----- nvinfo : EIATTR_MAXREG_COUNT
	.align		4
        /*007c*/ 	.byte	0x03, 0x1b
        /*007e*/ 	.short	0x00ff


	//----- nvinfo : EIATTR_MERCURY_ISA_VERSION
	.align		4
        /*0080*/ 	.byte	0x03, 0x5f
        /*0082*/ 	.short	0x0101


	//----- nvinfo : EIATTR_EXIT_INSTR_OFFSETS
	.align		4
        /*0084*/ 	.byte	0x04, 0x1c
        /*0086*/ 	.short	(.L_3713 - .L_3712)


	//   ....[0]....
.L_3712:
        /*0088*/ 	.word	0x000004a0


	//   ....[1]....
        /*008c*/ 	.word	0x00000540


	//----- nvinfo : EIATTR_MAX_THREADS
	.align		4
.L_3713:
        /*0090*/ 	.byte	0x04, 0x05
        /*0092*/ 	.short	(.L_3715 - .L_3714)
.L_3714:
        /*0094*/ 	.word	0x00000080
        /*0098*/ 	.word	0x00000001
        /*009c*/ 	.word	0x00000001


	//----- nvinfo : EIATTR_CRS_STACK_SIZE
	.align		4
.L_3715:
        /*00a0*/ 	.byte	0x04, 0x1e
        /*00a2*/ 	.short	(.L_3717 - .L_3716)
.L_3716:
        /*00a4*/ 	.word	0x00000000


	//----- nvinfo : EIATTR_CBANK_PARAM_SIZE
	.align		4
.L_3717:
        /*00a8*/ 	.byte	0x03, 0x19
        /*00aa*/ 	.short	0x001c


	//----- nvinfo : EIATTR_PARAM_CBANK
	.align		4
        /*00ac*/ 	.byte	0x04, 0x0a
        /*00ae*/ 	.short	(.L_3719 - .L_3718)
	.align		4
.L_3718:
        /*00b0*/ 	.word	index@(.nv.constant0._ZN2at6native27unrolled_elementwise_kernelIZZZNS0_16sign_kernel_cudaERNS_18TensorIteratorBaseEENKUlvE_clEvENKUlvE3_clEvEUlsE_St5arrayIPcLm2EELi4E23TrivialOffsetCalculatorILi1EjESB_NS0_6memory15LoadWithoutCastENSC_16StoreWithoutCastEEEviT_T0_T2_T3_T4_T5_)
        /*00b4*/ 	.short	0x0210
        /*00b6*/ 	.short	0x001c


	//----- nvinfo : EIATTR_SW_WAR
	.align		4
.L_3719:
        /*00b8*/ 	.byte	0x04, 0x36
        /*00ba*/ 	.short	(.L_3721 - .L_3720)
.L_3720:
        /*00bc*/ 	.word	0x00000008
.L_3721:


//--------------------- .nv.info._ZN2at6native29vectorized_elementwise_kernelILi2EZZZNS0_16sign_kernel_cudaERNS_18TensorIteratorBaseEENKUlvE_clEvENKUlvE3_clEvEUlsE_St5arrayIPcLm2EEEEviT0_T1_ --------------------------
	.section	.nv.info._ZN2at6native29vectorized_elementwise_kernelILi2EZZZNS0_16sign_kernel_cudaERNS_18TensorIteratorBaseEENKUlvE_clEvENKUlvE3_clEvEUlsE_St5arrayIPcLm2EEEEviT0_T1_,"",@"SHT_CUDA_INFO"
	.sectionflags	@""
	.align	4


	//----- nvinfo : EIATTR_CUDA_API_VERSION
	.align		4
        /*0000*/ 	.byte	0x04, 0x37
        /*0002*/ 	.short	(.L_3723 - .L_3722)
.L_3722:
        /*0004*/ 	.word	0x00000082


	//----- nvinfo : EIATTR_KPARAM_INFO
	.align		4
.L_3723:
        /*0008*/ 	.byte	0x04, 0x17
        /*000a*/ 	.short	(.L_3725 - .L_3724)
.L_3724:
        /*000c*/ 	.word	0x00000000
        /*0010*/ 	.short	0x0002
        /*0012*/ 	.short	0x0008
        /*0014*/ 	.byte	0x00, 0xf0, 0x41, 0x00


	//----- nvinfo : EIATTR_KPARAM_INFO
	.align		4
.L_3725:
        /*0018*/ 	.byte	0x04, 0x17
        /*001a*/ 	.short	(.L_3727 - .L_3726)
.L_3726:
        /*001c*/ 	.word	0x00000000
        /*0020*/ 	.short	0x0001
        /*0022*/ 	.short	0x0004
        /*0024*/ 	.byte	0x00, 0xf0, 0x05, 0x00


	//----- nvinfo : EIATTR_KPARAM_INFO
	.align		4
.L_3727:
        /*0028*/ 	.byte	0x04, 0x17
        /*002a*/ 	.short	(.L_3729 - .L_3728)
.L_3728:
        /*002c*/ 	.word	0x00000000
        /*0030*/ 	.short	0x0000
        /*0032*/ 	.short	0x0000
        /*0034*/ 	.byte	0x00, 0xf0, 0x11, 0x00


	//----- nvinfo : EIATTR_SPARSE_MMA_MASK
	.align		4
.L_3729:
        /*0038*/ 	.byte	0x03, 0x50
        /*003a*/ 	.short	0x0000


	//----- nvinfo : EIATTR_MAXREG_COUNT
	.align		4
        /*003c*/ 	.byte	0x03, 0x1b
        /*003e*/ 	.short	0x00ff


	//----- nvinfo : EIATTR_MERCURY_ISA_VERSION
	.align		4
        /*0040*/ 	.byte	0x03, 0x5f
        /*0042*/ 	.short	0x0101


	//----- nvinfo : EIATTR_EXIT_INSTR_OFFSETS
	.align		4
        /*0044*/ 	.byte	0x04, 0x1c
        /*0046*/ 	.short	(.L_3731 - .L_3730)


	//   ....[0]....
.L_3730:
        /*0048*/ 	.word	0x00000460


	//   ....[1]....
        /*004c*/ 	.word	0x00000dd0


	//   ....[2]....
        /*0050*/ 	.word	0x00000e70


	//----- nvinfo : EIATTR_MAX_THREADS
	.align		4
.L_3731:
        /*0054*/ 	.byte	0x04, 0x05
        /*0056*/ 	.short	(.L_3733 - .L_3732)
.L_3732:
        /*0058*/ 	.word	0x00000080
        /*005c*/ 	.word	0x00000001
        /*0060*/ 	.word	0x00000001


	//----- nvinfo : EIATTR_CRS_STACK_SIZE
	.align		4
.L_3733:
        /*0064*/ 	.byte	0x04, 0x1e
        /*0066*/ 	.short	(.L_3735 - .L_3734)
.L_3734:
        /*0068*/ 	.word	0x00000000


	//----- nvinfo : EIATTR_CBANK_PARAM_SIZE
	.align		4
.L_3735:
        /*006c*/ 	.byte	0x03, 0x19
        /*006e*/ 	.short	0x0018


	//----- nvinfo : EIATTR_PARAM_CBANK
	.align		4
        /*0070*/ 	.byte	0x04, 0x0a
        /*0072*/ 	.short	(.L_3737 - .L_3736)
	.align		4
.L_3736:
        /*0074*/ 	.word	index@(.nv.constant0._ZN2at6native29vectorized_elementwise_kernelILi2EZZZNS0_16sign_kernel_cudaERNS_18TensorIteratorBaseEENKUlvE_clEvENKUlvE3_clEvEUlsE_St5arrayIPcLm2EEEEviT0_T1_)
        /*0078*/ 	.short	0x0210
        /*007a*/ 	.short	0x0018


	//----- nvinfo : EIATTR_SW_WAR
	.align		4
.L_3737:
        /*007c*/ 	.byte	0x04, 0x36
        /*007e*/ 	.short	(.L_3739 - .L_3738)
.L_3738:
        /*0080*/ 	.word	0x00000008
.L_3739:


//--------------------- .nv.info._ZN2at6native29vectorized_elementwise_kernelILi4EZZZNS0_16sign_kernel_cudaERNS_18TensorIteratorBaseEENKUlvE_clEvENKUlvE3_clEvEUlsE_St5arrayIPcLm2EEEEviT0_T1_ --------------------------
	.section	.nv.info._ZN2at6native29vectorized_elementwise_kernelILi4EZZZNS0_16sign_kernel_cudaERNS_18TensorIteratorBaseEENKUlvE_clEvENKUlvE3_clEvEUlsE_St5arrayIPcLm2EEEEviT0_T1_,"",@"SHT_CUDA_INFO"
	.sectionflags	@""
	.align	4


	//----- nvinfo : EIATTR_CUDA_API_VERSION
	.align		4
        /*0000*/ 	.byte	0x04, 0x37
        /*0002*/ 	.short	(.L_3741 - .L_3740)
.L_3740:
        /*0004*/ 	.word	0x00000082


	//----- nvinfo : EIATTR_KPARAM_INFO
	.align		4
.L_3741:
        /*0008*/ 	.byte	0x04, 0x17
        /*000a*/ 	.short	(.L_3743 - .L_3742)
.L_3742:
        /*000c*/ 	.word	0x00000000
        /*0010*/ 	.short	0x0002
        /*0012*/ 	.short	0x0008
        /*0014*/ 	.byte	0x00, 0xf0, 0x41, 0x00


	//----- nvinfo : EIATTR_KPARAM_INFO
	.align		4
.L_3743:
        /*0018*/ 	.byte	0x04, 0x17
        /*001a*/ 	.short	(.L_3745 - .L_3744)
.L_3744:
        /*001c*/ 	.word	0x00000000
        /*0020*/ 	.short	0x0001
        /*0022*/ 	.short	0x0004
        /*0024*/ 	.byte	0x00, 0xf0, 0x05, 0x00


	//----- nvinfo : EIATTR_KPARAM_INFO
	.align		4
.L_3745:
        /*0028*/ 	.byte	0x04, 0x17
        /*002a*/ 	.short	(.L_3747 - .L_3746)
.L_3746:
        /*002c*/ 	.word	0x00000000
        /*0030*/ 	.short	0x0000
        /*0032*/ 	.short	0x0000
        /*0034*/ 	.byte	0x00, 0xf0, 0x11, 0x00


	//----- nvinfo : EIATTR_SPARSE_MMA_MASK
	.align		4
.L_3747:
        /*0038*/ 	.byte	0x03, 0x50
        /*003a*/ 	.short	0x0000


	//----- nvinfo : EIATTR_MAXREG_COUNT
	.align		4
        /*003c*/ 	.byte	0x03, 0x1b
        /*003e*/ 	.short	0x00ff


	//----- nvinfo : EIATTR_MERCURY_ISA_VERSION
	.align		4
        /*0040*/ 	.byte	0x03, 0x5f
        /*0042*/ 	.short	0x0101


	//----- nvinfo : EIATTR_EXIT_INSTR_OFFSETS
	.align		4
        /*0044*/ 	.byte	0x04, 0x1c
        /*0046*/ 	.short	(.L_3749 - .L_3748)


	//   ....[0]....
.L_3748:
        /*0048*/ 	.word	0x00000430


	//   ....[1]....
        /*004c*/ 	.word	0x00000da0


	//   ....[2]....
        /*0050*/ 	.word	0x00000e40


	//----- nvinfo : EIATTR_MAX_THREADS
	.align		4
.L_3749:
        /*0054*/ 	.byte	0x04, 0x05
        /*0056*/ 	.short	(.L_3751 - .L_3750)
.L_3750:
        /*0058*/ 	.word	0x00000080
        /*005c*/ 	.word	0x00000001
        /*0060*/ 	.word	0x00000001


	//----- nvinfo : EIATTR_CRS_STACK_SIZE
	.align		4
.L_3751:
        /*0064*/ 	.byte	0x04, 0x1e
        /*0066*/ 	.short	(.L_3753 - .L_3752)
.L_3752:
        /*0068*/ 	.word	0x00000000


	//----- nvinfo : EIATTR_CBANK_PARAM_SIZE
	.align		4
.L_3753:
        /*006c*/ 	.byte	0x03, 0x19
        /*006e*/ 	.short	0x0018


	//----- nvinfo : EIATTR_PARAM_CBANK
	.align		4
        /*0070*/ 	.byte	0x04, 0x0a
        /*0072*/ 	.short	(.L_3755 - .L_3754)
	.align		4
.L_3754:
        /*0074*/ 	.word	index@(.nv.constant0._ZN2at6native29vectorized_elementwise_kernelILi4EZZZNS0_16sign_kernel_cudaERNS_18TensorIteratorBaseEENKUlvE_clEvENKUlvE3_clEvEUlsE_St5arrayIPcLm2EEEEviT0_T1_)
        /*0078*/ 	.short	0x0210
        /*007a*/ 	.short	0x0018


	//----- nvinfo : EIATTR_SW_WAR
	.align		4
.L_3755:
        /*007c*/ 	.byte	0x04, 0x36
        /*007e*/ 	.short	(.L_3757 - .L_3756)
.L_3756:
        /*0080*/ 	.word	0x00000008
.L_3757:


//--------------------- .nv.info._ZN2at6native29vectorized_elementwise_kernelILi8EZZZNS0_16sign_kernel_cudaERNS_18TensorIteratorBaseEENKUlvE_clEvENKUlvE3_clEvEUlsE_St5arrayIPcLm2EEEEviT0_T1_ --------------------------
	.section	.nv.info._ZN2at6native29vectorized_elementwise_kernelILi8EZZZNS0_16sign_kernel_cudaERNS_18TensorIteratorBaseEENKUlvE_clEvENKUlvE3_clEvEUlsE_St5arrayIPcLm2EEEEviT0_T1_,"",@"SHT_CUDA_INFO"
	.sectionflags	@""
	.align	4


	//----- nvinfo : EIATTR_CUDA_API_VERSION
	.align		4
        /*0000*/ 	.byte	0x04, 0x37
        /*0002*/ 	.short	(.L_3759 - .L_3758)
.L_3758:
        /*0004*/ 	.word	0x00000082


	//----- nvinfo : EIATTR_KPARAM_INFO
	.align		4
.L_3759:
        /*0008*/ 	.byte	0x04, 0x17
        /*000a*/ 	.short	(.L_3761 - .L_3760)
.L_3760:
        /*000c*/ 	.word	0x00000000
        /*0010*/ 	.short	0x0002
        /*0012*/ 	.short	0x0008
        /*0014*/ 	.byte	0x00, 0xf0, 0x41, 0x00


	//----- nvinfo : EIATTR_KPARAM_INFO
	.align		4
.L_3761:
        /*0018*/ 	.byte	0x04, 0x17
        /*001a*/ 	.short	(.L_3763 - .L_3762)
.L_3762:
        /*001c*/ 	.word	0x00000000
        /*0020*/ 	.short	0x0001
        /*0022*/ 	.short	0x0004
        /*0024*/ 	.byte	0x00, 0xf0, 0x05, 0x00


	//----- nvinfo : EIATTR_KPARAM_INFO
	.align		4
.L_3763:
        /*0028*/ 	.byte	0x04, 0x17
        /*002a*/ 	.short	(.L_3765 - .L_3764)
.L_3764:
        /*002c*/ 	.word	0x00000000
        /*0030*/ 	.short	0x0000
        /*0032*/ 	.short	0x0000
        /*0034*/ 	.byte	0x00, 0xf0, 0x11, 0x00


	//----- nvinfo : EIATTR_SPARSE_MMA_MASK
	.align		4
.L_3765:
        /*0038*/ 	.byte	0x03, 0x50
        /*003a*/ 	.short	0x0000


	//----- nvinfo : EIATTR_MAXREG_COUNT
	.align		4
        /*003c*/ 	.byte	0x03, 0x1b
        /*003e*/ 	.short	0x00ff


	//----- nvinfo : EIATTR_MERCURY_ISA_VERSION
	.align		4
        /*0040*/ 	.byte	0x03, 0x5f
        /*0042*/ 	.short	0x0101


	//----- nvinfo : EIATTR_EXIT_INSTR_OFFSETS
	.align		4
        /*0044*/ 	.byte	0x04, 0x1c
        /*0046*/ 	.short	(.L_3767 - .L_3766)


	//   ....[0]....
.L_3766:
        /*0048*/ 	.word	0x00000440


	//   ....[1]....
        /*004c*/ 	.word	0x00000db0


	//   ....[2]....
        /*0050*/ 	.word	0x00000e50


	//----- nvinfo : EIATTR_MAX_THREADS
	.align		4
.L_3767:
        /*0054*/ 	.byte	0x04, 0x05
        /*0056*/ 	.short	(.L_3769 - .L_3768)
.L_3768:
        /*0058*/ 	.word	0x00000080
        /*005c*/ 	.word	0x00000001
        /*0060*/ 	.word	0x00000001


	//----- nvinfo : EIATTR_CRS_STACK_SIZE
	.align		4
.L_3769:
        /*0064*/ 	.byte	0x04, 0x1e
        /*0066*/ 	.short	(.L_3771 - .L_3770)
.L_3770:
        /*0068*/ 	.word	0x00000000


	//----- nvinfo : EIATTR_CBANK_PARAM_SIZE
	.align		4
.L_3771:
        /*006c*/ 	.byte	0x03, 0x19
        /*006e*/ 	.short	0x0018


	//----- nvinfo : EIATTR_PARAM_CBANK
	.align		4
        /*0070*/ 	.byte	0x04, 0x0a
        /*0072*/ 	.short	(.L_3773 - .L_3772)
	.align		4
.L_3772:
        /*0074*/ 	.word	index@(.nv.constant0._ZN2at6native29vectorized_elementwise_kernelILi8EZZZNS0_16sign_kernel_cudaERNS_18TensorIteratorBaseEENKUlvE_clEvENKUlvE3_clEvEUlsE_St5arrayIPcLm2EEEEviT0_T1_)
        /*0078*/ 	.short	0x0210
        /*007a*/ 	.short	0x0018


	//----- nvinfo : EIATTR_SW_WAR
	.align		4
.L_3773:
        /*007c*/ 	.byte	0x04, 0x36
        /*007e*/ 	.short	(.L_3775 - .L_3774)
.L_3774:
        /*0080*/ 	.word	0x00000008
.L_3775:


//--------------------- .nv.info._ZN2at6native18elementwise_kernelILi128ELi4EZNS0_15gpu_kernel_implIZZZNS0_16sign_kernel_cudaERNS_18TensorIteratorBaseEENKUlvE_clEvENKUlvE2_clEvEUllE_EEvS4_RKT_EUliE_EEviT1_ --------------------------
	.section	.nv.info._ZN2at6native18elementwise_kernelILi128ELi4EZNS0_15gpu_kernel_implIZZZNS0_16sign_kernel_cudaERNS_18TensorIteratorBaseEENKUlvE_clEvENKUlvE2_clEvEUllE_EEvS4_RKT_EUliE_EEviT1_,"",@"SHT_CUDA_INFO"
	.sectionflags	@""
	.align	4


	//----- nvinfo : EIATTR_CUDA_API_VERSION
	.align		4
        /*0000*/ 	.byte	0x04, 0x37
        /*0002*/ 	.short	(.L_3777 - .L_3776)
.L_3776:
        /*0004*/ 	.word	0x00000082


	//----- nvinfo : EIATTR_KPARAM_INFO
	.align		4
.L_3777:
        /*0008*/ 	.byte	0x04, 0x17
        /*000a*/ 	.short	(.L_3779 - .L_3778)
.L_3778:
        /*000c*/ 	.word	0x00000000
        /*0010*/ 	.short	0x0001
        /*0012*/ 	.short	0x0008
        /*0014*/ 	.byte	0x00, 0xf0, 0x61, 0x08


	//----- nvinfo : EIATTR_KPARAM_INFO
	.align		4
.L_3779:
        /*0018*/ 	.byte	0x04, 0x17
        /*001a*/ 	.short	(.L_3781 - .L_3780)
.L_3780:
        /*001c*/ 	.word	0x00000000
        /*0020*/ 	.short	0x0000
        /*0022*/ 	.short	0x0000
        /*0024*/ 	.byte	0x00, 0xf0, 0x11, 0x00


	//----- nvinfo : EIATTR_SPARSE_MMA_MASK
	.align		4
.L_3781:
        /*0028*/ 	.byte	0x03, 0x50
        /*002a*/ 	.short	0x0000


	//----- nvinfo : EIATTR_MAXREG_COUNT
	.align		4
        /*002c*/ 	.byte	0x03, 0x1b
        /*002e*/ 	.short	0x0080


	//----- nvinfo : EIATTR_EXTERNS
	.align		4
        /*0030*/ 	.byte	0x04, 0x0f
        /*0032*/ 	.short	(.L_3783 - .L_3782)


	//   ....[0]....
	.align		4
.L_3782:
        /*0034*/ 	.word	index@(__assertfail)


	//----- nvinfo : EIATTR_MERCURY_ISA_VERSION
	.align		4
.L_3783:
        /*0038*/ 	.byte	0x03, 0x5f
        /*003a*/ 	.short	0x0101


	//----- nvinfo : EIATTR_SYSCALL_OFFSETS
	.align		4
        /*003c*/ 	.byte	0x04, 0x46
        /*003e*/ 	.short	(.L_3785 - .L_3784)


	//   ....[0]....
.L_3784:
        /*0040*/ 	.word	0x000021c0


	//   ....[1]....
        /*0044*/ 	.word	0x00003080


	//   ....[2]....
        /*0048*/ 	.word	0x00005260


	//   ....[3]....
        /*004c*/ 	.word	0x00006120


	//   ....[4]....
        /*0050*/ 	.word	0x000082f0


	//   ....[5]....
        /*0054*/ 	.word	0x000091b0


	//   ....[6]....
        /*0058*/ 	.word	0x0000b370


	//   ....[7]....
        /*005c*/ 	.word	0x0000c230


	//----- nvinfo : EIATTR_EXIT_INSTR_OFFSETS
	.align		4
.L_3785:
        /*0060*/ 	.byte	0x04, 0x1c
        /*0062*/ 	.short	(.L_3787 - .L_3786)


	//   ....[0]....
.L_3786:
        /*0064*/ 	.word	0x00009240


	//   ....[1]....
        /*0068*/ 	.word	0x0000b510


	//   ....[2]....
        /*006c*/ 	.word	0x0000b530


	//   ....[3]....
        /*0070*/ 	.word	0x0000b5b0


	//   ....[4]....
        /*0074*/ 	.word	0x0000b5d0


	//   ....[5]....
        /*0078*/ 	.word	0x0000b5f0


	//   ....[6]....
        /*007c*/ 	.word	0x0000b680


	//   ....[7]....
        /*0080*/ 	.word	0x0000b6c0


	//   ....[8]....
        /*0084*/ 	.word	0x0000b760


	//   ....[9]....
        /*0088*/ 	.word	0x0000b7b0


	//   ....[10]....
        /*008c*/ 	.word	0x0000b7e0


	//   ....[11]....
        /*0090*/ 	.word	0x0000b8b0


	//   ....[12]....
        /*0094*/ 	.word	0x0000b8f0


	//   ....[13]....
        /*0098*/ 	.word	0x0000ba80


	//   ....[14]....
        /*009c*/ 	.word	0x0000bbe0


	//   ....[15]....
        /*00a0*/ 	.word	0x0000bc20


	//   ....[16]....
        /*00a4*/ 	.word	0x0000bcc0


	//   ....[17]....
        /*00a8*/ 	.word	0x0000be40


	//   ....[18]....
        /*00ac*/ 	.word	0x0000bfc0


	//   ....[19]....
        /*00b0*/ 	.word	0x0000c130


	//   ....[20]....
        /*00b4*/ 	.word	0x0000c240


	//   ....[21]....
        /*00b8*/ 	.word	0x0000c260


	//   ....[22]....
        /*00bc*/ 	.word	0x0000c280


	//----- nvinfo : EIATTR_MAX_THREADS
	.align		4
.L_3787:
        /*00c0*/ 	.byte	0x04, 0x05
        /*00c2*/ 	.short	(.L_3789 - .L_3788)
.L_3788:
        /*00c4*/ 	.word	0x00000080
        /*00c8*/ 	.word	0x00000001
        /*00cc*/ 	.word	0x00000001


	//----- nvinfo : EIATTR_CRS_STACK_SIZE
	.align		4
.L_3789:
        /*00d0*/ 	.byte	0x04, 0x1e
        /*00d2*/ 	.short	(.L_3791 - .L_3790)
.L_3790:
        /*00d4*/ 	.word	0x00000000


	//----- nvinfo : EIATTR_CBANK_PARAM_SIZE
	.align		4
.L_3791:
        /*00d8*/ 	.byte	0x03, 0x19
        /*00da*/ 	.short	0x0220


	//----- nvinfo : EIATTR_PARAM_CBANK
	.align		4
        /*00dc*/ 	.byte	0x04, 0x0a
        /*00de*/ 	.short	(.L_3793 - .L_3792)
	.align		4
.L_3792:
        /*00e0*/ 	.word	index@(.nv.constant0._ZN2at6native18elementwise_kernelILi128ELi4EZNS0_15gpu_kernel_implIZZZNS0_16sign_kernel_cudaERNS_18TensorIteratorBaseEENKUlvE_clEvENKUlvE2_clEvEUllE_EEvS4_RKT_EUliE_EEviT1_)
        /*00e4*/ 	.short	0x0210
        /*00e6*/ 	.short	0x0220


	//----- nvinfo : EIATTR_SW_WAR
	.align		4
.L_3793:
        /*00e8*/ 	.byte	0x04, 0x36
        /*00ea*/ 	.short	(.L_3795 - .L_3794)
.L_3794:
        /*00ec*/ 	.word	0x00000008
.L_3795:


//--------------------- .nv.info._ZN2at6native27unrolled_elementwise_kernelIZZZNS0_16sign_kernel_cudaERNS_18TensorIteratorBaseEENKUlvE_clEvENKUlvE2_clEvEUllE_St5arrayIPcLm2EELi4E23TrivialOffsetCalculatorILi1EjESB_NS0_6memory12LoadWithCastILi1EEENSC_13StoreWithCastILi1EEEEEviT_T0_T2_T3_T4_T5_ --------------------------
	.section	.nv.info._ZN2at6native27unrolled_elementwise_kernelIZZZNS0_16sign_kernel_cudaERNS_18TensorIteratorBaseEENKUlvE_clEvENKUlvE2_clEvEUllE_St5arrayIPcLm2EELi4E23TrivialOffsetCalculatorILi1EjESB_NS0_6memory12LoadWithCastILi1EEENSC_13StoreWithCastILi1EEEEEviT_T0_T2_T3_T4_T5_,"",@"SHT_CUDA_INFO"
	.sectionflags	@""
	.align	4


	//----- nvinfo : EIATTR_CUDA_API_VERSION
	.align		4
        /*0000*/ 	.byte	0x04, 0x37
        /*0002*/ 	.short	(.L_3797 - .L_3796)
.L_3796:
        /*0004*/ 	.word	0x00000082


	//----- nvinfo : EIATTR_KPARAM_INFO
	.align		4
.L_3797:
        /*0008*/ 	.byte	0x04, 0x17
        /*000a*/ 	.short	(.L_3799 - .L_3798)
.L_3798:
        /*000c*/ 	.word	0x00000000
        /*0010*/ 	.short	0x0006
        /*0012*/ 	.short	0x0024
        /*0014*/ 	.byte	0x00, 0xf0, 0x21, 0x00


	//----- nvinfo : EIATTR_KPARAM_INFO
	.align		4
.L_3799:
        /*0018*/ 	.byte	0x04, 0x17
        /*001a*/ 	.short	(.L_3801 - .L_3800)
.L_3800:
        /*001c*/ 	.word	0x00000000
        /*0020*/ 	.short	0x0005
        /*0022*/ 	.short	0x001c
        /*0024*/ 	.byte	0x00, 0xf0, 0x21, 0x00


	//----- nvinfo : EIATTR_KPARAM_INFO
	.align		4
.L_3801:
        /*0028*/ 	.byte	0x04, 0x17
        /*002a*/ 	.short	(.L_3803 - .L_3802)
.L_3802:
        /*002c*/ 	.word	0x00000000
        /*0030*/ 	.short	0x0004
        /*0032*/ 	.short	0x0019
        /*0034*/ 	.byte	0x00, 0xf0, 0x05, 0x00


	//----- nvinfo : EIATTR_KPARAM_INFO
	.align		4
.L_3803:
        /*0038*/ 	.byte	0x04, 0x17
        /*003a*/ 	.short	(.L_3805 - .L_3804)
.L_3804:
        /*003c*/ 	.word	0x00000000
        /*0040*/ 	.short	0x0003
        /*0042*/ 	.short	0x0018
        /*0044*/ 	.byte	0x00, 0xf0, 0x05, 0x00


	//----- nvinfo : EIATTR_KPARAM_INFO
	.align		4
.L_3805:
        /*0048*/ 	.byte	0x04, 0x17
        /*004a*/ 	.short	(.L_3807 - .L_3806)
.L_3806:
        /*004c*/ 	.word	0x00000000
        /*0050*/ 	.short	0x0002
        /*0052*/ 	.short	0x0008
        /*0054*/ 	.byte	0x00, 0xf0, 0x41, 0x00


	//----- nvinfo : EIATTR_KPARAM_INFO
	.align		4
.L_3807:
        /*0058*/ 	.byte	0x04, 0x17
        /*005a*/ 	.short	(.L_3809 - .L_3808)
.L_3808:
        /*005c*/ 	.word	0x00000000
        /*0060*/ 	.short	0x0001
        /*0062*/ 	.short	0x0004
        /*0064*/ 	.byte	0x00, 0xf0, 0x05, 0x00


	//----- nvinfo : EIATTR_KPARAM_INFO
	.align		4
.L_3809:
        /*0068*/ 	.byte	0x04, 0x17
        /*006a*/ 	.short	(.L_3811 - .L_3810)
.L_3810:
        /*006c*/ 	.word	0x00000000
        /*0070*/ 	.short	0x0000
        /*0072*/ 	.short	0x0000
        /*0074*/ 	.byte	0x00, 0xf0, 0x11, 0x00


	//----- nvinfo : EIATTR_SPARSE_MMA_MASK
	.align		4
.L_3811:
        /*0078*/ 	.byte	0x03, 0x50
        /*007a*/ 	.short	0x0000


	//----- nvinfo : EIATTR_MAXREG_COUNT
	.align		4
        /*007c*/ 	.byte	0x03, 0x1b
        /*007e*/ 	.short	0x00ff


	//----- nvinfo : EIATTR_EXTERNS
	.align		4
        /*0080*/ 	.byte	0x04, 0x0f
        /*0082*/ 	.short	(.L_3813 - .L_3812)


	//   ....[0]....
	.align		4
.L_3812:
        /*0084*/ 	.word	index@(__assertfail)


	//----- nvinfo : EIATTR_MERCURY_ISA_VERSION
	.align		4
.L_3813:
        /*0088*/ 	.byte	0x03, 0x5f
        /*008a*/ 	.short	0x0101


	//----- nvinfo : EIATTR_SYSCALL_OFFSETS
	.align		4
        /*008c*/ 	.byte	0x04, 0x46
        /*008e*/ 	.short	(.L_3815 - .L_3814)


	//   ....[0]....
.L_3814:
        /*0090*/ 	.word	0x00000ef0


	//   ....[1]....
        /*0094*/ 	.word	0x00001df0


	//   ....[2]....
        /*0098*/ 	.word	0x00002d00


	//   ....[3]....
        /*009c*/ 	.word	0x00003be0


	//   ....[4]....
        /*00a0*/ 	.word	0x00004c30


	//   ....[5]....
        /*00a4*/ 	.word	0x00005b00


	//   ....[6]....
        /*00a8*/ 	.word	0x000069c0


	//   ....[7]....
        /*00ac*/ 	.word	0x00007880


	//----- nvinfo : EIATTR_EXIT_INSTR_OFFSETS
	.align		4
.L_3815:
        /*00b0*/ 	.byte	0x04, 0x1c
        /*00b2*/ 	.short	(.L_3817 - .L_3816)


	//   ....[0]....
.L_3816:
        /*00b4*/ 	.word	0x00006a40


	//   ....[1]....
        /*00b8*/ 	.word	0x00006b70


	//   ....[2]....
        /*00bc*/ 	.word	0x00006b90


	//   ....[3]....
        /*00c0*/ 	.word	0x00006c10


	//   ....[4]....
        /*00c4*/ 	.word	0x00006c30


	//   ....[5]....
        /*00c8*/ 	.word	0x00006c50


	//   ....[6]....
        /*00cc*/ 	.word	0x00006ce0


	//   ....[7]....
        /*00d0*/ 	.word	0x00006d20


	//   ....[8]....
        /*00d4*/ 	.word	0x00006dc0


	//   ....[9]....
        /*00d8*/ 	.word	0x00006e10


	//   ....[10]....
        /*00dc*/ 	.word	0x00006e40


	//   ....[11]....
        /*00e0*/ 	.word	0x00006f10


	//   ....[12]....
        /*00e4*/ 	.word	0x00006f50


	//   ....[13]....
        /*00e8*/ 	.word	0x000070e0


	//   ....[14]....
        /*00ec*/ 	.word	0x00007240


	//   ....[15]....
        /*00f0*/ 	.word	0x00007280


	//   ....[16]....
        /*00f4*/ 	.word	0x00007320


	//   ....[17]....
        /*00f8*/ 	.word	0x000074a0


	//   ....[18]....
        /*00fc*/ 	.word	0x00007620


	//   ....[19]....
        /*0100*/ 	.word	0x00007780


	//   ....[20]....
        /*0104*/ 	.word	0x00007890


	//   ....[21]....
        /*0108*/ 	.word	0x000078b0


	//   ....[22]....
        /*010c*/ 	.word	0x000078d0


	//----- nvinfo : EIATTR_MAX_THREADS
	.align		4
.L_3817:
        /*0110*/ 	.byte	0x04, 0x05
        /*0112*/ 	.short	(.L_3819 - .L_3818)
.L_3818:
        /*0114*/ 	.word	0x00000080
        /*0118*/ 	.word	0x00000001
        /*011c*/ 	.word	0x00000001


	//----- nvinfo : EIATTR_CRS_STACK_SIZE
	.align		4
.L_3819:
        /*0120*/ 	.byte	0x04, 0x1e
        /*0122*/ 	.short	(.L_3821 - .L_3820)
.L_3820:
        /*0124*/ 	.word	0x00000000


	//----- nvinfo : EIATTR_CBANK_PARAM_SIZE
	.align		4
.L_3821:
        /*0128*/ 	.byte	0x03, 0x19
        /*012a*/ 	.short	0x002c


	//----- nvinfo : EIATTR_PARAM_CBANK
	.align		4
        /*012c*/ 	.byte	0x04, 0x0a
        /*012e*/ 	.short	(.L_3823 - .L_3822)
	.align		4
.L_3822:
        /*0130*/ 	.word	index@(.nv.constant0._ZN2at6native27unrolled_elementwise_kernelIZZZNS0_16sign_kernel_cudaERNS_18TensorIteratorBaseEENKUlvE_clEvENKUlvE2_clEvEUllE_St5arrayIPcLm2EELi4E23TrivialOffsetCalculatorILi1EjESB_NS0_6memory12LoadWithCastILi1EEENSC_13StoreWithCastILi1EEEEEviT_T0_T2_T3_T4_T5_)
        /*0134*/ 	.short	0x0210
        /*0136*/ 	.short	0x002c


	//----- nvinfo : EIATTR_SW_WAR
	.align		4
.L_3823:
        /*0138*/ 	.byte	0x04, 0x36
        /*013a*/ 	.short	(.L_3825 - .L_3824)
.L_3824:
        /*013c*/ 	.word	0x00000008
.L_3825:


//--------------------- .nv.info._ZN2at6native18elementwise_kernelILi128ELi2EZNS0_22gpu_kernel_impl_nocastIZZZNS0_16sign_kernel_cudaERNS_18TensorIteratorBaseEENKUlvE_clEvENKUlvE2_clEvEUllE_EEvS4_RKT_EUliE_EEviT1_ --------------------------
	.section	.nv.info._ZN2at6native18elementwise_kernelILi128ELi2EZNS0_22gpu_kernel_impl_nocastIZZZNS0_16sign_kernel_cudaERNS_18TensorIteratorBaseEENKUlvE_clEvENKUlvE2_clEvEUllE_EEvS4_RKT_EUliE_EEviT1_,"",@"SHT_CUDA_INFO"
	.sectionflags	@""
	.align	4


	//----- nvinfo : EIATTR_CUDA_API_VERSION
	.align		4
        /*0000*/ 	.byte	0x04, 0x37
        /*0002*/ 	.short	(.L_3827 - .L_3826)
.L_3826:
        /*0004*/ 	.word	0x00000082


	//----- nvinfo : EIATTR_KPARAM_INFO
	.align		4
.L_3827:
        /*0008*/ 	.byte	0x04, 0x17
        /*000a*/ 	.short	(.L_3829 - .L_3828)
.L_3828:
        /*000c*/ 	.word	0x00000000
        /*0010*/ 	.short	0x0001
        /*0012*/ 	.short	0x0008
        /*0014*/ 	.byte	0x00, 0xf0, 0x61, 0x08


	//----- nvinfo : EIATTR_KPARAM_INFO
	.align		4
.L_3829:
        /*0018*/ 	.byte	0x04, 0x17
        /*001a*/ 	.short	(.L_3831 - .L_3830)
.L_3830:
        /*001c*/ 	.word	0x00000000
        /*0020*/ 	.short	0x0000
        /*0022*/ 	.short	0x0000
        /*0024*/ 	.byte	0x00, 0xf0, 0x11, 0x00


	//----- nvinfo : EIATTR_SPARSE_MMA_MASK
	.align		4
.L_3831:
        /*0028*/ 	.byte	0x03, 0x50
        /*002a*/ 	.short	0x0000


	//----- nvinfo : EIATTR_MAXREG_COUNT
	.align		4
        /*002c*/ 	.byte	0x03, 0x1b
        /*002e*/ 	.short	0x0080


	//----- nvinfo : EIATTR_MERCURY_ISA_VERSION
	.align		4
        /*0030*/ 	.byte	0x03, 0x5f
        /*0032*/ 	.short	0x0101


	//----- nvinfo : EIATTR_EXIT_INSTR_OFFSETS
	.align		4
        /*0034*/ 	.byte	0x04, 0x1c
        /*0036*/ 	.short	(.L_3833 - .L_3832)


	//   ....[0]....
.L_3832:
        /*0038*/ 	.word	0x00001480


	//   ....[1]....
        /*003c*/ 	.word	0x00002850


	//----- nvinfo : EIATTR_MAX_THREADS
	.align		4
.L_3833:
        /*0040*/ 	.byte	0x04, 0x05
        /*0042*/ 	.short	(.L_3835 - .L_3834)
.L_3834:
        /*0044*/ 	.word	0x00000080
        /*0048*/ 	.word	0x00000001
        /*004c*/ 	.word	0x00000001


	//----- nvinfo : EIATTR_CRS_STACK_SIZE
	.align		4
.L_3835:
        /*0050*/ 	.byte	0x04, 0x1e
        /*0052*/ 	.short	(.L_3837 - .L_3836)
.L_3836:
        /*0054*/ 	.word	0x00000000


	//----- nvinfo : EIATTR_CBANK_PARAM_SIZE
	.align		4
.L_3837:
        /*0058*/ 	.byte	0x03, 0x19
        /*005a*/ 	.short	0x0220


	//----- nvinfo : EIATTR_PARAM_CBANK
	.align		4
        /*005c*/ 	.byte	0x04, 0x0a
        /*005e*/ 	.short	(.L_3839 - .L_3838)
	.align		4
.L_3838:
        /*0060*/ 	.word	index@(.nv.constant0._ZN2at6native18elementwise_kernelILi128ELi2EZNS0_22gpu_kernel_impl_nocastIZZZNS0_16sign_kernel_cudaERNS_18TensorIteratorBaseEENKUlvE_clEvENKUlvE2_clEvEUllE_EEvS4_RKT_EUliE_EEviT1_)
        /*0064*/ 	.short	0x0210
        /*0066*/ 	.short	0x0220


	//----- nvinfo : EIATTR_SW_WAR
	.align		4
.L_3839:
        /*0068*/ 	.byte	0x04, 0x36
        /*006a*/ 	.short	(.L_3841 - .L_3840)
.L_3840:
        /*006c*/ 	.word	0x00000008
.L_3841:


//--------------------- .nv.info._ZN2at6native27unrolled_elementwise_kernelIZZZNS0_16sign_kernel_cudaERNS_18TensorIteratorBaseEENKUlvE_clEvENKUlvE2_clEvEUllE_St5arrayIPcLm2EELi4E23TrivialOffsetCalculatorILi1EjESB_NS0_6memory15LoadWithoutCastENSC_16StoreWithoutCastEEEviT_T0_T2_T3_T4_T5_ --------------------------
	.section	.nv.info._ZN2at6native27unrolled_elementwise_kernelIZZZNS0_16sign_kernel_cudaERNS_18TensorIteratorBaseEENKUlvE_clEvENKUlvE2_clEvEUllE_St5arrayIPcLm2EELi4E23TrivialOffsetCalculatorILi1EjESB_NS0_6memory15LoadWithoutCastENSC_16StoreWithoutCastEEEviT_T0_T2_T3_T4_T5_,"",@"SHT_CUDA_INFO"
	.sectionflags	@""
	.align	4


	//----- nvinfo : EIATTR_CUDA_API_VERSION
	.align		4
        /*0000*/ 	.byte	0x04, 0x37
        /*0002*/ 	.short	(.L_3843 - .L_3842)
.L_3842:
        /*0004*/ 	.word	0x00000082


	//----- nvinfo : EIATTR_KPARAM_INFO
	.align		4
.L_3843:
        /*0008*/ 	.byte	0x04, 0x17
        /*000a*/ 	.short	(.L_3845 - .L_3844)
.L_3844:
        /*000c*/ 	.word	0x00000000
        /*0010*/ 	.short	0x0006
        /*0012*/ 	.short	0x001b
        /*0014*/ 	.byte	0x00, 0xf0, 0x05, 0x00


	//----- nvinfo : EIATTR_KPARAM_INFO
	.align		4
.L_3845:
        /*0018*/ 	.byte	0x04, 0x17
        /*001a*/ 	.short	(.L_3847 - .L_3846)
.L_3846:
        /*001c*/ 	.word	0x00000000
        /*0020*/ 	.short	0x0005
        /*0022*/ 	.short	0x001a
        /*0024*/ 	.byte	0x00, 0xf0, 0x05, 0x00


	//----- nvinfo : EIATTR_KPARAM_INFO
	.align		4
.L_3847:
        /*0028*/ 	.byte	0x04, 0x17
        /*002a*/ 	.short	(.L_3849 - .L_3848)
.L_3848:
        /*002c*/ 	.word	0x00000000
        /*0030*/ 	.short	0x0004
        /*0032*/ 	.short	0x0019
        /*0034*/ 	.byte	0x00, 0xf0, 0x05, 0x00


	//----- nvinfo : EIATTR_KPARAM_INFO
	.align		4
.L_3849:
        /*0038*/ 	.byte	0x04, 0x17
        /*003a*/ 	.short	(.L_3851 - .L_3850)
.L_3850:
        /*003c*/ 	.word	0x00000000
        /*0040*/ 	.short	0x0003
        /*0042*/ 	.short	0x0018
        /*0044*/ 	.byte	0x00, 0xf0, 0x05, 0x00


	//----- nvinfo : EIATTR_KPARAM_INFO
	.align		4
.L_3851:
        /*0048*/ 	.byte	0x04, 0x17
        /*004a*/ 	.short	(.L_3853 - .L_3852)
.L_3852:
        /*004c*/ 	.word	0x00000000
        /*0050*/ 	.short	0x0002
        /*0052*/ 	.short	0x0008
        /*0054*/ 	.byte	0x00, 0xf0, 0x41, 0x00


	//----- nvinfo : EIATTR_KPARAM_INFO
	.align		4
.L_3853:
        /*0058*/ 	.byte	0x04, 0x17
        /*005a*/ 	.short	(.L_3855 - .L_3854)
.L_3854:
        /*005c*/ 	.word	0x00000000
        /*0060*/ 	.short	0x0001
        /*0062*/ 	.short	0x0004
        /*0064*/ 	.byte	0x00, 0xf0, 0x05, 0x00


	//----- nvinfo : EIATTR_KPARAM_INFO
	.align		4
.L_3855:
        /*0068*/ 	.byte	0x04, 0x17
        /*006a*/ 	.short	(.L_3857 - .L_3856)
.L_3856:
        /*006c*/ 	.word	0x00000000
        /*0070*/ 	.short	0x0000
        /*0072*/ 	.short	0x0000
        /*0074*/ 	.byte	0x00, 0xf0, 0x11, 0x00


	//----- nvinfo : EIATTR_SPARSE_MMA_MASK
	.align		4
.L_3857:
        /*0078*/ 	.byte	0x03, 0x50
        /*007a*/ 	.short	0x0000


	//----- nvinfo : EIATTR_MAXREG_COUNT
	.align		4
        /*007c*/ 	.byte	0x03, 0x1b
        /*007e*/ 	.short	0x00ff


	//----- nvinfo : EIATTR_MERCURY_ISA_VERSION
	.align		4
        /*0080*/ 	.byte	0x03, 0x5f
        /*0082*/ 	.short	0x0101


	//----- nvinfo : EIATTR_EXIT_INSTR_OFFSETS
	.align		4
        /*0084*/ 	.byte	0x04, 0x1c
        /*0086*/ 	.short	(.L_3859 - .L_3858)


	//   ....[0]....
.L_3858:
        /*0088*/ 	.word	0x000004a0


	//   ....[1]....
        /*008c*/ 	.word	0x00000540


	//----- nvinfo : EIATTR_MAX_THREADS
	.align		4
.L_3859:
        /*0090*/ 	.byte	0x04, 0x05
        /*0092*/ 	.short	(.L_3861 - .L_3860)
.L_3860:
        /*0094*/ 	.word	0x00000080
        /*0098*/ 	.word	0x00000001
        /*009c*/ 	.word	0x00000001


	//----- nvinfo : EIATTR_CRS_STACK_SIZE
	.align		4
.L_3861:
        /*00a0*/ 	.byte	0x04, 0x1e
        /*00a2*/ 	.short	(.L_3863 - .L_3862)
.L_3862:
        /*00a4*/ 	.word	0x00000000


	//----- nvinfo : EIATTR_CBANK_PARAM_SIZE
	.align		4
.L_3863:
        /*00a8*/ 	.byte	0x03, 0x19
        /*00aa*/ 	.short	0x001c


	//----- nvinfo : EIATTR_PARAM_CBANK
	.align		4
        /*00ac*/ 	.byte	0x04, 0x0a
        /*00ae*/ 	.short	(.L_3865 - .L_3864)
	.align		4
.L_3864:
        /*00b0*/ 	.word	index@(.nv.constant0._ZN2at6native27unrolled_elementwise_kernelIZZZNS0_16sign_kernel_cudaERNS_18TensorIteratorBaseEENKUlvE_clEvENKUlvE2_clEvEUllE_St5arrayIPcLm2EELi4E23TrivialOffsetCalculatorILi1EjESB_NS0_6memory15LoadWithoutCastENSC_16StoreWithoutCastEEEviT_T0_T2_T3_T4_T5_)
        /*00b4*/ 	.short	0x0210
        /*00b6*/ 	.short	0x001c


	//----- nvinfo : EIATTR_SW_WAR
	.align		4
.L_3865:
        /*00b8*/ 	.byte	0x04, 0x36
        /*00ba*/ 	.short	(.L_3867 - .L_3866)
.L_3866:
        /*00bc*/ 	.word	0x00000008
.L_3867:


//--------------------- .nv.info._ZN2at6native29vectorized_elementwise_kernelILi2EZZZNS0_16sign_kernel_cudaERNS_18TensorIteratorBaseEENKUlvE_clEvENKUlvE2_clEvEUllE_St5arrayIPcLm2EEEEviT0_T1_ --------------------------
	.section	.nv.info._ZN2at6native29vectorized_elementwise_kernelILi2EZZZNS0_16sign_kernel_cudaERNS_18TensorIteratorBaseEENKUlvE_clEvENKUlvE2_clEvEUllE_St5arrayIPcLm2EEEEviT0_T1_,"",@"SHT_CUDA_INFO"
	.sectionflags	@""
	.align	4


	//----- nvinfo : EIATTR_CUDA_API_VERSION
	.align		4
        /*0000*/ 	.byte	0x04, 0x37
        /*0002*/ 	.short	(.L_3869 - .L_3868)
.L_3868:
        /*0004*/ 	.word	0x00000082


	//----- nvinfo : EIATTR_KPARAM_INFO
	.align		4
.L_3869:
        /*0008*/ 	.byte	0x04, 0x17
        /*000a*/ 	.short	(.L_3871 - .L_3870)
.L_3870:
        /*000c*/ 	.word	0x00000000
        /*0010*/ 	.short	0x0002
        /*0012*/ 	.short	0x0008
        /*0014*/ 	.byte	0x00, 0xf0, 0x41, 0x00


	//----- nvinfo : EIATTR_KPARAM_INFO
	.align		4
.L_3871:
        /*0018*/ 	.byte	0x04, 0x17
        /*001a*/ 	.short	(.L_3873 - .L_3872)
.L_3872:
        /*001c*/ 	.word	0x00000000
        /*0020*/ 	.short	0x0001
        /*0022*/ 	.short	0x0004
        /*0024*/ 	.byte	0x00, 0xf0, 0x05, 0x00


	//----- nvinfo : EIATTR_KPARAM_INFO
	.align		4
.L_3873:
        /*0028*/ 	.byte	0x04, 0x17
        /*002a*/ 	.short	(.L_3875 - .L_3874)
.L_3874:
        /*002c*/ 	.word	0x00000000
        /*0030*/ 	.short	0x0000
        /*0032*/ 	.short	0x0000
        /*0034*/ 	.byte	0x00, 0xf0, 0x11, 0x00


	//----- nvinfo : EIATTR_SPARSE_MMA_MASK
	.align		4
.L_3875:
        /*0038*/ 	.byte	0x03, 0x50
        /*003a*/ 	.short	0x0000


	//----- nvinfo : EIATTR_MAXREG_COUNT
	.align		4
        /*003c*/ 	.byte	0x03, 0x1b
        /*003e*/ 	.short	0x00ff


	//----- nvinfo : EIATTR_MERCURY_ISA_VERSION
	.align		4
        /*0040*/ 	.byte	0x03, 0x5f
        /*0042*/ 	.short	0x0101


	//----- nvinfo : EIATTR_EXIT_INSTR_OFFSETS
	.align		4
        /*0044*/ 	.byte	0x04, 0x1c
        /*0046*/ 	.short	(.L_3877 - .L_3876)


	//   ....[0]....
.L_3876:
        /*0048*/ 	.word	0x00000490


	//   ....[1]....
        /*004c*/ 	.word	0x00000e00


	//   ....[2]....
        /*0050*/ 	.word	0x00000ea0


	//----- nvinfo : EIATTR_MAX_THREADS
	.align		4
.L_3877:
        /*0054*/ 	.byte	0x04, 0x05
        /*0056*/ 	.short	(.L_3879 - .L_3878)
.L_3878:
        /*0058*/ 	.word	0x00000080
        /*005c*/ 	.word	0x00000001
        /*0060*/ 	.word	0x00000001


	//----- nvinfo : EIATTR_CRS_STACK_SIZE
	.align		4
.L_3879:
        /*0064*/ 	.byte	0x04, 0x1e
        /*0066*/ 	.short	(.L_3881 - .L_3880)
.L_3880:
        /*0068*/ 	.word	0x00000000


	//----- nvinfo : EIATTR_CBANK_PARAM_SIZE
	.align		4
.L_3881:
        /*006c*/ 	.byte	0x03, 0x19
        /*006e*/ 	.short	0x0018


	//----- nvinfo : EIATTR_PARAM_CBANK
	.align		4
        /*0070*/ 	.byte	0x04, 0x0a
        /*0072*/ 	.short	(.L_3883 - .L_3882)
	.align		4
.L_3882:
        /*0074*/ 	.word	index@(.nv.constant0._ZN2at6native29vectorized_elementwise_kernelILi2EZZZNS0_16sign_kernel_cudaERNS_18TensorIteratorBaseEENKUlvE_clEvENKUlvE2_clEvEUllE_St5arrayIPcLm2EEEEviT0_T1_)
        /*0078*/ 	.short	0x0210
        /*007a*/ 	.short	0x0018


	//----- nvinfo : EIATTR_SW_WAR
	.align		4
.L_3883:
        /*007c*/ 	.byte	0x04, 0x36
        /*007e*/ 	.short	(.L_3885 - .L_3884)
.L_3884:
        /*0080*/ 	.word	0x00000008
.L_3885:


//--------------------- .nv.info._ZN2at6native29vectorized_elementwise_kernelILi4EZZZNS0_16sign_kernel_cudaERNS_18TensorIteratorBaseEENKUlvE_clEvENKUlvE2_clEvEUllE_St5arrayIPcLm2EEEEviT0_T1_ --------------------------
	.section	.nv.info._ZN2at6native29vectorized_elementwise_kernelILi4EZZZNS0_16sign_kernel_cudaERNS_18TensorIteratorBaseEENKUlvE_clEvENKUlvE2_clEvEUllE_St5arrayIPcLm2EEEEviT0_T1_,"",@"SHT_CUDA_INFO"
	.sectionflags	@""
	.align	4


	//----- nvinfo : EIATTR_CUDA_API_VERSION
	.align		4
        /*0000*/ 	.byte	0x04, 0x37
        /*0002*/ 	.short	(.L_3887 - .L_3886)
.L_3886:
        /*0004*/ 	.word	0x00000082


	//----- nvinfo : EIATTR_KPARAM_INFO
	.align		4
.L_3887:
        /*0008*/ 	.byte	0x04, 0x17
        /*000a*/ 	.short	(.L_3889 - .L_3888)
.L_3888:
        /*000c*/ 	.word	0x00000000
        /*0010*/ 	.short	0x0002
        /*0012*/ 	.short	0x0008
        /*0014*/ 	.byte	0x00, 0xf0, 0x41, 0x00


	//----- nvinfo : EIATTR_KPARAM_INFO
	.align		4
.L_3889:
        /*0018*/ 	.byte	0x04, 0x17
        /*001a*/ 	.short	(.L_3891 - .L_3890)
.L_3890:
        /*001c*/ 	.word	0x00000000
        /*0020*/ 	.short	0x0001
        /*0022*/ 	.short	0x0004
        /*0024*/ 	.byte	0x00, 0xf0, 0x05, 0x00


	//----- nvinfo : EIATTR_KPARAM_INFO
	.align		4
.L_3891:
        /*0028*/ 	.byte	0x04, 0x17
        /*002a*/ 	.short	(.L_3893 - .L_3892)
.L_3892:
        /*002c*/ 	.word	0x00000000
        /*0030*/ 	.short	0x0000
        /*0032*/ 	.short	0x0000
        /*0034*/ 	.byte	0x00, 0xf0, 0x11, 0x00


	//----- nvinfo : EIATTR_SPARSE_MMA_MASK
	.align		4
.L_3893:
        /*0038*/ 	.byte	0x03, 0x50
        /*003a*/ 	.short	0x0000


	//----- nvinfo : EIATTR_MAXREG_COUNT
	.align		4
        /*003c*/ 	.byte	0x03, 0x1b
        /*003e*/ 	.short	0x00ff


	//----- nvinfo : EIATTR_MERCURY_ISA_VERSION
	.align		4
        /*0040*/ 	.byte	0x03, 0x5f
        /*0042*/ 	.short	0x0101


	//----- nvinfo : EIATTR_EXIT_INSTR_OFFSETS
	.align		4
        /*0044*/ 	.byte	0x04, 0x1c
        /*0046*/ 	.short	(.L_3895 - .L_3894)


	//   ....[0]....
.L_3894:
        /*0048*/ 	.word	0x00000490


	//   ....[1]....
        /*004c*/ 	.word	0x00000e00


	//   ....[2]....
        /*0050*/ 	.word	0x00000ea0


	//----- nvinfo : EIATTR_MAX_THREADS
	.align		4
.L_3895:
        /*0054*/ 	.byte	0x04, 0x05
        /*0056*/ 	.short	(.L_3897 - .L_3896)
.L_3896:
        /*0058*/ 	.word	0x00000080
        /*005c*/ 	.word	0x00000001
        /*0060*/ 	.word	0x00000001


	//----- nvinfo : EIATTR_CRS_STACK_SIZE
	.align		4
.L_3897:
        /*0064*/ 	.byte	0x04, 0x1e
        /*0066*/ 	.short	(.L_3899 - .L_3898)
.L_3898:
        /*0068*/ 	.word	0x00000000


	//----- nvinfo : EIATTR_CBANK_PARAM_SIZE
	.align		4
.L_3899:
        /*006c*/ 	.byte	0x03, 0x19
        /*006e*/ 	.short	0x0018


	//----- nvinfo : EIATTR_PARAM_CBANK
	.align		4
        /*0070*/ 	.byte	0x04, 0x0a
        /*0072*/ 	.short	(.L_3901 - .L_3900)
	.align		4
.L_3900:
        /*0074*/ 	.word	index@(.nv.constant0._ZN2at6native29vectorized_elementwise_kernelILi4EZZZNS0_16sign_kernel_cudaERNS_18TensorIteratorBaseEENKUlvE_clEvENKUlvE2_clEvEUllE_St5arrayIPcLm2EEEEviT0_T1_)
        /*0078*/ 	.short	0x0210
        /*007a*/ 	.short	0x0018


	//----- nvinfo : EIATTR_SW_WAR
	.align		4
.L_3901:
        /*007c*/ 	.byte	0x04, 0x36
        /*007e*/ 	.short	(.L_3903 - .L_3902)
.L_3902:
        /*0080*/ 	.word	0x00000008
.L_3903:


//--------------------- .nv.info._ZN2at6native29vectorized_elementwise_kernelILi8EZZZNS0_16sign_kernel_cudaERNS_18TensorIteratorBaseEENKUlvE_clEvENKUlvE2_clEvEUllE_St5arrayIPcLm2EEEEviT0_T1_ --------------------------
	.section	.nv.info._ZN2at6native29vectorized_elementwise_kernelILi8EZZZNS0_16sign_kernel_cudaERNS_18TensorIteratorBaseEENKUlvE_clEvENKUlvE2_clEvEUllE_St5arrayIPcLm2EEEEviT0_T1_,"",@"SHT_CUDA_INFO"
	.sectionflags	@""
	.align	4


	//----- nvinfo : EIATTR_CUDA_API_VERSION
	.align		4
        /*0000*/ 	.byte	0x04, 0x37
        /*0002*/ 	.short	(.L_3905 - .L_3904)
.L_3904:
        /*0004*/ 	.word	0x00000082


	//----- nvinfo : EIATTR_KPARAM_INFO
	.align		4
.L_3905:
        /*0008*/ 	.byte	0x04, 0x17
        /*000a*/ 	.short	(.L_3907 - .L_3906)
.L_3906:
        /*000c*/ 	.word	0x00000000
        /*0010*/ 	.short	0x0002
        /*0012*/ 	.short	0x0008
        /*0014*/ 	.byte	0x00, 0xf0, 0x41, 0x00


	//----- nvinfo : EIATTR_KPARAM_INFO
	.align		4
.L_3907:
        /*0018*/ 	.byte	0x04, 0x17
        /*001a*/ 	.short	(.L_3909 - .L_3908)
.L_3908:
        /*001c*/ 	.word	0x00000000
        /*0020*/ 	.short	0x0001
        /*0022*/ 	.short	0x0004
        /*0024*/ 	.byte	0x00, 0xf0, 0x05, 0x00


	//----- nvinfo : EIATTR_KPARAM_INFO
	.align		4
.L_3909:
        /*0028*/ 	.byte	0x04, 0x17
        /*002a*/ 	.short	(.L_3911 - .L_3910)
.L_3910:
        /*002c*/ 	.word	0x00000000
        /*0030*/ 	.short	0x0000
        /*0032*/ 	.short	0x0000
        /*0034*/ 	.byte	0x00, 0xf0, 0x11, 0x00


	//----- nvinfo : EIATTR_SPARSE_MMA_MASK
	.align		4
.L_3911:
        /*0038*/ 	.byte	0x03, 0x50
        /*003a*/ 	.short	0x0000


	//----- nvinfo : EIATTR_MAXREG_COUNT
	.align		4
        /*003c*/ 	.byte	0x03, 0x1b
        /*003e*/ 	.short	0x00ff


	//----- nvinfo : EIATTR_MERCURY_ISA_VERSION
	.align		4
        /*0040*/ 	.byte	0x03, 0x5f
        /*0042*/ 	.short	0x0101


	//----- nvinfo : EIATTR_EXIT_INSTR_OFFSETS
	.align		4
        /*0044*/ 	.byte	0x04, 0x1c
        /*0046*/ 	.short	(.L_3913 - .L_3912)


	//   ....[0]....
.L_3912:
        /*0048*/ 	.word	0x00000490


	//   ....[1]....
        /*004c*/ 	.word	0x00000e00


	//   ....[2]....
        /*0050*/ 	.word	0x00000ea0


	//----- nvinfo : EIATTR_MAX_THREADS
	.align		4
.L_3913:
        /*0054*/ 	.byte	0x04, 0x05
        /*0056*/ 	.short	(.L_3915 - .L_3914)
.L_3914:
        /*0058*/ 	.word	0x00000080
        /*005c*/ 	.word	0x00000001
        /*0060*/ 	.word	0x00000001


	//----- nvinfo : EIATTR_CRS_STACK_SIZE
	.align		4
.L_3915:
        /*0064*/ 	.byte	0x04, 0x1e
        /*0066*/ 	.short	(.L_3917 - .L_3916)
.L_3916:
        /*0068*/ 	.word	0x00000000


	//----- nvinfo : EIATTR_CBANK_PARAM_SIZE
	.align		4
.L_3917:
        /*006c*/ 	.byte	0x03, 0x19
        /*006e*/ 	.short	0x0018


	//----- nvinfo : EIATTR_PARAM_CBANK
	.align		4
        /*0070*/ 	.byte	0x04, 0x0a
        /*0072*/ 	.short	(.L_3919 - .L_3918)
	.align		4
.L_3918:
        /*0074*/ 	.word	index@(.nv.constant0._ZN2at6native29vectorized_elementwise_kernelILi8EZZZNS0_16sign_kernel_cudaERNS_18TensorIteratorBaseEENKUlvE_clEvENKUlvE2_clEvEUllE_St5arrayIPcLm2EEEEviT0_T1_)
        /*0078*/ 	.short	0x0210
        /*007a*/ 	.short	0x0018


	//----- nvinfo : EIATTR_SW_WAR
	.align		4
.L_3919:
        /*007c*/ 	.byte	0x04, 0x36
        /*007e*/ 	.short	(.L_3921 - .L_3920)
.L_3920:
        /*0080*/ 	.word	0x00000008
.L_3921:


//--------------------- .nv.info._ZN2at6native18elementwise_kernelILi128ELi4EZNS0_15gpu_kernel_implIZZZNS0_16sign_kernel_cudaERNS_18TensorIteratorBaseEENKUlvE_clEvENKUlvE1_clEvEUliE_EEvS4_RKT_EUliE_EEviT1_ --------------------------
	.section	.nv.info._ZN2at6native18elementwise_kernelILi128ELi4EZNS0_15gpu_kernel_implIZZZNS0_16sign_kernel_cudaERNS_18TensorIteratorBaseEENKUlvE_clEvENKUlvE1_clEvEUliE_EEvS4_RKT_EUliE_EEviT1_,"",@"SHT_CUDA_INFO"
	.sectionflags	@""
	.align	4


	//----- nvinfo : EIATTR_CUDA_API_VERSION
	.align		4
        /*0000*/ 	.byte	0x04, 0x37
        /*0002*/ 	.short	(.L_3923 - .L_3922)
.L_3922:
        /*0004*/ 	.word	0x00000082


	//----- nvinfo : EIATTR_KPARAM_INFO
	.align		4
.L_3923:
        /*0008*/ 	.byte	0x04, 0x17
        /*000a*/ 	.short	(.L_3925 - .L_3924)
.L_3924:
        /*000c*/ 	.word	0x00000000
        /*0010*/ 	.short	0x0001
        /*0012*/ 	.short	0x0008
        /*0014*/ 	.byte	0x00, 0xf0, 0x61, 0x08


	//----- nvinfo : EIATTR_KPARAM_INFO
	.align		4
.L_3925:
        /*0018*/ 	.byte	0x04, 0x17
        /*001a*/ 	.short	(.L_3927 - .L_3926)
.L_3926:
        /*001c*/ 	.word	0x00000000
        /*0020*/ 	.short	0x0000
        /*0022*/ 	.short	0x0000
        /*0024*/ 	.byte	0x00, 0xf0, 0x11, 0x00


	//----- nvinfo : EIATTR_SPARSE_MMA_MASK
	.align		4
.L_3927:
        /*0028*/ 	.byte	0x03, 0x50
        /*002a*/ 	.short	0x0000


	//----- nvinfo : EIATTR_MAXREG_COUNT
	.align		4
        /*002c*/ 	.byte	0x03, 0x1b
        /*002e*/ 	.short	0x0080


	//----- nvinfo : EIATTR_EXTERNS
	.align		4
        /*0030*/ 	.byte	0x04, 0x0f
        /*0032*/ 	.short	(.L_3929 - .L_3928)


	//   ....[0]....
	.align		4
.L_3928:
        /*0034*/ 	.word	index@(__assertfail)


	//----- nvinfo : EIATTR_MERCURY_ISA_VERSION
	.align		4
.L_3929:
        /*0038*/ 	.byte	0x03, 0x5f
        /*003a*/ 	.short	0x0101


	//----- nvinfo : EIATTR_SYSCALL_OFFSETS
	.align		4
        /*003c*/ 	.byte	0x04, 0x46
        /*003e*/ 	.short	(.L_3931 - .L_3930)


	//   ....[0]....
.L_3930:
        /*0040*/ 	.word	0x00002170


	//   ....[1]....
        /*0044*/ 	.word	0x00002fe0


	//   ....[2]....
        /*0048*/ 	.word	0x00005180


	//   ....[3]....
        /*004c*/ 	.word	0x00005ff0


	//   ....[4]....
        /*0050*/ 	.word	0x00008180


	//   ....[5]....
        /*0054*/ 	.word	0x00008ff0


	//   ....[6]....
        /*0058*/ 	.word	0x0000b170


	//   ....[7]....
        /*005c*/ 	.word	0x0000bfe0


	//----- nvinfo : EIATTR_EXIT_INSTR_OFFSETS
	.align		4
.L_3931:
        /*0060*/ 	.byte	0x04, 0x1c
        /*0062*/ 	.short	(.L_3933 - .L_3932)


	//   ....[0]....
.L_3932:
        /*0064*/ 	.word	0x00009090


	//   ....[1]....
        /*0068*/ 	.word	0x0000b2d0


	//   ....[2]....
        /*006c*/ 	.word	0x0000b2f0


	//   ....[3]....
        /*0070*/ 	.word	0x0000b380


	//   ....[4]....
        /*0074*/ 	.word	0x0000b3a0


	//   ....[5]....
        /*0078*/ 	.word	0x0000b3c0


	//   ....[6]....
        /*007c*/ 	.word	0x0000b450


	//   ....[7]....
        /*0080*/ 	.word	0x0000b490


	//   ....[8]....
        /*0084*/ 	.word	0x0000b530


	//   ....[9]....
        /*0088*/ 	.word	0x0000b580


	//   ....[10]....
        /*008c*/ 	.word	0x0000b5b0


	//   ....[11]....
        /*0090*/ 	.word	0x0000b670


	//   ....[12]....
        /*0094*/ 	.word	0x0000b6b0


	//   ....[13]....
        /*0098*/ 	.word	0x0000b840


	//   ....[14]....
        /*009c*/ 	.word	0x0000b9a0


	//   ....[15]....
        /*00a0*/ 	.word	0x0000b9e0


	//   ....[16]....
        /*00a4*/ 	.word	0x0000ba80


	//   ....[17]....
        /*00a8*/ 	.word	0x0000bc00


	//   ....[18]....
        /*00ac*/ 	.word	0x0000bd80


	//   ....[19]....
        /*00b0*/ 	.word	0x0000bee0


	//   ....[20]....
        /*00b4*/ 	.word	0x0000bff0


	//   ....[21]....
        /*00b8*/ 	.word	0x0000c020


	//   ....[22]....
        /*00bc*/ 	.word	0x0000c040


	//----- nvinfo : EIATTR_MAX_THREADS
	.align		4
.L_3933:
        /*00c0*/ 	.byte	0x04, 0x05
        /*00c2*/ 	.short	(.L_3935 - .L_3934)
.L_3934:
        /*00c4*/ 	.word	0x00000080
        /*00c8*/ 	.word	0x00000001
        /*00cc*/ 	.word	0x00000001


	//----- nvinfo : EIATTR_CRS_STACK_SIZE
	.align		4
.L_3935:
        /*00d0*/ 	.byte	0x04, 0x1e
        /*00d2*/ 	.short	(.L_3937 - .L_3936)
.L_3936:
        /*00d4*/ 	.word	0x00000000


	//----- nvinfo : EIATTR_CBANK_PARAM_SIZE
	.align		4
.L_3937:
        /*00d8*/ 	.byte	0x03, 0x19
        /*00da*/ 	.short	0x0220


	//----- nvinfo : EIATTR_PARAM_CBANK
	.align		4
        /*00dc*/ 	.byte	0x04, 0x0a
        /*00de*/ 	.short	(.L_3939 - .L_3938)
	.align		4
.L_3938:
        /*00e0*/ 	.word	index@(.nv.constant0._ZN2at6native18elementwise_kernelILi128ELi4EZNS0_15gpu_kernel_implIZZZNS0_16sign_kernel_cudaERNS_18TensorIteratorBaseEENKUlvE_clEvENKUlvE1_clEvEUliE_EEvS4_RKT_EUliE_EEviT1_)
        /*00e4*/ 	.short	0x0210
        /*00e6*/ 	.short	0x0220


	//----- nvinfo : EIATTR_SW_WAR
	.align		4
.L_3939:
        /*00e8*/ 	.byte	0x04, 0x36
        /*00ea*/ 	.short	(.L_3941 - .L_3940)
.L_3940:
        /*00ec*/ 	.word	0x00000008
.L_3941:


//--------------------- .nv.info._ZN2at6native27unrolled_elementwise_kernelIZZZNS0_16sign_kernel_cudaERNS_18TensorIteratorBaseEENKUlvE_clEvENKUlvE1_clEvEUliE_St5arrayIPcLm2EELi4E23TrivialOffsetCalculatorILi1EjESB_NS0_6memory12LoadWithCastILi1EEENSC_13StoreWithCastILi1EEEEEviT_T0_T2_T3_T4_T5_ --------------------------
	.section	.nv.info._ZN2at6native27unrolled_elementwise_kernelIZZZNS0_16sign_kernel_cudaERNS_18TensorIteratorBaseEENKUlvE_clEvENKUlvE1_clEvEUliE_St5arrayIPcLm2EELi4E23TrivialOffsetCalculatorILi1EjESB_NS0_6memory12LoadWithCastILi1EEENSC_13StoreWithCastILi1EEEEEviT_T0_T2_T3_T4_T5_,"",@"SHT_CUDA_INFO"
	.sectionflags	@""
	.align	4


	//----- nvinfo : EIATTR_CUDA_API_VERSION
	.align		4
        /*0000*/ 	.byte	0x04, 0x37
        /*0002*/ 	.short	(.L_3943 - .L_3942)
.L_3942:
        /*0004*/ 	.word	0x00000082


	//----- nvinfo : EIATTR_KPARAM_INFO
	.align		4
.L_3943:
        /*0008*/ 	.byte	0x04, 0x17
        /*000a*/ 	.short	(.L_3945 - .L_3944)
.L_3944:
        /*000c*/ 	.word	0x00000000
        /*0010*/ 	.short	0x0006
        /*0012*/ 	.short	0x0024
        /*0014*/ 	.byte	0x00, 0xf0, 0x21, 0x00


	//----- nvinfo : EIATTR_KPARAM_INFO
	.align		4
.L_3945:
        /*0018*/ 	.byte	0x04, 0x17
        /*001a*/ 	.short	(.L_3947 - .L_3946)
.L_3946:
        /*001c*/ 	.word	0x00000000
        /*0020*/ 	.short	0x0005
        /*0022*/ 	.short	0x001c
        /*0024*/ 	.byte	0x00, 0xf0, 0x21, 0x00


	//----- nvinfo : EIATTR_KPARAM_INFO
	.align		4
.L_3947:
        /*0028*/ 	.byte	0x04, 0x17
        /*002a*/ 	.short	(.L_3949 - .L_3948)
.L_3948:
        /*002c*/ 	.word	0x00000000
        /*0030*/ 	.short	0x0004
        /*0032*/ 	.short	0x0019
        /*0034*/ 	.byte	0x00, 0xf0, 0x05, 0x00


	//----- nvinfo : EIATTR_KPARAM_INFO
	.align		4
.L_3949:
        /*0038*/ 	.byte	0x04, 0x17
        /*003a*/ 	.short	(.L_3951 - .L_3950)
.L_3950:
        /*003c*/ 	.word	0x00000000
        /*0040*/ 	.short	0x0003
        /*0042*/ 	.short	0x0018
        /*0044*/ 	.byte	0x00, 0xf0, 0x05, 0x00


	//----- nvinfo : EIATTR_KPARAM_INFO
	.align		4
.L_3951:
        /*0048*/ 	.byte	0x04, 0x17
        /*004a*/ 	.short	(.L_3953 - .L_3952)
.L_3952:
        /*004c*/ 	.word	0x00000000
        /*0050*/ 	.short	0x0002
        /*0052*/ 	.short	0x0008
        /*0054*/ 	.byte	0x00, 0xf0, 0x41, 0x00


	//----- nvinfo : EIATTR_KPARAM_INFO
	.align		4
.L_3953:
        /*0058*/ 	.byte	0x04, 0x17
        /*005a*/ 	.short	(.L_3955 - .L_3954)
.L_3954:
        /*005c*/ 	.word	0x00000000
        /*0060*/ 	.short	0x0001
        /*0062*/ 	.short	0x0004
        /*0064*/ 	.byte	0x00, 0xf0, 0x05, 0x00


	//----- nvinfo : EIATTR_KPARAM_INFO
	.align		4
.L_3955:
        /*0068*/ 	.byte	0x04, 0x17
        /*006a*/ 	.short	(.L_3957 - .L_3956)
.L_3956:
        /*006c*/ 	.word	0x00000000
        /*0070*/ 	.short	0x0000
        /*0072*/ 	.short	0x0000
        /*0074*/ 	.byte	0x00, 0xf0, 0x11, 0x00


	//----- nvinfo : EIATTR_SPARSE_MMA_MASK
	.align		4
.L_3957:
        /*0078*/ 	.byte	0x03, 0x50
        /*007a*/ 	.short	0x0000


	//----- nvinfo : EIATTR_MAXREG_COUNT
	.align		4
        /*007c*/ 	.byte	0x03, 0x1b
        /*007e*/ 	.short	0x00ff


	//----- nvinfo : EIATTR_EXTERNS
	.align		4
        /*0080*/ 	.byte	0x04, 0x0f
        /*0082*/ 	.short	(.L_3959 - .L_3958)


	//   ....[0]....
	.align		4
.L_3958:
        /*0084*/ 	.word	index@(__assertfail)


	//----- nvinfo : EIATTR_MERCURY_ISA_VERSION
	.align		4
.L_3959:
        /*0088*/ 	.byte	0x03, 0x5f
        /*008a*/ 	.short	0x0101


	//----- nvinfo : EIATTR_SYSCALL_OFFSETS
	.align		4
        /*008c*/ 	.byte	0x04, 0x46
        /*008e*/ 	.short	(.L_3961 - .L_3960)


	//   ....[0]....
.L_3960:
        /*0090*/ 	.word	0x00000ea0


	//   ....[1]....
        /*0094*/ 	.word	0x00001d30


	//   ....[2]....
        /*0098*/ 	.word	0x00002bd0


	//   ....[3]....
        /*009c*/ 	.word	0x00003a30


	//   ....[4]....
        /*00a0*/ 	.word	0x00004a30


	//   ....[5]....
        /*00a4*/ 	.word	0x00005920


	//   ....[6]....
        /*00a8*/ 	.word	0x00006810


	//   ....[7]....
        /*00ac*/ 	.word	0x000076f0


	//----- nvinfo : EIATTR_EXIT_INSTR_OFFSETS
	.align		4
.L_3961:
        /*00b0*/ 	.byte	0x04, 0x1c
        /*00b2*/ 	.short	(.L_3963 - .L_3962)


	//   ....[0]....
.L_3962:
        /*00b4*/ 	.word	0x000068b0


	//   ....[1]....
        /*00b8*/ 	.word	0x000069e0


	//   ....[2]....
        /*00bc*/ 	.word	0x00006a00


	//   ....[3]....
        /*00c0*/ 	.word	0x00006a90


	//   ....[4]....
        /*00c4*/ 	.word	0x00006ab0


	//   ....[5]....
        /*00c8*/ 	.word	0x00006ad0


	//   ....[6]....
        /*00cc*/ 	.word	0x00006b60


	//   ....[7]....
        /*00d0*/ 	.word	0x00006ba0


	//   ....[8]....
        /*00d4*/ 	.word	0x00006c40


	//   ....[9]....
        /*00d8*/ 	.word	0x00006c90


	//   ....[10]....
        /*00dc*/ 	.word	0x00006cc0


	//   ....[11]....
        /*00e0*/ 	.word	0x00006d80


	//   ....[12]....
        /*00e4*/ 	.word	0x00006dc0


	//   ....[13]....
        /*00e8*/ 	.word	0x00006f50


	//   ....[14]....
        /*00ec*/ 	.word	0x000070b0


	//   ....[15]....
        /*00f0*/ 	.word	0x000070f0


	//   ....[16]....
        /*00f4*/ 	.word	0x00007190


	//   ....[17]....
        /*00f8*/ 	.word	0x00007310


	//   ....[18]....
        /*00fc*/ 	.word	0x00007490


	//   ....[19]....
        /*0100*/ 	.word	0x000075f0


	//   ....[20]....
        /*0104*/ 	.word	0x00007700


	//   ....[21]....
        /*0108*/ 	.word	0x00007730


	//   ....[22]....
        /*010c*/ 	.word	0x00007750


	//----- nvinfo : EIATTR_MAX_THREADS
	.align		4
.L_3963:
        /*0110*/ 	.byte	0x04, 0x05
        /*0112*/ 	.short	(.L_3965 - .L_3964)
.L_3964:
        /*0114*/ 	.word	0x00000080
        /*0118*/ 	.word	0x00000001
        /*011c*/ 	.word	0x00000001


	//----- nvinfo : EIATTR_CRS_STACK_SIZE
	.align		4
.L_3965:
        /*0120*/ 	.byte	0x04, 0x1e
        /*0122*/ 	.short	(.L_3967 - .L_3966)
.L_3966:
        /*0124*/ 	.word	0x00000000


	//----- nvinfo : EIATTR_CBANK_PARAM_SIZE
	.align		4
.L_3967:
        /*0128*/ 	.byte	0x03, 0x19
        /*012a*/ 	.short	0x002c


	//----- nvinfo : EIATTR_PARAM_CBANK
	.align		4
        /*012c*/ 	.byte	0x04, 0x0a
        /*012e*/ 	.short	(.L_3969 - .L_3968)
	.align		4
.L_3968:
        /*0130*/ 	.word	index@(.nv.constant0._ZN2at6native27unrolled_elementwise_kernelIZZZNS0_16sign_kernel_cudaERNS_18TensorIteratorBaseEENKUlvE_clEvENKUlvE1_clEvEUliE_St5arrayIPcLm2EELi4E23TrivialOffsetCalculatorILi1EjESB_NS0_6memory12LoadWithCastILi1EEENSC_13StoreWithCastILi1EEEEEviT_T0_T2_T3_T4_T5_)
        /*0134*/ 	.short	0x0210
        /*0136*/ 	.short	0x002c


	//----- nvinfo : EIATTR_SW_WAR
	.align		4
.L_3969:
        /*0138*/ 	.byte	0x04, 0x36
        /*013a*/ 	.short	(.L_3971 - .L_3970)
.L_3970:
        /*013c*/ 	.word	0x00000008
.L_3971:


//--------------------- .nv.info._ZN2at6native18elementwise_kernelILi128ELi2EZNS0_22gpu_kernel_impl_nocastIZZZNS0_16sign_kernel_cudaERNS_18TensorIteratorBaseEENKUlvE_clEvENKUlvE1_clEvEUliE_EEvS4_RKT_EUliE_EEviT1_ --------------------------
	.section	.nv.info._ZN2at6native18elementwise_kernelILi128ELi2EZNS0_22gpu_kernel_impl_nocastIZZZNS0_16sign_kernel_cudaERNS_18TensorIteratorBaseEENKUlvE_clEvENKUlvE1_clEvEUliE_EEvS4_RKT_EUliE_EEviT1_,"",@"SHT_CUDA_INFO"
	.sectionflags	@""
	.align	4


	//----- nvinfo : EIATTR_CUDA_API_VERSION
	.align		4
        /*0000*/ 	.byte	0x04, 0x37
        /*0002*/ 	.short	(.L_3973 - .L_3972)
.L_3972:
        /*0004*/ 	.word	0x00000082


	//----- nvinfo : EIATTR_KPARAM_INFO
	.align		4
.L_3973:
        /*0008*/ 	.byte	0x04, 0x17
        /*000a*/ 	.short	(.L_3975 - .L_3974)
.L_3974:
        /*000c*/ 	.word	0x00000000
        /*0010*/ 	.short	0x0001
        /*0012*/ 	.short	0x0008
        /*0014*/ 	.byte	0x00, 0xf0, 0x61, 0x08


	//----- nvinfo : EIATTR_KPARAM_INFO
	.align		4
.L_3975:
        /*0018*/ 	.byte	0x04, 0x17
        /*001a*/ 	.short	(.L_3977 - .L_3976)
.L_3976:
        /*001c*/ 	.word	0x00000000
        /*0020*/ 	.short	0x0000
        /*0022*/ 	.short	0x0000
        /*0024*/ 	.byte	0x00, 0xf0, 0x11, 0x00


	//----- nvinfo : EIATTR_SPARSE_MMA_MASK
	.align		4
.L_3977:
        /*0028*/ 	.byte	0x03, 0x50
        /*002a*/ 	.short	0x0000


	//----- nvinfo : EIATTR_MAXREG_COUNT
	.align		4
        /*002c*/ 	.byte	0x03, 0x1b
        /*002e*/ 	.short	0x0080


	//----- nvinfo : EIATTR_MERCURY_ISA_VERSION
	.align		4
        /*0030*/ 	.byte	0x03, 0x5f
        /*0032*/ 	.short	0x0101


	//----- nvinfo : EIATTR_EXIT_INSTR_OFFSETS
	.align		4
        /*0034*/ 	.byte	0x04, 0x1c
        /*0036*/ 	.short	(.L_3979 - .L_3978)


	//   ....[0]....
.L_3978:
        /*0038*/ 	.word	0x00001470


	//   ....[1]....
        /*003c*/ 	.word	0x00002830


	//----- nvinfo : EIATTR_MAX_THREADS
	.align		4
.L_3979:
        /*0040*/ 	.byte	0x04, 0x05
        /*0042*/ 	.short	(.L_3981 - .L_3980)
.L_3980:
        /*0044*/ 	.word	0x00000080
        /*0048*/ 	.word	0x00000001
        /*004c*/ 	.word	0x00000001


	//----- nvinfo : EIATTR_CRS_STACK_SIZE
	.align		4
.L_3981:
        /*0050*/ 	.byte	0x04, 0x1e
        /*0052*/ 	.short	(.L_3983 - .L_3982)
.L_3982:
        /*0054*/ 	.word	0x00000000


	//----- nvinfo : EIATTR_CBANK_PARAM_SIZE
	.align		4
.L_3983:
        /*0058*/ 	.byte	0x03, 0x19
        /*005a*/ 	.short	0x0220


	//----- nvinfo : EIATTR_PARAM_CBANK
	.align		4
        /*005c*/ 	.byte	0x04, 0x0a
        /*005e*/ 	.short	(.L_3985 - .L_3984)
	.align		4
.L_3984:
        /*0060*/ 	.word	index@(.nv.constant0._ZN2at6native18elementwise_kernelILi128ELi2EZNS0_22gpu_kernel_impl_nocastIZZZNS0_16sign_kernel_cudaERNS_18TensorIteratorBaseEENKUlvE_clEvENKUlvE1_clEvEUliE_EEvS4_RKT_EUliE_EEviT1_)
        /*0064*/ 	.short	0x0210
        /*0066*/ 	.short	0x0220


	//----- nvinfo : EIATTR_SW_WAR
	.align		4
.L_3985:
        /*0068*/ 	.byte	0x04, 0x36
        /*006a*/ 	.short	(.L_3987 - .L_3986)
.L_3986:
        /*006c*/ 	.word	0x00000008
.L_3987:


//--------------------- .nv.info._ZN2at6native27unrolled_elementwise_kernelIZZZNS0_16sign_kernel_cudaERNS_18TensorIteratorBaseEENKUlvE_clEvENKUlvE1_clEvEUliE_St5arrayIPcLm2EELi4E23TrivialOffsetCalculatorILi1EjESB_NS0_6memory15LoadWithoutCastENSC_16StoreWithoutCastEEEviT_T0_T2_T3_T4_T5_ --------------------------
	.section	.nv.info._ZN2at6native27unrolled_elementwise_kernelIZZZNS0_16sign_kernel_cudaERNS_18TensorIteratorBaseEENKUlvE_clEvENKUlvE1_clEvEUliE_St5arrayIPcLm2EELi4E23TrivialOffsetCalculatorILi1EjESB_NS0_6memory15LoadWithoutCastENSC_16StoreWithoutCastEEEviT_T0_T2_T3_T4_T5_,"",@"SHT_CUDA_INFO"
	.sectionflags	@""
	.align	4


	//----- nvinfo : EIATTR_CUDA_API_VERSION
	.align		4
        /*0000*/ 	.byte	0x04, 0x37
        /*0002*/ 	.short	(.L_3989 - .L_3988)
.L_3988:
        /*0004*/ 	.word	0x00000082


	//----- nvinfo : EIATTR_KPARAM_INFO
	.align		4
.L_3989:
        /*0008*/ 	.byte	0x04, 0x17
        /*000a*/ 	.short	(.L_3991 - .L_3990)
.L_3990:
        /*000c*/ 	.word	0x00000000
        /*0010*/ 	.short	0x0006
        /*0012*/ 	.short	0x001b
        /*0014*/ 	.byte	0x00, 0xf0, 0x05, 0x00


	//----- nvinfo : EIATTR_KPARAM_INFO
	.align		4
.L_3991:
        /*0018*/ 	.byte	0x04, 0x17
        /*001a*/ 	.short	(.L_3993 - .L_3992)
.L_3992:
        /*001c*/ 	.word	0x00000000
        /*0020*/ 	.short	0x0005
        /*0022*/ 	.short	0x001a
        /*0024*/ 	.byte	0x00, 0xf0, 0x05, 0x00


	//----- nvinfo : EIATTR_KPARAM_INFO
	.align		4
.L_3993:
        /*0028*/ 	.byte	0x04, 0x17
        /*002a*/ 	.short	(.L_3995 - .L_3994)
.L_3994:
        /*002c*/ 	.word	0x00000000
        /*0030*/ 	.short	0x0004
        /*0032*/ 	.short	0x0019
        /*0034*/ 	.byte	0x00, 0xf0, 0x05, 0x00


	//----- nvinfo : EIATTR_KPARAM_INFO
	.align		4
.L_3995:
        /*0038*/ 	.byte	0x04, 0x17
        /*003a*/ 	.short	(.L_3997 - .L_3996)
.L_3996:
        /*003c*/ 	.word	0x00000000
        /*0040*/ 	.short	0x0003
        /*0042*/ 	.short	0x0018
        /*0044*/ 	.byte	0x00, 0xf0, 0x05, 0x00


	//----- nvinfo : EIATTR_KPARAM_INFO
	.align		4
.L_3997:
        /*0048*/ 	.byte	0x04, 0x17
        /*004a*/ 	.short	(.L_3999 - .L_3998)
.L_3998:
        /*004c*/ 	.word	0x00000000
        /*0050*/ 	.short	0x0002
        /*0052*/ 	.short	0x0008
        /*0054*/ 	.byte	0x00, 0xf0, 0x41, 0x00


	//----- nvinfo : EIATTR_KPARAM_INFO
	.align		4
.L_3999:
        /*0058*/ 	.byte	0x04, 0x17
        /*005a*/ 	.short	(.L_4001 - .L_4000)
.L_4000:
        /*005c*/ 	.word	0x00000000
        /*0060*/ 	.short	0x0001
        /*0062*/ 	.short	0x0004
        /*0064*/ 	.byte	0x00, 0xf0, 0x05, 0x00


	//----- nvinfo : EIATTR_KPARAM_INFO
	.align		4
.L_4001:
        /*0068*/ 	.byte	0x04, 0x17
        /*006a*/ 	.short	(.L_4003 - .L_4002)
.L_4002:
        /*006c*/ 	.word	0x00000000
        /*0070*/ 	.short	0x0000
        /*0072*/ 	.short	0x0000
        /*0074*/ 	.byte	0x00, 0xf0, 0x11, 0x00


	//----- nvinfo : EIATTR_SPARSE_MMA_MASK
	.align		4
.L_4003:
        /*0078*/ 	.byte	0x03, 0x50
        /*007a*/ 	.short	0x0000


	//----- nvinfo : EIATTR_MAXREG_COUNT
	.align		4
        /*007c*/ 	.byte	0x03, 0x1b
        /*007e*/ 	.short	0x00ff


	//----- nvinfo : EIATTR_MERCURY_ISA_VERSION
	.align		4
        /*0080*/ 	.byte	0x03, 0x5f
        /*0082*/ 	.short	0x0101


	//----- nvinfo : EIATTR_EXIT_INSTR_OFFSETS
	.align		4
        /*0084*/ 	.byte	0x04, 0x1c
        /*0086*/ 	.short	(.L_4005 - .L_4004)


	//   ....[0]....
.L_4004:
        /*0088*/ 	.word	0x00000460


	//   ....[1]....
        /*008c*/ 	.word	0x000004f0


	//----- nvinfo : EIATTR_MAX_THREADS
	.align		4
.L_4005:
        /*0090*/ 	.byte	0x04, 0x05
        /*0092*/ 	.short	(.L_4007 - .L_4006)
.L_4006:
        /*0094*/ 	.word	0x00000080
        /*0098*/ 	.word	0x00000001
        /*009c*/ 	.word	0x00000001


	//----- nvinfo : EIATTR_CRS_STACK_SIZE
	.align		4
.L_4007:
        /*00a0*/ 	.byte	0x04, 0x1e
        /*00a2*/ 	.short	(.L_4009 - .L_4008)
.L_4008:
        /*00a4*/ 	.word	0x00000000


	//----- nvinfo : EIATTR_CBANK_PARAM_SIZE
	.align		4
.L_4009:
        /*00a8*/ 	.byte	0x03, 0x19
        /*00aa*/ 	.short	0x001c


	//----- nvinfo : EIATTR_PARAM_CBANK
	.align		4
        /*00ac*/ 	.byte	0x04, 0x0a
        /*00ae*/ 	.short	(.L_4011 - .L_4010)
	.align		4
.L_4010:
        /*00b0*/ 	.word	index@(.nv.constant0._ZN2at6native27unrolled_elementwise_kernelIZZZNS0_16sign_kernel_cudaERNS_18TensorIteratorBaseEENKUlvE_clEvENKUlvE1_clEvEUliE_St5arrayIPcLm2EELi4E23TrivialOffsetCalculatorILi1EjESB_NS0_6memory15LoadWithoutCastENSC_16StoreWithoutCastEEEviT_T0_T2_T3_T4_T5_)
        /*00b4*/ 	.short	0x0210
        /*00b6*/ 	.short	0x001c


	//----- nvinfo : EIATTR_SW_WAR
	.align		4
.L_4011:
        /*00b8*/ 	.byte	0x04, 0x36
        /*00ba*/ 	.short	(.L_4013 - .L_4012)
.L_4012:
        /*00bc*/ 	.word	0x00000008
.L_4013:


//--------------------- .nv.info._ZN2at6native29vectorized_elementwise_kernelILi2EZZZNS0_16sign_kernel_cudaERNS_18TensorIteratorBaseEENKUlvE_clEvENKUlvE1_clEvEUliE_St5arrayIPcLm2EEEEviT0_T1_ --------------------------
	.section	.nv.info._ZN2at6native29vectorized_elementwise_kernelILi2EZZZNS0_16sign_kernel_cudaERNS_18TensorIteratorBaseEENKUlvE_clEvENKUlvE1_clEvEUliE_St5arrayIPcLm2EEEEviT0_T1_,"",@"SHT_CUDA_INFO"
	.sectionflags	@""
	.align	4


	//----- nvinfo : EIATTR_CUDA_API_VERSION
	.align		4
        /*0000*/ 	.byte	0x04, 0x37
        /*0002*/ 	.short	(.L_4015 - .L_4014)
.L_4014:
        /*0004*/ 	.word	0x00000082


	//----- nvinfo : EIATTR_KPARAM_INFO
	.align		4
.L_4015:
        /*0008*/ 	.byte	0x04, 0x17
        /*000a*/ 	.short	(.L_4017 - .L_4016)
.L_4016:
        /*000c*/ 	.word	0x00000000
        /*0010*/ 	.short	0x0002
        /*0012*/ 	.short	0x0008
        /*0014*/ 	.byte	0x00, 0xf0, 0x41, 0x00


	//----- nvinfo : EIATTR_KPARAM_INFO
	.align		4
.L_4017:
        /*0018*/ 	.byte	0x04, 0x17
        /*001a*/ 	.short	(.L_4019 - .L_4018)
.L_4018:
        /*001c*/ 	.word	0x00000000
        /*0020*/ 	.short	0x0001
        /*0022*/ 	.short	0x0004
        /*0024*/ 	.byte	0x00, 0xf0, 0x05, 0x00


	//----- nvinfo : EIATTR_KPARAM_INFO
	.align		4
.L_4019:
        /*0028*/ 	.byte	0x04, 0x17
        /*002a*/ 	.short	(.L_4021 - .L_4020)
.L_4020:
        /*002c*/ 	.word	0x00000000
        /*0030*/ 	.short	0x0000
        /*0032*/ 	.short	0x0000
        /*0034*/ 	.byte	0x00, 0xf0, 0x11, 0x00


	//----- nvinfo : EIATTR_SPARSE_MMA_MASK
	.align		4
.L_4021:
        /*0038*/ 	.byte	0x03, 0x50
        /*003a*/ 	.short	0x0000


	//----- nvinfo : EIATTR_MAXREG_COUNT
	.align		4
        /*003c*/ 	.byte	0x03, 0x1b
        /*003e*/ 	.short	0x00ff


	//----- nvinfo : EIATTR_MERCURY_ISA_VERSION
	.align		4
        /*0040*/ 	.byte	0x03, 0x5f
        /*0042*/ 	.short	0x0101


	//----- nvinfo : EIATTR_EXIT_INSTR_OFFSETS
	.align		4
        /*0044*/ 	.byte	0x04, 0x1c
        /*0046*/ 	.short	(.L_4023 - .L_4022)


	//   ....[0]....
.L_4022:
        /*0048*/ 	.word	0x00000370


	//   ....[1]....
        /*004c*/ 	.word	0x00000c50


	//   ....[2]....
        /*0050*/ 	.word	0x00000ce0


	//----- nvinfo : EIATTR_MAX_THREADS
	.align		4
.L_4023:
        /*0054*/ 	.byte	0x04, 0x05
        /*0056*/ 	.short	(.L_4025 - .L_4024)
.L_4024:
        /*0058*/ 	.word	0x00000080
        /*005c*/ 	.word	0x00000001
        /*0060*/ 	.word	0x00000001


	//----- nvinfo : EIATTR_CRS_STACK_SIZE
	.align		4
.L_4025:
        /*0064*/ 	.byte	0x04, 0x1e
        /*0066*/ 	.short	(.L_4027 - .L_4026)
.L_4026:
        /*0068*/ 	.word	0x00000000


	//----- nvinfo : EIATTR_CBANK_PARAM_SIZE
	.align		4
.L_4027:
        /*006c*/ 	.byte	0x03, 0x19
        /*006e*/ 	.short	0x0018


	//----- nvinfo : EIATTR_PARAM_CBANK
	.align		4
        /*0070*/ 	.byte	0x04, 0x0a
        /*0072*/ 	.short	(.L_4029 - .L_4028)
	.align		4
.L_4028:
        /*0074*/ 	.word	index@(.nv.constant0._ZN2at6native29vectorized_elementwise_kernelILi2EZZZNS0_16sign_kernel_cudaERNS_18TensorIteratorBaseEENKUlvE_clEvENKUlvE1_clEvEUliE_St5arrayIPcLm2EEEEviT0_T1_)
        /*0078*/ 	.short	0x0210
        /*007a*/ 	.short	0x0018


	//----- nvinfo : EIATTR_SW_WAR
	.align		4
.L_4029:
        /*007c*/ 	.byte	0x04, 0x36
        /*007e*/ 	.short	(.L_4031 - .L_4030)
.L_4030:
        /*0080*/ 	.word	0x00000008
.L_4031:


//--------------------- .nv.info._ZN2at6native29vectorized_elementwise_kernelILi4EZZZNS0_16sign_kernel_cudaERNS_18TensorIteratorBaseEENKUlvE_clEvENKUlvE1_clEvEUliE_St5arrayIPcLm2EEEEviT0_T1_ --------------------------
	.section	.nv.info._ZN2at6native29vectorized_elementwise_kernelILi4EZZZNS0_16sign_kernel_cudaERNS_18TensorIteratorBaseEENKUlvE_clEvENKUlvE1_clEvEUliE_St5arrayIPcLm2EEEEviT0_T1_,"",@"SHT_CUDA_INFO"
	.sectionflags	@""
	.align	4


	//----- nvinfo : EIATTR_CUDA_API_VERSION
	.align		4
        /*0000*/ 	.byte	0x04, 0x37
        /*0002*/ 	.short	(.L_4033 - .L_4032)
.L_4032:
        /*0004*/ 	.word	0x00000082


	//----- nvinfo : EIATTR_KPARAM_INFO
	.align		4
.L_4033:
        /*0008*/ 	.byte	0x04, 0x17
        /*000a*/ 	.short	(.L_4035 - .L_4034)
.L_4034:
        /*000c*/ 	.word	0x00000000
        /*0010*/ 	.short	0x0002
        /*0012*/ 	.short	0x0008
        /*0014*/ 	.byte	0x00, 0xf0, 0x41, 0x00


	//----- nvinfo : EIATTR_KPARAM_INFO
	.align		4
.L_4035:
        /*0018*/ 	.byte	0x04, 0x17
        /*001a*/ 	.short	(.L_4037 - .L_4036)
.L_4036:
        /*001c*/ 	.word	0x00000000
        /*0020*/ 	.short	0x0001
        /*0022*/ 	.short	0x0004
        /*0024*/ 	.byte	0x00, 0xf0, 0x05, 0x00


	//----- nvinfo : EIATTR_KPARAM_INFO
	.align		4
.L_4037:
        /*0028*/ 	.byte	0x04, 0x17
        /*002a*/ 	.short	(.L_4039 - .L_4038)
.L_4038:
        /*002c*/ 	.word	0x00000000
        /*0030*/ 	.short	0x0000
        /*0032*/ 	.short	0x0000
        /*0034*/ 	.byte	0x00, 0xf0, 0x11, 0x00


	//----- nvinfo : EIATTR_SPARSE_MMA_MASK
	.align		4
.L_4039:
        /*0038*/ 	.byte	0x03, 0x50
        /*003a*/ 	.short	0x0000


	//----- nvinfo : EIATTR_MAXREG_COUNT
	.align		4
        /*003c*/ 	.byte	0x03, 0x1b
        /*003e*/ 	.short	0x00ff


	//----- nvinfo : EIATTR_MERCURY_ISA_VERSION
	.align		4
        /*0040*/ 	.byte	0x03, 0x5f
        /*0042*/ 	.short	0x0101


	//----- nvinfo : EIATTR_EXIT_INSTR_OFFSETS
	.align		4
        /*0044*/ 	.byte	0x04, 0x1c
        /*0046*/ 	.short	(.L_4041 - .L_4040)


	//   ....[0]....
.L_4040:
        /*0048*/ 	.word	0x00000330


	//   ....[1]....
        /*004c*/ 	.word	0x00000c10


	//   ....[2]....
        /*0050*/ 	.word	0x00000ca0


	//----- nvinfo : EIATTR_MAX_THREADS
	.align		4
.L_4041:
        /*0054*/ 	.byte	0x04, 0x05
        /*0056*/ 	.short	(.L_4043 - .L_4042)
.L_4042:
        /*0058*/ 	.word	0x00000080
        /*005c*/ 	.word	0x00000001
        /*0060*/ 	.word	0x00000001


	//----- nvinfo : EIATTR_CRS_STACK_SIZE
	.align		4
.L_4043:
        /*0064*/ 	.byte	0x04, 0x1e
        /*0066*/ 	.short	(.L_4045 - .L_4044)
.L_4044:
        /*0068*/ 	.word	0x00000000


	//----- nvinfo : EIATTR_CBANK_PARAM_SIZE
	.align		4
.L_4045:
        /*006c*/ 	.byte	0x03, 0x19
        /*006e*/ 	.short	0x0018


	//----- nvinfo : EIATTR_PARAM_CBANK
	.align		4
        /*0070*/ 	.byte	0x04, 0x0a
        /*0072*/ 	.short	(.L_4047 - .L_4046)
	.align		4
.L_4046:
        /*0074*/ 	.word	index@(.nv.constant0._ZN2at6native29vectorized_elementwise_kernelILi4EZZZNS0_16sign_kernel_cudaERNS_18TensorIteratorBaseEENKUlvE_clEvENKUlvE1_clEvEUliE_St5arrayIPcLm2EEEEviT0_T1_)
        /*0078*/ 	.short	0x0210
        /*007a*/ 	.short	0x0018


	//----- nvinfo : EIATTR_SW_WAR
	.align		4
.L_4047:
        /*007c*/ 	.byte	0x04, 0x36
        /*007e*/ 	.short	(.L_4049 - .L_4048)
.L_4048:
        /*0080*/ 	.word	0x00000008
.L_4049:


//--------------------- .nv.info._ZN2at6native29vectorized_elementwise_kernelILi8EZZZNS0_16sign_kernel_cudaERNS_18TensorIteratorBaseEENKUlvE_clEvENKUlvE1_clEvEUliE_St5arrayIPcLm2EEEEviT0_T1_ --------------------------
	.section	.nv.info._ZN2at6native29vectorized_elementwise_kernelILi8EZZZNS0_16sign_kernel_cudaERNS_18TensorIteratorBaseEENKUlvE_clEvENKUlvE1_clEvEUliE_St5arrayIPcLm2EEEEviT0_T1_,"",@"SHT_CUDA_INFO"
	.sectionflags	@""
	.align	4


	//----- nvinfo : EIATTR_CUDA_API_VERSION
	.align		4
        /*0000*/ 	.byte	0x04, 0x37
        /*0002*/ 	.short	(.L_4051 - .L_4050)
.L_4050:
        /*0004*/ 	.word	0x00000082


	//----- nvinfo : EIATTR_KPARAM_INFO
	.align		4
.L_4051:
        /*0008*/ 	.byte	0x04, 0x17
        /*000a*/ 	.short	(.L_4053 - .L_4052)
.L_4052:
        /*000c*/ 	.word	0x00000000
        /*0010*/ 	.short	0x0002
        /*0012*/ 	.short	0x0008
        /*0014*/ 	.byte	0x00, 0xf0, 0x41, 0x00


	//----- nvinfo : EIATTR_KPARAM_INFO
	.align		4
.L_4053:
        /*0018*/ 	.byte	0x04, 0x17
        /*001a*/ 	.short	(.L_4055 - .L_4054)
.L_4054:
        /*001c*/ 	.word	0x00000000
        /*0020*/ 	.short	0x0001
        /*0022*/ 	.short	0x0004
        /*0024*/ 	.byte	0x00, 0xf0, 0x05, 0x00


	//----- nvinfo : EIATTR_KPARAM_INFO
	.align		4
.L_4055:
        /*0028*/ 	.byte	0x04, 0x17
        /*002a*/ 	.short	(.L_4057 - .L_4056)
.L_4056:
        /*002c*/ 	.word	0x00000000
        /*0030*/ 	.short	0x0000
        /*0032*/ 	.short	0x0000
        /*0034*/ 	.byte	0x00, 0xf0, 0x11, 0x00


	//----- nvinfo : EIATTR_SPARSE_MMA_MASK
	.align		4
.L_4057:
        /*0038*/ 	.byte	0x03, 0x50
        /*003a*/ 	.short	0x0000


	//----- nvinfo : EIATTR_MAXREG_COUNT
	.align		4
        /*003c*/ 	.byte	0x03, 0x1b
        /*003e*/ 	.short	0x00ff


	//----- nvinfo : EIATTR_MERCURY_ISA_VERSION
	.align		4
        /*0040*/ 	.byte	0x03, 0x5f
        /*0042*/ 	.short	0x0101


	//----- nvinfo : EIATTR_EXIT_INSTR_OFFSETS
	.align		4
        /*0044*/ 	.byte	0x04, 0x1c
        /*0046*/ 	.short	(.L_4059 - .L_4058)


	//   ....[0]....
.L_4058:
        /*0048*/ 	.word	0x00000330


	//   ....[1]....
        /*004c*/ 	.word	0x00000c10


	//   ....[2]....
        /*0050*/ 	.word	0x00000ca0


	//----- nvinfo : EIATTR_MAX_THREADS
	.align		4
.L_4059:
        /*0054*/ 	.byte	0x04, 0x05
        /*0056*/ 	.short	(.L_4061 - .L_4060)
.L_4060:
        /*0058*/ 	.word	0x00000080
        /*005c*/ 	.word	0x00000001
        /*0060*/ 	.word	0x00000001


	//----- nvinfo : EIATTR_CRS_STACK_SIZE
	.align		4
.L_4061:
        /*0064*/ 	.byte	0x04, 0x1e
        /*0066*/ 	.short	(.L_4063 - .L_4062)
.L_4062:
        /*0068*/ 	.word	0x00000000


	//----- nvinfo : EIATTR_CBANK_PARAM_SIZE
	.align		4
.L_4063:
        /*006c*/ 	.byte	0x03, 0x19
        /*006e*/ 	.short	0x0018


	//----- nvinfo : EIATTR_PARAM_CBANK
	.align		4
        /*0070*/ 	.byte	0x04, 0x0a
        /*0072*/ 	.short	(.L_4065 - .L_4064)
	.align		4
.L_4064:
        /*0074*/ 	.word	index@(.nv.constant0._ZN2at6native29vectorized_elementwise_kernelILi8EZZZNS0_16sign_kernel_cudaERNS_18TensorIteratorBaseEENKUlvE_clEvENKUlvE1_clEvEUliE_St5arrayIPcLm2EEEEviT0_T1_)
        /*0078*/ 	.short	0x0210
        /*007a*/ 	.short	0x0018


	//----- nvinfo : EIATTR_SW_WAR
	.align		4
.L_4065:
        /*007c*/ 	.byte	0x04, 0x36
        /*007e*/ 	.short	(.L_4067 - .L_4066)
.L_4066:
        /*0080*/ 	.word	0x00000008
.L_4067:


//--------------------- .nv.info._ZN2at6native18elementwise_kernelILi128ELi4EZNS0_15gpu_kernel_implIZZZNS0_16sign_kernel_cudaERNS_18TensorIteratorBaseEENKUlvE_clEvENKUlvE0_clEvEUlaE_EEvS4_RKT_EUliE_EEviT1_ --------------------------
	.section	.nv.info._ZN2at6native18elementwise_kernelILi128ELi4EZNS0_15gpu_kernel_implIZZZNS0_16sign_kernel_cudaERNS_18TensorIteratorBaseEENKUlvE_clEvENKUlvE0_clEvEUlaE_EEvS4_RKT_EUliE_EEviT1_,"",@"SHT_CUDA_INFO"
	.sectionflags	@""
	.align	4


	//----- nvinfo : EIATTR_CUDA_API_VERSION
	.align		4
        /*0000*/ 	.byte	0x04, 0x37
        /*0002*/ 	.short	(.L_4069 - .L_4068)
.L_4068:
        /*0004*/ 	.word	0x00000082


	//----- nvinfo : EIATTR_KPARAM_INFO
	.align		4
.L_4069:
        /*0008*/ 	.byte	0x04, 0x17
        /*000a*/ 	.short	(.L_4071 - .L_4070)
.L_4070:
        /*000c*/ 	.word	0x00000000
        /*0010*/ 	.short	0x0001
        /*0012*/ 	.short	0x0008
        /*0014*/ 	.byte	0x00, 0xf0, 0x61, 0x08


	//----- nvinfo : EIATTR_KPARAM_INFO
	.align		4
.L_4071:
        /*0018*/ 	.byte	0x04, 0x17
        /*001a*/ 	.short	(.L_4073 - .L_4072)
.L_4072:
        /*001c*/ 	.word	0x00000000
        /*0020*/ 	.short	0x0000
        /*0022*/ 	.short	0x0000
        /*0024*/ 	.byte	0x00, 0xf0, 0x11, 0x00


	//----- nvinfo : EIATTR_SPARSE_MMA_MASK
	.align		4
.L_4073:
        /*0028*/ 	.byte	0x03, 0x50
        /*002a*/ 	.short	0x0000


	//----- nvinfo : EIATTR_MAXREG_COUNT
	.align		4
        /*002c*/ 	.byte	0x03, 0x1b
        /*002e*/ 	.short	0x0080


	//----- nvinfo : EIATTR_EXTERNS
	.align		4
        /*0030*/ 	.byte	0x04, 0x0f
        /*0032*/ 	.short	(.L_4075 - .L_4074)


	//   ....[0]....
	.align		4
.L_4074:
        /*0034*/ 	.word	index@(__assertfail)


	//----- nvinfo : EIATTR_MERCURY_ISA_VERSION
	.align		4
.L_4075:
        /*0038*/ 	.byte	0x03, 0x5f
        /*003a*/ 	.short	0x0101


	//----- nvinfo : EIATTR_SYSCALL_OFFSETS
	.align		4
        /*003c*/ 	.byte	0x04, 0x46
        /*003e*/ 	.short	(.L_4077 - .L_4076)


	//   ....[0]....
.L_4076:
        /*0040*/ 	.word	0x000021e0


	//   ....[1]....
        /*0044*/ 	.word	0x000030c0


	//   ....[2]....
        /*0048*/ 	.word	0x00005300


	//   ....[3]....
        /*004c*/ 	.word	0x000061e0


	//   ....[4]....
        /*0050*/ 	.word	0x00008410


	//   ....[5]....
        /*0054*/ 	.word	0x000092f0


	//   ....[6]....
        /*0058*/ 	.word	0x0000b510


	//   ....[7]....
        /*005c*/ 	.word	0x0000c3f0


	//----- nvinfo : EIATTR_EXIT_INSTR_OFFSETS
	.align		4
.L_4077:
        /*0060*/ 	.byte	0x04, 0x1c
        /*0062*/ 	.short	(.L_4079 - .L_4078)


	//   ....[0]....
.L_4078:
        /*0064*/ 	.word	0x000093c0


	//   ....[1]....
        /*0068*/ 	.word	0x0000b690


	//   ....[2]....
        /*006c*/ 	.word	0x0000b6b0


	//   ....[3]....
        /*0070*/ 	.word	0x0000b760


	//   ....[4]....
        /*0074*/ 	.word	0x0000b790


	//   ....[5]....
        /*0078*/ 	.word	0x0000b7b0


	//   ....[6]....
        /*007c*/ 	.word	0x0000b840


	//   ....[7]....
        /*0080*/ 	.word	0x0000b880


	//   ....[8]....
        /*0084*/ 	.word	0x0000b920


	//   ....[9]....
        /*0088*/ 	.word	0x0000b970


	//   ....[10]....
        /*008c*/ 	.word	0x0000b9a0


	//   ....[11]....
        /*0090*/ 	.word	0x0000ba70


	//   ....[12]....
        /*0094*/ 	.word	0x0000bab0


	//   ....[13]....
        /*0098*/ 	.word	0x0000bc40


	//   ....[14]....
        /*009c*/ 	.word	0x0000bda0


	//   ....[15]....
        /*00a0*/ 	.word	0x0000bde0


	//   ....[16]....
        /*00a4*/ 	.word	0x0000be80


	//   ....[17]....
        /*00a8*/ 	.word	0x0000c000


	//   ....[18]....
        /*00ac*/ 	.word	0x0000c180


	//   ....[19]....
        /*00b0*/ 	.word	0x0000c2f0


	//   ....[20]....
        /*00b4*/ 	.word	0x0000c400


	//   ....[21]....
        /*00b8*/ 	.word	0x0000c450


	//   ....[22]....
        /*00bc*/ 	.word	0x0000c480


	//----- nvinfo : EIATTR_MAX_THREADS
	.align		4
.L_4079:
        /*00c0*/ 	.byte	0x04, 0x05
        /*00c2*/ 	.short	(.L_4081 - .L_4080)
.L_4080:
        /*00c4*/ 	.word	0x00000080
        /*00c8*/ 	.word	0x00000001
        /*00cc*/ 	.word	0x00000001


	//----- nvinfo : EIATTR_CRS_STACK_SIZE
	.align		4
.L_4081:
        /*00d0*/ 	.byte	0x04, 0x1e
        /*00d2*/ 	.short	(.L_4083 - .L_4082)
.L_4082:
        /*00d4*/ 	.word	0x00000000


	//----- nvinfo : EIATTR_CBANK_PARAM_SIZE
	.align		4
.L_4083:
        /*00d8*/ 	.byte	0x03, 0x19
        /*00da*/ 	.short	0x0220


	//----- nvinfo : EIATTR_PARAM_CBANK
	.align		4
        /*00dc*/ 	.byte	0x04, 0x0a
        /*00de*/ 	.short	(.L_4085 - .L_4084)
	.align		4
.L_4084:
        /*00e0*/ 	.word	index@(.nv.constant0._ZN2at6native18elementwise_kernelILi128ELi4EZNS0_15gpu_kernel_implIZZZNS0_16sign_kernel_cudaERNS_18TensorIteratorBaseEENKUlvE_clEvENKUlvE0_clEvEUlaE_EEvS4_RKT_EUliE_EEviT1_)
        /*00e4*/ 	.short	0x0210
        /*00e6*/ 	.short	0x0220


	//----- nvinfo : EIATTR_SW_WAR
	.align		4
.L_4085:
        /*00e8*/ 	.byte	0x04, 0x36
        /*00ea*/ 	.short	(.L_4087 - .L_4086)
.L_4086:
        /*00ec*/ 	.word	0x00000008
.L_4087:


//--------------------- .nv.info._ZN2at6native27unrolled_elementwise_kernelIZZZNS0_16sign_kernel_cudaERNS_18TensorIteratorBaseEENKUlvE_clEvENKUlvE0_clEvEUlaE_St5arrayIPcLm2EELi4E23TrivialOffsetCalculatorILi1EjESB_NS0_6memory12LoadWithCastILi1EEENSC_13StoreWithCastILi1EEEEEviT_T0_T2_T3_T4_T5_ --------------------------
	.section	.nv.info._ZN2at6native27unrolled_elementwise_kernelIZZZNS0_16sign_kernel_cudaERNS_18TensorIteratorBaseEENKUlvE_clEvENKUlvE0_clEvEUlaE_St5arrayIPcLm2EELi4E23TrivialOffsetCalculatorILi1EjESB_NS0_6memory12LoadWithCastILi1EEENSC_13StoreWithCastILi1EEEEEviT_T0_T2_T3_T4_T5_,"",@"SHT_CUDA_INFO"
	.sectionflags	@""
	.align	4


	//----- nvinfo : EIATTR_CUDA_API_VERSION
	.align		4
        /*0000*/ 	.byte	0x04, 0x37
        /*0002*/ 	.short	(.L_4089 - .L_4088)
.L_4088:
        /*0004*/ 	.word	0x00000082


	//----- nvinfo : EIATTR_KPARAM_INFO
	.align		4
.L_4089:
        /*0008*/ 	.byte	0x04, 0x17
        /*000a*/ 	.short	(.L_4091 - .L_4090)
.L_4090:
        /*000c*/ 	.word	0x00000000
        /*0010*/ 	.short	0x0006
        /*0012*/ 	.short	0x0024
        /*0014*/ 	.byte	0x00, 0xf0, 0x21, 0x00


	//----- nvinfo : EIATTR_KPARAM_INFO
	.align		4
.L_4091:
        /*0018*/ 	.byte	0x04, 0x17
        /*001a*/ 	.short	(.L_4093 - .L_4092)
.L_4092:
        /*001c*/ 	.word	0x00000000
        /*0020*/ 	.short	0x0005
        /*0022*/ 	.short	0x001c
        /*0024*/ 	.byte	0x00, 0xf0, 0x21, 0x00


	//----- nvinfo : EIATTR_KPARAM_INFO
	.align		4
.L_4093:
        /*0028*/ 	.byte	0x04, 0x17
        /*002a*/ 	.short	(.L_4095 - .L_4094)
.L_4094:
        /*002c*/ 	.word	0x00000000
        /*0030*/ 	.short	0x0004
        /*0032*/ 	.short	0x0019
        /*0034*/ 	.byte	0x00, 0xf0, 0x05, 0x00


	//----- nvinfo : EIATTR_KPARAM_INFO
	.align		4
.L_4095:
        /*0038*/ 	.byte	0x04, 0x17
        /*003a*/ 	.short	(.L_4097 - .L_4096)
.L_4096:
        /*003c*/ 	.word	0x00000000
        /*0040*/ 	.short	0x0003
        /*0042*/ 	.short	0x0018
        /*0044*/ 	.byte	0x00, 0xf0, 0x05, 0x00


	//----- nvinfo : EIATTR_KPARAM_INFO
	.align		4
.L_4097:
        /*0048*/ 	.byte	0x04, 0x17
        /*004a*/ 	.short	(.L_4099 - .L_4098)
.L_4098:
        /*004c*/ 	.word	0x00000000
        /*0050*/ 	.short	0x0002
        /*0052*/ 	.short	0x0008
        /*0054*/ 	.byte	0x00, 0xf0, 0x41, 0x00


	//----- nvinfo : EIATTR_KPARAM_INFO
	.align		4
.L_4099:
        /*0058*/ 	.byte	0x04, 0x17
        /*005a*/ 	.short	(.L_4101 - .L_4100)
.L_4100:
        /*005c*/ 	.word	0x00000000
        /*0060*/ 	.short	0x0001
        /*0062*/ 	.short	0x0004
        /*0064*/ 	.byte	0x00, 0xf0, 0x05, 0x00


	//----- nvinfo : EIATTR_KPARAM_INFO
	.align		4
.L_4101:
        /*0068*/ 	.byte	0x04, 0x17
        /*006a*/ 	.short	(.L_4103 - .L_4102)
.L_4102:
        /*006c*/ 	.word	0x00000000
        /*0070*/ 	.short	0x0000
        /*0072*/ 	.short	0x0000
        /*0074*/ 	.byte	0x00, 0xf0, 0x11, 0x00


	//----- nvinfo : EIATTR_SPARSE_MMA_MASK
	.align		4
.L_4103:
        /*0078*/ 	.byte	0x03, 0x50
        /*007a*/ 	.short	0x0000


	//----- nvinfo : EIATTR_MAXREG_COUNT
	.align		4
        /*007c*/ 	.byte	0x03, 0x1b
        /*007e*/ 	.short	0x00ff


	//----- nvinfo : EIATTR_EXTERNS
	.align		4
        /*0080*/ 	.byte	0x04, 0x0f
        /*0082*/ 	.short	(.L_4105 - .L_4104)


	//   ....[0]....
	.align		4
.L_4104:
        /*0084*/ 	.word	index@(__assertfail)


	//----- nvinfo : EIATTR_MERCURY_ISA_VERSION
	.align		4
.L_4105:
        /*0088*/ 	.byte	0x03, 0x5f
        /*008a*/ 	.short	0x0101


	//----- nvinfo : EIATTR_SYSCALL_OFFSETS
	.align		4
        /*008c*/ 	.byte	0x04, 0x46
        /*008e*/ 	.short	(.L_4107 - .L_4106)


	//   ....[0]....
.L_4106:
        /*0090*/ 	.word	0x00000f10


	//   ....[1]....
        /*0094*/ 	.word	0x00001e20


	//   ....[2]....
        /*0098*/ 	.word	0x00002d40


	//   ....[3]....
        /*009c*/ 	.word	0x00003c30


	//   ....[4]....
        /*00a0*/ 	.word	0x00004cd0


	//   ....[5]....
        /*00a4*/ 	.word	0x00005c10


	//   ....[6]....
        /*00a8*/ 	.word	0x00006b30


	//   ....[7]....
        /*00ac*/ 	.word	0x00007a50


	//----- nvinfo : EIATTR_EXIT_INSTR_OFFSETS
	.align		4
.L_4107:
        /*00b0*/ 	.byte	0x04, 0x1c
        /*00b2*/ 	.short	(.L_4109 - .L_4108)


	//   ....[0]....
.L_4108:
        /*00b4*/ 	.word	0x00006be0


	//   ....[1]....
        /*00b8*/ 	.word	0x00006d10


	//   ....[2]....
        /*00bc*/ 	.word	0x00006d30


	//   ....[3]....
        /*00c0*/ 	.word	0x00006dd0


	//   ....[4]....
        /*00c4*/ 	.word	0x00006e00


	//   ....[5]....
        /*00c8*/ 	.word	0x00006e20


	//   ....[6]....
        /*00cc*/ 	.word	0x00006eb0


	//   ....[7]....
        /*00d0*/ 	.word	0x00006ef0


	//   ....[8]....
        /*00d4*/ 	.word	0x00006f90


	//   ....[9]....
        /*00d8*/ 	.word	0x00006fe0


	//   ....[10]....
        /*00dc*/ 	.word	0x00007010


	//   ....[11]....
        /*00e0*/ 	.word	0x000070e0


	//   ....[12]....
        /*00e4*/ 	.word	0x00007120


	//   ....[13]....
        /*00e8*/ 	.word	0x000072b0


	//   ....[14]....
        /*00ec*/ 	.word	0x00007410


	//   ....[15]....
        /*00f0*/ 	.word	0x00007450


	//   ....[16]....
        /*00f4*/ 	.word	0x000074f0


	//   ....[17]....
        /*00f8*/ 	.word	0x00007670


	//   ....[18]....
        /*00fc*/ 	.word	0x000077f0


	//   ....[19]....
        /*0100*/ 	.word	0x00007950


	//   ....[20]....
        /*0104*/ 	.word	0x00007a60


	//   ....[21]....
        /*0108*/ 	.word	0x00007aa0


	//   ....[22]....
        /*010c*/ 	.word	0x00007ad0


	//----- nvinfo : EIATTR_MAX_THREADS
	.align		4
.L_4109:
        /*0110*/ 	.byte	0x04, 0x05
        /*0112*/ 	.short	(.L_4111 - .L_4110)
.L_4110:
        /*0114*/ 	.word	0x00000080
        /*0118*/ 	.word	0x00000001
        /*011c*/ 	.word	0x00000001


	//----- nvinfo : EIATTR_CRS_STACK_SIZE
	.align		4
.L_4111:
        /*0120*/ 	.byte	0x04, 0x1e
        /*0122*/ 	.short	(.L_4113 - .L_4112)
.L_4112:
        /*0124*/ 	.word	0x00000000


	//----- nvinfo : EIATTR_CBANK_PARAM_SIZE
	.align		4
.L_4113:
        /*0128*/ 	.byte	0x03, 0x19
        /*012a*/ 	.short	0x002c


	//----- nvinfo : EIATTR_PARAM_CBANK
	.align		4
        /*012c*/ 	.byte	0x04, 0x0a
        /*012e*/ 	.short	(.L_4115 - .L_4114)
	.align		4
.L_4114:
        /*0130*/ 	.word	index@(.nv.constant0._ZN2at6native27unrolled_elementwise_kernelIZZZNS0_16sign_kernel_cudaERNS_18TensorIteratorBaseEENKUlvE_clEvENKUlvE0_clEvEUlaE_St5arrayIPcLm2EELi4E23TrivialOffsetCalculatorILi1EjESB_NS0_6memory12LoadWithCastILi1EEENSC_13StoreWithCastILi1EEEEEviT_T0_T2_T3_T4_T5_)
        /*0134*/ 	.short	0x0210
        /*0136*/ 	.short	0x002c


	//----- nvinfo : EIATTR_SW_WAR
	.align		4
.L_4115:
        /*0138*/ 	.byte	0x04, 0x36
        /*013a*/ 	.short	(.L_4117 - .L_4116)
.L_4116:
        /*013c*/ 	.word	0x00000008
.L_4117:


//--------------------- .nv.info._ZN2at6native18elementwise_kernelILi128ELi4EZNS0_22gpu_kernel_impl_nocastIZZZNS0_16sign_kernel_cudaERNS_18TensorIteratorBaseEENKUlvE_clEvENKUlvE0_clEvEUlaE_EEvS4_RKT_EUliE_EEviT1_ --------------------------
	.section	.nv.info._ZN2at6native18elementwise_kernelILi128ELi4EZNS0_22gpu_kernel_impl_nocastIZZZNS0_16sign_kernel_cudaERNS_18TensorIteratorBaseEENKUlvE_clEvENKUlvE0_clEvEUlaE_EEvS4_RKT_EUliE_EEviT1_,"",@"SHT_CUDA_INFO"
	.sectionflags	@""
	.align	4


	//----- nvinfo : EIATTR_CUDA_API_VERSION
	.align		4
        /*0000*/ 	.byte	0x04, 0x37
        /*0002*/ 	.short	(.L_4119 - .L_4118)
.L_4118:
        /*0004*/ 	.word	0x00000082


	//----- nvinfo : EIATTR_KPARAM_INFO
	.align		4
.L_4119:
        /*0008*/ 	.byte	0x04, 0x17
        /*000a*/ 	.short	(.L_4121 - .L_4120)
.L_4120:
        /*000c*/ 	.word	0x00000000
        /*0010*/ 	.short	0x0001
        /*0012*/ 	.short	0x0008
        /*0014*/ 	.byte	0x00, 0xf0, 0x61, 0x08


	//----- nvinfo : EIATTR_KPARAM_INFO
	.align		4
.L_4121:
        /*0018*/ 	.byte	0x04, 0x17
        /*001a*/ 	.short	(.L_4123 - .L_4122)
.L_4122:
        /*001c*/ 	.word	0x00000000
        /*0020*/ 	.short	0x0000
        /*0022*/ 	.short	0x0000
        /*0024*/ 	.byte	0x00, 0xf0, 0x11, 0x00


	//----- nvinfo : EIATTR_SPARSE_MMA_MASK
	.align		4
.L_4123:
        /*0028*/ 	.byte	0x03, 0x50
        /*002a*/ 	.short	0x0000


	//----- nvinfo : EIATTR_MAXREG_COUNT
	.align		4
        /*002c*/ 	.byte	0x03, 0x1b
        /*002e*/ 	.short	0x0080


	//----- nvinfo : EIATTR_MERCURY_ISA_VERSION
	.align		4
        /*0030*/ 	.byte	0x03, 0x5f
        /*0032*/ 	.short	0x0101


	//----- nvinfo : EIATTR_EXIT_INSTR_OFFSETS
	.align		4
        /*0034*/ 	.byte	0x04, 0x1c
        /*0036*/ 	.short	(.L_4125 - .L_4124)


	//   ....[0]....
.L_4124:
        /*0038*/ 	.word	0x00003c50


	//   ....[1]....
        /*003c*/ 	.word	0x00005010


	//----- nvinfo : EIATTR_MAX_THREADS
	.align		4
.L_4125:
        /*0040*/ 	.byte	0x04, 0x05
        /*0042*/ 	.short	(.L_4127 - .L_4126)
.L_4126:
        /*0044*/ 	.word	0x00000080
        /*0048*/ 	.word	0x00000001
        /*004c*/ 	.word	0x00000001


	//----- nvinfo : EIATTR_CRS_STACK_SIZE
	.align		4
.L_4127:
        /*0050*/ 	.byte	0x04, 0x1e
        /*0052*/ 	.short	(.L_4129 - .L_4128)
.L_4128:
        /*0054*/ 	.word	0x00000000


	//----- nvinfo : EIATTR_CBANK_PARAM_SIZE
	.align		4
.L_4129:
        /*0058*/ 	.byte	0x03, 0x19
        /*005a*/ 	.short	0x0220


	//----- nvinfo : EIATTR_PARAM_CBANK
	.align		4
        /*005c*/ 	.byte	0x04, 0x0a
        /*005e*/ 	.short	(.L_4131 - .L_4130)
	.align		4
.L_4130:
        /*0060*/ 	.word	index@(.nv.constant0._ZN2at6native18elementwise_kernelILi128ELi4EZNS0_22gpu_kernel_impl_nocastIZZZNS0_16sign_kernel_cudaERNS_18TensorIteratorBaseEENKUlvE_clEvENKUlvE0_clEvEUlaE_EEvS4_RKT_EUliE_EEviT1_)
        /*0064*/ 	.short	0x0210
        /*0066*/ 	.short	0x0220


	//----- nvinfo : EIATTR_SW_WAR
	.align		4
.L_4131:
        /*0068*/ 	.byte	0x04, 0x36
        /*006a*/ 	.short	(.L_4133 - .L_4132)
.L_4132:
        /*006c*/ 	.word	0x00000008
.L_4133:


//--------------------- .nv.info._ZN2at6native27unrolled_elementwise_kernelIZZZNS0_16sign_kernel_cudaERNS_18TensorIteratorBaseEENKUlvE_clEvENKUlvE0_clEvEUlaE_St5arrayIPcLm2EELi4E23TrivialOffsetCalculatorILi1EjESB_NS0_6memory15LoadWithoutCastENSC_16StoreWithoutCastEEEviT_T0_T2_T3_T4_T5_ --------------------------
	.section	.nv.info._ZN2at6native27unrolled_elementwise_kernelIZZZNS0_16sign_kernel_cudaERNS_18TensorIteratorBaseEENKUlvE_clEvENKUlvE0_clEvEUlaE_St5arrayIPcLm2EELi4E23TrivialOffsetCalculatorILi1EjESB_NS0_6memory15LoadWithoutCastENSC_16StoreWithoutCastEEEviT_T0_T2_T3_T4_T5_,"",@"SHT_CUDA_INFO"
	.sectionflags	@""
	.align	4


	//----- nvinfo : EIATTR_CUDA_API_VERSION
	.align		4
        /*0000*/ 	.byte	0x04, 0x37
        /*0002*/ 	.short	(.L_4135 - .L_4134)
.L_4134:
        /*0004*/ 	.word	0x00000082


	//----- nvinfo : EIATTR_KPARAM_INFO
	.align		4
.L_4135:
        /*0008*/ 	.byte	0x04, 0x17
        /*000a*/ 	.short	(.L_4137 - .L_4136)
.L_4136:
        /*000c*/ 	.word	0x00000000
        /*0010*/ 	.short	0x0006
        /*0012*/ 	.short	0x001b
        /*0014*/ 	.byte	0x00, 0xf0, 0x05, 0x00


	//----- nvinfo : EIATTR_KPARAM_INFO
	.align		4
.L_4137:
        /*0018*/ 	.byte	0x04, 0x17
        /*001a*/ 	.short	(.L_4139 - .L_4138)
.L_4138:
        /*001c*/ 	.word	0x00000000
        /*0020*/ 	.short	0x0005
        /*0022*/ 	.short	0x001a
        /*0024*/ 	.byte	0x00, 0xf0, 0x05, 0x00


	//----- nvinfo : EIATTR_KPARAM_INFO
	.align		4
.L_4139:
        /*0028*/ 	.byte	0x04, 0x17
        /*002a*/ 	.short	(.L_4141 - .L_4140)
.L_4140:
        /*002c*/ 	.word	0x00000000
        /*0030*/ 	.short	0x0004
        /*0032*/ 	.short	0x0019
        /*0034*/ 	.byte	0x00, 0xf0, 0x05, 0x00


	//----- nvinfo : EIATTR_KPARAM_INFO
	.align		4
.L_4141:
        /*0038*/ 	.byte	0x04, 0x17
        /*003a*/ 	.short	(.L_4143 - .L_4142)
.L_4142:
        /*003c*/ 	.word	0x00000000
        /*0040*/ 	.short	0x0003
        /*0042*/ 	.short	0x0018
        /*0044*/ 	.byte	0x00, 0xf0, 0x05, 0x00


	//----- nvinfo : EIATTR_KPARAM_INFO
	.align		4
.L_4143:
        /*0048*/ 	.byte	0x04, 0x17
        /*004a*/ 	.short	(.L_4145 - .L_4144)
.L_4144:
        /*004c*/ 	.word	0x00000000
        /*0050*/ 	.short	0x0002
        /*0052*/ 	.short	0x0008
        /*0054*/ 	.byte	0x00, 0xf0, 0x41, 0x00


	//----- nvinfo : EIATTR_KPARAM_INFO
	.align		4
.L_4145:
        /*0058*/ 	.byte	0x04, 0x17
        /*005a*/ 	.short	(.L_4147 - .L_4146)
.L_4146:
        /*005c*/ 	.word	0x00000000
        /*0060*/ 	.short	0x0001
        /*0062*/ 	.short	0x0004
        /*0064*/ 	.byte	0x00, 0xf0, 0x05, 0x00


	//----- nvinfo : EIATTR_KPARAM_INFO
	.align		4
.L_4147:
        /*0068*/ 	.byte	0x04, 0x17
        /*006a*/ 	.short	(.L_4149 - .L_4148)
.L_4148:
        /*006c*/ 	.word	0x00000000
        /*0070*/ 	.short	0x0000
        /*0072*/ 	.short	0x0000
        /*0074*/ 	.byte	0x00, 0xf0, 0x11, 0x00


	//----- nvinfo : EIATTR_SPARSE_MMA_MASK
	.align		4
.L_4149:
        /*0078*/ 	.byte	0x03, 0x50
        /*007a*/ 	.short	0x0000


	//----- nvinfo : EIATTR_MAXREG_COUNT
	.align		4
        /*007c*/ 	.byte	0x03, 0x1b
        /*007e*/ 	.short	0x00ff


	//----- nvinfo : EIATTR_MERCURY_ISA_VERSION
	.align		4
        /*0080*/ 	.byte	0x03, 0x5f
        /*0082*/ 	.short	0x0101


	//----- nvinfo : EIATTR_EXIT_INSTR_OFFSETS
	.align		4
        /*0084*/ 	.byte	0x04, 0x1c
        /*0086*/ 	.short	(.L_4151 - .L_4150)


	//   ....[0]....
.L_4150:
        /*0088*/ 	.word	0x00000570


	//   ....[1]....
        /*008c*/ 	.word	0x00000640


	//----- nvinfo : EIATTR_MAX_THREADS
	.align		4
.L_4151:
        /*0090*/ 	.byte	0x04, 0x05
        /*0092*/ 	.short	(.L_4153 - .L_4152)
.L_4152:
        /*0094*/ 	.word	0x00000080
        /*0098*/ 	.word	0x00000001
        /*009c*/ 	.word	0x00000001


	//----- nvinfo : EIATTR_CRS_STACK_SIZE
	.align		4
.L_4153:
        /*00a0*/ 	.byte	0x04, 0x1e
        /*00a2*/ 	.short	(.L_4155 - .L_4154)
.L_4154:
        /*00a4*/ 	.word	0x00000000


	//----- nvinfo : EIATTR_CBANK_PARAM_SIZE
	.align		4
.L_4155:
        /*00a8*/ 	.byte	0x03, 0x19
        /*00aa*/ 	.short	0x001c


	//----- nvinfo : EIATTR_PARAM_CBANK
	.align		4
        /*00ac*/ 	.byte	0x04, 0x0a
        /*00ae*/ 	.short	(.L_4157 - .L_4156)
	.align		4
.L_4156:
        /*00b0*/ 	.word	index@(.nv.constant0._ZN2at6native27unrolled_elementwise_kernelIZZZNS0_16sign_kernel_cudaERNS_18TensorIteratorBaseEENKUlvE_clEvENKUlvE0_clEvEUlaE_St5arrayIPcLm2EELi4E23TrivialOffsetCalculatorILi1EjESB_NS0_6memory15LoadWithoutCastENSC_16StoreWithoutCastEEEviT_T0_T2_T3_T4_T5_)
        /*00b4*/ 	.short	0x0210
        /*00b6*/ 	.short	0x001c


	//----- nvinfo : EIATTR_SW_WAR
	.align		4
.L_4157:
        /*00b8*/ 	.byte	0x04, 0x36
        /*00ba*/ 	.short	(.L_4159 - .L_4158)
.L_4158:
        /*00bc*/ 	.word	0x00000008
.L_4159:


//--------------------- .nv.info._ZN2at6native29vectorized_elementwise_kernelILi2EZZZNS0_16sign_kernel_cudaERNS_18TensorIteratorBaseEENKUlvE_clEvENKUlvE0_clEvEUlaE_St5arrayIPcLm2EEEEviT0_T1_ --------------------------
	.section	.nv.info._ZN2at6native29vectorized_elementwise_kernelILi2EZZZNS0_16sign_kernel_cudaERNS_18TensorIteratorBaseEENKUlvE_clEvENKUlvE0_clEvEUlaE_St5arrayIPcLm2EEEEviT0_T1_,"",@"SHT_CUDA_INFO"
	.sectionflags	@""
	.align	4


	//----- nvinfo : EIATTR_CUDA_API_VERSION
	.align		4
        /*0000*/ 	.byte	0x04, 0x37
        /*0002*/ 	.short	(.L_4161 - .L_4160)
.L_4160:
        /*0004*/ 	.word	0x00000082


	//----- nvinfo : EIATTR_KPARAM_INFO
	.align		4
.L_4161:
        /*0008*/ 	.byte	0x04, 0x17
        /*000a*/ 	.short	(.L_4163 - .L_4162)
.L_4162:
        /*000c*/ 	.word	0x00000000
        /*0010*/ 	.short	0x0002
        /*0012*/ 	.short	0x0008
        /*0014*/ 	.byte	0x00, 0xf0, 0x41, 0x00


	//----- nvinfo : EIATTR_KPARAM_INFO
	.align		4
.L_4163:
        /*0018*/ 	.byte	0x04, 0x17
        /*001a*/ 	.short	(.L_4165 - .L_4164)
.L_4164:
        /*001c*/ 	.word	0x00000000
        /*0020*/ 	.short	0x0001
        /*0022*/ 	.short	0x0004
        /*0024*/ 	.byte	0x00, 0xf0, 0x05, 0x00


	//----- nvinfo : EIATTR_KPARAM_INFO
	.align		4
.L_4165:
        /*0028*/ 	.byte	0x04, 0x17
        /*002a*/ 	.short	(.L_4167 - .L_4166)
.L_4166:
        /*002c*/ 	.word	0x00000000
        /*0030*/ 	.short	0x0000
        /*0032*/ 	.short	0x0000
        /*0034*/ 	.byte	0x00, 0xf0, 0x11, 0x00


	//----- nvinfo : EIATTR_SPARSE_MMA_MASK
	.align		4
.L_4167:
        /*0038*/ 	.byte	0x03, 0x50
        /*003a*/ 	.short	0x0000


	//----- nvinfo : EIATTR_MAXREG_COUNT
	.align		4
        /*003c*/ 	.byte	0x03, 0x1b
        /*003e*/ 	.short	0x00ff


	//----- nvinfo : EIATTR_MERCURY_ISA_VERSION
	.align		4
        /*0040*/ 	.byte	0x03, 0x5f
        /*0042*/ 	.short	0x0101


	//----- nvinfo : EIATTR_EXIT_INSTR_OFFSETS
	.align		4
        /*0044*/ 	.byte	0x04, 0x1c
        /*0046*/ 	.short	(.L_4169 - .L_4168)


	//   ....[0]....
.L_4168:
        /*0048*/ 	.word	0x000004b0


	//   ....[1]....
        /*004c*/ 	.word	0x00000ff0


	//   ....[2]....
        /*0050*/ 	.word	0x000010c0


	//----- nvinfo : EIATTR_MAX_THREADS
	.align		4
.L_4169:
        /*0054*/ 	.byte	0x04, 0x05
        /*0056*/ 	.short	(.L_4171 - .L_4170)
.L_4170:
        /*0058*/ 	.word	0x00000080
        /*005c*/ 	.word	0x00000001
        /*0060*/ 	.word	0x00000001


	//----- nvinfo : EIATTR_CRS_STACK_SIZE
	.align		4
.L_4171:
        /*0064*/ 	.byte	0x04, 0x1e
        /*0066*/ 	.short	(.L_4173 - .L_4172)
.L_4172:
        /*0068*/ 	.word	0x00000000


	//----- nvinfo : EIATTR_CBANK_PARAM_SIZE
	.align		4
.L_4173:
        /*006c*/ 	.byte	0x03, 0x19
        /*006e*/ 	.short	0x0018


	//----- nvinfo : EIATTR_PARAM_CBANK
	.align		4
        /*0070*/ 	.byte	0x04, 0x0a
        /*0072*/ 	.short	(.L_4175 - .L_4174)
	.align		4
.L_4174:
        /*0074*/ 	.word	index@(.nv.constant0._ZN2at6native29vectorized_elementwise_kernelILi2EZZZNS0_16sign_kernel_cudaERNS_18TensorIteratorBaseEENKUlvE_clEvENKUlvE0_clEvEUlaE_St5arrayIPcLm2EEEEviT0_T1_)
        /*0078*/ 	.short	0x0210
        /*007a*/ 	.short	0x0018


	//----- nvinfo : EIATTR_SW_WAR
	.align		4
.L_4175:
        /*007c*/ 	.byte	0x04, 0x36
        /*007e*/ 	.short	(.L_4177 - .L_4176)
.L_4176:
        /*0080*/ 	.word	0x00000008
.L_4177:


//--------------------- .nv.info._ZN2at6native29vectorized_elementwise_kernelILi4EZZZNS0_16sign_kernel_cudaERNS_18TensorIteratorBaseEENKUlvE_clEvENKUlvE0_clEvEUlaE_St5arrayIPcLm2EEEEviT0_T1_ --------------------------
	.section	.nv.info._ZN2at6native29vectorized_elementwise_kernelILi4EZZZNS0_16sign_kernel_cudaERNS_18TensorIteratorBaseEENKUlvE_clEvENKUlvE0_clEvEUlaE_St5arrayIPcLm2EEEEviT0_T1_,"",@"SHT_CUDA_INFO"
	.sectionflags	@""
	.align	4


	//----- nvinfo : EIATTR_CUDA_API_VERSION
	.align		4
        /*0000*/ 	.byte	0x04, 0x37
        /*0002*/ 	.short	(.L_4179 - .L_4178)
.L_4178:
        /*0004*/ 	.word	0x00000082


	//----- nvinfo : EIATTR_KPARAM_INFO
	.align		4
.L_4179:
        /*0008*/ 	.byte	0x04, 0x17
        /*000a*/ 	.short	(.L_4181 - .L_4180)
.L_4180:
        /*000c*/ 	.word	0x00000000
        /*0010*/ 	.short	0x0002
        /*0012*/ 	.short	0x0008
        /*0014*/ 	.byte	0x00, 0xf0, 0x41, 0x00


	//----- nvinfo : EIATTR_KPARAM_INFO
	.align		4
.L_4181:
        /*0018*/ 	.byte	0x04, 0x17
        /*001a*/ 	.short	(.L_4183 - .L_4182)
.L_4182:
        /*001c*/ 	.word	0x00000000
        /*0020*/ 	.short	0x0001
        /*0022*/ 	.short	0x0004
        /*0024*/ 	.byte	0x00, 0xf0, 0x05, 0x00


	//----- nvinfo : EIATTR_KPARAM_INFO
	.align		4
.L_4183:
        /*0028*/ 	.byte	0x04, 0x17
        /*002a*/ 	.short	(.L_4185 - .L_4184)
.L_4184:
        /*002c*/ 	.word	0x00000000
        /*0030*/ 	.short	0x0000
        /*0032*/ 	.short	0x0000
        /*0034*/ 	.byte	0x00, 0xf0, 0x11, 0x00


	//----- nvinfo : EIATTR_SPARSE_MMA_MASK
	.align		4
.L_4185:
        /*0038*/ 	.byte	0x03, 0x50
        /*003a*/ 	.short	0x0000


	//----- nvinfo : EIATTR_MAXREG_COUNT
	.align		4
        /*003c*/ 	.byte	0x03, 0x1b
        /*003e*/ 	.short	0x00ff


	//----- nvinfo : EIATTR_MERCURY_ISA_VERSION
	.align		4
        /*0040*/ 	.byte	0x03, 0x5f
        /*0042*/ 	.short	0x0101


	//----- nvinfo : EIATTR_EXIT_INSTR_OFFSETS
	.align		4
        /*0044*/ 	.byte	0x04, 0x1c
        /*0046*/ 	.short	(.L_4187 - .L_4186)


	//   ....[0]....
.L_4186:
        /*0048*/ 	.word	0x000004b0


	//   ....[1]....
        /*004c*/ 	.word	0x00000ff0


	//   ....[2]....
        /*0050*/ 	.word	0x000010c0


	//----- nvinfo : EIATTR_MAX_THREADS
	.align		4
.L_4187:
        /*0054*/ 	.byte	0x04, 0x05
        /*0056*/ 	.short	(.L_4189 - .L_4188)
.L_4188:
        /*0058*/ 	.word	0x00000080
        /*005c*/ 	.word	0x00000001
        /*0060*/ 	.word	0x00000001


	//----- nvinfo : EIATTR_CRS_STACK_SIZE
	.align		4
.L_4189:
        /*0064*/ 	.byte	0x04, 0x1e
        /*0066*/ 	.short	(.L_4191 - .L_4190)
.L_4190:
        /*0068*/ 	.word	0x00000000


	//----- nvinfo : EIATTR_CBANK_PARAM_SIZE
	.align		4
.L_4191:
        /*006c*/ 	.byte	0x03, 0x19
        /*006e*/ 	.short	0x0018


	//----- nvinfo : EIATTR_PARAM_CBANK
	.align		4
        /*0070*/ 	.byte	0x04, 0x0a
        /*0072*/ 	.short	(.L_4193 - .L_4192)
	.align		4
.L_4192:
        /*0074*/ 	.word	index@(.nv.constant0._ZN2at6native29vectorized_elementwise_kernelILi4EZZZNS0_16sign_kernel_cudaERNS_18TensorIteratorBaseEENKUlvE_clEvENKUlvE0_clEvEUlaE_St5arrayIPcLm2EEEEviT0_T1_)
        /*0078*/ 	.short	0x0210
        /*007a*/ 	.short	0x0018


	//----- nvinfo : EIATTR_SW_WAR
	.align		4
.L_4193:
        /*007c*/ 	.byte	0x04, 0x36
        /*007e*/ 	.short	(.L_4195 - .L_4194)
.L_4194:
        /*0080*/ 	.word	0x00000008
.L_4195:


//--------------------- .nv.info._ZN2at6native29vectorized_elementwise_kernelILi8EZZZNS0_16sign_kernel_cudaERNS_18TensorIteratorBaseEENKUlvE_clEvENKUlvE0_clEvEUlaE_St5arrayIPcLm2EEEEviT0_T1_ --------------------------
	.section	.nv.info._ZN2at6native29vectorized_elementwise_kernelILi8EZZZNS0_16sign_kernel_cudaERNS_18TensorIteratorBaseEENKUlvE_clEvENKUlvE0_clEvEUlaE_St5arrayIPcLm2EEEEviT0_T1_,"",@"SHT_CUDA_INFO"
	.sectionflags	@""
	.align	4


	//----- nvinfo : EIATTR_CUDA_API_VERSION
	.align		4
        /*0000*/ 	.byte	0x04, 0x37
        /*0002*/ 	.short	(.L_4197 - .L_4196)
.L_4196:
        /*0004*/ 	.word	0x00000082


	//----- nvinfo : EIATTR_KPARAM_INFO
	.align		4
.L_4197:
        /*0008*/ 	.byte	0x04, 0x17
        /*000a*/ 	.short	(.L_4199 - .L_4198)
.L_4198:
        /*000c*/ 	.word	0x00000000
        /*0010*/ 	.short	0x0002
        /*0012*/ 	.short	0x0008
        /*0014*/ 	.byte	0x00, 0xf0, 0x41, 0x00


	//----- nvinfo : EIATTR_KPARAM_INFO
	.align		4
.L_4199:
        /*0018*/ 	.byte	0x04, 0x17
        /*001a*/ 	.short	(.L_4201 - .L_4200)
.L_4200:
        /*001c*/ 	.word	0x00000000
        /*0020*/ 	.short	0x0001
        /*0022*/ 	.short	0x0004
        /*0024*/ 	.byte	0x00, 0xf0, 0x05, 0x00


	//----- nvinfo : EIATTR_KPARAM_INFO
	.align		4
.L_4201:
        /*0028*/ 	.byte	0x04, 0x17
        /*002a*/ 	.short	(.L_4203 - .L_4202)
.L_4202:
        /*002c*/ 	.word	0x00000000
        /*0030*/ 	.short	0x0000
        /*0032*/ 	.short	0x0000
        /*0034*/ 	.byte	0x00, 0xf0, 0x11, 0x00


	//----- nvinfo : EIATTR_SPARSE_MMA_MASK
	.align		4
.L_4203:
        /*0038*/ 	.byte	0x03, 0x50
        /*003a*/ 	.short	0x0000


	//----- nvinfo : EIATTR_MAXREG_COUNT
	.align		4
        /*003c*/ 	.byte	0x03, 0x1b
        /*003e*/ 	.short	0x00ff


	//----- nvinfo : EIATTR_MERCURY_ISA_VERSION
	.align		4
        /*0040*/ 	.byte	0x03, 0x5f
        /*0042*/ 	.short	0x0101


	//----- nvinfo : EIATTR_EXIT_INSTR_OFFSETS
	.align		4
        /*0044*/ 	.byte	0x04, 0x1c
        /*0046*/ 	.short	(.L_4205 - .L_4204)


	//   ....[0]....
.L_4204:
        /*0048*/ 	.word	0x00000670


	//   ....[1]....
        /*004c*/ 	.word	0x000011b0


	//   ....[2]....
        /*0050*/ 	.word	0x00001280


	//----- nvinfo : EIATTR_MAX_THREADS
	.align		4
.L_4205:
        /*0054*/ 	.byte	0x04, 0x05
        /*0056*/ 	.short	(.L_4207 - .L_4206)
.L_4206:
        /*0058*/ 	.word	0x00000080
        /*005c*/ 	.word	0x00000001
        /*0060*/ 	.word	0x00000001


	//----- nvinfo : EIATTR_CRS_STACK_SIZE
	.align		4
.L_4207:
        /*0064*/ 	.byte	0x04, 0x1e
        /*0066*/ 	.short	(.L_4209 - .L_4208)
.L_4208:
        /*0068*/ 	.word	0x00000000


	//----- nvinfo : EIATTR_CBANK_PARAM_SIZE
	.align		4
.L_4209:
        /*006c*/ 	.byte	0x03, 0x19
        /*006e*/ 	.short	0x0018


	//----- nvinfo : EIATTR_PARAM_CBANK
	.align		4
        /*0070*/ 	.byte	0x04, 0x0a
        /*0072*/ 	.short	(.L_4211 - .L_4210)
	.align		4
.L_4210:
        /*0074*/ 	.word	index@(.nv.constant0._ZN2at6native29vectorized_elementwise_kernelILi8EZZZNS0_16sign_kernel_cudaERNS_18TensorIteratorBaseEENKUlvE_clEvENKUlvE0_clEvEUlaE_St5arrayIPcLm2EEEEviT0_T1_)
        /*0078*/ 	.short	0x0210
        /*007a*/ 	.short	0x0018


	//----- nvinfo : EIATTR_SW_WAR
	.align		4
.L_4211:
        /*007c*/ 	.byte	0x04, 0x36
        /*007e*/ 	.short	(.L_4213 - .L_4212)
.L_4212:
        /*0080*/ 	.word	0x00000008
.L_4213:


//--------------------- .nv.info._ZN2at6native18elementwise_kernelILi128ELi4EZNS0_15gpu_kernel_implIZZZNS0_16sign_kernel_cudaERNS_18TensorIteratorBaseEENKUlvE_clEvENKUlvE_clEvEUlhE_EEvS4_RKT_EUliE_EEviT1_ --------------------------
	.section	.nv.info._ZN2at6native18elementwise_kernelILi128ELi4EZNS0_15gpu_kernel_implIZZZNS0_16sign_kernel_cudaERNS_18TensorIteratorBaseEENKUlvE_clEvENKUlvE_clEvEUlhE_EEvS4_RKT_EUliE_EEviT1_,"",@"SHT_CUDA_INFO"
	.sectionflags	@""
	.align	4


	//----- nvinfo : EIATTR_CUDA_API_VERSION
	.align		4
        /*0000*/ 	.byte	0x04, 0x37
        /*0002*/ 	.short	(.L_4215 - .L_4214)
.L_4214:
        /*0004*/ 	.word	0x00000082


	//----- nvinfo : EIATTR_KPARAM_INFO
	.align		4
.L_4215:
        /*0008*/ 	.byte	0x04, 0x17
        /*000a*/ 	.short	(.L_4217 - .L_4216)
.L_4216:
        /*000c*/ 	.word	0x00000000
        /*0010*/ 	.short	0x0001
        /*0012*/ 	.short	0x0008
        /*0014*/ 	.byte	0x00, 0xf0, 0x61, 0x08


	//----- nvinfo : EIATTR_KPARAM_INFO
	.align		4
.L_4217:
        /*0018*/ 	.byte	0x04, 0x17
        /*001a*/ 	.short	(.L_4219 - .L_4218)
.L_4218:
        /*001c*/ 	.word	0x00000000
        /*0020*/ 	.short	0x0000
        /*0022*/ 	.short	0x0000
        /*0024*/ 	.byte	0x00, 0xf0, 0x11, 0x00


	//----- nvinfo : EIATTR_SPARSE_MMA_MASK
	.align		4
.L_4219:
        /*0028*/ 	.byte	0x03, 0x50
        /*002a*/ 	.short	0x0000


	//----- nvinfo : EIATTR_MAXREG_COUNT
	.align		4
        /*002c*/ 	.byte	0x03, 0x1b
        /*002e*/ 	.short	0x0080


	//----- nvinfo : EIATTR_EXTERNS
	.align		4
        /*0030*/ 	.byte	0x04, 0x0f
        /*0032*/ 	.short	(.L_4221 - .L_4220)


	//   ....[0]....
	.align		4
.L_4220:
        /*0034*/ 	.word	index@(__assertfail)


	//----- nvinfo : EIATTR_MERCURY_ISA_VERSION
	.align		4
.L_4221:
        /*0038*/ 	.byte	0x03, 0x5f
        /*003a*/ 	.short	0x0101


	//----- nvinfo : EIATTR_SYSCALL_OFFSETS
	.align		4
        /*003c*/ 	.byte	0x04, 0x46
        /*003e*/ 	.short	(.L_4223 - .L_4222)


	//   ....[0]....
.L_4222:
        /*0040*/ 	.word	0x00002220


	//   ....[1]....
        /*0044*/ 	.word	0x00002f90


	//   ....[2]....
        /*0048*/ 	.word	0x00005200


	//   ....[3]....
        /*004c*/ 	.word	0x00005f60


	//   ....[4]....
        /*0050*/ 	.word	0x000081b0


	//   ....[5]....
        /*0054*/ 	.word	0x00008f10


	//   ....[6]....
        /*0058*/ 	.word	0x0000b150


	//   ....[7]....
        /*005c*/ 	.word	0x0000beb0


	//----- nvinfo : EIATTR_EXIT_INSTR_OFFSETS
	.align		4
.L_4223:
        /*0060*/ 	.byte	0x04, 0x1c
        /*0062*/ 	.short	(.L_4225 - .L_4224)


	//   ....[0]....
.L_4224:
        /*0064*/ 	.word	0x00008fc0


	//   ....[1]....
        /*0068*/ 	.word	0x0000b2a0


	//   ....[2]....
        /*006c*/ 	.word	0x0000b2c0


	//   ....[3]....
        /*0070*/ 	.word	0x0000b350


	//   ....[4]....
        /*0074*/ 	.word	0x0000b370


	//   ....[5]....
        /*0078*/ 	.word	0x0000b390


	//   ....[6]....
        /*007c*/ 	.word	0x0000b420


	//   ....[7]....
        /*0080*/ 	.word	0x0000b460


	//   ....[8]....
        /*0084*/ 	.word	0x0000b500


	//   ....[9]....
        /*0088*/ 	.word	0x0000b550


	//   ....[10]....
        /*008c*/ 	.word	0x0000b590


	//   ....[11]....
        /*0090*/ 	.word	0x0000b630


	//   ....[12]....
        /*0094*/ 	.word	0x0000b680


	//   ....[13]....
        /*0098*/ 	.word	0x0000b7d0


	//   ....[14]....
        /*009c*/ 	.word	0x0000b870


	//   ....[15]....
        /*00a0*/ 	.word	0x0000b8b0


	//   ....[16]....
        /*00a4*/ 	.word	0x0000b900


	//   ....[17]....
        /*00a8*/ 	.word	0x0000b940


	//   ....[18]....
        /*00ac*/ 	.word	0x0000b9e0


	//   ....[19]....
        /*00b0*/ 	.word	0x0000bb20


	//   ....[20]....
        /*00b4*/ 	.word	0x0000bc60


	//   ....[21]....
        /*00b8*/ 	.word	0x0000bdb0


	//   ....[22]....
        /*00bc*/ 	.word	0x0000bec0


	//   ....[23]....
        /*00c0*/ 	.word	0x0000bef0


	//   ....[24]....
        /*00c4*/ 	.word	0x0000bf10


	//----- nvinfo : EIATTR_MAX_THREADS
	.align		4
.L_4225:
        /*00c8*/ 	.byte	0x04, 0x05
        /*00ca*/ 	.short	(.L_4227 - .L_4226)
.L_4226:
        /*00cc*/ 	.word	0x00000080
        /*00d0*/ 	.word	0x00000001
        /*00d4*/ 	.word	0x00000001


	//----- nvinfo : EIATTR_CRS_STACK_SIZE
	.align		4
.L_4227:
        /*00d8*/ 	.byte	0x04, 0x1e
        /*00da*/ 	.short	(.L_4229 - .L_4228)
.L_4228:
        /*00dc*/ 	.word	0x00000000


	//----- nvinfo : EIATTR_CBANK_PARAM_SIZE
	.align		4
.L_4229:
        /*00e0*/ 	.byte	0x03, 0x19
        /*00e2*/ 	.short	0x0220


	//----- nvinfo : EIATTR_PARAM_CBANK
	.align		4
        /*00e4*/ 	.byte	0x04, 0x0a
        /*00e6*/ 	.short	(.L_4231 - .L_4230)
	.align		4
.L_4230:
        /*00e8*/ 	.word	index@(.nv.constant0._ZN2at6native18elementwise_kernelILi128ELi4EZNS0_15gpu_kernel_implIZZZNS0_16sign_kernel_cudaERNS_18TensorIteratorBaseEENKUlvE_clEvENKUlvE_clEvEUlhE_EEvS4_RKT_EUliE_EEviT1_)
        /*00ec*/ 	.short	0x0210
        /*00ee*/ 	.short	0x0220


	//----- nvinfo : EIATTR_SW_WAR
	.align		4
.L_4231:
        /*00f0*/ 	.byte	0x04, 0x36
        /*00f2*/ 	.short	(.L_4233 - .L_4232)
.L_4232:
        /*00f4*/ 	.word	0x00000008
.L_4233:


//--------------------- .nv.info._ZN2at6native27unrolled_elementwise_kernelIZZZNS0_16sign_kernel_cudaERNS_18TensorIteratorBaseEENKUlvE_clEvENKUlvE_clEvEUlhE_St5arrayIPcLm2EELi4E23TrivialOffsetCalculatorILi1EjESB_NS0_6memory12LoadWithCastILi1EEENSC_13StoreWithCastILi1EEEEEviT_T0_T2_T3_T4_T5_ --------------------------
	.section	.nv.info._ZN2at6native27unrolled_elementwise_kernelIZZZNS0_16sign_kernel_cudaERNS_18TensorIteratorBaseEENKUlvE_clEvENKUlvE_clEvEUlhE_St5arrayIPcLm2EELi4E23TrivialOffsetCalculatorILi1EjESB_NS0_6memory12LoadWithCastILi1EEENSC_13StoreWithCastILi1EEEEEviT_T0_T2_T3_T4_T5_,"",@"SHT_CUDA_INFO"
	.sectionflags	@""
	.align	4


	//----- nvinfo : EIATTR_CUDA_API_VERSION
	.align		4
        /*0000*/ 	.byte	0x04, 0x37
        /*0002*/ 	.short	(.L_4235 - .L_4234)
.L_4234:
        /*0004*/ 	.word	0x00000082


	//----- nvinfo : EIATTR_KPARAM_INFO
	.align		4
.L_4235:
        /*0008*/ 	.byte	0x04, 0x17
        /*000a*/ 	.short	(.L_4237 - .L_4236)
.L_4236:
        /*000c*/ 	.word	0x00000000
        /*0010*/ 	.short	0x0006
        /*0012*/ 	.short	0x0024
        /*0014*/ 	.byte	0x00, 0xf0, 0x21, 0x00


	//----- nvinfo : EIATTR_KPARAM_INFO
	.align		4
.L_4237:
        /*0018*/ 	.byte	0x04, 0x17
        /*001a*/ 	.short	(.L_4239 - .L_4238)
.L_4238:
        /*001c*/ 	.word	0x00000000
        /*0020*/ 	.short	0x0005
        /*0022*/ 	.short	0x001c
        /*0024*/ 	.byte	0x00, 0xf0, 0x21, 0x00


	//----- nvinfo : EIATTR_KPARAM_INFO
	.align		4
.L_4239:
        /*0028*/ 	.byte	0x04, 0x17
        /*002a*/ 	.short	(.L_4241 - .L_4240)
.L_4240:
        /*002c*/ 	.word	0x00000000
        /*0030*/ 	.short	0x0004
        /*0032*/ 	.short	0x0019
        /*0034*/ 	.byte	0x00, 0xf0, 0x05, 0x00


	//----- nvinfo : EIATTR_KPARAM_INFO
	.align		4
.L_4241:
        /*0038*/ 	.byte	0x04, 0x17
        /*003a*/ 	.short	(.L_4243 - .L_4242)
.L_4242:
        /*003c*/ 	.word	0x00000000
        /*0040*/ 	.short	0x0003
        /*0042*/ 	.short	0x0018
        /*0044*/ 	.byte	0x00, 0xf0, 0x05, 0x00


	//----- nvinfo : EIATTR_KPARAM_INFO
	.align		4
.L_4243:
        /*0048*/ 	.byte	0x04, 0x17
        /*004a*/ 	.short	(.L_4245 - .L_4244)
.L_4244:
        /*004c*/ 	.word	0x00000000
        /*0050*/ 	.short	0x0002
        /*0052*/ 	.short	0x0008
        /*0054*/ 	.byte	0x00, 0xf0, 0x41, 0x00


	//----- nvinfo : EIATTR_KPARAM_INFO
	.align		4
.L_4245:
        /*0058*/ 	.byte	0x04, 0x17
        /*005a*/ 	.short	(.L_4247 - .L_4246)
.L_4246:
        /*005c*/ 	.word	0x00000000
        /*0060*/ 	.short	0x0001
        /*0062*/ 	.short	0x0004
        /*0064*/ 	.byte	0x00, 0xf0, 0x05, 0x00


	//----- nvinfo : EIATTR_KPARAM_INFO
	.align		4
.L_4247:
        /*0068*/ 	.byte	0x04, 0x17
        /*006a*/ 	.short	(.L_4249 - .L_4248)
.L_4248:
        /*006c*/ 	.word	0x00000000
        /*0070*/ 	.short	0x0000
        /*0072*/ 	.short	0x0000
        /*0074*/ 	.byte	0x00, 0xf0, 0x11, 0x00


	//----- nvinfo : EIATTR_SPARSE_MMA_MASK
	.align		4
.L_4249:
        /*0078*/ 	.byte	0x03, 0x50
        /*007a*/ 	.short	0x0000


	//----- nvinfo : EIATTR_MAXREG_COUNT
	.align		4
        /*007c*/ 	.byte	0x03, 0x1b
        /*007e*/ 	.short	0x00ff


	//----- nvinfo : EIATTR_EXTERNS
	.align		4
        /*0080*/ 	.byte	0x04, 0x0f
        /*0082*/ 	.short	(.L_4251 - .L_4250)


	//   ....[0]....
	.align		4
.L_4250:
        /*0084*/ 	.word	index@(__assertfail)


	//----- nvinfo : EIATTR_MERCURY_ISA_VERSION
	.align		4
.L_4251:
        /*0088*/ 	.byte	0x03, 0x5f
        /*008a*/ 	.short	0x0101


	//----- nvinfo : EIATTR_SYSCALL_OFFSETS
	.align		4
        /*008c*/ 	.byte	0x04, 0x46
        /*008e*/ 	.short	(.L_4253 - .L_4252)


	//   ....[0]....
.L_4252:
        /*0090*/ 	.word	0x00000f50


	//   ....[1]....
        /*0094*/ 	.word	0x00001ea0


	//   ....[2]....
        /*0098*/ 	.word	0x00002e00


	//   ....[3]....
        /*009c*/ 	.word	0x00003d30


	//   ....[4]....
        /*00a0*/ 	.word	0x00004cb0


	//   ....[5]....
        /*00a4*/ 	.word	0x00005b90


	//   ....[6]....
        /*00a8*/ 	.word	0x00006a60


	//   ....[7]....
        /*00ac*/ 	.word	0x00007920


	//----- nvinfo : EIATTR_EXIT_INSTR_OFFSETS
	.align		4
.L_4253:
        /*00b0*/ 	.byte	0x04, 0x1c
        /*00b2*/ 	.short	(.L_4255 - .L_4254)


	//   ....[0]....
.L_4254:
        /*00b4*/ 	.word	0x00006b00


	//   ....[1]....
        /*00b8*/ 	.word	0x00006c30


	//   ....[2]....
        /*00bc*/ 	.word	0x00006c50


	//   ....[3]....
        /*00c0*/ 	.word	0x00006ce0


	//   ....[4]....
        /*00c4*/ 	.word	0x00006d00


	//   ....[5]....
        /*00c8*/ 	.word	0x00006d20


	//   ....[6]....
        /*00cc*/ 	.word	0x00006db0


	//   ....[7]....
        /*00d0*/ 	.word	0x00006df0


	//   ....[8]....
        /*00d4*/ 	.word	0x00006e90


	//   ....[9]....
        /*00d8*/ 	.word	0x00006ee0


	//   ....[10]....
        /*00dc*/ 	.word	0x00006f10


	//   ....[11]....
        /*00e0*/ 	.word	0x00006fb0


	//   ....[12]....
        /*00e4*/ 	.word	0x00006ff0


	//   ....[13]....
        /*00e8*/ 	.word	0x00007180


	//   ....[14]....
        /*00ec*/ 	.word	0x000072e0


	//   ....[15]....
        /*00f0*/ 	.word	0x00007320


	//   ....[16]....
        /*00f4*/ 	.word	0x000073c0


	//   ....[17]....
        /*00f8*/ 	.word	0x00007540


	//   ....[18]....
        /*00fc*/ 	.word	0x000076c0


	//   ....[19]....
        /*0100*/ 	.word	0x00007820


	//   ....[20]....
        /*0104*/ 	.word	0x00007930


	//   ....[21]....
        /*0108*/ 	.word	0x00007960


	//   ....[22]....
        /*010c*/ 	.word	0x00007980


	//----- nvinfo : EIATTR_MAX_THREADS
	.align		4
.L_4255:
        /*0110*/ 	.byte	0x04, 0x05
        /*0112*/ 	.short	(.L_4257 - .L_4256)
.L_4256:
        /*0114*/ 	.word	0x00000080
        /*0118*/ 	.word	0x00000001
        /*011c*/ 	.word	0x00000001


	//----- nvinfo : EIATTR_CRS_STACK_SIZE
	.align		4
.L_4257:
        /*0120*/ 	.byte	0x04, 0x1e
        /*0122*/ 	.short	(.L_4259 - .L_4258)
.L_4258:
        /*0124*/ 	.word	0x00000000


	//----- nvinfo : EIATTR_CBANK_PARAM_SIZE
	.align		4
.L_4259:
        /*0128*/ 	.byte	0x03, 0x19
        /*012a*/ 	.short	0x002c


	//----- nvinfo : EIATTR_PARAM_CBANK
	.align		4
        /*012c*/ 	.byte	0x04, 0x0a
        /*012e*/ 	.short	(.L_4261 - .L_4260)
	.align		4
.L_4260:
        /*0130*/ 	.word	index@(.nv.constant0._ZN2at6native27unrolled_elementwise_kernelIZZZNS0_16sign_kernel_cudaERNS_18TensorIteratorBaseEENKUlvE_clEvENKUlvE_clEvEUlhE_St5arrayIPcLm2EELi4E23TrivialOffsetCalculatorILi1EjESB_NS0_6memory12LoadWithCastILi1EEENSC_13StoreWithCastILi1EEEEEviT_T0_T2_T3_T4_T5_)
        /*0134*/ 	.short	0x0210
        /*0136*/ 	.short	0x002c


	//----- nvinfo : EIATTR_SW_WAR
	.align		4
.L_4261:
        /*0138*/ 	.byte	0x04, 0x36
        /*013a*/ 	.short	(.L_4263 - .L_4262)
.L_4262:
        /*013c*/ 	.word	0x00000008
.L_4263:


//--------------------- .nv.info._ZN2at6native18elementwise_kernelILi128ELi4EZNS0_22gpu_kernel_impl_nocastIZZZNS0_16sign_kernel_cudaERNS_18TensorIteratorBaseEENKUlvE_clEvENKUlvE_clEvEUlhE_EEvS4_RKT_EUliE_EEviT1_ --------------------------
	.section	.nv.info._ZN2at6native18elementwise_kernelILi128ELi4EZNS0_22gpu_kernel_impl_nocastIZZZNS0_16sign_kernel_cudaERNS_18TensorIteratorBaseEENKUlvE_clEvENKUlvE_clEvEUlhE_EEvS4_RKT_EUliE_EEviT1_,"",@"SHT_CUDA_INFO"
	.sectionflags	@""
	.align	4


	//----- nvinfo : EIATTR_CUDA_API_VERSION
	.align		4
        /*0000*/ 	.byte	0x04, 0x37
        /*0002*/ 	.short	(.L_4265 - .L_4264)
.L_4264:
        /*0004*/ 	.word	0x00000082


	//----- nvinfo : EIATTR_KPARAM_INFO
	.align		4
.L_4265:
        /*0008*/ 	.byte	0x04, 0x17
        /*000a*/ 	.short	(.L_4267 - .L_4266)
.L_4266:
        /*000c*/ 	.word	0x00000000
        /*0010*/ 	.short	0x0001
        /*0012*/ 	.short	0x0008
        /*0014*/ 	.byte	0x00, 0xf0, 0x61, 0x08


	//----- nvinfo : EIATTR_KPARAM_INFO
	.align		4
.L_4267:
        /*0018*/ 	.byte	0x04, 0x17
        /*001a*/ 	.short	(.L_4269 - .L_4268)
.L_4268:
        /*001c*/ 	.word	0x00000000
        /*0020*/ 	.short	0x0000
        /*0022*/ 	.short	0x0000
        /*0024*/ 	.byte	0x00, 0xf0, 0x11, 0x00


	//----- nvinfo : EIATTR_SPARSE_MMA_MASK
	.align		4
.L_4269:
        /*0028*/ 	.byte	0x03, 0x50
        /*002a*/ 	.short	0x0000


	//----- nvinfo : EIATTR_MAXREG_COUNT
	.align		4
        /*002c*/ 	.byte	0x03, 0x1b
        /*002e*/ 	.short	0x0080


	//----- nvinfo : EIATTR_MERCURY_ISA_VERSION
	.align		4
        /*0030*/ 	.byte	0x03, 0x5f
        /*0032*/ 	.short	0x0101


	//----- nvinfo : EIATTR_EXIT_INSTR_OFFSETS
	.align		4
        /*0034*/ 	.byte	0x04, 0x1c
        /*0036*/ 	.short	(.L_4271 - .L_4270)


	//   ....[0]....
.L_4270:
        /*0038*/ 	.word	0x00003bc0


	//   ....[1]....
        /*003c*/ 	.word	0x00004f50


	//----- nvinfo : EIATTR_MAX_THREADS
	.align		4
.L_4271:
        /*0040*/ 	.byte	0x04, 0x05
        /*0042*/ 	.short	(.L_4273 - .L_4272)
.L_4272:
        /*0044*/ 	.word	0x00000080
        /*0048*/ 	.word	0x00000001
        /*004c*/ 	.word	0x00000001


	//----- nvinfo : EIATTR_CRS_STACK_SIZE
	.align		4
.L_4273:
        /*0050*/ 	.byte	0x04, 0x1e
        /*0052*/ 	.short	(.L_4275 - .L_4274)
.L_4274:
        /*0054*/ 	.word	0x00000000


	//----- nvinfo : EIATTR_CBANK_PARAM_SIZE
	.align		4
.L_4275:
        /*0058*/ 	.byte	0x03, 0x19
        /*005a*/ 	.short	0x0220


	//----- nvinfo : EIATTR_PARAM_CBANK
	.align		4
        /*005c*/ 	.byte	0x04, 0x0a
        /*005e*/ 	.short	(.L_4277 - .L_4276)
	.align		4
.L_4276:
        /*0060*/ 	.word	index@(.nv.constant0._ZN2at6native18elementwise_kernelILi128ELi4EZNS0_22gpu_kernel_impl_nocastIZZZNS0_16sign_kernel_cudaERNS_18TensorIteratorBaseEENKUlvE_clEvENKUlvE_clEvEUlhE_EEvS4_RKT_EUliE_EEviT1_)
        /*0064*/ 	.short	0x0210
        /*0066*/ 	.short	0x0220


	//----- nvinfo : EIATTR_SW_WAR
	.align		4
.L_4277:
        /*0068*/ 	.byte	0x04, 0x36
        /*006a*/ 	.short	(.L_4279 - .L_4278)
.L_4278:
        /*006c*/ 	.word	0x00000008
.L_4279:


//--------------------- .nv.info._ZN2at6native27unrolled_elementwise_kernelIZZZNS0_16sign_kernel_cudaERNS_18TensorIteratorBaseEENKUlvE_clEvENKUlvE_clEvEUlhE_St5arrayIPcLm2EELi4E23TrivialOffsetCalculatorILi1EjESB_NS0_6memory15LoadWithoutCastENSC_16StoreWithoutCastEEEviT_T0_T2_T3_T4_T5_ --------------------------
	.section	.nv.info._ZN2at6native27unrolled_elementwise_kernelIZZZNS0_16sign_kernel_cudaERNS_18TensorIteratorBaseEENKUlvE_clEvENKUlvE_clEvEUlhE_St5arrayIPcLm2EELi4E23TrivialOffsetCalculatorILi1EjESB_NS0_6memory15LoadWithoutCastENSC_16StoreWithoutCastEEEviT_T0_T2_T3_T4_T5_,"",@"SHT_CUDA_INFO"
	.sectionflags	@""
	.align	4


	//----- nvinfo : EIATTR_CUDA_API_VERSION
	.align		4
        /*0000*/ 	.byte	0x04, 0x37
        /*0002*/ 	.short	(.L_4281 - .L_4280)
.L_4280:
        /*0004*/ 	.word	0x00000082


	//----- nvinfo : EIATTR_KPARAM_INFO
	.align		4
.L_4281:
        /*0008*/ 	.byte	0x04, 0x17
        /*000a*/ 	.short	(.L_4283 - .L_4282)
.L_4282:
        /*000c*/ 	.word	0x00000000
        /*0010*/ 	.short	0x0006
        /*0012*/ 	.short	0x001b
        /*0014*/ 	.byte	0x00, 0xf0, 0x05, 0x00


	//----- nvinfo : EIATTR_KPARAM_INFO
	.align		4
.L_4283:
        /*0018*/ 	.byte	0x04, 0x17
        /*001a*/ 	.short	(.L_4285 - .L_4284)
.L_4284:
        /*001c*/ 	.word	0x00000000
        /*0020*/ 	.short	0x0005
        /*0022*/ 	.short	0x001a
        /*0024*/ 	.byte	0x00, 0xf0, 0x05, 0x00


	//----- nvinfo : EIATTR_KPARAM_INFO
	.align		4
.L_4285:
        /*0028*/ 	.byte	0x04, 0x17
        /*002a*/ 	.short	(.L_4287 - .L_4286)
.L_4286:
        /*002c*/ 	.word	0x00000000
        /*0030*/ 	.short	0x0004
        /*0032*/ 	.short	0x0019
        /*0034*/ 	.byte	0x00, 0xf0, 0x05, 0x00


	//----- nvinfo : EIATTR_KPARAM_INFO
	.align		4
.L_4287:
        /*0038*/ 	.byte	0x04, 0x17
        /*003a*/ 	.short	(.L_4289 - .L_4288)
.L_4288:
        /*003c*/ 	.word	0x00000000
        /*0040*/ 	.short	0x0003
        /*0042*/ 	.short	0x0018
        /*0044*/ 	.byte	0x00, 0xf0, 0x05, 0x00


	//----- nvinfo : EIATTR_KPARAM_INFO
	.align		4
.L_4289:
        /*0048*/ 	.byte	0x04, 0x17
        /*004a*/ 	.short	(.L_4291 - .L_4290)
.L_4290:
        /*004c*/ 	.word	0x00000000
        /*0050*/ 	.short	0x0002
        /*0052*/ 	.short	0x0008
        /*0054*/ 	.byte	0x00, 0xf0, 0x41, 0x00


	//----- nvinfo : EIATTR_KPARAM_INFO
	.align		4
.L_4291:
        /*0058*/ 	.byte	0x04, 0x17
        /*005a*/ 	.short	(.L_4293 - .L_4292)
.L_4292:
        /*005c*/ 	.word	0x00000000
        /*0060*/ 	.short	0x0001
        /*0062*/ 	.short	0x0004
        /*0064*/ 	.byte	0x00, 0xf0, 0x05, 0x00


	//----- nvinfo : EIATTR_KPARAM_INFO
	.align		4
.L_4293:
        /*0068*/ 	.byte	0x04, 0x17
        /*006a*/ 	.short	(.L_4295 - .L_4294)
.L_4294:
        /*006c*/ 	.word	0x00000000
        /*0070*/ 	.short	0x0000
        /*0072*/ 	.short	0x0000
        /*0074*/ 	.byte	0x00, 0xf0, 0x11, 0x00


	//----- nvinfo : EIATTR_SPARSE_MMA_MASK
	.align		4
.L_4295:
        /*0078*/ 	.byte	0x03, 0x50
        /*007a*/ 	.short	0x0000


	//----- nvinfo : EIATTR_MAXREG_COUNT
	.align		4
        /*007c*/ 	.byte	0x03, 0x1b
        /*007e*/ 	.short	0x00ff


	//----- nvinfo : EIATTR_MERCURY_ISA_VERSION
	.align		4
        /*0080*/ 	.byte	0x03, 0x5f
        /*0082*/ 	.short	0x0101


	//----- nvinfo : EIATTR_EXIT_INSTR_OFFSETS
	.align		4
        /*0084*/ 	.byte	0x04, 0x1c
        /*0086*/ 	.short	(.L_4297 - .L_4296)


	//   ....[0]....
.L_4296:
        /*0088*/ 	.word	0x00000470


	//   ....[1]....
        /*008c*/ 	.word	0x00000510


	//----- nvinfo : EIATTR_MAX_THREADS
	.align		4
.L_4297:
        /*0090*/ 	.byte	0x04, 0x05
        /*0092*/ 	.short	(.L_4299 - .L_4298)
.L_4298:
        /*0094*/ 	.word	0x00000080
        /*0098*/ 	.word	0x00000001
        /*009c*/ 	.word	0x00000001


	//----- nvinfo : EIATTR_CRS_STACK_SIZE
	.align		4
.L_4299:
        /*00a0*/ 	.byte	0x04, 0x1e
        /*00a2*/ 	.short	(.L_4301 - .L_4300)
.L_4300:
        /*00a4*/ 	.word	0x00000000


	//----- nvinfo : EIATTR_CBANK_PARAM_SIZE
	.align		4
.L_4301:
        /*00a8*/ 	.byte	0x03, 0x19
        /*00aa*/ 	.short	0x001c


	//----- nvinfo : EIATTR_PARAM_CBANK
	.align		4
        /*00ac*/ 	.byte	0x04, 0x0a
        /*00ae*/ 	.short	(.L_4303 - .L_4302)
	.align		4
.L_4302:
        /*00b0*/ 	.word	index@(.nv.constant0._ZN2at6native27unrolled_elementwise_kernelIZZZNS0_16sign_kernel_cudaERNS_18TensorIteratorBaseEENKUlvE_clEvENKUlvE_clEvEUlhE_St5arrayIPcLm2EELi4E23TrivialOffsetCalculatorILi1EjESB_NS0_6memory15LoadWithoutCastENSC_16StoreWithoutCastEEEviT_T0_T2_T3_T4_T5_)
        /*00b4*/ 	.short	0x0210
        /*00b6*/ 	.short	0x001c


	//----- nvinfo : EIATTR_SW_WAR
	.align		4
.L_4303:
        /*00b8*/ 	.byte	0x04, 0x36
        /*00ba*/ 	.short	(.L_4305 - .L_4304)
.L_4304:
        /*00bc*/ 	.word	0x00000008
.L_4305:


//--------------------- .nv.info._ZN2at6native29vectorized_elementwise_kernelILi2EZZZNS0_16sign_kernel_cudaERNS_18TensorIteratorBaseEENKUlvE_clEvENKUlvE_clEvEUlhE_St5arrayIPcLm2EEEEviT0_T1_ --------------------------
	.section	.nv.info._ZN2at6native29vectorized_elementwise_kernelILi2EZZZNS0_16sign_kernel_cudaERNS_18TensorIteratorBaseEENKUlvE_clEvENKUlvE_clEvEUlhE_St5arrayIPcLm2EEEEviT0_T1_,"",@"SHT_CUDA_INFO"
	.sectionflags	@""
	.align	4


	//----- nvinfo : EIATTR_CUDA_API_VERSION
	.align		4
        /*0000*/ 	.byte	0x04, 0x37
        /*0002*/ 	.short	(.L_4307 - .L_4306)
.L_4306:
        /*0004*/ 	.word	0x00000082


	//----- nvinfo : EIATTR_KPARAM_INFO
	.align		4
.L_4307:
        /*0008*/ 	.byte	0x04, 0x17
        /*000a*/ 	.short	(.L_4309 - .L_4308)
.L_4308:
        /*000c*/ 	.word	0x00000000
        /*0010*/ 	.short	0x0002
        /*0012*/ 	.short	0x0008
        /*0014*/ 	.byte	0x00, 0xf0, 0x41, 0x00


	//----- nvinfo : EIATTR_KPARAM_INFO
	.align		4
.L_4309:
        /*0018*/ 	.byte	0x04, 0x17
        /*001a*/ 	.short	(.L_4311 - .L_4310)
.L_4310:
        /*001c*/ 	.word	0x00000000
        /*0020*/ 	.short	0x0001
        /*0022*/ 	.short	0x0004
        /*0024*/ 	.byte	0x00, 0xf0, 0x05, 0x00


	//----- nvinfo : EIATTR_KPARAM_INFO
	.align		4
.L_4311:
        /*0028*/ 	.byte	0x04, 0x17
        /*002a*/ 	.short	(.L_4313 - .L_4312)
.L_4312:
        /*002c*/ 	.word	0x00000000
        /*0030*/ 	.short	0x0000
        /*0032*/ 	.short	0x0000
        /*0034*/ 	.byte	0x00, 0xf0, 0x11, 0x00


	//----- nvinfo : EIATTR_SPARSE_MMA_MASK
	.align		4
.L_4313:
        /*0038*/ 	.byte	0x03, 0x50
        /*003a*/ 	.short	0x0000


	//----- nvinfo : EIATTR_MAXREG_COUNT
	.align		4
        /*003c*/ 	.byte	0x03, 0x1b
        /*003e*/ 	.short	0x00ff


	//----- nvinfo : EIATTR_MERCURY_ISA_VERSION
	.align		4
        /*0040*/ 	.byte	0x03, 0x5f
        /*0042*/ 	.short	0x0101


	//----- nvinfo : EIATTR_EXIT_INSTR_OFFSETS
	.align		4
        /*0044*/ 	.byte	0x04, 0x1c
        /*0046*/ 	.short	(.L_4315 - .L_4314)


	//   ....[0]....
.L_4314:
        /*0048*/ 	.word	0x00000390


	//   ....[1]....
        /*004c*/ 	.word	0x00000cd0


	//   ....[2]....
        /*0050*/ 	.word	0x00000d30


	//----- nvinfo : EIATTR_MAX_THREADS
	.align		4
.L_4315:
        /*0054*/ 	.byte	0x04, 0x05
        /*0056*/ 	.short	(.L_4317 - .L_4316)
.L_4316:
        /*0058*/ 	.word	0x00000080
        /*005c*/ 	.word	0x00000001
        /*0060*/ 	.word	0x00000001


	//----- nvinfo : EIATTR_CRS_STACK_SIZE
	.align		4
.L_4317:
        /*0064*/ 	.byte	0x04, 0x1e
        /*0066*/ 	.short	(.L_4319 - .L_4318)
.L_4318:
        /*0068*/ 	.word	0x00000000


	//----- nvinfo : EIATTR_CBANK_PARAM_SIZE
	.align		4
.L_4319:
        /*006c*/ 	.byte	0x03, 0x19
        /*006e*/ 	.short	0x0018


	//----- nvinfo : EIATTR_PARAM_CBANK
	.align		4
        /*0070*/ 	.byte	0x04, 0x0a
        /*0072*/ 	.short	(.L_4321 - .L_4320)
	.align		4
.L_4320:
        /*0074*/ 	.word	index@(.nv.constant0._ZN2at6native29vectorized_elementwise_kernelILi2EZZZNS0_16sign_kernel_cudaERNS_18TensorIteratorBaseEENKUlvE_clEvENKUlvE_clEvEUlhE_St5arrayIPcLm2EEEEviT0_T1_)
        /*0078*/ 	.short	0x0210
        /*007a*/ 	.short	0x0018


	//----- nvinfo : EIATTR_SW_WAR
	.align		4
.L_4321:
        /*007c*/ 	.byte	0x04, 0x36
        /*007e*/ 	.short	(.L_4323 - .L_4322)
.L_4322:
        /*0080*/ 	.word	0x00000008
.L_4323:


//--------------------- .nv.info._ZN2at6native29vectorized_elementwise_kernelILi4EZZZNS0_16sign_kernel_cudaERNS_18TensorIteratorBaseEENKUlvE_clEvENKUlvE_clEvEUlhE_St5arrayIPcLm2EEEEviT0_T1_ --------------------------
	.section	.nv.info._ZN2at6native29vectorized_elementwise_kernelILi4EZZZNS0_16sign_kernel_cudaERNS_18TensorIteratorBaseEENKUlvE_clEvENKUlvE_clEvEUlhE_St5arrayIPcLm2EEEEviT0_T1_,"",@"SHT_CUDA_INFO"
	.sectionflags	@""
	.align	4


	//----- nvinfo : EIATTR_CUDA_API_VERSION
	.align		4
        /*0000*/ 	.byte	0x04, 0x37
        /*0002*/ 	.short	(.L_4325 - .L_4324)
.L_4324:
        /*0004*/ 	.word	0x00000082


	//----- nvinfo : EIATTR_KPARAM_INFO
	.align		4
.L_4325:
        /*0008*/ 	.byte	0x04, 0x17
        /*000a*/ 	.short	(.L_4327 - .L_4326)
.L_4326:
        /*000c*/ 	.word	0x00000000
        /*0010*/ 	.short	0x0002
        /*0012*/ 	.short	0x0008
        /*0014*/ 	.byte	0x00, 0xf0, 0x41, 0x00


	//----- nvinfo : EIATTR_KPARAM_INFO
	.align		4
.L_4327:
        /*0018*/ 	.byte	0x04, 0x17
        /*001a*/ 	.short	(.L_4329 - .L_4328)
.L_4328:
        /*001c*/ 	.word	0x00000000
        /*0020*/ 	.short	0x0001
        /*0022*/ 	.short	0x0004
        /*0024*/ 	.byte	0x00, 0xf0, 0x05, 0x00


	//----- nvinfo : EIATTR_KPARAM_INFO
	.align		4
.L_4329:
        /*0028*/ 	.byte	0x04, 0x17
        /*002a*/ 	.short	(.L_4331 - .L_4330)
.L_4330:
        /*002c*/ 	.word	0x00000000
        /*0030*/ 	.short	0x0000
        /*0032*/ 	.short	0x0000
        /*0034*/ 	.byte	0x00, 0xf0, 0x11, 0x00


	//----- nvinfo : EIATTR_SPARSE_MMA_MASK
	.align		4
.L_4331:
        /*0038*/ 	.byte	0x03, 0x50
        /*003a*/ 	.short	0x0000


	//----- nvinfo : EIATTR_MAXREG_COUNT
	.align		4
        /*003c*/ 	.byte	0x03, 0x1b
        /*003e*/ 	.short	0x00ff


	//----- nvinfo : EIATTR_MERCURY_ISA_VERSION
	.align		4
        /*0040*/ 	.byte	0x03, 0x5f
        /*0042*/ 	.short	0x0101


	//----- nvinfo : EIATTR_EXIT_INSTR_OFFSETS
	.align		4
        /*0044*/ 	.byte	0x04, 0x1c
        /*0046*/ 	.short	(.L_4333 - .L_4332)


	//   ....[0]....
.L_4332:
        /*0048*/ 	.word	0x00000370


	//   ....[1]....
        /*004c*/ 	.word	0x00000cb0


	//   ....[2]....
        /*0050*/ 	.word	0x00000d10


	//----- nvinfo : EIATTR_MAX_THREADS
	.align		4
.L_4333:
        /*0054*/ 	.byte	0x04, 0x05
        /*0056*/ 	.short	(.L_4335 - .L_4334)
.L_4334:
        /*0058*/ 	.word	0x00000080
        /*005c*/ 	.word	0x00000001
        /*0060*/ 	.word	0x00000001


	//----- nvinfo : EIATTR_CRS_STACK_SIZE
	.align		4
.L_4335:
        /*0064*/ 	.byte	0x04, 0x1e
        /*0066*/ 	.short	(.L_4337 - .L_4336)
.L_4336:
        /*0068*/ 	.word	0x00000000


	//----- nvinfo : EIATTR_CBANK_PARAM_SIZE
	.align		4
.L_4337:
        /*006c*/ 	.byte	0x03, 0x19
        /*006e*/ 	.short	0x0018


	//----- nvinfo : EIATTR_PARAM_CBANK
	.align		4
        /*0070*/ 	.byte	0x04, 0x0a
        /*0072*/ 	.short	(.L_4339 - .L_4338)
	.align		4
.L_4338:
        /*0074*/ 	.word	index@(.nv.constant0._ZN2at6native29vectorized_elementwise_kernelILi4EZZZNS0_16sign_kernel_cudaERNS_18TensorIteratorBaseEENKUlvE_clEvENKUlvE_clEvEUlhE_St5arrayIPcLm2EEEEviT0_T1_)
        /*0078*/ 	.short	0x0210
        /*007a*/ 	.short	0x0018


	//----- nvinfo : EIATTR_SW_WAR
	.align		4
.L_4339:
        /*007c*/ 	.byte	0x04, 0x36
        /*007e*/ 	.short	(.L_4341 - .L_4340)
.L_4340:
        /*0080*/ 	.word	0x00000008
.L_4341:


//--------------------- .nv.info._ZN2at6native29vectorized_elementwise_kernelILi8EZZZNS0_16sign_kernel_cudaERNS_18TensorIteratorBaseEENKUlvE_clEvENKUlvE_clEvEUlhE_St5arrayIPcLm2EEEEviT0_T1_ --------------------------
	.section	.nv.info._ZN2at6native29vectorized_elementwise_kernelILi8EZZZNS0_16sign_kernel_cudaERNS_18TensorIteratorBaseEENKUlvE_clEvENKUlvE_clEvEUlhE_St5arrayIPcLm2EEEEviT0_T1_,"",@"SHT_CUDA_INFO"
	.sectionflags	@""
	.align	4


	//----- nvinfo : EIATTR_CUDA_API_VERSION
	.align		4
        /*0000*/ 	.byte	0x04, 0x37
        /*0002*/ 	.short	(.L_4343 - .L_4342)
.L_4342:
        /*0004*/ 	.word	0x00000082


	//----- nvinfo : EIATTR_KPARAM_INFO
	.align		4
.L_4343:
        /*0008*/ 	.byte	0x04, 0x17
        /*000a*/ 	.short	(.L_4345 - .L_4344)
.L_4344:
        /*000c*/ 	.word	0x00000000
        /*0010*/ 	.short	0x0002
        /*0012*/ 	.short	0x0008
        /*0014*/ 	.byte	0x00, 0xf0, 0x41, 0x00


	//----- nvinfo : EIATTR_KPARAM_INFO
	.align		4
.L_4345:
        /*0018*/ 	.byte	0x04, 0x17
        /*001a*/ 	.short	(.L_4347 - .L_4346)
.L_4346:
        /*001c*/ 	.word	0x00000000
        /*0020*/ 	.short	0x0001
        /*0022*/ 	.short	0x0004
        /*0024*/ 	.byte	0x00, 0xf0, 0x05, 0x00


	//----- nvinfo : EIATTR_KPARAM_INFO
	.align		4
.L_4347:
        /*0028*/ 	.byte	0x04, 0x17
        /*002a*/ 	.short	(.L_4349 - .L_4348)
.L_4348:
        /*002c*/ 	.word	0x00000000
        /*0030*/ 	.short	0x0000
        /*0032*/ 	.short	0x0000
        /*0034*/ 	.byte	0x00, 0xf0, 0x11, 0x00


	//----- nvinfo : EIATTR_SPARSE_MMA_MASK
	.align		4
.L_4349:
        /*0038*/ 	.byte	0x03, 0x50
        /*003a*/ 	.short	0x0000


	//----- nvinfo : EIATTR_MAXREG_COUNT
	.align		4
        /*003c*/ 	.byte	0x03, 0x1b
        /*003e*/ 	.short	0x00ff


	//----- nvinfo : EIATTR_MERCURY_ISA_VERSION
	.align		4
        /*0040*/ 	.byte	0x03, 0x5f
        /*0042*/ 	.short	0x0101


	//----- nvinfo : EIATTR_EXIT_INSTR_OFFSETS
	.align		4
        /*0044*/ 	.byte	0x04, 0x1c
        /*0046*/ 	.short	(.L_4351 - .L_4350)


	//   ....[0]....
.L_4350:
        /*0048*/ 	.word	0x00000410


	//   ....[1]....
        /*004c*/ 	.word	0x00000d50


	//   ....[2]....
        /*0050*/ 	.word	0x00000db0


	//----- nvinfo : EIATTR_MAX_THREADS
	.align		4
.L_4351:
        /*0054*/ 	.byte	0x04, 0x05
        /*0056*/ 	.short	(.L_4353 - .L_4352)
.L_4352:
        /*0058*/ 	.word	0x00000080
        /*005c*/ 	.word	0x00000001
        /*0060*/ 	.word	0x00000001


	//----- nvinfo : EIATTR_CRS_STACK_SIZE
	.align		4
.L_4353:
        /*0064*/ 	.byte	0x04, 0x1e
        /*0066*/ 	.short	(.L_4355 - .L_4354)
.L_4354:
        /*0068*/ 	.word	0x00000000


	//----- nvinfo : EIATTR_CBANK_PARAM_SIZE
	.align		4
.L_4355:
        /*006c*/ 	.byte	0x03, 0x19
        /*006e*/ 	.short	0x0018


	//----- nvinfo : EIATTR_PARAM_CBANK
	.align		4
        /*0070*/ 	.byte	0x04, 0x0a
        /*0072*/ 	.short	(.L_4357 - .L_4356)
	.align		4
.L_4356:
        /*0074*/ 	.word	index@(.nv.constant0._ZN2at6native29vectorized_elementwise_kernelILi8EZZZNS0_16sign_kernel_cudaERNS_18TensorIteratorBaseEENKUlvE_clEvENKUlvE_clEvEUlhE_St5arrayIPcLm2EEEEviT0_T1_)
        /*0078*/ 	.short	0x0210
        /*007a*/ 	.short	0x0018


	//----- nvinfo : EIATTR_SW_WAR
	.align		4
.L_4357:
        /*007c*/ 	.byte	0x04, 0x36
        /*007e*/ 	.short	(.L_4359 - .L_4358)
.L_4358:
        /*0080*/ 	.word	0x00000008
.L_4359:


//--------------------- .nv.info._ZN2at6native18elementwise_kernelILi128ELi4EZNS0_15gpu_kernel_implIZNS0_16sign_kernel_cudaERNS_18TensorIteratorBaseEEUlbE_EEvS4_RKT_EUliE_EEviT1_ --------------------------
	.section	.nv.info._ZN2at6native18elementwise_kernelILi128ELi4EZNS0_15gpu_kernel_implIZNS0_16sign_kernel_cudaERNS_18TensorIteratorBaseEEUlbE_EEvS4_RKT_EUliE_EEviT1_,"",@"SHT_CUDA_INFO"
	.sectionflags	@""
	.align	4


	//----- nvinfo : EIATTR_CUDA_API_VERSION
	.align		4
        /*0000*/ 	.byte	0x04, 0x37
        /*0002*/ 	.short	(.L_4361 - .L_4360)
.L_4360:
        /*0004*/ 	.word	0x00000082


	//----- nvinfo : EIATTR_KPARAM_INFO
	.align		4
.L_4361:
        /*0008*/ 	.byte	0x04, 0x17
        /*000a*/ 	.short	(.L_4363 - .L_4362)
.L_4362:
        /*000c*/ 	.word	0x00000000
        /*0010*/ 	.short	0x0001
        /*0012*/ 	.short	0x0008
        /*0014*/ 	.byte	0x00, 0xf0, 0x61, 0x08


	//----- nvinfo : EIATTR_KPARAM_INFO
	.align		4
.L_4363:
        /*0018*/ 	.byte	0x04, 0x17
        /*001a*/ 	.short	(.L_4365 - .L_4364)
.L_4364:
        /*001c*/ 	.word	0x00000000
        /*0020*/ 	.short	0x0000
        /*0022*/ 	.short	0x0000
        /*0024*/ 	.byte	0x00, 0xf0, 0x11, 0x00


	//----- nvinfo : EIATTR_SPARSE_MMA_MASK
	.align		4
.L_4365:
        /*0028*/ 	.byte	0x03, 0x50
        /*002a*/ 	.short	0x0000


	//----- nvinfo : EIATTR_MAXREG_COUNT
	.align		4
        /*002c*/ 	.byte	0x03, 0x1b
        /*002e*/ 	.short	0x0080


	//----- nvinfo : EIATTR_EXTERNS
	.align		4
        /*0030*/ 	.byte	0x04, 0x0f
        /*0032*/ 	.short	(.L_4367 - .L_4366)


	//   ....[0]....
	.align		4
.L_4366:
        /*0034*/ 	.word	index@(__assertfail)


	//----- nvinfo : EIATTR_MERCURY_ISA_VERSION
	.align		4
.L_4367:
        /*0038*/ 	.byte	0x03, 0x5f
        /*003a*/ 	.short	0x0101


	//----- nvinfo : EIATTR_SYSCALL_OFFSETS
	.align		4
        /*003c*/ 	.byte	0x04, 0x46
        /*003e*/ 	.short	(.L_4369 - .L_4368)


	//   ....[0]....
.L_4368:
        /*0040*/ 	.word	0x00002250


	//   ....[1]....
        /*0044*/ 	.word	0x000030b0


	//   ....[2]....
        /*0048*/ 	.word	0x00005330


	//   ....[3]....
        /*004c*/ 	.word	0x00006190


	//   ....[4]....
        /*0050*/ 	.word	0x00008400


	//   ....[5]....
        /*0054*/ 	.word	0x00009260


	//   ....[6]....
        /*0058*/ 	.word	0x0000b4c0


	//   ....[7]....
        /*005c*/ 	.word	0x0000c320


	//----- nvinfo : EIATTR_EXIT_INSTR_OFFSETS
	.align		4
.L_4369:
        /*0060*/ 	.byte	0x04, 0x1c
        /*0062*/ 	.short	(.L_4371 - .L_4370)


	//   ....[0]....
.L_4370:
        /*0064*/ 	.word	0x00009300


	//   ....[1]....
        /*0068*/ 	.word	0x0000b630


	//   ....[2]....
        /*006c*/ 	.word	0x0000b650


	//   ....[3]....
        /*0070*/ 	.word	0x0000b6e0


	//   ....[4]....
        /*0074*/ 	.word	0x0000b700


	//   ....[5]....
        /*0078*/ 	.word	0x0000b720


	//   ....[6]....
        /*007c*/ 	.word	0x0000b7b0


	//   ....[7]....
        /*0080*/ 	.word	0x0000b7f0


	//   ....[8]....
        /*0084*/ 	.word	0x0000b890


	//   ....[9]....
        /*0088*/ 	.word	0x0000b8e0


	//   ....[10]....
        /*008c*/ 	.word	0x0000b910


	//   ....[11]....
        /*0090*/ 	.word	0x0000b9b0


	//   ....[12]....
        /*0094*/ 	.word	0x0000b9f0


	//   ....[13]....
        /*0098*/ 	.word	0x0000bb80


	//   ....[14]....
        /*009c*/ 	.word	0x0000bce0


	//   ....[15]....
        /*00a0*/ 	.word	0x0000bd20


	//   ....[16]....
        /*00a4*/ 	.word	0x0000bdc0


	//   ....[17]....
        /*00a8*/ 	.word	0x0000bf40


	//   ....[18]....
        /*00ac*/ 	.word	0x0000c0c0


	//   ....[19]....
        /*00b0*/ 	.word	0x0000c220


	//   ....[20]....
        /*00b4*/ 	.word	0x0000c330


	//   ....[21]....
        /*00b8*/ 	.word	0x0000c360


	//   ....[22]....
        /*00bc*/ 	.word	0x0000c380


	//----- nvinfo : EIATTR_MAX_THREADS
	.align		4
.L_4371:
        /*00c0*/ 	.byte	0x04, 0x05
        /*00c2*/ 	.short	(.L_4373 - .L_4372)
.L_4372:
        /*00c4*/ 	.word	0x00000080
        /*00c8*/ 	.word	0x00000001
        /*00cc*/ 	.word	0x00000001


	//----- nvinfo : EIATTR_CRS_STACK_SIZE
	.align		4
.L_4373:
        /*00d0*/ 	.byte	0x04, 0x1e
        /*00d2*/ 	.short	(.L_4375 - .L_4374)
.L_4374:
        /*00d4*/ 	.word	0x00000000


	//----- nvinfo : EIATTR_CBANK_PARAM_SIZE
	.align		4
.L_4375:
        /*00d8*/ 	.byte	0x03, 0x19
        /*00da*/ 	.short	0x0220


	//----- nvinfo : EIATTR_PARAM_CBANK
	.align		4
        /*00dc*/ 	.byte	0x04, 0x0a
        /*00de*/ 	.short	(.L_4377 - .L_4376)
	.align		4
.L_4376:
        /*00e0*/ 	.word	index@(.nv.constant0._ZN2at6native18elementwise_kernelILi128ELi4EZNS0_15gpu_kernel_implIZNS0_16sign_kernel_cudaERNS_18TensorIteratorBaseEEUlbE_EEvS4_RKT_EUliE_EEviT1_)
        /*00e4*/ 	.short	0x0210
        /*00e6*/ 	.short	0x0220


	//----- nvinfo : EIATTR_SW_WAR
	.align		4
.L_4377:
        /*00e8*/ 	.byte	0x04, 0x36
        /*00ea*/ 	.short	(.L_4379 - .L_4378)
.L_4378:
        /*00ec*/ 	.word	0x00000008
.L_4379:


//--------------------- .nv.info._ZN2at6native27unrolled_elementwise_kernelIZNS0_16sign_kernel_cudaERNS_18TensorIteratorBaseEEUlbE_St5arrayIPcLm2EELi4E23TrivialOffsetCalculatorILi1EjES9_NS0_6memory12LoadWithCastILi1EEENSA_13StoreWithCastILi1EEEEEviT_T0_T2_T3_T4_T5_ --------------------------
	.section	.nv.info._ZN2at6native27unrolled_elementwise_kernelIZNS0_16sign_kernel_cudaERNS_18TensorIteratorBaseEEUlbE_St5arrayIPcLm2EELi4E23TrivialOffsetCalculatorILi1EjES9_NS0_6memory12LoadWithCastILi1EEENSA_13StoreWithCastILi1EEEEEviT_T0_T2_T3_T4_T5_,"",@"SHT_CUDA_INFO"
	.sectionflags	@""
	.align	4


	//----- nvinfo : EIATTR_CUDA_API_VERSION
	.align		4
        /*0000*/ 	.byte	0x04, 0x37
        /*0002*/ 	.short	(.L_4381 - .L_4380)
.L_4380:
        /*0004*/ 	.word	0x00000082


	//----- nvinfo : EIATTR_KPARAM_INFO
	.align		4
.L_4381:
        /*0008*/ 	.byte	0x04, 0x17
        /*000a*/ 	.short	(.L_4383 - .L_4382)
.L_4382:
        /*000c*/ 	.word	0x00000000
        /*0010*/ 	.short	0x0006
        /*0012*/ 	.short	0x0024
        /*0014*/ 	.byte	0x00, 0xf0, 0x21, 0x00


	//----- nvinfo : EIATTR_KPARAM_INFO
	.align		4
.L_4383:
        /*0018*/ 	.byte	0x04, 0x17
        /*001a*/ 	.short	(.L_4385 - .L_4384)
.L_4384:
        /*001c*/ 	.word	0x00000000
        /*0020*/ 	.short	0x0005
        /*0022*/ 	.short	0x001c
        /*0024*/ 	.byte	0x00, 0xf0, 0x21, 0x00


	//----- nvinfo : EIATTR_KPARAM_INFO
	.align		4
.L_4385:
        /*0028*/ 	.byte	0x04, 0x17
        /*002a*/ 	.short	(.L_4387 - .L_4386)
.L_4386:
        /*002c*/ 	.word	0x00000000
        /*0030*/ 	.short	0x0004
        /*0032*/ 	.short	0x0019
        /*0034*/ 	.byte	0x00, 0xf0, 0x05, 0x00


	//----- nvinfo : EIATTR_KPARAM_INFO
	.align		4
.L_4387:
        /*0038*/ 	.byte	0x04, 0x17
        /*003a*/ 	.short	(.L_4389 - .L_4388)
.L_4388:
        /*003c*/ 	.word	0x00000000
        /*0040*/ 	.short	0x0003
        /*0042*/ 	.short	0x0018
        /*0044*/ 	.byte	0x00, 0xf0, 0x05, 0x00


	//----- nvinfo : EIATTR_KPARAM_INFO
	.align		4
.L_4389:
        /*0048*/ 	.byte	0x04, 0x17
        /*004a*/ 	.short	(.L_4391 - .L_4390)
.L_4390:
        /*004c*/ 	.word	0x00000000
        /*0050*/ 	.short	0x0002
        /*0052*/ 	.short	0x0008
        /*0054*/ 	.byte	0x00, 0xf0, 0x41, 0x00


	//----- nvinfo : EIATTR_KPARAM_INFO
	.align		4
.L_4391:
        /*0058*/ 	.byte	0x04, 0x17
        /*005a*/ 	.short	(.L_4393 - .L_4392)
.L_4392:
        /*005c*/ 	.word	0x00000000
        /*0060*/ 	.short	0x0001
        /*0062*/ 	.short	0x0004
        /*0064*/ 	.byte	0x00, 0xf0, 0x05, 0x00


	//----- nvinfo : EIATTR_KPARAM_INFO
	.align		4
.L_4393:
        /*0068*/ 	.byte	0x04, 0x17
        /*006a*/ 	.short	(.L_4395 - .L_4394)
.L_4394:
        /*006c*/ 	.word	0x00000000
        /*0070*/ 	.short	0x0000
        /*0072*/ 	.short	0x0000
        /*0074*/ 	.byte	0x00, 0xf0, 0x11, 0x00


	//----- nvinfo : EIATTR_SPARSE_MMA_MASK
	.align		4
.L_4395:
        /*0078*/ 	.byte	0x03, 0x50
        /*007a*/ 	.short	0x0000


	//----- nvinfo : EIATTR_MAXREG_COUNT
	.align		4
        /*007c*/ 	.byte	0x03, 0x1b
        /*007e*/ 	.short	0x00ff


	//----- nvinfo : EIATTR_EXTERNS
	.align		4
        /*0080*/ 	.byte	0x04, 0x0f
        /*0082*/ 	.short	(.L_4397 - .L_4396)


	//   ....[0]....
	.align		4
.L_4396:
        /*0084*/ 	.word	index@(__assertfail)


	//----- nvinfo : EIATTR_MERCURY_ISA_VERSION
	.align		4
.L_4397:
        /*0088*/ 	.byte	0x03, 0x5f
        /*008a*/ 	.short	0x0101


	//----- nvinfo : EIATTR_SYSCALL_OFFSETS
	.align		4
        /*008c*/ 	.byte	0x04, 0x46
        /*008e*/ 	.short	(.L_4399 - .L_4398)


	//   ....[0]....
.L_4398:
        /*0090*/ 	.word	0x00000f80


	//   ....[1]....
        /*0094*/ 	.word	0x00001f40


	//   ....[2]....
        /*0098*/ 	.word	0x00002f10


	//   ....[3]....
        /*009c*/ 	.word	0x00003eb0


	//   ....[4]....
        /*00a0*/ 	.word	0x00004e00


	//   ....[5]....
        /*00a4*/ 	.word	0x00005d00


	//   ....[6]....
        /*00a8*/ 	.word	0x00006bf0


	//   ....[7]....
        /*00ac*/ 	.word	0x00007ae0


	//----- nvinfo : EIATTR_EXIT_INSTR_OFFSETS
	.align		4
.L_4399:
        /*00b0*/ 	.byte	0x04, 0x1c
        /*00b2*/ 	.short	(.L_4401 - .L_4400)


	//   ....[0]....
.L_4400:
        /*00b4*/ 	.word	0x00006ca0


	//   ....[1]....
        /*00b8*/ 	.word	0x00006dd0


	//   ....[2]....
        /*00bc*/ 	.word	0x00006df0


	//   ....[3]....
        /*00c0*/ 	.word	0x00006e90


	//   ....[4]....
        /*00c4*/ 	.word	0x00006ec0


	//   ....[5]....
        /*00c8*/ 	.word	0x00006ee0


	//   ....[6]....
        /*00cc*/ 	.word	0x00006f70


	//   ....[7]....
        /*00d0*/ 	.word	0x00006fb0


	//   ....[8]....
        /*00d4*/ 	.word	0x00007050


	//   ....[9]....
        /*00d8*/ 	.word	0x000070a0


	//   ....[10]....
        /*00dc*/ 	.word	0x000070d0


	//   ....[11]....
        /*00e0*/ 	.word	0x00007170


	//   ....[12]....
        /*00e4*/ 	.word	0x000071b0


	//   ....[13]....
        /*00e8*/ 	.word	0x00007340


	//   ....[14]....
        /*00ec*/ 	.word	0x000074a0


	//   ....[15]....
        /*00f0*/ 	.word	0x000074e0


	//   ....[16]....
        /*00f4*/ 	.word	0x00007580


	//   ....[17]....
        /*00f8*/ 	.word	0x00007700


	//   ....[18]....
        /*00fc*/ 	.word	0x00007880


	//   ....[19]....
        /*0100*/ 	.word	0x000079e0


	//   ....[20]....
        /*0104*/ 	.word	0x00007af0


	//   ....[21]....
        /*0108*/ 	.word	0x00007b30


	//   ....[22]....
        /*010c*/ 	.word	0x00007b60


	//----- nvinfo : EIATTR_MAX_THREADS
	.align		4
.L_4401:
        /*0110*/ 	.byte	0x04, 0x05
        /*0112*/ 	.short	(.L_4403 - .L_4402)
.L_4402:
        /*0114*/ 	.word	0x00000080
        /*0118*/ 	.word	0x00000001
        /*011c*/ 	.word	0x00000001


	//----- nvinfo : EIATTR_CRS_STACK_SIZE
	.align		4
.L_4403:
        /*0120*/ 	.byte	0x04, 0x1e
        /*0122*/ 	.short	(.L_4405 - .L_4404)
.L_4404:
        /*0124*/ 	.word	0x00000000


	//----- nvinfo : EIATTR_CBANK_PARAM_SIZE
	.align		4
.L_4405:
        /*0128*/ 	.byte	0x03, 0x19
        /*012a*/ 	.short	0x002c


	//----- nvinfo : EIATTR_PARAM_CBANK
	.align		4
        /*012c*/ 	.byte	0x04, 0x0a
        /*012e*/ 	.short	(.L_4407 - .L_4406)
	.align		4
.L_4406:
        /*0130*/ 	.word	index@(.nv.constant0._ZN2at6native27unrolled_elementwise_kernelIZNS0_16sign_kernel_cudaERNS_18TensorIteratorBaseEEUlbE_St5arrayIPcLm2EELi4E23TrivialOffsetCalculatorILi1EjES9_NS0_6memory12LoadWithCastILi1EEENSA_13StoreWithCastILi1EEEEEviT_T0_T2_T3_T4_T5_)
        /*0134*/ 	.short	0x0210
        /*0136*/ 	.short	0x002c


	//----- nvinfo : EIATTR_SW_WAR
	.align		4
.L_4407:
        /*0138*/ 	.byte	0x04, 0x36
        /*013a*/ 	.short	(.L_4409 - .L_4408)
.L_4408:
        /*013c*/ 	.word	0x00000008
.L_4409:


//--------------------- .nv.info._ZN2at6native18elementwise_kernelILi128ELi4EZNS0_22gpu_kernel_impl_nocastIZNS0_16sign_kernel_cudaERNS_18TensorIteratorBaseEEUlbE_EEvS4_RKT_EUliE_EEviT1_ --------------------------
	.section	.nv.info._ZN2at6native18elementwise_kernelILi128ELi4EZNS0_22gpu_kernel_impl_nocastIZNS0_16sign_kernel_cudaERNS_18TensorIteratorBaseEEUlbE_EEvS4_RKT_EUliE_EEviT1_,"",@"SHT_CUDA_INFO"
	.sectionflags	@""
	.align	4


	//----- nvinfo : EIATTR_CUDA_API_VERSION
	.align		4
        /*0000*/ 	.byte	0x04, 0x37
        /*0002*/ 	.short	(.L_4411 - .L_4410)
.L_4410:
        /*0004*/ 	.word	0x00000082


	//----- nvinfo : EIATTR_KPARAM_INFO
	.align		4
.L_4411:
        /*0008*/ 	.byte	0x04, 0x17
        /*000a*/ 	.short	(.L_4413 - .L_4412)
.L_4412:
        /*000c*/ 	.word	0x00000000
        /*0010*/ 	.short	0x0001
        /*0012*/ 	.short	0x0008
        /*0014*/ 	.byte	0x00, 0xf0, 0x61, 0x08


	//----- nvinfo : EIATTR_KPARAM_INFO
	.align		4
.L_4413:
        /*0018*/ 	.byte	0x04, 0x17
        /*001a*/ 	.short	(.L_4415 - .L_4414)
.L_4414:
        /*001c*/ 	.word	0x00000000
        /*0020*/ 	.short	0x0000
        /*0022*/ 	.short	0x0000
        /*0024*/ 	.byte	0x00, 0xf0, 0x11, 0x00


	//----- nvinfo : EIATTR_SPARSE_MMA_MASK
	.align		4
.L_4415:
        /*0028*/ 	.byte	0x03, 0x50
        /*002a*/ 	.short	0x0000


	//----- nvinfo : EIATTR_MAXREG_COUNT
	.align		4
        /*002c*/ 	.byte	0x03, 0x1b
        /*002e*/ 	.short	0x0080


	//----- nvinfo : EIATTR_MERCURY_ISA_VERSION
	.align		4
        /*0030*/ 	.byte	0x03, 0x5f
        /*0032*/ 	.short	0x0101


	//----- nvinfo : EIATTR_EXIT_INSTR_OFFSETS
	.align		4
        /*0034*/ 	.byte	0x04, 0x1c
        /*0036*/ 	.short	(.L_4417 - .L_4416)


	//   ....[0]....
.L_4416:
        /*0038*/ 	.word	0x00003bc0


	//   ....[1]....
        /*003c*/ 	.word	0x00004f50


	//----- nvinfo : EIATTR_MAX_THREADS
	.align		4
.L_4417:
        /*0040*/ 	.byte	0x04, 0x05
        /*0042*/ 	.short	(.L_4419 - .L_4418)
.L_4418:
        /*0044*/ 	.word	0x00000080
        /*0048*/ 	.word	0x00000001
        /*004c*/ 	.word	0x00000001


	//----- nvinfo : EIATTR_CRS_STACK_SIZE
	.align		4
.L_4419:
        /*0050*/ 	.byte	0x04, 0x1e
        /*0052*/ 	.short	(.L_4421 - .L_4420)
.L_4420:
        /*0054*/ 	.word	0x00000000


	//----- nvinfo : EIATTR_CBANK_PARAM_SIZE
	.align		4
.L_4421:
        /*0058*/ 	.byte	0x03, 0x19
        /*005a*/ 	.short	0x0220


	//----- nvinfo : EIATTR_PARAM_CBANK
	.align		4
        /*005c*/ 	.byte	0x04, 0x0a
        /*005e*/ 	.short	(.L_4423 - .L_4422)
	.align		4
.L_4422:
        /*0060*/ 	.word	index@(.nv.constant0._ZN2at6native18elementwise_kernelILi128ELi4EZNS0_22gpu_kernel_impl_nocastIZNS0_16sign_kernel_cudaERNS_18TensorIteratorBaseEEUlbE_EEvS4_RKT_EUliE_EEviT1_)
        /*0064*/ 	.short	0x0210
        /*0066*/ 	.short	0x0220


	//----- nvinfo : EIATTR_SW_WAR
	.align		4
.L_4423:
        /*0068*/ 	.byte	0x04, 0x36
        /*006a*/ 	.short	(.L_4425 - .L_4424)
.L_4424:
        /*006c*/ 	.word	0x00000008
.L_4425:


//--------------------- .nv.info._ZN2at6native27unrolled_elementwise_kernelIZNS0_16sign_kernel_cudaERNS_18TensorIteratorBaseEEUlbE_St5arrayIPcLm2EELi4E23TrivialOffsetCalculatorILi1EjES9_NS0_6memory15LoadWithoutCastENSA_16StoreWithoutCastEEEviT_T0_T2_T3_T4_T5_ --------------------------
	.section	.nv.info._ZN2at6native27unrolled_elementwise_kernelIZNS0_16sign_kernel_cudaERNS_18TensorIteratorBaseEEUlbE_St5arrayIPcLm2EELi4E23TrivialOffsetCalculatorILi1EjES9_NS0_6memory15LoadWithoutCastENSA_16StoreWithoutCastEEEviT_T0_T2_T3_T4_T5_,"",@"SHT_CUDA_INFO"
	.sectionflags	@""
	.align	4


	//----- nvinfo : EIATTR_CUDA_API_VERSION
	.align		4
        /*0000*/ 	.byte	0x04, 0x37
        /*0002*/ 	.short	(.L_4427 - .L_4426)
.L_4426:
        /*0004*/ 	.word	0x00000082


	//----- nvinfo : EIATTR_KPARAM_INFO
	.align		4
.L_4427:
        /*0008*/ 	.byte	0x04, 0x17
        /*000a*/ 	.short	(.L_4429 - .L_4428)
.L_4428:
        /*000c*/ 	.word	0x00000000
        /*0010*/ 	.short	0x0006
        /*0012*/ 	.short	0x001b
        /*0014*/ 	.byte	0x00, 0xf0, 0x05, 0x00


	//----- nvinfo : EIATTR_KPARAM_INFO
	.align		4
.L_4429:
        /*0018*/ 	.byte	0x04, 0x17
        /*001a*/ 	.short	(.L_4431 - .L_4430)
.L_4430:
        /*001c*/ 	.word	0x00000000
        /*0020*/ 	.short	0x0005
        /*0022*/ 	.short	0x001a
        /*0024*/ 	.byte	0x00, 0xf0, 0x05, 0x00


	//----- nvinfo : EIATTR_KPARAM_INFO
	.align		4
.L_4431:
        /*0028*/ 	.byte	0x04, 0x17
        /*002a*/ 	.short	(.L_4433 - .L_4432)
.L_4432:
        /*002c*/ 	.word	0x00000000
        /*0030*/ 	.short	0x0004
        /*0032*/ 	.short	0x0019
        /*0034*/ 	.byte	0x00, 0xf0, 0x05, 0x00


	//----- nvinfo : EIATTR_KPARAM_INFO
	.align		4
.L_4433:
        /*0038*/ 	.byte	0x04, 0x17
        /*003a*/ 	.short	(.L_4435 - .L_4434)
.L_4434:
        /*003c*/ 	.word	0x00000000
        /*0040*/ 	.short	0x0003
        /*0042*/ 	.short	0x0018
        /*0044*/ 	.byte	0x00, 0xf0, 0x05, 0x00


	//----- nvinfo : EIATTR_KPARAM_INFO
	.align		4
.L_4435:
        /*0048*/ 	.byte	0x04, 0x17
        /*004a*/ 	.short	(.L_4437 - .L_4436)
.L_4436:
        /*004c*/ 	.word	0x00000000
        /*0050*/ 	.short	0x0002
        /*0052*/ 	.short	0x0008
        /*0054*/ 	.byte	0x00, 0xf0, 0x41, 0x00


	//----- nvinfo : EIATTR_KPARAM_INFO
	.align		4
.L_4437:
        /*0058*/ 	.byte	0x04, 0x17
        /*005a*/ 	.short	(.L_4439 - .L_4438)
.L_4438:
        /*005c*/ 	.word	0x00000000
        /*0060*/ 	.short	0x0001
        /*0062*/ 	.short	0x0004
        /*0064*/ 	.byte	0x00, 0xf0, 0x05, 0x00


	//----- nvinfo : EIATTR_KPARAM_INFO
	.align		4
.L_4439:
        /*0068*/ 	.byte	0x04, 0x17
        /*006a*/ 	.short	(.L_4441 - .L_4440)
.L_4440:
        /*006c*/ 	.word	0x00000000
        /*0070*/ 	.short	0x0000
        /*0072*/ 	.short	0x0000
        /*0074*/ 	.byte	0x00, 0xf0, 0x11, 0x00


	//----- nvinfo : EIATTR_SPARSE_MMA_MASK
	.align		4
.L_4441:
        /*0078*/ 	.byte	0x03, 0x50
        /*007a*/ 	.short	0x0000


	//----- nvinfo : EIATTR_MAXREG_COUNT
	.align		4
        /*007c*/ 	.byte	0x03, 0x1b
        /*007e*/ 	.short	0x00ff


	//----- nvinfo : EIATTR_MERCURY_ISA_VERSION
	.align		4
        /*0080*/ 	.byte	0x03, 0x5f
        /*0082*/ 	.short	0x0101


	//----- nvinfo : EIATTR_EXIT_INSTR_OFFSETS
	.align		4
        /*0084*/ 	.byte	0x04, 0x1c
        /*0086*/ 	.short	(.L_4443 - .L_4442)


	//   ....[0]....
.L_4442:
        /*0088*/ 	.word	0x00000440


	//   ....[1]....
        /*008c*/ 	.word	0x000004e0


	//----- nvinfo : EIATTR_MAX_THREADS
	.align		4
.L_4443:
        /*0090*/ 	.byte	0x04, 0x05
        /*0092*/ 	.short	(.L_4445 - .L_4444)
.L_4444:
        /*0094*/ 	.word	0x00000080
        /*0098*/ 	.word	0x00000001
        /*009c*/ 	.word	0x00000001


	//----- nvinfo : EIATTR_CRS_STACK_SIZE
	.align		4
.L_4445:
        /*00a0*/ 	.byte	0x04, 0x1e
        /*00a2*/ 	.short	(.L_4447 - .L_4446)
.L_4446:
        /*00a4*/ 	.word	0x00000000


	//----- nvinfo : EIATTR_CBANK_PARAM_SIZE
	.align		4
.L_4447:
        /*00a8*/ 	.byte	0x03, 0x19
        /*00aa*/ 	.short	0x001c


	//----- nvinfo : EIATTR_PARAM_CBANK
	.align		4
        /*00ac*/ 	.byte	0x04, 0x0a
        /*00ae*/ 	.short	(.L_4449 - .L_4448)
	.align		4
.L_4448:
        /*00b0*/ 	.word	index@(.nv.constant0._ZN2at6native27unrolled_elementwise_kernelIZNS0_16sign_kernel_cudaERNS_18TensorIteratorBaseEEUlbE_St5arrayIPcLm2EELi4E23TrivialOffsetCalculatorILi1EjES9_NS0_6memory15LoadWithoutCastENSA_16StoreWithoutCastEEEviT_T0_T2_T3_T4_T5_)
        /*00b4*/ 	.short	0x0210
        /*00b6*/ 	.short	0x001c


	//----- nvinfo : EIATTR_SW_WAR
	.align		4
.L_4449:
        /*00b8*/ 	.byte	0x04, 0x36
        /*00ba*/ 	.short	(.L_4451 - .L_4450)
.L_4450:
        /*00bc*/ 	.word	0x00000008
.L_4451:


//--------------------- .nv.info._ZN2at6native29vectorized_elementwise_kernelILi2EZNS0_16sign_kernel_cudaERNS_18TensorIteratorBaseEEUlbE_St5arrayIPcLm2EEEEviT0_T1_ --------------------------
	.section	.nv.info._ZN2at6native29vectorized_elementwise_kernelILi2EZNS0_16sign_kernel_cudaERNS_18TensorIteratorBaseEEUlbE_St5arrayIPcLm2EEEEviT0_T1_,"",@"SHT_CUDA_INFO"
	.sectionflags	@""
	.align	4


	//----- nvinfo : EIATTR_CUDA_API_VERSION
	.align		4
        /*0000*/ 	.byte	0x04, 0x37
        /*0002*/ 	.short	(.L_4453 - .L_4452)
.L_4452:
        /*0004*/ 	.word	0x00000082


	//----- nvinfo : EIATTR_KPARAM_INFO
	.align		4
.L_4453:
        /*0008*/ 	.byte	0x04, 0x17
        /*000a*/ 	.short	(.L_4455 - .L_4454)
.L_4454:
        /*000c*/ 	.word	0x00000000
        /*0010*/ 	.short	0x0002
        /*0012*/ 	.short	0x0008
        /*0014*/ 	.byte	0x00, 0xf0, 0x41, 0x00


	//----- nvinfo : EIATTR_KPARAM_INFO
	.align		4
.L_4455:
        /*0018*/ 	.byte	0x04, 0x17
        /*001a*/ 	.short	(.L_4457 - .L_4456)
.L_4456:
        /*001c*/ 	.word	0x00000000
        /*0020*/ 	.short	0x0001
        /*0022*/ 	.short	0x0004
        /*0024*/ 	.byte	0x00, 0xf0, 0x05, 0x00


	//----- nvinfo : EIATTR_KPARAM_INFO
	.align		4
.L_4457:
        /*0028*/ 	.byte	0x04, 0x17
        /*002a*/ 	.short	(.L_4459 - .L_4458)
.L_4458:
        /*002c*/ 	.word	0x00000000
        /*0030*/ 	.short	0x0000
        /*0032*/ 	.short	0x0000
        /*0034*/ 	.byte	0x00, 0xf0, 0x11, 0x00


	//----- nvinfo : EIATTR_SPARSE_MMA_MASK
	.align		4
.L_4459:
        /*0038*/ 	.byte	0x03, 0x50
        /*003a*/ 	.short	0x0000


	//----- nvinfo : EIATTR_MAXREG_COUNT
	.align		4
        /*003c*/ 	.byte	0x03, 0x1b
        /*003e*/ 	.short	0x00ff


	//----- nvinfo : EIATTR_MERCURY_ISA_VERSION
	.align		4
        /*0040*/ 	.byte	0x03, 0x5f
        /*0042*/ 	.short	0x0101


	//----- nvinfo : EIATTR_EXIT_INSTR_OFFSETS
	.align		4
        /*0044*/ 	.byte	0x04, 0x1c
        /*0046*/ 	.short	(.L_4461 - .L_4460)


	//   ....[0]....
.L_4460:
        /*0048*/ 	.word	0x00000390


	//   ....[1]....
        /*004c*/ 	.word	0x00000d40


	//   ....[2]....
        /*0050*/ 	.word	0x00000da0


	//----- nvinfo : EIATTR_MAX_THREADS
	.align		4
.L_4461:
        /*0054*/ 	.byte	0x04, 0x05
        /*0056*/ 	.short	(.L_4463 - .L_4462)
.L_4462:
        /*0058*/ 	.word	0x00000080
        /*005c*/ 	.word	0x00000001
        /*0060*/ 	.word	0x00000001


	//----- nvinfo : EIATTR_CRS_STACK_SIZE
	.align		4
.L_4463:
        /*0064*/ 	.byte	0x04, 0x1e
        /*0066*/ 	.short	(.L_4465 - .L_4464)
.L_4464:
        /*0068*/ 	.word	0x00000000


	//----- nvinfo : EIATTR_CBANK_PARAM_SIZE
	.align		4
.L_4465:
        /*006c*/ 	.byte	0x03, 0x19
        /*006e*/ 	.short	0x0018


	//----- nvinfo : EIATTR_PARAM_CBANK
	.align		4
        /*0070*/ 	.byte	0x04, 0x0a
        /*0072*/ 	.short	(.L_4467 - .L_4466)
	.align		4
.L_4466:
        /*0074*/ 	.word	index@(.nv.constant0._ZN2at6native29vectorized_elementwise_kernelILi2EZNS0_16sign_kernel_cudaERNS_18TensorIteratorBaseEEUlbE_St5arrayIPcLm2EEEEviT0_T1_)
        /*0078*/ 	.short	0x0210
        /*007a*/ 	.short	0x0018


	//----- nvinfo : EIATTR_SW_WAR
	.align		4
.L_4467:
        /*007c*/ 	.byte	0x04, 0x36
        /*007e*/ 	.short	(.L_4469 - .L_4468)
.L_4468:
        /*0080*/ 	.word	0x00000008
.L_4469:


//--------------------- .nv.info._ZN2at6native29vectorized_elementwise_kernelILi4EZNS0_16sign_kernel_cudaERNS_18TensorIteratorBaseEEUlbE_St5arrayIPcLm2EEEEviT0_T1_ --------------------------
	.section	.nv.info._ZN2at6native29vectorized_elementwise_kernelILi4EZNS0_16sign_kernel_cudaERNS_18TensorIteratorBaseEEUlbE_St5arrayIPcLm2EEEEviT0_T1_,"",@"SHT_CUDA_INFO"
	.sectionflags	@""
	.align	4


	//----- nvinfo : EIATTR_CUDA_API_VERSION
	.align		4
        /*0000*/ 	.byte	0x04, 0x37
        /*0002*/ 	.short	(.L_4471 - .L_4470)
.L_4470:
        /*0004*/ 	.word	0x00000082


	//----- nvinfo : EIATTR_KPARAM_INFO
	.align		4
.L_4471:
        /*0008*/ 	.byte	0x04, 0x17
        /*000a*/ 	.short	(.L_4473 - .L_4472)
.L_4472:
        /*000c*/ 	.word	0x00000000
        /*0010*/ 	.short	0x0002
        /*0012*/ 	.short	0x0008
        /*0014*/ 	.byte	0x00, 0xf0, 0x41, 0x00


	//----- nvinfo : EIATTR_KPARAM_INFO
	.align		4
.L_4473:
        /*0018*/ 	.byte	0x04, 0x17
        /*001a*/ 	.short	(.L_4475 - .L_4474)
.L_4474:
        /*001c*/ 	.word	0x00000000
        /*0020*/ 	.short	0x0001
        /*0022*/ 	.short	0x0004
        /*0024*/ 	.byte	0x00, 0xf0, 0x05, 0x00


	//----- nvinfo : EIATTR_KPARAM_INFO
	.align		4
.L_4475:
        /*0028*/ 	.byte	0x04, 0x17
        /*002a*/ 	.short	(.L_4477 - .L_4476)
.L_4476:
        /*002c*/ 	.word	0x00000000
        /*0030*/ 	.short	0x0000
        /*0032*/ 	.short	0x0000
        /*0034*/ 	.byte	0x00, 0xf0, 0x11, 0x00


	//----- nvinfo : EIATTR_SPARSE_MMA_MASK
	.align		4
.L_4477:
        /*0038*/ 	.byte	0x03, 0x50
        /*003a*/ 	.short	0x0000


	//----- nvinfo : EIATTR_MAXREG_COUNT
	.align		4
        /*003c*/ 	.byte	0x03, 0x1b
        /*003e*/ 	.short	0x00ff


	//----- nvinfo : EIATTR_MERCURY_ISA_VERSION
	.align		4
        /*0040*/ 	.byte	0x03, 0x5f
        /*0042*/ 	.short	0x0101


	//----- nvinfo : EIATTR_EXIT_INSTR_OFFSETS
	.align		4
        /*0044*/ 	.byte	0x04, 0x1c
        /*0046*/ 	.short	(.L_4479 - .L_4478)


	//   ....[0]....
.L_4478:
        /*0048*/ 	.word	0x00000370


	//   ....[1]....
        /*004c*/ 	.word	0x00000d20


	//   ....[2]....
        /*0050*/ 	.word	0x00000d80


	//----- nvinfo : EIATTR_MAX_THREADS
	.align		4
.L_4479:
        /*0054*/ 	.byte	0x04, 0x05
        /*0056*/ 	.short	(.L_4481 - .L_4480)
.L_4480:
        /*0058*/ 	.word	0x00000080
        /*005c*/ 	.word	0x00000001
        /*0060*/ 	.word	0x00000001


	//----- nvinfo : EIATTR_CRS_STACK_SIZE
	.align		4
.L_4481:
        /*0064*/ 	.byte	0x04, 0x1e
        /*0066*/ 	.short	(.L_4483 - .L_4482)
.L_4482:
        /*0068*/ 	.word	0x00000000


	//----- nvinfo : EIATTR_CBANK_PARAM_SIZE
	.align		4
.L_4483:
        /*006c*/ 	.byte	0x03, 0x19
        /*006e*/ 	.short	0x0018


	//----- nvinfo : EIATTR_PARAM_CBANK
	.align		4
        /*0070*/ 	.byte	0x04, 0x0a
        /*0072*/ 	.short	(.L_4485 - .L_4484)
	.align		4
.L_4484:
        /*0074*/ 	.word	index@(.nv.constant0._ZN2at6native29vectorized_elementwise_kernelILi4EZNS0_16sign_kernel_cudaERNS_18TensorIteratorBaseEEUlbE_St5arrayIPcLm2EEEEviT0_T1_)
        /*0078*/ 	.short	0x0210
        /*007a*/ 	.short	0x0018


	//----- nvinfo : EIATTR_SW_WAR
	.align		4
.L_4485:
        /*007c*/ 	.byte	0x04, 0x36
        /*007e*/ 	.short	(.L_4487 - .L_4486)
.L_4486:
        /*0080*/ 	.word	0x00000008
.L_4487:


//--------------------- .nv.info._ZN2at6native29vectorized_elementwise_kernelILi8EZNS0_16sign_kernel_cudaERNS_18TensorIteratorBaseEEUlbE_St5arrayIPcLm2EEEEviT0_T1_ --------------------------
	.section	.nv.info._ZN2at6native29vectorized_elementwise_kernelILi8EZNS0_16sign_kernel_cudaERNS_18TensorIteratorBaseEEUlbE_St5arrayIPcLm2EEEEviT0_T1_,"",@"SHT_CUDA_INFO"
	.sectionflags	@""
	.align	4


	//----- nvinfo : EIATTR_CUDA_API_VERSION
	.align		4
        /*0000*/ 	.byte	0x04, 0x37
        /*0002*/ 	.short	(.L_4489 - .L_4488)
.L_4488:
        /*0004*/ 	.word	0x00000082


	//----- nvinfo : EIATTR_KPARAM_INFO
	.align		4
.L_4489:
        /*0008*/ 	.byte	0x04, 0x17
        /*000a*/ 	.short	(.L_4491 - .L_4490)
.L_4490:
        /*000c*/ 	.word	0x00000000
        /*0010*/ 	.short	0x0002
        /*0012*/ 	.short	0x0008
        /*0014*/ 	.byte	0x00, 0xf0, 0x41, 0x00


	//----- nvinfo : EIATTR_KPARAM_INFO
	.align		4
.L_4491:
        /*0018*/ 	.byte	0x04, 0x17
        /*001a*/ 	.short	(.L_4493 - .L_4492)
.L_4492:
        /*001c*/ 	.word	0x00000000
        /*0020*/ 	.short	0x0001
        /*0022*/ 	.short	0x0004
        /*0024*/ 	.byte	0x00, 0xf0, 0x05, 0x00


	//----- nvinfo : EIATTR_KPARAM_INFO
	.align		4
.L_4493:
        /*0028*/ 	.byte	0x04, 0x17
        /*002a*/ 	.short	(.L_4495 - .L_4494)
.L_4494:
        /*002c*/ 	.word	0x00000000
        /*0030*/ 	.short	0x0000
        /*0032*/ 	.short	0x0000
        /*0034*/ 	.byte	0x00, 0xf0, 0x11, 0x00


	//----- nvinfo : EIATTR_SPARSE_MMA_MASK
	.align		4
.L_4495:
        /*0038*/ 	.byte	0x03, 0x50
        /*003a*/ 	.short	0x0000


	//----- nvinfo : EIATTR_MAXREG_COUNT
	.align		4
        /*003c*/ 	.byte	0x03, 0x1b
        /*003e*/ 	.short	0x00ff


	//----- nvinfo : EIATTR_MERCURY_ISA_VERSION
	.align		4
        /*0040*/ 	.byte	0x03, 0x5f
        /*0042*/ 	.short	0x0101


	//----- nvinfo : EIATTR_EXIT_INSTR_OFFSETS
	.align		4
        /*0044*/ 	.byte	0x04, 0x1c
        /*0046*/ 	.short	(.L_4497 - .L_4496)


	//   ....[0]....
.L_4496:
        /*0048*/ 	.word	0x00000410


	//   ....[1]....
        /*004c*/ 	.word	0x00000dc0


	//   ....[2]....
        /*0050*/ 	.word	0x00000e20


	//----- nvinfo : EIATTR_MAX_THREADS
	.align		4
.L_4497:
        /*0054*/ 	.byte	0x04, 0x05
        /*0056*/ 	.short	(.L_4499 - .L_4498)
.L_4498:
        /*0058*/ 	.word	0x00000080
        /*005c*/ 	.word	0x00000001
        /*0060*/ 	.word	0x00000001


	//----- nvinfo : EIATTR_CRS_STACK_SIZE
	.align		4
.L_4499:
        /*0064*/ 	.byte	0x04, 0x1e
        /*0066*/ 	.short	(.L_4501 - .L_4500)
.L_4500:
        /*0068*/ 	.word	0x00000000


	//----- nvinfo : EIATTR_CBANK_PARAM_SIZE
	.align		4
.L_4501:
        /*006c*/ 	.byte	0x03, 0x19
        /*006e*/ 	.short	0x0018


	//----- nvinfo : EIATTR_PARAM_CBANK
	.align		4
        /*0070*/ 	.byte	0x04, 0x0a
        /*0072*/ 	.short	(.L_4503 - .L_4502)
	.align		4
.L_4502:
        /*0074*/ 	.word	index@(.nv.constant0._ZN2at6native29vectorized_elementwise_kernelILi8EZNS0_16sign_kernel_cudaERNS_18TensorIteratorBaseEEUlbE_St5arrayIPcLm2EEEEviT0_T1_)
        /*0078*/ 	.short	0x0210
        /*007a*/ 	.short	0x0018


	//----- nvinfo : EIATTR_SW_WAR
	.align		4
.L_4503:
        /*007c*/ 	.byte	0x04, 0x36
        /*007e*/ 	.short	(.L_4505 - .L_4504)
.L_4504:
        /*0080*/ 	.word	0x00000008
.L_4505:


//--------------------- .nv.info._ZN2at6native18elementwise_kernelILi128ELi4EZNS0_15gpu_kernel_implIZZZNS0_15neg_kernel_cudaERNS_18TensorIteratorBaseEENKUlvE0_clEvENKUlvE7_clEvEUlN3c108BFloat16EE_EEvS4_RKT_EUliE_EEviT1_ --------------------------
	.section	.nv.info._ZN2at6native18elementwise_kernelILi128ELi4EZNS0_15gpu_kernel_implIZZZNS0_15neg_kernel_cudaERNS_18TensorIteratorBaseEENKUlvE0_clEvENKUlvE7_clEvEUlN3c108BFloat16EE_EEvS4_RKT_EUliE_EEviT1_,"",@"SHT_CUDA_INFO"
	.sectionflags	@""
	.align	4


	//----- nvinfo : EIATTR_CUDA_API_VERSION
	.align		4
        /*0000*/ 	.byte	0x04, 0x37
        /*0002*/ 	.short	(.L_4507 - .L_4506)
.L_4506:
        /*0004*/ 	.word	0x00000082


	//----- nvinfo : EIATTR_KPARAM_INFO
	.align		4
.L_4507:
        /*0008*/ 	.byte	0x04, 0x17
        /*000a*/ 	.short	(.L_4509 - .L_4508)
.L_4508:
        /*000c*/ 	.word	0x00000000
        /*0010*/ 	.short	0x0001
        /*0012*/ 	.short	0x0008
        /*0014*/ 	.byte	0x00, 0xf0, 0x61, 0x08


	//----- nvinfo : EIATTR_KPARAM_INFO
	.align		4
.L_4509:
        /*0018*/ 	.byte	0x04, 0x17
        /*001a*/ 	.short	(.L_4511 - .L_4510)
.L_4510:
        /*001c*/ 	.word	0x00000000
        /*0020*/ 	.short	0x0000
        /*0022*/ 	.short	0x0000
        /*0024*/ 	.byte	0x00, 0xf0, 0x11, 0x00


	//----- nvinfo : EIATTR_SPARSE_MMA_MASK
	.align		4
.L_4511:
        /*0028*/ 	.byte	0x03, 0x50
        /*002a*/ 	.short	0x0000


	//----- nvinfo : EIATTR_MAXREG_COUNT
	.align		4
        /*002c*/ 	.byte	0x03, 0x1b
        /*002e*/ 	.short	0x0080


	//----- nvinfo : EIATTR_EXTERNS
	.align		4
        /*0030*/ 	.byte	0x04, 0x0f
        /*0032*/ 	.short	(.L_4513 - .L_4512)


	//   ....[0]....
	.align		4
.L_4512:
        /*0034*/ 	.word	index@(__assertfail)


	//----- nvinfo : EIATTR_MERCURY_ISA_VERSION
	.align		4
.L_4513:
        /*0038*/ 	.byte	0x03, 0x5f
        /*003a*/ 	.short	0x0101


	//----- nvinfo : EIATTR_SYSCALL_OFFSETS
	.align		4
        /*003c*/ 	.byte	0x04, 0x46
        /*003e*/ 	.short	(.L_4515 - .L_4514)


	//   ....[0]....
.L_4514:
        /*0040*/ 	.word	0x000022d0


	//   ....[1]....
        /*0044*/ 	.word	0x00003260


	//   ....[2]....
        /*0048*/ 	.word	0x00005590


	//   ....[3]....
        /*004c*/ 	.word	0x00006520


	//   ....[4]....
        /*0050*/ 	.word	0x00008840


	//   ....[5]....
        /*0054*/ 	.word	0x000097d0


	//   ....[6]....
        /*0058*/ 	.word	0x0000bae0


	//   ....[7]....
        /*005c*/ 	.word	0x0000ca70


	//----- nvinfo : EIATTR_EXIT_INSTR_OFFSETS
	.align		4
.L_4515:
        /*0060*/ 	.byte	0x04, 0x1c
        /*0062*/ 	.short	(.L_4517 - .L_4516)


	//   ....[0]....
.L_4516:
        /*0064*/ 	.word	0x000098a0


	//   ....[1]....
        /*0068*/ 	.word	0x0000bca0


	//   ....[2]....
        /*006c*/ 	.word	0x0000bce0


	//   ....[3]....
        /*0070*/ 	.word	0x0000bd80


	//   ....[4]....
        /*0074*/ 	.word	0x0000bdc0


	//   ....[5]....
        /*0078*/ 	.word	0x0000be00


	//   ....[6]....
        /*007c*/ 	.word	0x0000be90


	//   ....[7]....
        /*0080*/ 	.word	0x0000bed0


	//   ....[8]....
        /*0084*/ 	.word	0x0000bf70


	//   ....[9]....
        /*0088*/ 	.word	0x0000bfc0


	//   ....[10]....
        /*008c*/ 	.word	0x0000c010


	//   ....[11]....
        /*0090*/ 	.word	0x0000c0e0


	//   ....[12]....
        /*0094*/ 	.word	0x0000c140


	//   ....[13]....
        /*0098*/ 	.word	0x0000c2d0


	//   ....[14]....
        /*009c*/ 	.word	0x0000c430


	//   ....[15]....
        /*00a0*/ 	.word	0x0000c450


	//   ....[16]....
        /*00a4*/ 	.word	0x0000c510


	//   ....[17]....
        /*00a8*/ 	.word	0x0000c690


	//   ....[18]....
        /*00ac*/ 	.word	0x0000c810


	//   ....[19]....
        /*00b0*/ 	.word	0x0000c970


	//   ....[20]....
        /*00b4*/ 	.word	0x0000ca80


	//   ....[21]....
        /*00b8*/ 	.word	0x0000cac0


	//   ....[22]....
        /*00bc*/ 	.word	0x0000cb00


	//----- nvinfo : EIATTR_MAX_THREADS
	.align		4
.L_4517:
        /*00c0*/ 	.byte	0x04, 0x05
        /*00c2*/ 	.short	(.L_4519 - .L_4518)
.L_4518:
        /*00c4*/ 	.word	0x00000080
        /*00c8*/ 	.word	0x00000001
        /*00cc*/ 	.word	0x00000001


	//----- nvinfo : EIATTR_CRS_STACK_SIZE
	.align		4
.L_4519:
        /*00d0*/ 	.byte	0x04, 0x1e
        /*00d2*/ 	.short	(.L_4521 - .L_4520)
.L_4520:
        /*00d4*/ 	.word	0x00000000


	//----- nvinfo : EIATTR_CBANK_PARAM_SIZE
	.align		4
.L_4521:
        /*00d8*/ 	.byte	0x03, 0x19
        /*00da*/ 	.short	0x0220


	//----- nvinfo : EIATTR_PARAM_CBANK
	.align		4
        /*00dc*/ 	.byte	0x04, 0x0a
        /*00de*/ 	.short	(.L_4523 - .L_4522)
	.align		4
.L_4522:
        /*00e0*/ 	.word	index@(.nv.constant0._ZN2at6native18elementwise_kernelILi128ELi4EZNS0_15gpu_kernel_implIZZZNS0_15neg_kernel_cudaERNS_18TensorIteratorBaseEENKUlvE0_clEvENKUlvE7_clEvEUlN3c108BFloat16EE_EEvS4_RKT_EUliE_EEviT1_)
        /*00e4*/ 	.short	0x0210
        /*00e6*/ 	.short	0x0220


	//----- nvinfo : EIATTR_SW_WAR
	.align		4
.L_4523:
        /*00e8*/ 	.byte	0x04, 0x36
        /*00ea*/ 	.short	(.L_4525 - .L_4524)
.L_4524:
        /*00ec*/ 	.word	0x00000008
.L_4525:


//--------------------- .nv.info._ZN2at6native27unrolled_elementwise_kernelIZZZNS0_15neg_kernel_cudaERNS_18TensorIteratorBaseEENKUlvE0_clEvENKUlvE7_clEvEUlN3c108BFloat16EE_St5arrayIPcLm2EELi4E23TrivialOffsetCalculatorILi1EjESD_NS0_6memory12LoadWithCastILi1EEENSE_13StoreWithCastILi1EEEEEviT_T0_T2_T3_T4_T5_ --------------------------
	.section	.nv.info._ZN2at6native27unrolled_elementwise_kernelIZZZNS0_15neg_kernel_cudaERNS_18TensorIteratorBaseEENKUlvE0_clEvENKUlvE7_clEvEUlN3c108BFloat16EE_St5arrayIPcLm2EELi4E23TrivialOffsetCalculatorILi1EjESD_NS0_6memory12LoadWithCastILi1EEENSE_13StoreWithCastILi1EEEEEviT_T0_T2_T3_T4_T5_,"",@"SHT_CUDA_INFO"
	.sectionflags	@""
	.align	4


	//----- nvinfo : EIATTR_CUDA_API_VERSION
	.align		4
        /*0000*/ 	.byte	0x04, 0x37
        /*0002*/ 	.short	(.L_4527 - .L_4526)
.L_4526:
        /*0004*/ 	.word	0x00000082


	//----- nvinfo : EIATTR_KPARAM_INFO
	.align		4
.L_4527:
        /*0008*/ 	.byte	0x04, 0x17
        /*000a*/ 	.short	(.L_4529 - .L_4528)
.L_4528:
        /*000c*/ 	.word	0x00000000
        /*0010*/ 	.short	0x0006
        /*0012*/ 	.short	0x0024
        /*0014*/ 	.byte	0x00, 0xf0, 0x21, 0x00


	//----- nvinfo : EIATTR_KPARAM_INFO
	.align		4
.L_4529:
        /*0018*/ 	.byte	0x04, 0x17
        /*001a*/ 	.short	(.L_4531 - .L_4530)
.L_4530:
        /*001c*/ 	.word	0x00000000
        /*0020*/ 	.short	0x0005
        /*0022*/ 	.short	0x001c
        /*0024*/ 	.byte	0x00, 0xf0, 0x21, 0x00


	//----- nvinfo : EIATTR_KPARAM_INFO
	.align		4
.L_4531:
        /*0028*/ 	.byte	0x04, 0x17
        /*002a*/ 	.short	(.L_4533 - .L_4532)
.L_4532:
        /*002c*/ 	.word	0x00000000
        /*0030*/ 	.short	0x0004
        /*0032*/ 	.short	0x0019
        /*0034*/ 	.byte	0x00, 0xf0, 0x05, 0x00


	//----- nvinfo : EIATTR_KPARAM_INFO
	.align		4
.L_4533:
        /*0038*/ 	.byte	0x04, 0x17
        /*003a*/ 	.short	(.L_4535 - .L_4534)
.L_4534:
        /*003c*/ 	.word	0x00000000
        /*0040*/ 	.short	0x0003
        /*0042*/ 	.short	0x0018
        /*0044*/ 	.byte	0x00, 0xf0, 0x05, 0x00


	//----- nvinfo : EIATTR_KPARAM_INFO
	.align		4
.L_4535:
        /*0048*/ 	.byte	0x04, 0x17
        /*004a*/ 	.short	(.L_4537 - .L_4536)
.L_4536:
        /*004c*/ 	.word	0x00000000
        /*0050*/ 	.short	0x0002
        /*0052*/ 	.short	0x0008
        /*0054*/ 	.byte	0x00, 0xf0, 0x41, 0x00


	//----- nvinfo : EIATTR_KPARAM_INFO
	.align		4
.L_4537:
        /*0058*/ 	.byte	0x04, 0x17
        /*005a*/ 	.short	(.L_4539 - .L_4538)
.L_4538:
        /*005c*/ 	.word	0x00000000
        /*0060*/ 	.short	0x0001
        /*0062*/ 	.short	0x0004
        /*0064*/ 	.byte	0x00, 0xf0, 0x05, 0x00


	//----- nvinfo : EIATTR_KPARAM_INFO
	.align		4
.L_4539:
        /*0068*/ 	.byte	0x04, 0x17
        /*006a*/ 	.short	(.L_4541 - .L_4540)
.L_4540:
        /*006c*/ 	.word	0x00000000
        /*0070*/ 	.short	0x0000
        /*0072*/ 	.short	0x0000
        /*0074*/ 	.byte	0x00, 0xf0, 0x11, 0x00


	//----- nvinfo : EIATTR_SPARSE_MMA_MASK
	.align		4
.L_4541:
        /*0078*/ 	.byte	0x03, 0x50
        /*007a*/ 	.short	0x0000


	//----- nvinfo : EIATTR_MAXREG_COUNT
	.align		4
        /*007c*/ 	.byte	0x03, 0x1b
        /*007e*/ 	.short	0x00ff


	//----- nvinfo : EIATTR_EXTERNS
	.align		4
        /*0080*/ 	.byte	0x04, 0x0f
        /*0082*/ 	.short	(.L_4543 - .L_4542)


	//   ....[0]....
	.align		4
.L_4542:
        /*0084*/ 	.word	index@(__assertfail)


	//----- nvinfo : EIATTR_MERCURY_ISA_VERSION
	.align		4
.L_4543:
        /*0088*/ 	.byte	0x03, 0x5f
        /*008a*/ 	.short	0x0101


	//----- nvinfo : EIATTR_SYSCALL_OFFSETS
	.align		4
        /*008c*/ 	.byte	0x04, 0x46
        /*008e*/ 	.short	(.L_4545 - .L_4544)


	//   ....[0]....
.L_4544:
        /*0090*/ 	.word	0x000010e0


	//   ....[1]....
        /*0094*/ 	.word	0x00002220


	//   ....[2]....
        /*0098*/ 	.word	0x00003370


	//   ....[3]....
        /*009c*/ 	.word	0x00004490


	//   ....[4]....
        /*00a0*/ 	.word	0x00005720


	//   ....[5]....
        /*00a4*/ 	.word	0x00006740


	//   ....[6]....
        /*00a8*/ 	.word	0x00007720


	//   ....[7]....
        /*00ac*/ 	.word	0x00008700


	//----- nvinfo : EIATTR_EXIT_INSTR_OFFSETS
	.align		4
.L_4545:
        /*00b0*/ 	.byte	0x04, 0x1c
        /*00b2*/ 	.short	(.L_4547 - .L_4546)


	//   ....[0]....
.L_4546:
        /*00b4*/ 	.word	0x000077e0


	//   ....[1]....
        /*00b8*/ 	.word	0x00007930


	//   ....[2]....
        /*00bc*/ 	.word	0x00007970


	//   ....[3]....
        /*00c0*/ 	.word	0x00007a10


	//   ....[4]....
        /*00c4*/ 	.word	0x00007a50


	//   ....[5]....
        /*00c8*/ 	.word	0x00007a90


	//   ....[6]....
        /*00cc*/ 	.word	0x00007b20


	//   ....[7]....
        /*00d0*/ 	.word	0x00007b60


	//   ....[8]....
        /*00d4*/ 	.word	0x00007c00


	//   ....[9]....
        /*00d8*/ 	.word	0x00007c50


	//   ....[10]....
        /*00dc*/ 	.word	0x00007ca0


	//   ....[11]....
        /*00e0*/ 	.word	0x00007d70


	//   ....[12]....
        /*00e4*/ 	.word	0x00007dd0


	//   ....[13]....
        /*00e8*/ 	.word	0x00007f60


	//   ....[14]....
        /*00ec*/ 	.word	0x000080c0


	//   ....[15]....
        /*00f0*/ 	.word	0x000080e0


	//   ....[16]....
        /*00f4*/ 	.word	0x000081a0


	//   ....[17]....
        /*00f8*/ 	.word	0x00008320


	//   ....[18]....
        /*00fc*/ 	.word	0x000084a0


	//   ....[19]....
        /*0100*/ 	.word	0x00008600


	//   ....[20]....
        /*0104*/ 	.word	0x00008710


	//   ....[21]....
        /*0108*/ 	.word	0x00008750


	//   ....[22]....
        /*010c*/ 	.word	0x00008790


	//----- nvinfo : EIATTR_MAX_THREADS
	.align		4
.L_4547:
        /*0110*/ 	.byte	0x04, 0x05
        /*0112*/ 	.short	(.L_4549 - .L_4548)
.L_4548:
        /*0114*/ 	.word	0x00000080
        /*0118*/ 	.word	0x00000001
        /*011c*/ 	.word	0x00000001


	//----- nvinfo : EIATTR_CRS_STACK_SIZE
	.align		4
.L_4549:
        /*0120*/ 	.byte	0x04, 0x1e
        /*0122*/ 	.short	(.L_4551 - .L_4550)
.L_4550:
        /*0124*/ 	.word	0x00000000


	//----- nvinfo : EIATTR_CBANK_PARAM_SIZE
	.align		4
.L_4551:
        /*0128*/ 	.byte	0x03, 0x19
        /*012a*/ 	.short	0x002c


	//----- nvinfo : EIATTR_PARAM_CBANK
	.align		4
        /*012c*/ 	.byte	0x04, 0x0a
        /*012e*/ 	.short	(.L_4553 - .L_4552)
	.align		4
.L_4552:
        /*0130*/ 	.word	index@(.nv.constant0._ZN2at6native27unrolled_elementwise_kernelIZZZNS0_15neg_kernel_cudaERNS_18TensorIteratorBaseEENKUlvE0_clEvENKUlvE7_clEvEUlN3c108BFloat16EE_St5arrayIPcLm2EELi4E23TrivialOffsetCalculatorILi1EjESD_NS0_6memory12LoadWithCastILi1EEENSE_13StoreWithCastILi1EEEEEviT_T0_T2_T3_T4_T5_)
        /*0134*/ 	.short	0x0210
        /*0136*/ 	.short	0x002c


	//----- nvinfo : EIATTR_SW_WAR
	.align		4
.L_4553:
        /*0138*/ 	.byte	0x04, 0x36
        /*013a*/ 	.short	(.L_4555 - .L_4554)
.L_4554:
        /*013c*/ 	.word	0x00000008
.L_4555:


//--------------------- .nv.info._ZN2at6native18elementwise_kernelILi128ELi4EZNS0_22gpu_kernel_impl_nocastIZZZNS0_15neg_kernel_cudaERNS_18TensorIteratorBaseEENKUlvE0_clEvENKUlvE7_clEvEUlN3c108BFloat16EE_EEvS4_RKT_EUliE_EEviT1_ --------------------------
	.section	.nv.info._ZN2at6native18elementwise_kernelILi128ELi4EZNS0_22gpu_kernel_impl_nocastIZZZNS0_15neg_kernel_cudaERNS_18TensorIteratorBaseEENKUlvE0_clEvENKUlvE7_clEvEUlN3c108BFloat16EE_EEvS4_RKT_EUliE_EEviT1_,"",@"SHT_CUDA_INFO"
	.sectionflags	@""
	.align	4


	//----- nvinfo : EIATTR_CUDA_API_VERSION
	.align		4
        /*0000*/ 	.byte	0x04, 0x37
        /*0002*/ 	.short	(.L_4557 - .L_4556)
.L_4556:
        /*0004*/ 	.word	0x00000082


	//----- nvinfo : EIATTR_KPARAM_INFO
	.align		4
.L_4557:
        /*0008*/ 	.byte	0x04, 0x17
        /*000a*/ 	.short	(.L_4559 - .L_4558)
.L_4558:
        /*000c*/ 	.word	0x00000000
        /*0010*/ 	.short	0x0001
        /*0012*/ 	.short	0x0008
        /*0014*/ 	.byte	0x00, 0xf0, 0x61, 0x08


	//----- nvinfo : EIATTR_KPARAM_INFO
	.align		4
.L_4559:
        /*0018*/ 	.byte	0x04, 0x17
        /*001a*/ 	.short	(.L_4561 - .L_4560)
.L_4560:
        /*001c*/ 	.word	0x00000000
        /*0020*/ 	.short	0x0000
        /*0022*/ 	.short	0x0000
        /*0024*/ 	.byte	0x00, 0xf0, 0x11, 0x00


	//----- nvinfo : EIATTR_SPARSE_MMA_MASK
	.align		4
.L_4561:
        /*0028*/ 	.byte	0x03, 0x50
        /*002a*/ 	.short	0x0000


	//----- nvinfo : EIATTR_MAXREG_COUNT
	.align		4
        /*002c*/ 	.byte	0x03, 0x1b
        /*002e*/ 	.short	0x0080


	//----- nvinfo : EIATTR_MERCURY_ISA_VERSION
	.align		4
        /*0030*/ 	.byte	0x03, 0x5f
        /*0032*/ 	.short	0x0101


	//----- nvinfo : EIATTR_EXIT_INSTR_OFFSETS
	.align		4
        /*0034*/ 	.byte	0x04, 0x1c
        /*0036*/ 	.short	(.L_4563 - .L_4562)


	//   ....[0]....
.L_4562:
        /*0038*/ 	.word	0x00003bf0


	//   ....[1]....
        /*003c*/ 	.word	0x00004f90


	//----- nvinfo : EIATTR_MAX_THREADS
	.align		4
.L_4563:
        /*0040*/ 	.byte	0x04, 0x05
        /*0042*/ 	.short	(.L_4565 - .L_4564)
.L_4564:
        /*0044*/ 	.word	0x00000080
        /*0048*/ 	.word	0x00000001
        /*004c*/ 	.word	0x00000001


	//----- nvinfo : EIATTR_CRS_STACK_SIZE
	.align		4
.L_4565:
        /*0050*/ 	.byte	0x04, 0x1e
        /*0052*/ 	.short	(.L_4567 - .L_4566)
.L_4566:
        /*0054*/ 	.word	0x00000000


	//----- nvinfo : EIATTR_CBANK_PARAM_SIZE
	.align		4
.L_4567:
        /*0058*/ 	.byte	0x03, 0x19
        /*005a*/ 	.short	0x0220


	//----- nvinfo : EIATTR_PARAM_CBANK
	.align		4
        /*005c*/ 	.byte	0x04, 0x0a
        /*005e*/ 	.short	(.L_4569 - .L_4568)
	.align		4
.L_4568:
        /*0060*/ 	.word	index@(.nv.constant0._ZN2at6native18elementwise_kernelILi128ELi4EZNS0_22gpu_kernel_impl_nocastIZZZNS0_15neg_kernel_cudaERNS_18TensorIteratorBaseEENKUlvE0_clEvENKUlvE7_clEvEUlN3c108BFloat16EE_EEvS4_RKT_EUliE_EEviT1_)
        /*0064*/ 	.short	0x0210
        /*0066*/ 	.short	0x0220


	//----- nvinfo : EIATTR_SW_WAR
	.align		4
.L_4569:
        /*0068*/ 	.byte	0x04, 0x36
        /*006a*/ 	.short	(.L_4571 - .L_4570)
.L_4570:
        /*006c*/ 	.word	0x00000008
.L_4571:


//--------------------- .nv.info._ZN2at6native27unrolled_elementwise_kernelIZZZNS0_15neg_kernel_cudaERNS_18TensorIteratorBaseEENKUlvE0_clEvENKUlvE7_clEvEUlN3c108BFloat16EE_St5arrayIPcLm2EELi4E23TrivialOffsetCalculatorILi1EjESD_NS0_6memory15LoadWithoutCastENSE_16StoreWithoutCastEEEviT_T0_T2_T3_T4_T5_ --------------------------
	.section	.nv.info._ZN2at6native27unrolled_elementwise_kernelIZZZNS0_15neg_kernel_cudaERNS_18TensorIteratorBaseEENKUlvE0_clEvENKUlvE7_clEvEUlN3c108BFloat16EE_St5arrayIPcLm2EELi4E23TrivialOffsetCalculatorILi1EjESD_NS0_6memory15LoadWithoutCastENSE_16StoreWithoutCastEEEviT_T0_T2_T3_T4_T5_,"",@"SHT_CUDA_INFO"
	.sectionflags	@""
	.align	4


	//----- nvinfo : EIATTR_CUDA_API_VERSION
	.align		4
        /*0000*/ 	.byte	0x04, 0x37
        /*0002*/ 	.short	(.L_4573 - .L_4572)
.L_4572:
        /*0004*/ 	.word	0x00000082


	//----- nvinfo : EIATTR_KPARAM_INFO
	.align		4
.L_4573:
        /*0008*/ 	.byte	0x04, 0x17
        /*000a*/ 	.short	(.L_4575 - .L_4574)
.L_4574:
        /*000c*/ 	.word	0x00000000
        /*0010*/ 	.short	0x0006
        /*0012*/ 	.short	0x001b
        /*0014*/ 	.byte	0x00, 0xf0, 0x05, 0x00


	//----- nvinfo : EIATTR_KPARAM_INFO
	.align		4
.L_4575:
        /*0018*/ 	.byte	0x04, 0x17
        /*001a*/ 	.short	(.L_4577 - .L_4576)
.L_4576:
        /*001c*/ 	.word	0x00000000
        /*0020*/ 	.short	0x0005
        /*0022*/ 	.short	0x001a
        /*0024*/ 	.byte	0x00, 0xf0, 0x05, 0x00


	//----- nvinfo : EIATTR_KPARAM_INFO
	.align		4
.L_4577:
        /*0028*/ 	.byte	0x04, 0x17
        /*002a*/ 	.short	(.L_4579 - .L_4578)
.L_4578:
        /*002c*/ 	.word	0x00000000
        /*0030*/ 	.short	0x0004
        /*0032*/ 	.short	0x0019
        /*0034*/ 	.byte	0x00, 0xf0, 0x05, 0x00


	//----- nvinfo : EIATTR_KPARAM_INFO
	.align		4
.L_4579:
        /*0038*/ 	.byte	0x04, 0x17
        /*003a*/ 	.short	(.L_4581 - .L_4580)
.L_4580:
        /*003c*/ 	.word	0x00000000
        /*0040*/ 	.short	0x0003
        /*0042*/ 	.short	0x0018
        /*0044*/ 	.byte	0x00, 0xf0, 0x05, 0x00


	//----- nvinfo : EIATTR_KPARAM_INFO
	.align		4
.L_4581:
        /*0048*/ 	.byte	0x04, 0x17
        /*004a*/ 	.short	(.L_4583 - .L_4582)
.L_4582:
        /*004c*/ 	.word	0x00000000
        /*0050*/ 	.short	0x0002
        /*0052*/ 	.short	0x0008
        /*0054*/ 	.byte	0x00, 0xf0, 0x41, 0x00


	//----- nvinfo : EIATTR_KPARAM_INFO
	.align		4
.L_4583:
        /*0058*/ 	.byte	0x04, 0x17
        /*005a*/ 	.short	(.L_4585 - .L_4584)
.L_4584:
        /*005c*/ 	.word	0x00000000
        /*0060*/ 	.short	0x0001
        /*0062*/ 	.short	0x0004
        /*0064*/ 	.byte	0x00, 0xf0, 0x05, 0x00


	//----- nvinfo : EIATTR_KPARAM_INFO
	.align		4
.L_4585:
        /*0068*/ 	.byte	0x04, 0x17
        /*006a*/ 	.short	(.L_4587 - .L_4586)
.L_4586:
        /*006c*/ 	.word	0x00000000
        /*0070*/ 	.short	0x0000
        /*0072*/ 	.short	0x0000
        /*0074*/ 	.byte	0x00, 0xf0, 0x11, 0x00


	//----- nvinfo : EIATTR_SPARSE_MMA_MASK
	.align		4
.L_4587:
        /*0078*/ 	.byte	0x03, 0x50
        /*007a*/ 	.short	0x0000


	//----- nvinfo : EIATTR_MAXREG_COUNT
	.align		4
        /*007c*/ 	.byte	0x03, 0x1b
        /*007e*/ 	.short	0x00ff


	//----- nvinfo : EIATTR_MERCURY_ISA_VERSION
	.align		4
        /*0080*/ 	.byte	0x03, 0x5f
        /*0082*/ 	.short	0x0101


	//----- nvinfo : EIATTR_EXIT_INSTR_OFFSETS
	.align		4
        /*0084*/ 	.byte	0x04, 0x1c
        /*0086*/ 	.short	(.L_4589 - .L_4588)


	//   ....[0]....
.L_4588:
        /*0088*/ 	.word	0x00000460


	//   ....[1]....
        /*008c*/ 	.word	0x000004e0


	//----- nvinfo : EIATTR_MAX_THREADS
	.align		4
.L_4589:
        /*0090*/ 	.byte	0x04, 0x05
        /*0092*/ 	.short	(.L_4591 - .L_4590)
.L_4590:
        /*0094*/ 	.word	0x00000080
        /*0098*/ 	.word	0x00000001
        /*009c*/ 	.word	0x00000001


	//----- nvinfo : EIATTR_CRS_STACK_SIZE
	.align		4
.L_4591:
        /*00a0*/ 	.byte	0x04, 0x1e
        /*00a2*/ 	.short	(.L_4593 - .L_4592)
.L_4592:
        /*00a4*/ 	.word	0x00000000


	//----- nvinfo : EIATTR_CBANK_PARAM_SIZE
	.align		4
.L_4593:
        /*00a8*/ 	.byte	0x03, 0x19
        /*00aa*/ 	.short	0x001c


	//----- nvinfo : EIATTR_PARAM_CBANK
	.align		4
        /*00ac*/ 	.byte	0x04, 0x0a
        /*00ae*/ 	.short	(.L_4595 - .L_4594)
	.align		4
.L_4594:
        /*00b0*/ 	.word	index@(.nv.constant0._ZN2at6native27unrolled_elementwise_kernelIZZZNS0_15neg_kernel_cudaERNS_18TensorIteratorBaseEENKUlvE0_clEvENKUlvE7_clEvEUlN3c108BFloat16EE_St5arrayIPcLm2EELi4E23TrivialOffsetCalculatorILi1EjESD_NS0_6memory15LoadWithoutCastENSE_16StoreWithoutCastEEEviT_T0_T2_T3_T4_T5_)
        /*00b4*/ 	.short	0x0210
        /*00b6*/ 	.short	0x001c


	//----- nvinfo : EIATTR_SW_WAR
	.align		4
.L_4595:
        /*00b8*/ 	.byte	0x04, 0x36
        /*00ba*/ 	.short	(.L_4597 - .L_4596)
.L_4596:
        /*00bc*/ 	.word	0x00000008
.L_4597:


//--------------------- .nv.info._ZN2at6native29vectorized_elementwise_kernelILi2EZZZNS0_15neg_kernel_cudaERNS_18TensorIteratorBaseEENKUlvE0_clEvENKUlvE7_clEvEUlN3c108BFloat16EE_St5arrayIPcLm2EEEEviT0_T1_ --------------------------
	.section	.nv.info._ZN2at6native29vectorized_elementwise_kernelILi2EZZZNS0_15neg_kernel_cudaERNS_18TensorIteratorBaseEENKUlvE0_clEvENKUlvE7_clEvEUlN3c108BFloat16EE_St5arrayIPcLm2EEEEviT0_T1_,"",@"SHT_CUDA_INFO"
	.sectionflags	@""
	.align	4


	//----- nvinfo : EIATTR_CUDA_API_VERSION
	.align		4
        /*0000*/ 	.byte	0x04, 0x37
        /*0002*/ 	.short	(.L_4599 - .L_4598)
.L_4598:
        /*0004*/ 	.word	0x00000082


	//----- nvinfo : EIATTR_KPARAM_INFO
	.align		4
.L_4599:
        /*0008*/ 	.byte	0x04, 0x17
        /*000a*/ 	.short	(.L_4601 - .L_4600)
.L_4600:
        /*000c*/ 	.word	0x00000000
        /*0010*/ 	.short	0x0002
        /*0012*/ 	.short	0x0008
        /*0014*/ 	.byte	0x00, 0xf0, 0x41, 0x00


	//----- nvinfo : EIATTR_KPARAM_INFO
	.align		4
.L_4601:
        /*0018*/ 	.byte	0x04, 0x17
        /*001a*/ 	.short	(.L_4603 - .L_4602)
.L_4602:
        /*001c*/ 	.word	0x00000000
        /*0020*/ 	.short	0x0001
        /*0022*/ 	.short	0x0004
        /*0024*/ 	.byte	0x00, 0xf0, 0x05, 0x00


	//----- nvinfo : EIATTR_KPARAM_INFO
	.align		4
.L_4603:
        /*0028*/ 	.byte	0x04, 0x17
        /*002a*/ 	.short	(.L_4605 - .L_4604)
.L_4604:
        /*002c*/ 	.word	0x00000000
        /*0030*/ 	.short	0x0000
        /*0032*/ 	.short	0x0000
        /*0034*/ 	.byte	0x00, 0xf0, 0x11, 0x00


	//----- nvinfo : EIATTR_SPARSE_MMA_MASK
	.align		4
.L_4605:
        /*0038*/ 	.byte	0x03, 0x50
        /*003a*/ 	.short	0x0000


	//----- nvinfo : EIATTR_MAXREG_COUNT
	.align		4
        /*003c*/ 	.byte	0x03, 0x1b
        /*003e*/ 	.short	0x00ff


	//----- nvinfo : EIATTR_MERCURY_ISA_VERSION
	.align		4
        /*0040*/ 	.byte	0x03, 0x5f
        /*0042*/ 	.short	0x0101


	//----- nvinfo : EIATTR_EXIT_INSTR_OFFSETS
	.align		4
        /*0044*/ 	.byte	0x04, 0x1c
        /*0046*/ 	.short	(.L_4607 - .L_4606)


	//   ....[0]....
.L_4606:
        /*0048*/ 	.word	0x000002f0


	//   ....[1]....
        /*004c*/ 	.word	0x00000c40


	//   ....[2]....
        /*0050*/ 	.word	0x00000c90


	//----- nvinfo : EIATTR_MAX_THREADS
	.align		4
.L_4607:
        /*0054*/ 	.byte	0x04, 0x05
        /*0056*/ 	.short	(.L_4609 - .L_4608)
.L_4608:
        /*0058*/ 	.word	0x00000080
        /*005c*/ 	.word	0x00000001
        /*0060*/ 	.word	0x00000001


	//----- nvinfo : EIATTR_CRS_STACK_SIZE
	.align		4
.L_4609:
        /*0064*/ 	.byte	0x04, 0x1e
        /*0066*/ 	.short	(.L_4611 - .L_4610)
.L_4610:
        /*0068*/ 	.word	0x00000000


	//----- nvinfo : EIATTR_CBANK_PARAM_SIZE
	.align		4
.L_4611:
        /*006c*/ 	.byte	0x03, 0x19
        /*006e*/ 	.short	0x0018


	//----- nvinfo : EIATTR_PARAM_CBANK
	.align		4
        /*0070*/ 	.byte	0x04, 0x0a
        /*0072*/ 	.short	(.L_4613 - .L_4612)
	.align		4
.L_4612:
        /*0074*/ 	.word	index@(.nv.constant0._ZN2at6native29vectorized_elementwise_kernelILi2EZZZNS0_15neg_kernel_cudaERNS_18TensorIteratorBaseEENKUlvE0_clEvENKUlvE7_clEvEUlN3c108BFloat16EE_St5arrayIPcLm2EEEEviT0_T1_)
        /*0078*/ 	.short	0x0210
        /*007a*/ 	.short	0x0018


	//----- nvinfo : EIATTR_SW_WAR
	.align		4
.L_4613:
        /*007c*/ 	.byte	0x04, 0x36
        /*007e*/ 	.short	(.L_4615 - .L_4614)
.L_4614:
        /*0080*/ 	.word	0x00000008
.L_4615:


//--------------------- .nv.info._ZN2at6native29vectorized_elementwise_kernelILi4EZZZNS0_15neg_kernel_cudaERNS_18TensorIteratorBaseEENKUlvE0_clEvENKUlvE7_clEvEUlN3c108BFloat16EE_St5arrayIPcLm2EEEEviT0_T1_ --------------------------
	.section	.nv.info._ZN2at6native29vectorized_elementwise_kernelILi4EZZZNS0_15neg_kernel_cudaERNS_18TensorIteratorBaseEENKUlvE0_clEvENKUlvE7_clEvEUlN3c108BFloat16EE_St5arrayIPcLm2EEEEviT0_T1_,"",@"SHT_CUDA_INFO"
	.sectionflags	@""
	.align	4


	//----- nvinfo : EIATTR_CUDA_API_VERSION
	.align		4
        /*0000*/ 	.byte	0x04, 0x37
        /*0002*/ 	.short	(.L_4617 - .L_4616)
.L_4616:
        /*0004*/ 	.word	0x00000082


	//----- nvinfo : EIATTR_KPARAM_INFO
	.align		4
.L_4617:
        /*0008*/ 	.byte	0x04, 0x17
        /*000a*/ 	.short	(.L_4619 - .L_4618)
.L_4618:
        /*000c*/ 	.word	0x00000000
        /*0010*/ 	.short	0x0002
        /*0012*/ 	.short	0x0008
        /*0014*/ 	.byte	0x00, 0xf0, 0x41, 0x00


	//----- nvinfo : EIATTR_KPARAM_INFO
	.align		4
.L_4619:
        /*0018*/ 	.byte	0x04, 0x17
        /*001a*/ 	.short	(.L_4621 - .L_4620)
.L_4620:
        /*001c*/ 	.word	0x00000000
        /*0020*/ 	.short	0x0001
        /*0022*/ 	.short	0x0004
        /*0024*/ 	.byte	0x00, 0xf0, 0x05, 0x00


	//----- nvinfo : EIATTR_KPARAM_INFO
	.align		4
.L_4621:
        /*0028*/ 	.byte	0x04, 0x17
        /*002a*/ 	.short	(.L_4623 - .L_4622)
.L_4622:
        /*002c*/ 	.word	0x00000000
        /*0030*/ 	.short	0x0000
        /*0032*/ 	.short	0x0000
        /*0034*/ 	.byte	0x00, 0xf0, 0x11, 0x00


	//----- nvinfo : EIATTR_SPARSE_MMA_MASK
	.align		4
.L_4623:
        /*0038*/ 	.byte	0x03, 0x50
        /*003a*/ 	.short	0x0000


	//----- nvinfo : EIATTR_MAXREG_COUNT
	.align		4
        /*003c*/ 	.byte	0x03, 0x1b
        /*003e*/ 	.short	0x00ff


	//----- nvinfo : EIATTR_MERCURY_ISA_VERSION
	.align		4
        /*0040*/ 	.byte	0x03, 0x5f
        /*0042*/ 	.short	0x0101


	//----- nvinfo : EIATTR_EXIT_INSTR_OFFSETS
	.align		4
        /*0044*/ 	.byte	0x04, 0x1c
        /*0046*/ 	.short	(.L_4625 - .L_4624)


	//   ....[0]....
.L_4624:
        /*0048*/ 	.word	0x000002b0


	//   ....[1]....
        /*004c*/ 	.word	0x00000c00


	//   ....[2]....
        /*0050*/ 	.word	0x00000c50


	//----- nvinfo : EIATTR_MAX_THREADS
	.align		4
.L_4625:
        /*0054*/ 	.byte	0x04, 0x05
        /*0056*/ 	.short	(.L_4627 - .L_4626)
.L_4626:
        /*0058*/ 	.word	0x00000080
        /*005c*/ 	.word	0x00000001
        /*0060*/ 	.word	0x00000001


	//----- nvinfo : EIATTR_CRS_STACK_SIZE
	.align		4
.L_4627:
        /*0064*/ 	.byte	0x04, 0x1e
        /*0066*/ 	.short	(.L_4629 - .L_4628)
.L_4628:
        /*0068*/ 	.word	0x00000000


	//----- nvinfo : EIATTR_CBANK_PARAM_SIZE
	.align		4
.L_4629:
        /*006c*/ 	.byte	0x03, 0x19
        /*006e*/ 	.short	0x0018


	//----- nvinfo : EIATTR_PARAM_CBANK
	.align		4
        /*0070*/ 	.byte	0x04, 0x0a
        /*0072*/ 	.short	(.L_4631 - .L_4630)
	.align		4
.L_4630:
        /*0074*/ 	.word	index@(.nv.constant0._ZN2at6native29vectorized_elementwise_kernelILi4EZZZNS0_15neg_kernel_cudaERNS_18TensorIteratorBaseEENKUlvE0_clEvENKUlvE7_clEvEUlN3c108BFloat16EE_St5arrayIPcLm2EEEEviT0_T1_)
        /*0078*/ 	.short	0x0210
        /*007a*/ 	.short	0x0018


	//----- nvinfo : EIATTR_SW_WAR
	.align		4
.L_4631:
        /*007c*/ 	.byte	0x04, 0x36
        /*007e*/ 	.short	(.L_4633 - .L_4632)
.L_4632:
        /*0080*/ 	.word	0x00000008
.L_4633:


//--------------------- .nv.info._ZN2at6native29vectorized_elementwise_kernelILi8EZZZNS0_15neg_kernel_cudaERNS_18TensorIteratorBaseEENKUlvE0_clEvENKUlvE7_clEvEUlN3c108BFloat16EE_St5arrayIPcLm2EEEEviT0_T1_ --------------------------
	.section	.nv.info._ZN2at6native29vectorized_elementwise_kernelILi8EZZZNS0_15neg_kernel_cudaERNS_18TensorIteratorBaseEENKUlvE0_clEvENKUlvE7_clEvEUlN3c108BFloat16EE_St5arrayIPcLm2EEEEviT0_T1_,"",@"SHT_CUDA_INFO"
	.sectionflags	@""
	.align	4


	//----- nvinfo : EIATTR_CUDA_API_VERSION
	.align		4
        /*0000*/ 	.byte	0x04, 0x37
        /*0002*/ 	.short	(.L_4635 - .L_4634)
.L_4634:
        /*0004*/ 	.word	0x00000082


	//----- nvinfo : EIATTR_KPARAM_INFO
	.align		4
.L_4635:
        /*0008*/ 	.byte	0x04, 0x17
        /*000a*/ 	.short	(.L_4637 - .L_4636)
.L_4636:
        /*000c*/ 	.word	0x00000000
        /*0010*/ 	.short	0x0002
        /*0012*/ 	.short	0x0008
        /*0014*/ 	.byte	0x00, 0xf0, 0x41, 0x00


	//----- nvinfo : EIATTR_KPARAM_INFO
	.align		4
.L_4637:
        /*0018*/ 	.byte	0x04, 0x17
        /*001a*/ 	.short	(.L_4639 - .L_4638)
.L_4638:
        /*001c*/ 	.word	0x00000000
        /*0020*/ 	.short	0x0001
        /*0022*/ 	.short	0x0004
        /*0024*/ 	.byte	0x00, 0xf0, 0x05, 0x00


	//----- nvinfo : EIATTR_KPARAM_INFO
	.align		4
.L_4639:
        /*0028*/ 	.byte	0x04, 0x17
        /*002a*/ 	.short	(.L_4641 - .L_4640)
.L_4640:
        /*002c*/ 	.word	0x00000000
        /*0030*/ 	.short	0x0000
        /*0032*/ 	.short	0x0000
        /*0034*/ 	.byte	0x00, 0xf0, 0x11, 0x00


	//----- nvinfo : EIATTR_SPARSE_MMA_MASK
	.align		4
.L_4641:
        /*0038*/ 	.byte	0x03, 0x50
        /*003a*/ 	.short	0x0000


	//----- nvinfo : EIATTR_MAXREG_COUNT
	.align		4
        /*003c*/ 	.byte	0x03, 0x1b
        /*003e*/ 	.short	0x00ff


	//----- nvinfo : EIATTR_MERCURY_ISA_VERSION
	.align		4
        /*0040*/ 	.byte	0x03, 0x5f
        /*0042*/ 	.short	0x0101


	//----- nvinfo : EIATTR_EXIT_INSTR_OFFSETS
	.align		4
        /*0044*/ 	.byte	0x04, 0x1c
        /*0046*/ 	.short	(.L_4643 - .L_4642)


	//   ....[0]....
.L_4642:
        /*0048*/ 	.word	0x00000290


	//   ....[1]....
        /*004c*/ 	.word	0x00000be0


	//   ....[2]....
        /*0050*/ 	.word	0x00000c30


	//----- nvinfo : EIATTR_MAX_THREADS
	.align		4
.L_4643:
        /*0054*/ 	.byte	0x04, 0x05
        /*0056*/ 	.short	(.L_4645 - .L_4644)
.L_4644:
        /*0058*/ 	.word	0x00000080
        /*005c*/ 	.word	0x00000001
        /*0060*/ 	.word	0x00000001


	//----- nvinfo : EIATTR_CRS_STACK_SIZE
	.align		4
.L_4645:
        /*0064*/ 	.byte	0x04, 0x1e
        /*0066*/ 	.short	(.L_4647 - .L_4646)
.L_4646:
        /*0068*/ 	.word	0x00000000


	//----- nvinfo : EIATTR_CBANK_PARAM_SIZE
	.align		4
.L_4647:
        /*006c*/ 	.byte	0x03, 0x19
        /*006e*/ 	.short	0x0018


	//----- nvinfo : EIATTR_PARAM_CBANK
	.align		4
        /*0070*/ 	.byte	0x04, 0x0a
        /*0072*/ 	.short	(.L_4649 - .L_4648)
	.align		4
.L_4648:
        /*0074*/ 	.word	index@(.nv.constant0._ZN2at6native29vectorized_elementwise_kernelILi8EZZZNS0_15neg_kernel_cudaERNS_18TensorIteratorBaseEENKUlvE0_clEvENKUlvE7_clEvEUlN3c108BFloat16EE_St5arrayIPcLm2EEEEviT0_T1_)
        /*0078*/ 	.short	0x0210
        /*007a*/ 	.short	0x0018


	//----- nvinfo : EIATTR_SW_WAR
	.align		4
.L_4649:
        /*007c*/ 	.byte	0x04, 0x36
        /*007e*/ 	.short	(.L_4651 - .L_4650)
.L_4650:
        /*0080*/ 	.word	0x00000008
.L_4651:


//--------------------- .nv.info._ZN2at6native18elementwise_kernelILi128ELi4EZNS0_15gpu_kernel_implIZZZNS0_15neg_kernel_cudaERNS_18TensorIteratorBaseEENKUlvE0_clEvENKUlvE6_clEvEUlN3c104HalfEE_EEvS4_RKT_EUliE_EEviT1_ --------------------------
	.section	.nv.info._ZN2at6native18elementwise_kernelILi128ELi4EZNS0_15gpu_kernel_implIZZZNS0_15neg_kernel_cudaERNS_18TensorIteratorBaseEENKUlvE0_clEvENKUlvE6_clEvEUlN3c104HalfEE_EEvS4_RKT_EUliE_EEviT1_,"",@"SHT_CUDA_INFO"
	.sectionflags	@""
	.align	4


	//----- nvinfo : EIATTR_CUDA_API_VERSION
	.align		4
        /*0000*/ 	.byte	0x04, 0x37
        /*0002*/ 	.short	(.L_4653 - .L_4652)
.L_4652:
        /*0004*/ 	.word	0x00000082


	//----- nvinfo : EIATTR_KPARAM_INFO
	.align		4
.L_4653:
        /*0008*/ 	.byte	0x04, 0x17
        /*000a*/ 	.short	(.L_4655 - .L_4654)
.L_4654:
        /*000c*/ 	.word	0x00000000
        /*0010*/ 	.short	0x0001
        /*0012*/ 	.short	0x0008
        /*0014*/ 	.byte	0x00, 0xf0, 0x61, 0x08


	//----- nvinfo : EIATTR_KPARAM_INFO
	.align		4
.L_4655:
        /*0018*/ 	.byte	0x04, 0x17
        /*001a*/ 	.short	(.L_4657 - .L_4656)
.L_4656:
        /*001c*/ 	.word	0x00000000
        /*0020*/ 	.short	0x0000
        /*0022*/ 	.short	0x0000
        /*0024*/ 	.byte	0x00, 0xf0, 0x11, 0x00


	//----- nvinfo : EIATTR_SPARSE_MMA_MASK
	.align		4
.L_4657:
        /*0028*/ 	.byte	0x03, 0x50
        /*002a*/ 	.short	0x0000


	//----- nvinfo : EIATTR_MAXREG_COUNT
	.align		4
        /*002c*/ 	.byte	0x03, 0x1b
        /*002e*/ 	.short	0x0080


	//----- nvinfo : EIATTR_EXTERNS
	.align		4
        /*0030*/ 	.byte	0x04, 0x0f
        /*0032*/ 	.short	(.L_4659 - .L_4658)


	//   ....[0]....
	.align		4
.L_4658:
        /*0034*/ 	.word	index@(__assertfail)


	//----- nvinfo : EIATTR_MERCURY_ISA_VERSION
	.align		4
.L_4659:
        /*0038*/ 	.byte	0x03, 0x5f
        /*003a*/ 	.short	0x0101


	//----- nvinfo : EIATTR_SYSCALL_OFFSETS
	.align		4
        /*003c*/ 	.byte	0x04, 0x46
        /*003e*/ 	.short	(.L_4661 - .L_4660)


	//   ....[0]....
.L_4660:
        /*0040*/ 	.word	0x000022b0


	//   ....[1]....
        /*0044*/ 	.word	0x00003230


	//   ....[2]....
        /*0048*/ 	.word	0x00005540


	//   ....[3]....
        /*004c*/ 	.word	0x000064c0


	//   ....[4]....
        /*0050*/ 	.word	0x000087c0


	//   ....[5]....
        /*0054*/ 	.word	0x00009740


	//   ....[6]....
        /*0058*/ 	.word	0x0000ba30


	//   ....[7]....
        /*005c*/ 	.word	0x0000c9b0


	//----- nvinfo : EIATTR_EXIT_INSTR_OFFSETS
	.align		4
.L_4661:
        /*0060*/ 	.byte	0x04, 0x1c
        /*0062*/ 	.short	(.L_4663 - .L_4662)


	//   ....[0]....
.L_4662:
        /*0064*/ 	.word	0x00009810


	//   ....[1]....
        /*0068*/ 	.word	0x0000bbe0


	//   ....[2]....
        /*006c*/ 	.word	0x0000bc20


	//   ....[3]....
        /*0070*/ 	.word	0x0000bcc0


	//   ....[4]....
        /*0074*/ 	.word	0x0000bd00


	//   ....[5]....
        /*0078*/ 	.word	0x0000bd40


	//   ....[6]....
        /*007c*/ 	.word	0x0000bdd0


	//   ....[7]....
        /*0080*/ 	.word	0x0000bdf0


	//   ....[8]....
        /*0084*/ 	.word	0x0000be90


	//   ....[9]....
        /*0088*/ 	.word	0x0000bee0


	//   ....[10]....
        /*008c*/ 	.word	0x0000bf30


	//   ....[11]....
        /*0090*/ 	.word	0x0000c000


	//   ....[12]....
        /*0094*/ 	.word	0x0000c060


	//   ....[13]....
        /*0098*/ 	.word	0x0000c1f0


	//   ....[14]....
        /*009c*/ 	.word	0x0000c350


	//   ....[15]....
        /*00a0*/ 	.word	0x0000c390


	//   ....[16]....
        /*00a4*/ 	.word	0x0000c450


	//   ....[17]....
        /*00a8*/ 	.word	0x0000c5d0


	//   ....[18]....
        /*00ac*/ 	.word	0x0000c750


	//   ....[19]....
        /*00b0*/ 	.word	0x0000c8b0


	//   ....[20]....
        /*00b4*/ 	.word	0x0000c9c0


	//   ....[21]....
        /*00b8*/ 	.word	0x0000ca00


	//   ....[22]....
        /*00bc*/ 	.word	0x0000ca40


	//----- nvinfo : EIATTR_MAX_THREADS
	.align		4
.L_4663:
        /*00c0*/ 	.byte	0x04, 0x05
        /*00c2*/ 	.short	(.L_4665 - .L_4664)
.L_4664:
        /*00c4*/ 	.word	0x00000080
        /*00c8*/ 	.word	0x00000001
        /*00cc*/ 	.word	0x00000001


	//----- nvinfo : EIATTR_CRS_STACK_SIZE
	.align		4
.L_4665:
        /*00d0*/ 	.byte	0x04, 0x1e
        /*00d2*/ 	.short	(.L_4667 - .L_4666)
.L_4666:
        /*00d4*/ 	.word	0x00000000


	//----- nvinfo : EIATTR_CBANK_PARAM_SIZE
	.align		4
.L_4667:
        /*00d8*/ 	.byte	0x03, 0x19
        /*00da*/ 	.short	0x0220


	//----- nvinfo : EIATTR_PARAM_CBANK
	.align		4
        /*00dc*/ 	.byte	0x04, 0x0a
        /*00de*/ 	.short	(.L_4669 - .L_4668)
	.align		4
.L_4668:
        /*00e0*/ 	.word	index@(.nv.constant0._ZN2at6native18elementwise_kernelILi128ELi4EZNS0_15gpu_kernel_implIZZZNS0_15neg_kernel_cudaERNS_18TensorIteratorBaseEENKUlvE0_clEvENKUlvE6_clEvEUlN3c104HalfEE_EEvS4_RKT_EUliE_EEviT1_)
        /*00e4*/ 	.short	0x0210
        /*00e6*/ 	.short	0x0220


	//----- nvinfo : EIATTR_SW_WAR
	.align		4
.L_4669:
        /*00e8*/ 	.byte	0x04, 0x36
        /*00ea*/ 	.short	(.L_4671 - .L_4670)
.L_4670:
        /*00ec*/ 	.word	0x00000008
.L_4671:


//--------------------- .nv.info._ZN2at6native27unrolled_elementwise_kernelIZZZNS0_15neg_kernel_cudaERNS_18TensorIteratorBaseEENKUlvE0_clEvENKUlvE6_clEvEUlN3c104HalfEE_St5arrayIPcLm2EELi4E23TrivialOffsetCalculatorILi1EjESD_NS0_6memory12LoadWithCastILi1EEENSE_13StoreWithCastILi1EEEEEviT_T0_T2_T3_T4_T5_ --------------------------
	.section	.nv.info._ZN2at6native27unrolled_elementwise_kernelIZZZNS0_15neg_kernel_cudaERNS_18TensorIteratorBaseEENKUlvE0_clEvENKUlvE6_clEvEUlN3c104HalfEE_St5arrayIPcLm2EELi4E23TrivialOffsetCalculatorILi1EjESD_NS0_6memory12LoadWithCastILi1EEENSE_13StoreWithCastILi1EEEEEviT_T0_T2_T3_T4_T5_,"",@"SHT_CUDA_INFO"
	.sectionflags	@""
	.align	4


	//----- nvinfo : EIATTR_CUDA_API_VERSION
	.align		4
        /*0000*/ 	.byte	0x04, 0x37
        /*0002*/ 	.short	(.L_4673 - .L_4672)
.L_4672:
        /*0004*/ 	.word	0x00000082


	//----- nvinfo : EIATTR_KPARAM_INFO
	.align		4
.L_4673:
        /*0008*/ 	.byte	0x04, 0x17
        /*000a*/ 	.short	(.L_4675 - .L_4674)
.L_4674:
        /*000c*/ 	.word	0x00000000
        /*0010*/ 	.short	0x0006
        /*0012*/ 	.short	0x0024
        /*0014*/ 	.byte	0x00, 0xf0, 0x21, 0x00


	//----- nvinfo : EIATTR_KPARAM_INFO
	.align		4
.L_4675:
        /*0018*/ 	.byte	0x04, 0x17
        /*001a*/ 	.short	(.L_4677 - .L_4676)
.L_4676:
        /*001c*/ 	.word	0x00000000
        /*0020*/ 	.short	0x0005
        /*0022*/ 	.short	0x001c
        /*0024*/ 	.byte	0x00, 0xf0, 0x21, 0x00


	//----- nvinfo : EIATTR_KPARAM_INFO
	.align		4
.L_4677:
        /*0028*/ 	.byte	0x04, 0x17
        /*002a*/ 	.short	(.L_4679 - .L_4678)
.L_4678:
        /*002c*/ 	.word	0x00000000
        /*0030*/ 	.short	0x0004
        /*0032*/ 	.short	0x0019
        /*0034*/ 	.byte	0x00, 0xf0, 0x05, 0x00


	//----- nvinfo : EIATTR_KPARAM_INFO
	.align		4
.L_4679:
        /*0038*/ 	.byte	0x04, 0x17
        /*003a*/ 	.short	(.L_4681 - .L_4680)
.L_4680:
        /*003c*/ 	.word	0x00000000
        /*0040*/ 	.short	0x0003
        /*0042*/ 	.short	0x0018
        /*0044*/ 	.byte	0x00, 0xf0, 0x05, 0x00


	//----- nvinfo : EIATTR_KPARAM_INFO
	.align		4
.L_4681:
        /*0048*/ 	.byte	0x04, 0x17
        /*004a*/ 	.short	(.L_4683 - .L_4682)
.L_4682:
        /*004c*/ 	.word	0x00000000
        /*0050*/ 	.short	0x0002
        /*0052*/ 	.short	0x0008
        /*0054*/ 	.byte	0x00, 0xf0, 0x41, 0x00


	//----- nvinfo : EIATTR_KPARAM_INFO
	.align		4
.L_4683:
        /*0058*/ 	.byte	0x04, 0x17
        /*005a*/ 	.short	(.L_4685 - .L_4684)
.L_4684:
        /*005c*/ 	.word	0x00000000
        /*0060*/ 	.short	0x0001
        /*0062*/ 	.short	0x0004
        /*0064*/ 	.byte	0x00, 0xf0, 0x05, 0x00


	//----- nvinfo : EIATTR_KPARAM_INFO
	.align		4
.L_4685:
        /*0068*/ 	.byte	0x04, 0x17
        /*006a*/ 	.short	(.L_4687 - .L_4686)
.L_4686:
        /*006c*/ 	.word	0x00000000
        /*0070*/ 	.short	0x0000
        /*0072*/ 	.short	0x0000
        /*0074*/ 	.byte	0x00, 0xf0, 0x11, 0x00


	//----- nvinfo : EIATTR_SPARSE_MMA_MASK
	.align		4
.L_4687:
        /*0078*/ 	.byte	0x03, 0x50
        /*007a*/ 	.short	0x0000


	//----- nvinfo : EIATTR_MAXREG_COUNT
	.align		4
        /*007c*/ 	.byte	0x03, 0x1b
        /*007e*/ 	.short	0x00ff


	//----- nvinfo : EIATTR_EXTERNS
	.align		4
        /*0080*/ 	.byte	0x04, 0x0f
        /*0082*/ 	.short	(.L_4689 - .L_4688)


	//   ....[0]....
	.align		4
.L_4688:
        /*0084*/ 	.word	index@(__assertfail)


	//----- nvinfo : EIATTR_MERCURY_ISA_VERSION
	.align		4
.L_4689:
        /*0088*/ 	.byte	0x03, 0x5f
        /*008a*/ 	.short	0x0101


	//----- nvinfo : EIATTR_SYSCALL_OFFSETS
	.align		4
        /*008c*/ 	.byte	0x04, 0x46
        /*008e*/ 	.short	(.L_4691 - .L_4690)


	//   ....[0]....
.L_4690:
        /*0090*/ 	.word	0x000010b0


	//   ....[1]....
        /*0094*/ 	.word	0x000021c0


	//   ....[2]....
        /*0098*/ 	.word	0x000032e0


	//   ....[3]....
        /*009c*/ 	.word	0x000043d0


	//   ....[4]....
        /*00a0*/ 	.word	0x00005660


	//   ....[5]....
        /*00a4*/ 	.word	0x00006680


	//   ....[6]....
        /*00a8*/ 	.word	0x00007660


	//   ....[7]....
        /*00ac*/ 	.word	0x00008640


	//----- nvinfo : EIATTR_EXIT_INSTR_OFFSETS
	.align		4
.L_4691:
        /*00b0*/ 	.byte	0x04, 0x1c
        /*00b2*/ 	.short	(.L_4693 - .L_4692)


	//   ....[0]....
.L_4692:
        /*00b4*/ 	.word	0x00007720


	//   ....[1]....
        /*00b8*/ 	.word	0x00007870


	//   ....[2]....
        /*00bc*/ 	.word	0x000078b0


	//   ....[3]....
        /*00c0*/ 	.word	0x00007950


	//   ....[4]....
        /*00c4*/ 	.word	0x00007990


	//   ....[5]....
        /*00c8*/ 	.word	0x000079d0


	//   ....[6]....
        /*00cc*/ 	.word	0x00007a60


	//   ....[7]....
        /*00d0*/ 	.word	0x00007a80


	//   ....[8]....
        /*00d4*/ 	.word	0x00007b20


	//   ....[9]....
        /*00d8*/ 	.word	0x00007b70


	//   ....[10]....
        /*00dc*/ 	.word	0x00007bc0


	//   ....[11]....
        /*00e0*/ 	.word	0x00007c90


	//   ....[12]....
        /*00e4*/ 	.word	0x00007cf0


	//   ....[13]....
        /*00e8*/ 	.word	0x00007e80


	//   ....[14]....
        /*00ec*/ 	.word	0x00007fe0


	//   ....[15]....
        /*00f0*/ 	.word	0x00008020


	//   ....[16]....
        /*00f4*/ 	.word	0x000080e0


	//   ....[17]....
        /*00f8*/ 	.word	0x00008260


	//   ....[18]....
        /*00fc*/ 	.word	0x000083e0


	//   ....[19]....
        /*0100*/ 	.word	0x00008540


	//   ....[20]....
        /*0104*/ 	.word	0x00008650


	//   ....[21]....
        /*0108*/ 	.word	0x00008690


	//   ....[22]....
        /*010c*/ 	.word	0x000086d0


	//----- nvinfo : EIATTR_MAX_THREADS
	.align		4
.L_4693:
        /*0110*/ 	.byte	0x04, 0x05
        /*0112*/ 	.short	(.L_4695 - .L_4694)
.L_4694:
        /*0114*/ 	.word	0x00000080
        /*0118*/ 	.word	0x00000001
        /*011c*/ 	.word	0x00000001


	//----- nvinfo : EIATTR_CRS_STACK_SIZE
	.align		4
.L_4695:
        /*0120*/ 	.byte	0x04, 0x1e
        /*0122*/ 	.short	(.L_4697 - .L_4696)
.L_4696:
        /*0124*/ 	.word	0x00000000


	//----- nvinfo : EIATTR_CBANK_PARAM_SIZE
	.align		4
.L_4697:
        /*0128*/ 	.byte	0x03, 0x19
        /*012a*/ 	.short	0x002c


	//----- nvinfo : EIATTR_PARAM_CBANK
	.align		4
        /*012c*/ 	.byte	0x04, 0x0a
        /*012e*/ 	.short	(.L_4699 - .L_4698)
	.align		4
.L_4698:
        /*0130*/ 	.word	index@(.nv.constant0._ZN2at6native27unrolled_elementwise_kernelIZZZNS0_15neg_kernel_cudaERNS_18TensorIteratorBaseEENKUlvE0_clEvENKUlvE6_clEvEUlN3c104HalfEE_St5arrayIPcLm2EELi4E23TrivialOffsetCalculatorILi1EjESD_NS0_6memory12LoadWithCastILi1EEENSE_13StoreWithCastILi1EEEEEviT_T0_T2_T3_T4_T5_)
        /*0134*/ 	.short	0x0210
        /*0136*/ 	.short	0x002c


	//----- nvinfo : EIATTR_SW_WAR
	.align		4
.L_4699:
        /*0138*/ 	.byte	0x04, 0x36
        /*013a*/ 	.short	(.L_4701 - .L_4700)
.L_4700:
        /*013c*/ 	.word	0x00000008
.L_4701:


//--------------------- .nv.info._ZN2at6native18elementwise_kernelILi128ELi4EZNS0_22gpu_kernel_impl_nocastIZZZNS0_15neg_kernel_cudaERNS_18TensorIteratorBaseEENKUlvE0_clEvENKUlvE6_clEvEUlN3c104HalfEE_EEvS4_RKT_EUliE_EEviT1_ --------------------------
	.section	.nv.info._ZN2at6native18elementwise_kernelILi128ELi4EZNS0_22gpu_kernel_impl_nocastIZZZNS0_15neg_kernel_cudaERNS_18TensorIteratorBaseEENKUlvE0_clEvENKUlvE6_clEvEUlN3c104HalfEE_EEvS4_RKT_EUliE_EEviT1_,"",@"SHT_CUDA_INFO"
	.sectionflags	@""
	.align	4


	//----- nvinfo : EIATTR_CUDA_API_VERSION
	.align		4
        /*0000*/ 	.byte	0x04, 0x37
        /*0002*/ 	.short	(.L_4703 - .L_4702)
.L_4702:
        /*0004*/ 	.word	0x00000082


	//----- nvinfo : EIATTR_KPARAM_INFO
	.align		4
.L_4703:
        /*0008*/ 	.byte	0x04, 0x17
        /*000a*/ 	.short	(.L_4705 - .L_4704)
.L_4704:
        /*000c*/ 	.word	0x00000000
        /*0010*/ 	.short	0x0001
        /*0012*/ 	.short	0x0008
        /*0014*/ 	.byte	0x00, 0xf0, 0x61, 0x08


	//----- nvinfo : EIATTR_KPARAM_INFO
	.align		4
.L_4705:
        /*0018*/ 	.byte	0x04, 0x17
        /*001a*/ 	.short	(.L_4707 - .L_4706)
.L_4706:
        /*001c*/ 	.word	0x00000000
        /*0020*/ 	.short	0x0000
        /*0022*/ 	.short	0x0000
        /*0024*/ 	.byte	0x00, 0xf0, 0x11, 0x00


	//----- nvinfo : EIATTR_SPARSE_MMA_MASK
	.align		4
.L_4707:
        /*0028*/ 	.byte	0x03, 0x50
        /*002a*/ 	.short	0x0000


	//----- nvinfo : EIATTR_MAXREG_COUNT
	.align		4
        /*002c*/ 	.byte	0x03, 0x1b
        /*002e*/ 	.short	0x0080


	//----- nvinfo : EIATTR_MERCURY_ISA_VERSION
	.align		4
        /*0030*/ 	.byte	0x03, 0x5f
        /*0032*/ 	.short	0x0101


	//----- nvinfo : EIATTR_EXIT_INSTR_OFFSETS
	.align		4
        /*0034*/ 	.byte	0x04, 0x1c
        /*0036*/ 	.short	(.L_4709 - .L_4708)


	//   ....[0]....
.L_4708:
        /*0038*/ 	.word	0x00003bc0


	//   ....[1]....
        /*003c*/ 	.word	0x00004f50


	//----- nvinfo : EIATTR_MAX_THREADS
	.align		4
.L_4709:
        /*0040*/ 	.byte	0x04, 0x05
        /*0042*/ 	.short	(.L_4711 - .L_4710)
.L_4710:
        /*0044*/ 	.word	0x00000080
        /*0048*/ 	.word	0x00000001
        /*004c*/ 	.word	0x00000001


	//----- nvinfo : EIATTR_CRS_STACK_SIZE
	.align		4
.L_4711:
        /*0050*/ 	.byte	0x04, 0x1e
        /*0052*/ 	.short	(.L_4713 - .L_4712)
.L_4712:
        /*0054*/ 	.word	0x00000000


	//----- nvinfo : EIATTR_CBANK_PARAM_SIZE
	.align		4
.L_4713:
        /*0058*/ 	.byte	0x03, 0x19
        /*005a*/ 	.short	0x0220


	//----- nvinfo : EIATTR_PARAM_CBANK
	.align		4
        /*005c*/ 	.byte	0x04, 0x0a
        /*005e*/ 	.short	(.L_4715 - .L_4714)
	.align		4
.L_4714:
        /*0060*/ 	.word	index@(.nv.constant0._ZN2at6native18elementwise_kernelILi128ELi4EZNS0_22gpu_kernel_impl_nocastIZZZNS0_15neg_kernel_cudaERNS_18TensorIteratorBaseEENKUlvE0_clEvENKUlvE6_clEvEUlN3c104HalfEE_EEvS4_RKT_EUliE_EEviT1_)
        /*0064*/ 	.short	0x0210
        /*0066*/ 	.short	0x0220


	//----- nvinfo : EIATTR_SW_WAR
	.align		4
.L_4715:
        /*0068*/ 	.byte	0x04, 0x36
        /*006a*/ 	.short	(.L_4717 - .L_4716)
.L_4716:
        /*006c*/ 	.word	0x00000008
.L_4717:


//--------------------- .nv.info._ZN2at6native27unrolled_elementwise_kernelIZZZNS0_15neg_kernel_cudaERNS_18TensorIteratorBaseEENKUlvE0_clEvENKUlvE6_clEvEUlN3c104HalfEE_St5arrayIPcLm2EELi4E23TrivialOffsetCalculatorILi1EjESD_NS0_6memory15LoadWithoutCastENSE_16StoreWithoutCastEEEviT_T0_T2_T3_T4_T5_ --------------------------
	.section	.nv.info._ZN2at6native27unrolled_elementwise_kernelIZZZNS0_15neg_kernel_cudaERNS_18TensorIteratorBaseEENKUlvE0_clEvENKUlvE6_clEvEUlN3c104HalfEE_St5arrayIPcLm2EELi4E23TrivialOffsetCalculatorILi1EjESD_NS0_6memory15LoadWithoutCastENSE_16StoreWithoutCastEEEviT_T0_T2_T3_T4_T5_,"",@"SHT_CUDA_INFO"
	.sectionflags	@""
	.align	4


	//----- nvinfo : EIATTR_CUDA_API_VERSION
	.align		4
        /*0000*/ 	.byte	0x04, 0x37
        /*0002*/ 	.short	(.L_4719 - .L_4718)
.L_4718:
        /*0004*/ 	.word	0x00000082


	//----- nvinfo : EIATTR_KPARAM_INFO
	.align		4
.L_4719:
        /*0008*/ 	.byte	0x04, 0x17
        /*000a*/ 	.short	(.L_4721 - .L_4720)
.L_4720:
        /*000c*/ 	.word	0x00000000
        /*0010*/ 	.short	0x0006
        /*0012*/ 	.short	0x001b
        /*0014*/ 	.byte	0x00, 0xf0, 0x05, 0x00


	//----- nvinfo : EIATTR_KPARAM_INFO
	.align		4
.L_4721:
        /*0018*/ 	.byte	0x04, 0x17
        /*001a*/ 	.short	(.L_4723 - .L_4722)
.L_4722:
        /*001c*/ 	.word	0x00000000
        /*0020*/ 	.short	0x0005
        /*0022*/ 	.short	0x001a
        /*0024*/ 	.byte	0x00, 0xf0, 0x05, 0x00


	//----- nvinfo : EIATTR_KPARAM_INFO
	.align		4
.L_4723:
        /*0028*/ 	.byte	0x04, 0x17
        /*002a*/ 	.short	(.L_4725 - .L_4724)
.L_4724:
        /*002c*/ 	.word	0x00000000
        /*0030*/ 	.short	0x0004
        /*0032*/ 	.short	0x0019
        /*0034*/ 	.byte	0x00, 0xf0, 0x05, 0x00


	//----- nvinfo : EIATTR_KPARAM_INFO
	.align		4
.L_4725:
        /*0038*/ 	.byte	0x04, 0x17
        /*003a*/ 	.short	(.L_4727 - .L_4726)
.L_4726:
        /*003c*/ 	.word	0x00000000
        /*0040*/ 	.short	0x0003
        /*0042*/ 	.short	0x0018
        /*0044*/ 	.byte	0x00, 0xf0, 0x05, 0x00


	//----- nvinfo : EIATTR_KPARAM_INFO
	.align		4
.L_4727:
        /*0048*/ 	.byte	0x04, 0x17
        /*004a*/ 	.short	(.L_4729 - .L_4728)
.L_4728:
        /*004c*/ 	.word	0x00000000
        /*0050*/ 	.short	0x0002
        /*0052*/ 	.short	0x0008
        /*0054*/ 	.byte	0x00, 0xf0, 0x41, 0x00


	//----- nvinfo : EIATTR_KPARAM_INFO
	.align		4
.L_4729:
        /*0058*/ 	.byte	0x04, 0x17
        /*005a*/ 	.short	(.L_4731 - .L_4730)
.L_4730:
        /*005c*/ 	.word	0x00000000
        /*0060*/ 	.short	0x0001
        /*0062*/ 	.short	0x0004
        /*0064*/ 	.byte	0x00, 0xf0, 0x05, 0x00


	//----- nvinfo : EIATTR_KPARAM_INFO
	.align		4
.L_4731:
        /*0068*/ 	.byte	0x04, 0x17
        /*006a*/ 	.short	(.L_4733 - .L_4732)
.L_4732:
        /*006c*/ 	.word	0x00000000
        /*0070*/ 	.short	0x0000
        /*0072*/ 	.short	0x0000
        /*0074*/ 	.byte	0x00, 0xf0, 0x11, 0x00


	//----- nvinfo : EIATTR_SPARSE_MMA_MASK
	.align		4
.L_4733:
        /*0078*/ 	.byte	0x03, 0x50
        /*007a*/ 	.short	0x0000


	//----- nvinfo : EIATTR_MAXREG_COUNT
	.align		4
        /*007c*/ 	.byte	0x03, 0x1b
        /*007e*/ 	.short	0x00ff


	//----- nvinfo : EIATTR_MERCURY_ISA_VERSION
	.align		4
        /*0080*/ 	.byte	0x03, 0x5f
        /*0082*/ 	.short	0x0101


	//----- nvinfo : EIATTR_EXIT_INSTR_OFFSETS
	.align		4
        /*0084*/ 	.byte	0x04, 0x1c
        /*0086*/ 	.short	(.L_4735 - .L_4734)


	//   ....[0]....
.L_4734:
        /*0088*/ 	.word	0x00000440


	//   ....[1]....
        /*008c*/ 	.word	0x000004d0


	//----- nvinfo : EIATTR_MAX_THREADS
	.align		4
.L_4735:
        /*0090*/ 	.byte	0x04, 0x05
        /*0092*/ 	.short	(.L_4737 - .L_4736)
.L_4736:
        /*0094*/ 	.word	0x00000080
        /*0098*/ 	.word	0x00000001
        /*009c*/ 	.word	0x00000001


	//----- nvinfo : EIATTR_CRS_STACK_SIZE
	.align		4
.L_4737:
        /*00a0*/ 	.byte	0x04, 0x1e
        /*00a2*/ 	.short	(.L_4739 - .L_4738)
.L_4738:
        /*00a4*/ 	.word	0x00000000


	//----- nvinfo : EIATTR_CBANK_PARAM_SIZE
	.align		4
.L_4739:
        /*00a8*/ 	.byte	0x03, 0x19
        /*00aa*/ 	.short	0x001c


	//----- nvinfo : EIATTR_PARAM_CBANK
	.align		4
        /*00ac*/ 	.byte	0x04, 0x0a
        /*00ae*/ 	.short	(.L_4741 - .L_4740)
	.align		4
.L_4740:
        /*00b0*/ 	.word	index@(.nv.constant0._ZN2at6native27unrolled_elementwise_kernelIZZZNS0_15neg_kernel_cudaERNS_18TensorIteratorBaseEENKUlvE0_clEvENKUlvE6_clEvEUlN3c104HalfEE_St5arrayIPcLm2EELi4E23TrivialOffsetCalculatorILi1EjESD_NS0_6memory15LoadWithoutCastENSE_16StoreWithoutCastEEEviT_T0_T2_T3_T4_T5_)
        /*00b4*/ 	.short	0x0210
        /*00b6*/ 	.short	0x001c


	//----- nvinfo : EIATTR_SW_WAR
	.align		4
.L_4741:
        /*00b8*/ 	.byte	0x04, 0x36
        /*00ba*/ 	.short	(.L_4743 - .L_4742)
.L_4742:
        /*00bc*/ 	.word	0x00000008
.L_4743:


//--------------------- .nv.info._ZN2at6native29vectorized_elementwise_kernelILi2EZZZNS0_15neg_kernel_cudaERNS_18TensorIteratorBaseEENKUlvE0_clEvENKUlvE6_clEvEUlN3c104HalfEE_St5arrayIPcLm2EEEEviT0_T1_ --------------------------
	.section	.nv.info._ZN2at6native29vectorized_elementwise_kernelILi2EZZZNS0_15neg_kernel_cudaERNS_18TensorIteratorBaseEENKUlvE0_clEvENKUlvE6_clEvEUlN3c104HalfEE_St5arrayIPcLm2EEEEviT0_T1_,"",@"SHT_CUDA_INFO"
	.sectionflags	@""
	.align	4


	//----- nvinfo : EIATTR_CUDA_API_VERSION
	.align		4
        /*0000*/ 	.byte	0x04, 0x37
        /*0002*/ 	.short	(.L_4745 - .L_4744)
.L_4744:
        /*0004*/ 	.word	0x00000082


	//----- nvinfo : EIATTR_KPARAM_INFO
	.align		4
.L_4745:
        /*0008*/ 	.byte	0x04, 0x17
        /*000a*/ 	.short	(.L_4747 - .L_4746)
.L_4746:
        /*000c*/ 	.word	0x00000000
        /*0010*/ 	.short	0x0002
        /*0012*/ 	.short	0x0008
        /*0014*/ 	.byte	0x00, 0xf0, 0x41, 0x00


	//----- nvinfo : EIATTR_KPARAM_INFO
	.align		4
.L_4747:
        /*0018*/ 	.byte	0x04, 0x17
        /*001a*/ 	.short	(.L_4749 - .L_4748)
.L_4748:
        /*001c*/ 	.word	0x00000000
        /*0020*/ 	.short	0x0001
        /*0022*/ 	.short	0x0004
        /*0024*/ 	.byte	0x00, 0xf0, 0x05, 0x00


	//----- nvinfo : EIATTR_KPARAM_INFO
	.align		4
.L_4749:
        /*0028*/ 	.byte	0x04, 0x17
        /*002a*/ 	.short	(.L_4751 - .L_4750)
.L_4750:
        /*002c*/ 	.word	0x00000000
        /*0030*/ 	.short	0x0000
        /*0032*/ 	.short	0x0000
        /*0034*/ 	.byte	0x00, 0xf0, 0x11, 0x00


	//----- nvinfo : EIATTR_SPARSE_MMA_MASK
	.align		4
.L_4751:
        /*0038*/ 	.byte	0x03, 0x50
        /*003a*/ 	.short	0x0000


	//----- nvinfo : EIATTR_MAXREG_COUNT
	.align		4
        /*003c*/ 	.byte	0x03, 0x1b
        /*003e*/ 	.short	0x00ff


	//----- nvinfo : EIATTR_MERCURY_ISA_VERSION
	.align		4
        /*0040*/ 	.byte	0x03, 0x5f
        /*0042*/ 	.short	0x0101


	//----- nvinfo : EIATTR_EXIT_INSTR_OFFSETS
	.align		4
        /*0044*/ 	.byte	0x04, 0x1c
        /*0046*/ 	.short	(.L_4753 - .L_4752)


	//   ....[0]....
.L_4752:
        /*0048*/ 	.word	0x000002b0


	//   ....[1]....
        /*004c*/ 	.word	0x00000c00


	//   ....[2]....
        /*0050*/ 	.word	0x00000c50


	//----- nvinfo : EIATTR_MAX_THREADS
	.align		4
.L_4753:
        /*0054*/ 	.byte	0x04, 0x05
        /*0056*/ 	.short	(.L_4755 - .L_4754)
.L_4754:
        /*0058*/ 	.word	0x00000080
        /*005c*/ 	.word	0x00000001
        /*0060*/ 	.word	0x00000001


	//----- nvinfo : EIATTR_CRS_STACK_SIZE
	.align		4
.L_4755:
        /*0064*/ 	.byte	0x04, 0x1e
        /*0066*/ 	.short	(.L_4757 - .L_4756)
.L_4756:
        /*0068*/ 	.word	0x00000000


	//----- nvinfo : EIATTR_CBANK_PARAM_SIZE
	.align		4
.L_4757:
        /*006c*/ 	.byte	0x03, 0x19
        /*006e*/ 	.short	0x0018


	//----- nvinfo : EIATTR_PARAM_CBANK
	.align		4
        /*0070*/ 	.byte	0x04, 0x0a
        /*0072*/ 	.short	(.L_4759 - .L_4758)
	.align		4
.L_4758:
        /*0074*/ 	.word	index@(.nv.constant0._ZN2at6native29vectorized_elementwise_kernelILi2EZZZNS0_15neg_kernel_cudaERNS_18TensorIteratorBaseEENKUlvE0_clEvENKUlvE6_clEvEUlN3c104HalfEE_St5arrayIPcLm2EEEEviT0_T1_)
        /*0078*/ 	.short	0x0210
        /*007a*/ 	.short	0x0018


	//----- nvinfo : EIATTR_SW_WAR
	.align		4
.L_4759:
        /*007c*/ 	.byte	0x04, 0x36
        /*007e*/ 	.short	(.L_4761 - .L_4760)
.L_4760:
        /*0080*/ 	.word	0x00000008
.L_4761:


//--------------------- .nv.info._ZN2at6native29vectorized_elementwise_kernelILi4EZZZNS0_15neg_kernel_cudaERNS_18TensorIteratorBaseEENKUlvE0_clEvENKUlvE6_clEvEUlN3c104HalfEE_St5arrayIPcLm2EEEEviT0_T1_ --------------------------
	.section	.nv.info._ZN2at6native29vectorized_elementwise_kernelILi4EZZZNS0_15neg_kernel_cudaERNS_18TensorIteratorBaseEENKUlvE0_clEvENKUlvE6_clEvEUlN3c104HalfEE_St5arrayIPcLm2EEEEviT0_T1_,"",@"SHT_CUDA_INFO"
	.sectionflags	@""
	.align	4


	//----- nvinfo : EIATTR_CUDA_API_VERSION
	.align		4
        /*0000*/ 	.byte	0x04, 0x37
        /*0002*/ 	.short	(.L_4763 - .L_4762)
.L_4762:
        /*0004*/ 	.word	0x00000082


	//----- nvinfo : EIATTR_KPARAM_INFO
	.align		4
.L_4763:
        /*0008*/ 	.byte	0x04, 0x17
        /*000a*/ 	.short	(.L_4765 - .L_4764)
.L_4764:
        /*000c*/ 	.word	0x00000000
        /*0010*/ 	.short	0x0002
        /*0012*/ 	.short	0x0008
        /*0014*/ 	.byte	0x00, 0xf0, 0x41, 0x00


	//----- nvinfo : EIATTR_KPARAM_INFO
	.align		4
.L_4765:
        /*0018*/ 	.byte	0x04, 0x17
        /*001a*/ 	.short	(.L_4767 - .L_4766)
.L_4766:
        /*001c*/ 	.word	0x00000000
        /*0020*/ 	.short	0x0001
        /*0022*/ 	.short	0x0004
        /*0024*/ 	.byte	0x00, 0xf0, 0x05, 0x00


	//----- nvinfo : EIATTR_KPARAM_INFO
	.align		4
.L_4767:
        /*0028*/ 	.byte	0x04, 0x17
        /*002a*/ 	.short	(.L_4769 - .L_4768)
.L_4768:
        /*002c*/ 	.word	0x00000000
        /*0030*/ 	.short	0x0000
        /*0032*/ 	.short	0x0000
        /*0034*/ 	.byte	0x00, 0xf0, 0x11, 0x00


	//----- nvinfo : EIATTR_SPARSE_MMA_MASK
	.align		4
.L_4769:
        /*0038*/ 	.byte	0x03, 0x50
        /*003a*/ 	.short	0x0000


	//----- nvinfo : EIATTR_MAXREG_COUNT
	.align		4
        /*003c*/ 	.byte	0x03, 0x1b
        /*003e*/ 	.short	0x00ff


	//----- nvinfo : EIATTR_MERCURY_ISA_VERSION
	.align		4
        /*0040*/ 	.byte	0x03, 0x5f
        /*0042*/ 	.short	0x0101


	//----- nvinfo : EIATTR_EXIT_INSTR_OFFSETS
	.align		4
        /*0044*/ 	.byte	0x04, 0x1c
        /*0046*/ 	.short	(.L_4771 - .L_4770)


	//   ....[0]....
.L_4770:
        /*0048*/ 	.word	0x00000270


	//   ....[1]....
        /*004c*/ 	.word	0x00000bc0


	//   ....[2]....
        /*0050*/ 	.word	0x00000c10


	//----- nvinfo : EIATTR_MAX_THREADS
	.align		4
.L_4771:
        /*0054*/ 	.byte	0x04, 0x05
        /*0056*/ 	.short	(.L_4773 - .L_4772)
.L_4772:
        /*0058*/ 	.word	0x00000080
        /*005c*/ 	.word	0x00000001
        /*0060*/ 	.word	0x00000001


	//----- nvinfo : EIATTR_CRS_STACK_SIZE
	.align		4
.L_4773:
        /*0064*/ 	.byte	0x04, 0x1e
        /*0066*/ 	.short	(.L_4775 - .L_4774)
.L_4774:
        /*0068*/ 	.word	0x00000000


	//----- nvinfo : EIATTR_CBANK_PARAM_SIZE
	.align		4
.L_4775:
        /*006c*/ 	.byte	0x03, 0x19
        /*006e*/ 	.short	0x0018


	//----- nvinfo : EIATTR_PARAM_CBANK
	.align		4
        /*0070*/ 	.byte	0x04, 0x0a
        /*0072*/ 	.short	(.L_4777 - .L_4776)
	.align		4
.L_4776:
        /*0074*/ 	.word	index@(.nv.constant0._ZN2at6native29vectorized_elementwise_kernelILi4EZZZNS0_15neg_kernel_cudaERNS_18TensorIteratorBaseEENKUlvE0_clEvENKUlvE6_clEvEUlN3c104HalfEE_St5arrayIPcLm2EEEEviT0_T1_)
        /*0078*/ 	.short	0x0210
        /*007a*/ 	.short	0x0018


	//----- nvinfo : EIATTR_SW_WAR
	.align		4
.L_4777:
        /*007c*/ 	.byte	0x04, 0x36
        /*007e*/ 	.short	(.L_4779 - .L_4778)
.L_4778:
        /*0080*/ 	.word	0x00000008
.L_4779:


//--------------------- .nv.info._ZN2at6native29vectorized_elementwise_kernelILi8EZZZNS0_15neg_kernel_cudaERNS_18TensorIteratorBaseEENKUlvE0_clEvENKUlvE6_clEvEUlN3c104HalfEE_St5arrayIPcLm2EEEEviT0_T1_ --------------------------
	.section	.nv.info._ZN2at6native29vectorized_elementwise_kernelILi8EZZZNS0_15neg_kernel_cudaERNS_18TensorIteratorBaseEENKUlvE0_clEvENKUlvE6_clEvEUlN3c104HalfEE_St5arrayIPcLm2EEEEviT0_T1_,"",@"SHT_CUDA_INFO"
	.sectionflags	@""
	.align	4


	//----- nvinfo : EIATTR_CUDA_API_VERSION
	.align		4
        /*0000*/ 	.byte	0x04, 0x37
        /*0002*/ 	.short	(.L_4781 - .L_4780)
.L_4780:
        /*0004*/ 	.word	0x00000082


	//----- nvinfo : EIATTR_KPARAM_INFO
	.align		4
.L_4781:
        /*0008*/ 	.byte	0x04, 0x17
        /*000a*/ 	.short	(.L_4783 - .L_4782)
.L_4782:
        /*000c*/ 	.word	0x00000000
        /*0010*/ 	.short	0x0002
        /*0012*/ 	.short	0x0008
        /*0014*/ 	.byte	0x00, 0xf0, 0x41, 0x00


	//----- nvinfo : EIATTR_KPARAM_INFO
	.align		4
.L_4783:
        /*0018*/ 	.byte	0x04, 0x17
        /*001a*/ 	.short	(.L_4785 - .L_4784)
.L_4784:
        /*001c*/ 	.word	0x00000000
        /*0020*/ 	.short	0x0001
        /*0022*/ 	.short	0x0004
        /*0024*/ 	.byte	0x00, 0xf0, 0x05, 0x00


	//----- nvinfo : EIATTR_KPARAM_INFO
	.align		4
.L_4785:
        /*0028*/ 	.byte	0x04, 0x17
        /*002a*/ 	.short	(.L_4787 - .L_4786)
.L_4786:
        /*002c*/ 	.word	0x00000000
        /*0030*/ 	.short	0x0000
        /*0032*/ 	.short	0x0000
        /*0034*/ 	.byte	0x00, 0xf0, 0x11, 0x00


	//----- nvinfo : EIATTR_SPARSE_MMA_MASK
	.align		4
.L_4787:
        /*0038*/ 	.byte	0x03, 0x50
        /*003a*/ 	.short	0x0000


	//----- nvinfo : EIATTR_MAXREG_COUNT
	.align		4
        /*003c*/ 	.byte	0x03, 0x1b
        /*003e*/ 	.short	0x00ff


	//----- nvinfo : EIATTR_MERCURY_ISA_VERSION
	.align		4
        /*0040*/ 	.byte	0x03, 0x5f
        /*0042*/ 	.short	0x0101


	//----- nvinfo : EIATTR_EXIT_INSTR_OFFSETS
	.align		4
        /*0044*/ 	.byte	0x04, 0x1c
        /*0046*/ 	.short	(.L_4789 - .L_4788)


	//   ....[0]....
.L_4788:
        /*0048*/ 	.word	0x00000250


	//   ....[1]....
        /*004c*/ 	.word	0x00000ba0


	//   ....[2]....
        /*0050*/ 	.word	0x00000bf0


	//----- nvinfo : EIATTR_MAX_THREADS
	.align		4
.L_4789:
        /*0054*/ 	.byte	0x04, 0x05
        /*0056*/ 	.short	(.L_4791 - .L_4790)
.L_4790:
        /*0058*/ 	.word	0x00000080
        /*005c*/ 	.word	0x00000001
        /*0060*/ 	.word	0x00000001


	//----- nvinfo : EIATTR_CRS_STACK_SIZE
	.align		4
.L_4791:
        /*0064*/ 	.byte	0x04, 0x1e
        /*0066*/ 	.short	(.L_4793 - .L_4792)
.L_4792:
        /*0068*/ 	.word	0x00000000


	//----- nvinfo : EIATTR_CBANK_PARAM_SIZE
	.align		4
.L_4793:
        /*006c*/ 	.byte	0x03, 0x19
        /*006e*/ 	.short	0x0018


	//----- nvinfo : EIATTR_PARAM_CBANK
	.align		4
        /*0070*/ 	.byte	0x04, 0x0a
        /*0072*/ 	.short	(.L_4795 - .L_4794)
	.align		4
.L_4794:
        /*0074*/ 	.word	index@(.nv.constant0._ZN2at6native29vectorized_elementwise_kernelILi8EZZZNS0_15neg_kernel_cudaERNS_18TensorIteratorBaseEENKUlvE0_clEvENKUlvE6_clEvEUlN3c104HalfEE_St5arrayIPcLm2EEEEviT0_T1_)
        /*0078*/ 	.short	0x0210
        /*007a*/ 	.short	0x0018


	//----- nvinfo : EIATTR_SW_WAR
	.align		4
.L_4795:
        /*007c*/ 	.byte	0x04, 0x36
        /*007e*/ 	.short	(.L_4797 - .L_4796)
.L_4796:
        /*0080*/ 	.word	0x00000008
.L_4797:


//--------------------- .nv.info._ZN2at6native18elementwise_kernelILi128ELi4EZNS0_15gpu_kernel_implIZZZNS0_15neg_kernel_cudaERNS_18TensorIteratorBaseEENKUlvE0_clEvENKUlvE5_clEvEUlfE_EEvS4_RKT_EUliE_EEviT1_ --------------------------
	.section	.nv.info._ZN2at6native18elementwise_kernelILi128ELi4EZNS0_15gpu_kernel_implIZZZNS0_15neg_kernel_cudaERNS_18TensorIteratorBaseEENKUlvE0_clEvENKUlvE5_clEvEUlfE_EEvS4_RKT_EUliE_EEviT1_,"",@"SHT_CUDA_INFO"
	.sectionflags	@""
	.align	4


	//----- nvinfo : EIATTR_CUDA_API_VERSION
	.align		4
        /*0000*/ 	.byte	0x04, 0x37
        /*0002*/ 	.short	(.L_4799 - .L_4798)
.L_4798:
        /*0004*/ 	.word	0x00000082


	//----- nvinfo : EIATTR_KPARAM_INFO
	.align		4
.L_4799:
        /*0008*/ 	.byte	0x04, 0x17
        /*000a*/ 	.short	(.L_4801 - .L_4800)
.L_4800:
        /*000c*/ 	.word	0x00000000
        /*0010*/ 	.short	0x0001
        /*0012*/ 	.short	0x0008
        /*0014*/ 	.byte	0x00, 0xf0, 0x61, 0x08


	//----- nvinfo : EIATTR_KPARAM_INFO
	.align		4
.L_4801:
        /*0018*/ 	.byte	0x04, 0x17
        /*001a*/ 	.short	(.L_4803 - .L_4802)
.L_4802:
        /*001c*/ 	.word	0x00000000
        /*0020*/ 	.short	0x0000
        /*0022*/ 	.short	0x0000
        /*0024*/ 	.byte	0x00, 0xf0, 0x11, 0x00


	//----- nvinfo : EIATTR_SPARSE_MMA_MASK
	.align		4
.L_4803:
        /*0028*/ 	.byte	0x03, 0x50
        /*002a*/ 	.short	0x0000


	//----- nvinfo : EIATTR_MAXREG_COUNT
	.align		4
        /*002c*/ 	.byte	0x03, 0x1b
        /*002e*/ 	.short	0x0080


	//----- nvinfo : EIATTR_EXTERNS
	.align		4
        /*0030*/ 	.byte	0x04, 0x0f
        /*0032*/ 	.short	(.L_4805 - .L_4804)


	//   ....[0]....
	.align		4
.L_4804:
        /*0034*/ 	.word	index@(__assertfail)


	//----- nvinfo : EIATTR_MERCURY_ISA_VERSION
	.align		4
.L_4805:
        /*0038*/ 	.byte	0x03, 0x5f
        /*003a*/ 	.short	0x0101


	//----- nvinfo : EIATTR_SYSCALL_OFFSETS
	.align		4
        /*003c*/ 	.byte	0x04, 0x46
        /*003e*/ 	.short	(.L_4807 - .L_4806)


	//   ....[0]....
.L_4806:
        /*0040*/ 	.word	0x00002150


	//   ....[1]....
        /*0044*/ 	.word	0x00002fa0


	//   ....[2]....
        /*0048*/ 	.word	0x00005130


	//   ....[3]....
        /*004c*/ 	.word	0x00005f80


	//   ....[4]....
        /*0050*/ 	.word	0x00008100


	//   ....[5]....
        /*0054*/ 	.word	0x00008f50


	//   ....[6]....
        /*0058*/ 	.word	0x0000b0c0


	//   ....[7]....
        /*005c*/ 	.word	0x0000bf10


	//----- nvinfo : EIATTR_EXIT_INSTR_OFFSETS
	.align		4
.L_4807:
        /*0060*/ 	.byte	0x04, 0x1c
        /*0062*/ 	.short	(.L_4809 - .L_4808)


	//   ....[0]....
.L_4808:
        /*0064*/ 	.word	0x00009000


	//   ....[1]....
        /*0068*/ 	.word	0x0000b240


	//   ....[2]....
        /*006c*/ 	.word	0x0000b270


	//   ....[3]....
        /*0070*/ 	.word	0x0000b300


	//   ....[4]....
        /*0074*/ 	.word	0x0000b330


	//   ....[5]....
        /*0078*/ 	.word	0x0000b360


	//   ....[6]....
        /*007c*/ 	.word	0x0000b3e0


	//   ....[7]....
        /*0080*/ 	.word	0x0000b410


	//   ....[8]....
        /*0084*/ 	.word	0x0000b4a0


	//   ....[9]....
        /*0088*/ 	.word	0x0000b4e0


	//   ....[10]....
        /*008c*/ 	.word	0x0000b520


	//   ....[11]....
        /*0090*/ 	.word	0x0000b5e0


	//   ....[12]....
        /*0094*/ 	.word	0x0000b630


	//   ....[13]....
        /*0098*/ 	.word	0x0000b7b0


	//   ....[14]....
        /*009c*/ 	.word	0x0000b900


	//   ....[15]....
        /*00a0*/ 	.word	0x0000b930


	//   ....[16]....
        /*00a4*/ 	.word	0x0000b9e0


	//   ....[17]....
        /*00a8*/ 	.word	0x0000bb50


	//   ....[18]....
        /*00ac*/ 	.word	0x0000bcc0


	//   ....[19]....
        /*00b0*/ 	.word	0x0000be10


	//   ....[20]....
        /*00b4*/ 	.word	0x0000bf20


	//   ....[21]....
        /*00b8*/ 	.word	0x0000bf50


	//   ....[22]....
        /*00bc*/ 	.word	0x0000bf80


	//----- nvinfo : EIATTR_MAX_THREADS
	.align		4
.L_4809:
        /*00c0*/ 	.byte	0x04, 0x05
        /*00c2*/ 	.short	(.L_4811 - .L_4810)
.L_4810:
        /*00c4*/ 	.word	0x00000080
        /*00c8*/ 	.word	0x00000001
        /*00cc*/ 	.word	0x00000001


	//----- nvinfo : EIATTR_CRS_STACK_SIZE
	.align		4
.L_4811:
        /*00d0*/ 	.byte	0x04, 0x1e
        /*00d2*/ 	.short	(.L_4813 - .L_4812)
.L_4812:
        /*00d4*/ 	.word	0x00000000


	//----- nvinfo : EIATTR_CBANK_PARAM_SIZE
	.align		4
.L_4813:
        /*00d8*/ 	.byte	0x03, 0x19
        /*00da*/ 	.short	0x0220


	//----- nvinfo : EIATTR_PARAM_CBANK
	.align		4
        /*00dc*/ 	.byte	0x04, 0x0a
        /*00de*/ 	.short	(.L_4815 - .L_4814)
	.align		4
.L_4814:
        /*00e0*/ 	.word	index@(.nv.constant0._ZN2at6native18elementwise_kernelILi128ELi4EZNS0_15gpu_kernel_implIZZZNS0_15neg_kernel_cudaERNS_18TensorIteratorBaseEENKUlvE0_clEvENKUlvE5_clEvEUlfE_EEvS4_RKT_EUliE_EEviT1_)
        /*00e4*/ 	.short	0x0210
        /*00e6*/ 	.short	0x0220


	//----- nvinfo : EIATTR_SW_WAR
	.align		4
.L_4815:
        /*00e8*/ 	.byte	0x04, 0x36
        /*00ea*/ 	.short	(.L_4817 - .L_4816)
.L_4816:
        /*00ec*/ 	.word	0x00000008
.L_4817:


//--------------------- .nv.info._ZN2at6native27unrolled_elementwise_kernelIZZZNS0_15neg_kernel_cudaERNS_18TensorIteratorBaseEENKUlvE0_clEvENKUlvE5_clEvEUlfE_St5arrayIPcLm2EELi4E23TrivialOffsetCalculatorILi1EjESB_NS0_6memory12LoadWithCastILi1EEENSC_13StoreWithCastILi1EEEEEviT_T0_T2_T3_T4_T5_ --------------------------
	.section	.nv.info._ZN2at6native27unrolled_elementwise_kernelIZZZNS0_15neg_kernel_cudaERNS_18TensorIteratorBaseEENKUlvE0_clEvENKUlvE5_clEvEUlfE_St5arrayIPcLm2EELi4E23TrivialOffsetCalculatorILi1EjESB_NS0_6memory12LoadWithCastILi1EEENSC_13StoreWithCastILi1EEEEEviT_T0_T2_T3_T4_T5_,"",@"SHT_CUDA_INFO"
	.sectionflags	@""
	.align	4


	//----- nvinfo : EIATTR_CUDA_API_VERSION
	.align		4
        /*0000*/ 	.byte	0x04, 0x37
        /*0002*/ 	.short	(.L_4819 - .L_4818)
.L_4818:
        /*0004*/ 	.word	0x00000082


	//----- nvinfo : EIATTR_KPARAM_INFO
	.align		4
.L_4819:
        /*0008*/ 	.byte	0x04, 0x17
        /*000a*/ 	.short	(.L_4821 - .L_4820)
.L_4820:
        /*000c*/ 	.word	0x00000000
        /*0010*/ 	.short	0x0006
        /*0012*/ 	.short	0x0024
        /*0014*/ 	.byte	0x00, 0xf0, 0x21, 0x00


	//----- nvinfo : EIATTR_KPARAM_INFO
	.align		4
.L_4821:
        /*0018*/ 	.byte	0x04, 0x17
        /*001a*/ 	.short	(.L_4823 - .L_4822)
.L_4822:
        /*001c*/ 	.word	0x00000000
        /*0020*/ 	.short	0x0005
        /*0022*/ 	.short	0x001c
        /*0024*/ 	.byte	0x00, 0xf0, 0x21, 0x00


	//----- nvinfo : EIATTR_KPARAM_INFO
	.align		4
.L_4823:
        /*0028*/ 	.byte	0x04, 0x17
        /*002a*/ 	.short	(.L_4825 - .L_4824)
.L_4824:
        /*002c*/ 	.word	0x00000000
        /*0030*/ 	.short	0x0004
        /*0032*/ 	.short	0x0019
        /*0034*/ 	.byte	0x00, 0xf0, 0x05, 0x00


	//----- nvinfo : EIATTR_KPARAM_INFO
	.align		4
.L_4825:
        /*0038*/ 	.byte	0x04, 0x17
        /*003a*/ 	.short	(.L_4827 - .L_4826)
.L_4826:
        /*003c*/ 	.word	0x00000000
        /*0040*/ 	.short	0x0003
        /*0042*/ 	.short	0x0018
        /*0044*/ 	.byte	0x00, 0xf0, 0x05, 0x00


	//----- nvinfo : EIATTR_KPARAM_INFO
	.align		4
.L_4827:
        /*0048*/ 	.byte	0x04, 0x17
        /*004a*/ 	.short	(.L_4829 - .L_4828)
.L_4828:
        /*004c*/ 	.word	0x00000000
        /*0050*/ 	.short	0x0002
        /*0052*/ 	.short	0x0008
        /*0054*/ 	.byte	0x00, 0xf0, 0x41, 0x00


	//----- nvinfo : EIATTR_KPARAM_INFO
	.align		4
.L_4829:
        /*0058*/ 	.byte	0x04, 0x17
        /*005a*/ 	.short	(.L_4831 - .L_4830)
.L_4830:
        /*005c*/ 	.word	0x00000000
        /*0060*/ 	.short	0x0001
        /*0062*/ 	.short	0x0004
        /*0064*/ 	.byte	0x00, 0xf0, 0x05, 0x00


	//----- nvinfo : EIATTR_KPARAM_INFO
	.align		4
.L_4831:
        /*0068*/ 	.byte	0x04, 0x17
        /*006a*/ 	.short	(.L_4833 - .L_4832)
.L_4832:
        /*006c*/ 	.word	0x00000000
        /*0070*/ 	.short	0x0000
        /*0072*/ 	.short	0x0000
        /*0074*/ 	.byte	0x00, 0xf0, 0x11, 0x00


	//----- nvinfo : EIATTR_SPARSE_MMA_MASK
	.align		4
.L_4833:
        /*0078*/ 	.byte	0x03, 0x50
        /*007a*/ 	.short	0x0000


	//----- nvinfo : EIATTR_MAXREG_COUNT
	.align		4
        /*007c*/ 	.byte	0x03, 0x1b
        /*007e*/ 	.short	0x00ff


	//----- nvinfo : EIATTR_EXTERNS
	.align		4
        /*0080*/ 	.byte	0x04, 0x0f
        /*0082*/ 	.short	(.L_4835 - .L_4834)


	//   ....[0]....
	.align		4
.L_4834:
        /*0084*/ 	.word	index@(__assertfail)


	//----- nvinfo : EIATTR_MERCURY_ISA_VERSION
	.align		4
.L_4835:
        /*0088*/ 	.byte	0x03, 0x5f
        /*008a*/ 	.short	0x0101


	//----- nvinfo : EIATTR_SYSCALL_OFFSETS
	.align		4
        /*008c*/ 	.byte	0x04, 0x46
        /*008e*/ 	.short	(.L_4837 - .L_4836)


	//   ....[0]....
.L_4836:
        /*0090*/ 	.word	0x00000e80


	//   ....[1]....
        /*0094*/ 	.word	0x00001d30


	//   ....[2]....
        /*0098*/ 	.word	0x00002bf0


	//   ....[3]....
        /*009c*/ 	.word	0x00003a50


	//   ....[4]....
        /*00a0*/ 	.word	0x00004980


	//   ....[5]....
        /*00a4*/ 	.word	0x00005840


	//   ....[6]....
        /*00a8*/ 	.word	0x000066f0


	//   ....[7]....
        /*00ac*/ 	.word	0x000075c0


	//----- nvinfo : EIATTR_EXIT_INSTR_OFFSETS
	.align		4
.L_4837:
        /*00b0*/ 	.byte	0x04, 0x1c
        /*00b2*/ 	.short	(.L_4839 - .L_4838)


	//   ....[0]....
.L_4838:
        /*00b4*/ 	.word	0x00006790


	//   ....[1]....
        /*00b8*/ 	.word	0x000068e0


	//   ....[2]....
        /*00bc*/ 	.word	0x00006920


	//   ....[3]....
        /*00c0*/ 	.word	0x000069b0


	//   ....[4]....
        /*00c4*/ 	.word	0x000069e0


	//   ....[5]....
        /*00c8*/ 	.word	0x00006a10


	//   ....[6]....
        /*00cc*/ 	.word	0x00006a90


	//   ....[7]....
        /*00d0*/ 	.word	0x00006ac0


	//   ....[8]....
        /*00d4*/ 	.word	0x00006b50


	//   ....[9]....
        /*00d8*/ 	.word	0x00006b90


	//   ....[10]....
        /*00dc*/ 	.word	0x00006bd0


	//   ....[11]....
        /*00e0*/ 	.word	0x00006c90


	//   ....[12]....
        /*00e4*/ 	.word	0x00006ce0


	//   ....[13]....
        /*00e8*/ 	.word	0x00006e60


	//   ....[14]....
        /*00ec*/ 	.word	0x00006fb0


	//   ....[15]....
        /*00f0*/ 	.word	0x00006fe0


	//   ....[16]....
        /*00f4*/ 	.word	0x00007090


	//   ....[17]....
        /*00f8*/ 	.word	0x00007200


	//   ....[18]....
        /*00fc*/ 	.word	0x00007370


	//   ....[19]....
        /*0100*/ 	.word	0x000074c0


	//   ....[20]....
        /*0104*/ 	.word	0x000075d0


	//   ....[21]....
        /*0108*/ 	.word	0x00007600


	//   ....[22]....
        /*010c*/ 	.word	0x00007630


	//----- nvinfo : EIATTR_MAX_THREADS
	.align		4
.L_4839:
        /*0110*/ 	.byte	0x04, 0x05
        /*0112*/ 	.short	(.L_4841 - .L_4840)
.L_4840:
        /*0114*/ 	.word	0x00000080
        /*0118*/ 	.word	0x00000001
        /*011c*/ 	.word	0x00000001


	//----- nvinfo : EIATTR_CRS_STACK_SIZE
	.align		4
.L_4841:
        /*0120*/ 	.byte	0x04, 0x1e
        /*0122*/ 	.short	(.L_4843 - .L_4842)
.L_4842:
        /*0124*/ 	.word	0x00000000


	//----- nvinfo : EIATTR_CBANK_PARAM_SIZE
	.align		4
.L_4843:
        /*0128*/ 	.byte	0x03, 0x19
        /*012a*/ 	.short	0x002c


	//----- nvinfo : EIATTR_PARAM_CBANK
	.align		4
        /*012c*/ 	.byte	0x04, 0x0a
        /*012e*/ 	.short	(.L_4845 - .L_4844)
	.align		4
.L_4844:
        /*0130*/ 	.word	index@(.nv.constant0._ZN2at6native27unrolled_elementwise_kernelIZZZNS0_15neg_kernel_cudaERNS_18TensorIteratorBaseEENKUlvE0_clEvENKUlvE5_clEvEUlfE_St5arrayIPcLm2EELi4E23TrivialOffsetCalculatorILi1EjESB_NS0_6memory12LoadWithCastILi1EEENSC_13StoreWithCastILi1EEEEEviT_T0_T2_T3_T4_T5_)
        /*0134*/ 	.short	0x0210
        /*0136*/ 	.short	0x002c


	//----- nvinfo : EIATTR_SW_WAR
	.align		4
.L_4845:
        /*0138*/ 	.byte	0x04, 0x36
        /*013a*/ 	.short	(.L_4847 - .L_4846)
.L_4846:
        /*013c*/ 	.word	0x00000008
.L_4847:


//--------------------- .nv.info._ZN2at6native18elementwise_kernelILi128ELi2EZNS0_22gpu_kernel_impl_nocastIZZZNS0_15neg_kernel_cudaERNS_18TensorIteratorBaseEENKUlvE0_clEvENKUlvE5_clEvEUlfE_EEvS4_RKT_EUliE_EEviT1_ --------------------------
	.section	.nv.info._ZN2at6native18elementwise_kernelILi128ELi2EZNS0_22gpu_kernel_impl_nocastIZZZNS0_15neg_kernel_cudaERNS_18TensorIteratorBaseEENKUlvE0_clEvENKUlvE5_clEvEUlfE_EEvS4_RKT_EUliE_EEviT1_,"",@"SHT_CUDA_INFO"
	.sectionflags	@""
	.align	4


	//----- nvinfo : EIATTR_CUDA_API_VERSION
	.align		4
        /*0000*/ 	.byte	0x04, 0x37
        /*0002*/ 	.short	(.L_4849 - .L_4848)
.L_4848:
        /*0004*/ 	.word	0x00000082


	//----- nvinfo : EIATTR_KPARAM_INFO
	.align		4
.L_4849:
        /*0008*/ 	.byte	0x04, 0x17
        /*000a*/ 	.short	(.L_4851 - .L_4850)
.L_4850:
        /*000c*/ 	.word	0x00000000
        /*0010*/ 	.short	0x0001
        /*0012*/ 	.short	0x0008
        /*0014*/ 	.byte	0x00, 0xf0, 0x61, 0x08


	//----- nvinfo : EIATTR_KPARAM_INFO
	.align		4
.L_4851:
        /*0018*/ 	.byte	0x04, 0x17
        /*001a*/ 	.short	(.L_4853 - .L_4852)
.L_4852:
        /*001c*/ 	.word	0x00000000
        /*0020*/ 	.short	0x0000
        /*0022*/ 	.short	0x0000
        /*0024*/ 	.byte	0x00, 0xf0, 0x11, 0x00


	//----- nvinfo : EIATTR_SPARSE_MMA_MASK
	.align		4
.L_4853:
        /*0028*/ 	.byte	0x03, 0x50
        /*002a*/ 	.short	0x0000


	//----- nvinfo : EIATTR_MAXREG_COUNT
	.align		4
        /*002c*/ 	.byte	0x03, 0x1b
        /*002e*/ 	.short	0x0080


	//----- nvinfo : EIATTR_MERCURY_ISA_VERSION
	.align		4
        /*0030*/ 	.byte	0x03, 0x5f
        /*0032*/ 	.short	0x0101


	//----- nvinfo : EIATTR_EXIT_INSTR_OFFSETS
	.align		4
        /*0034*/ 	.byte	0x04, 0x1c
        /*0036*/ 	.short	(.L_4855 - .L_4854)


	//   ....[0]....
.L_4854:
        /*0038*/ 	.word	0x00001440


	//   ....[1]....
        /*003c*/ 	.word	0x000027d0


	//----- nvinfo : EIATTR_MAX_THREADS
	.align		4
.L_4855:
        /*0040*/ 	.byte	0x04, 0x05
        /*0042*/ 	.short	(.L_4857 - .L_4856)
.L_4856:
        /*0044*/ 	.word	0x00000080
        /*0048*/ 	.word	0x00000001
        /*004c*/ 	.word	0x00000001


	//----- nvinfo : EIATTR_CRS_STACK_SIZE
	.align		4
.L_4857:
        /*0050*/ 	.byte	0x04, 0x1e
        /*0052*/ 	.short	(.L_4859 - .L_4858)
.L_4858:
        /*0054*/ 	.word	0x00000000


	//----- nvinfo : EIATTR_CBANK_PARAM_SIZE
	.align		4
.L_4859:
        /*0058*/ 	.byte	0x03, 0x19
        /*005a*/ 	.short	0x0220


	//----- nvinfo : EIATTR_PARAM_CBANK
	.align		4
        /*005c*/ 	.byte	0x04, 0x0a
        /*005e*/ 	.short	(.L_4861 - .L_4860)
	.align		4
.L_4860:
        /*0060*/ 	.word	index@(.nv.constant0._ZN2at6native18elementwise_kernelILi128ELi2EZNS0_22gpu_kernel_impl_nocastIZZZNS0_15neg_kernel_cudaERNS_18TensorIteratorBaseEENKUlvE0_clEvENKUlvE5_clEvEUlfE_EEvS4_RKT_EUliE_EEviT1_)
        /*0064*/ 	.short	0x0210
        /*0066*/ 	.short	0x0220


	//----- nvinfo : EIATTR_SW_WAR
	.align		4
.L_4861:
        /*0068*/ 	.byte	0x04, 0x36
        /*006a*/ 	.short	(.L_4863 - .L_4862)
.L_4862:
        /*006c*/ 	.word	0x00000008
.L_4863:


//--------------------- .nv.info._ZN2at6native27unrolled_elementwise_kernelIZZZNS0_15neg_kernel_cudaERNS_18TensorIteratorBaseEENKUlvE0_clEvENKUlvE5_clEvEUlfE_St5arrayIPcLm2EELi4E23TrivialOffsetCalculatorILi1EjESB_NS0_6memory15LoadWithoutCastENSC_16StoreWithoutCastEEEviT_T0_T2_T3_T4_T5_ --------------------------
	.section	.nv.info._ZN2at6native27unrolled_elementwise_kernelIZZZNS0_15neg_kernel_cudaERNS_18TensorIteratorBaseEENKUlvE0_clEvENKUlvE5_clEvEUlfE_St5arrayIPcLm2EELi4E23TrivialOffsetCalculatorILi1EjESB_NS0_6memory15LoadWithoutCastENSC_16StoreWithoutCastEEEviT_T0_T2_T3_T4_T5_,"",@"SHT_CUDA_INFO"
	.sectionflags	@""
	.align	4


	//----- nvinfo : EIATTR_CUDA_API_VERSION
	.align		4
        /*0000*/ 	.byte	0x04, 0x37
        /*0002*/ 	.short	(.L_4865 - .L_4864)
.L_4864:
        /*0004*/ 	.word	0x00000082


	//----- nvinfo : EIATTR_KPARAM_INFO
	.align		4
.L_4865:
        /*0008*/ 	.byte	0x04, 0x17
        /*000a*/ 	.short	(.L_4867 - .L_4866)
.L_4866:
        /*000c*/ 	.word	0x00000000
        /*0010*/ 	.short	0x0006
        /*0012*/ 	.short	0x001b
        /*0014*/ 	.byte	0x00, 0xf0, 0x05, 0x00


	//----- nvinfo : EIATTR_KPARAM_INFO
	.align		4
.L_4867:
        /*0018*/ 	.byte	0x04, 0x17
        /*001a*/ 	.short	(.L_4869 - .L_4868)
.L_4868:
        /*001c*/ 	.word	0x00000000
        /*0020*/ 	.short	0x0005
        /*0022*/ 	.short	0x001a
        /*0024*/ 	.byte	0x00, 0xf0, 0x05, 0x00


	//----- nvinfo : EIATTR_KPARAM_INFO
	.align		4
.L_4869:
        /*0028*/ 	.byte	0x04, 0x17
        /*002a*/ 	.short	(.L_4871 - .L_4870)
.L_4870:
        /*002c*/ 	.word	0x00000000
        /*0030*/ 	.short	0x0004
        /*0032*/ 	.short	0x0019
        /*0034*/ 	.byte	0x00, 0xf0, 0x05, 0x00


	//----- nvinfo : EIATTR_KPARAM_INFO
	.align		4
.L_4871:
        /*0038*/ 	.byte	0x04, 0x17
        /*003a*/ 	.short	(.L_4873 - .L_4872)
.L_4872:
        /*003c*/ 	.word	0x00000000
        /*0040*/ 	.short	0x0003
        /*0042*/ 	.short	0x0018
        /*0044*/ 	.byte	0x00, 0xf0, 0x05, 0x00


	//----- nvinfo : EIATTR_KPARAM_INFO
	.align		4
.L_4873:
        /*0048*/ 	.byte	0x04, 0x17
        /*004a*/ 	.short	(.L_4875 - .L_4874)
.L_4874:
        /*004c*/ 	.word	0x00000000
        /*0050*/ 	.short	0x0002
        /*0052*/ 	.short	0x0008
        /*0054*/ 	.byte	0x00, 0xf0, 0x41, 0x00


	//----- nvinfo : EIATTR_KPARAM_INFO
	.align		4
.L_4875:
        /*0058*/ 	.byte	0x04, 0x17
        /*005a*/ 	.short	(.L_4877 - .L_4876)
.L_4876:
        /*005c*/ 	.word	0x00000000
        /*0060*/ 	.short	0x0001
        /*0062*/ 	.short	0x0004
        /*0064*/ 	.byte	0x00, 0xf0, 0x05, 0x00


	//----- nvinfo : EIATTR_KPARAM_INFO
	.align		4
.L_4877:
        /*0068*/ 	.byte	0x04, 0x17
        /*006a*/ 	.short	(.L_4879 - .L_4878)
.L_4878:
        /*006c*/ 	.word	0x00000000
        /*0070*/ 	.short	0x0000
        /*0072*/ 	.short	0x0000
        /*0074*/ 	.byte	0x00, 0xf0, 0x11, 0x00


	//----- nvinfo : EIATTR_SPARSE_MMA_MASK
	.align		4
.L_4879:
        /*0078*/ 	.byte	0x03, 0x50
        /*007a*/ 	.short	0x0000


	//----- nvinfo : EIATTR_MAXREG_COUNT
	.align		4
        /*007c*/ 	.byte	0x03, 0x1b
        /*007e*/ 	.short	0x00ff


	//----- nvinfo : EIATTR_MERCURY_ISA_VERSION
	.align		4
        /*0080*/ 	.byte	0x03, 0x5f
        /*0082*/ 	.short	0x0101


	//----- nvinfo : EIATTR_EXIT_INSTR_OFFSETS
	.align		4
        /*0084*/ 	.byte	0x04, 0x1c
        /*0086*/ 	.short	(.L_4881 - .L_4880)


	//   ....[0]....
.L_4880:
        /*0088*/ 	.word	0x00000370


	//   ....[1]....
        /*008c*/ 	.word	0x000003d0


	//----- nvinfo : EIATTR_MAX_THREADS
	.align		4
.L_4881:
        /*0090*/ 	.byte	0x04, 0x05
        /*0092*/ 	.short	(.L_4883 - .L_4882)
.L_4882:
        /*0094*/ 	.word	0x00000080
        /*0098*/ 	.word	0x00000001
        /*009c*/ 	.word	0x00000001


	//----- nvinfo : EIATTR_CRS_STACK_SIZE
	.align		4
.L_4883:
        /*00a0*/ 	.byte	0x04, 0x1e
        /*00a2*/ 	.short	(.L_4885 - .L_4884)
.L_4884:
        /*00a4*/ 	.word	0x00000000


	//----- nvinfo : EIATTR_CBANK_PARAM_SIZE
	.align		4
.L_4885:
        /*00a8*/ 	.byte	0x03, 0x19
        /*00aa*/ 	.short	0x001c


	//----- nvinfo : EIATTR_PARAM_CBANK
	.align		4
        /*00ac*/ 	.byte	0x04, 0x0a
        /*00ae*/ 	.short	(.L_4887 - .L_4886)
	.align		4
.L_4886:
        /*00b0*/ 	.word	index@(.nv.constant0._ZN2at6native27unrolled_elementwise_kernelIZZZNS0_15neg_kernel_cudaERNS_18TensorIteratorBaseEENKUlvE0_clEvENKUlvE5_clEvEUlfE_St5arrayIPcLm2EELi4E23TrivialOffsetCalculatorILi1EjESB_NS0_6memory15LoadWithoutCastENSC_16StoreWithoutCastEEEviT_T0_T2_T3_T4_T5_)
        /*00b4*/ 	.short	0x0210
        /*00b6*/ 	.short	0x001c


	//----- nvinfo : EIATTR_SW_WAR
	.align		4
.L_4887:
        /*00b8*/ 	.byte	0x04, 0x36
        /*00ba*/ 	.short	(.L_4889 - .L_4888)
.L_4888:
        /*00bc*/ 	.word	0x00000008
.L_4889:


//--------------------- .nv.info._ZN2at6native29vectorized_elementwise_kernelILi2EZZZNS0_15neg_kernel_cudaERNS_18TensorIteratorBaseEENKUlvE0_clEvENKUlvE5_clEvEUlfE_St5arrayIPcLm2EEEEviT0_T1_ --------------------------
	.section	.nv.info._ZN2at6native29vectorized_elementwise_kernelILi2EZZZNS0_15neg_kernel_cudaERNS_18TensorIteratorBaseEENKUlvE0_clEvENKUlvE5_clEvEUlfE_St5arrayIPcLm2EEEEviT0_T1_,"",@"SHT_CUDA_INFO"
	.sectionflags	@""
	.align	4


	//----- nvinfo : EIATTR_CUDA_API_VERSION
	.align		4
        /*0000*/ 	.byte	0x04, 0x37
        /*0002*/ 	.short	(.L_4891 - .L_4890)
.L_4890:
        /*0004*/ 	.word	0x00000082


	//----- nvinfo : EIATTR_KPARAM_INFO
	.align		4
.L_4891:
        /*0008*/ 	.byte	0x04, 0x17
        /*000a*/ 	.short	(.L_4893 - .L_4892)
.L_4892:
        /*000c*/ 	.word	0x00000000
        /*0010*/ 	.short	0x0002
        /*0012*/ 	.short	0x0008
        /*0014*/ 	.byte	0x00, 0xf0, 0x41, 0x00


	//----- nvinfo : EIATTR_KPARAM_INFO
	.align		4
.L_4893:
        /*0018*/ 	.byte	0x04, 0x17
        /*001a*/ 	.short	(.L_4895 - .L_4894)
.L_4894:
        /*001c*/ 	.word	0x00000000
        /*0020*/ 	.short	0x0001
        /*0022*/ 	.short	0x0004
        /*0024*/ 	.byte	0x00, 0xf0, 0x05, 0x00


	//----- nvinfo : EIATTR_KPARAM_INFO
	.align		4
.L_4895:
        /*0028*/ 	.byte	0x04, 0x17
        /*002a*/ 	.short	(.L_4897 - .L_4896)
.L_4896:
        /*002c*/ 	.word	0x00000000
        /*0030*/ 	.short	0x0000
        /*0032*/ 	.short	0x0000
        /*0034*/ 	.byte	0x00, 0xf0, 0x11, 0x00


	//----- nvinfo : EIATTR_SPARSE_MMA_MASK
	.align		4
.L_4897:
        /*0038*/ 	.byte	0x03, 0x50
        /*003a*/ 	.short	0x0000


	//----- nvinfo : EIATTR_MAXREG_COUNT
	.align		4
        /*003c*/ 	.byte	0x03, 0x1b
        /*003e*/ 	.short	0x00ff


	//----- nvinfo : EIATTR_MERCURY_ISA_VERSION
	.align		4
        /*0040*/ 	.byte	0x03, 0x5f
        /*0042*/ 	.short	0x0101


	//----- nvinfo : EIATTR_EXIT_INSTR_OFFSETS
	.align		4
        /*0044*/ 	.byte	0x04, 0x1c
        /*0046*/ 	.short	(.L_4899 - .L_4898)


	//   ....[0]....
.L_4898:
        /*0048*/ 	.word	0x000001f0


	//   ....[1]....
        /*004c*/ 	.word	0x00000930


	//   ....[2]....
        /*0050*/ 	.word	0x00000990


	//----- nvinfo : EIATTR_MAX_THREADS
	.align		4
.L_4899:
        /*0054*/ 	.byte	0x04, 0x05
        /*0056*/ 	.short	(.L_4901 - .L_4900)
.L_4900:
        /*0058*/ 	.word	0x00000080
        /*005c*/ 	.word	0x00000001
        /*0060*/ 	.word	0x00000001


	//----- nvinfo : EIATTR_CRS_STACK_SIZE
	.align		4
.L_4901:
        /*0064*/ 	.byte	0x04, 0x1e
        /*0066*/ 	.short	(.L_4903 - .L_4902)
.L_4902:
        /*0068*/ 	.word	0x00000000


	//----- nvinfo : EIATTR_CBANK_PARAM_SIZE
	.align		4
.L_4903:
        /*006c*/ 	.byte	0x03, 0x19
        /*006e*/ 	.short	0x0018


	//----- nvinfo : EIATTR_PARAM_CBANK
	.align		4
        /*0070*/ 	.byte	0x04, 0x0a
        /*0072*/ 	.short	(.L_4905 - .L_4904)
	.align		4
.L_4904:
        /*0074*/ 	.word	index@(.nv.constant0._ZN2at6native29vectorized_elementwise_kernelILi2EZZZNS0_15neg_kernel_cudaERNS_18TensorIteratorBaseEENKUlvE0_clEvENKUlvE5_clEvEUlfE_St5arrayIPcLm2EEEEviT0_T1_)
        /*0078*/ 	.short	0x0210
        /*007a*/ 	.short	0x0018


	//----- nvinfo : EIATTR_SW_WAR
	.align		4
.L_4905:
        /*007c*/ 	.byte	0x04, 0x36
        /*007e*/ 	.short	(.L_4907 - .L_4906)
.L_4906:
        /*0080*/ 	.word	0x00000008
.L_4907:


//--------------------- .nv.info._ZN2at6native29vectorized_elementwise_kernelILi4EZZZNS0_15neg_kernel_cudaERNS_18TensorIteratorBaseEENKUlvE0_clEvENKUlvE5_clEvEUlfE_St5arrayIPcLm2EEEEviT0_T1_ --------------------------
	.section	.nv.info._ZN2at6native29vectorized_elementwise_kernelILi4EZZZNS0_15neg_kernel_cudaERNS_18TensorIteratorBaseEENKUlvE0_clEvENKUlvE5_clEvEUlfE_St5arrayIPcLm2EEEEviT0_T1_,"",@"SHT_CUDA_INFO"
	.sectionflags	@""
	.align	4


	//----- nvinfo : EIATTR_CUDA_API_VERSION
	.align		4
        /*0000*/ 	.byte	0x04, 0x37
        /*0002*/ 	.short	(.L_4909 - .L_4908)
.L_4908:
        /*0004*/ 	.word	0x00000082


	//----- nvinfo : EIATTR_KPARAM_INFO
	.align		4
.L_4909:
        /*0008*/ 	.byte	0x04, 0x17
        /*000a*/ 	.short	(.L_4911 - .L_4910)
.L_4910:
        /*000c*/ 	.word	0x00000000
        /*0010*/ 	.short	0x0002
        /*0012*/ 	.short	0x0008
        /*0014*/ 	.byte	0x00, 0xf0, 0x41, 0x00


	//----- nvinfo : EIATTR_KPARAM_INFO
	.align		4
.L_4911:
        /*0018*/ 	.byte	0x04, 0x17
        /*001a*/ 	.short	(.L_4913 - .L_4912)
.L_4912:
        /*001c*/ 	.word	0x00000000
        /*0020*/ 	.short	0x0001
        /*0022*/ 	.short	0x0004
        /*0024*/ 	.byte	0x00, 0xf0, 0x05, 0x00


	//----- nvinfo : EIATTR_KPARAM_INFO
	.align		4
.L_4913:
        /*0028*/ 	.byte	0x04, 0x17
        /*002a*/ 	.short	(.L_4915 - .L_4914)
.L_4914:
        /*002c*/ 	.word	0x00000000
        /*0030*/ 	.short	0x0000
        /*0032*/ 	.short	0x0000
        /*0034*/ 	.byte	0x00, 0xf0, 0x11, 0x00


	//----- nvinfo : EIATTR_SPARSE_MMA_MASK
	.align		4
.L_4915:
        /*0038*/ 	.byte	0x03, 0x50
        /*003a*/ 	.short	0x0000


	//----- nvinfo : EIATTR_MAXREG_COUNT
	.align		4
        /*003c*/ 	.byte	0x03, 0x1b
        /*003e*/ 	.short	0x00ff


	//----- nvinfo : EIATTR_MERCURY_ISA_VERSION
	.align		4
        /*0040*/ 	.byte	0x03, 0x5f
        /*0042*/ 	.short	0x0101


	//----- nvinfo : EIATTR_EXIT_INSTR_OFFSETS
	.align		4
        /*0044*/ 	.byte	0x04, 0x1c
        /*0046*/ 	.short	(.L_4917 - .L_4916)


	//   ....[0]....
.L_4916:
        /*0048*/ 	.word	0x000001b0


	//   ....[1]....
        /*004c*/ 	.word	0x000008f0


	//   ....[2]....
        /*0050*/ 	.word	0x00000950


	//----- nvinfo : EIATTR_MAX_THREADS
	.align		4
.L_4917:
        /*0054*/ 	.byte	0x04, 0x05
        /*0056*/ 	.short	(.L_4919 - .L_4918)
.L_4918:
        /*0058*/ 	.word	0x00000080
        /*005c*/ 	.word	0x00000001
        /*0060*/ 	.word	0x00000001


	//----- nvinfo : EIATTR_CRS_STACK_SIZE
	.align		4
.L_4919:
        /*0064*/ 	.byte	0x04, 0x1e
        /*0066*/ 	.short	(.L_4921 - .L_4920)
.L_4920:
        /*0068*/ 	.word	0x00000000


	//----- nvinfo : EIATTR_CBANK_PARAM_SIZE
	.align		4
.L_4921:
        /*006c*/ 	.byte	0x03, 0x19
        /*006e*/ 	.short	0x0018


	//----- nvinfo : EIATTR_PARAM_CBANK
	.align		4
        /*0070*/ 	.byte	0x04, 0x0a
        /*0072*/ 	.short	(.L_4923 - .L_4922)
	.align		4
.L_4922:
        /*0074*/ 	.word	index@(.nv.constant0._ZN2at6native29vectorized_elementwise_kernelILi4EZZZNS0_15neg_kernel_cudaERNS_18TensorIteratorBaseEENKUlvE0_clEvENKUlvE5_clEvEUlfE_St5arrayIPcLm2EEEEviT0_T1_)
        /*0078*/ 	.short	0x0210
        /*007a*/ 	.short	0x0018


	//----- nvinfo : EIATTR_SW_WAR
	.align		4
.L_4923:
        /*007c*/ 	.byte	0x04, 0x36
        /*007e*/ 	.short	(.L_4925 - .L_4924)
.L_4924:
        /*0080*/ 	.word	0x00000008
.L_4925:


//--------------------- .nv.info._ZN2at6native29vectorized_elementwise_kernelILi8EZZZNS0_15neg_kernel_cudaERNS_18TensorIteratorBaseEENKUlvE0_clEvENKUlvE5_clEvEUlfE_St5arrayIPcLm2EEEEviT0_T1_ --------------------------
	.section	.nv.info._ZN2at6native29vectorized_elementwise_kernelILi8EZZZNS0_15neg_kernel_cudaERNS_18TensorIteratorBaseEENKUlvE0_clEvENKUlvE5_clEvEUlfE_St5arrayIPcLm2EEEEviT0_T1_,"",@"SHT_CUDA_INFO"
	.sectionflags	@""
	.align	4


	//----- nvinfo : EIATTR_CUDA_API_VERSION
	.align		4
        /*0000*/ 	.byte	0x04, 0x37
        /*0002*/ 	.short	(.L_4927 - .L_4926)
.L_4926:
        /*0004*/ 	.word	0x00000082


	//----- nvinfo : EIATTR_KPARAM_INFO
	.align		4
.L_4927:
        /*0008*/ 	.byte	0x04, 0x17
        /*000a*/ 	.short	(.L_4929 - .L_4928)
.L_4928:
        /*000c*/ 	.word	0x00000000
        /*0010*/ 	.short	0x0002
        /*0012*/ 	.short	0x0008
        /*0014*/ 	.byte	0x00, 0xf0, 0x41, 0x00


	//----- nvinfo : EIATTR_KPARAM_INFO
	.align		4
.L_4929:
        /*0018*/ 	.byte	0x04, 0x17
        /*001a*/ 	.short	(.L_4931 - .L_4930)
.L_4930:
        /*001c*/ 	.word	0x00000000
        /*0020*/ 	.short	0x0001
        /*0022*/ 	.short	0x0004
        /*0024*/ 	.byte	0x00, 0xf0, 0x05, 0x00


	//----- nvinfo : EIATTR_KPARAM_INFO
	.align		4
.L_4931:
        /*0028*/ 	.byte	0x04, 0x17
        /*002a*/ 	.short	(.L_4933 - .L_4932)
.L_4932:
        /*002c*/ 	.word	0x00000000
        /*0030*/ 	.short	0x0000
        /*0032*/ 	.short	0x0000
        /*0034*/ 	.byte	0x00, 0xf0, 0x11, 0x00


	//----- nvinfo : EIATTR_SPARSE_MMA_MASK
	.align		4
.L_4933:
        /*0038*/ 	.byte	0x03, 0x50
        /*003a*/ 	.short	0x0000


	//----- nvinfo : EIATTR_MAXREG_COUNT
	.align		4
        /*003c*/ 	.byte	0x03, 0x1b
        /*003e*/ 	.short	0x00ff


	//----- nvinfo : EIATTR_MERCURY_ISA_VERSION
	.align		4
        /*0040*/ 	.byte	0x03, 0x5f
        /*0042*/ 	.short	0x0101


	//----- nvinfo : EIATTR_EXIT_INSTR_OFFSETS
	.align		4
        /*0044*/ 	.byte	0x04, 0x1c
        /*0046*/ 	.short	(.L_4935 - .L_4934)


	//   ....[0]....
.L_4934:
        /*0048*/ 	.word	0x000001b0


	//   ....[1]....
        /*004c*/ 	.word	0x000008f0


	//   ....[2]....
        /*0050*/ 	.word	0x00000950


	//----- nvinfo : EIATTR_MAX_THREADS
	.align		4
.L_4935:
        /*0054*/ 	.byte	0x04, 0x05
        /*0056*/ 	.short	(.L_4937 - .L_4936)
.L_4936:
        /*0058*/ 	.word	0x00000080
        /*005c*/ 	.word	0x00000001
        /*0060*/ 	.word	0x00000001


	//----- nvinfo : EIATTR_CRS_STACK_SIZE
	.align		4
.L_4937:
        /*0064*/ 	.byte	0x04, 0x1e
        /*0066*/ 	.short	(.L_4939 - .L_4938)
.L_4938:
        /*0068*/ 	.word	0x00000000


	//----- nvinfo : EIATTR_CBANK_PARAM_SIZE
	.align		4
.L_4939:
        /*006c*/ 	.byte	0x03, 0x19
        /*006e*/ 	.short	0x0018


	//----- nvinfo : EIATTR_PARAM_CBANK
	.align		4
        /*0070*/ 	.byte	0x04, 0x0a
        /*0072*/ 	.short	(.L_4941 - .L_4940)
	.align		4
.L_4940:
        /*0074*/ 	.word	index@(.nv.constant0._ZN2at6native29vectorized_elementwise_kernelILi8EZZZNS0_15neg_kernel_cudaERNS_18TensorIteratorBaseEENKUlvE0_clEvENKUlvE5_clEvEUlfE_St5arrayIPcLm2EEEEviT0_T1_)
        /*0078*/ 	.short	0x0210
        /*007a*/ 	.short	0x0018


	//----- nvinfo : EIATTR_SW_WAR
	.align		4
.L_4941:
        /*007c*/ 	.byte	0x04, 0x36
        /*007e*/ 	.short	(.L_4943 - .L_4942)
.L_4942:
        /*0080*/ 	.word	0x00000008
.L_4943:


//--------------------- .nv.info._ZN2at6native18elementwise_kernelILi128ELi4EZNS0_15gpu_kernel_implIZZZNS0_15neg_kernel_cudaERNS_18TensorIteratorBaseEENKUlvE0_clEvENKUlvE4_clEvEUldE_EEvS4_RKT_EUliE_EEviT1_ --------------------------
	.section	.nv.info._ZN2at6native18elementwise_kernelILi128ELi4EZNS0_15gpu_kernel_implIZZZNS0_15neg_kernel_cudaERNS_18TensorIteratorBaseEENKUlvE0_clEvENKUlvE4_clEvEUldE_EEvS4_RKT_EUliE_EEviT1_,"",@"SHT_CUDA_INFO"
	.sectionflags	@""
	.align	4


	//----- nvinfo : EIATTR_CUDA_API_VERSION
	.align		4
        /*0000*/ 	.byte	0x04, 0x37
        /*0002*/ 	.short	(.L_4945 - .L_4944)
.L_4944:
        /*0004*/ 	.word	0x00000082


	//----- nvinfo : EIATTR_KPARAM_INFO
	.align		4
.L_4945:
        /*0008*/ 	.byte	0x04, 0x17
        /*000a*/ 	.short	(.L_4947 - .L_4946)
.L_4946:
        /*000c*/ 	.word	0x00000000
        /*0010*/ 	.short	0x0001
        /*0012*/ 	.short	0x0008
        /*0014*/ 	.byte	0x00, 0xf0, 0x61, 0x08


	//----- nvinfo : EIATTR_KPARAM_INFO
	.align		4
.L_4947:
        /*0018*/ 	.byte	0x04, 0x17
        /*001a*/ 	.short	(.L_4949 - .L_4948)
.L_4948:
        /*001c*/ 	.word	0x00000000
        /*0020*/ 	.short	0x0000
        /*0022*/ 	.short	0x0000
        /*0024*/ 	.byte	0x00, 0xf0, 0x11, 0x00


	//----- nvinfo : EIATTR_SPARSE_MMA_MASK
	.align		4
.L_4949:
        /*0028*/ 	.byte	0x03, 0x50
        /*002a*/ 	.short	0x0000


	//----- nvinfo : EIATTR_MAXREG_COUNT
	.align		4
        /*002c*/ 	.byte	0x03, 0x1b
        /*002e*/ 	.short	0x0080


	//----- nvinfo : EIATTR_EXTERNS
	.align		4
        /*0030*/ 	.byte	0x04, 0x0f
        /*0032*/ 	.short	(.L_4951 - .L_4950)


	//   ....[0]....
	.align		4
.L_4950:
        /*0034*/ 	.word	index@(__assertfail)


	//----- nvinfo : EIATTR_MERCURY_ISA_VERSION
	.align		4
.L_4951:
        /*0038*/ 	.byte	0x03, 0x5f
        /*003a*/ 	.short	0x0101


	//----- nvinfo : EIATTR_SYSCALL_OFFSETS
	.align		4
        /*003c*/ 	.byte	0x04, 0x46
        /*003e*/ 	.short	(.L_4953 - .L_4952)


	//   ....[0]....
.L_4952:
        /*0040*/ 	.word	0x00002250


	//   ....[1]....
        /*0044*/ 	.word	0x00003390


	//   ....[2]....
        /*0048*/ 	.word	0x00005620


	//   ....[3]....
        /*004c*/ 	.word	0x00006760


	//   ....[4]....
        /*0050*/ 	.word	0x000089e0


	//   ....[5]....
        /*0054*/ 	.word	0x00009b20


	//   ....[6]....
        /*0058*/ 	.word	0x0000bd90


	//   ....[7]....
        /*005c*/ 	.word	0x0000ced0


	//----- nvinfo : EIATTR_EXIT_INSTR_OFFSETS
	.align		4
.L_4953:
        /*0060*/ 	.byte	0x04, 0x1c
        /*0062*/ 	.short	(.L_4955 - .L_4954)


	//   ....[0]....
.L_4954:
        /*0064*/ 	.word	0x00009bd0


	//   ....[1]....
        /*0068*/ 	.word	0x0000bef0


	//   ....[2]....
        /*006c*/ 	.word	0x0000bf30


	//   ....[3]....
        /*0070*/ 	.word	0x0000bfc0


	//   ....[4]....
        /*0074*/ 	.word	0x0000bff0


	//   ....[5]....
        /*0078*/ 	.word	0x0000c020


	//   ....[6]....
        /*007c*/ 	.word	0x0000c0f0


	//   ....[7]....
        /*0080*/ 	.word	0x0000c170


	//   ....[8]....
        /*0084*/ 	.word	0x0000c250


	//   ....[9]....
        /*0088*/ 	.word	0x0000c2e0


	//   ....[10]....
        /*008c*/ 	.word	0x0000c310


	//   ....[11]....
        /*0090*/ 	.word	0x0000c3d0


	//   ....[12]....
        /*0094*/ 	.word	0x0000c410


	//   ....[13]....
        /*0098*/ 	.word	0x0000c5e0


	//   ....[14]....
        /*009c*/ 	.word	0x0000c780


	//   ....[15]....
        /*00a0*/ 	.word	0x0000c800


	//   ....[16]....
        /*00a4*/ 	.word	0x0000c8b0


	//   ....[17]....
        /*00a8*/ 	.word	0x0000ca70


	//   ....[18]....
        /*00ac*/ 	.word	0x0000cc30


	//   ....[19]....
        /*00b0*/ 	.word	0x0000cdd0


	//   ....[20]....
        /*00b4*/ 	.word	0x0000cee0


	//   ....[21]....
        /*00b8*/ 	.word	0x0000cf10


	//   ....[22]....
        /*00bc*/ 	.word	0x0000cf40


	//----- nvinfo : EIATTR_MAX_THREADS
	.align		4
.L_4955:
        /*00c0*/ 	.byte	0x04, 0x05
        /*00c2*/ 	.short	(.L_4957 - .L_4956)
.L_4956:
        /*00c4*/ 	.word	0x00000080
        /*00c8*/ 	.word	0x00000001
        /*00cc*/ 	.word	0x00000001


	//----- nvinfo : EIATTR_CRS_STACK_SIZE
	.align		4
.L_4957:
        /*00d0*/ 	.byte	0x04, 0x1e
        /*00d2*/ 	.short	(.L_4959 - .L_4958)
.L_4958:
        /*00d4*/ 	.word	0x00000000


	//----- nvinfo : EIATTR_CBANK_PARAM_SIZE
	.align		4
.L_4959:
        /*00d8*/ 	.byte	0x03, 0x19
        /*00da*/ 	.short	0x0220


	//----- nvinfo : EIATTR_PARAM_CBANK
	.align		4
        /*00dc*/ 	.byte	0x04, 0x0a
        /*00de*/ 	.short	(.L_4961 - .L_4960)
	.align		4
.L_4960:
        /*00e0*/ 	.word	index@(.nv.constant0._ZN2at6native18elementwise_kernelILi128ELi4EZNS0_15gpu_kernel_implIZZZNS0_15neg_kernel_cudaERNS_18TensorIteratorBaseEENKUlvE0_clEvENKUlvE4_clEvEUldE_EEvS4_RKT_EUliE_EEviT1_)
        /*00e4*/ 	.short	0x0210
        /*00e6*/ 	.short	0x0220


	//----- nvinfo : EIATTR_SW_WAR
	.align		4
.L_4961:
        /*00e8*/ 	.byte	0x04, 0x36
        /*00ea*/ 	.short	(.L_4963 - .L_4962)
.L_4962:
        /*00ec*/ 	.word	0x00000008
.L_4963:


//--------------------- .nv.info._ZN2at6native27unrolled_elementwise_kernelIZZZNS0_15neg_kernel_cudaERNS_18TensorIteratorBaseEENKUlvE0_clEvENKUlvE4_clEvEUldE_St5arrayIPcLm2EELi4E23TrivialOffsetCalculatorILi1EjESB_NS0_6memory12LoadWithCastILi1EEENSC_13StoreWithCastILi1EEEEEviT_T0_T2_T3_T4_T5_ --------------------------
	.section	.nv.info._ZN2at6native27unrolled_elementwise_kernelIZZZNS0_15neg_kernel_cudaERNS_18TensorIteratorBaseEENKUlvE0_clEvENKUlvE4_clEvEUldE_St5arrayIPcLm2EELi4E23TrivialOffsetCalculatorILi1EjESB_NS0_6memory12LoadWithCastILi1EEENSC_13StoreWithCastILi1EEEEEviT_T0_T2_T3_T4_T5_,"",@"SHT_CUDA_INFO"
	.sectionflags	@""
	.align	4


	//----- nvinfo : EIATTR_CUDA_API_VERSION
	.align		4
        /*0000*/ 	.byte	0x04, 0x37
        /*0002*/ 	.short	(.L_4965 - .L_4964)
.L_4964:
        /*0004*/ 	.word	0x00000082


	//----- nvinfo : EIATTR_KPARAM_INFO
	.align		4
.L_4965:
        /*0008*/ 	.byte	0x04, 0x17
        /*000a*/ 	.short	(.L_4967 - .L_4966)
.L_4966:
        /*000c*/ 	.word	0x00000000
        /*0010*/ 	.short	0x0006
        /*0012*/ 	.short	0x0024
        /*0014*/ 	.byte	0x00, 0xf0, 0x21, 0x00


	//----- nvinfo : EIATTR_KPARAM_INFO
	.align		4
.L_4967:
        /*0018*/ 	.byte	0x04, 0x17
        /*001a*/ 	.short	(.L_4969 - .L_4968)
.L_4968:
        /*001c*/ 	.word	0x00000000
        /*0020*/ 	.short	0x0005
        /*0022*/ 	.short	0x001c
        /*0024*/ 	.byte	0x00, 0xf0, 0x21, 0x00


	//----- nvinfo : EIATTR_KPARAM_INFO
	.align		4
.L_4969:
        /*0028*/ 	.byte	0x04, 0x17
        /*002a*/ 	.short	(.L_4971 - .L_4970)
.L_4970:
        /*002c*/ 	.word	0x00000000
        /*0030*/ 	.short	0x0004
        /*0032*/ 	.short	0x0019
        /*0034*/ 	.byte	0x00, 0xf0, 0x05, 0x00


	//----- nvinfo : EIATTR_KPARAM_INFO
	.align		4
.L_4971:
        /*0038*/ 	.byte	0x04, 0x17
        /*003a*/ 	.short	(.L_4973 - .L_4972)
.L_4972:
        /*003c*/ 	.word	0x00000000
        /*0040*/ 	.short	0x0003
        /*0042*/ 	.short	0x0018
        /*0044*/ 	.byte	0x00, 0xf0, 0x05, 0x00


	//----- nvinfo : EIATTR_KPARAM_INFO
	.align		4
.L_4973:
        /*0048*/ 	.byte	0x04, 0x17
        /*004a*/ 	.short	(.L_4975 - .L_4974)
.L_4974:
        /*004c*/ 	.word	0x00000000
        /*0050*/ 	.short	0x0002
        /*0052*/ 	.short	0x0008
        /*0054*/ 	.byte	0x00, 0xf0, 0x41, 0x00


	//----- nvinfo : EIATTR_KPARAM_INFO
	.align		4
.L_4975:
        /*0058*/ 	.byte	0x04, 0x17
        /*005a*/ 	.short	(.L_4977 - .L_4976)
.L_4976:
        /*005c*/ 	.word	0x00000000
        /*0060*/ 	.short	0x0001
        /*0062*/ 	.short	0x0004
        /*0064*/ 	.byte	0x00, 0xf0, 0x05, 0x00


	//----- nvinfo : EIATTR_KPARAM_INFO
	.align		4
.L_4977:
        /*0068*/ 	.byte	0x04, 0x17
        /*006a*/ 	.short	(.L_4979 - .L_4978)
.L_4978:
        /*006c*/ 	.word	0x00000000
        /*0070*/ 	.short	0x0000
        /*0072*/ 	.short	0x0000
        /*0074*/ 	.byte	0x00, 0xf0, 0x11, 0x00


	//----- nvinfo : EIATTR_SPARSE_MMA_MASK
	.align		4
.L_4979:
        /*0078*/ 	.byte	0x03, 0x50
        /*007a*/ 	.short	0x0000


	//----- nvinfo : EIATTR_MAXREG_COUNT
	.align		4
        /*007c*/ 	.byte	0x03, 0x1b
        /*007e*/ 	.short	0x00ff


	//----- nvinfo : EIATTR_EXTERNS
	.align		4
        /*0080*/ 	.byte	0x04, 0x0f
        /*0082*/ 	.short	(.L_4981 - .L_4980)


	//   ....[0]....
	.align		4
.L_4980:
        /*0084*/ 	.word	index@(__assertfail)


	//----- nvinfo : EIATTR_MERCURY_ISA_VERSION
	.align		4
.L_4981:
        /*0088*/ 	.byte	0x03, 0x5f
        /*008a*/ 	.short	0x0101


	//----- nvinfo : EIATTR_SYSCALL_OFFSETS
	.align		4
        /*008c*/ 	.byte	0x04, 0x46
        /*008e*/ 	.short	(.L_4983 - .L_4982)


	//   ....[0]....
.L_4982:
        /*0090*/ 	.word	0x00000f80


	//   ....[1]....
        /*0094*/ 	.word	0x00001f20


	//   ....[2]....
        /*0098*/ 	.word	0x00002ed0


	//   ....[3]....
        /*009c*/ 	.word	0x00003e50


	//   ....[4]....
        /*00a0*/ 	.word	0x00005050


	//   ....[5]....
        /*00a4*/ 	.word	0x00006220


	//   ....[6]....
        /*00a8*/ 	.word	0x000073e0


	//   ....[7]....
        /*00ac*/ 	.word	0x000085a0


	//----- nvinfo : EIATTR_EXIT_INSTR_OFFSETS
	.align		4
.L_4983:
        /*00b0*/ 	.byte	0x04, 0x1c
        /*00b2*/ 	.short	(.L_4985 - .L_4984)


	//   ....[0]....
.L_4984:
        /*00b4*/ 	.word	0x00007480


	//   ....[1]....
        /*00b8*/ 	.word	0x000075c0


	//   ....[2]....
        /*00bc*/ 	.word	0x00007600


	//   ....[3]....
        /*00c0*/ 	.word	0x00007690


	//   ....[4]....
        /*00c4*/ 	.word	0x000076c0


	//   ....[5]....
        /*00c8*/ 	.word	0x000076f0


	//   ....[6]....
        /*00cc*/ 	.word	0x000077c0


	//   ....[7]....
        /*00d0*/ 	.word	0x00007840


	//   ....[8]....
        /*00d4*/ 	.word	0x00007920


	//   ....[9]....
        /*00d8*/ 	.word	0x000079b0


	//   ....[10]....
        /*00dc*/ 	.word	0x000079e0


	//   ....[11]....
        /*00e0*/ 	.word	0x00007aa0


	//   ....[12]....
        /*00e4*/ 	.word	0x00007ae0


	//   ....[13]....
        /*00e8*/ 	.word	0x00007cb0


	//   ....[14]....
        /*00ec*/ 	.word	0x00007e50


	//   ....[15]....
        /*00f0*/ 	.word	0x00007ed0


	//   ....[16]....
        /*00f4*/ 	.word	0x00007f80


	//   ....[17]....
        /*00f8*/ 	.word	0x00008140


	//   ....[18]....
        /*00fc*/ 	.word	0x00008300


	//   ....[19]....
        /*0100*/ 	.word	0x000084a0


	//   ....[20]....
        /*0104*/ 	.word	0x000085b0


	//   ....[21]....
        /*0108*/ 	.word	0x000085e0


	//   ....[22]....
        /*010c*/ 	.word	0x00008610


	//----- nvinfo : EIATTR_MAX_THREADS
	.align		4
.L_4985:
        /*0110*/ 	.byte	0x04, 0x05
        /*0112*/ 	.short	(.L_4987 - .L_4986)
.L_4986:
        /*0114*/ 	.word	0x00000080
        /*0118*/ 	.word	0x00000001
        /*011c*/ 	.word	0x00000001


	//----- nvinfo : EIATTR_CRS_STACK_SIZE
	.align		4
.L_4987:
        /*0120*/ 	.byte	0x04, 0x1e
        /*0122*/ 	.short	(.L_4989 - .L_4988)
.L_4988:
        /*0124*/ 	.word	0x00000000


	//----- nvinfo : EIATTR_CBANK_PARAM_SIZE
	.align		4
.L_4989:
        /*0128*/ 	.byte	0x03, 0x19
        /*012a*/ 	.short	0x002c


	//----- nvinfo : EIATTR_PARAM_CBANK
	.align		4
        /*012c*/ 	.byte	0x04, 0x0a
        /*012e*/ 	.short	(.L_4991 - .L_4990)
	.align		4
.L_4990:
        /*0130*/ 	.word	index@(.nv.constant0._ZN2at6native27unrolled_elementwise_kernelIZZZNS0_15neg_kernel_cudaERNS_18TensorIteratorBaseEENKUlvE0_clEvENKUlvE4_clEvEUldE_St5arrayIPcLm2EELi4E23TrivialOffsetCalculatorILi1EjESB_NS0_6memory12LoadWithCastILi1EEENSC_13StoreWithCastILi1EEEEEviT_T0_T2_T3_T4_T5_)
        /*0134*/ 	.short	0x0210
        /*0136*/ 	.short	0x002c


	//----- nvinfo : EIATTR_SW_WAR
	.align		4
.L_4991:
        /*0138*/ 	.byte	0x04, 0x36
        /*013a*/ 	.short	(.L_4993 - .L_4992)
.L_4992:
        /*013c*/ 	.word	0x00000008
.L_4993:


//--------------------- .nv.info._ZN2at6native18elementwise_kernelILi128ELi2EZNS0_22gpu_kernel_impl_nocastIZZZNS0_15neg_kernel_cudaERNS_18TensorIteratorBaseEENKUlvE0_clEvENKUlvE4_clEvEUldE_EEvS4_RKT_EUliE_EEviT1_ --------------------------
	.section	.nv.info._ZN2at6native18elementwise_kernelILi128ELi2EZNS0_22gpu_kernel_impl_nocastIZZZNS0_15neg_kernel_cudaERNS_18TensorIteratorBaseEENKUlvE0_clEvENKUlvE4_clEvEUldE_EEvS4_RKT_EUliE_EEviT1_,"",@"SHT_CUDA_INFO"
	.sectionflags	@""
	.align	4


	//----- nvinfo : EIATTR_CUDA_API_VERSION
	.align		4
        /*0000*/ 	.byte	0x04, 0x37
        /*0002*/ 	.short	(.L_4995 - .L_4994)
.L_4994:
        /*0004*/ 	.word	0x00000082


	//----- nvinfo : EIATTR_KPARAM_INFO
	.align		4
.L_4995:
        /*0008*/ 	.byte	0x04, 0x17
        /*000a*/ 	.short	(.L_4997 - .L_4996)
.L_4996:
        /*000c*/ 	.word	0x00000000
        /*0010*/ 	.short	0x0001
        /*0012*/ 	.short	0x0008
        /*0014*/ 	.byte	0x00, 0xf0, 0x61, 0x08


	//----- nvinfo : EIATTR_KPARAM_INFO
	.align		4
.L_4997:
        /*0018*/ 	.byte	0x04, 0x17
        /*001a*/ 	.short	(.L_4999 - .L_4998)
.L_4998:
        /*001c*/ 	.word	0x00000000
        /*0020*/ 	.short	0x0000
        /*0022*/ 	.short	0x0000
        /*0024*/ 	.byte	0x00, 0xf0, 0x11, 0x00


	//----- nvinfo : EIATTR_SPARSE_MMA_MASK
	.align		4
.L_4999:
        /*0028*/ 	.byte	0x03, 0x50
        /*002a*/ 	.short	0x0000


	//----- nvinfo : EIATTR_MAXREG_COUNT
	.align		4
        /*002c*/ 	.byte	0x03, 0x1b
        /*002e*/ 	.short	0x0080


	//----- nvinfo : EIATTR_MERCURY_ISA_VERSION
	.align		4
        /*0030*/ 	.byte	0x03, 0x5f
        /*0032*/ 	.short	0x0101


	//----- nvinfo : EIATTR_EXIT_INSTR_OFFSETS
	.align		4
        /*0034*/ 	.byte	0x04, 0x1c
        /*0036*/ 	.short	(.L_5001 - .L_5000)


	//   ....[0]....
.L_5000:
        /*0038*/ 	.word	0x00001440


	//   ....[1]....
        /*003c*/ 	.word	0x000027d0


	//----- nvinfo : EIATTR_MAX_THREADS
	.align		4
.L_5001:
        /*0040*/ 	.byte	0x04, 0x05
        /*0042*/ 	.short	(.L_5003 - .L_5002)
.L_5002:
        /*0044*/ 	.word	0x00000080
        /*0048*/ 	.word	0x00000001
        /*004c*/ 	.word	0x00000001


	//----- nvinfo : EIATTR_CRS_STACK_SIZE
	.align		4
.L_5003:
        /*0050*/ 	.byte	0x04, 0x1e
        /*0052*/ 	.short	(.L_5005 - .L_5004)
.L_5004:
        /*0054*/ 	.word	0x00000000


	//----- nvinfo : EIATTR_CBANK_PARAM_SIZE
	.align		4
.L_5005:
        /*0058*/ 	.byte	0x03, 0x19
        /*005a*/ 	.short	0x0220


	//----- nvinfo : EIATTR_PARAM_CBANK
	.align		4
        /*005c*/ 	.byte	0x04, 0x0a
        /*005e*/ 	.short	(.L_5007 - .L_5006)
	.align		4
.L_5006:
        /*0060*/ 	.word	index@(.nv.constant0._ZN2at6native18elementwise_kernelILi128ELi2EZNS0_22gpu_kernel_impl_nocastIZZZNS0_15neg_kernel_cudaERNS_18TensorIteratorBaseEENKUlvE0_clEvENKUlvE4_clEvEUldE_EEvS4_RKT_EUliE_EEviT1_)
        /*0064*/ 	.short	0x0210
        /*0066*/ 	.short	0x0220


	//----- nvinfo : EIATTR_SW_WAR
	.align		4
.L_5007:
        /*0068*/ 	.byte	0x04, 0x36
        /*006a*/ 	.short	(.L_5009 - .L_5008)
.L_5008:
        /*006c*/ 	.word	0x00000008
.L_5009:


//--------------------- .nv.info._ZN2at6native27unrolled_elementwise_kernelIZZZNS0_15neg_kernel_cudaERNS_18TensorIteratorBaseEENKUlvE0_clEvENKUlvE4_clEvEUldE_St5arrayIPcLm2EELi4E23TrivialOffsetCalculatorILi1EjESB_NS0_6memory15LoadWithoutCastENSC_16StoreWithoutCastEEEviT_T0_T2_T3_T4_T5_ --------------------------
	.section	.nv.info._ZN2at6native27unrolled_elementwise_kernelIZZZNS0_15neg_kernel_cudaERNS_18TensorIteratorBaseEENKUlvE0_clEvENKUlvE4_clEvEUldE_St5arrayIPcLm2EELi4E23TrivialOffsetCalculatorILi1EjESB_NS0_6memory15LoadWithoutCastENSC_16StoreWithoutCastEEEviT_T0_T2_T3_T4_T5_,"",@"SHT_CUDA_INFO"
	.sectionflags	@""
	.align	4


	//----- nvinfo : EIATTR_CUDA_API_VERSION
	.align		4
        /*0000*/ 	.byte	0x04, 0x37
        /*0002*/ 	.short	(.L_5011 - .L_5010)
.L_5010:
        /*0004*/ 	.word	0x00000082


	//----- nvinfo : EIATTR_KPARAM_INFO
	.align		4
.L_5011:
        /*0008*/ 	.byte	0x04, 0x17
        /*000a*/ 	.short	(.L_5013 - .L_5012)
.L_5012:
        /*000c*/ 	.word	0x00000000
        /*0010*/ 	.short	0x0006
        /*0012*/ 	.short	0x001b
        /*0014*/ 	.byte	0x00, 0xf0, 0x05, 0x00


	//----- nvinfo : EIATTR_KPARAM_INFO
	.align		4
.L_5013:
        /*0018*/ 	.byte	0x04, 0x17
        /*001a*/ 	.short	(.L_5015 - .L_5014)
.L_5014:
        /*001c*/ 	.word	0x00000000
        /*0020*/ 	.short	0x0005
        /*0022*/ 	.short	0x001a
        /*0024*/ 	.byte	0x00, 0xf0, 0x05, 0x00


	//----- nvinfo : EIATTR_KPARAM_INFO
	.align		4
.L_5015:
        /*0028*/ 	.byte	0x04, 0x17
        /*002a*/ 	.short	(.L_5017 - .L_5016)
.L_5016:
        /*002c*/ 	.word	0x00000000
        /*0030*/ 	.short	0x0004
        /*0032*/ 	.short	0x0019
        /*0034*/ 	.byte	0x00, 0xf0, 0x05, 0x00


	//----- nvinfo : EIATTR_KPARAM_INFO
	.align		4
.L_5017:
        /*0038*/ 	.byte	0x04, 0x17
        /*003a*/ 	.short	(.L_5019 - .L_5018)
.L_5018:
        /*003c*/ 	.word	0x00000000
        /*0040*/ 	.short	0x0003
        /*0042*/ 	.short	0x0018
        /*0044*/ 	.byte	0x00, 0xf0, 0x05, 0x00


	//----- nvinfo : EIATTR_KPARAM_INFO
	.align		4
.L_5019:
        /*0048*/ 	.byte	0x04, 0x17
        /*004a*/ 	.short	(.L_5021 - .L_5020)
.L_5020:
        /*004c*/ 	.word	0x00000000
        /*0050*/ 	.short	0x0002
        /*0052*/ 	.short	0x0008
        /*0054*/ 	.byte	0x00, 0xf0, 0x41, 0x00


	//----- nvinfo : EIATTR_KPARAM_INFO
	.align		4
.L_5021:
        /*0058*/ 	.byte	0x04, 0x17
        /*005a*/ 	.short	(.L_5023 - .L_5022)
.L_5022:
        /*005c*/ 	.word	0x00000000
        /*0060*/ 	.short	0x0001
        /*0062*/ 	.short	0x0004
        /*0064*/ 	.byte	0x00, 0xf0, 0x05, 0x00


	//----- nvinfo : EIATTR_KPARAM_INFO
	.align		4
.L_5023:
        /*0068*/ 	.byte	0x04, 0x17
        /*006a*/ 	.short	(.L_5025 - .L_5024)
.L_5024:
        /*006c*/ 	.word	0x00000000
        /*0070*/ 	.short	0x0000
        /*0072*/ 	.short	0x0000
        /*0074*/ 	.byte	0x00, 0xf0, 0x11, 0x00


	//----- nvinfo : EIATTR_SPARSE_MMA_MASK
	.align		4
.L_5025:
        /*0078*/ 	.byte	0x03, 0x50
        /*007a*/ 	.short	0x0000


	//----- nvinfo : EIATTR_MAXREG_COUNT
	.align		4
        /*007c*/ 	.byte	0x03, 0x1b
        /*007e*/ 	.short	0x00ff


	//----- nvinfo : EIATTR_MERCURY_ISA_VERSION
	.align		4
        /*0080*/ 	.byte	0x03, 0x5f
        /*0082*/ 	.short	0x0101


	//----- nvinfo : EIATTR_EXIT_INSTR_OFFSETS
	.align		4
        /*0084*/ 	.byte	0x04, 0x1c
        /*0086*/ 	.short	(.L_5027 - .L_5026)


	//   ....[0]....
.L_5026:
        /*0088*/ 	.word	0x00000390


	//   ....[1]....
        /*008c*/ 	.word	0x000003f0


	//----- nvinfo : EIATTR_MAX_THREADS
	.align		4
.L_5027:
        /*0090*/ 	.byte	0x04, 0x05
        /*0092*/ 	.short	(.L_5029 - .L_5028)
.L_5028:
        /*0094*/ 	.word	0x00000080
        /*0098*/ 	.word	0x00000001
        /*009c*/ 	.word	0x00000001


	//----- nvinfo : EIATTR_CRS_STACK_SIZE
	.align		4
.L_5029:
        /*00a0*/ 	.byte	0x04, 0x1e
        /*00a2*/ 	.short	(.L_5031 - .L_5030)
.L_5030:
        /*00a4*/ 	.word	0x00000000


	//----- nvinfo : EIATTR_CBANK_PARAM_SIZE
	.align		4
.L_5031:
        /*00a8*/ 	.byte	0x03, 0x19
        /*00aa*/ 	.short	0x001c


	//----- nvinfo : EIATTR_PARAM_CBANK
	.align		4
        /*00ac*/ 	.byte	0x04, 0x0a
        /*00ae*/ 	.short	(.L_5033 - .L_5032)
	.align		4
.L_5032:
        /*00b0*/ 	.word	index@(.nv.constant0._ZN2at6native27unrolled_elementwise_kernelIZZZNS0_15neg_kernel_cudaERNS_18TensorIteratorBaseEENKUlvE0_clEvENKUlvE4_clEvEUldE_St5arrayIPcLm2EELi4E23TrivialOffsetCalculatorILi1EjESB_NS0_6memory15LoadWithoutCastENSC_16StoreWithoutCastEEEviT_T0_T2_T3_T4_T5_)
        /*00b4*/ 	.short	0x0210
        /*00b6*/ 	.short	0x001c


	//----- nvinfo : EIATTR_SW_WAR
	.align		4
.L_5033:
        /*00b8*/ 	.byte	0x04, 0x36
        /*00ba*/ 	.short	(.L_5035 - .L_5034)
.L_5034:
        /*00bc*/ 	.word	0x00000008
.L_5035:


//--------------------- .nv.info._ZN2at6native29vectorized_elementwise_kernelILi2EZZZNS0_15neg_kernel_cudaERNS_18TensorIteratorBaseEENKUlvE0_clEvENKUlvE4_clEvEUldE_St5arrayIPcLm2EEEEviT0_T1_ --------------------------
	.section	.nv.info._ZN2at6native29vectorized_elementwise_kernelILi2EZZZNS0_15neg_kernel_cudaERNS_18TensorIteratorBaseEENKUlvE0_clEvENKUlvE4_clEvEUldE_St5arrayIPcLm2EEEEviT0_T1_,"",@"SHT_CUDA_INFO"
	.sectionflags	@""
	.align	4


	//----- nvinfo : EIATTR_CUDA_API_VERSION
	.align		4
        /*0000*/ 	.byte	0x04, 0x37
        /*0002*/ 	.short	(.L_5037 - .L_5036)
.L_5036:
        /*0004*/ 	.word	0x00000082


	//----- nvinfo : EIATTR_KPARAM_INFO
	.align		4
.L_5037:
        /*0008*/ 	.byte	0x04, 0x17
        /*000a*/ 	.short	(.L_5039 - .L_5038)
.L_5038:
        /*000c*/ 	.word	0x00000000
        /*0010*/ 	.short	0x0002
        /*0012*/ 	.short	0x0008
        /*0014*/ 	.byte	0x00, 0xf0, 0x41, 0x00


	//----- nvinfo : EIATTR_KPARAM_INFO
	.align		4
.L_5039:
        /*0018*/ 	.byte	0x04, 0x17
        /*001a*/ 	.short	(.L_5041 - .L_5040)
.L_5040:
        /*001c*/ 	.word	0x00000000
        /*0020*/ 	.short	0x0001
        /*0022*/ 	.short	0x0004
        /*0024*/ 	.byte	0x00, 0xf0, 0x05, 0x00


	//----- nvinfo : EIATTR_KPARAM_INFO
	.align		4
.L_5041:
        /*0028*/ 	.byte	0x04, 0x17
        /*002a*/ 	.short	(.L_5043 - .L_5042)
.L_5042:
        /*002c*/ 	.word	0x00000000
        /*0030*/ 	.short	0x0000
        /*0032*/ 	.short	0x0000
        /*0034*/ 	.byte	0x00, 0xf0, 0x11, 0x00


	//----- nvinfo : EIATTR_SPARSE_MMA_MASK
	.align		4
.L_5043:
        /*0038*/ 	.byte	0x03, 0x50
        /*003a*/ 	.short	0x0000


	//----- nvinfo : EIATTR_MAXREG_COUNT
	.align		4
        /*003c*/ 	.byte	0x03, 0x1b
        /*003e*/ 	.short	0x00ff


	//----- nvinfo : EIATTR_MERCURY_ISA_VERSION
	.align		4
        /*0040*/ 	.byte	0x03, 0x5f
        /*0042*/ 	.short	0x0101


	//----- nvinfo : EIATTR_EXIT_INSTR_OFFSETS
	.align		4
        /*0044*/ 	.byte	0x04, 0x1c
        /*0046*/ 	.short	(.L_5045 - .L_5044)


	//   ....[0]....
.L_5044:
        /*0048*/ 	.word	0x000001f0


	//   ....[1]....
        /*004c*/ 	.word	0x00000950


	//   ....[2]....
        /*0050*/ 	.word	0x000009b0


	//----- nvinfo : EIATTR_MAX_THREADS
	.align		4
.L_5045:
        /*0054*/ 	.byte	0x04, 0x05
        /*0056*/ 	.short	(.L_5047 - .L_5046)
.L_5046:
        /*0058*/ 	.word	0x00000080
        /*005c*/ 	.word	0x00000001
        /*0060*/ 	.word	0x00000001


	//----- nvinfo : EIATTR_CRS_STACK_SIZE
	.align		4
.L_5047:
        /*0064*/ 	.byte	0x04, 0x1e
        /*0066*/ 	.short	(.L_5049 - .L_5048)
.L_5048:
        /*0068*/ 	.word	0x00000000


	//----- nvinfo : EIATTR_CBANK_PARAM_SIZE
	.align		4
.L_5049:
        /*006c*/ 	.byte	0x03, 0x19
        /*006e*/ 	.short	0x0018


	//----- nvinfo : EIATTR_PARAM_CBANK
	.align		4
        /*0070*/ 	.byte	0x04, 0x0a
        /*0072*/ 	.short	(.L_5051 - .L_5050)
	.align		4
.L_5050:
        /*0074*/ 	.word	index@(.nv.constant0._ZN2at6native29vectorized_elementwise_kernelILi2EZZZNS0_15neg_kernel_cudaERNS_18TensorIteratorBaseEENKUlvE0_clEvENKUlvE4_clEvEUldE_St5arrayIPcLm2EEEEviT0_T1_)
        /*0078*/ 	.short	0x0210
        /*007a*/ 	.short	0x0018


	//----- nvinfo : EIATTR_SW_WAR
	.align		4
.L_5051:
        /*007c*/ 	.byte	0x04, 0x36
        /*007e*/ 	.short	(.L_5053 - .L_5052)
.L_5052:
        /*0080*/ 	.word	0x00000008
.L_5053:


//--------------------- .nv.info._ZN2at6native29vectorized_elementwise_kernelILi4EZZZNS0_15neg_kernel_cudaERNS_18TensorIteratorBaseEENKUlvE0_clEvENKUlvE4_clEvEUldE_St5arrayIPcLm2EEEEviT0_T1_ --------------------------
	.section	.nv.info._ZN2at6native29vectorized_elementwise_kernelILi4EZZZNS0_15neg_kernel_cudaERNS_18TensorIteratorBaseEENKUlvE0_clEvENKUlvE4_clEvEUldE_St5arrayIPcLm2EEEEviT0_T1_,"",@"SHT_CUDA_INFO"
	.sectionflags	@""
	.align	4


	//----- nvinfo : EIATTR_CUDA_API_VERSION
	.align		4
        /*0000*/ 	.byte	0x04, 0x37
        /*0002*/ 	.short	(.L_5055 - .L_5054)
.L_5054:
        /*0004*/ 	.word	0x00000082


	//----- nvinfo : EIATTR_KPARAM_INFO
	.align		4
.L_5055:
        /*0008*/ 	.byte	0x04, 0x17
        /*000a*/ 	.short	(.L_5057 - .L_5056)
.L_5056:
        /*000c*/ 	.word	0x00000000
        /*0010*/ 	.short	0x0002
        /*0012*/ 	.short	0x0008
        /*0014*/ 	.byte	0x00, 0xf0, 0x41, 0x00


	//----- nvinfo : EIATTR_KPARAM_INFO
	.align		4
.L_5057:
        /*0018*/ 	.byte	0x04, 0x17
        /*001a*/ 	.short	(.L_5059 - .L_5058)
.L_5058:
        /*001c*/ 	.word	0x00000000
        /*0020*/ 	.short	0x0001
        /*0022*/ 	.short	0x0004
        /*0024*/ 	.byte	0x00, 0xf0, 0x05, 0x00


	//----- nvinfo : EIATTR_KPARAM_INFO
	.align		4
.L_5059:
        /*0028*/ 	.byte	0x04, 0x17
        /*002a*/ 	.short	(.L_5061 - .L_5060)
.L_5060:
        /*002c*/ 	.word	0x00000000
        /*0030*/ 	.short	0x0000
        /*0032*/ 	.short	0x0000
        /*0034*/ 	.byte	0x00, 0xf0, 0x11, 0x00


	//----- nvinfo : EIATTR_SPARSE_MMA_MASK
	.align		4
.L_5061:
        /*0038*/ 	.byte	0x03, 0x50
        /*003a*/ 	.short	0x0000


	//----- nvinfo : EIATTR_MAXREG_COUNT
	.align		4
        /*003c*/ 	.byte	0x03, 0x1b
        /*003e*/ 	.short	0x00ff


	//----- nvinfo : EIATTR_MERCURY_ISA_VERSION
	.align		4
        /*0040*/ 	.byte	0x03, 0x5f
        /*0042*/ 	.short	0x0101


	//----- nvinfo : EIATTR_EXIT_INSTR_OFFSETS
	.align		4
        /*0044*/ 	.byte	0x04, 0x1c
        /*0046*/ 	.short	(.L_5063 - .L_5062)


	//   ....[0]....
.L_5062:
        /*0048*/ 	.word	0x000001f0


	//   ....[1]....
        /*004c*/ 	.word	0x00000950


	//   ....[2]....
        /*0050*/ 	.word	0x000009b0


	//----- nvinfo : EIATTR_MAX_THREADS
	.align		4
.L_5063:
        /*0054*/ 	.byte	0x04, 0x05
        /*0056*/ 	.short	(.L_5065 - .L_5064)
.L_5064:
        /*0058*/ 	.word	0x00000080
        /*005c*/ 	.word	0x00000001
        /*0060*/ 	.word	0x00000001


	//----- nvinfo : EIATTR_CRS_STACK_SIZE
	.align		4
.L_5065:
        /*0064*/ 	.byte	0x04, 0x1e
        /*0066*/ 	.short	(.L_5067 - .L_5066)
.L_5066:
        /*0068*/ 	.word	0x00000000


	//----- nvinfo : EIATTR_CBANK_PARAM_SIZE
	.align		4
.L_5067:
        /*006c*/ 	.byte	0x03, 0x19
        /*006e*/ 	.short	0x0018


	//----- nvinfo : EIATTR_PARAM_CBANK
	.align		4
        /*0070*/ 	.byte	0x04, 0x0a
        /*0072*/ 	.short	(.L_5069 - .L_5068)
	.align		4
.L_5068:
        /*0074*/ 	.word	index@(.nv.constant0._ZN2at6native29vectorized_elementwise_kernelILi4EZZZNS0_15neg_kernel_cudaERNS_18TensorIteratorBaseEENKUlvE0_clEvENKUlvE4_clEvEUldE_St5arrayIPcLm2EEEEviT0_T1_)
        /*0078*/ 	.short	0x0210
        /*007a*/ 	.short	0x0018


	//----- nvinfo : EIATTR_SW_WAR
	.align		4
.L_5069:
        /*007c*/ 	.byte	0x04, 0x36
        /*007e*/ 	.short	(.L_5071 - .L_5070)
.L_5070:
        /*0080*/ 	.word	0x00000008
.L_5071:


//--------------------- .nv.info._ZN2at6native29vectorized_elementwise_kernelILi8EZZZNS0_15neg_kernel_cudaERNS_18TensorIteratorBaseEENKUlvE0_clEvENKUlvE4_clEvEUldE_St5arrayIPcLm2EEEEviT0_T1_ --------------------------
	.section	.nv.info._ZN2at6native29vectorized_elementwise_kernelILi8EZZZNS0_15neg_kernel_cudaERNS_18TensorIteratorBaseEENKUlvE0_clEvENKUlvE4_clEvEUldE_St5arrayIPcLm2EEEEviT0_T1_,"",@"SHT_CUDA_INFO"
	.sectionflags	@""
	.align	4


	//----- nvinfo : EIATTR_CUDA_API_VERSION
	.align		4
        /*0000*/ 	.byte	0x04, 0x37
        /*0002*/ 	.short	(.L_5073 - .L_5072)
.L_5072:
        /*0004*/ 	.word	0x00000082


	//----- nvinfo : EIATTR_KPARAM_INFO
	.align		4
.L_5073:
        /*0008*/ 	.byte	0x04, 0x17
        /*000a*/ 	.short	(.L_5075 - .L_5074)
.L_5074:
        /*000c*/ 	.word	0x00000000
        /*0010*/ 	.short	0x0002
        /*0012*/ 	.short	0x0008
        /*0014*/ 	.byte	0x00, 0xf0, 0x41, 0x00


	//----- nvinfo : EIATTR_KPARAM_INFO
	.align		4
.L_5075:
        /*0018*/ 	.byte	0x04, 0x17
        /*001a*/ 	.short	(.L_5077 - .L_5076)
.L_5076:
        /*001c*/ 	.word	0x00000000
        /*0020*/ 	.short	0x0001
        /*0022*/ 	.short	0x0004
        /*0024*/ 	.byte	0x00, 0xf0, 0x05, 0x00


	//----- nvinfo : EIATTR_KPARAM_INFO
	.align		4
.L_5077:
        /*0028*/ 	.byte	0x04, 0x17
        /*002a*/ 	.short	(.L_5079 - .L_5078)
.L_5078:
        /*002c*/ 	.word	0x00000000
        /*0030*/ 	.short	0x0000
        /*0032*/ 	.short	0x0000
        /*0034*/ 	.byte	0x00, 0xf0, 0x11, 0x00


	//----- nvinfo : EIATTR_SPARSE_MMA_MASK
	.align		4
.L_5079:
        /*0038*/ 	.byte	0x03, 0x50
        /*003a*/ 	.short	0x0000


	//----- nvinfo : EIATTR_MAXREG_COUNT
	.align		4
        /*003c*/ 	.byte	0x03, 0x1b
        /*003e*/ 	.short	0x00ff


	//----- nvinfo : EIATTR_MERCURY_ISA_VERSION
	.align		4
        /*0040*/ 	.byte	0x03, 0x5f
        /*0042*/ 	.short	0x0101


	//----- nvinfo : EIATTR_EXIT_INSTR_OFFSETS
	.align		4
        /*0044*/ 	.byte	0x04, 0x1c
        /*0046*/ 	.short	(.L_5081 - .L_5080)


	//   ....[0]....
.L_5080:
        /*0048*/ 	.word	0x000001f0


	//   ....[1]....
        /*004c*/ 	.word	0x00000950


	//   ....[2]....
        /*0050*/ 	.word	0x000009b0


	//----- nvinfo : EIATTR_MAX_THREADS
	.align		4
.L_5081:
        /*0054*/ 	.byte	0x04, 0x05
        /*0056*/ 	.short	(.L_5083 - .L_5082)
.L_5082:
        /*0058*/ 	.word	0x00000080
        /*005c*/ 	.word	0x00000001
        /*0060*/ 	.word	0x00000001


	//----- nvinfo : EIATTR_CRS_STACK_SIZE
	.align		4
.L_5083:
        /*0064*/ 	.byte	0x04, 0x1e
        /*0066*/ 	.short	(.L_5085 - .L_5084)
.L_5084:
        /*0068*/ 	.word	0x00000000


	//----- nvinfo : EIATTR_CBANK_PARAM_SIZE
	.align		4
.L_5085:
        /*006c*/ 	.byte	0x03, 0x19
        /*006e*/ 	.short	0x0018


	//----- nvinfo : EIATTR_PARAM_CBANK
	.align		4
        /*0070*/ 	.byte	0x04, 0x0a
        /*0072*/ 	.short	(.L_5087 - .L_5086)
	.align		4
.L_5086:
        /*0074*/ 	.word	index@(.nv.constant0._ZN2at6native29vectorized_elementwise_kernelILi8EZZZNS0_15neg_kernel_cudaERNS_18TensorIteratorBaseEENKUlvE0_clEvENKUlvE4_clEvEUldE_St5arrayIPcLm2EEEEviT0_T1_)
        /*0078*/ 	.short	0x0210
        /*007a*/ 	.short	0x0018


	//----- nvinfo : EIATTR_SW_WAR
	.align		4
.L_5087:
        /*007c*/ 	.byte	0x04, 0x36
        /*007e*/ 	.short	(.L_5089 - .L_5088)
.L_5088:
        /*0080*/ 	.word	0x00000008
.L_5089:


//--------------------- .nv.info._ZN2at6native18elementwise_kernelILi128ELi4EZNS0_15gpu_kernel_implIZZZNS0_15neg_kernel_cudaERNS_18TensorIteratorBaseEENKUlvE0_clEvENKUlvE3_clEvEUlsE_EEvS4_RKT_EUliE_EEviT1_ --------------------------
	.section	.nv.info._ZN2at6native18elementwise_kernelILi128ELi4EZNS0_15gpu_kernel_implIZZZNS0_15neg_kernel_cudaERNS_18TensorIteratorBaseEENKUlvE0_clEvENKUlvE3_clEvEUlsE_EEvS4_RKT_EUliE_EEviT1_,"",@"SHT_CUDA_INFO"
	.sectionflags	@""
	.align	4


	//----- nvinfo : EIATTR_CUDA_API_VERSION
	.align		4
        /*0000*/ 	.byte	0x04, 0x37
        /*0002*/ 	.short	(.L_5091 - .L_5090)
.L_5090:
        /*0004*/ 	.word	0x00000082


	//----- nvinfo : EIATTR_KPARAM_INFO
	.align		4
.L_5091:
        /*0008*/ 	.byte	0x04, 0x17
        /*000a*/ 	.short	(.L_5093 - .L_5092)
.L_5092:
        /*000c*/ 	.word	0x00000000
        /*0010*/ 	.short	0x0001
        /*0012*/ 	.short	0x0008
        /*0014*/ 	.byte	0x00, 0xf0, 0x61, 0x08


	//----- nvinfo : EIATTR_KPARAM_INFO
	.align		4
.L_5093:
        /*0018*/ 	.byte	0x04, 0x17
        /*001a*/ 	.short	(.L_5095 - .L_5094)
.L_5094:
        /*001c*/ 	.word	0x00000000
        /*0020*/ 	.short	0x0000
        /*0022*/ 	.short	0x0000
        /*0024*/ 	.byte	0x00, 0xf0, 0x11, 0x00


	//----- nvinfo : EIATTR_SPARSE_MMA_MASK
	.align		4
.L_5095:
        /*0028*/ 	.byte	0x03, 0x50
        /*002a*/ 	.short	0x0000


	//----- nvinfo : EIATTR_MAXREG_COUNT
	.align		4
        /*002c*/ 	.byte	0x03, 0x1b
        /*002e*/ 	.short	0x0080


	//----- nvinfo : EIATTR_EXTERNS
	.align		4
        /*0030*/ 	.byte	0x04, 0x0f
        /*0032*/ 	.short	(.L_5097 - .L_5096)


	//   ....[0]....
	.align		4
.L_5096:
        /*0034*/ 	.word	index@(__assertfail)


	//----- nvinfo : EIATTR_MERCURY_ISA_VERSION
	.align		4
.L_5097:
        /*0038*/ 	.byte	0x03, 0x5f
        /*003a*/ 	.short	0x0101


	//----- nvinfo : EIATTR_SYSCALL_OFFSETS
	.align		4
        /*003c*/ 	.byte	0x04, 0x46
        /*003e*/ 	.short	(.L_5099 - .L_5098)


	//   ....[0]....
.L_5098:
        /*0040*/ 	.word	0x000021e0


	//   ....[1]....
        /*0044*/ 	.word	0x000030a0


	//   ....[2]....
        /*0048*/ 	.word	0x00005300


	//   ....[3]....
        /*004c*/ 	.word	0x000061c0


	//   ....[4]....
        /*0050*/ 	.word	0x00008410


	//   ....[5]....
        /*0054*/ 	.word	0x000092d0


	//   ....[6]....
        /*0058*/ 	.word	0x0000b510


	//   ....[7]....
        /*005c*/ 	.word	0x0000c3d0


	//----- nvinfo : EIATTR_EXIT_INSTR_OFFSETS
	.align		4
.L_5099:
        /*0060*/ 	.byte	0x04, 0x1c
        /*0062*/ 	.short	(.L_5101 - .L_5100)


	//   ....[0]....
.L_5100:
        /*0064*/ 	.word	0x000093c0


	//   ....[1]....
        /*0068*/ 	.word	0x0000b660


	//   ....[2]....
        /*006c*/ 	.word	0x0000b680


	//   ....[3]....
        /*0070*/ 	.word	0x0000b740


	//   ....[4]....
        /*0074*/ 	.word	0x0000b780


	//   ....[5]....
        /*0078*/ 	.word	0x0000b7a0


	//   ....[6]....
        /*007c*/ 	.word	0x0000b830


	//   ....[7]....
        /*0080*/ 	.word	0x0000b870


	//   ....[8]....
        /*0084*/ 	.word	0x0000b910


	//   ....[9]....
        /*0088*/ 	.word	0x0000b960


	//   ....[10]....
        /*008c*/ 	.word	0x0000b990


	//   ....[11]....
        /*0090*/ 	.word	0x0000ba60


	//   ....[12]....
        /*0094*/ 	.word	0x0000baa0


	//   ....[13]....
        /*0098*/ 	.word	0x0000bc30


	//   ....[14]....
        /*009c*/ 	.word	0x0000bd90


	//   ....[15]....
        /*00a0*/ 	.word	0x0000bdd0


	//   ....[16]....
        /*00a4*/ 	.word	0x0000be70


	//   ....[17]....
        /*00a8*/ 	.word	0x0000bff0


	//   ....[18]....
        /*00ac*/ 	.word	0x0000c170


	//   ....[19]....
        /*00b0*/ 	.word	0x0000c2d0


	//   ....[20]....
        /*00b4*/ 	.word	0x0000c3e0


	//   ....[21]....
        /*00b8*/ 	.word	0x0000c440


	//   ....[22]....
        /*00bc*/ 	.word	0x0000c480


	//----- nvinfo : EIATTR_MAX_THREADS
	.align		4
.L_5101:
        /*00c0*/ 	.byte	0x04, 0x05
        /*00c2*/ 	.short	(.L_5103 - .L_5102)
.L_5102:
        /*00c4*/ 	.word	0x00000080
        /*00c8*/ 	.word	0x00000001
        /*00cc*/ 	.word	0x00000001


	//----- nvinfo : EIATTR_CRS_STACK_SIZE
	.align		4
.L_5103:
        /*00d0*/ 	.byte	0x04, 0x1e
        /*00d2*/ 	.short	(.L_5105 - .L_5104)
.L_5104:
        /*00d4*/ 	.word	0x00000000


	//----- nvinfo : EIATTR_CBANK_PARAM_SIZE
	.align		4
.L_5105:
        /*00d8*/ 	.byte	0x03, 0x19
        /*00da*/ 	.short	0x0220


	//----- nvinfo : EIATTR_PARAM_CBANK
	.align		4
        /*00dc*/ 	.byte	0x04, 0x0a
        /*00de*/ 	.short	(.L_5107 - .L_5106)
	.align		4
.L_5106:
        /*00e0*/ 	.word	index@(.nv.constant0._ZN2at6native18elementwise_kernelILi128ELi4EZNS0_15gpu_kernel_implIZZZNS0_15neg_kernel_cudaERNS_18TensorIteratorBaseEENKUlvE0_clEvENKUlvE3_clEvEUlsE_EEvS4_RKT_EUliE_EEviT1_)
        /*00e4*/ 	.short	0x0210
        /*00e6*/ 	.short	0x0220


	//----- nvinfo : EIATTR_SW_WAR
	.align		4
.L_5107:
        /*00e8*/ 	.byte	0x04, 0x36
        /*00ea*/ 	.short	(.L_5109 - .L_5108)
.L_5108:
        /*00ec*/ 	.word	0x00000008
.L_5109:


//--------------------- .nv.info._ZN2at6native27unrolled_elementwise_kernelIZZZNS0_15neg_kernel_cudaERNS_18TensorIteratorBaseEENKUlvE0_clEvENKUlvE3_clEvEUlsE_St5arrayIPcLm2EELi4E23TrivialOffsetCalculatorILi1EjESB_NS0_6memory12LoadWithCastILi1EEENSC_13StoreWithCastILi1EEEEEviT_T0_T2_T3_T4_T5_ --------------------------
	.section	.nv.info._ZN2at6native27unrolled_elementwise_kernelIZZZNS0_15neg_kernel_cudaERNS_18TensorIteratorBaseEENKUlvE0_clEvENKUlvE3_clEvEUlsE_St5arrayIPcLm2EELi4E23TrivialOffsetCalculatorILi1EjESB_NS0_6memory12LoadWithCastILi1EEENSC_13StoreWithCastILi1EEEEEviT_T0_T2_T3_T4_T5_,"",@"SHT_CUDA_INFO"
	.sectionflags	@""
	.align	4


	//----- nvinfo : EIATTR_CUDA_API_VERSION
	.align		4
        /*0000*/ 	.byte	0x04, 0x37
        /*0002*/ 	.short	(.L_5111 - .L_5110)
.L_5110:
        /*0004*/ 	.word	0x00000082


	//----- nvinfo : EIATTR_KPARAM_INFO
	.align		4
.L_5111:
        /*0008*/ 	.byte	0x04, 0x17
        /*000a*/ 	.short	(.L_5113 - .L_5112)
.L_5112:
        /*000c*/ 	.word	0x00000000
        /*0010*/ 	.short	0x0006
        /*0012*/ 	.short	0x0024
        /*0014*/ 	.byte	0x00, 0xf0, 0x21, 0x00


	//----- nvinfo : EIATTR_KPARAM_INFO
	.align		4
.L_5113:
        /*0018*/ 	.byte	0x04, 0x17
        /*001a*/ 	.short	(.L_5115 - .L_5114)
.L_5114:
        /*001c*/ 	.word	0x00000000
        /*0020*/ 	.short	0x0005
        /*0022*/ 	.short	0x001c
        /*0024*/ 	.byte	0x00, 0xf0, 0x21, 0x00


	//----- nvinfo : EIATTR_KPARAM_INFO
	.align		4
.L_5115:
        /*0028*/ 	.byte	0x04, 0x17
        /*002a*/ 	.short	(.L_5117 - .L_5116)
.L_5116:
        /*002c*/ 	.word	0x00000000
        /*0030*/ 	.short	0x0004
        /*0032*/ 	.short	0x0019
        /*0034*/ 	.byte	0x00, 0xf0, 0x05, 0x00


	//----- nvinfo : EIATTR_KPARAM_INFO
	.align		4
.L_5117:
        /*0038*/ 	.byte	0x04, 0x17
        /*003a*/ 	.short	(.L_5119 - .L_5118)
.L_5118:
        /*003c*/ 	.word	0x00000000
        /*0040*/ 	.short	0x0003
        /*0042*/ 	.short	0x0018
        /*0044*/ 	.byte	0x00, 0xf0, 0x05, 0x00


	//----- nvinfo : EIATTR_KPARAM_INFO
	.align		4
.L_5119:
        /*0048*/ 	.byte	0x04, 0x17
        /*004a*/ 	.short	(.L_5121 - .L_5120)
.L_5120:
        /*004c*/ 	.word	0x00000000
        /*0050*/ 	.short	0x0002
        /*0052*/ 	.short	0x0008
        /*0054*/ 	.byte	0x00, 0xf0, 0x41, 0x00


	//----- nvinfo : EIATTR_KPARAM_INFO
	.align		4
.L_5121:
        /*0058*/ 	.byte	0x04, 0x17
        /*005a*/ 	.short	(.L_5123 - .L_5122)
.L_5122:
        /*005c*/ 	.word	0x00000000
        /*0060*/ 	.short	0x0001
        /*0062*/ 	.short	0x0004
        /*0064*/ 	.byte	0x00, 0xf0, 0x05, 0x00


	//----- nvinfo : EIATTR_KPARAM_INFO
	.align		4
.L_5123:
        /*0068*/ 	.byte	0x04, 0x17
        /*006a*/ 	.short	(.L_5125 - .L_5124)
.L_5124:
        /*006c*/ 	.word	0x00000000
        /*0070*/ 	.short	0x0000
        /*0072*/ 	.short	0x0000
        /*0074*/ 	.byte	0x00, 0xf0, 0x11, 0x00


	//----- nvinfo : EIATTR_SPARSE_MMA_MASK
	.align		4
.L_5125:
        /*0078*/ 	.byte	0x03, 0x50
        /*007a*/ 	.short	0x0000


	//----- nvinfo : EIATTR_MAXREG_COUNT
	.align		4
        /*007c*/ 	.byte	0x03, 0x1b
        /*007e*/ 	.short	0x00ff


	//----- nvinfo : EIATTR_EXTERNS
	.align		4
        /*0080*/ 	.byte	0x04, 0x0f
        /*0082*/ 	.short	(.L_5127 - .L_5126)


	//   ....[0]....
	.align		4
.L_5126:
        /*0084*/ 	.word	index@(__assertfail)


	//----- nvinfo : EIATTR_MERCURY_ISA_VERSION
	.align		4
.L_5127:
        /*0088*/ 	.byte	0x03, 0x5f
        /*008a*/ 	.short	0x0101


	//----- nvinfo : EIATTR_SYSCALL_OFFSETS
	.align		4
        /*008c*/ 	.byte	0x04, 0x46
        /*008e*/ 	.short	(.L_5129 - .L_5128)


	//   ....[0]....
.L_5128:
        /*0090*/ 	.word	0x00000f10


	//   ....[1]....
        /*0094*/ 	.word	0x00001e20


	//   ....[2]....
        /*0098*/ 	.word	0x00002d40


	//   ....[3]....
        /*009c*/ 	.word	0x00003c30


	//   ....[4]....
        /*00a0*/ 	.word	0x00004c10


	//   ....[5]....
        /*00a4*/ 	.word	0x00005d30


	//   ....[6]....
        /*00a8*/ 	.word	0x00006e40


	//   ....[7]....
        /*00ac*/ 	.word	0x00007f70


	//----- nvinfo : EIATTR_EXIT_INSTR_OFFSETS
	.align		4
.L_5129:
        /*00b0*/ 	.byte	0x04, 0x1c
        /*00b2*/ 	.short	(.L_5131 - .L_5130)


	//   ....[0]....
.L_5130:
        /*00b4*/ 	.word	0x00006f20


	//   ....[1]....
        /*00b8*/ 	.word	0x00007070


	//   ....[2]....
        /*00bc*/ 	.word	0x00007090


	//   ....[3]....
        /*00c0*/ 	.word	0x00007150


	//   ....[4]....
        /*00c4*/ 	.word	0x00007190


	//   ....[5]....
        /*00c8*/ 	.word	0x000071b0


	//   ....[6]....
        /*00cc*/ 	.word	0x00007260


	//   ....[7]....
        /*00d0*/ 	.word	0x000072c0


	//   ....[8]....
        /*00d4*/ 	.word	0x00007380


	//   ....[9]....
        /*00d8*/ 	.word	0x000073f0


	//   ....[10]....
        /*00dc*/ 	.word	0x00007440


	//   ....[11]....
        /*00e0*/ 	.word	0x00007520


	//   ....[12]....
        /*00e4*/ 	.word	0x00007580


	//   ....[13]....
        /*00e8*/ 	.word	0x00007730


	//   ....[14]....
        /*00ec*/ 	.word	0x000078b0


	//   ....[15]....
        /*00f0*/ 	.word	0x00007910


	//   ....[16]....
        /*00f4*/ 	.word	0x000079b0


	//   ....[17]....
        /*00f8*/ 	.word	0x00007b50


	//   ....[18]....
        /*00fc*/ 	.word	0x00007cf0


	//   ....[19]....
        /*0100*/ 	.word	0x00007e70


	//   ....[20]....
        /*0104*/ 	.word	0x00007f80


	//   ....[21]....
        /*0108*/ 	.word	0x00007fe0


	//   ....[22]....
        /*010c*/ 	.word	0x00008020


	//----- nvinfo : EIATTR_MAX_THREADS
	.align		4
.L_5131:
        /*0110*/ 	.byte	0x04, 0x05
        /*0112*/ 	.short	(.L_5133 - .L_5132)
.L_5132:
        /*0114*/ 	.word	0x00000080
        /*0118*/ 	.word	0x00000001
        /*011c*/ 	.word	0x00000001


	//----- nvinfo : EIATTR_CRS_STACK_SIZE
	.align		4
.L_5133:
        /*0120*/ 	.byte	0x04, 0x1e
        /*0122*/ 	.short	(.L_5135 - .L_5134)
.L_5134:
        /*0124*/ 	.word	0x00000000


	//----- nvinfo : EIATTR_CBANK_PARAM_SIZE
	.align		4
.L_5135:
        /*0128*/ 	.byte	0x03, 0x19
        /*012a*/ 	.short	0x002c


	//----- nvinfo : EIATTR_PARAM_CBANK
	.align		4
        /*012c*/ 	.byte	0x04, 0x0a
        /*012e*/ 	.short	(.L_5137 - .L_5136)
	.align		4
.L_5136:
        /*0130*/ 	.word	index@(.nv.constant0._ZN2at6native27unrolled_elementwise_kernelIZZZNS0_15neg_kernel_cudaERNS_18TensorIteratorBaseEENKUlvE0_clEvENKUlvE3_clEvEUlsE_St5arrayIPcLm2EELi4E23TrivialOffsetCalculatorILi1EjESB_NS0_6memory12LoadWithCastILi1EEENSC_13StoreWithCastILi1EEEEEviT_T0_T2_T3_T4_T5_)
        /*0134*/ 	.short	0x0210
        /*0136*/ 	.short	0x002c


	//----- nvinfo : EIATTR_SW_WAR
	.align		4
.L_5137:
        /*0138*/ 	.byte	0x04, 0x36
        /*013a*/ 	.short	(.L_5139 - .L_5138)
.L_5138:
        /*013c*/ 	.word	0x00000008
.L_5139:


//--------------------- .nv.info._ZN2at6native18elementwise_kernelILi128ELi4EZNS0_22gpu_kernel_impl_nocastIZZZNS0_15neg_kernel_cudaERNS_18TensorIteratorBaseEENKUlvE0_clEvENKUlvE3_clEvEUlsE_EEvS4_RKT_EUliE_EEviT1_ --------------------------
	.section	.nv.info._ZN2at6native18elementwise_kernelILi128ELi4EZNS0_22gpu_kernel_impl_nocastIZZZNS0_15neg_kernel_cudaERNS_18TensorIteratorBaseEENKUlvE0_clEvENKUlvE3_clEvEUlsE_EEvS4_RKT_EUliE_EEviT1_,"",@"SHT_CUDA_INFO"
	.sectionflags	@""
	.align	4


	//----- nvinfo : EIATTR_CUDA_API_VERSION
	.align		4
        /*0000*/ 	.byte	0x04, 0x37
        /*0002*/ 	.short	(.L_5141 - .L_5140)
.L_5140:
        /*0004*/ 	.word	0x00000082


	//----- nvinfo : EIATTR_KPARAM_INFO
	.align		4
.L_5141:
        /*0008*/ 	.byte	0x04, 0x17
        /*000a*/ 	.short	(.L_5143 - .L_5142)
.L_5142:
        /*000c*/ 	.word	0x00000000
        /*0010*/ 	.short	0x0001
        /*0012*/ 	.short	0x0008
        /*0014*/ 	.byte	0x00, 0xf0, 0x61, 0x08


	//----- nvinfo : EIATTR_KPARAM_INFO
	.align		4
.L_5143:
        /*0018*/ 	.byte	0x04, 0x17
        /*001a*/ 	.short	(.L_5145 - .L_5144)
.L_5144:
        /*001c*/ 	.word	0x00000000
        /*0020*/ 	.short	0x0000
        /*0022*/ 	.short	0x0000
        /*0024*/ 	.byte	0x00, 0xf0, 0x11, 0x00


	//----- nvinfo : EIATTR_SPARSE_MMA_MASK
	.align		4
.L_5145:
        /*0028*/ 	.byte	0x03, 0x50
        /*002a*/ 	.short	0x0000


	//----- nvinfo : EIATTR_MAXREG_COUNT
	.align		4
        /*002c*/ 	.byte	0x03, 0x1b
        /*002e*/ 	.short	0x0080


	//----- nvinfo : EIATTR_MERCURY_ISA_VERSION
	.align		4
        /*0030*/ 	.byte	0x03, 0x5f
        /*0032*/ 	.short	0x0101


	//----- nvinfo : EIATTR_EXIT_INSTR_OFFSETS
	.align		4
        /*0034*/ 	.byte	0x04, 0x1c
        /*0036*/ 	.short	(.L_5147 - .L_5146)


	//   ....[0]....
.L_5146:
        /*0038*/ 	.word	0x00003bc0


	//   ....[1]....
        /*003c*/ 	.word	0x00004f50


	//----- nvinfo : EIATTR_MAX_THREADS
	.align		4
.L_5147:
        /*0040*/ 	.byte	0x04, 0x05
        /*0042*/ 	.short	(.L_5149 - .L_5148)
.L_5148:
        /*0044*/ 	.word	0x00000080
        /*0048*/ 	.word	0x00000001
        /*004c*/ 	.word	0x00000001


	//----- nvinfo : EIATTR_CRS_STACK_SIZE
	.align		4
.L_5149:
        /*0050*/ 	.byte	0x04, 0x1e
        /*0052*/ 	.short	(.L_5151 - .L_5150)
.L_5150:
        /*0054*/ 	.word	0x00000000


	//----- nvinfo : EIATTR_CBANK_PARAM_SIZE
	.align		4
.L_5151:
        /*0058*/ 	.byte	0x03, 0x19
        /*005a*/ 	.short	0x0220


	//----- nvinfo : EIATTR_PARAM_CBANK
	.align		4
        /*005c*/ 	.byte	0x04, 0x0a
        /*005e*/ 	.short	(.L_5153 - .L_5152)
	.align		4
.L_5152:
        /*0060*/ 	.word	index@(.nv.constant0._ZN2at6native18elementwise_kernelILi128ELi4EZNS0_22gpu_kernel_impl_nocastIZZZNS0_15neg_kernel_cudaERNS_18TensorIteratorBaseEENKUlvE0_clEvENKUlvE3_clEvEUlsE_EEvS4_RKT_EUliE_EEviT1_)
        /*0064*/ 	.short	0x0210
        /*0066*/ 	.short	0x0220


	//----- nvinfo : EIATTR_SW_WAR
	.align		4
.L_5153:
        /*0068*/ 	.byte	0x04, 0x36
        /*006a*/ 	.short	(.L_5155 - .L_5154)
.L_5154:
        /*006c*/ 	.word	0x00000008
.L_5155:


//--------------------- .nv.info._ZN2at6native27unrolled_elementwise_kernelIZZZNS0_15neg_kernel_cudaERNS_18TensorIteratorBaseEENKUlvE0_clEvENKUlvE3_clEvEUlsE_St5arrayIPcLm2EELi4E23TrivialOffsetCalculatorILi1EjESB_NS0_6memory15LoadWithoutCastENSC_16StoreWithoutCastEEEviT_T0_T2_T3_T4_T5_ --------------------------
	.section	.nv.info._ZN2at6native27unrolled_elementwise_kernelIZZZNS0_15neg_kernel_cudaERNS_18TensorIteratorBaseEENKUlvE0_clEvENKUlvE3_clEvEUlsE_St5arrayIPcLm2EELi4E23TrivialOffsetCalculatorILi1EjESB_NS0_6memory15LoadWithoutCastENSC_16StoreWithoutCastEEEviT_T0_T2_T3_T4_T5_,"",@"SHT_CUDA_INFO"
	.sectionflags	@""
	.align	4


	//----- nvinfo : EIATTR_CUDA_API_VERSION
	.align		4
        /*0000*/ 	.byte	0x04, 0x37
        /*0002*/ 	.short	(.L_5157 - .L_5156)
.L_5156:
        /*0004*/ 	.word	0x00000082


	//----- nvinfo : EIATTR_KPARAM_INFO
	.align		4
.L_5157:
        /*0008*/ 	.byte	0x04, 0x17
        /*000a*/ 	.short	(.L_5159 - .L_5158)
.L_5158:
        /*000c*/ 	.word	0x00000000
        /*0010*/ 	.short	0x0006
        /*0012*/ 	.short	0x001b
        /*0014*/ 	.byte	0x00, 0xf0, 0x05, 0x00


	//----- nvinfo : EIATTR_KPARAM_INFO
	.align		4
.L_5159:
        /*0018*/ 	.byte	0x04, 0x17
        /*001a*/ 	.short	(.L_5161 - .L_5160)
.L_5160:
        /*001c*/ 	.word	0x00000000
        /*0020*/ 	.short	0x0005
        /*0022*/ 	.short	0x001a
        /*0024*/ 	.byte	0x00, 0xf0, 0x05, 0x00


	//----- nvinfo : EIATTR_KPARAM_INFO
	.align		4
.L_5161:
        /*0028*/ 	.byte	0x04, 0x17
        /*002a*/ 	.short	(.L_5163 - .L_5162)
.L_5162:
        /*002c*/ 	.word	0x00000000
        /*0030*/ 	.short	0x0004
        /*0032*/ 	.short	0x0019
        /*0034*/ 	.byte	0x00, 0xf0, 0x05, 0x00


	//----- nvinfo : EIATTR_KPARAM_INFO
	.align		4
.L_5163:
        /*0038*/ 	.byte	0x04, 0x17
        /*003a*/ 	.short	(.L_5165 - .L_5164)
.L_5164:
        /*003c*/ 	.word	0x00000000
        /*0040*/ 	.short	0x0003
        /*0042*/ 	.short	0x0018
        /*0044*/ 	.byte	0x00, 0xf0, 0x05, 0x00


	//----- nvinfo : EIATTR_KPARAM_INFO
	.align		4
.L_5165:
        /*0048*/ 	.byte	0x04, 0x17
        /*004a*/ 	.short	(.L_5167 - .L_5166)
.L_5166:
        /*004c*/ 	.word	0x00000000
        /*0050*/ 	.short	0x0002
        /*0052*/ 	.short	0x0008
        /*0054*/ 	.byte	0x00, 0xf0, 0x41, 0x00


	//----- nvinfo : EIATTR_KPARAM_INFO
	.align		4
.L_5167:
        /*0058*/ 	.byte	0x04, 0x17
        /*005a*/ 	.short	(.L_5169 - .L_5168)
.L_5168:
        /*005c*/ 	.word	0x00000000
        /*0060*/ 	.short	0x0001
        /*0062*/ 	.short	0x0004
        /*0064*/ 	.byte	0x00, 0xf0, 0x05, 0x00


	//----- nvinfo : EIATTR_KPARAM_INFO
	.align		4
.L_5169:
        /*0068*/ 	.byte	0x04, 0x17
        /*006a*/ 	.short	(.L_5171 - .L_5170)
.L_5170:
        /*006c*/ 	.word	0x00000000
        /*0070*/ 	.short	0x0000
        /*0072*/ 	.short	0x0000
        /*0074*/ 	.byte	0x00, 0xf0, 0x11, 0x00


	//----- nvinfo : EIATTR_SPARSE_MMA_MASK
	.align		4
.L_5171:
        /*0078*/ 	.byte	0x03, 0x50
        /*007a*/ 	.short	0x0000


	//----- nvinfo : EIATTR_MAXREG_COUNT
	.align		4
        /*007c*/ 	.byte	0x03, 0x1b
        /*007e*/ 	.short	0x00ff


	//----- nvinfo : EIATTR_MERCURY_ISA_VERSION
	.align		4
        /*0080*/ 	.byte	0x03, 0x5f
        /*0082*/ 	.short	0x0101


	//----- nvinfo : EIATTR_EXIT_INSTR_OFFSETS
	.align		4
        /*0084*/ 	.byte	0x04, 0x1c
        /*0086*/ 	.short	(.L_5173 - .L_5172)


	//   ....[0]....
.L_5172:
        /*0088*/ 	.word	0x000003d0


	//   ....[1]....
        /*008c*/ 	.word	0x00000460


	//----- nvinfo : EIATTR_MAX_THREADS
	.align		4
.L_5173:
        /*0090*/ 	.byte	0x04, 0x05
        /*0092*/ 	.short	(.L_5175 - .L_5174)
.L_5174:
        /*0094*/ 	.word	0x00000080
        /*0098*/ 	.word	0x00000001
        /*009c*/ 	.word	0x00000001


	//----- nvinfo : EIATTR_CRS_STACK_SIZE
	.align		4
.L_5175:
        /*00a0*/ 	.byte	0x04, 0x1e
        /*00a2*/ 	.short	(.L_5177 - .L_5176)
.L_5176:
        /*00a4*/ 	.word	0x00000000


	//----- nvinfo : EIATTR_CBANK_PARAM_SIZE
	.align		4
.L_5177:
        /*00a8*/ 	.byte	0x03, 0x19
        /*00aa*/ 	.short	0x001c


	//----- nvinfo : EIATTR_PARAM_CBANK
	.align		4
        /*00ac*/ 	.byte	0x04, 0x0a
        /*00ae*/ 	.short	(.L_5179 - .L_5178)
	.align		4
.L_5178:
        /*00b0*/ 	.word	index@(.nv.constant0._ZN2at6native27unrolled_elementwise_kernelIZZZNS0_15neg_kernel_cudaERNS_18TensorIteratorBaseEENKUlvE0_clEvENKUlvE3_clEvEUlsE_St5arrayIPcLm2EELi4E23TrivialOffsetCalculatorILi1EjESB_NS0_6memory15LoadWithoutCastENSC_16StoreWithoutCastEEEviT_T0_T2_T3_T4_T5_)
        /*00b4*/ 	.short	0x0210
        /*00b6*/ 	.short	0x001c


	//----- nvinfo : EIATTR_SW_WAR
	.align		4
.L_5179:
        /*00b8*/ 	.byte	0x04, 0x36
        /*00ba*/ 	.short	(.L_5181 - .L_5180)
.L_5180:
        /*00bc*/ 	.word	0x00000008
.L_5181:


//--------------------- .nv.info._ZN2at6native29vectorized_elementwise_kernelILi2EZZZNS0_15neg_kernel_cudaERNS_18TensorIteratorBaseEENKUlvE0_clEvENKUlvE3_clEvEUlsE_St5arrayIPcLm2EEEEviT0_T1_ --------------------------
	.section	.nv.info._ZN2at6native29vectorized_elementwise_kernelILi2EZZZNS0_15neg_kernel_cudaERNS_18TensorIteratorBaseEENKUlvE0_clEvENKUlvE3_clEvEUlsE_St5arrayIPcLm2EEEEviT0_T1_,"",@"SHT_CUDA_INFO"
	.sectionflags	@""
	.align	4


	//----- nvinfo : EIATTR_CUDA_API_VERSION
	.align		4
        /*0000*/ 	.byte	0x04, 0x37
        /*0002*/ 	.short	(.L_5183 - .L_5182)
.L_5182:
        /*0004*/ 	.word	0x00000082


	//----- nvinfo : EIATTR_KPARAM_INFO
	.align		4
.L_5183:
        /*0008*/ 	.byte	0x04, 0x17
        /*000a*/ 	.short	(.L_5185 - .L_5184)
.L_5184:
        /*000c*/ 	.word	0x00000000
        /*0010*/ 	.short	0x0002
        /*0012*/ 	.short	0x0008
        /*0014*/ 	.byte	0x00, 0xf0, 0x41, 0x00


	//----- nvinfo : EIATTR_KPARAM_INFO
	.align		4
.L_5185:
        /*0018*/ 	.byte	0x04, 0x17
        /*001a*/ 	.short	(.L_5187 - .L_5186)
.L_5186:
        /*001c*/ 	.word	0x00000000
        /*0020*/ 	.short	0x0001
        /*0022*/ 	.short	0x0004
        /*0024*/ 	.byte	0x00, 0xf0, 0x05, 0x00


	//----- nvinfo : EIATTR_KPARAM_INFO
	.align		4
.L_5187:
        /*0028*/ 	.byte	0x04, 0x17
        /*002a*/ 	.short	(.L_5189 - .L_5188)
.L_5188:
        /*002c*/ 	.word	0x00000000
        /*0030*/ 	.short	0x0000
        /*0032*/ 	.short	0x0000
        /*0034*/ 	.byte	0x00, 0xf0, 0x11, 0x00


	//----- nvinfo : EIATTR_SPARSE_MMA_MASK
	.align		4
.L_5189:
        /*0038*/ 	.byte	0x03, 0x50
        /*003a*/ 	.short	0x0000


	//----- nvinfo : EIATTR_MAXREG_COUNT
	.align		4
        /*003c*/ 	.byte	0x03, 0x1b
        /*003e*/ 	.short	0x00ff


	//----- nvinfo : EIATTR_MERCURY_ISA_VERSION
	.align		4
        /*0040*/ 	.byte	0x03, 0x5f
        /*0042*/ 	.short	0x0101


	//----- nvinfo : EIATTR_EXIT_INSTR_OFFSETS
	.align		4
        /*0044*/ 	.byte	0x04, 0x1c
        /*0046*/ 	.short	(.L_5191 - .L_5190)


	//   ....[0]....
.L_5190:
        /*0048*/ 	.word	0x000002f0


	//   ....[1]....
        /*004c*/ 	.word	0x00000b50


	//   ....[2]....
        /*0050*/ 	.word	0x00000ba0


	//----- nvinfo : EIATTR_MAX_THREADS
	.align		4
.L_5191:
        /*0054*/ 	.byte	0x04, 0x05
        /*0056*/ 	.short	(.L_5193 - .L_5192)
.L_5192:
        /*0058*/ 	.word	0x00000080
        /*005c*/ 	.word	0x00000001
        /*0060*/ 	.word	0x00000001


	//----- nvinfo : EIATTR_CRS_STACK_SIZE
	.align		4
.L_5193:
        /*0064*/ 	.byte	0x04, 0x1e
        /*0066*/ 	.short	(.L_5195 - .L_5194)
.L_5194:
        /*0068*/ 	.word	0x00000000


	//----- nvinfo : EIATTR_CBANK_PARAM_SIZE
	.align		4
.L_5195:
        /*006c*/ 	.byte	0x03, 0x19
        /*006e*/ 	.short	0x0018


	//----- nvinfo : EIATTR_PARAM_CBANK
	.align		4
        /*0070*/ 	.byte	0x04, 0x0a
        /*0072*/ 	.short	(.L_5197 - .L_5196)
	.align		4
.L_5196:
        /*0074*/ 	.word	index@(.nv.constant0._ZN2at6native29vectorized_elementwise_kernelILi2EZZZNS0_15neg_kernel_cudaERNS_18TensorIteratorBaseEENKUlvE0_clEvENKUlvE3_clEvEUlsE_St5arrayIPcLm2EEEEviT0_T1_)
        /*0078*/ 	.short	0x0210
        /*007a*/ 	.short	0x0018


	//----- nvinfo : EIATTR_SW_WAR
	.align		4
.L_5197:
        /*007c*/ 	.byte	0x04, 0x36
        /*007e*/ 	.short	(.L_5199 - .L_5198)
.L_5198:
        /*0080*/ 	.word	0x00000008
.L_5199:


//--------------------- .nv.info._ZN2at6native29vectorized_elementwise_kernelILi4EZZZNS0_15neg_kernel_cudaERNS_18TensorIteratorBaseEENKUlvE0_clEvENKUlvE3_clEvEUlsE_St5arrayIPcLm2EEEEviT0_T1_ --------------------------
	.section	.nv.info._ZN2at6native29vectorized_elementwise_kernelILi4EZZZNS0_15neg_kernel_cudaERNS_18TensorIteratorBaseEENKUlvE0_clEvENKUlvE3_clEvEUlsE_St5arrayIPcLm2EEEEviT0_T1_,"",@"SHT_CUDA_INFO"
	.sectionflags	@""
	.align	4


	//----- nvinfo : EIATTR_CUDA_API_VERSION
	.align		4
        /*0000*/ 	.byte	0x04, 0x37
        /*0002*/ 	.short	(.L_5201 - .L_5200)
.L_5200:
        /*0004*/ 	.word	0x00000082


	//----- nvinfo : EIATTR_KPARAM_INFO
	.align		4
.L_5201:
        /*0008*/ 	.byte	0x04, 0x17
        /*000a*/ 	.short	(.L_5203 - .L_5202)
.L_5202:
        /*000c*/ 	.word	0x00000000
        /*0010*/ 	.short	0x0002
        /*0012*/ 	.short	0x0008
        /*0014*/ 	.byte	0x00, 0xf0, 0x41, 0x00


	//----- nvinfo : EIATTR_KPARAM_INFO
	.align		4
.L_5203:
        /*0018*/ 	.byte	0x04, 0x17
        /*001a*/ 	.short	(.L_5205 - .L_5204)
.L_5204:
        /*001c*/ 	.word	0x00000000
        /*0020*/ 	.short	0x0001
        /*0022*/ 	.short	0x0004
        /*0024*/ 	.byte	0x00, 0xf0, 0x05, 0x00


	//----- nvinfo : EIATTR_KPARAM_INFO
	.align		4
.L_5205:
        /*0028*/ 	.byte	0x04, 0x17
        /*002a*/ 	.short	(.L_5207 - .L_5206)
.L_5206:
        /*002c*/ 	.word	0x00000000
        /*0030*/ 	.short	0x0000
        /*0032*/ 	.short	0x0000
        /*0034*/ 	.byte	0x00, 0xf0, 0x11, 0x00


	//----- nvinfo : EIATTR_SPARSE_MMA_MASK
	.align		4
.L_5207:
        /*0038*/ 	.byte	0x03, 0x50
        /*003a*/ 	.short	0x0000


	//----- nvinfo : EIATTR_MAXREG_COUNT
	.align		4
        /*003c*/ 	.byte	0x03, 0x1b
        /*003e*/ 	.short	0x00ff


	//----- nvinfo : EIATTR_MERCURY_ISA_VERSION
	.align		4
        /*0040*/ 	.byte	0x03, 0x5f
        /*0042*/ 	.short	0x0101


	//----- nvinfo : EIATTR_EXIT_INSTR_OFFSETS
	.align		4
        /*0044*/ 	.byte	0x04, 0x1c
        /*0046*/ 	.short	(.L_5209 - .L_5208)


	//   ....[0]....
.L_5208:
        /*0048*/ 	.word	0x000002b0


	//   ....[1]....
        /*004c*/ 	.word	0x00000b10


	//   ....[2]....
        /*0050*/ 	.word	0x00000b60


	//----- nvinfo : EIATTR_MAX_THREADS
	.align		4
.L_5209:
        /*0054*/ 	.byte	0x04, 0x05
        /*0056*/ 	.short	(.L_5211 - .L_5210)
.L_5210:
        /*0058*/ 	.word	0x00000080
        /*005c*/ 	.word	0x00000001
        /*0060*/ 	.word	0x00000001


	//----- nvinfo : EIATTR_CRS_STACK_SIZE
	.align		4
.L_5211:
        /*0064*/ 	.byte	0x04, 0x1e
        /*0066*/ 	.short	(.L_5213 - .L_5212)
.L_5212:
        /*0068*/ 	.word	0x00000000


	//----- nvinfo : EIATTR_CBANK_PARAM_SIZE
	.align		4
.L_5213:
        /*006c*/ 	.byte	0x03, 0x19
        /*006e*/ 	.short	0x0018


	//----- nvinfo : EIATTR_PARAM_CBANK
	.align		4
        /*0070*/ 	.byte	0x04, 0x0a
        /*0072*/ 	.short	(.L_5215 - .L_5214)
	.align		4
.L_5214:
        /*0074*/ 	.word	index@(.nv.constant0._ZN2at6native29vectorized_elementwise_kernelILi4EZZZNS0_15neg_kernel_cudaERNS_18TensorIteratorBaseEENKUlvE0_clEvENKUlvE3_clEvEUlsE_St5arrayIPcLm2EEEEviT0_T1_)
        /*0078*/ 	.short	0x0210
        /*007a*/ 	.short	0x0018


	//----- nvinfo : EIATTR_SW_WAR
	.align		4
.L_5215:
        /*007c*/ 	.byte	0x04, 0x36
        /*007e*/ 	.short	(.L_5217 - .L_5216)
.L_5216:
        /*0080*/ 	.word	0x00000008
.L_5217:


//--------------------- .nv.info._ZN2at6native29vectorized_elementwise_kernelILi8EZZZNS0_15neg_kernel_cudaERNS_18TensorIteratorBaseEENKUlvE0_clEvENKUlvE3_clEvEUlsE_St5arrayIPcLm2EEEEviT0_T1_ --------------------------
	.section	.nv.info._ZN2at6native29vectorized_elementwise_kernelILi8EZZZNS0_15neg_kernel_cudaERNS_18TensorIteratorBaseEENKUlvE0_clEvENKUlvE3_clEvEUlsE_St5arrayIPcLm2EEEEviT0_T1_,"",@"SHT_CUDA_INFO"
	.sectionflags	@""
	.align	4


	//----- nvinfo : EIATTR_CUDA_API_VERSION
	.align		4
        /*0000*/ 	.byte	0x04, 0x37
        /*0002*/ 	.short	(.L_5219 - .L_5218)
.L_5218:
        /*0004*/ 	.word	0x00000082


	//----- nvinfo : EIATTR_KPARAM_INFO
	.align		4
.L_5219:
        /*0008*/ 	.byte	0x04, 0x17
        /*000a*/ 	.short	(.L_5221 - .L_5220)
.L_5220:
        /*000c*/ 	.word	0x00000000
        /*0010*/ 	.short	0x0002
        /*0012*/ 	.short	0x0008
        /*0014*/ 	.byte	0x00, 0xf0, 0x41, 0x00


	//----- nvinfo : EIATTR_KPARAM_INFO
	.align		4
.L_5221:
        /*0018*/ 	.byte	0x04, 0x17
        /*001a*/ 	.short	(.L_5223 - .L_5222)
.L_5222:
        /*001c*/ 	.word	0x00000000
        /*0020*/ 	.short	0x0001
        /*0022*/ 	.short	0x0004
        /*0024*/ 	.byte	0x00, 0xf0, 0x05, 0x00


	//----- nvinfo : EIATTR_KPARAM_INFO
	.align		4
.L_5223:
        /*0028*/ 	.byte	0x04, 0x17
        /*002a*/ 	.short	(.L_5225 - .L_5224)
.L_5224:
        /*002c*/ 	.word	0x00000000
        /*0030*/ 	.short	0x0000
        /*0032*/ 	.short	0x0000
        /*0034*/ 	.byte	0x00, 0xf0, 0x11, 0x00


	//----- nvinfo : EIATTR_SPARSE_MMA_MASK
	.align		4
.L_5225:
        /*0038*/ 	.byte	0x03, 0x50
        /*003a*/ 	.short	0x0000


	//----- nvinfo : EIATTR_MAXREG_COUNT
	.align		4
        /*003c*/ 	.byte	0x03, 0x1b
        /*003e*/ 	.short	0x00ff


	//----- nvinfo : EIATTR_MERCURY_ISA_VERSION
	.align		4
        /*0040*/ 	.byte	0x03, 0x5f
        /*0042*/ 	.short	0x0101


	//----- nvinfo : EIATTR_EXIT_INSTR_OFFSETS
	.align		4
        /*0044*/ 	.byte	0x04, 0x1c
        /*0046*/ 	.short	(.L_5227 - .L_5226)


	//   ....[0]....
.L_5226:
        /*0048*/ 	.word	0x00000290


	//   ....[1]....
        /*004c*/ 	.word	0x00000af0


	//   ....[2]....
        /*0050*/ 	.word	0x00000b40


	//----- nvinfo : EIATTR_MAX_THREADS
	.align		4
.L_5227:
        /*0054*/ 	.byte	0x04, 0x05
        /*0056*/ 	.short	(.L_5229 - .L_5228)
.L_5228:
        /*0058*/ 	.word	0x00000080
        /*005c*/ 	.word	0x00000001
        /*0060*/ 	.word	0x00000001


	//----- nvinfo : EIATTR_CRS_STACK_SIZE
	.align		4
.L_5229:
        /*0064*/ 	.byte	0x04, 0x1e
        /*0066*/ 	.short	(.L_5231 - .L_5230)
.L_5230:
        /*0068*/ 	.word	0x00000000


	//----- nvinfo : EIATTR_CBANK_PARAM_SIZE
	.align		4
.L_5231:
        /*006c*/ 	.byte	0x03, 0x19
        /*006e*/ 	.short	0x0018


	//----- nvinfo : EIATTR_PARAM_CBANK
	.align		4
        /*0070*/ 	.byte	0x04, 0x0a
        /*0072*/ 	.short	(.L_5233 - .L_5232)
	.align		4
.L_5232:
        /*0074*/ 	.word	index@(.nv.constant0._ZN2at6native29vectorized_elementwise_kernelILi8EZZZNS0_15neg_kernel_cudaERNS_18TensorIteratorBaseEENKUlvE0_clEvENKUlvE3_clEvEUlsE_St5arrayIPcLm2EEEEviT0_T1_)
        /*0078*/ 	.short	0x0210
        /*007a*/ 	.short	0x0018


	//----- nvinfo : EIATTR_SW_WAR
	.align		4
.L_5233:
        /*007c*/ 	.byte	0x04, 0x36
        /*007e*/ 	.short	(.L_5235 - .L_5234)
.L_5234:
        /*0080*/ 	.word	0x00000008
.L_5235:


//--------------------- .nv.info._ZN2at6native18elementwise_kernelILi128ELi4EZNS0_15gpu_kernel_implIZZZNS0_15neg_kernel_cudaERNS_18TensorIteratorBaseEENKUlvE0_clEvENKUlvE2_clEvEUllE_EEvS4_RKT_EUliE_EEviT1_ --------------------------
	.section	.nv.info._ZN2at6native18elementwise_kernelILi128ELi4EZNS0_15gpu_kernel_implIZZZNS0_15neg_kernel_cudaERNS_18TensorIteratorBaseEENKUlvE0_clEvENKUlvE2_clEvEUllE_EEvS4_RKT_EUliE_EEviT1_,"",@"SHT_CUDA_INFO"
	.sectionflags	@""
	.align	4


	//----- nvinfo : EIATTR_CUDA_API_VERSION
	.align		4
        /*0000*/ 	.byte	0x04, 0x37
        /*0002*/ 	.short	(.L_5237 - .L_5236)
.L_5236:
        /*0004*/ 	.word	0x00000082


	//----- nvinfo : EIATTR_KPARAM_INFO
	.align		4
.L_5237:
        /*0008*/ 	.byte	0x04, 0x17
        /*000a*/ 	.short	(.L_5239 - .L_5238)
.L_5238:
        /*000c*/ 	.word	0x00000000
        /*0010*/ 	.short	0x0001
        /*0012*/ 	.short	0x0008
        /*0014*/ 	.byte	0x00, 0xf0, 0x61, 0x08


	//----- nvinfo : EIATTR_KPARAM_INFO
	.align		4
.L_5239:
        /*0018*/ 	.byte	0x04, 0x17
        /*001a*/ 	.short	(.L_5241 - .L_5240)
.L_5240:
        /*001c*/ 	.word	0x00000000
        /*0020*/ 	.short	0x0000
        /*0022*/ 	.short	0x0000
        /*0024*/ 	.byte	0x00, 0xf0, 0x11, 0x00


	//----- nvinfo : EIATTR_SPARSE_MMA_MASK
	.align		4
.L_5241:
        /*0028*/ 	.byte	0x03, 0x50
        /*002a*/ 	.short	0x0000


	//----- nvinfo : EIATTR_MAXREG_COUNT
	.align		4
        /*002c*/ 	.byte	0x03, 0x1b
        /*002e*/ 	.short	0x0080


	//----- nvinfo : EIATTR_EXTERNS
	.align		4
        /*0030*/ 	.byte	0x04, 0x0f
        /*0032*/ 	.short	(.L_5243 - .L_5242)


	//   ....[0]....
	.align		4
.L_5242:
        /*0034*/ 	.word	index@(__assertfail)


	//----- nvinfo : EIATTR_MERCURY_ISA_VERSION
	.align		4
.L_5243:
        /*0038*/ 	.byte	0x03, 0x5f
        /*003a*/ 	.short	0x0101


	//----- nvinfo : EIATTR_SYSCALL_OFFSETS
	.align		4
        /*003c*/ 	.byte	0x04, 0x46
        /*003e*/ 	.short	(.L_5245 - .L_5244)


	//   ....[0]....
.L_5244:
        /*0040*/ 	.word	0x000021c0


	//   ....[1]....
        /*0044*/ 	.word	0x000031d0


	//   ....[2]....
        /*0048*/ 	.word	0x000053b0


	//   ....[3]....
        /*004c*/ 	.word	0x000063c0


	//   ....[4]....
        /*0050*/ 	.word	0x00008590


	//   ....[5]....
        /*0054*/ 	.word	0x000095a0


	//   ....[6]....
        /*0058*/ 	.word	0x0000b760


	//   ....[7]....
        /*005c*/ 	.word	0x0000c770


	//----- nvinfo : EIATTR_EXIT_INSTR_OFFSETS
	.align		4
.L_5245:
        /*0060*/ 	.byte	0x04, 0x1c
        /*0062*/ 	.short	(.L_5247 - .L_5246)


	//   ....[0]....
.L_5246:
        /*0064*/ 	.word	0x00009630


	//   ....[1]....
        /*0068*/ 	.word	0x0000b8d0


	//   ....[2]....
        /*006c*/ 	.word	0x0000b8f0


	//   ....[3]....
        /*0070*/ 	.word	0x0000b970


	//   ....[4]....
        /*0074*/ 	.word	0x0000b990


	//   ....[5]....
        /*0078*/ 	.word	0x0000b9b0


	//   ....[6]....
        /*007c*/ 	.word	0x0000ba60


	//   ....[7]....
        /*0080*/ 	.word	0x0000bac0


	//   ....[8]....
        /*0084*/ 	.word	0x0000bb80


	//   ....[9]....
        /*0088*/ 	.word	0x0000bbf0


	//   ....[10]....
        /*008c*/ 	.word	0x0000bc40


	//   ....[11]....
        /*0090*/ 	.word	0x0000bd10


	//   ....[12]....
        /*0094*/ 	.word	0x0000bd70


	//   ....[13]....
        /*0098*/ 	.word	0x0000bf20


	//   ....[14]....
        /*009c*/ 	.word	0x0000c0a0


	//   ....[15]....
        /*00a0*/ 	.word	0x0000c100


	//   ....[16]....
        /*00a4*/ 	.word	0x0000c1a0


	//   ....[17]....
        /*00a8*/ 	.word	0x0000c340


	//   ....[18]....
        /*00ac*/ 	.word	0x0000c4e0


	//   ....[19]....
        /*00b0*/ 	.word	0x0000c670


	//   ....[20]....
        /*00b4*/ 	.word	0x0000c780


	//   ....[21]....
        /*00b8*/ 	.word	0x0000c7a0


	//   ....[22]....
        /*00bc*/ 	.word	0x0000c7c0


	//----- nvinfo : EIATTR_MAX_THREADS
	.align		4
.L_5247:
        /*00c0*/ 	.byte	0x04, 0x05
        /*00c2*/ 	.short	(.L_5249 - .L_5248)
.L_5248:
        /*00c4*/ 	.word	0x00000080
        /*00c8*/ 	.word	0x00000001
        /*00cc*/ 	.word	0x00000001


	//----- nvinfo : EIATTR_CRS_STACK_SIZE
	.align		4
.L_5249:
        /*00d0*/ 	.byte	0x04, 0x1e
        /*00d2*/ 	.short	(.L_5251 - .L_5250)
.L_5250:
        /*00d4*/ 	.word	0x00000000


	//----- nvinfo : EIATTR_CBANK_PARAM_SIZE
	.align		4
.L_5251:
        /*00d8*/ 	.byte	0x03, 0x19
        /*00da*/ 	.short	0x0220


	//----- nvinfo : EIATTR_PARAM_CBANK
	.align		4
        /*00dc*/ 	.byte	0x04, 0x0a
        /*00de*/ 	.short	(.L_5253 - .L_5252)
	.align		4
.L_5252:
        /*00e0*/ 	.word	index@(.nv.constant0._ZN2at6native18elementwise_kernelILi128ELi4EZNS0_15gpu_kernel_implIZZZNS0_15neg_kernel_cudaERNS_18TensorIteratorBaseEENKUlvE0_clEvENKUlvE2_clEvEUllE_EEvS4_RKT_EUliE_EEviT1_)
        /*00e4*/ 	.short	0x0210
        /*00e6*/ 	.short	0x0220


	//----- nvinfo : EIATTR_SW_WAR
	.align		4
.L_5253:
        /*00e8*/ 	.byte	0x04, 0x36
        /*00ea*/ 	.short	(.L_5255 - .L_5254)
.L_5254:
        /*00ec*/ 	.word	0x00000008
.L_5255:


//--------------------- .nv.info._ZN2at6native27unrolled_elementwise_kernelIZZZNS0_15neg_kernel_cudaERNS_18TensorIteratorBaseEENKUlvE0_clEvENKUlvE2_clEvEUllE_St5arrayIPcLm2EELi4E23TrivialOffsetCalculatorILi1EjESB_NS0_6memory12LoadWithCastILi1EEENSC_13StoreWithCastILi1EEEEEviT_T0_T2_T3_T4_T5_ --------------------------
	.section	.nv.info._ZN2at6native27unrolled_elementwise_kernelIZZZNS0_15neg_kernel_cudaERNS_18TensorIteratorBaseEENKUlvE0_clEvENKUlvE2_clEvEUllE_St5arrayIPcLm2EELi4E23TrivialOffsetCalculatorILi1EjESB_NS0_6memory12LoadWithCastILi1EEENSC_13StoreWithCastILi1EEEEEviT_T0_T2_T3_T4_T5_,"",@"SHT_CUDA_INFO"
	.sectionflags	@""
	.align	4


	//----- nvinfo : EIATTR_CUDA_API_VERSION
	.align		4
        /*0000*/ 	.byte	0x04, 0x37
        /*0002*/ 	.short	(.L_5257 - .L_5256)
.L_5256:
        /*0004*/ 	.word	0x00000082


	//----- nvinfo : EIATTR_KPARAM_INFO
	.align		4
.L_5257:
        /*0008*/ 	.byte	0x04, 0x17
        /*000a*/ 	.short	(.L_5259 - .L_5258)
.L_5258:
        /*000c*/ 	.word	0x00000000
        /*0010*/ 	.short	0x0006
        /*0012*/ 	.short	0x0024
        /*0014*/ 	.byte	0x00, 0xf0, 0x21, 0x00


	//----- nvinfo : EIATTR_KPARAM_INFO
	.align		4
.L_5259:
        /*0018*/ 	.byte	0x04, 0x17
        /*001a*/ 	.short	(.L_5261 - .L_5260)
.L_5260:
        /*001c*/ 	.word	0x00000000
        /*0020*/ 	.short	0x0005
        /*0022*/ 	.short	0x001c
        /*0024*/ 	.byte	0x00, 0xf0, 0x21, 0x00


	//----- nvinfo : EIATTR_KPARAM_INFO
	.align		4
.L_5261:
        /*0028*/ 	.byte	0x04, 0x17
        /*002a*/ 	.short	(.L_5263 - .L_5262)
.L_5262:
        /*002c*/ 	.word	0x00000000
        /*0030*/ 	.short	0x0004
        /*0032*/ 	.short	0x0019
        /*0034*/ 	.byte	0x00, 0xf0, 0x05, 0x00


	//----- nvinfo : EIATTR_KPARAM_INFO
	.align		4
.L_5263:
        /*0038*/ 	.byte	0x04, 0x17
        /*003a*/ 	.short	(.L_5265 - .L_5264)
.L_5264:
        /*003c*/ 	.word	0x00000000
        /*0040*/ 	.short	0x0003
        /*0042*/ 	.short	0x0018
        /*0044*/ 	.byte	0x00, 0xf0, 0x05, 0x00


	//----- nvinfo : EIATTR_KPARAM_INFO
	.align		4
.L_5265:
        /*0048*/ 	.byte	0x04, 0x17
        /*004a*/ 	.short	(.L_5267 - .L_5266)
.L_5266:
        /*004c*/ 	.word	0x00000000
        /*0050*/ 	.short	0x0002
        /*0052*/ 	.short	0x0008
        /*0054*/ 	.byte	0x00, 0xf0, 0x41, 0x00


	//----- nvinfo : EIATTR_KPARAM_INFO
	.align		4
.L_5267:
        /*0058*/ 	.byte	0x04, 0x17
        /*005a*/ 	.short	(.L_5269 - .L_5268)
.L_5268:
        /*005c*/ 	.word	0x00000000
        /*0060*/ 	.short	0x0001
        /*0062*/ 	.short	0x0004
        /*0064*/ 	.byte	0x00, 0xf0, 0x05, 0x00


	//----- nvinfo : EIATTR_KPARAM_INFO
	.align		4
.L_5269:
        /*0068*/ 	.byte	0x04, 0x17
        /*006a*/ 	.short	(.L_5271 - .L_5270)
.L_5270:
        /*006c*/ 	.word	0x00000000
        /*0070*/ 	.short	0x0000
        /*0072*/ 	.short	0x0000
        /*0074*/ 	.byte	0x00, 0xf0, 0x11, 0x00


	//----- nvinfo : EIATTR_SPARSE_MMA_MASK
	.align		4
.L_5271:
        /*0078*/ 	.byte	0x03, 0x50
        /*007a*/ 	.short	0x0000


	//----- nvinfo : EIATTR_MAXREG_COUNT
	.align		4
        /*007c*/ 	.byte	0x03, 0x1b
        /*007e*/ 	.short	0x00ff


	//----- nvinfo : EIATTR_EXTERNS
	.align		4
        /*0080*/ 	.byte	0x04, 0x0f
        /*0082*/ 	.short	(.L_5273 - .L_5272)


	//   ....[0]....
	.align		4
.L_5272:
        /*0084*/ 	.word	index@(__assertfail)


	//----- nvinfo : EIATTR_MERCURY_ISA_VERSION
	.align		4
.L_5273:
        /*0088*/ 	.byte	0x03, 0x5f
        /*008a*/ 	.short	0x0101


	//----- nvinfo : EIATTR_SYSCALL_OFFSETS
	.align		4
        /*008c*/ 	.byte	0x04, 0x46
        /*008e*/ 	.short	(.L_5275 - .L_5274)


	//   ....[0]....
.L_5274:
        /*0090*/ 	.word	0x00000ef0


	//   ....[1]....
        /*0094*/ 	.word	0x00001df0


	//   ....[2]....
        /*0098*/ 	.word	0x00002d00


	//   ....[3]....
        /*009c*/ 	.word	0x00003be0


	//   ....[4]....
        /*00a0*/ 	.word	0x00004cc0


	//   ....[5]....
        /*00a4*/ 	.word	0x00005cf0


	//   ....[6]....
        /*00a8*/ 	.word	0x00006d10


	//   ....[7]....
        /*00ac*/ 	.word	0x00007d90


	//----- nvinfo : EIATTR_EXIT_INSTR_OFFSETS
	.align		4
.L_5275:
        /*00b0*/ 	.byte	0x04, 0x1c
        /*00b2*/ 	.short	(.L_5277 - .L_5276)


	//   ....[0]....
.L_5276:
        /*00b4*/ 	.word	0x00006d90


	//   ....[1]....
        /*00b8*/ 	.word	0x00006ef0


	//   ....[2]....
        /*00bc*/ 	.word	0x00006f10


	//   ....[3]....
        /*00c0*/ 	.word	0x00006f90


	//   ....[4]....
        /*00c4*/ 	.word	0x00006fb0


	//   ....[5]....
        /*00c8*/ 	.word	0x00006fd0


	//   ....[6]....
        /*00cc*/ 	.word	0x00007080


	//   ....[7]....
        /*00d0*/ 	.word	0x000070e0


	//   ....[8]....
        /*00d4*/ 	.word	0x000071a0


	//   ....[9]....
        /*00d8*/ 	.word	0x00007210


	//   ....[10]....
        /*00dc*/ 	.word	0x00007260


	//   ....[11]....
        /*00e0*/ 	.word	0x00007330


	//   ....[12]....
        /*00e4*/ 	.word	0x00007390


	//   ....[13]....
        /*00e8*/ 	.word	0x00007540


	//   ....[14]....
        /*00ec*/ 	.word	0x000076c0


	//   ....[15]....
        /*00f0*/ 	.word	0x00007720


	//   ....[16]....
        /*00f4*/ 	.word	0x000077c0


	//   ....[17]....
        /*00f8*/ 	.word	0x00007960


	//   ....[18]....
        /*00fc*/ 	.word	0x00007b00


	//   ....[19]....
        /*0100*/ 	.word	0x00007c90


	//   ....[20]....
        /*0104*/ 	.word	0x00007da0


	//   ....[21]....
        /*0108*/ 	.word	0x00007dc0


	//   ....[22]....
        /*010c*/ 	.word	0x00007de0


	//----- nvinfo : EIATTR_MAX_THREADS
	.align		4
.L_5277:
        /*0110*/ 	.byte	0x04, 0x05
        /*0112*/ 	.short	(.L_5279 - .L_5278)
.L_5278:
        /*0114*/ 	.word	0x00000080
        /*0118*/ 	.word	0x00000001
        /*011c*/ 	.word	0x00000001


	//----- nvinfo : EIATTR_CRS_STACK_SIZE
	.align		4
.L_5279:
        /*0120*/ 	.byte	0x04, 0x1e
        /*0122*/ 	.short	(.L_5281 - .L_5280)
.L_5280:
        /*0124*/ 	.word	0x00000000


	//----- nvinfo : EIATTR_CBANK_PARAM_SIZE
	.align		4
.L_5281:
        /*0128*/ 	.byte	0x03, 0x19
        /*012a*/ 	.short	0x002c


	//----- nvinfo : EIATTR_PARAM_CBANK
	.align		4
        /*012c*/ 	.byte	0x04, 0x0a
        /*012e*/ 	.short	(.L_5283 - .L_5282)
	.align		4
.L_5282:
        /*0130*/ 	.word	index@(.nv.constant0._ZN2at6native27unrolled_elementwise_kernelIZZZNS0_15neg_kernel_cudaERNS_18TensorIteratorBaseEENKUlvE0_clEvENKUlvE2_clEvEUllE_St5arrayIPcLm2EELi4E23TrivialOffsetCalculatorILi1EjESB_NS0_6memory12LoadWithCastILi1EEENSC_13StoreWithCastILi1EEEEEviT_T0_T2_T3_T4_T5_)
        /*0134*/ 	.short	0x0210
        /*0136*/ 	.short	0x002c


	//----- nvinfo : EIATTR_SW_WAR
	.align		4
.L_5283:
        /*0138*/ 	.byte	0x04, 0x36
        /*013a*/ 	.short	(.L_5285 - .L_5284)
.L_5284:
        /*013c*/ 	.word	0x00000008
.L_5285:


//--------------------- .nv.info._ZN2at6native18elementwise_kernelILi128ELi2EZNS0_22gpu_kernel_impl_nocastIZZZNS0_15neg_kernel_cudaERNS_18TensorIteratorBaseEENKUlvE0_clEvENKUlvE2_clEvEUllE_EEvS4_RKT_EUliE_EEviT1_ --------------------------
	.section	.nv.info._ZN2at6native18elementwise_kernelILi128ELi2EZNS0_22gpu_kernel_impl_nocastIZZZNS0_15neg_kernel_cudaERNS_18TensorIteratorBaseEENKUlvE0_clEvENKUlvE2_clEvEUllE_EEvS4_RKT_EUliE_EEviT1_,"",@"SHT_CUDA_INFO"
	.sectionflags	@""
	.align	4


	//----- nvinfo : EIATTR_CUDA_API_VERSION
	.align		4
        /*0000*/ 	.byte	0x04, 0x37
        /*0002*/ 	.short	(.L_5287 - .L_5286)
.L_5286:
        /*0004*/ 	.word	0x00000082


	//----- nvinfo : EIATTR_KPARAM_INFO
	.align		4
.L_5287:
        /*0008*/ 	.byte	0x04, 0x17
        /*000a*/ 	.short	(.L_5289 - .L_5288)
.L_5288:
        /*000c*/ 	.word	0x00000000
        /*0010*/ 	.short	0x0001
        /*0012*/ 	.short	0x0008
        /*0014*/ 	.byte	0x00, 0xf0, 0x61, 0x08


	//----- nvinfo : EIATTR_KPARAM_INFO
	.align		4
.L_5289:
        /*0018*/ 	.byte	0x04, 0x17
        /*001a*/ 	.short	(.L_5291 - .L_5290)
.L_5290:
        /*001c*/ 	.word	0x00000000
        /*0020*/ 	.short	0x0000
        /*0022*/ 	.short	0x0000
        /*0024*/ 	.byte	0x00, 0xf0, 0x11, 0x00


	//----- nvinfo : EIATTR_SPARSE_MMA_MASK
	.align		4
.L_5291:
        /*0028*/ 	.byte	0x03, 0x50
        /*002a*/ 	.short	0x0000


	//----- nvinfo : EIATTR_MAXREG_COUNT
	.align		4
        /*002c*/ 	.byte	0x03, 0x1b
        /*002e*/ 	.short	0x0080


	//----- nvinfo : EIATTR_MERCURY_ISA_VERSION
	.align		4
        /*0030*/ 	.byte	0x03, 0x5f
        /*0032*/ 	.short	0x0101


	//----- nvinfo : EIATTR_EXIT_INSTR_OFFSETS
	.align		4
        /*0034*/ 	.byte	0x04, 0x1c
        /*0036*/ 	.short	(.L_5293 - .L_5292)


	//   ....[0]....
.L_5292:
        /*0038*/ 	.word	0x00001450


	//   ....[1]....
        /*003c*/ 	.word	0x000027f0


	//----- nvinfo : EIATTR_MAX_THREADS
	.align		4
.L_5293:
        /*0040*/ 	.byte	0x04, 0x05
        /*0042*/ 	.short	(.L_5295 - .L_5294)
.L_5294:
        /*0044*/ 	.word	0x00000080
        /*0048*/ 	.word	0x00000001
        /*004c*/ 	.word	0x00000001


	//----- nvinfo : EIATTR_CRS_STACK_SIZE
	.align		4
.L_5295:
        /*0050*/ 	.byte	0x04, 0x1e
        /*0052*/ 	.short	(.L_5297 - .L_5296)
.L_5296:
        /*0054*/ 	.word	0x00000000


	//----- nvinfo : EIATTR_CBANK_PARAM_SIZE
	.align		4
.L_5297:
        /*0058*/ 	.byte	0x03, 0x19
        /*005a*/ 	.short	0x0220


	//----- nvinfo : EIATTR_PARAM_CBANK
	.align		4
        /*005c*/ 	.byte	0x04, 0x0a
        /*005e*/ 	.short	(.L_5299 - .L_5298)
	.align		4
.L_5298:
        /*0060*/ 	.word	index@(.nv.constant0._ZN2at6native18elementwise_kernelILi128ELi2EZNS0_22gpu_kernel_impl_nocastIZZZNS0_15neg_kernel_cudaERNS_18TensorIteratorBaseEENKUlvE0_clEvENKUlvE2_clEvEUllE_EEvS4_RKT_EUliE_EEviT1_)
        /*0064*/ 	.short	0x0210
        /*0066*/ 	.short	0x0220


	//----- nvinfo : EIATTR_SW_WAR
	.align		4
.L_5299:
        /*0068*/ 	.byte	0x04, 0x36
        /*006a*/ 	.short	(.L_5301 - .L_5300)
.L_5300:
        /*006c*/ 	.word	0x00000008
.L_5301:


//--------------------- .nv.info._ZN2at6native27unrolled_elementwise_kernelIZZZNS0_15neg_kernel_cudaERNS_18TensorIteratorBaseEENKUlvE0_clEvENKUlvE2_clEvEUllE_St5arrayIPcLm2EELi4E23TrivialOffsetCalculatorILi1EjESB_NS0_6memory15LoadWithoutCastENSC_16StoreWithoutCastEEEviT_T0_T2_T3_T4_T5_ --------------------------
	.section	.nv.info._ZN2at6native27unrolled_elementwise_kernelIZZZNS0_15neg_kernel_cudaERNS_18TensorIteratorBaseEENKUlvE0_clEvENKUlvE2_clEvEUllE_St5arrayIPcLm2EELi4E23TrivialOffsetCalculatorILi1EjESB_NS0_6memory15LoadWithoutCastENSC_16StoreWithoutCastEEEviT_T0_T2_T3_T4_T5_,"",@"SHT_CUDA_INFO"
	.sectionflags	@""
	.align	4


	//----- nvinfo : EIATTR_CUDA_API_VERSION
	.align		4
        /*0000*/ 	.byte	0x04, 0x37
        /*0002*/ 	.short	(.L_5303 - .L_5302)
.L_5302:
        /*0004*/ 	.word	0x00000082


	//----- nvinfo : EIATTR_KPARAM_INFO
	.align		4
.L_5303:
        /*0008*/ 	.byte	0x04, 0x17
        /*000a*/ 	.short	(.L_5305 - .L_5304)
.L_5304:
        /*000c*/ 	.word	0x00000000
        /*0010*/ 	.short	0x0006
        /*0012*/ 	.short	0x001b
        /*0014*/ 	.byte	0x00, 0xf0, 0x05, 0x00


	//----- nvinfo : EIATTR_KPARAM_INFO
	.align		4
.L_5305:
        /*0018*/ 	.byte	0x04, 0x17
        /*001a*/ 	.short	(.L_5307 - .L_5306)
.L_5306:
        /*001c*/ 	.word	0x00000000
        /*0020*/ 	.short	0x0005
        /*0022*/ 	.short	0x001a
        /*0024*/ 	.byte	0x00, 0xf0, 0x05, 0x00


	//----- nvinfo : EIATTR_KPARAM_INFO
	.align		4
.L_5307:
        /*0028*/ 	.byte	0x04, 0x17
        /*002a*/ 	.short	(.L_5309 - .L_5308)
.L_5308:
        /*002c*/ 	.word	0x00000000
        /*0030*/ 	.short	0x0004
        /*0032*/ 	.short	0x0019
        /*0034*/ 	.byte	0x00, 0xf0, 0x05, 0x00


	//----- nvinfo : EIATTR_KPARAM_INFO
	.align		4
.L_5309:
        /*0038*/ 	.byte	0x04, 0x17
        /*003a*/ 	.short	(.L_5311 - .L_5310)
.L_5310:
        /*003c*/ 	.word	0x00000000
        /*0040*/ 	.short	0x0003
        /*0042*/ 	.short	0x0018
        /*0044*/ 	.byte	0x00, 0xf0, 0x05, 0x00


	//----- nvinfo : EIATTR_KPARAM_INFO
	.align		4
.L_5311:
        /*0048*/ 	.byte	0x04, 0x17
        /*004a*/ 	.short	(.L_5313 - .L_5312)
.L_5312:
        /*004c*/ 	.word	0x00000000
        /*0050*/ 	.short	0x0002
        /*0052*/ 	.short	0x0008
        /*0054*/ 	.byte	0x00, 0xf0, 0x41, 0x00


	//----- nvinfo : EIATTR_KPARAM_INFO
	.align		4
.L_5313:
        /*0058*/ 	.byte	0x04, 0x17
        /*005a*/ 	.short	(.L_5315 - .L_5314)
.L_5314:
        /*005c*/ 	.word	0x00000000
        /*0060*/ 	.short	0x0001
        /*0062*/ 	.short	0x0004
        /*0064*/ 	.byte	0x00, 0xf0, 0x05, 0x00


	//----- nvinfo : EIATTR_KPARAM_INFO
	.align		4
.L_5315:
        /*0068*/ 	.byte	0x04, 0x17
        /*006a*/ 	.short	(.L_5317 - .L_5316)
.L_5316:
        /*006c*/ 	.word	0x00000000
        /*0070*/ 	.short	0x0000
        /*0072*/ 	.short	0x0000
        /*0074*/ 	.byte	0x00, 0xf0, 0x11, 0x00


	//----- nvinfo : EIATTR_SPARSE_MMA_MASK
	.align		4
.L_5317:
        /*0078*/ 	.byte	0x03, 0x50
        /*007a*/ 	.short	0x0000


	//----- nvinfo : EIATTR_MAXREG_COUNT
	.align		4
        /*007c*/ 	.byte	0x03, 0x1b
        /*007e*/ 	.short	0x00ff


	//----- nvinfo : EIATTR_MERCURY_ISA_VERSION
	.align		4
        /*0080*/ 	.byte	0x03, 0x5f
        /*0082*/ 	.short	0x0101


	//----- nvinfo : EIATTR_EXIT_INSTR_OFFSETS
	.align		4
        /*0084*/ 	.byte	0x04, 0x1c
        /*0086*/ 	.short	(.L_5319 - .L_5318)


	//   ....[0]....
.L_5318:
        /*0088*/ 	.word	0x00000410


	//   ....[1]....
        /*008c*/ 	.word	0x000004b0


	//----- nvinfo : EIATTR_MAX_THREADS
	.align		4
.L_5319:
        /*0090*/ 	.byte	0x04, 0x05
        /*0092*/ 	.short	(.L_5321 - .L_5320)
.L_5320:
        /*0094*/ 	.word	0x00000080
        /*0098*/ 	.word	0x00000001
        /*009c*/ 	.word	0x00000001


	//----- nvinfo : EIATTR_CRS_STACK_SIZE
	.align		4
.L_5321:
        /*00a0*/ 	.byte	0x04, 0x1e
        /*00a2*/ 	.short	(.L_5323 - .L_5322)
.L_5322:
        /*00a4*/ 	.word	0x00000000


	//----- nvinfo : EIATTR_CBANK_PARAM_SIZE
	.align		4
.L_5323:
        /*00a8*/ 	.byte	0x03, 0x19
        /*00aa*/ 	.short	0x001c


	//----- nvinfo : EIATTR_PARAM_CBANK
	.align		4
        /*00ac*/ 	.byte	0x04, 0x0a
        /*00ae*/ 	.short	(.L_5325 - .L_5324)
	.align		4
.L_5324:
        /*00b0*/ 	.word	index@(.nv.constant0._ZN2at6native27unrolled_elementwise_kernelIZZZNS0_15neg_kernel_cudaERNS_18TensorIteratorBaseEENKUlvE0_clEvENKUlvE2_clEvEUllE_St5arrayIPcLm2EELi4E23TrivialOffsetCalculatorILi1EjESB_NS0_6memory15LoadWithoutCastENSC_16StoreWithoutCastEEEviT_T0_T2_T3_T4_T5_)
        /*00b4*/ 	.short	0x0210
        /*00b6*/ 	.short	0x001c


	//----- nvinfo : EIATTR_SW_WAR
	.align		4
.L_5325:
        /*00b8*/ 	.byte	0x04, 0x36
        /*00ba*/ 	.short	(.L_5327 - .L_5326)
.L_5326:
        /*00bc*/ 	.word	0x00000008
.L_5327:


//--------------------- .nv.info._ZN2at6native29vectorized_elementwise_kernelILi2EZZZNS0_15neg_kernel_cudaERNS_18TensorIteratorBaseEENKUlvE0_clEvENKUlvE2_clEvEUllE_St5arrayIPcLm2EEEEviT0_T1_ --------------------------
	.section	.nv.info._ZN2at6native29vectorized_elementwise_kernelILi2EZZZNS0_15neg_kernel_cudaERNS_18TensorIteratorBaseEENKUlvE0_clEvENKUlvE2_clEvEUllE_St5arrayIPcLm2EEEEviT0_T1_,"",@"SHT_CUDA_INFO"
	.sectionflags	@""
	.align	4


	//----- nvinfo : EIATTR_CUDA_API_VERSION
	.align		4
        /*0000*/ 	.byte	0x04, 0x37
        /*0002*/ 	.short	(.L_5329 - .L_5328)
.L_5328:
        /*0004*/ 	.word	0x00000082


	//----- nvinfo : EIATTR_KPARAM_INFO
	.align		4
.L_5329:
        /*0008*/ 	.byte	0x04, 0x17
        /*000a*/ 	.short	(.L_5331 - .L_5330)
.L_5330:
        /*000c*/ 	.word	0x00000000
        /*0010*/ 	.short	0x0002
        /*0012*/ 	.short	0x0008
        /*0014*/ 	.byte	0x00, 0xf0, 0x41, 0x00


	//----- nvinfo : EIATTR_KPARAM_INFO
	.align		4
.L_5331:
        /*0018*/ 	.byte	0x04, 0x17
        /*001a*/ 	.short	(.L_5333 - .L_5332)
.L_5332:
        /*001c*/ 	.word	0x00000000
        /*0020*/ 	.short	0x0001
        /*0022*/ 	.short	0x0004
        /*0024*/ 	.byte	0x00, 0xf0, 0x05, 0x00


	//----- nvinfo : EIATTR_KPARAM_INFO
	.align		4
.L_5333:
        /*0028*/ 	.byte	0x04, 0x17
        /*002a*/ 	.short	(.L_5335 - .L_5334)
.L_5334:
        /*002c*/ 	.word	0x00000000
        /*0030*/ 	.short	0x0000
        /*0032*/ 	.short	0x0000
        /*0034*/ 	.byte	0x00, 0xf0, 0x11, 0x00


	//----- nvinfo : EIATTR_SPARSE_MMA_MASK
	.align		4
.L_5335:
        /*0038*/ 	.byte	0x03, 0x50
        /*003a*/ 	.short	0x0000


	//----- nvinfo : EIATTR_MAXREG_COUNT
	.align		4
        /*003c*/ 	.byte	0x03, 0x1b
        /*003e*/ 	.short	0x00ff


	//----- nvinfo : EIATTR_MERCURY_ISA_VERSION
	.align		4
        /*0040*/ 	.byte	0x03, 0x5f
        /*0042*/ 	.short	0x0101


	//----- nvinfo : EIATTR_EXIT_INSTR_OFFSETS
	.align		4
        /*0044*/ 	.byte	0x04, 0x1c
        /*0046*/ 	.short	(.L_5337 - .L_5336)


	//   ....[0]....
.L_5336:
        /*0048*/ 	.word	0x000002a0


	//   ....[1]....
        /*004c*/ 	.word	0x00000b00


	//   ....[2]....
        /*0050*/ 	.word	0x00000b50


	//----- nvinfo : EIATTR_MAX_THREADS
	.align		4
.L_5337:
        /*0054*/ 	.byte	0x04, 0x05
        /*0056*/ 	.short	(.L_5339 - .L_5338)
.L_5338:
        /*0058*/ 	.word	0x00000080
        /*005c*/ 	.word	0x00000001
        /*0060*/ 	.word	0x00000001


	//----- nvinfo : EIATTR_CRS_STACK_SIZE
	.align		4
.L_5339:
        /*0064*/ 	.byte	0x04, 0x1e
        /*0066*/ 	.short	(.L_5341 - .L_5340)
.L_5340:
        /*0068*/ 	.word	0x00000000


	//----- nvinfo : EIATTR_CBANK_PARAM_SIZE
	.align		4
.L_5341:
        /*006c*/ 	.byte	0x03, 0x19
        /*006e*/ 	.short	0x0018


	//----- nvinfo : EIATTR_PARAM_CBANK
	.align		4
        /*0070*/ 	.byte	0x04, 0x0a
        /*0072*/ 	.short	(.L_5343 - .L_5342)
	.align		4
.L_5342:
        /*0074*/ 	.word	index@(.nv.constant0._ZN2at6native29vectorized_elementwise_kernelILi2EZZZNS0_15neg_kernel_cudaERNS_18TensorIteratorBaseEENKUlvE0_clEvENKUlvE2_clEvEUllE_St5arrayIPcLm2EEEEviT0_T1_)
        /*0078*/ 	.short	0x0210
        /*007a*/ 	.short	0x0018


	//----- nvinfo : EIATTR_SW_WAR
	.align		4
.L_5343:
        /*007c*/ 	.byte	0x04, 0x36
        /*007e*/ 	.short	(.L_5345 - .L_5344)
.L_5344:
        /*0080*/ 	.word	0x00000008
.L_5345:


//--------------------- .nv.info._ZN2at6native29vectorized_elementwise_kernelILi4EZZZNS0_15neg_kernel_cudaERNS_18TensorIteratorBaseEENKUlvE0_clEvENKUlvE2_clEvEUllE_St5arrayIPcLm2EEEEviT0_T1_ --------------------------
	.section	.nv.info._ZN2at6native29vectorized_elementwise_kernelILi4EZZZNS0_15neg_kernel_cudaERNS_18TensorIteratorBaseEENKUlvE0_clEvENKUlvE2_clEvEUllE_St5arrayIPcLm2EEEEviT0_T1_,"",@"SHT_CUDA_INFO"
	.sectionflags	@""
	.align	4


	//----- nvinfo : EIATTR_CUDA_API_VERSION
	.align		4
        /*0000*/ 	.byte	0x04, 0x37
        /*0002*/ 	.short	(.L_5347 - .L_5346)
.L_5346:
        /*0004*/ 	.word	0x00000082


	//----- nvinfo : EIATTR_KPARAM_INFO
	.align		4
.L_5347:
        /*0008*/ 	.byte	0x04, 0x17
        /*000a*/ 	.short	(.L_5349 - .L_5348)
.L_5348:
        /*000c*/ 	.word	0x00000000
        /*0010*/ 	.short	0x0002
        /*0012*/ 	.short	0x0008
        /*0014*/ 	.byte	0x00, 0xf0, 0x41, 0x00


	//----- nvinfo : EIATTR_KPARAM_INFO
	.align		4
.L_5349:
        /*0018*/ 	.byte	0x04, 0x17
        /*001a*/ 	.short	(.L_5351 - .L_5350)
.L_5350:
        /*001c*/ 	.word	0x00000000
        /*0020*/ 	.short	0x0001
        /*0022*/ 	.short	0x0004
        /*0024*/ 	.byte	0x00, 0xf0, 0x05, 0x00


	//----- nvinfo : EIATTR_KPARAM_INFO
	.align		4
.L_5351:
        /*0028*/ 	.byte	0x04, 0x17
        /*002a*/ 	.short	(.L_5353 - .L_5352)
.L_5352:
        /*002c*/ 	.word	0x00000000
        /*0030*/ 	.short	0x0000
        /*0032*/ 	.short	0x0000
        /*0034*/ 	.byte	0x00, 0xf0, 0x11, 0x00


	//----- nvinfo : EIATTR_SPARSE_MMA_MASK
	.align		4
.L_5353:
        /*0038*/ 	.byte	0x03, 0x50
        /*003a*/ 	.short	0x0000


	//----- nvinfo : EIATTR_MAXREG_COUNT
	.align		4
        /*003c*/ 	.byte	0x03, 0x1b
        /*003e*/ 	.short	0x00ff


	//----- nvinfo : EIATTR_MERCURY_ISA_VERSION
	.align		4
        /*0040*/ 	.byte	0x03, 0x5f
        /*0042*/ 	.short	0x0101


	//----- nvinfo : EIATTR_EXIT_INSTR_OFFSETS
	.align		4
        /*0044*/ 	.byte	0x04, 0x1c
        /*0046*/ 	.short	(.L_5355 - .L_5354)


	//   ....[0]....
.L_5354:
        /*0048*/ 	.word	0x000002a0


	//   ....[1]....
        /*004c*/ 	.word	0x00000b00


	//   ....[2]....
        /*0050*/ 	.word	0x00000b50


	//----- nvinfo : EIATTR_MAX_THREADS
	.align		4
.L_5355:
        /*0054*/ 	.byte	0x04, 0x05
        /*0056*/ 	.short	(.L_5357 - .L_5356)
.L_5356:
        /*0058*/ 	.word	0x00000080
        /*005c*/ 	.word	0x00000001
        /*0060*/ 	.word	0x00000001


	//----- nvinfo : EIATTR_CRS_STACK_SIZE
	.align		4
.L_5357:
        /*0064*/ 	.byte	0x04, 0x1e
        /*0066*/ 	.short	(.L_5359 - .L_5358)
.L_5358:
        /*0068*/ 	.word	0x00000000


	//----- nvinfo : EIATTR_CBANK_PARAM_SIZE
	.align		4
.L_5359:
        /*006c*/ 	.byte	0x03, 0x19
        /*006e*/ 	.short	0x0018


	//----- nvinfo : EIATTR_PARAM_CBANK
	.align		4
        /*0070*/ 	.byte	0x04, 0x0a
        /*0072*/ 	.short	(.L_5361 - .L_5360)
	.align		4
.L_5360:
        /*0074*/ 	.word	index@(.nv.constant0._ZN2at6native29vectorized_elementwise_kernelILi4EZZZNS0_15neg_kernel_cudaERNS_18TensorIteratorBaseEENKUlvE0_clEvENKUlvE2_clEvEUllE_St5arrayIPcLm2EEEEviT0_T1_)
        /*0078*/ 	.short	0x0210
        /*007a*/ 	.short	0x0018


	//----- nvinfo : EIATTR_SW_WAR
	.align		4
.L_5361:
        /*007c*/ 	.byte	0x04, 0x36
        /*007e*/ 	.short	(.L_5363 - .L_5362)
.L_5362:
        /*0080*/ 	.word	0x00000008
.L_5363:


//--------------------- .nv.info._ZN2at6native29vectorized_elementwise_kernelILi8EZZZNS0_15neg_kernel_cudaERNS_18TensorIteratorBaseEENKUlvE0_clEvENKUlvE2_clEvEUllE_St5arrayIPcLm2EEEEviT0_T1_ --------------------------
	.section	.nv.info._ZN2at6native29vectorized_elementwise_kernelILi8EZZZNS0_15neg_kernel_cudaERNS_18TensorIteratorBaseEENKUlvE0_clEvENKUlvE2_clEvEUllE_St5arrayIPcLm2EEEEviT0_T1_,"",@"SHT_CUDA_INFO"
	.sectionflags	@""
	.align	4


	//----- nvinfo : EIATTR_CUDA_API_VERSION
	.align		4
        /*0000*/ 	.byte	0x04, 0x37
        /*0002*/ 	.short	(.L_5365 - .L_5364)
.L_5364:
        /*0004*/ 	.word	0x00000082


	//----- nvinfo : EIATTR_KPARAM_INFO
	.align		4
.L_5365:
        /*0008*/ 	.byte	0x04, 0x17
        /*000a*/ 	.short	(.L_5367 - .L_5366)
.L_5366:
        /*000c*/ 	.word	0x00000000
        /*0010*/ 	.short	0x0002
        /*0012*/ 	.short	0x0008
        /*0014*/ 	.byte	0x00, 0xf0, 0x41, 0x00


	//----- nvinfo : EIATTR_KPARAM_INFO
	.align		4
.L_5367:
        /*0018*/ 	.byte	0x04, 0x17
        /*001a*/ 	.short	(.L_5369 - .L_5368)
.L_5368:
        /*001c*/ 	.word	0x00000000
        /*0020*/ 	.short	0x0001
        /*0022*/ 	.short	0x0004
        /*0024*/ 	.byte	0x00, 0xf0, 0x05, 0x00


	//----- nvinfo : EIATTR_KPARAM_INFO
	.align		4
.L_5369:
        /*0028*/ 	.byte	0x04, 0x17
        /*002a*/ 	.short	(.L_5371 - .L_5370)
.L_5370:
        /*002c*/ 	.word	0x00000000
        /*0030*/ 	.short	0x0000
        /*0032*/ 	.short	0x0000
        /*0034*/ 	.byte	0x00, 0xf0, 0x11, 0x00


	//----- nvinfo : EIATTR_SPARSE_MMA_MASK
	.align		4
.L_5371:
        /*0038*/ 	.byte	0x03, 0x50
        /*003a*/ 	.short	0x0000


	//----- nvinfo : EIATTR_MAXREG_COUNT
	.align		4
        /*003c*/ 	.byte	0x03, 0x1b
        /*003e*/ 	.short	0x00ff


	//----- nvinfo : EIATTR_MERCURY_ISA_VERSION
	.align		4
        /*0040*/ 	.byte	0x03, 0x5f
        /*0042*/ 	.short	0x0101


	//----- nvinfo : EIATTR_EXIT_INSTR_OFFSETS
	.align		4
        /*0044*/ 	.byte	0x04, 0x1c
        /*0046*/ 	.short	(.L_5373 - .L_5372)


	//   ....[0]....
.L_5372:
        /*0048*/ 	.word	0x000002a0


	//   ....[1]....
        /*004c*/ 	.word	0x00000b00


	//   ....[2]....
        /*0050*/ 	.word	0x00000b50


	//----- nvinfo : EIATTR_MAX_THREADS
	.align		4
.L_5373:
        /*0054*/ 	.byte	0x04, 0x05
        /*0056*/ 	.short	(.L_5375 - .L_5374)
.L_5374:
        /*0058*/ 	.word	0x00000080
        /*005c*/ 	.word	0x00000001
        /*0060*/ 	.word	0x00000001


	//----- nvinfo : EIATTR_CRS_STACK_SIZE
	.align		4
.L_5375:
        /*0064*/ 	.byte	0x04, 0x1e
        /*0066*/ 	.short	(.L_5377 - .L_5376)
.L_5376:
        /*0068*/ 	.word	0x00000000


	//----- nvinfo : EIATTR_CBANK_PARAM_SIZE
	.align		4
.L_5377:
        /*006c*/ 	.byte	0x03, 0x19
        /*006e*/ 	.short	0x0018


	//----- nvinfo : EIATTR_PARAM_CBANK
	.align		4
        /*0070*/ 	.byte	0x04, 0x0a
        /*0072*/ 	.short	(.L_5379 - .L_5378)
	.align		4
.L_5378:
        /*0074*/ 	.word	index@(.nv.constant0._ZN2at6native29vectorized_elementwise_kernelILi8EZZZNS0_15neg_kernel_cudaERNS_18TensorIteratorBaseEENKUlvE0_clEvENKUlvE2_clEvEUllE_St5arrayIPcLm2EEEEviT0_T1_)
        /*0078*/ 	.short	0x0210
        /*007a*/ 	.short	0x0018


	//----- nvinfo : EIATTR_SW_WAR
	.align		4
.L_5379:
        /*007c*/ 	.byte	0x04, 0x36
        /*007e*/ 	.short	(.L_5381 - .L_5380)
.L_5380:
        /*0080*/ 	.word	0x00000008
.L_5381:


//--------------------- .nv.info._ZN2at6native18elementwise_kernelILi128ELi4EZNS0_15gpu_kernel_implIZZZNS0_15neg_kernel_cudaERNS_18TensorIteratorBaseEENKUlvE0_clEvENKUlvE1_clEvEUliE_EEvS4_RKT_EUliE_EEviT1_ --------------------------
	.section	.nv.info._ZN2at6native18elementwise_kernelILi128ELi4EZNS0_15gpu_kernel_implIZZZNS0_15neg_kernel_cudaERNS_18TensorIteratorBaseEENKUlvE0_clEvENKUlvE1_clEvEUliE_EEvS4_RKT_EUliE_EEviT1_,"",@"SHT_CUDA_INFO"
	.sectionflags	@""
	.align	4


	//----- nvinfo : EIATTR_CUDA_API_VERSION
	.align		4
        /*0000*/ 	.byte	0x04, 0x37
        /*0002*/ 	.short	(.L_5383 - .L_5382)
.L_5382:
        /*0004*/ 	.word	0x00000082


	//----- nvinfo : EIATTR_KPARAM_INFO
	.align		4
.L_5383:
        /*0008*/ 	.byte	0x04, 0x17
        /*000a*/ 	.short	(.L_5385 - .L_5384)
.L_5384:
        /*000c*/ 	.word	0x00000000
        /*0010*/ 	.short	0x0001
        /*0012*/ 	.short	0x0008
        /*0014*/ 	.byte	0x00, 0xf0, 0x61, 0x08


	//----- nvinfo : EIATTR_KPARAM_INFO
	.align		4
.L_5385:
        /*0018*/ 	.byte	0x04, 0x17
        /*001a*/ 	.short	(.L_5387 - .L_5386)
.L_5386:
        /*001c*/ 	.word	0x00000000
        /*0020*/ 	.short	0x0000
        /*0022*/ 	.short	0x0000
        /*0024*/ 	.byte	0x00, 0xf0, 0x11, 0x00


	//----- nvinfo : EIATTR_SPARSE_MMA_MASK
	.align		4
.L_5387:
        /*0028*/ 	.byte	0x03, 0x50
        /*002a*/ 	.short	0x0000


	//----- nvinfo : EIATTR_MAXREG_COUNT
	.align		4
        /*002c*/ 	.byte	0x03, 0x1b
        /*002e*/ 	.short	0x0080


	//----- nvinfo : EIATTR_EXTERNS
	.align		4
        /*0030*/ 	.byte	0x04, 0x0f
        /*0032*/ 	.short	(.L_5389 - .L_5388)


	//   ....[0]....
	.align		4
.L_5388:
        /*0034*/ 	.word	index@(__assertfail)


	//----- nvinfo : EIATTR_MERCURY_ISA_VERSION
	.align		4
.L_5389:
        /*0038*/ 	.byte	0x03, 0x5f
        /*003a*/ 	.short	0x0101


	//----- nvinfo : EIATTR_SYSCALL_OFFSETS
	.align		4
        /*003c*/ 	.byte	0x04, 0x46
        /*003e*/ 	.short	(.L_5391 - .L_5390)


	//   ....[0]....
.L_5390:
        /*0040*/ 	.word	0x00002170


	//   ....[1]....
        /*0044*/ 	.word	0x00002fb0


	//   ....[2]....
        /*0048*/ 	.word	0x00005150


	//   ....[3]....
        /*004c*/ 	.word	0x00005f90


	//   ....[4]....
        /*0050*/ 	.word	0x00008120


	//   ....[5]....
        /*0054*/ 	.word	0x00008f60


	//   ....[6]....
        /*0058*/ 	.word	0x0000b0e0


	//   ....[7]....
        /*005c*/ 	.word	0x0000bf20


	//----- nvinfo : EIATTR_EXIT_INSTR_OFFSETS
	.align		4
.L_5391:
        /*0060*/ 	.byte	0x04, 0x1c
        /*0062*/ 	.short	(.L_5393 - .L_5392)


	//   ....[0]....
.L_5392:
        /*0064*/ 	.word	0x00009000


	//   ....[1]....
        /*0068*/ 	.word	0x0000b210


	//   ....[2]....
        /*006c*/ 	.word	0x0000b230


	//   ....[3]....
        /*0070*/ 	.word	0x0000b2c0


	//   ....[4]....
        /*0074*/ 	.word	0x0000b2e0


	//   ....[5]....
        /*0078*/ 	.word	0x0000b300


	//   ....[6]....
        /*007c*/ 	.word	0x0000b390


	//   ....[7]....
        /*0080*/ 	.word	0x0000b3d0


	//   ....[8]....
        /*0084*/ 	.word	0x0000b470


	//   ....[9]....
        /*0088*/ 	.word	0x0000b4c0


	//   ....[10]....
        /*008c*/ 	.word	0x0000b4f0


	//   ....[11]....
        /*0090*/ 	.word	0x0000b5b0


	//   ....[12]....
        /*0094*/ 	.word	0x0000b5f0


	//   ....[13]....
        /*0098*/ 	.word	0x0000b780


	//   ....[14]....
        /*009c*/ 	.word	0x0000b8e0


	//   ....[15]....
        /*00a0*/ 	.word	0x0000b920


	//   ....[16]....
        /*00a4*/ 	.word	0x0000b9c0


	//   ....[17]....
        /*00a8*/ 	.word	0x0000bb40


	//   ....[18]....
        /*00ac*/ 	.word	0x0000bcc0


	//   ....[19]....
        /*00b0*/ 	.word	0x0000be20


	//   ....[20]....
        /*00b4*/ 	.word	0x0000bf30


	//   ....[21]....
        /*00b8*/ 	.word	0x0000bf60


	//   ....[22]....
        /*00bc*/ 	.word	0x0000bf80


	//----- nvinfo : EIATTR_MAX_THREADS
	.align		4
.L_5393:
        /*00c0*/ 	.byte	0x04, 0x05
        /*00c2*/ 	.short	(.L_5395 - .L_5394)
.L_5394:
        /*00c4*/ 	.word	0x00000080
        /*00c8*/ 	.word	0x00000001
        /*00cc*/ 	.word	0x00000001


	//----- nvinfo : EIATTR_CRS_STACK_SIZE
	.align		4
.L_5395:
        /*00d0*/ 	.byte	0x04, 0x1e
        /*00d2*/ 	.short	(.L_5397 - .L_5396)
.L_5396:
        /*00d4*/ 	.word	0x00000000


	//----- nvinfo : EIATTR_CBANK_PARAM_SIZE
	.align		4
.L_5397:
        /*00d8*/ 	.byte	0x03, 0x19
        /*00da*/ 	.short	0x0220


	//----- nvinfo : EIATTR_PARAM_CBANK
	.align		4
        /*00dc*/ 	.byte	0x04, 0x0a
        /*00de*/ 	.short	(.L_5399 - .L_5398)
	.align		4
.L_5398:
        /*00e0*/ 	.word	index@(.nv.constant0._ZN2at6native18elementwise_kernelILi128ELi4EZNS0_15gpu_kernel_implIZZZNS0_15neg_kernel_cudaERNS_18TensorIteratorBaseEENKUlvE0_clEvENKUlvE1_clEvEUliE_EEvS4_RKT_EUliE_EEviT1_)
        /*00e4*/ 	.short	0x0210
        /*00e6*/ 	.short	0x0220


	//----- nvinfo : EIATTR_SW_WAR
	.align		4
.L_5399:
        /*00e8*/ 	.byte	0x04, 0x36
        /*00ea*/ 	.short	(.L_5401 - .L_5400)
.L_5400:
        /*00ec*/ 	.word	0x00000008
.L_5401:


//--------------------- .nv.info._ZN2at6native27unrolled_elementwise_kernelIZZZNS0_15neg_kernel_cudaERNS_18TensorIteratorBaseEENKUlvE0_clEvENKUlvE1_clEvEUliE_St5arrayIPcLm2EELi4E23TrivialOffsetCalculatorILi1EjESB_NS0_6memory12LoadWithCastILi1EEENSC_13StoreWithCastILi1EEEEEviT_T0_T2_T3_T4_T5_ --------------------------
	.section	.nv.info._ZN2at6native27unrolled_elementwise_kernelIZZZNS0_15neg_kernel_cudaERNS_18TensorIteratorBaseEENKUlvE0_clEvENKUlvE1_clEvEUliE_St5arrayIPcLm2EELi4E23TrivialOffsetCalculatorILi1EjESB_NS0_6memory12LoadWithCastILi1EEENSC_13StoreWithCastILi1EEEEEviT_T0_T2_T3_T4_T5_,"",@"SHT_CUDA_INFO"
	.sectionflags	@""
	.align	4


	//----- nvinfo : EIATTR_CUDA_API_VERSION
	.align		4
        /*0000*/ 	.byte	0x04, 0x37
        /*0002*/ 	.short	(.L_5403 - .L_5402)
.L_5402:
        /*0004*/ 	.word	0x00000082


	//----- nvinfo : EIATTR_KPARAM_INFO
	.align		4
.L_5403:
        /*0008*/ 	.byte	0x04, 0x17
        /*000a*/ 	.short	(.L_5405 - .L_5404)
.L_5404:
        /*000c*/ 	.word	0x00000000
        /*0010*/ 	.short	0x0006
        /*0012*/ 	.short	0x0024
        /*0014*/ 	.byte	0x00, 0xf0, 0x21, 0x00


	//----- nvinfo : EIATTR_KPARAM_INFO
	.align		4
.L_5405:
        /*0018*/ 	.byte	0x04, 0x17
        /*001a*/ 	.short	(.L_5407 - .L_5406)
.L_5406:
        /*001c*/ 	.word	0x00000000
        /*0020*/ 	.short	0x0005
        /*0022*/ 	.short	0x001c
        /*0024*/ 	.byte	0x00, 0xf0, 0x21, 0x00


	//----- nvinfo : EIATTR_KPARAM_INFO
	.align		4
.L_5407:
        /*0028*/ 	.byte	0x04, 0x17
        /*002a*/ 	.short	(.L_5409 - .L_5408)
.L_5408:
        /*002c*/ 	.word	0x00000000
        /*0030*/ 	.short	0x0004
        /*0032*/ 	.short	0x0019
        /*0034*/ 	.byte	0x00, 0xf0, 0x05, 0x00


	//----- nvinfo : EIATTR_KPARAM_INFO
	.align		4
.L_5409:
        /*0038*/ 	.byte	0x04, 0x17
        /*003a*/ 	.short	(.L_5411 - .L_5410)
.L_5410:
        /*003c*/ 	.word	0x00000000
        /*0040*/ 	.short	0x0003
        /*0042*/ 	.short	0x0018
        /*0044*/ 	.byte	0x00, 0xf0, 0x05, 0x00


	//----- nvinfo : EIATTR_KPARAM_INFO
	.align		4
.L_5411:
        /*0048*/ 	.byte	0x04, 0x17
        /*004a*/ 	.short	(.L_5413 - .L_5412)
.L_5412:
        /*004c*/ 	.word	0x00000000
        /*0050*/ 	.short	0x0002
        /*0052*/ 	.short	0x0008
        /*0054*/ 	.byte	0x00, 0xf0, 0x41, 0x00


	//----- nvinfo : EIATTR_KPARAM_INFO
	.align		4
.L_5413:
        /*0058*/ 	.byte	0x04, 0x17
        /*005a*/ 	.short	(.L_5415 - .L_5414)
.L_5414:
        /*005c*/ 	.word	0x00000000
        /*0060*/ 	.short	0x0001
        /*0062*/ 	.short	0x0004
        /*0064*/ 	.byte	0x00, 0xf0, 0x05, 0x00


	//----- nvinfo : EIATTR_KPARAM_INFO
	.align		4
.L_5415:
        /*0068*/ 	.byte	0x04, 0x17
        /*006a*/ 	.short	(.L_5417 - .L_5416)
.L_5416:
        /*006c*/ 	.word	0x00000000
        /*0070*/ 	.short	0x0000
        /*0072*/ 	.short	0x0000
        /*0074*/ 	.byte	0x00, 0xf0, 0x11, 0x00


	//----- nvinfo : EIATTR_SPARSE_MMA_MASK
	.align		4
.L_5417:
        /*0078*/ 	.byte	0x03, 0x50
        /*007a*/ 	.short	0x0000


	//----- nvinfo : EIATTR_MAXREG_COUNT
	.align		4
        /*007c*/ 	.byte	0x03, 0x1b
        /*007e*/ 	.short	0x00ff


	//----- nvinfo : EIATTR_EXTERNS
	.align		4
        /*0080*/ 	.byte	0x04, 0x0f
        /*0082*/ 	.short	(.L_5419 - .L_5418)


	//   ....[0]....
	.align		4
.L_5418:
        /*0084*/ 	.word	index@(__assertfail)


	//----- nvinfo : EIATTR_MERCURY_ISA_VERSION
	.align		4
.L_5419:
        /*0088*/ 	.byte	0x03, 0x5f
        /*008a*/ 	.short	0x0101


	//----- nvinfo : EIATTR_SYSCALL_OFFSETS
	.align		4
        /*008c*/ 	.byte	0x04, 0x46
        /*008e*/ 	.short	(.L_5421 - .L_5420)


	//   ....[0]....
.L_5420:
        /*0090*/ 	.word	0x00000ea0


	//   ....[1]....
        /*0094*/ 	.word	0x00001d30


	//   ....[2]....
        /*0098*/ 	.word	0x00002bc0


	//   ....[3]....
        /*009c*/ 	.word	0x00003a20


	//   ....[4]....
        /*00a0*/ 	.word	0x00004950


	//   ....[5]....
        /*00a4*/ 	.word	0x00005900


	//   ....[6]....
        /*00a8*/ 	.word	0x000068b0


	//   ....[7]....
        /*00ac*/ 	.word	0x00007870


	//----- nvinfo : EIATTR_EXIT_INSTR_OFFSETS
	.align		4
.L_5421:
        /*00b0*/ 	.byte	0x04, 0x1c
        /*00b2*/ 	.short	(.L_5423 - .L_5422)


	//   ....[0]....
.L_5422:
        /*00b4*/ 	.word	0x00006950


	//   ....[1]....
        /*00b8*/ 	.word	0x00006a90


	//   ....[2]....
        /*00bc*/ 	.word	0x00006ab0


	//   ....[3]....
        /*00c0*/ 	.word	0x00006b50


	//   ....[4]....
        /*00c4*/ 	.word	0x00006b70


	//   ....[5]....
        /*00c8*/ 	.word	0x00006b90


	//   ....[6]....
        /*00cc*/ 	.word	0x00006c30


	//   ....[7]....
        /*00d0*/ 	.word	0x00006c80


	//   ....[8]....
        /*00d4*/ 	.word	0x00006d30


	//   ....[9]....
        /*00d8*/ 	.word	0x00006d90


	//   ....[10]....
        /*00dc*/ 	.word	0x00006dd0


	//   ....[11]....
        /*00e0*/ 	.word	0x00006e90


	//   ....[12]....
        /*00e4*/ 	.word	0x00006ee0


	//   ....[13]....
        /*00e8*/ 	.word	0x00007080


	//   ....[14]....
        /*00ec*/ 	.word	0x000071f0


	//   ....[15]....
        /*00f0*/ 	.word	0x00007240


	//   ....[16]....
        /*00f4*/ 	.word	0x000072e0


	//   ....[17]....
        /*00f8*/ 	.word	0x00007470


	//   ....[18]....
        /*00fc*/ 	.word	0x00007600


	//   ....[19]....
        /*0100*/ 	.word	0x00007770


	//   ....[20]....
        /*0104*/ 	.word	0x00007880


	//   ....[21]....
        /*0108*/ 	.word	0x000078c0


	//   ....[22]....
        /*010c*/ 	.word	0x000078e0


	//----- nvinfo : EIATTR_MAX_THREADS
	.align		4
.L_5423:
        /*0110*/ 	.byte	0x04, 0x05
        /*0112*/ 	.short	(.L_5425 - .L_5424)
.L_5424:
        /*0114*/ 	.word	0x00000080
        /*0118*/ 	.word	0x00000001
        /*011c*/ 	.word	0x00000001


	//----- nvinfo : EIATTR_CRS_STACK_SIZE
	.align		4
.L_5425:
        /*0120*/ 	.byte	0x04, 0x1e
        /*0122*/ 	.short	(.L_5427 - .L_5426)
.L_5426:
        /*0124*/ 	.word	0x00000000


	//----- nvinfo : EIATTR_CBANK_PARAM_SIZE
	.align		4
.L_5427:
        /*0128*/ 	.byte	0x03, 0x19
        /*012a*/ 	.short	0x002c


	//----- nvinfo : EIATTR_PARAM_CBANK
	.align		4
        /*012c*/ 	.byte	0x04, 0x0a
        /*012e*/ 	.short	(.L_5429 - .L_5428)
	.align		4
.L_5428:
        /*0130*/ 	.word	index@(.nv.constant0._ZN2at6native27unrolled_elementwise_kernelIZZZNS0_15neg_kernel_cudaERNS_18TensorIteratorBaseEENKUlvE0_clEvENKUlvE1_clEvEUliE_St5arrayIPcLm2EELi4E23TrivialOffsetCalculatorILi1EjESB_NS0_6memory12LoadWithCastILi1EEENSC_13StoreWithCastILi1EEEEEviT_T0_T2_T3_T4_T5_)
        /*0134*/ 	.short	0x0210
        /*0136*/ 	.short	0x002c


	//----- nvinfo : EIATTR_SW_WAR
	.align		4
.L_5429:
        /*0138*/ 	.byte	0x04, 0x36
        /*013a*/ 	.short	(.L_5431 - .L_5430)
.L_5430:
        /*013c*/ 	.word	0x00000008
.L_5431:


//--------------------- .nv.info._ZN2at6native18elementwise_kernelILi128ELi2EZNS0_22gpu_kernel_impl_nocastIZZZNS0_15neg_kernel_cudaERNS_18TensorIteratorBaseEENKUlvE0_clEvENKUlvE1_clEvEUliE_EEvS4_RKT_EUliE_EEviT1_ --------------------------
	.section	.nv.info._ZN2at6native18elementwise_kernelILi128ELi2EZNS0_22gpu_kernel_impl_nocastIZZZNS0_15neg_kernel_cudaERNS_18TensorIteratorBaseEENKUlvE0_clEvENKUlvE1_clEvEUliE_EEvS4_RKT_EUliE_EEviT1_,"",@"SHT_CUDA_INFO"
	.sectionflags	@""
	.align	4


	//----- nvinfo : EIATTR_CUDA_API_VERSION
	.align		4
        /*0000*/ 	.byte	0x04, 0x37
        /*0002*/ 	.short	(.L_5433 - .L_5432)
.L_5432:
        /*0004*/ 	.word	0x00000082


	//----- nvinfo : EIATTR_KPARAM_INFO
	.align		4
.L_5433:
        /*0008*/ 	.byte	0x04, 0x17
        /*000a*/ 	.short	(.L_5435 - .L_5434)
.L_5434:
        /*000c*/ 	.word	0x00000000
        /*0010*/ 	.short	0x0001
        /*0012*/ 	.short	0x0008
        /*0014*/ 	.byte	0x00, 0xf0, 0x61, 0x08


	//----- nvinfo : EIATTR_KPARAM_INFO
	.align		4
.L_5435:
        /*0018*/ 	.byte	0x04, 0x17
        /*001a*/ 	.short	(.L_5437 - .L_5436)
.L_5436:
        /*001c*/ 	.word	0x00000000
        /*0020*/ 	.short	0x0000
        /*0022*/ 	.short	0x0000
        /*0024*/ 	.byte	0x00, 0xf0, 0x11, 0x00


	//----- nvinfo : EIATTR_SPARSE_MMA_MASK
	.align		4
.L_5437:
        /*0028*/ 	.byte	0x03, 0x50
        /*002a*/ 	.short	0x0000


	//----- nvinfo : EIATTR_MAXREG_COUNT
	.align		4
        /*002c*/ 	.byte	0x03, 0x1b
        /*002e*/ 	.short	0x0080


	//----- nvinfo : EIATTR_MERCURY_ISA_VERSION
	.align		4
        /*0030*/ 	.byte	0x03, 0x5f
        /*0032*/ 	.short	0x0101


	//----- nvinfo : EIATTR_EXIT_INSTR_OFFSETS
	.align		4
        /*0034*/ 	.byte	0x04, 0x1c
        /*0036*/ 	.short	(.L_5439 - .L_5438)


	//   ....[0]....
.L_5438:
        /*0038*/ 	.word	0x00001440


	//   ....[1]....
        /*003c*/ 	.word	0x000027d0


	//----- nvinfo : EIATTR_MAX_THREADS
	.align		4
.L_5439:
        /*0040*/ 	.byte	0x04, 0x05
        /*0042*/ 	.short	(.L_5441 - .L_5440)
.L_5440:
        /*0044*/ 	.word	0x00000080
        /*0048*/ 	.word	0x00000001
        /*004c*/ 	.word	0x00000001


	//----- nvinfo : EIATTR_CRS_STACK_SIZE
	.align		4
.L_5441:
        /*0050*/ 	.byte	0x04, 0x1e
        /*0052*/ 	.short	(.L_5443 - .L_5442)
.L_5442:
        /*0054*/ 	.word	0x00000000


	//----- nvinfo : EIATTR_CBANK_PARAM_SIZE
	.align		4
.L_5443:
        /*0058*/ 	.byte	0x03, 0x19
        /*005a*/ 	.short	0x0220


	//----- nvinfo : EIATTR_PARAM_CBANK
	.align		4
        /*005c*/ 	.byte	0x04, 0x0a
        /*005e*/ 	.short	(.L_5445 - .L_5444)
	.align		4
.L_5444:
        /*0060*/ 	.word	index@(.nv.constant0._ZN2at6native18elementwise_kernelILi128ELi2EZNS0_22gpu_kernel_impl_nocastIZZZNS0_15neg_kernel_cudaERNS_18TensorIteratorBaseEENKUlvE0_clEvENKUlvE1_clEvEUliE_EEvS4_RKT_EUliE_EEviT1_)
        /*0064*/ 	.short	0x0210
        /*0066*/ 	.short	0x0220


	//----- nvinfo : EIATTR_SW_WAR
	.align		4
.L_5445:
        /*0068*/ 	.byte	0x04, 0x36
        /*006a*/ 	.short	(.L_5447 - .L_5446)
.L_5446:
        /*006c*/ 	.word	0x00000008
.L_5447:


//--------------------- .nv.info._ZN2at6native27unrolled_elementwise_kernelIZZZNS0_15neg_kernel_cudaERNS_18TensorIteratorBaseEENKUlvE0_clEvENKUlvE1_clEvEUliE_St5arrayIPcLm2EELi4E23TrivialOffsetCalculatorILi1EjESB_NS0_6memory15LoadWithoutCastENSC_16StoreWithoutCastEEEviT_T0_T2_T3_T4_T5_ --------------------------
	.section	.nv.info._ZN2at6native27unrolled_elementwise_kernelIZZZNS0_15neg_kernel_cudaERNS_18TensorIteratorBaseEENKUlvE0_clEvENKUlvE1_clEvEUliE_St5arrayIPcLm2EELi4E23TrivialOffsetCalculatorILi1EjESB_NS0_6memory15LoadWithoutCastENSC_16StoreWithoutCastEEEviT_T0_T2_T3_T4_T5_,"",@"SHT_CUDA_INFO"
	.sectionflags	@""
	.align	4


	//----- nvinfo : EIATTR_CUDA_API_VERSION
	.align		4
        /*0000*/ 	.byte	0x04, 0x37
        /*0002*/ 	.short	(.L_5449 - .L_5448)
.L_5448:
        /*0004*/ 	.word	0x00000082


	//----- nvinfo : EIATTR_KPARAM_INFO
	.align		4
.L_5449:
        /*0008*/ 	.byte	0x04, 0x17
        /*000a*/ 	.short	(.L_5451 - .L_5450)
.L_5450:
        /*000c*/ 	.word	0x00000000
        /*0010*/ 	.short	0x0006
        /*0012*/ 	.short	0x001b
        /*0014*/ 	.byte	0x00, 0xf0, 0x05, 0x00


	//----- nvinfo : EIATTR_KPARAM_INFO
	.align		4
.L_5451:
        /*0018*/ 	.byte	0x04, 0x17
        /*001a*/ 	.short	(.L_5453 - .L_5452)
.L_5452:
        /*001c*/ 	.word	0x00000000
        /*0020*/ 	.short	0x0005
        /*0022*/ 	.short	0x001a
        /*0024*/ 	.byte	0x00, 0xf0, 0x05, 0x00


	//----- nvinfo : EIATTR_KPARAM_INFO
	.align		4
.L_5453:
        /*0028*/ 	.byte	0x04, 0x17
        /*002a*/ 	.short	(.L_5455 - .L_5454)
.L_5454:
        /*002c*/ 	.word	0x00000000
        /*0030*/ 	.short	0x0004
        /*0032*/ 	.short	0x0019
        /*0034*/ 	.byte	0x00, 0xf0, 0x05, 0x00


	//----- nvinfo : EIATTR_KPARAM_INFO
	.align		4
.L_5455:
        /*0038*/ 	.byte	0x04, 0x17
        /*003a*/ 	.short	(.L_5457 - .L_5456)
.L_5456:
        /*003c*/ 	.word	0x00000000
        /*0040*/ 	.short	0x0003
        /*0042*/ 	.short	0x0018
        /*0044*/ 	.byte	0x00, 0xf0, 0x05, 0x00


	//----- nvinfo : EIATTR_KPARAM_INFO
	.align		4
.L_5457:
        /*0048*/ 	.byte	0x04, 0x17
        /*004a*/ 	.short	(.L_5459 - .L_5458)
.L_5458:
        /*004c*/ 	.word	0x00000000
        /*0050*/ 	.short	0x0002
        /*0052*/ 	.short	0x0008
        /*0054*/ 	.byte	0x00, 0xf0, 0x41, 0x00


	//----- nvinfo : EIATTR_KPARAM_INFO
	.align		4
.L_5459:
        /*0058*/ 	.byte	0x04, 0x17
        /*005a*/ 	.short	(.L_5461 - .L_5460)
.L_5460:
        /*005c*/ 	.word	0x00000000
        /*0060*/ 	.short	0x0001
        /*0062*/ 	.short	0x0004
        /*0064*/ 	.byte	0x00, 0xf0, 0x05, 0x00


	//----- nvinfo : EIATTR_KPARAM_INFO
	.align		4
.L_5461:
        /*0068*/ 	.byte	0x04, 0x17
        /*006a*/ 	.short	(.L_5463 - .L_5462)
.L_5462:
        /*006c*/ 	.word	0x00000000
        /*0070*/ 	.short	0x0000
        /*0072*/ 	.short	0x0000
        /*0074*/ 	.byte	0x00, 0xf0, 0x11, 0x00


	//----- nvinfo : EIATTR_SPARSE_MMA_MASK
	.align		4
.L_5463:
        /*0078*/ 	.byte	0x03, 0x50
        /*007a*/ 	.short	0x0000


	//----- nvinfo : EIATTR_MAXREG_COUNT
	.align		4
        /*007c*/ 	.byte	0x03, 0x1b
        /*007e*/ 	.short	0x00ff


	//----- nvinfo : EIATTR_MERCURY_ISA_VERSION
	.align		4
        /*0080*/ 	.byte	0x03, 0x5f
        /*0082*/ 	.short	0x0101


	//----- nvinfo : EIATTR_EXIT_INSTR_OFFSETS
	.align		4
        /*0084*/ 	.byte	0x04, 0x1c
        /*0086*/ 	.short	(.L_5465 - .L_5464)


	//   ....[0]....
.L_5464:
        /*0088*/ 	.word	0x00000380


	//   ....[1]....
        /*008c*/ 	.word	0x000003f0


	//----- nvinfo : EIATTR_MAX_THREADS
	.align		4
.L_5465:
        /*0090*/ 	.byte	0x04, 0x05
        /*0092*/ 	.short	(.L_5467 - .L_5466)
.L_5466:
        /*0094*/ 	.word	0x00000080
        /*0098*/ 	.word	0x00000001
        /*009c*/ 	.word	0x00000001


	//----- nvinfo : EIATTR_CRS_STACK_SIZE
	.align		4
.L_5467:
        /*00a0*/ 	.byte	0x04, 0x1e
        /*00a2*/ 	.short	(.L_5469 - .L_5468)
.L_5468:
        /*00a4*/ 	.word	0x00000000


	//----- nvinfo : EIATTR_CBANK_PARAM_SIZE
	.align		4
.L_5469:
        /*00a8*/ 	.byte	0x03, 0x19
        /*00aa*/ 	.short	0x001c


	//----- nvinfo : EIATTR_PARAM_CBANK
	.align		4
        /*00ac*/ 	.byte	0x04, 0x0a
        /*00ae*/ 	.short	(.L_5471 - .L_5470)
	.align		4
.L_5470:
        /*00b0*/ 	.word	index@(.nv.constant0._ZN2at6native27unrolled_elementwise_kernelIZZZNS0_15neg_kernel_cudaERNS_18TensorIteratorBaseEENKUlvE0_clEvENKUlvE1_clEvEUliE_St5arrayIPcLm2EELi4E23TrivialOffsetCalculatorILi1EjESB_NS0_6memory15LoadWithoutCastENSC_16StoreWithoutCastEEEviT_T0_T2_T3_T4_T5_)
        /*00b4*/ 	.short	0x0210
        /*00b6*/ 	.short	0x001c


	//----- nvinfo : EIATTR_SW_WAR
	.align		4
.L_5471:
        /*00b8*/ 	.byte	0x04, 0x36
        /*00ba*/ 	.short	(.L_5473 - .L_5472)
.L_5472:
        /*00bc*/ 	.word	0x00000008
.L_5473:


//--------------------- .nv.info._ZN2at6native29vectorized_elementwise_kernelILi2EZZZNS0_15neg_kernel_cudaERNS_18TensorIteratorBaseEENKUlvE0_clEvENKUlvE1_clEvEUliE_St5arrayIPcLm2EEEEviT0_T1_ --------------------------
	.section	.nv.info._ZN2at6native29vectorized_elementwise_kernelILi2EZZZNS0_15neg_kernel_cudaERNS_18TensorIteratorBaseEENKUlvE0_clEvENKUlvE1_clEvEUliE_St5arrayIPcLm2EEEEviT0_T1_,"",@"SHT_CUDA_INFO"
	.sectionflags	@""
	.align	4


	//----- nvinfo : EIATTR_CUDA_API_VERSION
	.align		4
        /*0000*/ 	.byte	0x04, 0x37
        /*0002*/ 	.short	(.L_5475 - .L_5474)
.L_5474:
        /*0004*/ 	.word	0x00000082


	//----- nvinfo : EIATTR_KPARAM_INFO
	.align		4
.L_5475:
        /*0008*/ 	.byte	0x04, 0x17
        /*000a*/ 	.short	(.L_5477 - .L_5476)
.L_5476:
        /*000c*/ 	.word	0x00000000
        /*0010*/ 	.short	0x0002
        /*0012*/ 	.short	0x0008
        /*0014*/ 	.byte	0x00, 0xf0, 0x41, 0x00


	//----- nvinfo : EIATTR_KPARAM_INFO
	.align		4
.L_5477:
        /*0018*/ 	.byte	0x04, 0x17
        /*001a*/ 	.short	(.L_5479 - .L_5478)
.L_5478:
        /*001c*/ 	.word	0x00000000
        /*0020*/ 	.short	0x0001
        /*0022*/ 	.short	0x0004
        /*0024*/ 	.byte	0x00, 0xf0, 0x05, 0x00


	//----- nvinfo : EIATTR_KPARAM_INFO
	.align		4
.L_5479:
        /*0028*/ 	.byte	0x04, 0x17
        /*002a*/ 	.short	(.L_5481 - .L_5480)
.L_5480:
        /*002c*/ 	.word	0x00000000
        /*0030*/ 	.short	0x0000
        /*0032*/ 	.short	0x0000
        /*0034*/ 	.byte	0x00, 0xf0, 0x11, 0x00


	//----- nvinfo : EIATTR_SPARSE_MMA_MASK
	.align		4
.L_5481:
        /*0038*/ 	.byte	0x03, 0x50
        /*003a*/ 	.short	0x0000


	//----- nvinfo : EIATTR_MAXREG_COUNT
	.align		4
        /*003c*/ 	.byte	0x03, 0x1b
        /*003e*/ 	.short	0x00ff


	//----- nvinfo : EIATTR_MERCURY_ISA_VERSION
	.align		4
        /*0040*/ 	.byte	0x03, 0x5f
        /*0042*/ 	.short	0x0101


	//----- nvinfo : EIATTR_EXIT_INSTR_OFFSETS
	.align		4
        /*0044*/ 	.byte	0x04, 0x1c
        /*0046*/ 	.short	(.L_5483 - .L_5482)


	//   ....[0]....
.L_5482:
        /*0048*/ 	.word	0x000001f0


	//   ....[1]....
        /*004c*/ 	.word	0x00000930


	//   ....[2]....
        /*0050*/ 	.word	0x00000980


	//----- nvinfo : EIATTR_MAX_THREADS
	.align		4
.L_5483:
        /*0054*/ 	.byte	0x04, 0x05
        /*0056*/ 	.short	(.L_5485 - .L_5484)
.L_5484:
        /*0058*/ 	.word	0x00000080
        /*005c*/ 	.word	0x00000001
        /*0060*/ 	.word	0x00000001


	//----- nvinfo : EIATTR_CRS_STACK_SIZE
	.align		4
.L_5485:
        /*0064*/ 	.byte	0x04, 0x1e
        /*0066*/ 	.short	(.L_5487 - .L_5486)
.L_5486:
        /*0068*/ 	.word	0x00000000


	//----- nvinfo : EIATTR_CBANK_PARAM_SIZE
	.align		4
.L_5487:
        /*006c*/ 	.byte	0x03, 0x19
        /*006e*/ 	.short	0x0018


	//----- nvinfo : EIATTR_PARAM_CBANK
	.align		4
        /*0070*/ 	.byte	0x04, 0x0a
        /*0072*/ 	.short	(.L_5489 - .L_5488)
	.align		4
.L_5488:
        /*0074*/ 	.word	index@(.nv.constant0._ZN2at6native29vectorized_elementwise_kernelILi2EZZZNS0_15neg_kernel_cudaERNS_18TensorIteratorBaseEENKUlvE0_clEvENKUlvE1_clEvEUliE_St5arrayIPcLm2EEEEviT0_T1_)
        /*0078*/ 	.short	0x0210
        /*007a*/ 	.short	0x0018


	//----- nvinfo : EIATTR_SW_WAR
	.align		4
.L_5489:
        /*007c*/ 	.byte	0x04, 0x36
        /*007e*/ 	.short	(.L_5491 - .L_5490)
.L_5490:
        /*0080*/ 	.word	0x00000008
.L_5491:


//--------------------- .nv.info._ZN2at6native29vectorized_elementwise_kernelILi4EZZZNS0_15neg_kernel_cudaERNS_18TensorIteratorBaseEENKUlvE0_clEvENKUlvE1_clEvEUliE_St5arrayIPcLm2EEEEviT0_T1_ --------------------------
	.section	.nv.info._ZN2at6native29vectorized_elementwise_kernelILi4EZZZNS0_15neg_kernel_cudaERNS_18TensorIteratorBaseEENKUlvE0_clEvENKUlvE1_clEvEUliE_St5arrayIPcLm2EEEEviT0_T1_,"",@"SHT_CUDA_INFO"
	.sectionflags	@""
	.align	4


	//----- nvinfo : EIATTR_CUDA_API_VERSION
	.align		4
        /*0000*/ 	.byte	0x04, 0x37
        /*0002*/ 	.short	(.L_5493 - .L_5492)
.L_5492:
        /*0004*/ 	.word	0x00000082


	//----- nvinfo : EIATTR_KPARAM_INFO
	.align		4
.L_5493:
        /*0008*/ 	.byte	0x04, 0x17
        /*000a*/ 	.short	(.L_5495 - .L_5494)
.L_5494:
        /*000c*/ 	.word	0x00000000
        /*0010*/ 	.short	0x0002
        /*0012*/ 	.short	0x0008
        /*0014*/ 	.byte	0x00, 0xf0, 0x41, 0x00


	//----- nvinfo : EIATTR_KPARAM_INFO
	.align		4
.L_5495:
        /*0018*/ 	.byte	0x04, 0x17
        /*001a*/ 	.short	(.L_5497 - .L_5496)
.L_5496:
        /*001c*/ 	.word	0x00000000
        /*0020*/ 	.short	0x0001
        /*0022*/ 	.short	0x0004
        /*0024*/ 	.byte	0x00, 0xf0, 0x05, 0x00


	//----- nvinfo : EIATTR_KPARAM_INFO
	.align		4
.L_5497:
        /*0028*/ 	.byte	0x04, 0x17
        /*002a*/ 	.short	(.L_5499 - .L_5498)
.L_5498:
        /*002c*/ 	.word	0x00000000
        /*0030*/ 	.short	0x0000
        /*0032*/ 	.short	0x0000
        /*0034*/ 	.byte	0x00, 0xf0, 0x11, 0x00


	//----- nvinfo : EIATTR_SPARSE_MMA_MASK
	.align		4
.L_5499:
        /*0038*/ 	.byte	0x03, 0x50
        /*003a*/ 	.short	0x0000


	//----- nvinfo : EIATTR_MAXREG_COUNT
	.align		4
        /*003c*/ 	.byte	0x03, 0x1b
        /*003e*/ 	.short	0x00ff


	//----- nvinfo : EIATTR_MERCURY_ISA_VERSION
	.align		4
        /*0040*/ 	.byte	0x03, 0x5f
        /*0042*/ 	.short	0x0101


	//----- nvinfo : EIATTR_EXIT_INSTR_OFFSETS
	.align		4
        /*0044*/ 	.byte	0x04, 0x1c
        /*0046*/ 	.short	(.L_5501 - .L_5500)


	//   ....[0]....
.L_5500:
        /*0048*/ 	.word	0x000001b0


	//   ....[1]....
        /*004c*/ 	.word	0x000008f0


	//   ....[2]....
        /*0050*/ 	.word	0x00000940


	//----- nvinfo : EIATTR_MAX_THREADS
	.align		4
.L_5501:
        /*0054*/ 	.byte	0x04, 0x05
        /*0056*/ 	.short	(.L_5503 - .L_5502)
.L_5502:
        /*0058*/ 	.word	0x00000080
        /*005c*/ 	.word	0x00000001
        /*0060*/ 	.word	0x00000001


	//----- nvinfo : EIATTR_CRS_STACK_SIZE
	.align		4
.L_5503:
        /*0064*/ 	.byte	0x04, 0x1e
        /*0066*/ 	.short	(.L_5505 - .L_5504)
.L_5504:
        /*0068*/ 	.word	0x00000000


	//----- nvinfo : EIATTR_CBANK_PARAM_SIZE
	.align		4
.L_5505:
        /*006c*/ 	.byte	0x03, 0x19
        /*006e*/ 	.short	0x0018


	//----- nvinfo : EIATTR_PARAM_CBANK
	.align		4
        /*0070*/ 	.byte	0x04, 0x0a
        /*0072*/ 	.short	(.L_5507 - .L_5506)
	.align		4
.L_5506:
        /*0074*/ 	.word	index@(.nv.constant0._ZN2at6native29vectorized_elementwise_kernelILi4EZZZNS0_15neg_kernel_cudaERNS_18TensorIteratorBaseEENKUlvE0_clEvENKUlvE1_clEvEUliE_St5arrayIPcLm2EEEEviT0_T1_)
        /*0078*/ 	.short	0x0210
        /*007a*/ 	.short	0x0018


	//----- nvinfo : EIATTR_SW_WAR
	.align		4
.L_5507:
        /*007c*/ 	.byte	0x04, 0x36
        /*007e*/ 	.short	(.L_5509 - .L_5508)
.L_5508:
        /*0080*/ 	.word	0x00000008
.L_5509:


//--------------------- .nv.info._ZN2at6native29vectorized_elementwise_kernelILi8EZZZNS0_15neg_kernel_cudaERNS_18TensorIteratorBaseEENKUlvE0_clEvENKUlvE1_clEvEUliE_St5arrayIPcLm2EEEEviT0_T1_ --------------------------
	.section	.nv.info._ZN2at6native29vectorized_elementwise_kernelILi8EZZZNS0_15neg_kernel_cudaERNS_18TensorIteratorBaseEENKUlvE0_clEvENKUlvE1_clEvEUliE_St5arrayIPcLm2EEEEviT0_T1_,"",@"SHT_CUDA_INFO"
	.sectionflags	@""
	.align	4


	//----- nvinfo : EIATTR_CUDA_API_VERSION
	.align		4
        /*0000*/ 	.byte	0x04, 0x37
        /*0002*/ 	.short	(.L_5511 - .L_5510)
.L_5510:
        /*0004*/ 	.word	0x00000082


	//----- nvinfo : EIATTR_KPARAM_INFO
	.align		4
.L_5511:
        /*0008*/ 	.byte	0x04, 0x17
        /*000a*/ 	.short	(.L_5513 - .L_5512)
.L_5512:
        /*000c*/ 	.word	0x00000000
        /*0010*/ 	.short	0x0002
        /*0012*/ 	.short	0x0008
        /*0014*/ 	.byte	0x00, 0xf0, 0x41, 0x00


	//----- nvinfo : EIATTR_KPARAM_INFO
	.align		4
.L_5513:
        /*0018*/ 	.byte	0x04, 0x17
        /*001a*/ 	.short	(.L_5515 - .L_5514)
.L_5514:
        /*001c*/ 	.word	0x00000000
        /*0020*/ 	.short	0x0001
        /*0022*/ 	.short	0x0004
        /*0024*/ 	.byte	0x00, 0xf0, 0x05, 0x00


	//----- nvinfo : EIATTR_KPARAM_INFO
	.align		4
.L_5515:
        /*0028*/ 	.byte	0x04, 0x17
        /*002a*/ 	.short	(.L_5517 - .L_5516)
.L_5516:
        /*002c*/ 	.word	0x00000000
        /*0030*/ 	.short	0x0000
        /*0032*/ 	.short	0x0000
        /*0034*/ 	.byte	0x00, 0xf0, 0x11, 0x00


	//----- nvinfo : EIATTR_SPARSE_MMA_MASK
	.align		4
.L_5517:
        /*0038*/ 	.byte	0x03, 0x50
        /*003a*/ 	.short	0x0000


	//----- nvinfo : EIATTR_MAXREG_COUNT
	.align		4
        /*003c*/ 	.byte	0x03, 0x1b
        /*003e*/ 	.short	0x00ff


	//----- nvinfo : EIATTR_MERCURY_ISA_VERSION
	.align		4
        /*0040*/ 	.byte	0x03, 0x5f
        /*0042*/ 	.short	0x0101


	//----- nvinfo : EIATTR_EXIT_INSTR_OFFSETS
	.align		4
        /*0044*/ 	.byte	0x04, 0x1c
        /*0046*/ 	.short	(.L_5519 - .L_5518)


	//   ....[0]....
.L_5518:
        /*0048*/ 	.word	0x000001b0


	//   ....[1]....
        /*004c*/ 	.word	0x000008f0


	//   ....[2]....
        /*0050*/ 	.word	0x00000940


	//----- nvinfo : EIATTR_MAX_THREADS
	.align		4
.L_5519:
        /*0054*/ 	.byte	0x04, 0x05
        /*0056*/ 	.short	(.L_5521 - .L_5520)
.L_5520:
        /*0058*/ 	.word	0x00000080
        /*005c*/ 	.word	0x00000001
        /*0060*/ 	.word	0x00000001


	//----- nvinfo : EIATTR_CRS_STACK_SIZE
	.align		4
.L_5521:
        /*0064*/ 	.byte	0x04, 0x1e
        /*0066*/ 	.short	(.L_5523 - .L_5522)
.L_5522:
        /*0068*/ 	.word	0x00000000


	//----- nvinfo : EIATTR_CBANK_PARAM_SIZE
	.align		4
.L_5523:
        /*006c*/ 	.byte	0x03, 0x19
        /*006e*/ 	.short	0x0018


	//----- nvinfo : EIATTR_PARAM_CBANK
	.align		4
        /*0070*/ 	.byte	0x04, 0x0a
        /*0072*/ 	.short	(.L_5525 - .L_5524)
	.align		4
.L_5524:
        /*0074*/ 	.word	index@(.nv.constant0._ZN2at6native29vectorized_elementwise_kernelILi8EZZZNS0_15neg_kernel_cudaERNS_18TensorIteratorBaseEENKUlvE0_clEvENKUlvE1_clEvEUliE_St5arrayIPcLm2EEEEviT0_T1_)
        /*0078*/ 	.short	0x0210
        /*007a*/ 	.short	0x0018


	//----- nvinfo : EIATTR_SW_WAR
	.align		4
.L_5525:
        /*007c*/ 	.byte	0x04, 0x36
        /*007e*/ 	.short	(.L_5527 - .L_5526)
.L_5526:
        /*0080*/ 	.word	0x00000008
.L_5527:


//--------------------- .nv.info._ZN2at6native18elementwise_kernelILi128ELi4EZNS0_15gpu_kernel_implIZZZNS0_15neg_kernel_cudaERNS_18TensorIteratorBaseEENKUlvE0_clEvENKUlvE0_clEvEUlaE_EEvS4_RKT_EUliE_EEviT1_ --------------------------
	.section	.nv.info._ZN2at6native18elementwise_kernelILi128ELi4EZNS0_15gpu_kernel_implIZZZNS0_15neg_kernel_cudaERNS_18TensorIteratorBaseEENKUlvE0_clEvENKUlvE0_clEvEUlaE_EEvS4_RKT_EUliE_EEviT1_,"",@"SHT_CUDA_INFO"
	.sectionflags	@""
	.align	4


	//----- nvinfo : EIATTR_CUDA_API_VERSION
	.align		4
        /*0000*/ 	.byte	0x04, 0x37
        /*0002*/ 	.short	(.L_5529 - .L_5528)
.L_5528:
        /*0004*/ 	.word	0x00000082


	//----- nvinfo : EIATTR_KPARAM_INFO
	.align		4
.L_5529:
        /*0008*/ 	.byte	0x04, 0x17
        /*000a*/ 	.short	(.L_5531 - .L_5530)
.L_5530:
        /*000c*/ 	.word	0x00000000
        /*0010*/ 	.short	0x0001
        /*0012*/ 	.short	0x0008
        /*0014*/ 	.byte	0x00, 0xf0, 0x61, 0x08


	//----- nvinfo : EIATTR_KPARAM_INFO
	.align		4
.L_5531:
        /*0018*/ 	.byte	0x04, 0x17
        /*001a*/ 	.short	(.L_5533 - .L_5532)
.L_5532:
        /*001c*/ 	.word	0x00000000
        /*0020*/ 	.short	0x0000
        /*0022*/ 	.short	0x0000
        /*0024*/ 	.byte	0x00, 0xf0, 0x11, 0x00


	//----- nvinfo : EIATTR_SPARSE_MMA_MASK
	.align		4
.L_5533:
        /*0028*/ 	.byte	0x03, 0x50
        /*002a*/ 	.short	0x0000


	//----- nvinfo : EIATTR_MAXREG_COUNT
	.align		4
        /*002c*/ 	.byte	0x03, 0x1b
        /*002e*/ 	.short	0x0080


	//----- nvinfo : EIATTR_EXTERNS
	.align		4
        /*0030*/ 	.byte	0x04, 0x0f
        /*0032*/ 	.short	(.L_5535 - .L_5534)


	//   ....[0]....
	.align		4
.L_5534:
        /*0034*/ 	.word	index@(__assertfail)


	//----- nvinfo : EIATTR_MERCURY_ISA_VERSION
	.align		4
.L_5535:
        /*0038*/ 	.byte	0x03, 0x5f
        /*003a*/ 	.short	0x0101


	//----- nvinfo : EIATTR_SYSCALL_OFFSETS
	.align		4
        /*003c*/ 	.byte	0x04, 0x46
        /*003e*/ 	.short	(.L_5537 - .L_5536)


	//   ....[0]....
.L_5536:
        /*0040*/ 	.word	0x000021e0


	//   ....[1]....
        /*0044*/ 	.word	0x00003110


	//   ....[2]....
        /*0048*/ 	.word	0x00005370


	//   ....[3]....
        /*004c*/ 	.word	0x000062a0


	//   ....[4]....
        /*0050*/ 	.word	0x000084f0


	//   ....[5]....
        /*0054*/ 	.word	0x00009420


	//   ....[6]....
        /*0058*/ 	.word	0x0000b660


	//   ....[7]....
        /*005c*/ 	.word	0x0000c590


	//----- nvinfo : EIATTR_EXIT_INSTR_OFFSETS
	.align		4
.L_5537:
        /*0060*/ 	.byte	0x04, 0x1c
        /*0062*/ 	.short	(.L_5539 - .L_5538)


	//   ....[0]....
.L_5538:
        /*0064*/ 	.word	0x00009510


	//   ....[1]....
        /*0068*/ 	.word	0x0000b7b0


	//   ....[2]....
        /*006c*/ 	.word	0x0000b7d0


	//   ....[3]....
        /*0070*/ 	.word	0x0000b890


	//   ....[4]....
        /*0074*/ 	.word	0x0000b8d0


	//   ....[5]....
        /*0078*/ 	.word	0x0000b910


	//   ....[6]....
        /*007c*/ 	.word	0x0000b9a0


	//   ....[7]....
        /*0080*/ 	.word	0x0000b9e0


	//   ....[8]....
        /*0084*/ 	.word	0x0000ba80


	//   ....[9]....
        /*0088*/ 	.word	0x0000bad0


	//   ....[10]....
        /*008c*/ 	.word	0x0000bb20


	//   ....[11]....
        /*0090*/ 	.word	0x0000bbe0


	//   ....[12]....
        /*0094*/ 	.word	0x0000bc40


	//   ....[13]....
        /*0098*/ 	.word	0x0000bdd0


	//   ....[14]....
        /*009c*/ 	.word	0x0000bf30


	//   ....[15]....
        /*00a0*/ 	.word	0x0000bf70


	//   ....[16]....
        /*00a4*/ 	.word	0x0000c030


	//   ....[17]....
        /*00a8*/ 	.word	0x0000c1b0


	//   ....[18]....
        /*00ac*/ 	.word	0x0000c330


	//   ....[19]....
        /*00b0*/ 	.word	0x0000c490


	//   ....[20]....
        /*00b4*/ 	.word	0x0000c5a0


	//   ....[21]....
        /*00b8*/ 	.word	0x0000c600


	//   ....[22]....
        /*00bc*/ 	.word	0x0000c640


	//----- nvinfo : EIATTR_MAX_THREADS
	.align		4
.L_5539:
        /*00c0*/ 	.byte	0x04, 0x05
        /*00c2*/ 	.short	(.L_5541 - .L_5540)
.L_5540:
        /*00c4*/ 	.word	0x00000080
        /*00c8*/ 	.word	0x00000001
        /*00cc*/ 	.word	0x00000001


	//----- nvinfo : EIATTR_CRS_STACK_SIZE
	.align		4
.L_5541:
        /*00d0*/ 	.byte	0x04, 0x1e
        /*00d2*/ 	.short	(.L_5543 - .L_5542)
.L_5542:
        /*00d4*/ 	.word	0x00000000


	//----- nvinfo : EIATTR_CBANK_PARAM_SIZE
	.align		4
.L_5543:
        /*00d8*/ 	.byte	0x03, 0x19
        /*00da*/ 	.short	0x0220


	//----- nvinfo : EIATTR_PARAM_CBANK
	.align		4
        /*00dc*/ 	.byte	0x04, 0x0a
        /*00de*/ 	.short	(.L_5545 - .L_5544)
	.align		4
.L_5544:
        /*00e0*/ 	.word	index@(.nv.constant0._ZN2at6native18elementwise_kernelILi128ELi4EZNS0_15gpu_kernel_implIZZZNS0_15neg_kernel_cudaERNS_18TensorIteratorBaseEENKUlvE0_clEvENKUlvE0_clEvEUlaE_EEvS4_RKT_EUliE_EEviT1_)
        /*00e4*/ 	.short	0x0210
        /*00e6*/ 	.short	0x0220


	//----- nvinfo : EIATTR_SW_WAR
	.align		4
.L_5545:
        /*00e8*/ 	.byte	0x04, 0x36
        /*00ea*/ 	.short	(.L_5547 - .L_5546)
.L_5546:
        /*00ec*/ 	.word	0x00000008
.L_5547:


//--------------------- .nv.info._ZN2at6native27unrolled_elementwise_kernelIZZZNS0_15neg_kernel_cudaERNS_18TensorIteratorBaseEENKUlvE0_clEvENKUlvE0_clEvEUlaE_St5arrayIPcLm2EELi4E23TrivialOffsetCalculatorILi1EjESB_NS0_6memory12LoadWithCastILi1EEENSC_13StoreWithCastILi1EEEEEviT_T0_T2_T3_T4_T5_ --------------------------
	.section	.nv.info._ZN2at6native27unrolled_elementwise_kernelIZZZNS0_15neg_kernel_cudaERNS_18TensorIteratorBaseEENKUlvE0_clEvENKUlvE0_clEvEUlaE_St5arrayIPcLm2EELi4E23TrivialOffsetCalculatorILi1EjESB_NS0_6memory12LoadWithCastILi1EEENSC_13StoreWithCastILi1EEEEEviT_T0_T2_T3_T4_T5_,"",@"SHT_CUDA_INFO"
	.sectionflags	@""
	.align	4


	//----- nvinfo : EIATTR_CUDA_API_VERSION
	.align		4
        /*0000*/ 	.byte	0x04, 0x37
        /*0002*/ 	.short	(.L_5549 - .L_5548)
.L_5548:
        /*0004*/ 	.word	0x00000082


	//----- nvinfo : EIATTR_KPARAM_INFO
	.align		4
.L_5549:
        /*0008*/ 	.byte	0x04, 0x17
        /*000a*/ 	.short	(.L_5551 - .L_5550)
.L_5550:
        /*000c*/ 	.word	0x00000000
        /*0010*/ 	.short	0x0006
        /*0012*/ 	.short	0x0024
        /*0014*/ 	.byte	0x00, 0xf0, 0x21, 0x00


	//----- nvinfo : EIATTR_KPARAM_INFO
	.align		4
.L_5551:
        /*0018*/ 	.byte	0x04, 0x17
        /*001a*/ 	.short	(.L_5553 - .L_5552)
.L_5552:
        /*001c*/ 	.word	0x00000000
        /*0020*/ 	.short	0x0005
        /*0022*/ 	.short	0x001c
        /*0024*/ 	.byte	0x00, 0xf0, 0x21, 0x00


	//----- nvinfo : EIATTR_KPARAM_INFO
	.align		4
.L_5553:
        /*0028*/ 	.byte	0x04, 0x17
        /*002a*/ 	.short	(.L_5555 - .L_5554)
.L_5554:
        /*002c*/ 	.word	0x00000000
        /*0030*/ 	.short	0x0004
        /*0032*/ 	.short	0x0019
        /*0034*/ 	.byte	0x00, 0xf0, 0x05, 0x00


	//----- nvinfo : EIATTR_KPARAM_INFO
	.align		4
.L_5555:
        /*0038*/ 	.byte	0x04, 0x17
        /*003a*/ 	.short	(.L_5557 - .L_5556)
.L_5556:
        /*003c*/ 	.word	0x00000000
        /*0040*/ 	.short	0x0003
        /*0042*/ 	.short	0x0018
        /*0044*/ 	.byte	0x00, 0xf0, 0x05, 0x00


	//----- nvinfo : EIATTR_KPARAM_INFO
	.align		4
.L_5557:
        /*0048*/ 	.byte	0x04, 0x17
        /*004a*/ 	.short	(.L_5559 - .L_5558)
.L_5558:
        /*004c*/ 	.word	0x00000000
        /*0050*/ 	.short	0x0002
        /*0052*/ 	.short	0x0008
        /*0054*/ 	.byte	0x00, 0xf0, 0x41, 0x00


	//----- nvinfo : EIATTR_KPARAM_INFO
	.align		4
.L_5559:
        /*0058*/ 	.byte	0x04, 0x17
        /*005a*/ 	.short	(.L_5561 - .L_5560)
.L_5560:
        /*005c*/ 	.word	0x00000000
        /*0060*/ 	.short	0x0001
        /*0062*/ 	.short	0x0004
        /*0064*/ 	.byte	0x00, 0xf0, 0x05, 0x00


	//----- nvinfo : EIATTR_KPARAM_INFO
	.align		4
.L_5561:
        /*0068*/ 	.byte	0x04, 0x17
        /*006a*/ 	.short	(.L_5563 - .L_5562)
.L_5562:
        /*006c*/ 	.word	0x00000000
        /*0070*/ 	.short	0x0000
        /*0072*/ 	.short	0x0000
        /*0074*/ 	.byte	0x00, 0xf0, 0x11, 0x00


	//----- nvinfo : EIATTR_SPARSE_MMA_MASK
	.align		4
.L_5563:
        /*0078*/ 	.byte	0x03, 0x50
        /*007a*/ 	.short	0x0000


	//----- nvinfo : EIATTR_MAXREG_COUNT
	.align		4
        /*007c*/ 	.byte	0x03, 0x1b
        /*007e*/ 	.short	0x00ff


	//----- nvinfo : EIATTR_EXTERNS
	.align		4
        /*0080*/ 	.byte	0x04, 0x0f
        /*0082*/ 	.short	(.L_5565 - .L_5564)


	//   ....[0]....
	.align		4
.L_5564:
        /*0084*/ 	.word	index@(__assertfail)


	//----- nvinfo : EIATTR_MERCURY_ISA_VERSION
	.align		4
.L_5565:
        /*0088*/ 	.byte	0x03, 0x5f
        /*008a*/ 	.short	0x0101


	//----- nvinfo : EIATTR_SYSCALL_OFFSETS
	.align		4
        /*008c*/ 	.byte	0x04, 0x46
        /*008e*/ 	.short	(.L_5567 - .L_5566)


	//   ....[0]....
.L_5566:
        /*0090*/ 	.word	0x00000f10


	//   ....[1]....
        /*0094*/ 	.word	0x00001e20


	//   ....[2]....
        /*0098*/ 	.word	0x00002d40


	//   ....[3]....
        /*009c*/ 	.word	0x00003c30


	//   ....[4]....
        /*00a0*/ 	.word	0x00004c90


	//   ....[5]....
        /*00a4*/ 	.word	0x00005c90


	//   ....[6]....
        /*00a8*/ 	.word	0x00006c80


	//   ....[7]....
        /*00ac*/ 	.word	0x00007c70


	//----- nvinfo : EIATTR_EXIT_INSTR_OFFSETS
	.align		4
.L_5567:
        /*00b0*/ 	.byte	0x04, 0x1c
        /*00b2*/ 	.short	(.L_5569 - .L_5568)


	//   ....[0]....
.L_5568:
        /*00b4*/ 	.word	0x00006d60


	//   ....[1]....
        /*00b8*/ 	.word	0x00006e90


	//   ....[2]....
        /*00bc*/ 	.word	0x00006eb0


	//   ....[3]....
        /*00c0*/ 	.word	0x00006f70


	//   ....[4]....
        /*00c4*/ 	.word	0x00006fb0


	//   ....[5]....
        /*00c8*/ 	.word	0x00006ff0


	//   ....[6]....
        /*00cc*/ 	.word	0x00007080


	//   ....[7]....
        /*00d0*/ 	.word	0x000070c0


	//   ....[8]....
        /*00d4*/ 	.word	0x00007160


	//   ....[9]....
        /*00d8*/ 	.word	0x000071b0


	//   ....[10]....
        /*00dc*/ 	.word	0x00007200


	//   ....[11]....
        /*00e0*/ 	.word	0x000072c0


	//   ....[12]....
        /*00e4*/ 	.word	0x00007320


	//   ....[13]....
        /*00e8*/ 	.word	0x000074b0


	//   ....[14]....
        /*00ec*/ 	.word	0x00007610


	//   ....[15]....
        /*00f0*/ 	.word	0x00007650


	//   ....[16]....
        /*00f4*/ 	.word	0x00007710


	//   ....[17]....
        /*00f8*/ 	.word	0x00007890


	//   ....[18]....
        /*00fc*/ 	.word	0x00007a10


	//   ....[19]....
        /*0100*/ 	.word	0x00007b70


	//   ....[20]....
        /*0104*/ 	.word	0x00007c80


	//   ....[21]....
        /*0108*/ 	.word	0x00007ce0


	//   ....[22]....
        /*010c*/ 	.word	0x00007d20


	//----- nvinfo : EIATTR_MAX_THREADS
	.align		4
.L_5569:
        /*0110*/ 	.byte	0x04, 0x05
        /*0112*/ 	.short	(.L_5571 - .L_5570)
.L_5570:
        /*0114*/ 	.word	0x00000080
        /*0118*/ 	.word	0x00000001
        /*011c*/ 	.word	0x00000001


	//----- nvinfo : EIATTR_CRS_STACK_SIZE
	.align		4
.L_5571:
        /*0120*/ 	.byte	0x04, 0x1e
        /*0122*/ 	.short	(.L_5573 - .L_5572)
.L_5572:
        /*0124*/ 	.word	0x00000000


	//----- nvinfo : EIATTR_CBANK_PARAM_SIZE
	.align		4
.L_5573:
        /*0128*/ 	.byte	0x03, 0x19
        /*012a*/ 	.short	0x002c


	//----- nvinfo : EIATTR_PARAM_CBANK
	.align		4
        /*012c*/ 	.byte	0x04, 0x0a
        /*012e*/ 	.short	(.L_5575 - .L_5574)
	.align		4
.L_5574:
        /*0130*/ 	.word	index@(.nv.constant0._ZN2at6native27unrolled_elementwise_kernelIZZZNS0_15neg_kernel_cudaERNS_18TensorIteratorBaseEENKUlvE0_clEvENKUlvE0_clEvEUlaE_St5arrayIPcLm2EELi4E23TrivialOffsetCalculatorILi1EjESB_NS0_6memory12LoadWithCastILi1EEENSC_13StoreWithCastILi1EEEEEviT_T0_T2_T3_T4_T5_)
        /*0134*/ 	.short	0x0210
        /*0136*/ 	.short	0x002c


	//----- nvinfo : EIATTR_SW_WAR
	.align		4
.L_5575:
        /*0138*/ 	.byte	0x04, 0x36
        /*013a*/ 	.short	(.L_5577 - .L_5576)
.L_5576:
        /*013c*/ 	.word	0x00000008
.L_5577:


//--------------------- .nv.info._ZN2at6native18elementwise_kernelILi128ELi4EZNS0_22gpu_kernel_impl_nocastIZZZNS0_15neg_kernel_cudaERNS_18TensorIteratorBaseEENKUlvE0_clEvENKUlvE0_clEvEUlaE_EEvS4_RKT_EUliE_EEviT1_ --------------------------
	.section	.nv.info._ZN2at6native18elementwise_kernelILi128ELi4EZNS0_22gpu_kernel_impl_nocastIZZZNS0_15neg_kernel_cudaERNS_18TensorIteratorBaseEENKUlvE0_clEvENKUlvE0_clEvEUlaE_EEvS4_RKT_EUliE_EEviT1_,"",@"SHT_CUDA_INFO"
	.sectionflags	@""
	.align	4


	//----- nvinfo : EIATTR_CUDA_API_VERSION
	.align		4
        /*0000*/ 	.byte	0x04, 0x37
        /*0002*/ 	.short	(.L_5579 - .L_5578)
.L_5578:
        /*0004*/ 	.word	0x00000082


	//----- nvinfo : EIATTR_KPARAM_INFO
	.align		4
.L_5579:
        /*0008*/ 	.byte	0x04, 0x17
        /*000a*/ 	.short	(.L_5581 - .L_5580)
.L_5580:
        /*000c*/ 	.word	0x00000000
        /*0010*/ 	.short	0x0001
        /*0012*/ 	.short	0x0008
        /*0014*/ 	.byte	0x00, 0xf0, 0x61, 0x08


	//----- nvinfo : EIATTR_KPARAM_INFO
	.align		4
.L_5581:
        /*0018*/ 	.byte	0x04, 0x17
        /*001a*/ 	.short	(.L_5583 - .L_5582)
.L_5582:
        /*001c*/ 	.word	0x00000000
        /*0020*/ 	.short	0x0000
        /*0022*/ 	.short	0x0000
        /*0024*/ 	.byte	0x00, 0xf0, 0x11, 0x00


	//----- nvinfo : EIATTR_SPARSE_MMA_MASK
	.align		4
.L_5583:
        /*0028*/ 	.byte	0x03, 0x50
        /*002a*/ 	.short	0x0000


	//----- nvinfo : EIATTR_MAXREG_COUNT
	.align		4
        /*002c*/ 	.byte	0x03, 0x1b
        /*002e*/ 	.short	0x0080


	//----- nvinfo : EIATTR_MERCURY_ISA_VERSION
	.align		4
        /*0030*/ 	.byte	0x03, 0x5f
        /*0032*/ 	.short	0x0101


	//----- nvinfo : EIATTR_EXIT_INSTR_OFFSETS
	.align		4
        /*0034*/ 	.byte	0x04, 0x1c
        /*0036*/ 	.short	(.L_5585 - .L_5584)


	//   ....[0]....
.L_5584:
        /*0038*/ 	.word	0x00003bc0


	//   ....[1]....
        /*003c*/ 	.word	0x00004f50


	//----- nvinfo : EIATTR_MAX_THREADS
	.align		4
.L_5585:
        /*0040*/ 	.byte	0x04, 0x05
        /*0042*/ 	.short	(.L_5587 - .L_5586)
.L_5586:
        /*0044*/ 	.word	0x00000080
        /*0048*/ 	.word	0x00000001
        /*004c*/ 	.word	0x00000001


	//----- nvinfo : EIATTR_CRS_STACK_SIZE
	.align		4
.L_5587:
        /*0050*/ 	.byte	0x04, 0x1e
        /*0052*/ 	.short	(.L_5589 - .L_5588)
.L_5588:
        /*0054*/ 	.word	0x00000000


	//----- nvinfo : EIATTR_CBANK_PARAM_SIZE
	.align		4
.L_5589:
        /*0058*/ 	.byte	0x03, 0x19
        /*005a*/ 	.short	0x0220


	//----- nvinfo : EIATTR_PARAM_CBANK
	.align		4
        /*005c*/ 	.byte	0x04, 0x0a
        /*005e*/ 	.short	(.L_5591 - .L_5590)
	.align		4
.L_5590:
        /*0060*/ 	.word	index@(.nv.constant0._ZN2at6native18elementwise_kernelILi128ELi4EZNS0_22gpu_kernel_impl_nocastIZZZNS0_15neg_kernel_cudaERNS_18TensorIteratorBaseEENKUlvE0_clEvENKUlvE0_clEvEUlaE_EEvS4_RKT_EUliE_EEviT1_)
        /*0064*/ 	.short	0x0210
        /*0066*/ 	.short	0x0220


	//----- nvinfo : EIATTR_SW_WAR
	.align		4
.L_5591:
        /*0068*/ 	.byte	0x04, 0x36
        /*006a*/ 	.short	(.L_5593 - .L_5592)
.L_5592:
        /*006c*/ 	.word	0x00000008
.L_5593:


//--------------------- .nv.info._ZN2at6native27unrolled_elementwise_kernelIZZZNS0_15neg_kernel_cudaERNS_18TensorIteratorBaseEENKUlvE0_clEvENKUlvE0_clEvEUlaE_St5arrayIPcLm2EELi4E23TrivialOffsetCalculatorILi1EjESB_NS0_6memory15LoadWithoutCastENSC_16StoreWithoutCastEEEviT_T0_T2_T3_T4_T5_ --------------------------
	.section	.nv.info._ZN2at6native27unrolled_elementwise_kernelIZZZNS0_15neg_kernel_cudaERNS_18TensorIteratorBaseEENKUlvE0_clEvENKUlvE0_clEvEUlaE_St5arrayIPcLm2EELi4E23TrivialOffsetCalculatorILi1EjESB_NS0_6memory15LoadWithoutCastENSC_16StoreWithoutCastEEEviT_T0_T2_T3_T4_T5_,"",@"SHT_CUDA_INFO"
	.sectionflags	@""
	.align	4


	//----- nvinfo : EIATTR_CUDA_API_VERSION
	.align		4
        /*0000*/ 	.byte	0x04, 0x37
        /*0002*/ 	.short	(.L_5595 - .L_5594)
.L_5594:
        /*0004*/ 	.word	0x00000082


	//----- nvinfo : EIATTR_KPARAM_INFO
	.align		4
.L_5595:
        /*0008*/ 	.byte	0x04, 0x17
        /*000a*/ 	.short	(.L_5597 - .L_5596)
.L_5596:
        /*000c*/ 	.word	0x00000000
        /*0010*/ 	.short	0x0006
        /*0012*/ 	.short	0x001b
        /*0014*/ 	.byte	0x00, 0xf0, 0x05, 0x00


	//----- nvinfo : EIATTR_KPARAM_INFO
	.align		4
.L_5597:
        /*0018*/ 	.byte	0x04, 0x17
        /*001a*/ 	.short	(.L_5599 - .L_5598)
.L_5598:
        /*001c*/ 	.word	0x00000000
        /*0020*/ 	.short	0x0005
        /*0022*/ 	.short	0x001a
        /*0024*/ 	.byte	0x00, 0xf0, 0x05, 0x00


	//----- nvinfo : EIATTR_KPARAM_INFO
	.align		4
.L_5599:
        /*0028*/ 	.byte	0x04, 0x17
        /*002a*/ 	.short	(.L_5601 - .L_5600)
.L_5600:
        /*002c*/ 	.word	0x00000000
        /*0030*/ 	.short	0x0004
        /*0032*/ 	.short	0x0019
        /*0034*/ 	.byte	0x00, 0xf0, 0x05, 0x00


	//----- nvinfo : EIATTR_KPARAM_INFO
	.align		4
.L_5601:
        /*0038*/ 	.byte	0x04, 0x17
        /*003a*/ 	.short	(.L_5603 - .L_5602)
.L_5602:
        /*003c*/ 	.word	0x00000000
        /*0040*/ 	.short	0x0003
        /*0042*/ 	.short	0x0018
        /*0044*/ 	.byte	0x00, 0xf0, 0x05, 0x00


	//----- nvinfo : EIATTR_KPARAM_INFO
	.align		4
.L_5603:
        /*0048*/ 	.byte	0x04, 0x17
        /*004a*/ 	.short	(.L_5605 - .L_5604)
.L_5604:
        /*004c*/ 	.word	0x00000000
        /*0050*/ 	.short	0x0002
        /*0052*/ 	.short	0x0008
        /*0054*/ 	.byte	0x00, 0xf0, 0x41, 0x00


	//----- nvinfo : EIATTR_KPARAM_INFO
	.align		4
.L_5605:
        /*0058*/ 	.byte	0x04, 0x17
        /*005a*/ 	.short	(.L_5607 - .L_5606)
.L_5606:
        /*005c*/ 	.word	0x00000000
        /*0060*/ 	.short	0x0001
        /*0062*/ 	.short	0x0004
        /*0064*/ 	.byte	0x00, 0xf0, 0x05, 0x00


	//----- nvinfo : EIATTR_KPARAM_INFO
	.align		4
.L_5607:
        /*0068*/ 	.byte	0x04, 0x17
        /*006a*/ 	.short	(.L_5609 - .L_5608)
.L_5608:
        /*006c*/ 	.word	0x00000000
        /*0070*/ 	.short	0x0000
        /*0072*/ 	.short	0x0000
        /*0074*/ 	.byte	0x00, 0xf0, 0x11, 0x00


	//----- nvinfo : EIATTR_SPARSE_MMA_MASK
	.align		4
.L_5609:
        /*0078*/ 	.byte	0x03, 0x50
        /*007a*/ 	.short	0x0000


	//----- nvinfo : EIATTR_MAXREG_COUNT
	.align		4
        /*007c*/ 	.byte	0x03, 0x1b
        /*007e*/ 	.short	0x00ff


	//----- nvinfo : EIATTR_MERCURY_ISA_VERSION
	.align		4
        /*0080*/ 	.byte	0x03, 0x5f
        /*0082*/ 	.short	0x0101


	//----- nvinfo : EIATTR_EXIT_INSTR_OFFSETS
	.align		4
        /*0084*/ 	.byte	0x04, 0x1c
        /*0086*/ 	.short	(.L_5611 - .L_5610)


	//   ....[0]....
.L_5610:
        /*0088*/ 	.word	0x00000440


	//   ....[1]....
        /*008c*/ 	.word	0x000004e0


	//----- nvinfo : EIATTR_MAX_THREADS
	.align		4
.L_5611:
        /*0090*/ 	.byte	0x04, 0x05
        /*0092*/ 	.short	(.L_5613 - .L_5612)
.L_5612:
        /*0094*/ 	.word	0x00000080
        /*0098*/ 	.word	0x00000001
        /*009c*/ 	.word	0x00000001


	//----- nvinfo : EIATTR_CRS_STACK_SIZE
	.align		4
.L_5613:
        /*00a0*/ 	.byte	0x04, 0x1e
        /*00a2*/ 	.short	(.L_5615 - .L_5614)
.L_5614:
        /*00a4*/ 	.word	0x00000000


	//----- nvinfo : EIATTR_CBANK_PARAM_SIZE
	.align		4
.L_5615:
        /*00a8*/ 	.byte	0x03, 0x19
        /*00aa*/ 	.short	0x001c


	//----- nvinfo : EIATTR_PARAM_CBANK
	.align		4
        /*00ac*/ 	.byte	0x04, 0x0a
        /*00ae*/ 	.short	(.L_5617 - .L_5616)
	.align		4
.L_5616:
        /*00b0*/ 	.word	index@(.nv.constant0._ZN2at6native27unrolled_elementwise_kernelIZZZNS0_15neg_kernel_cudaERNS_18TensorIteratorBaseEENKUlvE0_clEvENKUlvE0_clEvEUlaE_St5arrayIPcLm2EELi4E23TrivialOffsetCalculatorILi1EjESB_NS0_6memory15LoadWithoutCastENSC_16StoreWithoutCastEEEviT_T0_T2_T3_T4_T5_)
        /*00b4*/ 	.short	0x0210
        /*00b6*/ 	.short	0x001c


	//----- nvinfo : EIATTR_SW_WAR
	.align		4
.L_5617:
        /*00b8*/ 	.byte	0x04, 0x36
        /*00ba*/ 	.short	(.L_5619 - .L_5618)
.L_5618:
        /*00bc*/ 	.word	0x00000008
.L_5619:


//--------------------- .nv.info._ZN2at6native29vectorized_elementwise_kernelILi2EZZZNS0_15neg_kernel_cudaERNS_18TensorIteratorBaseEENKUlvE0_clEvENKUlvE0_clEvEUlaE_St5arrayIPcLm2EEEEviT0_T1_ --------------------------
	.section	.nv.info._ZN2at6native29vectorized_elementwise_kernelILi2EZZZNS0_15neg_kernel_cudaERNS_18TensorIteratorBaseEENKUlvE0_clEvENKUlvE0_clEvEUlaE_St5arrayIPcLm2EEEEviT0_T1_,"",@"SHT_CUDA_INFO"
	.sectionflags	@""
	.align	4


	//----- nvinfo : EIATTR_CUDA_API_VERSION
	.align		4
        /*0000*/ 	.byte	0x04, 0x37
        /*0002*/ 	.short	(.L_5621 - .L_5620)
.L_5620:
        /*0004*/ 	.word	0x00000082


	//----- nvinfo : EIATTR_KPARAM_INFO
	.align		4
.L_5621:
        /*0008*/ 	.byte	0x04, 0x17
        /*000a*/ 	.short	(.L_5623 - .L_5622)
.L_5622:
        /*000c*/ 	.word	0x00000000
        /*0010*/ 	.short	0x0002
        /*0012*/ 	.short	0x0008
        /*0014*/ 	.byte	0x00, 0xf0, 0x41, 0x00


	//----- nvinfo : EIATTR_KPARAM_INFO
	.align		4
.L_5623:
        /*0018*/ 	.byte	0x04, 0x17
        /*001a*/ 	.short	(.L_5625 - .L_5624)
.L_5624:
        /*001c*/ 	.word	0x00000000
        /*0020*/ 	.short	0x0001
        /*0022*/ 	.short	0x0004
        /*0024*/ 	.byte	0x00, 0xf0, 0x05, 0x00


	//----- nvinfo : EIATTR_KPARAM_INFO
	.align		4
.L_5625:
        /*0028*/ 	.byte	0x04, 0x17
        /*002a*/ 	.short	(.L_5627 - .L_5626)
.L_5626:
        /*002c*/ 	.word	0x00000000
        /*0030*/ 	.short	0x0000
        /*0032*/ 	.short	0x0000
        /*0034*/ 	.byte	0x00, 0xf0, 0x11, 0x00


	//----- nvinfo : EIATTR_SPARSE_MMA_MASK
	.align		4
.L_5627:
        /*0038*/ 	.byte	0x03, 0x50
        /*003a*/ 	.short	0x0000


	//----- nvinfo : EIATTR_MAXREG_COUNT
	.align		4
        /*003c*/ 	.byte	0x03, 0x1b
        /*003e*/ 	.short	0x00ff


	//----- nvinfo : EIATTR_MERCURY_ISA_VERSION
	.align		4
        /*0040*/ 	.byte	0x03, 0x5f
        /*0042*/ 	.short	0x0101


	//----- nvinfo : EIATTR_EXIT_INSTR_OFFSETS
	.align		4
        /*0044*/ 	.byte	0x04, 0x1c
        /*0046*/ 	.short	(.L_5629 - .L_5628)


	//   ....[0]....
.L_5628:
        /*0048*/ 	.word	0x00000390


	//   ....[1]....
        /*004c*/ 	.word	0x00000d40


	//   ....[2]....
        /*0050*/ 	.word	0x00000da0


	//----- nvinfo : EIATTR_MAX_THREADS
	.align		4
.L_5629:
        /*0054*/ 	.byte	0x04, 0x05
        /*0056*/ 	.short	(.L_5631 - .L_5630)
.L_5630:
        /*0058*/ 	.word	0x00000080
        /*005c*/ 	.word	0x00000001
        /*0060*/ 	.word	0x00000001


	//----- nvinfo : EIATTR_CRS_STACK_SIZE
	.align		4
.L_5631:
        /*0064*/ 	.byte	0x04, 0x1e
        /*0066*/ 	.short	(.L_5633 - .L_5632)
.L_5632:
        /*0068*/ 	.word	0x00000000


	//----- nvinfo : EIATTR_CBANK_PARAM_SIZE
	.align		4
.L_5633:
        /*006c*/ 	.byte	0x03, 0x19
        /*006e*/ 	.short	0x0018


	//----- nvinfo : EIATTR_PARAM_CBANK
	.align		4
        /*0070*/ 	.byte	0x04, 0x0a
        /*0072*/ 	.short	(.L_5635 - .L_5634)
	.align		4
.L_5634:
        /*0074*/ 	.word	index@(.nv.constant0._ZN2at6native29vectorized_elementwise_kernelILi2EZZZNS0_15neg_kernel_cudaERNS_18TensorIteratorBaseEENKUlvE0_clEvENKUlvE0_clEvEUlaE_St5arrayIPcLm2EEEEviT0_T1_)
        /*0078*/ 	.short	0x0210
        /*007a*/ 	.short	0x0018


	//----- nvinfo : EIATTR_SW_WAR
	.align		4
.L_5635:
        /*007c*/ 	.byte	0x04, 0x36
        /*007e*/ 	.short	(.L_5637 - .L_5636)
.L_5636:
        /*0080*/ 	.word	0x00000008
.L_5637:


//--------------------- .nv.info._ZN2at6native29vectorized_elementwise_kernelILi4EZZZNS0_15neg_kernel_cudaERNS_18TensorIteratorBaseEENKUlvE0_clEvENKUlvE0_clEvEUlaE_St5arrayIPcLm2EEEEviT0_T1_ --------------------------
	.section	.nv.info._ZN2at6native29vectorized_elementwise_kernelILi4EZZZNS0_15neg_kernel_cudaERNS_18TensorIteratorBaseEENKUlvE0_clEvENKUlvE0_clEvEUlaE_St5arrayIPcLm2EEEEviT0_T1_,"",@"SHT_CUDA_INFO"
	.sectionflags	@""
	.align	4


	//----- nvinfo : EIATTR_CUDA_API_VERSION
	.align		4
        /*0000*/ 	.byte	0x04, 0x37
        /*0002*/ 	.short	(.L_5639 - .L_5638)
.L_5638:
        /*0004*/ 	.word	0x00000082


	//----- nvinfo : EIATTR_KPARAM_INFO
	.align		4
.L_5639:
        /*0008*/ 	.byte	0x04, 0x17
        /*000a*/ 	.short	(.L_5641 - .L_5640)
.L_5640:
        /*000c*/ 	.word	0x00000000
        /*0010*/ 	.short	0x0002
        /*0012*/ 	.short	0x0008
        /*0014*/ 	.byte	0x00, 0xf0, 0x41, 0x00


	//----- nvinfo : EIATTR_KPARAM_INFO
	.align		4
.L_5641:
        /*0018*/ 	.byte	0x04, 0x17
        /*001a*/ 	.short	(.L_5643 - .L_5642)
.L_5642:
        /*001c*/ 	.word	0x00000000
        /*0020*/ 	.short	0x0001
        /*0022*/ 	.short	0x0004
        /*0024*/ 	.byte	0x00, 0xf0, 0x05, 0x00


	//----- nvinfo : EIATTR_KPARAM_INFO
	.align		4
.L_5643:
        /*0028*/ 	.byte	0x04, 0x17
        /*002a*/ 	.short	(.L_5645 - .L_5644)
.L_5644:
        /*002c*/ 	.word	0x00000000
        /*0030*/ 	.short	0x0000
        /*0032*/ 	.short	0x0000
        /*0034*/ 	.byte	0x00, 0xf0, 0x11, 0x00


	//----- nvinfo : EIATTR_SPARSE_MMA_MASK
	.align		4
.L_5645:
        /*0038*/ 	.byte	0x03, 0x50
        /*003a*/ 	.short	0x0000


	//----- nvinfo : EIATTR_MAXREG_COUNT
	.align		4
        /*003c*/ 	.byte	0x03, 0x1b
        /*003e*/ 	.short	0x00ff


	//----- nvinfo : EIATTR_MERCURY_ISA_VERSION
	.align		4
        /*0040*/ 	.byte	0x03, 0x5f
        /*0042*/ 	.short	0x0101


	//----- nvinfo : EIATTR_EXIT_INSTR_OFFSETS
	.align		4
        /*0044*/ 	.byte	0x04, 0x1c
        /*0046*/ 	.short	(.L_5647 - .L_5646)


	//   ....[0]....
.L_5646:
        /*0048*/ 	.word	0x00000370


	//   ....[1]....
        /*004c*/ 	.word	0x00000d20


	//   ....[2]....
        /*0050*/ 	.word	0x00000d80


	//----- nvinfo : EIATTR_MAX_THREADS
	.align		4
.L_5647:
        /*0054*/ 	.byte	0x04, 0x05
        /*0056*/ 	.short	(.L_5649 - .L_5648)
.L_5648:
        /*0058*/ 	.word	0x00000080
        /*005c*/ 	.word	0x00000001
        /*0060*/ 	.word	0x00000001


	//----- nvinfo : EIATTR_CRS_STACK_SIZE
	.align		4
.L_5649:
        /*0064*/ 	.byte	0x04, 0x1e
        /*0066*/ 	.short	(.L_5651 - .L_5650)
.L_5650:
        /*0068*/ 	.word	0x00000000


	//----- nvinfo : EIATTR_CBANK_PARAM_SIZE
	.align		4
.L_5651:
        /*006c*/ 	.byte	0x03, 0x19
        /*006e*/ 	.short	0x0018


	//----- nvinfo : EIATTR_PARAM_CBANK
	.align		4
        /*0070*/ 	.byte	0x04, 0x0a
        /*0072*/ 	.short	(.L_5653 - .L_5652)
	.align		4
.L_5652:
        /*0074*/ 	.word	index@(.nv.constant0._ZN2at6native29vectorized_elementwise_kernelILi4EZZZNS0_15neg_kernel_cudaERNS_18TensorIteratorBaseEENKUlvE0_clEvENKUlvE0_clEvEUlaE_St5arrayIPcLm2EEEEviT0_T1_)
        /*0078*/ 	.short	0x0210
        /*007a*/ 	.short	0x0018


	//----- nvinfo : EIATTR_SW_WAR
	.align		4
.L_5653:
        /*007c*/ 	.byte	0x04, 0x36
        /*007e*/ 	.short	(.L_5655 - .L_5654)
.L_5654:
        /*0080*/ 	.word	0x00000008
.L_5655:


//--------------------- .nv.info._ZN2at6native29vectorized_elementwise_kernelILi8EZZZNS0_15neg_kernel_cudaERNS_18TensorIteratorBaseEENKUlvE0_clEvENKUlvE0_clEvEUlaE_St5arrayIPcLm2EEEEviT0_T1_ --------------------------
	.section	.nv.info._ZN2at6native29vectorized_elementwise_kernelILi8EZZZNS0_15neg_kernel_cudaERNS_18TensorIteratorBaseEENKUlvE0_clEvENKUlvE0_clEvEUlaE_St5arrayIPcLm2EEEEviT0_T1_,"",@"SHT_CUDA_INFO"
	.sectionflags	@""
	.align	4


	//----- nvinfo : EIATTR_CUDA_API_VERSION
	.align		4
        /*0000*/ 	.byte	0x04, 0x37
        /*0002*/ 	.short	(.L_5657 - .L_5656)
.L_5656:
        /*0004*/ 	.word	0x00000082


	//----- nvinfo : EIATTR_KPARAM_INFO
	.align		4
.L_5657:
        /*0008*/ 	.byte	0x04, 0x17
        /*000a*/ 	.short	(.L_5659 - .L_5658)
.L_5658:
        /*000c*/ 	.word	0x00000000
        /*0010*/ 	.short	0x0002
        /*0012*/ 	.short	0x0008
        /*0014*/ 	.byte	0x00, 0xf0, 0x41, 0x00


	//----- nvinfo : EIATTR_KPARAM_INFO
	.align		4
.L_5659:
        /*0018*/ 	.byte	0x04, 0x17
        /*001a*/ 	.short	(.L_5661 - .L_5660)
.L_5660:
        /*001c*/ 	.word	0x00000000
        /*0020*/ 	.short	0x0001
        /*0022*/ 	.short	0x0004
        /*0024*/ 	.byte	0x00, 0xf0, 0x05, 0x00


	//----- nvinfo : EIATTR_KPARAM_INFO
	.align		4
.L_5661:
        /*0028*/ 	.byte	0x04, 0x17
        /*002a*/ 	.short	(.L_5663 - .L_5662)
.L_5662:
        /*002c*/ 	.word	0x00000000
        /*0030*/ 	.short	0x0000
        /*0032*/ 	.short	0x0000
        /*0034*/ 	.byte	0x00, 0xf0, 0x11, 0x00


	//----- nvinfo : EIATTR_SPARSE_MMA_MASK
	.align		4
.L_5663:
        /*0038*/ 	.byte	0x03, 0x50
        /*003a*/ 	.short	0x0000


	//----- nvinfo : EIATTR_MAXREG_COUNT
	.align		4
        /*003c*/ 	.byte	0x03, 0x1b
        /*003e*/ 	.short	0x00ff


	//----- nvinfo : EIATTR_MERCURY_ISA_VERSION
	.align		4
        /*0040*/ 	.byte	0x03, 0x5f
        /*0042*/ 	.short	0x0101


	//----- nvinfo : EIATTR_EXIT_INSTR_OFFSETS
	.align		4
        /*0044*/ 	.byte	0x04, 0x1c
        /*0046*/ 	.short	(.L_5665 - .L_5664)


	//   ....[0]....
.L_5664:
        /*0048*/ 	.word	0x000003f0


	//   ....[1]....
        /*004c*/ 	.word	0x00000da0


	//   ....[2]....
        /*0050*/ 	.word	0x00000e00


	//----- nvinfo : EIATTR_MAX_THREADS
	.align		4
.L_5665:
        /*0054*/ 	.byte	0x04, 0x05
        /*0056*/ 	.short	(.L_5667 - .L_5666)
.L_5666:
        /*0058*/ 	.word	0x00000080
        /*005c*/ 	.word	0x00000001
        /*0060*/ 	.word	0x00000001


	//----- nvinfo : EIATTR_CRS_STACK_SIZE
	.align		4
.L_5667:
        /*0064*/ 	.byte	0x04, 0x1e
        /*0066*/ 	.short	(.L_5669 - .L_5668)
.L_5668:
        /*0068*/ 	.word	0x00000000


	//----- nvinfo : EIATTR_CBANK_PARAM_SIZE
	.align		4
.L_5669:
        /*006c*/ 	.byte	0x03, 0x19
        /*006e*/ 	.short	0x0018


	//----- nvinfo : EIATTR_PARAM_CBANK
	.align		4
        /*0070*/ 	.byte	0x04, 0x0a
        /*0072*/ 	.short	(.L_5671 - .L_5670)
	.align		4
.L_5670:
        /*0074*/ 	.word	index@(.nv.constant0._ZN2at6native29vectorized_elementwise_kernelILi8EZZZNS0_15neg_kernel_cudaERNS_18TensorIteratorBaseEENKUlvE0_clEvENKUlvE0_clEvEUlaE_St5arrayIPcLm2EEEEviT0_T1_)
        /*0078*/ 	.short	0x0210
        /*007a*/ 	.short	0x0018


	//----- nvinfo : EIATTR_SW_WAR
	.align		4
.L_5671:
        /*007c*/ 	.byte	0x04, 0x36
        /*007e*/ 	.short	(.L_5673 - .L_5672)
.L_5672:
        /*0080*/ 	.word	0x00000008
.L_5673:


//--------------------- .nv.info._ZN2at6native18elementwise_kernelILi128ELi4EZNS0_15gpu_kernel_implIZZZNS0_15neg_kernel_cudaERNS_18TensorIteratorBaseEENKUlvE0_clEvENKUlvE_clEvEUlhE_EEvS4_RKT_EUliE_EEviT1_ --------------------------
	.section	.nv.info._ZN2at6native18elementwise_kernelILi128ELi4EZNS0_15gpu_kernel_implIZZZNS0_15neg_kernel_cudaERNS_18TensorIteratorBaseEENKUlvE0_clEvENKUlvE_clEvEUlhE_EEvS4_RKT_EUliE_EEviT1_,"",@"SHT_CUDA_INFO"
	.sectionflags	@""
	.align	4


	//----- nvinfo : EIATTR_CUDA_API_VERSION
	.align		4
        /*0000*/ 	.byte	0x04, 0x37
        /*0002*/ 	.short	(.L_5675 - .L_5674)
.L_5674:
        /*0004*/ 	.word	0x00000082


	//----- nvinfo : EIATTR_KPARAM_INFO
	.align		4
.L_5675:
        /*0008*/ 	.byte	0x04, 0x17
        /*000a*/ 	.short	(.L_5677 - .L_5676)
.L_5676:
        /*000c*/ 	.word	0x00000000
        /*0010*/ 	.short	0x0001
        /*0012*/ 	.short	0x0008
        /*0014*/ 	.byte	0x00, 0xf0, 0x61, 0x08


	//----- nvinfo : EIATTR_KPARAM_INFO
	.align		4
.L_5677:
        /*0018*/ 	.byte	0x04, 0x17
        /*001a*/ 	.short	(.L_5679 - .L_5678)
.L_5678:
        /*001c*/ 	.word	0x00000000
        /*0020*/ 	.short	0x0000
        /*0022*/ 	.short	0x0000
        /*0024*/ 	.byte	0x00, 0xf0, 0x11, 0x00


	//----- nvinfo : EIATTR_SPARSE_MMA_MASK
	.align		4
.L_5679:
        /*0028*/ 	.byte	0x03, 0x50
        /*002a*/ 	.short	0x0000


	//----- nvinfo : EIATTR_MAXREG_COUNT
	.align		4
        /*002c*/ 	.byte	0x03, 0x1b
        /*002e*/ 	.short	0x0080


	//----- nvinfo : EIATTR_EXTERNS
	.align		4
        /*0030*/ 	.byte	0x04, 0x0f
        /*0032*/ 	.short	(.L_5681 - .L_5680)


	//   ....[0]....
	.align		4
.L_5680:
        /*0034*/ 	.word	index@(__assertfail)


	//----- nvinfo : EIATTR_MERCURY_ISA_VERSION
	.align		4
.L_5681:
        /*0038*/ 	.byte	0x03, 0x5f
        /*003a*/ 	.short	0x0101


	//----- nvinfo : EIATTR_SYSCALL_OFFSETS
	.align		4
        /*003c*/ 	.byte	0x04, 0x46
        /*003e*/ 	.short	(.L_5683 - .L_5682)


	//   ....[0]....
.L_5682:
        /*0040*/ 	.word	0x00002220


	//   ....[1]....
        /*0044*/ 	.word	0x00003180


	//   ....[2]....
        /*0048*/ 	.word	0x000053f0


	//   ....[3]....
        /*004c*/ 	.word	0x00006350


	//   ....[4]....
        /*0050*/ 	.word	0x000085b0


	//   ....[5]....
        /*0054*/ 	.word	0x00009510


	//   ....[6]....
        /*0058*/ 	.word	0x0000b760


	//   ....[7]....
        /*005c*/ 	.word	0x0000c6c0


	//----- nvinfo : EIATTR_EXIT_INSTR_OFFSETS
	.align		4
.L_5683:
        /*0060*/ 	.byte	0x04, 0x1c
        /*0062*/ 	.short	(.L_5685 - .L_5684)


	//   ....[0]....
.L_5684:
        /*0064*/ 	.word	0x000095d0


	//   ....[1]....
        /*0068*/ 	.word	0x0000b8b0


	//   ....[2]....
        /*006c*/ 	.word	0x0000b8d0


	//   ....[3]....
        /*0070*/ 	.word	0x0000b970


	//   ....[4]....
        /*0074*/ 	.word	0x0000b9a0


	//   ....[5]....
        /*0078*/ 	.word	0x0000b9d0


	//   ....[6]....
        /*007c*/ 	.word	0x0000ba70


	//   ....[7]....
        /*0080*/ 	.word	0x0000bac0


	//   ....[8]....
        /*0084*/ 	.word	0x0000bb70


	//   ....[9]....
        /*0088*/ 	.word	0x0000bbd0


	//   ....[10]....
        /*008c*/ 	.word	0x0000bc10


	//   ....[11]....
        /*0090*/ 	.word	0x0000bcd0


	//   ....[12]....
        /*0094*/ 	.word	0x0000bd20


	//   ....[13]....
        /*0098*/ 	.word	0x0000bec0


	//   ....[14]....
        /*009c*/ 	.word	0x0000c030


	//   ....[15]....
        /*00a0*/ 	.word	0x0000c080


	//   ....[16]....
        /*00a4*/ 	.word	0x0000c130


	//   ....[17]....
        /*00a8*/ 	.word	0x0000c2c0


	//   ....[18]....
        /*00ac*/ 	.word	0x0000c450


	//   ....[19]....
        /*00b0*/ 	.word	0x0000c5c0


	//   ....[20]....
        /*00b4*/ 	.word	0x0000c6d0


	//   ....[21]....
        /*00b8*/ 	.word	0x0000c710


	//   ....[22]....
        /*00bc*/ 	.word	0x0000c740


	//----- nvinfo : EIATTR_MAX_THREADS
	.align		4
.L_5685:
        /*00c0*/ 	.byte	0x04, 0x05
        /*00c2*/ 	.short	(.L_5687 - .L_5686)
.L_5686:
        /*00c4*/ 	.word	0x00000080
        /*00c8*/ 	.word	0x00000001
        /*00cc*/ 	.word	0x00000001


	//----- nvinfo : EIATTR_CRS_STACK_SIZE
	.align		4
.L_5687:
        /*00d0*/ 	.byte	0x04, 0x1e
        /*00d2*/ 	.short	(.L_5689 - .L_5688)
.L_5688:
        /*00d4*/ 	.word	0x00000000


	//----- nvinfo : EIATTR_CBANK_PARAM_SIZE
	.align		4
.L_5689:
        /*00d8*/ 	.byte	0x03, 0x19
        /*00da*/ 	.short	0x0220


	//----- nvinfo : EIATTR_PARAM_CBANK
	.align		4
        /*00dc*/ 	.byte	0x04, 0x0a
        /*00de*/ 	.short	(.L_5691 - .L_5690)
	.align		4
.L_5690:
        /*00e0*/ 	.word	index@(.nv.constant0._ZN2at6native18elementwise_kernelILi128ELi4EZNS0_15gpu_kernel_implIZZZNS0_15neg_kernel_cudaERNS_18TensorIteratorBaseEENKUlvE0_clEvENKUlvE_clEvEUlhE_EEvS4_RKT_EUliE_EEviT1_)
        /*00e4*/ 	.short	0x0210
        /*00e6*/ 	.short	0x0220


	//----- nvinfo : EIATTR_SW_WAR
	.align		4
.L_5691:
        /*00e8*/ 	.byte	0x04, 0x36
        /*00ea*/ 	.short	(.L_5693 - .L_5692)
.L_5692:
        /*00ec*/ 	.word	0x00000008
.L_5693:


//--------------------- .nv.info._ZN2at6native27unrolled_elementwise_kernelIZZZNS0_15neg_kernel_cudaERNS_18TensorIteratorBaseEENKUlvE0_clEvENKUlvE_clEvEUlhE_St5arrayIPcLm2EELi4E23TrivialOffsetCalculatorILi1EjESB_NS0_6memory12LoadWithCastILi1EEENSC_13StoreWithCastILi1EEEEEviT_T0_T2_T3_T4_T5_ --------------------------
	.section	.nv.info._ZN2at6native27unrolled_elementwise_kernelIZZZNS0_15neg_kernel_cudaERNS_18TensorIteratorBaseEENKUlvE0_clEvENKUlvE_clEvEUlhE_St5arrayIPcLm2EELi4E23TrivialOffsetCalculatorILi1EjESB_NS0_6memory12LoadWithCastILi1EEENSC_13StoreWithCastILi1EEEEEviT_T0_T2_T3_T4_T5_,"",@"SHT_CUDA_INFO"
	.sectionflags	@""
	.align	4


	//----- nvinfo : EIATTR_CUDA_API_VERSION
	.align		4
        /*0000*/ 	.byte	0x04, 0x37
        /*0002*/ 	.short	(.L_5695 - .L_5694)
.L_5694:
        /*0004*/ 	.word	0x00000082


	//----- nvinfo : EIATTR_KPARAM_INFO
	.align		4
.L_5695:
        /*0008*/ 	.byte	0x04, 0x17
        /*000a*/ 	.short	(.L_5697 - .L_5696)
.L_5696:
        /*000c*/ 	.word	0x00000000
        /*0010*/ 	.short	0x0006
        /*0012*/ 	.short	0x0024
        /*0014*/ 	.byte	0x00, 0xf0, 0x21, 0x00


	//----- nvinfo : EIATTR_KPARAM_INFO
	.align		4
.L_5697:
        /*0018*/ 	.byte	0x04, 0x17
        /*001a*/ 	.short	(.L_5699 - .L_5698)
.L_5698:
        /*001c*/ 	.word	0x00000000
        /*0020*/ 	.short	0x0005
        /*0022*/ 	.short	0x001c
        /*0024*/ 	.byte	0x00, 0xf0, 0x21, 0x00


	//----- nvinfo : EIATTR_KPARAM_INFO
	.align		4
.L_5699:
        /*0028*/ 	.byte	0x04, 0x17
        /*002a*/ 	.short	(.L_5701 - .L_5700)
.L_5700:
        /*002c*/ 	.word	0x00000000
        /*0030*/ 	.short	0x0004
        /*0032*/ 	.short	0x0019
        /*0034*/ 	.byte	0x00, 0xf0, 0x05, 0x00


	//----- nvinfo : EIATTR_KPARAM_INFO
	.align		4
.L_5701:
        /*0038*/ 	.byte	0x04, 0x17
        /*003a*/ 	.short	(.L_5703 - .L_5702)
.L_5702:
        /*003c*/ 	.word	0x00000000
        /*0040*/ 	.short	0x0003
        /*0042*/ 	.short	0x0018
        /*0044*/ 	.byte	0x00, 0xf0, 0x05, 0x00


	//----- nvinfo : EIATTR_KPARAM_INFO
	.align		4
.L_5703:
        /*0048*/ 	.byte	0x04, 0x17
        /*004a*/ 	.short	(.L_5705 - .L_5704)
.L_5704:
        /*004c*/ 	.word	0x00000000
        /*0050*/ 	.short	0x0002
        /*0052*/ 	.short	0x0008
        /*0054*/ 	.byte	0x00, 0xf0, 0x41, 0x00


	//----- nvinfo : EIATTR_KPARAM_INFO
	.align		4
.L_5705:
        /*0058*/ 	.byte	0x04, 0x17
        /*005a*/ 	.short	(.L_5707 - .L_5706)
.L_5706:
        /*005c*/ 	.word	0x00000000
        /*0060*/ 	.short	0x0001
        /*0062*/ 	.short	0x0004
        /*0064*/ 	.byte	0x00, 0xf0, 0x05, 0x00


	//----- nvinfo : EIATTR_KPARAM_INFO
	.align		4
.L_5707:
        /*0068*/ 	.byte	0x04, 0x17
        /*006a*/ 	.short	(.L_5709 - .L_5708)
.L_5708:
        /*006c*/ 	.word	0x00000000
        /*0070*/ 	.short	0x0000
        /*0072*/ 	.short	0x0000
        /*0074*/ 	.byte	0x00, 0xf0, 0x11, 0x00


	//----- nvinfo : EIATTR_SPARSE_MMA_MASK
	.align		4
.L_5709:
        /*0078*/ 	.byte	0x03, 0x50
        /*007a*/ 	.short	0x0000


	//----- nvinfo : EIATTR_MAXREG_COUNT
	.align		4
        /*007c*/ 	.byte	0x03, 0x1b
        /*007e*/ 	.short	0x00ff


	//----- nvinfo : EIATTR_EXTERNS
	.align		4
        /*0080*/ 	.byte	0x04, 0x0f
        /*0082*/ 	.short	(.L_5711 - .L_5710)


	//   ....[0]....
	.align		4
.L_5710:
        /*0084*/ 	.word	index@(__assertfail)


	//----- nvinfo : EIATTR_MERCURY_ISA_VERSION
	.align		4
.L_5711:
        /*0088*/ 	.byte	0x03, 0x5f
        /*008a*/ 	.short	0x0101


	//----- nvinfo : EIATTR_SYSCALL_OFFSETS
	.align		4
        /*008c*/ 	.byte	0x04, 0x46
        /*008e*/ 	.short	(.L_5713 - .L_5712)


	//   ....[0]....
.L_5712:
        /*0090*/ 	.word	0x00000f50


	//   ....[1]....
        /*0094*/ 	.word	0x00001ea0


	//   ....[2]....
        /*0098*/ 	.word	0x00002e00


	//   ....[3]....
        /*009c*/ 	.word	0x00003d30


	//   ....[4]....
        /*00a0*/ 	.word	0x00004db0


	//   ....[5]....
        /*00a4*/ 	.word	0x00005db0


	//   ....[6]....
        /*00a8*/ 	.word	0x00006da0


	//   ....[7]....
        /*00ac*/ 	.word	0x00007d90


	//----- nvinfo : EIATTR_EXIT_INSTR_OFFSETS
	.align		4
.L_5713:
        /*00b0*/ 	.byte	0x04, 0x1c
        /*00b2*/ 	.short	(.L_5715 - .L_5714)


	//   ....[0]....
.L_5714:
        /*00b4*/ 	.word	0x00006e50


	//   ....[1]....
        /*00b8*/ 	.word	0x00006f80


	//   ....[2]....
        /*00bc*/ 	.word	0x00006fa0


	//   ....[3]....
        /*00c0*/ 	.word	0x00007040


	//   ....[4]....
        /*00c4*/ 	.word	0x00007070


	//   ....[5]....
        /*00c8*/ 	.word	0x000070a0


	//   ....[6]....
        /*00cc*/ 	.word	0x00007140


	//   ....[7]....
        /*00d0*/ 	.word	0x00007190


	//   ....[8]....
        /*00d4*/ 	.word	0x00007240


	//   ....[9]....
        /*00d8*/ 	.word	0x000072a0


	//   ....[10]....
        /*00dc*/ 	.word	0x000072e0


	//   ....[11]....
        /*00e0*/ 	.word	0x000073a0


	//   ....[12]....
        /*00e4*/ 	.word	0x000073f0


	//   ....[13]....
        /*00e8*/ 	.word	0x00007590


	//   ....[14]....
        /*00ec*/ 	.word	0x00007700


	//   ....[15]....
        /*00f0*/ 	.word	0x00007750


	//   ....[16]....
        /*00f4*/ 	.word	0x00007800


	//   ....[17]....
        /*00f8*/ 	.word	0x00007990


	//   ....[18]....
        /*00fc*/ 	.word	0x00007b20


	//   ....[19]....
        /*0100*/ 	.word	0x00007c90


	//   ....[20]....
        /*0104*/ 	.word	0x00007da0


	//   ....[21]....
        /*0108*/ 	.word	0x00007de0


	//   ....[22]....
        /*010c*/ 	.word	0x00007e10


	//----- nvinfo : EIATTR_MAX_THREADS
	.align		4
.L_5715:
        /*0110*/ 	.byte	0x04, 0x05
        /*0112*/ 	.short	(.L_5717 - .L_5716)
.L_5716:
        /*0114*/ 	.word	0x00000080
        /*0118*/ 	.word	0x00000001
        /*011c*/ 	.word	0x00000001


	//----- nvinfo : EIATTR_CRS_STACK_SIZE
	.align		4
.L_5717:
        /*0120*/ 	.byte	0x04, 0x1e
        /*0122*/ 	.short	(.L_5719 - .L_5718)
.L_5718:
        /*0124*/ 	.word	0x00000000


	//----- nvinfo : EIATTR_CBANK_PARAM_SIZE
	.align		4
.L_5719:
        /*0128*/ 	.byte	0x03, 0x19
        /*012a*/ 	.short	0x002c


	//----- nvinfo : EIATTR_PARAM_CBANK
	.align		4
        /*012c*/ 	.byte	0x04, 0x0a
        /*012e*/ 	.short	(.L_5721 - .L_5720)
	.align		4
.L_5720:
        /*0130*/ 	.word	index@(.nv.constant0._ZN2at6native27unrolled_elementwise_kernelIZZZNS0_15neg_kernel_cudaERNS_18TensorIteratorBaseEENKUlvE0_clEvENKUlvE_clEvEUlhE_St5arrayIPcLm2EELi4E23TrivialOffsetCalculatorILi1EjESB_NS0_6memory12LoadWithCastILi1EEENSC_13StoreWithCastILi1EEEEEviT_T0_T2_T3_T4_T5_)
        /*0134*/ 	.short	0x0210
        /*0136*/ 	.short	0x002c


	//----- nvinfo : EIATTR_SW_WAR
	.align		4
.L_5721:
        /*0138*/ 	.byte	0x04, 0x36
        /*013a*/ 	.short	(.L_5723 - .L_5722)
.L_5722:
        /*013c*/ 	.word	0x00000008
.L_5723:


//--------------------- .nv.info._ZN2at6native18elementwise_kernelILi128ELi4EZNS0_22gpu_kernel_impl_nocastIZZZNS0_15neg_kernel_cudaERNS_18TensorIteratorBaseEENKUlvE0_clEvENKUlvE_clEvEUlhE_EEvS4_RKT_EUliE_EEviT1_ --------------------------
	.section	.nv.info._ZN2at6native18elementwise_kernelILi128ELi4EZNS0_22gpu_kernel_impl_nocastIZZZNS0_15neg_kernel_cudaERNS_18TensorIteratorBaseEENKUlvE0_clEvENKUlvE_clEvEUlhE_EEvS4_RKT_EUliE_EEviT1_,"",@"SHT_CUDA_INFO"
	.sectionflags	@""
	.align	4


	//----- nvinfo : EIATTR_CUDA_API_VERSION
	.align		4
        /*0000*/ 	.byte	0x04, 0x37
        /*0002*/ 	.short	(.L_5725 - .L_5724)
.L_5724:
        /*0004*/ 	.word	0x00000082


	//----- nvinfo : EIATTR_KPARAM_INFO
	.align		4
.L_5725:
        /*0008*/ 	.byte	0x04, 0x17
        /*000a*/ 	.short	(.L_5727 - .L_5726)
.L_5726:
        /*000c*/ 	.word	0x00000000
        /*0010*/ 	.short	0x0001
        /*0012*/ 	.short	0x0008
        /*0014*/ 	.byte	0x00, 0xf0, 0x61, 0x08


	//----- nvinfo : EIATTR_KPARAM_INFO
	.align		4
.L_5727:
        /*0018*/ 	.byte	0x04, 0x17
        /*001a*/ 	.short	(.L_5729 - .L_5728)
.L_5728:
        /*001c*/ 	.word	0x00000000
        /*0020*/ 	.short	0x0000
        /*0022*/ 	.short	0x0000
        /*0024*/ 	.byte	0x00, 0xf0, 0x11, 0x00


	//----- nvinfo : EIATTR_SPARSE_MMA_MASK
	.align		4
.L_5729:
        /*0028*/ 	.byte	0x03, 0x50
        /*002a*/ 	.short	0x0000


	//----- nvinfo : EIATTR_MAXREG_COUNT
	.align		4
        /*002c*/ 	.byte	0x03, 0x1b
        /*002e*/ 	.short	0x0080


	//----- nvinfo : EIATTR_MERCURY_ISA_VERSION
	.align		4
        /*0030*/ 	.byte	0x03, 0x5f
        /*0032*/ 	.short	0x0101


	//----- nvinfo : EIATTR_EXIT_INSTR_OFFSETS
	.align		4
        /*0034*/ 	.byte	0x04, 0x1c
        /*0036*/ 	.short	(.L_5731 - .L_5730)


	//   ....[0]....
.L_5730:
        /*0038*/ 	.word	0x00003bc0


	//   ....[1]....
        /*003c*/ 	.word	0x00004f50


	//----- nvinfo : EIATTR_MAX_THREADS
	.align		4
.L_5731:
        /*0040*/ 	.byte	0x04, 0x05
        /*0042*/ 	.short	(.L_5733 - .L_5732)
.L_5732:
        /*0044*/ 	.word	0x00000080
        /*0048*/ 	.word	0x00000001
        /*004c*/ 	.word	0x00000001


	//----- nvinfo : EIATTR_CRS_STACK_SIZE
	.align		4
.L_5733:
        /*0050*/ 	.byte	0x04, 0x1e
        /*0052*/ 	.short	(.L_5735 - .L_5734)
.L_5734:
        /*0054*/ 	.word	0x00000000


	//----- nvinfo : EIATTR_CBANK_PARAM_SIZE
	.align		4
.L_5735:
        /*0058*/ 	.byte	0x03, 0x19
        /*005a*/ 	.short	0x0220


	//----- nvinfo : EIATTR_PARAM_CBANK
	.align		4
        /*005c*/ 	.byte	0x04, 0x0a
        /*005e*/ 	.short	(.L_5737 - .L_5736)
	.align		4
.L_5736:
        /*0060*/ 	.word	index@(.nv.constant0._ZN2at6native18elementwise_kernelILi128ELi4EZNS0_22gpu_kernel_impl_nocastIZZZNS0_15neg_kernel_cudaERNS_18TensorIteratorBaseEENKUlvE0_clEvENKUlvE_clEvEUlhE_EEvS4_RKT_EUliE_EEviT1_)
        /*0064*/ 	.short	0x0210
        /*0066*/ 	.short	0x0220


	//----- nvinfo : EIATTR_SW_WAR
	.align		4
.L_5737:
        /*0068*/ 	.byte	0x04, 0x36
        /*006a*/ 	.short	(.L_5739 - .L_5738)
.L_5738:
        /*006c*/ 	.word	0x00000008
.L_5739:


//--------------------- .nv.info._ZN2at6native27unrolled_elementwise_kernelIZZZNS0_15neg_kernel_cudaERNS_18TensorIteratorBaseEENKUlvE0_clEvENKUlvE_clEvEUlhE_St5arrayIPcLm2EELi4E23TrivialOffsetCalculatorILi1EjESB_NS0_6memory15LoadWithoutCastENSC_16StoreWithoutCastEEEviT_T0_T2_T3_T4_T5_ --------------------------
	.section	.nv.info._ZN2at6native27unrolled_elementwise_kernelIZZZNS0_15neg_kernel_cudaERNS_18TensorIteratorBaseEENKUlvE0_clEvENKUlvE_clEvEUlhE_St5arrayIPcLm2EELi4E23TrivialOffsetCalculatorILi1EjESB_NS0_6memory15LoadWithoutCastENSC_16StoreWithoutCastEEEviT_T0_T2_T3_T4_T5_,"",@"SHT_CUDA_INFO"
	.sectionflags	@""
	.align	4


	//----- nvinfo : EIATTR_CUDA_API_VERSION
	.align		4
        /*0000*/ 	.byte	0x04, 0x37
        /*0002*/ 	.short	(.L_5741 - .L_5740)
.L_5740:
        /*0004*/ 	.word	0x00000082


	//----- nvinfo : EIATTR_KPARAM_INFO
	.align		4
.L_5741:
        /*0008*/ 	.byte	0x04, 0x17
        /*000a*/ 	.short	(.L_5743 - .L_5742)
.L_5742:
        /*000c*/ 	.word	0x00000000
        /*0010*/ 	.short	0x0006
        /*0012*/ 	.short	0x001b
        /*0014*/ 	.byte	0x00, 0xf0, 0x05, 0x00


	//----- nvinfo : EIATTR_KPARAM_INFO
	.align		4
.L_5743:
        /*0018*/ 	.byte	0x04, 0x17
        /*001a*/ 	.short	(.L_5745 - .L_5744)
.L_5744:
        /*001c*/ 	.word	0x00000000
        /*0020*/ 	.short	0x0005
        /*0022*/ 	.short	0x001a
        /*0024*/ 	.byte	0x00, 0xf0, 0x05, 0x00


	//----- nvinfo : EIATTR_KPARAM_INFO
	.align		4
.L_5745:
        /*0028*/ 	.byte	0x04, 0x17
        /*002a*/ 	.short	(.L_5747 - .L_5746)
.L_5746:
        /*002c*/ 	.word	0x00000000
        /*0030*/ 	.short	0x0004
        /*0032*/ 	.short	0x0019
        /*0034*/ 	.byte	0x00, 0xf0, 0x05, 0x00


	//----- nvinfo : EIATTR_KPARAM_INFO
	.align		4
.L_5747:
        /*0038*/ 	.byte	0x04, 0x17
        /*003a*/ 	.short	(.L_5749 - .L_5748)
.L_5748:
        /*003c*/ 	.word	0x00000000
        /*0040*/ 	.short	0x0003
        /*0042*/ 	.short	0x0018
        /*0044*/ 	.byte	0x00, 0xf0, 0x05, 0x00


	//----- nvinfo : EIATTR_KPARAM_INFO
	.align		4
.L_5749:
        /*0048*/ 	.byte	0x04, 0x17
        /*004a*/ 	.short	(.L_5751 - .L_5750)
.L_5750:
        /*004c*/ 	.word	0x00000000
        /*0050*/ 	.short	0x0002
        /*0052*/ 	.short	0x0008
        /*0054*/ 	.byte	0x00, 0xf0, 0x41, 0x00


	//----- nvinfo : EIATTR_KPARAM_INFO
	.align		4
.L_5751:
        /*0058*/ 	.byte	0x04, 0x17
        /*005a*/ 	.short	(.L_5753 - .L_5752)
.L_5752:
        /*005c*/ 	.word	0x00000000
        /*0060*/ 	.short	0x0001
        /*0062*/ 	.short	0x0004
        /*0064*/ 	.byte	0x00, 0xf0, 0x05, 0x00


	//----- nvinfo : EIATTR_KPARAM_INFO
	.align		4
.L_5753:
        /*0068*/ 	.byte	0x04, 0x17
        /*006a*/ 	.short	(.L_5755 - .L_5754)
.L_5754:
        /*006c*/ 	.word	0x00000000
        /*0070*/ 	.short	0x0000
        /*0072*/ 	.short	0x0000
        /*0074*/ 	.byte	0x00, 0xf0, 0x11, 0x00


	//----- nvinfo : EIATTR_SPARSE_MMA_MASK
	.align		4
.L_5755:
        /*0078*/ 	.byte	0x03, 0x50
        /*007a*/ 	.short	0x0000


	//----- nvinfo : EIATTR_MAXREG_COUNT
	.align		4
        /*007c*/ 	.byte	0x03, 0x1b
        /*007e*/ 	.short	0x00ff


	//----- nvinfo : EIATTR_MERCURY_ISA_VERSION
	.align		4
        /*0080*/ 	.byte	0x03, 0x5f
        /*0082*/ 	.short	0x0101


	//----- nvinfo : EIATTR_EXIT_INSTR_OFFSETS
	.align		4
        /*0084*/ 	.byte	0x04, 0x1c
        /*0086*/ 	.short	(.L_5757 - .L_5756)


	//   ....[0]....
.L_5756:
        /*0088*/ 	.word	0x00000440


	//   ....[1]....
        /*008c*/ 	.word	0x000004e0


	//----- nvinfo : EIATTR_MAX_THREADS
	.align		4
.L_5757:
        /*0090*/ 	.byte	0x04, 0x05
        /*0092*/ 	.short	(.L_5759 - .L_5758)
.L_5758:
        /*0094*/ 	.word	0x00000080
        /*0098*/ 	.word	0x00000001
        /*009c*/ 	.word	0x00000001


	//----- nvinfo : EIATTR_CRS_STACK_SIZE
	.align		4
.L_5759:
        /*00a0*/ 	.byte	0x04, 0x1e
        /*00a2*/ 	.short	(.L_5761 - .L_5760)
.L_5760:
        /*00a4*/ 	.word	0x00000000


	//----- nvinfo : EIATTR_CBANK_PARAM_SIZE
	.align		4
.L_5761:
        /*00a8*/ 	.byte	0x03, 0x19
        /*00aa*/ 	.short	0x001c


	//----- nvinfo : EIATTR_PARAM_CBANK
	.align		4
        /*00ac*/ 	.byte	0x04, 0x0a
        /*00ae*/ 	.short	(.L_5763 - .L_5762)
	.align		4
.L_5762:
        /*00b0*/ 	.word	index@(.nv.constant0._ZN2at6native27unrolled_elementwise_kernelIZZZNS0_15neg_kernel_cudaERNS_18TensorIteratorBaseEENKUlvE0_clEvENKUlvE_clEvEUlhE_St5arrayIPcLm2EELi4E23TrivialOffsetCalculatorILi1EjESB_NS0_6memory15LoadWithoutCastENSC_16StoreWithoutCastEEEviT_T0_T2_T3_T4_T5_)
        /*00b4*/ 	.short	0x0210
        /*00b6*/ 	.short	0x001c


	//----- nvinfo : EIATTR_SW_WAR
	.align		4
.L_5763:
        /*00b8*/ 	.byte	0x04, 0x36
        /*00ba*/ 	.short	(.L_5765 - .L_5764)
.L_5764:
        /*00bc*/ 	.word	0x00000008
.L_5765:


//--------------------- .nv.info._ZN2at6native29vectorized_elementwise_kernelILi2EZZZNS0_15neg_kernel_cudaERNS_18TensorIteratorBaseEENKUlvE0_clEvENKUlvE_clEvEUlhE_St5arrayIPcLm2EEEEviT0_T1_ --------------------------
	.section	.nv.info._ZN2at6native29vectorized_elementwise_kernelILi2EZZZNS0_15neg_kernel_cudaERNS_18TensorIteratorBaseEENKUlvE0_clEvENKUlvE_clEvEUlhE_St5arrayIPcLm2EEEEviT0_T1_,"",@"SHT_CUDA_INFO"
	.sectionflags	@""
	.align	4


	//----- nvinfo : EIATTR_CUDA_API_VERSION
	.align		4
        /*0000*/ 	.byte	0x04, 0x37
        /*0002*/ 	.short	(.L_5767 - .L_5766)
.L_5766:
        /*0004*/ 	.word	0x00000082


	//----- nvinfo : EIATTR_KPARAM_INFO
	.align		4
.L_5767:
        /*0008*/ 	.byte	0x04, 0x17
        /*000a*/ 	.short	(.L_5769 - .L_5768)
.L_5768:
        /*000c*/ 	.word	0x00000000
        /*0010*/ 	.short	0x0002
        /*0012*/ 	.short	0x0008
        /*0014*/ 	.byte	0x00, 0xf0, 0x41, 0x00


	//----- nvinfo : EIATTR_KPARAM_INFO
	.align		4
.L_5769:
        /*0018*/ 	.byte	0x04, 0x17
        /*001a*/ 	.short	(.L_5771 - .L_5770)
.L_5770:
        /*001c*/ 	.word	0x00000000
        /*0020*/ 	.short	0x0001
        /*0022*/ 	.short	0x0004
        /*0024*/ 	.byte	0x00, 0xf0, 0x05, 0x00


	//----- nvinfo : EIATTR_KPARAM_INFO
	.align		4
.L_5771:
        /*0028*/ 	.byte	0x04, 0x17
        /*002a*/ 	.short	(.L_5773 - .L_5772)
.L_5772:
        /*002c*/ 	.word	0x00000000
        /*0030*/ 	.short	0x0000
        /*0032*/ 	.short	0x0000
        /*0034*/ 	.byte	0x00, 0xf0, 0x11, 0x00


	//----- nvinfo : EIATTR_SPARSE_MMA_MASK
	.align		4
.L_5773:
        /*0038*/ 	.byte	0x03, 0x50
        /*003a*/ 	.short	0x0000


	//----- nvinfo : EIATTR_MAXREG_COUNT
	.align		4
        /*003c*/ 	.byte	0x03, 0x1b
        /*003e*/ 	.short	0x00ff


	//----- nvinfo : EIATTR_MERCURY_ISA_VERSION
	.align		4
        /*0040*/ 	.byte	0x03, 0x5f
        /*0042*/ 	.short	0x0101


	//----- nvinfo : EIATTR_EXIT_INSTR_OFFSETS
	.align		4
        /*0044*/ 	.byte	0x04, 0x1c
        /*0046*/ 	.short	(.L_5775 - .L_5774)


	//   ....[0]....
.L_5774:
        /*0048*/ 	.word	0x00000390


	//   ....[1]....
        /*004c*/ 	.word	0x00000d40


	//   ....[2]....
        /*0050*/ 	.word	0x00000da0


	//----- nvinfo : EIATTR_MAX_THREADS
	.align		4
.L_5775:
        /*0054*/ 	.byte	0x04, 0x05
        /*0056*/ 	.short	(.L_5777 - .L_5776)
.L_5776:
        /*0058*/ 	.word	0x00000080
        /*005c*/ 	.word	0x00000001
        /*0060*/ 	.word	0x00000001


	//----- nvinfo : EIATTR_CRS_STACK_SIZE
	.align		4
.L_5777:
        /*0064*/ 	.byte	0x04, 0x1e
        /*0066*/ 	.short	(.L_5779 - .L_5778)
.L_5778:
        /*0068*/ 	.word	0x00000000


	//----- nvinfo : EIATTR_CBANK_PARAM_SIZE
	.align		4
.L_5779:
        /*006c*/ 	.byte	0x03, 0x19
        /*006e*/ 	.short	0x0018


	//----- nvinfo : EIATTR_PARAM_CBANK
	.align		4
        /*0070*/ 	.byte	0x04, 0x0a
        /*0072*/ 	.short	(.L_5781 - .L_5780)
	.align		4
.L_5780:
        /*0074*/ 	.word	index@(.nv.constant0._ZN2at6native29vectorized_elementwise_kernelILi2EZZZNS0_15neg_kernel_cudaERNS_18TensorIteratorBaseEENKUlvE0_clEvENKUlvE_clEvEUlhE_St5arrayIPcLm2EEEEviT0_T1_)
        /*0078*/ 	.short	0x0210
        /*007a*/ 	.short	0x0018


	//----- nvinfo : EIATTR_SW_WAR
	.align		4
.L_5781:
        /*007c*/ 	.byte	0x04, 0x36
        /*007e*/ 	.short	(.L_5783 - .L_5782)
.L_5782:
        /*0080*/ 	.word	0x00000008
.L_5783:


//--------------------- .nv.info._ZN2at6native29vectorized_elementwise_kernelILi4EZZZNS0_15neg_kernel_cudaERNS_18TensorIteratorBaseEENKUlvE0_clEvENKUlvE_clEvEUlhE_St5arrayIPcLm2EEEEviT0_T1_ --------------------------
	.section	.nv.info._ZN2at6native29vectorized_elementwise_kernelILi4EZZZNS0_15neg_kernel_cudaERNS_18TensorIteratorBaseEENKUlvE0_clEvENKUlvE_clEvEUlhE_St5arrayIPcLm2EEEEviT0_T1_,"",@"SHT_CUDA_INFO"
	.sectionflags	@""
	.align	4


	//----- nvinfo : EIATTR_CUDA_API_VERSION
	.align		4
        /*0000*/ 	.byte	0x04, 0x37
        /*0002*/ 	.short	(.L_5785 - .L_5784)
.L_5784:
        /*0004*/ 	.word	0x00000082


	//----- nvinfo : EIATTR_KPARAM_INFO
	.align		4
.L_5785:
        /*0008*/ 	.byte	0x04, 0x17
        /*000a*/ 	.short	(.L_5787 - .L_5786)
.L_5786:
        /*000c*/ 	.word	0x00000000
        /*0010*/ 	.short	0x0002
        /*0012*/ 	.short	0x0008
        /*0014*/ 	.byte	0x00, 0xf0, 0x41, 0x00


	//----- nvinfo : EIATTR_KPARAM_INFO
	.align		4
.L_5787:
        /*0018*/ 	.byte	0x04, 0x17
        /*001a*/ 	.short	(.L_5789 - .L_5788)
.L_5788:
        /*001c*/ 	.word	0x00000000
        /*0020*/ 	.short	0x0001
        /*0022*/ 	.short	0x0004
        /*0024*/ 	.byte	0x00, 0xf0, 0x05, 0x00


	//----- nvinfo : EIATTR_KPARAM_INFO
	.align		4
.L_5789:
        /*0028*/ 	.byte	0x04, 0x17
        /*002a*/ 	.short	(.L_5791 - .L_5790)
.L_5790:
        /*002c*/ 	.word	0x00000000
        /*0030*/ 	.short	0x0000
        /*0032*/ 	.short	0x0000
        /*0034*/ 	.byte	0x00, 0xf0, 0x11, 0x00


	//----- nvinfo : EIATTR_SPARSE_MMA_MASK
	.align		4
.L_5791:
        /*0038*/ 	.byte	0x03, 0x50
        /*003a*/ 	.short	0x0000


	//----- nvinfo : EIATTR_MAXREG_COUNT
	.align		4
        /*003c*/ 	.byte	0x03, 0x1b
        /*003e*/ 	.short	0x00ff


	//----- nvinfo : EIATTR_MERCURY_ISA_VERSION
	.align		4
        /*0040*/ 	.byte	0x03, 0x5f
        /*0042*/ 	.short	0x0101


	//----- nvinfo : EIATTR_EXIT_INSTR_OFFSETS
	.align		4
        /*0044*/ 	.byte	0x04, 0x1c
        /*0046*/ 	.short	(.L_5793 - .L_5792)


	//   ....[0]....
.L_5792:
        /*0048*/ 	.word	0x00000370


	//   ....[1]....
        /*004c*/ 	.word	0x00000d20


	//   ....[2]....
        /*0050*/ 	.word	0x00000d80


	//----- nvinfo : EIATTR_MAX_THREADS
	.align		4
.L_5793:
        /*0054*/ 	.byte	0x04, 0x05
        /*0056*/ 	.short	(.L_5795 - .L_5794)
.L_5794:
        /*0058*/ 	.word	0x00000080
        /*005c*/ 	.word	0x00000001
        /*0060*/ 	.word	0x00000001


	//----- nvinfo : EIATTR_CRS_STACK_SIZE
	.align		4
.L_5795:
        /*0064*/ 	.byte	0x04, 0x1e
        /*0066*/ 	.short	(.L_5797 - .L_5796)
.L_5796:
        /*0068*/ 	.word	0x00000000


	//----- nvinfo : EIATTR_CBANK_PARAM_SIZE
	.align		4
.L_5797:
        /*006c*/ 	.byte	0x03, 0x19
        /*006e*/ 	.short	0x0018


	//----- nvinfo : EIATTR_PARAM_CBANK
	.align		4
        /*0070*/ 	.byte	0x04, 0x0a
        /*0072*/ 	.short	(.L_5799 - .L_5798)
	.align		4
.L_5798:
        /*0074*/ 	.word	index@(.nv.constant0._ZN2at6native29vectorized_elementwise_kernelILi4EZZZNS0_15neg_kernel_cudaERNS_18TensorIteratorBaseEENKUlvE0_clEvENKUlvE_clEvEUlhE_St5arrayIPcLm2EEEEviT0_T1_)
        /*0078*/ 	.short	0x0210
        /*007a*/ 	.short	0x0018


	//----- nvinfo : EIATTR_SW_WAR
	.align		4
.L_5799:
        /*007c*/ 	.byte	0x04, 0x36
        /*007e*/ 	.short	(.L_5801 - .L_5800)
.L_5800:
        /*0080*/ 	.word	0x00000008
.L_5801:


//--------------------- .nv.info._ZN2at6native29vectorized_elementwise_kernelILi8EZZZNS0_15neg_kernel_cudaERNS_18TensorIteratorBaseEENKUlvE0_clEvENKUlvE_clEvEUlhE_St5arrayIPcLm2EEEEviT0_T1_ --------------------------
	.section	.nv.info._ZN2at6native29vectorized_elementwise_kernelILi8EZZZNS0_15neg_kernel_cudaERNS_18TensorIteratorBaseEENKUlvE0_clEvENKUlvE_clEvEUlhE_St5arrayIPcLm2EEEEviT0_T1_,"",@"SHT_CUDA_INFO"
	.sectionflags	@""
	.align	4


	//----- nvinfo : EIATTR_CUDA_API_VERSION
	.align		4
        /*0000*/ 	.byte	0x04, 0x37
        /*0002*/ 	.short	(.L_5803 - .L_5802)
.L_5802:
        /*0004*/ 	.word	0x00000082


	//----- nvinfo : EIATTR_KPARAM_INFO
	.align		4
.L_5803:
        /*0008*/ 	.byte	0x04, 0x17
        /*000a*/ 	.short	(.L_5805 - .L_5804)
.L_5804:
        /*000c*/ 	.word	0x00000000
        /*0010*/ 	.short	0x0002
        /*0012*/ 	.short	0x0008
        /*0014*/ 	.byte	0x00, 0xf0, 0x41, 0x00


	//----- nvinfo : EIATTR_KPARAM_INFO
	.align		4
.L_5805:
        /*0018*/ 	.byte	0x04, 0x17
        /*001a*/ 	.short	(.L_5807 - .L_5806)
.L_5806:
        /*001c*/ 	.word	0x00000000
        /*0020*/ 	.short	0x0001
        /*0022*/ 	.short	0x0004
        /*0024*/ 	.byte	0x00, 0xf0, 0x05, 0x00


	//----- nvinfo : EIATTR_KPARAM_INFO
	.align		4
.L_5807:
        /*0028*/ 	.byte	0x04, 0x17
        /*002a*/ 	.short	(.L_5809 - .L_5808)
.L_5808:
        /*002c*/ 	.word	0x00000000
        /*0030*/ 	.short	0x0000
        /*0032*/ 	.short	0x0000
        /*0034*/ 	.byte	0x00, 0xf0, 0x11, 0x00


	//----- nvinfo : EIATTR_SPARSE_MMA_MASK
	.align		4
.L_5809:
        /*0038*/ 	.byte	0x03, 0x50
        /*003a*/ 	.short	0x0000


	//----- nvinfo : EIATTR_MAXREG_COUNT
	.align		4
        /*003c*/ 	.byte	0x03, 0x1b
        /*003e*/ 	.short	0x00ff


	//----- nvinfo : EIATTR_MERCURY_ISA_VERSION
	.align		4
        /*0040*/ 	.byte	0x03, 0x5f
        /*0042*/ 	.short	0x0101


	//----- nvinfo : EIATTR_EXIT_INSTR_OFFSETS
	.align		4
        /*0044*/ 	.byte	0x04, 0x1c
        /*0046*/ 	.short	(.L_5811 - .L_5810)


	//   ....[0]....
.L_5810:
        /*0048*/ 	.word	0x000003f0


	//   ....[1]....
        /*004c*/ 	.word	0x00000da0


	//   ....[2]....
        /*0050*/ 	.word	0x00000e00


	//----- nvinfo : EIATTR_MAX_THREADS
	.align		4
.L_5811:
        /*0054*/ 	.byte	0x04, 0x05
        /*0056*/ 	.short	(.L_5813 - .L_5812)
.L_5812:
        /*0058*/ 	.word	0x00000080
        /*005c*/ 	.word	0x00000001
        /*0060*/ 	.word	0x00000001


	//----- nvinfo : EIATTR_CRS_STACK_SIZE
	.align		4
.L_5813:
        /*0064*/ 	.byte	0x04, 0x1e
        /*0066*/ 	.short	(.L_5815 - .L_5814)
.L_5814:
        /*0068*/ 	.word	0x00000000


	//----- nvinfo : EIATTR_CBANK_PARAM_SIZE
	.align		4
.L_5815:
        /*006c*/ 	.byte	0x03, 0x19
        /*006e*/ 	.short	0x0018


	//----- nvinfo : EIATTR_PARAM_CBANK
	.align		4
        /*0070*/ 	.byte	0x04, 0x0a
        /*0072*/ 	.short	(.L_5817 - .L_5816)
	.align		4
.L_5816:
        /*0074*/ 	.word	index@(.nv.constant0._ZN2at6native29vectorized_elementwise_kernelILi8EZZZNS0_15neg_kernel_cudaERNS_18TensorIteratorBaseEENKUlvE0_clEvENKUlvE_clEvEUlhE_St5arrayIPcLm2EEEEviT0_T1_)
        /*0078*/ 	.short	0x0210
        /*007a*/ 	.short	0x0018


	//----- nvinfo : EIATTR_SW_WAR
	.align		4
.L_5817:
        /*007c*/ 	.byte	0x04, 0x36
        /*007e*/ 	.short	(.L_5819 - .L_5818)
.L_5818:
        /*0080*/ 	.word	0x00000008
.L_5819:


//--------------------- .nv.info._ZN2at6native18elementwise_kernelILi128ELi4EZNS0_15gpu_kernel_implIZZZNS0_23logical_not_kernel_cudaERNS_18TensorIteratorBaseEENKUlvE0_clEvENKUlvE10_clEvEUlN3c108BFloat16EE_EEvS4_RKT_EUliE_EEviT1_ --------------------------
	.section	.nv.info._ZN2at6native18elementwise_kernelILi128ELi4EZNS0_15gpu_kernel_implIZZZNS0_23logical_not_kernel_cudaERNS_18TensorIteratorBaseEENKUlvE0_clEvENKUlvE10_clEvEUlN3c108BFloat16EE_EEvS4_RKT_EUliE_EEviT1_,"",@"SHT_CUDA_INFO"
	.sectionflags	@""
	.align	4


	//----- nvinfo : EIATTR_CUDA_API_VERSION
	.align		4
        /*0000*/ 	.byte	0x04, 0x37
        /*0002*/ 	.short	(.L_5821 - .L_5820)
.L_5820:
        /*0004*/ 	.word	0x00000082


	//----- nvinfo : EIATTR_KPARAM_INFO
	.align		4
.L_5821:
        /*0008*/ 	.byte	0x04, 0x17
        /*000a*/ 	.short	(.L_5823 - .L_5822)
.L_5822:
        /*000c*/ 	.word	0x00000000
        /*0010*/ 	.short	0x0001
        /*0012*/ 	.short	0x0008
        /*0014*/ 	.byte	0x00, 0xf0, 0x61, 0x08


	//----- nvinfo : EIATTR_KPARAM_INFO
	.align		4
.L_5823:
        /*0018*/ 	.byte	0x04, 0x17
        /*001a*/ 	.short	(.L_5825 - .L_5824)
.L_5824:
        /*001c*/ 	.word	0x00000000
        /*0020*/ 	.short	0x0000
        /*0022*/ 	.short	0x0000
        /*0024*/ 	.byte	0x00, 0xf0, 0x11, 0x00


	//----- nvinfo : EIATTR_SPARSE_MMA_MASK
	.align		4
.L_5825:
        /*0028*/ 	.byte	0x03, 0x50
        /*002a*/ 	.short	0x0000


	//----- nvinfo : EIATTR_MAXREG_COUNT
	.align		4
        /*002c*/ 	.byte	0x03, 0x1b
        /*002e*/ 	.short	0x0080


	//----- nvinfo : EIATTR_EXTERNS
	.align		4
        /*0030*/ 	.byte	0x04, 0x0f
        /*0032*/ 	.short	(.L_5827 - .L_5826)


	//   ....[0]....
	.align		4
.L_5826:
        /*0034*/ 	.word	index@(__assertfail)


	//----- nvinfo : EIATTR_MERCURY_ISA_VERSION
	.align		4
.L_5827:
        /*0038*/ 	.byte	0x03, 0x5f
        /*003a*/ 	.short	0x0101


	//----- nvinfo : EIATTR_SYSCALL_OFFSETS
	.align		4
        /*003c*/ 	.byte	0x04, 0x46
        /*003e*/ 	.short	(.L_5829 - .L_5828)


	//   ....[0]....
.L_5828:
        /*0040*/ 	.word	0x000022d0


	//   ....[1]....
        /*0044*/ 	.word	0x00003090


	//   ....[2]....
        /*0048*/ 	.word	0x000053a0


	//   ....[3]....
        /*004c*/ 	.word	0x00006150


	//   ....[4]....
        /*0050*/ 	.word	0x00008450


	//   ....[5]....
        /*0054*/ 	.word	0x00009200


	//   ....[6]....
        /*0058*/ 	.word	0x0000b4f0


	//   ....[7]....
        /*005c*/ 	.word	0x0000c2a0


	//----- nvinfo : EIATTR_EXIT_INSTR_OFFSETS
	.align		4
.L_5829:
        /*0060*/ 	.byte	0x04, 0x1c
        /*0062*/ 	.short	(.L_5831 - .L_5830)


	//   ....[0]....
.L_5830:
        /*0064*/ 	.word	0x000092b0


	//   ....[1]....
        /*0068*/ 	.word	0x0000b690


	//   ....[2]....
        /*006c*/ 	.word	0x0000b6b0


	//   ....[3]....
        /*0070*/ 	.word	0x0000b740


	//   ....[4]....
        /*0074*/ 	.word	0x0000b760


	//   ....[5]....
        /*0078*/ 	.word	0x0000b780


	//   ....[6]....
        /*007c*/ 	.word	0x0000b810


	//   ....[7]....
        /*0080*/ 	.word	0x0000b850


	//   ....[8]....
        /*0084*/ 	.word	0x0000b8f0


	//   ....[9]....
        /*0088*/ 	.word	0x0000b940


	//   ....[10]....
        /*008c*/ 	.word	0x0000b980


	//   ....[11]....
        /*0090*/ 	.word	0x0000ba20


	//   ....[12]....
        /*0094*/ 	.word	0x0000ba70


	//   ....[13]....
        /*0098*/ 	.word	0x0000bbc0


	//   ....[14]....
        /*009c*/ 	.word	0x0000bc60


	//   ....[15]....
        /*00a0*/ 	.word	0x0000bca0


	//   ....[16]....
        /*00a4*/ 	.word	0x0000bcf0


	//   ....[17]....
        /*00a8*/ 	.word	0x0000bd30


	//   ....[18]....
        /*00ac*/ 	.word	0x0000bdd0


	//   ....[19]....
        /*00b0*/ 	.word	0x0000bf10


	//   ....[20]....
        /*00b4*/ 	.word	0x0000c050


	//   ....[21]....
        /*00b8*/ 	.word	0x0000c1a0


	//   ....[22]....
        /*00bc*/ 	.word	0x0000c2b0


	//   ....[23]....
        /*00c0*/ 	.word	0x0000c2e0


	//   ....[24]....
        /*00c4*/ 	.word	0x0000c300


	//----- nvinfo : EIATTR_MAX_THREADS
	.align		4
.L_5831:
        /*00c8*/ 	.byte	0x04, 0x05
        /*00ca*/ 	.short	(.L_5833 - .L_5832)
.L_5832:
        /*00cc*/ 	.word	0x00000080
        /*00d0*/ 	.word	0x00000001
        /*00d4*/ 	.word	0x00000001


	//----- nvinfo : EIATTR_CRS_STACK_SIZE
	.align		4
.L_5833:
        /*00d8*/ 	.byte	0x04, 0x1e
        /*00da*/ 	.short	(.L_5835 - .L_5834)
.L_5834:
        /*00dc*/ 	.word	0x00000000


	//----- nvinfo : EIATTR_CBANK_PARAM_SIZE
	.align		4
.L_5835:
        /*00e0*/ 	.byte	0x03, 0x19
        /*00e2*/ 	.short	0x0220


	//----- nvinfo : EIATTR_PARAM_CBANK
	.align		4
        /*00e4*/ 	.byte	0x04, 0x0a
        /*00e6*/ 	.short	(.L_5837 - .L_5836)
	.align		4
.L_5836:
        /*00e8*/ 	.word	index@(.nv.constant0._ZN2at6native18elementwise_kernelILi128ELi4EZNS0_15gpu_kernel_implIZZZNS0_23logical_not_kernel_cudaERNS_18TensorIteratorBaseEENKUlvE0_clEvENKUlvE10_clEvEUlN3c108BFloat16EE_EEvS4_RKT_EUliE_EEviT1_)
        /*00ec*/ 	.short	0x0210
        /*00ee*/ 	.short	0x0220


	//----- nvinfo : EIATTR_SW_WAR
	.align		4
.L_5837:
        /*00f0*/ 	.byte	0x04, 0x36
        /*00f2*/ 	.short	(.L_5839 - .L_5838)
.L_5838:
        /*00f4*/ 	.word	0x00000008
.L_5839:


//--------------------- .nv.info._ZN2at6native27unrolled_elementwise_kernelIZZZNS0_23logical_not_kernel_cudaERNS_18TensorIteratorBaseEENKUlvE0_clEvENKUlvE10_clEvEUlN3c108BFloat16EE_St5arrayIPcLm2EELi4E23TrivialOffsetCalculatorILi1EjESD_NS0_6memory12LoadWithCastILi1EEENSE_13StoreWithCastILi1EEEEEviT_T0_T2_T3_T4_T5_ --------------------------
	.section	.nv.info._ZN2at6native27unrolled_elementwise_kernelIZZZNS0_23logical_not_kernel_cudaERNS_18TensorIteratorBaseEENKUlvE0_clEvENKUlvE10_clEvEUlN3c108BFloat16EE_St5arrayIPcLm2EELi4E23TrivialOffsetCalculatorILi1EjESD_NS0_6memory12LoadWithCastILi1EEENSE_13StoreWithCastILi1EEEEEviT_T0_T2_T3_T4_T5_,"",@"SHT_CUDA_INFO"
	.sectionflags	@""
	.align	4


	//----- nvinfo : EIATTR_CUDA_API_VERSION
	.align		4
        /*0000*/ 	.byte	0x04, 0x37
        /*0002*/ 	.short	(.L_5841 - .L_5840)
.L_5840:
        /*0004*/ 	.word	0x00000082


	//----- nvinfo : EIATTR_KPARAM_INFO
	.align		4
.L_5841:
        /*0008*/ 	.byte	0x04, 0x17
        /*000a*/ 	.short	(.L_5843 - .L_5842)
.L_5842:
        /*000c*/ 	.word	0x00000000
        /*0010*/ 	.short	0x0006
        /*0012*/ 	.short	0x0024
        /*0014*/ 	.byte	0x00, 0xf0, 0x21, 0x00


	//----- nvinfo : EIATTR_KPARAM_INFO
	.align		4
.L_5843:
        /*0018*/ 	.byte	0x04, 0x17
        /*001a*/ 	.short	(.L_5845 - .L_5844)
.L_5844:
        /*001c*/ 	.word	0x00000000
        /*0020*/ 	.short	0x0005
        /*0022*/ 	.short	0x001c
        /*0024*/ 	.byte	0x00, 0xf0, 0x21, 0x00


	//----- nvinfo : EIATTR_KPARAM_INFO
	.align		4
.L_5845:
        /*0028*/ 	.byte	0x04, 0x17
        /*002a*/ 	.short	(.L_5847 - .L_5846)
.L_5846:
        /*002c*/ 	.word	0x00000000
        /*0030*/ 	.short	0x0004
        /*0032*/ 	.short	0x0019
        /*0034*/ 	.byte	0x00, 0xf0, 0x05, 0x00


	//----- nvinfo : EIATTR_KPARAM_INFO
	.align		4
.L_5847:
        /*0038*/ 	.byte	0x04, 0x17
        /*003a*/ 	.short	(.L_5849 - .L_5848)
.L_5848:
        /*003c*/ 	.word	0x00000000
        /*0040*/ 	.short	0x0003
        /*0042*/ 	.short	0x0018
        /*0044*/ 	.byte	0x00, 0xf0, 0x05, 0x00


	//----- nvinfo : EIATTR_KPARAM_INFO
	.align		4
.L_5849:
        /*0048*/ 	.byte	0x04, 0x17
        /*004a*/ 	.short	(.L_5851 - .L_5850)
.L_5850:
        /*004c*/ 	.word	0x00000000
        /*0050*/ 	.short	0x0002
        /*0052*/ 	.short	0x0008
        /*0054*/ 	.byte	0x00, 0xf0, 0x41, 0x00


	//----- nvinfo : EIATTR_KPARAM_INFO
	.align		4
.L_5851:
        /*0058*/ 	.byte	0x04, 0x17
        /*005a*/ 	.short	(.L_5853 - .L_5852)
.L_5852:
        /*005c*/ 	.word	0x00000000
        /*0060*/ 	.short	0x0001
        /*0062*/ 	.short	0x0004
        /*0064*/ 	.byte	0x00, 0xf0, 0x05, 0x00


	//----- nvinfo : EIATTR_KPARAM_INFO
	.align		4
.L_5853:
        /*0068*/ 	.byte	0x04, 0x17
        /*006a*/ 	.short	(.L_5855 - .L_5854)
.L_5854:
        /*006c*/ 	.word	0x00000000
        /*0070*/ 	.short	0x0000
        /*0072*/ 	.short	0x0000
        /*0074*/ 	.byte	0x00, 0xf0, 0x11, 0x00


	//----- nvinfo : EIATTR_SPARSE_MMA_MASK
	.align		4
.L_5855:
        /*0078*/ 	.byte	0x03, 0x50
        /*007a*/ 	.short	0x0000


	//----- nvinfo : EIATTR_MAXREG_COUNT
	.align		4
        /*007c*/ 	.byte	0x03, 0x1b
        /*007e*/ 	.short	0x00ff


	//----- nvinfo : EIATTR_EXTERNS
	.align		4
        /*0080*/ 	.byte	0x04, 0x0f
        /*0082*/ 	.short	(.L_5857 - .L_5856)


	//   ....[0]....
	.align		4
.L_5856:
        /*0084*/ 	.word	index@(__assertfail)


	//----- nvinfo : EIATTR_MERCURY_ISA_VERSION
	.align		4
.L_5857:
        /*0088*/ 	.byte	0x03, 0x5f
        /*008a*/ 	.short	0x0101


	//----- nvinfo : EIATTR_SYSCALL_OFFSETS
	.align		4
        /*008c*/ 	.byte	0x04, 0x46
        /*008e*/ 	.short	(.L_5859 - .L_5858)


	//   ....[0]....
.L_5858:
        /*0090*/ 	.word	0x000010e0


	//   ....[1]....
        /*0094*/ 	.word	0x00002220


	//   ....[2]....
        /*0098*/ 	.word	0x00003370


	//   ....[3]....
        /*009c*/ 	.word	0x00004490


	//   ....[4]....
        /*00a0*/ 	.word	0x000056a0


	//   ....[5]....
        /*00a4*/ 	.word	0x000065c0


	//   ....[6]....
        /*00a8*/ 	.word	0x000074a0


	//   ....[7]....
        /*00ac*/ 	.word	0x00008380


	//----- nvinfo : EIATTR_EXIT_INSTR_OFFSETS
	.align		4
.L_5859:
        /*00b0*/ 	.byte	0x04, 0x1c
        /*00b2*/ 	.short	(.L_5861 - .L_5860)


	//   ....[0]....
.L_5860:
        /*00b4*/ 	.word	0x00007540


	//   ....[1]....
        /*00b8*/ 	.word	0x00007670


	//   ....[2]....
        /*00bc*/ 	.word	0x00007690


	//   ....[3]....
        /*00c0*/ 	.word	0x00007720


	//   ....[4]....
        /*00c4*/ 	.word	0x00007740


	//   ....[5]....
        /*00c8*/ 	.word	0x00007760


	//   ....[6]....
        /*00cc*/ 	.word	0x000077f0


	//   ....[7]....
        /*00d0*/ 	.word	0x00007830


	//   ....[8]....
        /*00d4*/ 	.word	0x000078d0


	//   ....[9]....
        /*00d8*/ 	.word	0x00007920


	//   ....[10]....
        /*00dc*/ 	.word	0x00007950


	//   ....[11]....
        /*00e0*/ 	.word	0x00007a10


	//   ....[12]....
        /*00e4*/ 	.word	0x00007a50


	//   ....[13]....
        /*00e8*/ 	.word	0x00007be0


	//   ....[14]....
        /*00ec*/ 	.word	0x00007d40


	//   ....[15]....
        /*00f0*/ 	.word	0x00007d80


	//   ....[16]....
        /*00f4*/ 	.word	0x00007e20


	//   ....[17]....
        /*00f8*/ 	.word	0x00007fa0


	//   ....[18]....
        /*00fc*/ 	.word	0x00008120


	//   ....[19]....
        /*0100*/ 	.word	0x00008280


	//   ....[20]....
        /*0104*/ 	.word	0x00008390


	//   ....[21]....
        /*0108*/ 	.word	0x000083c0


	//   ....[22]....
        /*010c*/ 	.word	0x000083e0


	//----- nvinfo : EIATTR_MAX_THREADS
	.align		4
.L_5861:
        /*0110*/ 	.byte	0x04, 0x05
        /*0112*/ 	.short	(.L_5863 - .L_5862)
.L_5862:
        /*0114*/ 	.word	0x00000080
        /*0118*/ 	.word	0x00000001
        /*011c*/ 	.word	0x00000001


	//----- nvinfo : EIATTR_CRS_STACK_SIZE
	.align		4
.L_5863:
        /*0120*/ 	.byte	0x04, 0x1e
        /*0122*/ 	.short	(.L_5865 - .L_5864)
.L_5864:
        /*0124*/ 	.word	0x00000000


	//----- nvinfo : EIATTR_CBANK_PARAM_SIZE
	.align		4
.L_5865:
        /*0128*/ 	.byte	0x03, 0x19
        /*012a*/ 	.short	0x002c


	//----- nvinfo : EIATTR_PARAM_CBANK
	.align		4
        /*012c*/ 	.byte	0x04, 0x0a
        /*012e*/ 	.short	(.L_5867 - .L_5866)
	.align		4
.L_5866:
        /*0130*/ 	.word	index@(.nv.constant0._ZN2at6native27unrolled_elementwise_kernelIZZZNS0_23logical_not_kernel_cudaERNS_18TensorIteratorBaseEENKUlvE0_clEvENKUlvE10_clEvEUlN3c108BFloat16EE_St5arrayIPcLm2EELi4E23TrivialOffsetCalculatorILi1EjESD_NS0_6memory12LoadWithCastILi1EEENSE_13StoreWithCastILi1EEEEEviT_T0_T2_T3_T4_T5_)
        /*0134*/ 	.short	0x0210
        /*0136*/ 	.short	0x002c


	//----- nvinfo : EIATTR_SW_WAR
	.align		4
.L_5867:
        /*0138*/ 	.byte	0x04, 0x36
        /*013a*/ 	.short	(.L_5869 - .L_5868)
.L_5868:
        /*013c*/ 	.word	0x00000008
.L_5869:


//--------------------- .nv.info._ZN2at6native18elementwise_kernelILi128ELi4EZNS0_22gpu_kernel_impl_nocastIZZZNS0_23logical_not_kernel_cudaERNS_18TensorIteratorBaseEENKUlvE0_clEvENKUlvE10_clEvEUlN3c108BFloat16EE_EEvS4_RKT_EUliE_EEviT1_ --------------------------
	.section	.nv.info._ZN2at6native18elementwise_kernelILi128ELi4EZNS0_22gpu_kernel_impl_nocastIZZZNS0_23logical_not_kernel_cudaERNS_18TensorIteratorBaseEENKUlvE0_clEvENKUlvE10_clEvEUlN3c108BFloat16EE_EEvS4_RKT_EUliE_EEviT1_,"",@"SHT_CUDA_INFO"
	.sectionflags	@""
	.align	4


	//----- nvinfo : EIATTR_CUDA_API_VERSION
	.align		4
        /*0000*/ 	.byte	0x04, 0x37
        /*0002*/ 	.short	(.L_5871 - .L_5870)
.L_5870:
        /*0004*/ 	.word	0x00000082


	//----- nvinfo : EIATTR_KPARAM_INFO
	.align		4
.L_5871:
        /*0008*/ 	.byte	0x04, 0x17
        /*000a*/ 	.short	(.L_5873 - .L_5872)
.L_5872:
        /*000c*/ 	.word	0x00000000
        /*0010*/ 	.short	0x0001
        /*0012*/ 	.short	0x0008
        /*0014*/ 	.byte	0x00, 0xf0, 0x61, 0x08


	//----- nvinfo : EIATTR_KPARAM_INFO
	.align		4
.L_5873:
        /*0018*/ 	.byte	0x04, 0x17
        /*001a*/ 	.short	(.L_5875 - .L_5874)
.L_5874:
        /*001c*/ 	.word	0x00000000
        /*0020*/ 	.short	0x0000
        /*0022*/ 	.short	0x0000
        /*0024*/ 	.byte	0x00, 0xf0, 0x11, 0x00


	//----- nvinfo : EIATTR_SPARSE_MMA_MASK
	.align		4
.L_5875:
        /*0028*/ 	.byte	0x03, 0x50
        /*002a*/ 	.short	0x0000


	//----- nvinfo : EIATTR_MAXREG_COUNT
	.align		4
        /*002c*/ 	.byte	0x03, 0x1b
        /*002e*/ 	.short	0x0080


	//----- nvinfo : EIATTR_MERCURY_ISA_VERSION
	.align		4
        /*0030*/ 	.byte	0x03, 0x5f
        /*0032*/ 	.short	0x0101


	//----- nvinfo : EIATTR_EXIT_INSTR_OFFSETS
	.align		4
        /*0034*/ 	.byte	0x04, 0x1c
        /*0036*/ 	.short	(.L_5877 - .L_5876)


	//   ....[0]....
.L_5876:
        /*0038*/ 	.word	0x00003bf0


	//   ....[1]....
        /*003c*/ 	.word	0x00004f90


	//----- nvinfo : EIATTR_MAX_THREADS
	.align		4
.L_5877:
        /*0040*/ 	.byte	0x04, 0x05
        /*0042*/ 	.short	(.L_5879 - .L_5878)
.L_5878:
        /*0044*/ 	.word	0x00000080
        /*0048*/ 	.word	0x00000001
        /*004c*/ 	.word	0x00000001


	//----- nvinfo : EIATTR_CRS_STACK_SIZE
	.align		4
.L_5879:
        /*0050*/ 	.byte	0x04, 0x1e
        /*0052*/ 	.short	(.L_5881 - .L_5880)
.L_5880:
        /*0054*/ 	.word	0x00000000


	//----- nvinfo : EIATTR_CBANK_PARAM_SIZE
	.align		4
.L_5881:
        /*0058*/ 	.byte	0x03, 0x19
        /*005a*/ 	.short	0x0220


	//----- nvinfo : EIATTR_PARAM_CBANK
	.align		4
        /*005c*/ 	.byte	0x04, 0x0a
        /*005e*/ 	.short	(.L_5883 - .L_5882)
	.align		4
.L_5882:
        /*0060*/ 	.word	index@(.nv.constant0._ZN2at6native18elementwise_kernelILi128ELi4EZNS0_22gpu_kernel_impl_nocastIZZZNS0_23logical_not_kernel_cudaERNS_18TensorIteratorBaseEENKUlvE0_clEvENKUlvE10_clEvEUlN3c108BFloat16EE_EEvS4_RKT_EUliE_EEviT1_)
        /*0064*/ 	.short	0x0210
        /*0066*/ 	.short	0x0220


	//----- nvinfo : EIATTR_SW_WAR
	.align		4
.L_5883:
        /*0068*/ 	.byte	0x04, 0x36
        /*006a*/ 	.short	(.L_5885 - .L_5884)
.L_5884:
        /*006c*/ 	.word	0x00000008
.L_5885:


//--------------------- .nv.info._ZN2at6native27unrolled_elementwise_kernelIZZZNS0_23logical_not_kernel_cudaERNS_18TensorIteratorBaseEENKUlvE0_clEvENKUlvE10_clEvEUlN3c108BFloat16EE_St5arrayIPcLm2EELi4E23TrivialOffsetCalculatorILi1EjESD_NS0_6memory15LoadWithoutCastENSE_16StoreWithoutCastEEEviT_T0_T2_T3_T4_T5_ --------------------------
	.section	.nv.info._ZN2at6native27unrolled_elementwise_kernelIZZZNS0_23logical_not_kernel_cudaERNS_18TensorIteratorBaseEENKUlvE0_clEvENKUlvE10_clEvEUlN3c108BFloat16EE_St5arrayIPcLm2EELi4E23TrivialOffsetCalculatorILi1EjESD_NS0_6memory15LoadWithoutCastENSE_16StoreWithoutCastEEEviT_T0_T2_T3_T4_T5_,"",@"SHT_CUDA_INFO"
	.sectionflags	@""
	.align	4


	//----- nvinfo : EIATTR_CUDA_API_VERSION
	.align		4
        /*0000*/ 	.byte	0x04, 0x37
        /*0002*/ 	.short	(.L_5887 - .L_5886)
.L_5886:
        /*0004*/ 	.word	0x00000082


	//----- nvinfo : EIATTR_KPARAM_INFO
	.align		4
.L_5887:
        /*0008*/ 	.byte	0x04, 0x17
        /*000a*/ 	.short	(.L_5889 - .L_5888)
.L_5888:
        /*000c*/ 	.word	0x00000000
        /*0010*/ 	.short	0x0006
        /*0012*/ 	.short	0x001b
        /*0014*/ 	.byte	0x00, 0xf0, 0x05, 0x00


	//----- nvinfo : EIATTR_KPARAM_INFO
	.align		4
.L_5889:
        /*0018*/ 	.byte	0x04, 0x17
        /*001a*/ 	.short	(.L_5891 - .L_5890)
.L_5890:
        /*001c*/ 	.word	0x00000000
        /*0020*/ 	.short	0x0005
        /*0022*/ 	.short	0x001a
        /*0024*/ 	.byte	0x00, 0xf0, 0x05, 0x00


	//----- nvinfo : EIATTR_KPARAM_INFO
	.align		4
.L_5891:
        /*0028*/ 	.byte	0x04, 0x17
        /*002a*/ 	.short	(.L_5893 - .L_5892)
.L_5892:
        /*002c*/ 	.word	0x00000000
        /*0030*/ 	.short	0x0004
        /*0032*/ 	.short	0x0019
        /*0034*/ 	.byte	0x00, 0xf0, 0x05, 0x00


	//----- nvinfo : EIATTR_KPARAM_INFO
	.align		4
.L_5893:
        /*0038*/ 	.byte	0x04, 0x17
        /*003a*/ 	.short	(.L_5895 - .L_5894)
.L_5894:
        /*003c*/ 	.word	0x00000000
        /*0040*/ 	.short	0x0003
        /*0042*/ 	.short	0x0018
        /*0044*/ 	.byte	0x00, 0xf0, 0x05, 0x00


	//----- nvinfo : EIATTR_KPARAM_INFO
	.align		4
.L_5895:
        /*0048*/ 	.byte	0x04, 0x17
        /*004a*/ 	.short	(.L_5897 - .L_5896)
.L_5896:
        /*004c*/ 	.word	0x00000000
        /*0050*/ 	.short	0x0002
        /*0052*/ 	.short	0x0008
        /*0054*/ 	.byte	0x00, 0xf0, 0x41, 0x00


	//----- nvinfo : EIATTR_KPARAM_INFO
	.align		4
.L_5897:
        /*0058*/ 	.byte	0x04, 0x17
        /*005a*/ 	.short	(.L_5899 - .L_5898)
.L_5898:
        /*005c*/ 	.word	0x00000000
        /*0060*/ 	.short	0x0001
        /*0062*/ 	.short	0x0004
        /*0064*/ 	.byte	0x00, 0xf0, 0x05, 0x00


	//----- nvinfo : EIATTR_KPARAM_INFO
	.align		4
.L_5899:
        /*0068*/ 	.byte	0x04, 0x17
        /*006a*/ 	.short	(.L_5901 - .L_5900)
.L_5900:
        /*006c*/ 	.word	0x00000000
        /*0070*/ 	.short	0x0000
        /*0072*/ 	.short	0x0000
        /*0074*/ 	.byte	0x00, 0xf0, 0x11, 0x00


	//----- nvinfo : EIATTR_SPARSE_MMA_MASK
	.align		4
.L_5901:
        /*0078*/ 	.byte	0x03, 0x50
        /*007a*/ 	.short	0x0000


	//----- nvinfo : EIATTR_MAXREG_COUNT
	.align		4
        /*007c*/ 	.byte	0x03, 0x1b
        /*007e*/ 	.short	0x00ff


	//----- nvinfo : EIATTR_MERCURY_ISA_VERSION
	.align		4
        /*0080*/ 	.byte	0x03, 0x5f
        /*0082*/ 	.short	0x0101


	//----- nvinfo : EIATTR_EXIT_INSTR_OFFSETS
	.align		4
        /*0084*/ 	.byte	0x04, 0x1c
        /*0086*/ 	.short	(.L_5903 - .L_5902)


	//   ....[0]....
.L_5902:
        /*0088*/ 	.word	0x00000490


	//   ....[1]....
        /*008c*/ 	.word	0x00000520


	//----- nvinfo : EIATTR_MAX_THREADS
	.align		4
.L_5903:
        /*0090*/ 	.byte	0x04, 0x05
        /*0092*/ 	.short	(.L_5905 - .L_5904)
.L_5904:
        /*0094*/ 	.word	0x00000080
        /*0098*/ 	.word	0x00000001
        /*009c*/ 	.word	0x00000001


	//----- nvinfo : EIATTR_CRS_STACK_SIZE
	.align		4
.L_5905:
        /*00a0*/ 	.byte	0x04, 0x1e
        /*00a2*/ 	.short	(.L_5907 - .L_5906)
.L_5906:
        /*00a4*/ 	.word	0x00000000


	//----- nvinfo : EIATTR_CBANK_PARAM_SIZE
	.align		4
.L_5907:
        /*00a8*/ 	.byte	0x03, 0x19
        /*00aa*/ 	.short	0x001c


	//----- nvinfo : EIATTR_PARAM_CBANK
	.align		4
        /*00ac*/ 	.byte	0x04, 0x0a
        /*00ae*/ 	.short	(.L_5909 - .L_5908)
	.align		4
.L_5908:
        /*00b0*/ 	.word	index@(.nv.constant0._ZN2at6native27unrolled_elementwise_kernelIZZZNS0_23logical_not_kernel_cudaERNS_18TensorIteratorBaseEENKUlvE0_clEvENKUlvE10_clEvEUlN3c108BFloat16EE_St5arrayIPcLm2EELi4E23TrivialOffsetCalculatorILi1EjESD_NS0_6memory15LoadWithoutCastENSE_16StoreWithoutCastEEEviT_T0_T2_T3_T4_T5_)
        /*00b4*/ 	.short	0x0210
        /*00b6*/ 	.short	0x001c


	//----- nvinfo : EIATTR_SW_WAR
	.align		4
.L_5909:
        /*00b8*/ 	.byte	0x04, 0x36
        /*00ba*/ 	.short	(.L_5911 - .L_5910)
.L_5910:
        /*00bc*/ 	.word	0x00000008
.L_5911:


//--------------------- .nv.info._ZN2at6native29vectorized_elementwise_kernelILi2EZZZNS0_23logical_not_kernel_cudaERNS_18TensorIteratorBaseEENKUlvE0_clEvENKUlvE10_clEvEUlN3c108BFloat16EE_St5arrayIPcLm2EEEEviT0_T1_ --------------------------
	.section	.nv.info._ZN2at6native29vectorized_elementwise_kernelILi2EZZZNS0_23logical_not_kernel_cudaERNS_18TensorIteratorBaseEENKUlvE0_clEvENKUlvE10_clEvEUlN3c108BFloat16EE_St5arrayIPcLm2EEEEviT0_T1_,"",@"SHT_CUDA_INFO"
	.sectionflags	@""
	.align	4


	//----- nvinfo : EIATTR_CUDA_API_VERSION
	.align		4
        /*0000*/ 	.byte	0x04, 0x37
        /*0002*/ 	.short	(.L_5913 - .L_5912)
.L_5912:
        /*0004*/ 	.word	0x00000082


	//----- nvinfo : EIATTR_KPARAM_INFO
	.align		4
.L_5913:
        /*0008*/ 	.byte	0x04, 0x17
        /*000a*/ 	.short	(.L_5915 - .L_5914)
.L_5914:
        /*000c*/ 	.word	0x00000000
        /*0010*/ 	.short	0x0002
        /*0012*/ 	.short	0x0008
        /*0014*/ 	.byte	0x00, 0xf0, 0x41, 0x00


	//----- nvinfo : EIATTR_KPARAM_INFO
	.align		4
.L_5915:
        /*0018*/ 	.byte	0x04, 0x17
        /*001a*/ 	.short	(.L_5917 - .L_5916)
.L_5916:
        /*001c*/ 	.word	0x00000000
        /*0020*/ 	.short	0x0001
        /*0022*/ 	.short	0x0004
        /*0024*/ 	.byte	0x00, 0xf0, 0x05, 0x00


	//----- nvinfo : EIATTR_KPARAM_INFO
	.align		4
.L_5917:
        /*0028*/ 	.byte	0x04, 0x17
        /*002a*/ 	.short	(.L_5919 - .L_5918)
.L_5918:
        /*002c*/ 	.word	0x00000000
        /*0030*/ 	.short	0x0000
        /*0032*/ 	.short	0x0000
        /*0034*/ 	.byte	0x00, 0xf0, 0x11, 0x00


	//----- nvinfo : EIATTR_SPARSE_MMA_MASK
	.align		4
.L_5919:
        /*0038*/ 	.byte	0x03, 0x50
        /*003a*/ 	.short	0x0000


	//----- nvinfo : EIATTR_MAXREG_COUNT
	.align		4
        /*003c*/ 	.byte	0x03, 0x1b
        /*003e*/ 	.short	0x00ff


	//----- nvinfo : EIATTR_MERCURY_ISA_VERSION
	.align		4
        /*0040*/ 	.byte	0x03, 0x5f
        /*0042*/ 	.short	0x0101


	//----- nvinfo : EIATTR_EXIT_INSTR_OFFSETS
	.align		4
        /*0044*/ 	.byte	0x04, 0x1c
        /*0046*/ 	.short	(.L_5921 - .L_5920)


	//   ....[0]....
.L_5920:
        /*0048*/ 	.word	0x00000380


	//   ....[1]....
        /*004c*/ 	.word	0x00000d40


	//   ....[2]....
        /*0050*/ 	.word	0x00000da0


	//----- nvinfo : EIATTR_MAX_THREADS
	.align		4
.L_5921:
        /*0054*/ 	.byte	0x04, 0x05
        /*0056*/ 	.short	(.L_5923 - .L_5922)
.L_5922:
        /*0058*/ 	.word	0x00000080
        /*005c*/ 	.word	0x00000001
        /*0060*/ 	.word	0x00000001


	//----- nvinfo : EIATTR_CRS_STACK_SIZE
	.align		4
.L_5923:
        /*0064*/ 	.byte	0x04, 0x1e
        /*0066*/ 	.short	(.L_5925 - .L_5924)
.L_5924:
        /*0068*/ 	.word	0x00000000


	//----- nvinfo : EIATTR_CBANK_PARAM_SIZE
	.align		4
.L_5925:
        /*006c*/ 	.byte	0x03, 0x19
        /*006e*/ 	.short	0x0018


	//----- nvinfo : EIATTR_PARAM_CBANK
	.align		4
        /*0070*/ 	.byte	0x04, 0x0a
        /*0072*/ 	.short	(.L_5927 - .L_5926)
	.align		4
.L_5926:
        /*0074*/ 	.word	index@(.nv.constant0._ZN2at6native29vectorized_elementwise_kernelILi2EZZZNS0_23logical_not_kernel_cudaERNS_18TensorIteratorBaseEENKUlvE0_clEvENKUlvE10_clEvEUlN3c108BFloat16EE_St5arrayIPcLm2EEEEviT0_T1_)
        /*0078*/ 	.short	0x0210
        /*007a*/ 	.short	0x0018


	//----- nvinfo : EIATTR_SW_WAR
	.align		4
.L_5927:
        /*007c*/ 	.byte	0x04, 0x36
        /*007e*/ 	.short	(.L_5929 - .L_5928)
.L_5928:
        /*0080*/ 	.word	0x00000008
.L_5929:


//--------------------- .nv.info._ZN2at6native29vectorized_elementwise_kernelILi4EZZZNS0_23logical_not_kernel_cudaERNS_18TensorIteratorBaseEENKUlvE0_clEvENKUlvE10_clEvEUlN3c108BFloat16EE_St5arrayIPcLm2EEEEviT0_T1_ --------------------------
	.section	.nv.info._ZN2at6native29vectorized_elementwise_kernelILi4EZZZNS0_23logical_not_kernel_cudaERNS_18TensorIteratorBaseEENKUlvE0_clEvENKUlvE10_clEvEUlN3c108BFloat16EE_St5arrayIPcLm2EEEEviT0_T1_,"",@"SHT_CUDA_INFO"
	.sectionflags	@""
	.align	4


	//----- nvinfo : EIATTR_CUDA_API_VERSION
	.align		4
        /*0000*/ 	.byte	0x04, 0x37
        /*0002*/ 	.short	(.L_5931 - .L_5930)
.L_5930:
        /*0004*/ 	.word	0x00000082


	//----- nvinfo : EIATTR_KPARAM_INFO
	.align		4
.L_5931:
        /*0008*/ 	.byte	0x04, 0x17
        /*000a*/ 	.short	(.L_5933 - .L_5932)
.L_5932:
        /*000c*/ 	.word	0x00000000
        /*0010*/ 	.short	0x0002
        /*0012*/ 	.short	0x0008
        /*0014*/ 	.byte	0x00, 0xf0, 0x41, 0x00


	//----- nvinfo : EIATTR_KPARAM_INFO
	.align		4
.L_5933:
        /*0018*/ 	.byte	0x04, 0x17
        /*001a*/ 	.short	(.L_5935 - .L_5934)
.L_5934:
        /*001c*/ 	.word	0x00000000
        /*0020*/ 	.short	0x0001
        /*0022*/ 	.short	0x0004
        /*0024*/ 	.byte	0x00, 0xf0, 0x05, 0x00


	//----- nvinfo : EIATTR_KPARAM_INFO
	.align		4
.L_5935:
        /*0028*/ 	.byte	0x04, 0x17
        /*002a*/ 	.short	(.L_5937 - .L_5936)
.L_5936:
        /*002c*/ 	.word	0x00000000
        /*0030*/ 	.short	0x0000
        /*0032*/ 	.short	0x0000
        /*0034*/ 	.byte	0x00, 0xf0, 0x11, 0x00


	//----- nvinfo : EIATTR_SPARSE_MMA_MASK
	.align		4
.L_5937:
        /*0038*/ 	.byte	0x03, 0x50
        /*003a*/ 	.short	0x0000


	//----- nvinfo : EIATTR_MAXREG_COUNT
	.align		4
        /*003c*/ 	.byte	0x03, 0x1b
        /*003e*/ 	.short	0x00ff


	//----- nvinfo : EIATTR_MERCURY_ISA_VERSION
	.align		4
        /*0040*/ 	.byte	0x03, 0x5f
        /*0042*/ 	.short	0x0101


	//----- nvinfo : EIATTR_EXIT_INSTR_OFFSETS
	.align		4
        /*0044*/ 	.byte	0x04, 0x1c
        /*0046*/ 	.short	(.L_5939 - .L_5938)


	//   ....[0]....
.L_5938:
        /*0048*/ 	.word	0x00000360


	//   ....[1]....
        /*004c*/ 	.word	0x00000d20


	//   ....[2]....
        /*0050*/ 	.word	0x00000d80


	//----- nvinfo : EIATTR_MAX_THREADS
	.align		4
.L_5939:
        /*0054*/ 	.byte	0x04, 0x05
        /*0056*/ 	.short	(.L_5941 - .L_5940)
.L_5940:
        /*0058*/ 	.word	0x00000080
        /*005c*/ 	.word	0x00000001
        /*0060*/ 	.word	0x00000001


	//----- nvinfo : EIATTR_CRS_STACK_SIZE
	.align		4
.L_5941:
        /*0064*/ 	.byte	0x04, 0x1e
        /*0066*/ 	.short	(.L_5943 - .L_5942)
.L_5942:
        /*0068*/ 	.word	0x00000000


	//----- nvinfo : EIATTR_CBANK_PARAM_SIZE
	.align		4
.L_5943:
        /*006c*/ 	.byte	0x03, 0x19
        /*006e*/ 	.short	0x0018


	//----- nvinfo : EIATTR_PARAM_CBANK
	.align		4
        /*0070*/ 	.byte	0x04, 0x0a
        /*0072*/ 	.short	(.L_5945 - .L_5944)
	.align		4
.L_5944:
        /*0074*/ 	.word	index@(.nv.constant0._ZN2at6native29vectorized_elementwise_kernelILi4EZZZNS0_23logical_not_kernel_cudaERNS_18TensorIteratorBaseEENKUlvE0_clEvENKUlvE10_clEvEUlN3c108BFloat16EE_St5arrayIPcLm2EEEEviT0_T1_)
        /*0078*/ 	.short	0x0210
        /*007a*/ 	.short	0x0018


	//----- nvinfo : EIATTR_SW_WAR
	.align		4
.L_5945:
        /*007c*/ 	.byte	0x04, 0x36
        /*007e*/ 	.short	(.L_5947 - .L_5946)
.L_5946:
        /*0080*/ 	.word	0x00000008
.L_5947:


//--------------------- .nv.info._ZN2at6native29vectorized_elementwise_kernelILi8EZZZNS0_23logical_not_kernel_cudaERNS_18TensorIteratorBaseEENKUlvE0_clEvENKUlvE10_clEvEUlN3c108BFloat16EE_St5arrayIPcLm2EEEEviT0_T1_ --------------------------
	.section	.nv.info._ZN2at6native29vectorized_elementwise_kernelILi8EZZZNS0_23logical_not_kernel_cudaERNS_18TensorIteratorBaseEENKUlvE0_clEvENKUlvE10_clEvEUlN3c108BFloat16EE_St5arrayIPcLm2EEEEviT0_T1_,"",@"SHT_CUDA_INFO"
	.sectionflags	@""
	.align	4


	//----- nvinfo : EIATTR_CUDA_API_VERSION
	.align		4
        /*0000*/ 	.byte	0x04, 0x37
        /*0002*/ 	.short	(.L_5949 - .L_5948)
.L_5948:
        /*0004*/ 	.word	0x00000082


	//----- nvinfo : EIATTR_KPARAM_INFO
	.align		4
.L_5949:
        /*0008*/ 	.byte	0x04, 0x17
        /*000a*/ 	.short	(.L_5951 - .L_5950)
.L_5950:
        /*000c*/ 	.word	0x00000000
        /*0010*/ 	.short	0x0002
        /*0012*/ 	.short	0x0008
        /*0014*/ 	.byte	0x00, 0xf0, 0x41, 0x00


	//----- nvinfo : EIATTR_KPARAM_INFO
	.align		4
.L_5951:
        /*0018*/ 	.byte	0x04, 0x17
        /*001a*/ 	.short	(.L_5953 - .L_5952)
.L_5952:
        /*001c*/ 	.word	0x00000000
        /*0020*/ 	.short	0x0001
        /*0022*/ 	.short	0x0004
        /*0024*/ 	.byte	0x00, 0xf0, 0x05, 0x00


	//----- nvinfo : EIATTR_KPARAM_INFO
	.align		4
.L_5953:
        /*0028*/ 	.byte	0x04, 0x17
        /*002a*/ 	.short	(.L_5955 - .L_5954)
.L_5954:
        /*002c*/ 	.word	0x00000000
        /*0030*/ 	.short	0x0000
        /*0032*/ 	.short	0x0000
        /*0034*/ 	.byte	0x00, 0xf0, 0x11, 0x00


	//----- nvinfo : EIATTR_SPARSE_MMA_MASK
	.align		4
.L_5955:
        /*0038*/ 	.byte	0x03, 0x50
        /*003a*/ 	.short	0x0000


	//----- nvinfo : EIATTR_MAXREG_COUNT
	.align		4
        /*003c*/ 	.byte	0x03, 0x1b
        /*003e*/ 	.short	0x00ff


	//----- nvinfo : EIATTR_MERCURY_ISA_VERSION
	.align		4
        /*0040*/ 	.byte	0x03, 0x5f
        /*0042*/ 	.short	0x0101


	//----- nvinfo : EIATTR_EXIT_INSTR_OFFSETS
	.align		4
        /*0044*/ 	.byte	0x04, 0x1c
        /*0046*/ 	.short	(.L_5957 - .L_5956)


	//   ....[0]....
.L_5956:
        /*0048*/ 	.word	0x00000380


	//   ....[1]....
        /*004c*/ 	.word	0x00000d40


	//   ....[2]....
        /*0050*/ 	.word	0x00000da0


	//----- nvinfo : EIATTR_MAX_THREADS
	.align		4
.L_5957:
        /*0054*/ 	.byte	0x04, 0x05
        /*0056*/ 	.short	(.L_5959 - .L_5958)
.L_5958:
        /*0058*/ 	.word	0x00000080
        /*005c*/ 	.word	0x00000001
        /*0060*/ 	.word	0x00000001


	//----- nvinfo : EIATTR_CRS_STACK_SIZE
	.align		4
.L_5959:
        /*0064*/ 	.byte	0x04, 0x1e
        /*0066*/ 	.short	(.L_5961 - .L_5960)
.L_5960:
        /*0068*/ 	.word	0x00000000


	//----- nvinfo : EIATTR_CBANK_PARAM_SIZE
	.align		4
.L_5961:
        /*006c*/ 	.byte	0x03, 0x19
        /*006e*/ 	.short	0x0018


	//----- nvinfo : EIATTR_PARAM_CBANK
	.align		4
        /*0070*/ 	.byte	0x04, 0x0a
        /*0072*/ 	.short	(.L_5963 - .L_5962)
	.align		4
.L_5962:
        /*0074*/ 	.word	index@(.nv.constant0._ZN2at6native29vectorized_elementwise_kernelILi8EZZZNS0_23logical_not_kernel_cudaERNS_18TensorIteratorBaseEENKUlvE0_clEvENKUlvE10_clEvEUlN3c108BFloat16EE_St5arrayIPcLm2EEEEviT0_T1_)
        /*0078*/ 	.short	0x0210
        /*007a*/ 	.short	0x0018


	//----- nvinfo : EIATTR_SW_WAR
	.align		4
.L_5963:
        /*007c*/ 	.byte	0x04, 0x36
        /*007e*/ 	.short	(.L_5965 - .L_5964)
.L_5964:
        /*0080*/ 	.word	0x00000008
.L_5965:


//--------------------- .nv.info._ZN2at6native18elementwise_kernelILi128ELi4EZNS0_15gpu_kernel_implIZZZNS0_23logical_not_kernel_cudaERNS_18TensorIteratorBaseEENKUlvE0_clEvENKUlvE9_clEvEUlN3c104HalfEE_EEvS4_RKT_EUliE_EEviT1_ --------------------------
	.section	.nv.info._ZN2at6native18elementwise_kernelILi128ELi4EZNS0_15gpu_kernel_implIZZZNS0_23logical_not_kernel_cudaERNS_18TensorIteratorBaseEENKUlvE0_clEvENKUlvE9_clEvEUlN3c104HalfEE_EEvS4_RKT_EUliE_EEviT1_,"",@"SHT_CUDA_INFO"
	.sectionflags	@""
	.align	4


	//----- nvinfo : EIATTR_CUDA_API_VERSION
	.align		4
        /*0000*/ 	.byte	0x04, 0x37
        /*0002*/ 	.short	(.L_5967 - .L_5966)
.L_5966:
        /*0004*/ 	.word	0x00000082


	//----- nvinfo : EIATTR_KPARAM_INFO
	.align		4
.L_5967:
        /*0008*/ 	.byte	0x04, 0x17
        /*000a*/ 	.short	(.L_5969 - .L_5968)
.L_5968:
        /*000c*/ 	.word	0x00000000
        /*0010*/ 	.short	0x0001
        /*0012*/ 	.short	0x0008
        /*0014*/ 	.byte	0x00, 0xf0, 0x61, 0x08


	//----- nvinfo : EIATTR_KPARAM_INFO
	.align		4
.L_5969:
        /*0018*/ 	.byte	0x04, 0x17
        /*001a*/ 	.short	(.L_5971 - .L_5970)
.L_5970:
        /*001c*/ 	.word	0x00000000
        /*0020*/ 	.short	0x0000
        /*0022*/ 	.short	0x0000
        /*0024*/ 	.byte	0x00, 0xf0, 0x11, 0x00


	//----- nvinfo : EIATTR_SPARSE_MMA_MASK
	.align		4
.L_5971:
        /*0028*/ 	.byte	0x03, 0x50
        /*002a*/ 	.short	0x0000


	//----- nvinfo : EIATTR_MAXREG_COUNT
	.align		4
        /*002c*/ 	.byte	0x03, 0x1b
        /*002e*/ 	.short	0x0080


	//----- nvinfo : EIATTR_EXTERNS
	.align		4
        /*0030*/ 	.byte	0x04, 0x0f
        /*0032*/ 	.short	(.L_5973 - .L_5972)


	//   ....[0]....
	.align		4
.L_5972:
        /*0034*/ 	.word	index@(__assertfail)


	//----- nvinfo : EIATTR_MERCURY_ISA_VERSION
	.align		4
.L_5973:
        /*0038*/ 	.byte	0x03, 0x5f
        /*003a*/ 	.short	0x0101


	//----- nvinfo : EIATTR_SYSCALL_OFFSETS
	.align		4
        /*003c*/ 	.byte	0x04, 0x46
        /*003e*/ 	.short	(.L_5975 - .L_5974)


	//   ....[0]....
.L_5974:
        /*0040*/ 	.word	0x000022b0


	//   ....[1]....
        /*0044*/ 	.word	0x00003070


	//   ....[2]....
        /*0048*/ 	.word	0x00005360


	//   ....[3]....
        /*004c*/ 	.word	0x00006110


	//   ....[4]....
        /*0050*/ 	.word	0x000083f0


	//   ....[5]....
        /*0054*/ 	.word	0x000091a0


	//   ....[6]....
        /*0058*/ 	.word	0x0000b470


	//   ....[7]....
        /*005c*/ 	.word	0x0000c220


	//----- nvinfo : EIATTR_EXIT_INSTR_OFFSETS
	.align		4
.L_5975:
        /*0060*/ 	.byte	0x04, 0x1c
        /*0062*/ 	.short	(.L_5977 - .L_5976)


	//   ....[0]....
.L_5976:
        /*0064*/ 	.word	0x00009250


	//   ....[1]....
        /*0068*/ 	.word	0x0000b610


	//   ....[2]....
        /*006c*/ 	.word	0x0000b630


	//   ....[3]....
        /*0070*/ 	.word	0x0000b6c0


	//   ....[4]....
        /*0074*/ 	.word	0x0000b6e0


	//   ....[5]....
        /*0078*/ 	.word	0x0000b700


	//   ....[6]....
        /*007c*/ 	.word	0x0000b790


	//   ....[7]....
        /*0080*/ 	.word	0x0000b7d0


	//   ....[8]....
        /*0084*/ 	.word	0x0000b870


	//   ....[9]....
        /*0088*/ 	.word	0x0000b8c0


	//   ....[10]....
        /*008c*/ 	.word	0x0000b900


	//   ....[11]....
        /*0090*/ 	.word	0x0000b9a0


	//   ....[12]....
        /*0094*/ 	.word	0x0000b9f0


	//   ....[13]....
        /*0098*/ 	.word	0x0000bb40


	//   ....[14]....
        /*009c*/ 	.word	0x0000bbe0


	//   ....[15]....
        /*00a0*/ 	.word	0x0000bc20


	//   ....[16]....
        /*00a4*/ 	.word	0x0000bc70


	//   ....[17]....
        /*00a8*/ 	.word	0x0000bcb0


	//   ....[18]....
        /*00ac*/ 	.word	0x0000bd50


	//   ....[19]....
        /*00b0*/ 	.word	0x0000be90


	//   ....[20]....
        /*00b4*/ 	.word	0x0000bfd0


	//   ....[21]....
        /*00b8*/ 	.word	0x0000c120


	//   ....[22]....
        /*00bc*/ 	.word	0x0000c230


	//   ....[23]....
        /*00c0*/ 	.word	0x0000c260


	//   ....[24]....
        /*00c4*/ 	.word	0x0000c280


	//----- nvinfo : EIATTR_MAX_THREADS
	.align		4
.L_5977:
        /*00c8*/ 	.byte	0x04, 0x05
        /*00ca*/ 	.short	(.L_5979 - .L_5978)
.L_5978:
        /*00cc*/ 	.word	0x00000080
        /*00d0*/ 	.word	0x00000001
        /*00d4*/ 	.word	0x00000001


	//----- nvinfo : EIATTR_CRS_STACK_SIZE
	.align		4
.L_5979:
        /*00d8*/ 	.byte	0x04, 0x1e
        /*00da*/ 	.short	(.L_5981 - .L_5980)
.L_5980:
        /*00dc*/ 	.word	0x00000000


	//----- nvinfo : EIATTR_CBANK_PARAM_SIZE
	.align		4
.L_5981:
        /*00e0*/ 	.byte	0x03, 0x19
        /*00e2*/ 	.short	0x0220


	//----- nvinfo : EIATTR_PARAM_CBANK
	.align		4
        /*00e4*/ 	.byte	0x04, 0x0a
        /*00e6*/ 	.short	(.L_5983 - .L_5982)
	.align		4
.L_5982:
        /*00e8*/ 	.word	index@(.nv.constant0._ZN2at6native18elementwise_kernelILi128ELi4EZNS0_15gpu_kernel_implIZZZNS0_23logical_not_kernel_cudaERNS_18TensorIteratorBaseEENKUlvE0_clEvENKUlvE9_clEvEUlN3c104HalfEE_EEvS4_RKT_EUliE_EEviT1_)
        /*00ec*/ 	.short	0x0210
        /*00ee*/ 	.short	0x0220


	//----- nvinfo : EIATTR_SW_WAR
	.align		4
.L_5983:
        /*00f0*/ 	.byte	0x04, 0x36
        /*00f2*/ 	.short	(.L_5985 - .L_5984)
.L_5984:
        /*00f4*/ 	.word	0x00000008
.L_5985:


//--------------------- .nv.info._ZN2at6native27unrolled_elementwise_kernelIZZZNS0_23logical_not_kernel_cudaERNS_18TensorIteratorBaseEENKUlvE0_clEvENKUlvE9_clEvEUlN3c104HalfEE_St5arrayIPcLm2EELi4E23TrivialOffsetCalculatorILi1EjESD_NS0_6memory12LoadWithCastILi1EEENSE_13StoreWithCastILi1EEEEEviT_T0_T2_T3_T4_T5_ --------------------------
	.section	.nv.info._ZN2at6native27unrolled_elementwise_kernelIZZZNS0_23logical_not_kernel_cudaERNS_18TensorIteratorBaseEENKUlvE0_clEvENKUlvE9_clEvEUlN3c104HalfEE_St5arrayIPcLm2EELi4E23TrivialOffsetCalculatorILi1EjESD_NS0_6memory12LoadWithCastILi1EEENSE_13StoreWithCastILi1EEEEEviT_T0_T2_T3_T4_T5_,"",@"SHT_CUDA_INFO"
	.sectionflags	@""
	.align	4


	//----- nvinfo : EIATTR_CUDA_API_VERSION
	.align		4
        /*0000*/ 	.byte	0x04, 0x37
        /*0002*/ 	.short	(.L_5987 - .L_5986)
.L_5986:
        /*0004*/ 	.word	0x00000082


	//----- nvinfo : EIATTR_KPARAM_INFO
	.align		4
.L_5987:
        /*0008*/ 	.byte	0x04, 0x17
        /*000a*/ 	.short	(.L_5989 - .L_5988)
.L_5988:
        /*000c*/ 	.word	0x00000000
        /*0010*/ 	.short	0x0006
        /*0012*/ 	.short	0x0024
        /*0014*/ 	.byte	0x00, 0xf0, 0x21, 0x00


	//----- nvinfo : EIATTR_KPARAM_INFO
	.align		4
.L_5989:
        /*0018*/ 	.byte	0x04, 0x17
        /*001a*/ 	.short	(.L_5991 - .L_5990)
.L_5990:
        /*001c*/ 	.word	0x00000000
        /*0020*/ 	.short	0x0005
        /*0022*/ 	.short	0x001c
        /*0024*/ 	.byte	0x00, 0xf0, 0x21, 0x00


	//----- nvinfo : EIATTR_KPARAM_INFO
	.align		4
.L_5991:
        /*0028*/ 	.byte	0x04, 0x17
        /*002a*/ 	.short	(.L_5993 - .L_5992)
.L_5992:
        /*002c*/ 	.word	0x00000000
        /*0030*/ 	.short	0x0004
        /*0032*/ 	.short	0x0019
        /*0034*/ 	.byte	0x00, 0xf0, 0x05, 0x00


	//----- nvinfo : EIATTR_KPARAM_INFO
	.align		4
.L_5993:
        /*0038*/ 	.byte	0x04, 0x17
        /*003a*/ 	.short	(.L_5995 - .L_5994)
.L_5994:
        /*003c*/ 	.word	0x00000000
        /*0040*/ 	.short	0x0003
        /*0042*/ 	.short	0x0018
        /*0044*/ 	.byte	0x00, 0xf0, 0x05, 0x00


	//----- nvinfo : EIATTR_KPARAM_INFO
	.align		4
.L_5995:
        /*0048*/ 	.byte	0x04, 0x17
        /*004a*/ 	.short	(.L_5997 - .L_5996)
.L_5996:
        /*004c*/ 	.word	0x00000000
        /*0050*/ 	.short	0x0002
        /*0052*/ 	.short	0x0008
        /*0054*/ 	.byte	0x00, 0xf0, 0x41, 0x00


	//----- nvinfo : EIATTR_KPARAM_INFO
	.align		4
.L_5997:
        /*0058*/ 	.byte	0x04, 0x17
        /*005a*/ 	.short	(.L_5999 - .L_5998)
.L_5998:
        /*005c*/ 	.word	0x00000000
        /*0060*/ 	.short	0x0001
        /*0062*/ 	.short	0x0004
        /*0064*/ 	.byte	0x00, 0xf0, 0x05, 0x00


	//----- nvinfo : EIATTR_KPARAM_INFO
	.align		4
.L_5999:
        /*0068*/ 	.byte	0x04, 0x17
        /*006a*/ 	.short	(.L_6001 - .L_6000)
.L_6000:
        /*006c*/ 	.word	0x00000000
        /*0070*/ 	.short	0x0000
        /*0072*/ 	.short	0x0000
        /*0074*/ 	.byte	0x00, 0xf0, 0x11, 0x00


	//----- nvinfo : EIATTR_SPARSE_MMA_MASK
	.align		4
.L_6001:
        /*0078*/ 	.byte	0x03, 0x50
        /*007a*/ 	.short	0x0000


	//----- nvinfo : EIATTR_MAXREG_COUNT
	.align		4
        /*007c*/ 	.byte	0x03, 0x1b
        /*007e*/ 	.short	0x00ff


	//----- nvinfo : EIATTR_EXTERNS
	.align		4
        /*0080*/ 	.byte	0x04, 0x0f
        /*0082*/ 	.short	(.L_6003 - .L_6002)


	//   ....[0]....
	.align		4
.L_6002:
        /*0084*/ 	.word	index@(__assertfail)


	//----- nvinfo : EIATTR_MERCURY_ISA_VERSION
	.align		4
.L_6003:
        /*0088*/ 	.byte	0x03, 0x5f
        /*008a*/ 	.short	0x0101


	//----- nvinfo : EIATTR_SYSCALL_OFFSETS
	.align		4
        /*008c*/ 	.byte	0x04, 0x46
        /*008e*/ 	.short	(.L_6005 - .L_6004)


	//   ....[0]....
.L_6004:
        /*0090*/ 	.word	0x000010b0


	//   ....[1]....
        /*0094*/ 	.word	0x000021c0


	//   ....[2]....
        /*0098*/ 	.word	0x000032e0


	//   ....[3]....
        /*009c*/ 	.word	0x000043d0


	//   ....[4]....
        /*00a0*/ 	.word	0x000055e0


	//   ....[5]....
        /*00a4*/ 	.word	0x00006500


	//   ....[6]....
        /*00a8*/ 	.word	0x000073e0


	//   ....[7]....
        /*00ac*/ 	.word	0x000082c0


	//----- nvinfo : EIATTR_EXIT_INSTR_OFFSETS
	.align		4
.L_6005:
        /*00b0*/ 	.byte	0x04, 0x1c
        /*00b2*/ 	.short	(.L_6007 - .L_6006)


	//   ....[0]....
.L_6006:
        /*00b4*/ 	.word	0x00007480


	//   ....[1]....
        /*00b8*/ 	.word	0x000075b0


	//   ....[2]....
        /*00bc*/ 	.word	0x000075d0


	//   ....[3]....
        /*00c0*/ 	.word	0x00007660


	//   ....[4]....
        /*00c4*/ 	.word	0x00007680


	//   ....[5]....
        /*00c8*/ 	.word	0x000076a0


	//   ....[6]....
        /*00cc*/ 	.word	0x00007730


	//   ....[7]....
        /*00d0*/ 	.word	0x00007770


	//   ....[8]....
        /*00d4*/ 	.word	0x00007810


	//   ....[9]....
        /*00d8*/ 	.word	0x00007860


	//   ....[10]....
        /*00dc*/ 	.word	0x00007890


	//   ....[11]....
        /*00e0*/ 	.word	0x00007950


	//   ....[12]....
        /*00e4*/ 	.word	0x00007990


	//   ....[13]....
        /*00e8*/ 	.word	0x00007b20


	//   ....[14]....
        /*00ec*/ 	.word	0x00007c80


	//   ....[15]....
        /*00f0*/ 	.word	0x00007cc0


	//   ....[16]....
        /*00f4*/ 	.word	0x00007d60


	//   ....[17]....
        /*00f8*/ 	.word	0x00007ee0


	//   ....[18]....
        /*00fc*/ 	.word	0x00008060


	//   ....[19]....
        /*0100*/ 	.word	0x000081c0


	//   ....[20]....
        /*0104*/ 	.word	0x000082d0


	//   ....[21]....
        /*0108*/ 	.word	0x00008300


	//   ....[22]....
        /*010c*/ 	.word	0x00008320


	//----- nvinfo : EIATTR_MAX_THREADS
	.align		4
.L_6007:
        /*0110*/ 	.byte	0x04, 0x05
        /*0112*/ 	.short	(.L_6009 - .L_6008)
.L_6008:
        /*0114*/ 	.word	0x00000080
        /*0118*/ 	.word	0x00000001
        /*011c*/ 	.word	0x00000001


	//----- nvinfo : EIATTR_CRS_STACK_SIZE
	.align		4
.L_6009:
        /*0120*/ 	.byte	0x04, 0x1e
        /*0122*/ 	.short	(.L_6011 - .L_6010)
.L_6010:
        /*0124*/ 	.word	0x00000000


	//----- nvinfo : EIATTR_CBANK_PARAM_SIZE
	.align		4
.L_6011:
        /*0128*/ 	.byte	0x03, 0x19
        /*012a*/ 	.short	0x002c


	//----- nvinfo : EIATTR_PARAM_CBANK
	.align		4
        /*012c*/ 	.byte	0x04, 0x0a
        /*012e*/ 	.short	(.L_6013 - .L_6012)
	.align		4
.L_6012:
        /*0130*/ 	.word	index@(.nv.constant0._ZN2at6native27unrolled_elementwise_kernelIZZZNS0_23logical_not_kernel_cudaERNS_18TensorIteratorBaseEENKUlvE0_clEvENKUlvE9_clEvEUlN3c104HalfEE_St5arrayIPcLm2EELi4E23TrivialOffsetCalculatorILi1EjESD_NS0_6memory12LoadWithCastILi1EEENSE_13StoreWithCastILi1EEEEEviT_T0_T2_T3_T4_T5_)
        /*0134*/ 	.short	0x0210
        /*0136*/ 	.short	0x002c


	//----- nvinfo : EIATTR_SW_WAR
	.align		4
.L_6013:
        /*0138*/ 	.byte	0x04, 0x36
        /*013a*/ 	.short	(.L_6015 - .L_6014)
.L_6014:
        /*013c*/ 	.word	0x00000008
.L_6015:


//--------------------- .nv.info._ZN2at6native18elementwise_kernelILi128ELi4EZNS0_22gpu_kernel_impl_nocastIZZZNS0_23logical_not_kernel_cudaERNS_18TensorIteratorBaseEENKUlvE0_clEvENKUlvE9_clEvEUlN3c104HalfEE_EEvS4_RKT_EUliE_EEviT1_ --------------------------
	.section	.nv.info._ZN2at6native18elementwise_kernelILi128ELi4EZNS0_22gpu_kernel_impl_nocastIZZZNS0_23logical_not_kernel_cudaERNS_18TensorIteratorBaseEENKUlvE0_clEvENKUlvE9_clEvEUlN3c104HalfEE_EEvS4_RKT_EUliE_EEviT1_,"",@"SHT_CUDA_INFO"
	.sectionflags	@""
	.align	4


	//----- nvinfo : EIATTR_CUDA_API_VERSION
	.align		4
        /*0000*/ 	.byte	0x04, 0x37
        /*0002*/ 	.short	(.L_6017 - .L_6016)
.L_6016:
        /*0004*/ 	.word	0x00000082


	//----- nvinfo : EIATTR_KPARAM_INFO
	.align		4
.L_6017:
        /*0008*/ 	.byte	0x04, 0x17
        /*000a*/ 	.short	(.L_6019 - .L_6018)
.L_6018:
        /*000c*/ 	.word	0x00000000
        /*0010*/ 	.short	0x0001
        /*0012*/ 	.short	0x0008
        /*0014*/ 	.byte	0x00, 0xf0, 0x61, 0x08


	//----- nvinfo : EIATTR_KPARAM_INFO
	.align		4
.L_6019:
        /*0018*/ 	.byte	0x04, 0x17
        /*001a*/ 	.short	(.L_6021 - .L_6020)
.L_6020:
        /*001c*/ 	.word	0x00000000
        /*0020*/ 	.short	0x0000
        /*0022*/ 	.short	0x0000
        /*0024*/ 	.byte	0x00, 0xf0, 0x11, 0x00


	//----- nvinfo : EIATTR_SPARSE_MMA_MASK
	.align		4
.L_6021:
        /*0028*/ 	.byte	0x03, 0x50
        /*002a*/ 	.short	0x0000


	//----- nvinfo : EIATTR_MAXREG_COUNT
	.align		4
        /*002c*/ 	.byte	0x03, 0x1b
        /*002e*/ 	.short	0x0080


	//----- nvinfo : EIATTR_MERCURY_ISA_VERSION
	.align		4
        /*0030*/ 	.byte	0x03, 0x5f
        /*0032*/ 	.short	0x0101


	//----- nvinfo : EIATTR_EXIT_INSTR_OFFSETS
	.align		4
        /*0034*/ 	.byte	0x04, 0x1c
        /*0036*/ 	.short	(.L_6023 - .L_6022)


	//   ....[0]....
.L_6022:
        /*0038*/ 	.word	0x00003bf0


	//   ....[1]....
        /*003c*/ 	.word	0x00004f90


	//----- nvinfo : EIATTR_MAX_THREADS
	.align		4
.L_6023:
        /*0040*/ 	.byte	0x04, 0x05
        /*0042*/ 	.short	(.L_6025 - .L_6024)
.L_6024:
        /*0044*/ 	.word	0x00000080
        /*0048*/ 	.word	0x00000001
        /*004c*/ 	.word	0x00000001


	//----- nvinfo : EIATTR_CRS_STACK_SIZE
	.align		4
.L_6025:
        /*0050*/ 	.byte	0x04, 0x1e
        /*0052*/ 	.short	(.L_6027 - .L_6026)
.L_6026:
        /*0054*/ 	.word	0x00000000


	//----- nvinfo : EIATTR_CBANK_PARAM_SIZE
	.align		4
.L_6027:
        /*0058*/ 	.byte	0x03, 0x19
        /*005a*/ 	.short	0x0220


	//----- nvinfo : EIATTR_PARAM_CBANK
	.align		4
        /*005c*/ 	.byte	0x04, 0x0a
        /*005e*/ 	.short	(.L_6029 - .L_6028)
	.align		4
.L_6028:
        /*0060*/ 	.word	index@(.nv.constant0._ZN2at6native18elementwise_kernelILi128ELi4EZNS0_22gpu_kernel_impl_nocastIZZZNS0_23logical_not_kernel_cudaERNS_18TensorIteratorBaseEENKUlvE0_clEvENKUlvE9_clEvEUlN3c104HalfEE_EEvS4_RKT_EUliE_EEviT1_)
        /*0064*/ 	.short	0x0210
        /*0066*/ 	.short	0x0220


	//----- nvinfo : EIATTR_SW_WAR
	.align		4
.L_6029:
        /*0068*/ 	.byte	0x04, 0x36
        /*006a*/ 	.short	(.L_6031 - .L_6030)
.L_6030:
        /*006c*/ 	.word	0x00000008
.L_6031:


//--------------------- .nv.info._ZN2at6native27unrolled_elementwise_kernelIZZZNS0_23logical_not_kernel_cudaERNS_18TensorIteratorBaseEENKUlvE0_clEvENKUlvE9_clEvEUlN3c104HalfEE_St5arrayIPcLm2EELi4E23TrivialOffsetCalculatorILi1EjESD_NS0_6memory15LoadWithoutCastENSE_16StoreWithoutCastEEEviT_T0_T2_T3_T4_T5_ --------------------------
	.section	.nv.info._ZN2at6native27unrolled_elementwise_kernelIZZZNS0_23logical_not_kernel_cudaERNS_18TensorIteratorBaseEENKUlvE0_clEvENKUlvE9_clEvEUlN3c104HalfEE_St5arrayIPcLm2EELi4E23TrivialOffsetCalculatorILi1EjESD_NS0_6memory15LoadWithoutCastENSE_16StoreWithoutCastEEEviT_T0_T2_T3_T4_T5_,"",@"SHT_CUDA_INFO"
	.sectionflags	@""
	.align	4


	//----- nvinfo : EIATTR_CUDA_API_VERSION
	.align		4
        /*0000*/ 	.byte	0x04, 0x37
        /*0002*/ 	.short	(.L_6033 - .L_6032)
.L_6032:
        /*0004*/ 	.word	0x00000082


	//----- nvinfo : EIATTR_KPARAM_INFO
	.align		4
.L_6033:
        /*0008*/ 	.byte	0x04, 0x17
        /*000a*/ 	.short	(.L_6035 - .L_6034)
.L_6034:
        /*000c*/ 	.word	0x00000000
        /*0010*/ 	.short	0x0006
        /*0012*/ 	.short	0x001b
        /*0014*/ 	.byte	0x00, 0xf0, 0x05, 0x00


	//----- nvinfo : EIATTR_KPARAM_INFO
	.align		4
.L_6035:
        /*0018*/ 	.byte	0x04, 0x17
        /*001a*/ 	.short	(.L_6037 - .L_6036)
.L_6036:
        /*001c*/ 	.word	0x00000000
        /*0020*/ 	.short	0x0005
        /*0022*/ 	.short	0x001a
        /*0024*/ 	.byte	0x00, 0xf0, 0x05, 0x00


	//----- nvinfo : EIATTR_KPARAM_INFO
	.align		4
.L_6037:
        /*0028*/ 	.byte	0x04, 0x17
        /*002a*/ 	.short	(.L_6039 - .L_6038)
.L_6038:
        /*002c*/ 	.word	0x00000000
        /*0030*/ 	.short	0x0004
        /*0032*/ 	.short	0x0019
        /*0034*/ 	.byte	0x00, 0xf0, 0x05, 0x00


	//----- nvinfo : EIATTR_KPARAM_INFO
	.align		4
.L_6039:
        /*0038*/ 	.byte	0x04, 0x17
        /*003a*/ 	.short	(.L_6041 - .L_6040)
.L_6040:
        /*003c*/ 	.word	0x00000000
        /*0040*/ 	.short	0x0003
        /*0042*/ 	.short	0x0018
        /*0044*/ 	.byte	0x00, 0xf0, 0x05, 0x00


	//----- nvinfo : EIATTR_KPARAM_INFO
	.align		4
.L_6041:
        /*0048*/ 	.byte	0x04, 0x17
        /*004a*/ 	.short	(.L_6043 - .L_6042)
.L_6042:
        /*004c*/ 	.word	0x00000000
        /*0050*/ 	.short	0x0002
        /*0052*/ 	.short	0x0008
        /*0054*/ 	.byte	0x00, 0xf0, 0x41, 0x00


	//----- nvinfo : EIATTR_KPARAM_INFO
	.align		4
.L_6043:
        /*0058*/ 	.byte	0x04, 0x17
        /*005a*/ 	.short	(.L_6045 - .L_6044)
.L_6044:
        /*005c*/ 	.word	0x00000000
        /*0060*/ 	.short	0x0001
        /*0062*/ 	.short	0x0004
        /*0064*/ 	.byte	0x00, 0xf0, 0x05, 0x00


	//----- nvinfo : EIATTR_KPARAM_INFO
	.align		4
.L_6045:
        /*0068*/ 	.byte	0x04, 0x17
        /*006a*/ 	.short	(.L_6047 - .L_6046)
.L_6046:
        /*006c*/ 	.word	0x00000000
        /*0070*/ 	.short	0x0000
        /*0072*/ 	.short	0x0000
        /*0074*/ 	.byte	0x00, 0xf0, 0x11, 0x00


	//----- nvinfo : EIATTR_SPARSE_MMA_MASK
	.align		4
.L_6047:
        /*0078*/ 	.byte	0x03, 0x50
        /*007a*/ 	.short	0x0000


	//----- nvinfo : EIATTR_MAXREG_COUNT
	.align		4
        /*007c*/ 	.byte	0x03, 0x1b
        /*007e*/ 	.short	0x00ff


	//----- nvinfo : EIATTR_MERCURY_ISA_VERSION
	.align		4
        /*0080*/ 	.byte	0x03, 0x5f
        /*0082*/ 	.short	0x0101


	//----- nvinfo : EIATTR_EXIT_INSTR_OFFSETS
	.align		4
        /*0084*/ 	.byte	0x04, 0x1c
        /*0086*/ 	.short	(.L_6049 - .L_6048)


	//   ....[0]....
.L_6048:
        /*0088*/ 	.word	0x000004a0


	//   ....[1]....
        /*008c*/ 	.word	0x00000520


	//----- nvinfo : EIATTR_MAX_THREADS
	.align		4
.L_6049:
        /*0090*/ 	.byte	0x04, 0x05
        /*0092*/ 	.short	(.L_6051 - .L_6050)
.L_6050:
        /*0094*/ 	.word	0x00000080
        /*0098*/ 	.word	0x00000001
        /*009c*/ 	.word	0x00000001


	//----- nvinfo : EIATTR_CRS_STACK_SIZE
	.align		4
.L_6051:
        /*00a0*/ 	.byte	0x04, 0x1e
        /*00a2*/ 	.short	(.L_6053 - .L_6052)
.L_6052:
        /*00a4*/ 	.word	0x00000000


	//----- nvinfo : EIATTR_CBANK_PARAM_SIZE
	.align		4
.L_6053:
        /*00a8*/ 	.byte	0x03, 0x19
        /*00aa*/ 	.short	0x001c


	//----- nvinfo : EIATTR_PARAM_CBANK
	.align		4
        /*00ac*/ 	.byte	0x04, 0x0a
        /*00ae*/ 	.short	(.L_6055 - .L_6054)
	.align		4
.L_6054:
        /*00b0*/ 	.word	index@(.nv.constant0._ZN2at6native27unrolled_elementwise_kernelIZZZNS0_23logical_not_kernel_cudaERNS_18TensorIteratorBaseEENKUlvE0_clEvENKUlvE9_clEvEUlN3c104HalfEE_St5arrayIPcLm2EELi4E23TrivialOffsetCalculatorILi1EjESD_NS0_6memory15LoadWithoutCastENSE_16StoreWithoutCastEEEviT_T0_T2_T3_T4_T5_)
        /*00b4*/ 	.short	0x0210
        /*00b6*/ 	.short	0x001c


	//----- nvinfo : EIATTR_SW_WAR
	.align		4
.L_6055:
        /*00b8*/ 	.byte	0x04, 0x36
        /*00ba*/ 	.short	(.L_6057 - .L_6056)
.L_6056:
        /*00bc*/ 	.word	0x00000008
.L_6057:


//--------------------- .nv.info._ZN2at6native29vectorized_elementwise_kernelILi2EZZZNS0_23logical_not_kernel_cudaERNS_18TensorIteratorBaseEENKUlvE0_clEvENKUlvE9_clEvEUlN3c104HalfEE_St5arrayIPcLm2EEEEviT0_T1_ --------------------------
	.section	.nv.info._ZN2at6native29vectorized_elementwise_kernelILi2EZZZNS0_23logical_not_kernel_cudaERNS_18TensorIteratorBaseEENKUlvE0_clEvENKUlvE9_clEvEUlN3c104HalfEE_St5arrayIPcLm2EEEEviT0_T1_,"",@"SHT_CUDA_INFO"
	.sectionflags	@""
	.align	4


	//----- nvinfo : EIATTR_CUDA_API_VERSION
	.align		4
        /*0000*/ 	.byte	0x04, 0x37
        /*0002*/ 	.short	(.L_6059 - .L_6058)
.L_6058:
        /*0004*/ 	.word	0x00000082


	//----- nvinfo : EIATTR_KPARAM_INFO
	.align		4
.L_6059:
        /*0008*/ 	.byte	0x04, 0x17
        /*000a*/ 	.short	(.L_6061 - .L_6060)
.L_6060:
        /*000c*/ 	.word	0x00000000
        /*0010*/ 	.short	0x0002
        /*0012*/ 	.short	0x0008
        /*0014*/ 	.byte	0x00, 0xf0, 0x41, 0x00


	//----- nvinfo : EIATTR_KPARAM_INFO
	.align		4
.L_6061:
        /*0018*/ 	.byte	0x04, 0x17
        /*001a*/ 	.short	(.L_6063 - .L_6062)
.L_6062:
        /*001c*/ 	.word	0x00000000
        /*0020*/ 	.short	0x0001
        /*0022*/ 	.short	0x0004
        /*0024*/ 	.byte	0x00, 0xf0, 0x05, 0x00


	//----- nvinfo : EIATTR_KPARAM_INFO
	.align		4
.L_6063:
        /*0028*/ 	.byte	0x04, 0x17
        /*002a*/ 	.short	(.L_6065 - .L_6064)
.L_6064:
        /*002c*/ 	.word	0x00000000
        /*0030*/ 	.short	0x0000
        /*0032*/ 	.short	0x0000
        /*0034*/ 	.byte	0x00, 0xf0, 0x11, 0x00


	//----- nvinfo : EIATTR_SPARSE_MMA_MASK
	.align		4
.L_6065:
        /*0038*/ 	.byte	0x03, 0x50
        /*003a*/ 	.short	0x0000


	//----- nvinfo : EIATTR_MAXREG_COUNT
	.align		4
        /*003c*/ 	.byte	0x03, 0x1b
        /*003e*/ 	.short	0x00ff


	//----- nvinfo : EIATTR_MERCURY_ISA_VERSION
	.align		4
        /*0040*/ 	.byte	0x03, 0x5f
        /*0042*/ 	.short	0x0101


	//----- nvinfo : EIATTR_EXIT_INSTR_OFFSETS
	.align		4
        /*0044*/ 	.byte	0x04, 0x1c
        /*0046*/ 	.short	(.L_6067 - .L_6066)


	//   ....[0]....
.L_6066:
        /*0048*/ 	.word	0x00000340


	//   ....[1]....
        /*004c*/ 	.word	0x00000d00


	//   ....[2]....
        /*0050*/ 	.word	0x00000d60


	//----- nvinfo : EIATTR_MAX_THREADS
	.align		4
.L_6067:
        /*0054*/ 	.byte	0x04, 0x05
        /*0056*/ 	.short	(.L_6069 - .L_6068)
.L_6068:
        /*0058*/ 	.word	0x00000080
        /*005c*/ 	.word	0x00000001
        /*0060*/ 	.word	0x00000001


	//----- nvinfo : EIATTR_CRS_STACK_SIZE
	.align		4
.L_6069:
        /*0064*/ 	.byte	0x04, 0x1e
        /*0066*/ 	.short	(.L_6071 - .L_6070)
.L_6070:
        /*0068*/ 	.word	0x00000000


	//----- nvinfo : EIATTR_CBANK_PARAM_SIZE
	.align		4
.L_6071:
        /*006c*/ 	.byte	0x03, 0x19
        /*006e*/ 	.short	0x0018


	//----- nvinfo : EIATTR_PARAM_CBANK
	.align		4
        /*0070*/ 	.byte	0x04, 0x0a
        /*0072*/ 	.short	(.L_6073 - .L_6072)
	.align		4
.L_6072:
        /*0074*/ 	.word	index@(.nv.constant0._ZN2at6native29vectorized_elementwise_kernelILi2EZZZNS0_23logical_not_kernel_cudaERNS_18TensorIteratorBaseEENKUlvE0_clEvENKUlvE9_clEvEUlN3c104HalfEE_St5arrayIPcLm2EEEEviT0_T1_)
        /*0078*/ 	.short	0x0210
        /*007a*/ 	.short	0x0018


	//----- nvinfo : EIATTR_SW_WAR
	.align		4
.L_6073:
        /*007c*/ 	.byte	0x04, 0x36
        /*007e*/ 	.short	(.L_6075 - .L_6074)
.L_6074:
        /*0080*/ 	.word	0x00000008
.L_6075:


//--------------------- .nv.info._ZN2at6native29vectorized_elementwise_kernelILi4EZZZNS0_23logical_not_kernel_cudaERNS_18TensorIteratorBaseEENKUlvE0_clEvENKUlvE9_clEvEUlN3c104HalfEE_St5arrayIPcLm2EEEEviT0_T1_ --------------------------
	.section	.nv.info._ZN2at6native29vectorized_elementwise_kernelILi4EZZZNS0_23logical_not_kernel_cudaERNS_18TensorIteratorBaseEENKUlvE0_clEvENKUlvE9_clEvEUlN3c104HalfEE_St5arrayIPcLm2EEEEviT0_T1_,"",@"SHT_CUDA_INFO"
	.sectionflags	@""
	.align	4


	//----- nvinfo : EIATTR_CUDA_API_VERSION
	.align		4
        /*0000*/ 	.byte	0x04, 0x37
        /*0002*/ 	.short	(.L_6077 - .L_6076)
.L_6076:
        /*0004*/ 	.word	0x00000082


	//----- nvinfo : EIATTR_KPARAM_INFO
	.align		4
.L_6077:
        /*0008*/ 	.byte	0x04, 0x17
        /*000a*/ 	.short	(.L_6079 - .L_6078)
.L_6078:
        /*000c*/ 	.word	0x00000000
        /*0010*/ 	.short	0x0002
        /*0012*/ 	.short	0x0008
        /*0014*/ 	.byte	0x00, 0xf0, 0x41, 0x00


	//----- nvinfo : EIATTR_KPARAM_INFO
	.align		4
.L_6079:
        /*0018*/ 	.byte	0x04, 0x17
        /*001a*/ 	.short	(.L_6081 - .L_6080)
.L_6080:
        /*001c*/ 	.word	0x00000000
        /*0020*/ 	.short	0x0001
        /*0022*/ 	.short	0x0004
        /*0024*/ 	.byte	0x00, 0xf0, 0x05, 0x00


	//----- nvinfo : EIATTR_KPARAM_INFO
	.align		4
.L_6081:
        /*0028*/ 	.byte	0x04, 0x17
        /*002a*/ 	.short	(.L_6083 - .L_6082)
.L_6082:
        /*002c*/ 	.word	0x00000000
        /*0030*/ 	.short	0x0000
        /*0032*/ 	.short	0x0000
        /*0034*/ 	.byte	0x00, 0xf0, 0x11, 0x00


	//----- nvinfo : EIATTR_SPARSE_MMA_MASK
	.align		4
.L_6083:
        /*0038*/ 	.byte	0x03, 0x50
        /*003a*/ 	.short	0x0000


	//----- nvinfo : EIATTR_MAXREG_COUNT
	.align		4
        /*003c*/ 	.byte	0x03, 0x1b
        /*003e*/ 	.short	0x00ff


	//----- nvinfo : EIATTR_MERCURY_ISA_VERSION
	.align		4
        /*0040*/ 	.byte	0x03, 0x5f
        /*0042*/ 	.short	0x0101


	//----- nvinfo : EIATTR_EXIT_INSTR_OFFSETS
	.align		4
        /*0044*/ 	.byte	0x04, 0x1c
        /*0046*/ 	.short	(.L_6085 - .L_6084)


	//   ....[0]....
.L_6084:
        /*0048*/ 	.word	0x00000320


	//   ....[1]....
        /*004c*/ 	.word	0x00000ce0


	//   ....[2]....
        /*0050*/ 	.word	0x00000d40


	//----- nvinfo : EIATTR_MAX_THREADS
	.align		4
.L_6085:
        /*0054*/ 	.byte	0x04, 0x05
        /*0056*/ 	.short	(.L_6087 - .L_6086)
.L_6086:
        /*0058*/ 	.word	0x00000080
        /*005c*/ 	.word	0x00000001
        /*0060*/ 	.word	0x00000001


	//----- nvinfo : EIATTR_CRS_STACK_SIZE
	.align		4
.L_6087:
        /*0064*/ 	.byte	0x04, 0x1e
        /*0066*/ 	.short	(.L_6089 - .L_6088)
.L_6088:
        /*0068*/ 	.word	0x00000000


	//----- nvinfo : EIATTR_CBANK_PARAM_SIZE
	.align		4
.L_6089:
        /*006c*/ 	.byte	0x03, 0x19
        /*006e*/ 	.short	0x0018


	//----- nvinfo : EIATTR_PARAM_CBANK
	.align		4
        /*0070*/ 	.byte	0x04, 0x0a
        /*0072*/ 	.short	(.L_6091 - .L_6090)
	.align		4
.L_6090:
        /*0074*/ 	.word	index@(.nv.constant0._ZN2at6native29vectorized_elementwise_kernelILi4EZZZNS0_23logical_not_kernel_cudaERNS_18TensorIteratorBaseEENKUlvE0_clEvENKUlvE9_clEvEUlN3c104HalfEE_St5arrayIPcLm2EEEEviT0_T1_)
        /*0078*/ 	.short	0x0210
        /*007a*/ 	.short	0x0018


	//----- nvinfo : EIATTR_SW_WAR
	.align		4
.L_6091:
        /*007c*/ 	.byte	0x04, 0x36
        /*007e*/ 	.short	(.L_6093 - .L_6092)
.L_6092:
        /*0080*/ 	.word	0x00000008
.L_6093:


//--------------------- .nv.info._ZN2at6native29vectorized_elementwise_kernelILi8EZZZNS0_23logical_not_kernel_cudaERNS_18TensorIteratorBaseEENKUlvE0_clEvENKUlvE9_clEvEUlN3c104HalfEE_St5arrayIPcLm2EEEEviT0_T1_ --------------------------
	.section	.nv.info._ZN2at6native29vectorized_elementwise_kernelILi8EZZZNS0_23logical_not_kernel_cudaERNS_18TensorIteratorBaseEENKUlvE0_clEvENKUlvE9_clEvEUlN3c104HalfEE_St5arrayIPcLm2EEEEviT0_T1_,"",@"SHT_CUDA_INFO"
	.sectionflags	@""
	.align	4


	//----- nvinfo : EIATTR_CUDA_API_VERSION
	.align		4
        /*0000*/ 	.byte	0x04, 0x37
        /*0002*/ 	.short	(.L_6095 - .L_6094)
.L_6094:
        /*0004*/ 	.word	0x00000082


	//----- nvinfo : EIATTR_KPARAM_INFO
	.align		4
.L_6095:
        /*0008*/ 	.byte	0x04, 0x17
        /*000a*/ 	.short	(.L_6097 - .L_6096)
.L_6096:
        /*000c*/ 	.word	0x00000000
        /*0010*/ 	.short	0x0002
        /*0012*/ 	.short	0x0008
        /*0014*/ 	.byte	0x00, 0xf0, 0x41, 0x00


	//----- nvinfo : EIATTR_KPARAM_INFO
	.align		4
.L_6097:
        /*0018*/ 	.byte	0x04, 0x17
        /*001a*/ 	.short	(.L_6099 - .L_6098)
.L_6098:
        /*001c*/ 	.word	0x00000000
        /*0020*/ 	.short	0x0001
        /*0022*/ 	.short	0x0004
        /*0024*/ 	.byte	0x00, 0xf0, 0x05, 0x00


	//----- nvinfo : EIATTR_KPARAM_INFO
	.align		4
.L_6099:
        /*0028*/ 	.byte	0x04, 0x17
        /*002a*/ 	.short	(.L_6101 - .L_6100)
.L_6100:
        /*002c*/ 	.word	0x00000000
        /*0030*/ 	.short	0x0000
        /*0032*/ 	.short	0x0000
        /*0034*/ 	.byte	0x00, 0xf0, 0x11, 0x00


	//----- nvinfo : EIATTR_SPARSE_MMA_MASK
	.align		4
.L_6101:
        /*0038*/ 	.byte	0x03, 0x50
        /*003a*/ 	.short	0x0000


	//----- nvinfo : EIATTR_MAXREG_COUNT
	.align		4
        /*003c*/ 	.byte	0x03, 0x1b
        /*003e*/ 	.short	0x00ff


	//----- nvinfo : EIATTR_MERCURY_ISA_VERSION
	.align		4
        /*0040*/ 	.byte	0x03, 0x5f
        /*0042*/ 	.short	0x0101


	//----- nvinfo : EIATTR_EXIT_INSTR_OFFSETS
	.align		4
        /*0044*/ 	.byte	0x04, 0x1c
        /*0046*/ 	.short	(.L_6103 - .L_6102)


	//   ....[0]....
.L_6102:
        /*0048*/ 	.word	0x00000340


	//   ....[1]....
        /*004c*/ 	.word	0x00000d00


	//   ....[2]....
        /*0050*/ 	.word	0x00000d60


	//----- nvinfo : EIATTR_MAX_THREADS
	.align		4
.L_6103:
        /*0054*/ 	.byte	0x04, 0x05
        /*0056*/ 	.short	(.L_6105 - .L_6104)
.L_6104:
        /*0058*/ 	.word	0x00000080
        /*005c*/ 	.word	0x00000001
        /*0060*/ 	.word	0x00000001


	//----- nvinfo : EIATTR_CRS_STACK_SIZE
	.align		4
.L_6105:
        /*0064*/ 	.byte	0x04, 0x1e
        /*0066*/ 	.short	(.L_6107 - .L_6106)
.L_6106:
        /*0068*/ 	.word	0x00000000


	//----- nvinfo : EIATTR_CBANK_PARAM_SIZE
	.align		4
.L_6107:
        /*006c*/ 	.byte	0x03, 0x19
        /*006e*/ 	.short	0x0018


	//----- nvinfo : EIATTR_PARAM_CBANK
	.align		4
        /*0070*/ 	.byte	0x04, 0x0a
        /*0072*/ 	.short	(.L_6109 - .L_6108)
	.align		4
.L_6108:
        /*0074*/ 	.word	index@(.nv.constant0._ZN2at6native29vectorized_elementwise_kernelILi8EZZZNS0_23logical_not_kernel_cudaERNS_18TensorIteratorBaseEENKUlvE0_clEvENKUlvE9_clEvEUlN3c104HalfEE_St5arrayIPcLm2EEEEviT0_T1_)
        /*0078*/ 	.short	0x0210
        /*007a*/ 	.short	0x0018


	//----- nvinfo : EIATTR_SW_WAR
	.align		4
.L_6109:
        /*007c*/ 	.byte	0x04, 0x36
        /*007e*/ 	.short	(.L_6111 - .L_6110)
.L_6110:
        /*0080*/ 	.word	0x00000008
.L_6111:


//--------------------- .nv.info._ZN2at6native18elementwise_kernelILi128ELi4EZNS0_15gpu_kernel_implIZZZNS0_23logical_not_kernel_cudaERNS_18TensorIteratorBaseEENKUlvE0_clEvENKUlvE8_clEvEUlbE_EEvS4_RKT_EUliE_EEviT1_ --------------------------
	.section	.nv.info._ZN2at6native18elementwise_kernelILi128ELi4EZNS0_15gpu_kernel_implIZZZNS0_23logical_not_kernel_cudaERNS_18TensorIteratorBaseEENKUlvE0_clEvENKUlvE8_clEvEUlbE_EEvS4_RKT_EUliE_EEviT1_,"",@"SHT_CUDA_INFO"
	.sectionflags	@""
	.align	4


	//----- nvinfo : EIATTR_CUDA_API_VERSION
	.align		4
        /*0000*/ 	.byte	0x04, 0x37
        /*0002*/ 	.short	(.L_6113 - .L_6112)
.L_6112:
        /*0004*/ 	.word	0x00000082


	//----- nvinfo : EIATTR_KPARAM_INFO
	.align		4
.L_6113:
        /*0008*/ 	.byte	0x04, 0x17
        /*000a*/ 	.short	(.L_6115 - .L_6114)
.L_6114:
        /*000c*/ 	.word	0x00000000
        /*0010*/ 	.short	0x0001
        /*0012*/ 	.short	0x0008
        /*0014*/ 	.byte	0x00, 0xf0, 0x61, 0x08


	//----- nvinfo : EIATTR_KPARAM_INFO
	.align		4
.L_6115:
        /*0018*/ 	.byte	0x04, 0x17
        /*001a*/ 	.short	(.L_6117 - .L_6116)
.L_6116:
        /*001c*/ 	.word	0x00000000
        /*0020*/ 	.short	0x0000
        /*0022*/ 	.short	0x0000
        /*0024*/ 	.byte	0x00, 0xf0, 0x11, 0x00


	//----- nvinfo : EIATTR_SPARSE_MMA_MASK
	.align		4
.L_6117:
        /*0028*/ 	.byte	0x03, 0x50
        /*002a*/ 	.short	0x0000


	//----- nvinfo : EIATTR_MAXREG_COUNT
	.align		4
        /*002c*/ 	.byte	0x03, 0x1b
        /*002e*/ 	.short	0x0080


	//----- nvinfo : EIATTR_EXTERNS
	.align		4
        /*0030*/ 	.byte	0x04, 0x0f
        /*0032*/ 	.short	(.L_6119 - .L_6118)


	//   ....[0]....
	.align		4
.L_6118:
        /*0034*/ 	.word	index@(__assertfail)


	//----- nvinfo : EIATTR_MERCURY_ISA_VERSION
	.align		4
.L_6119:
        /*0038*/ 	.byte	0x03, 0x5f
        /*003a*/ 	.short	0x0101


	//----- nvinfo : EIATTR_SYSCALL_OFFSETS
	.align		4
        /*003c*/ 	.byte	0x04, 0x46
        /*003e*/ 	.short	(.L_6121 - .L_6120)


	//   ....[0]....
.L_6120:
        /*0040*/ 	.word	0x00002250


	//   ....[1]....
        /*0044*/ 	.word	0x000030b0


	//   ....[2]....
        /*0048*/ 	.word	0x00005330


	//   ....[3]....
        /*004c*/ 	.word	0x00006190


	//   ....[4]....
        /*0050*/ 	.word	0x00008400


	//   ....[5]....
        /*0054*/ 	.word	0x00009260


	//   ....[6]....
        /*0058*/ 	.word	0x0000b4c0


	//   ....[7]....
        /*005c*/ 	.word	0x0000c320


	//----- nvinfo : EIATTR_EXIT_INSTR_OFFSETS
	.align		4
.L_6121:
        /*0060*/ 	.byte	0x04, 0x1c
        /*0062*/ 	.short	(.L_6123 - .L_6122)


	//   ....[0]....
.L_6122:
        /*0064*/ 	.word	0x00009300


	//   ....[1]....
        /*0068*/ 	.word	0x0000b630


	//   ....[2]....
        /*006c*/ 	.word	0x0000b650


	//   ....[3]....
        /*0070*/ 	.word	0x0000b6e0


	//   ....[4]....
        /*0074*/ 	.word	0x0000b700


	//   ....[5]....
        /*0078*/ 	.word	0x0000b720


	//   ....[6]....
        /*007c*/ 	.word	0x0000b7b0


	//   ....[7]....
        /*0080*/ 	.word	0x0000b7f0


	//   ....[8]....
        /*0084*/ 	.word	0x0000b890


	//   ....[9]....
        /*0088*/ 	.word	0x0000b8e0


	//   ....[10]....
        /*008c*/ 	.word	0x0000b910


	//   ....[11]....
        /*0090*/ 	.word	0x0000b9b0


	//   ....[12]....
        /*0094*/ 	.word	0x0000b9f0


	//   ....[13]....
        /*0098*/ 	.word	0x0000bb80


	//   ....[14]....
        /*009c*/ 	.word	0x0000bce0


	//   ....[15]....
        /*00a0*/ 	.word	0x0000bd20


	//   ....[16]....
        /*00a4*/ 	.word	0x0000bdc0


	//   ....[17]....
        /*00a8*/ 	.word	0x0000bf40


	//   ....[18]....
        /*00ac*/ 	.word	0x0000c0c0


	//   ....[19]....
        /*00b0*/ 	.word	0x0000c220


	//   ....[20]....
        /*00b4*/ 	.word	0x0000c330


	//   ....[21]....
        /*00b8*/ 	.word	0x0000c360


	//   ....[22]....
        /*00bc*/ 	.word	0x0000c380


	//----- nvinfo : EIATTR_MAX_THREADS
	.align		4
.L_6123:
        /*00c0*/ 	.byte	0x04, 0x05
        /*00c2*/ 	.short	(.L_6125 - .L_6124)
.L_6124:
        /*00c4*/ 	.word	0x00000080
        /*00c8*/ 	.word	0x00000001
        /*00cc*/ 	.word	0x00000001


	//----- nvinfo : EIATTR_CRS_STACK_SIZE
	.align		4
.L_6125:
        /*00d0*/ 	.byte	0x04, 0x1e
        /*00d2*/ 	.short	(.L_6127 - .L_6126)
.L_6126:
        /*00d4*/ 	.word	0x00000000


	//----- nvinfo : EIATTR_CBANK_PARAM_SIZE
	.align		4
.L_6127:
        /*00d8*/ 	.byte	0x03, 0x19
        /*00da*/ 	.short	0x0220


	//----- nvinfo : EIATTR_PARAM_CBANK
	.align		4
        /*00dc*/ 	.byte	0x04, 0x0a
        /*00de*/ 	.short	(.L_6129 - .L_6128)
	.align		4
.L_6128:
        /*00e0*/ 	.word	index@(.nv.constant0._ZN2at6native18elementwise_kernelILi128ELi4EZNS0_15gpu_kernel_implIZZZNS0_23logical_not_kernel_cudaERNS_18TensorIteratorBaseEENKUlvE0_clEvENKUlvE8_clEvEUlbE_EEvS4_RKT_EUliE_EEviT1_)
        /*00e4*/ 	.short	0x0210
        /*00e6*/ 	.short	0x0220


	//----- nvinfo : EIATTR_SW_WAR
	.align		4
.L_6129:
        /*00e8*/ 	.byte	0x04, 0x36
        /*00ea*/ 	.short	(.L_6131 - .L_6130)
.L_6130:
        /*00ec*/ 	.word	0x00000008
.L_6131:


//--------------------- .nv.info._ZN2at6native27unrolled_elementwise_kernelIZZZNS0_23logical_not_kernel_cudaERNS_18TensorIteratorBaseEENKUlvE0_clEvENKUlvE8_clEvEUlbE_St5arrayIPcLm2EELi4E23TrivialOffsetCalculatorILi1EjESB_NS0_6memory12LoadWithCastILi1EEENSC_13StoreWithCastILi1EEEEEviT_T0_T2_T3_T4_T5_ --------------------------
	.section	.nv.info._ZN2at6native27unrolled_elementwise_kernelIZZZNS0_23logical_not_kernel_cudaERNS_18TensorIteratorBaseEENKUlvE0_clEvENKUlvE8_clEvEUlbE_St5arrayIPcLm2EELi4E23TrivialOffsetCalculatorILi1EjESB_NS0_6memory12LoadWithCastILi1EEENSC_13StoreWithCastILi1EEEEEviT_T0_T2_T3_T4_T5_,"",@"SHT_CUDA_INFO"
	.sectionflags	@""
	.align	4


	//----- nvinfo : EIATTR_CUDA_API_VERSION
	.align		4
        /*0000*/ 	.byte	0x04, 0x37
        /*0002*/ 	.short	(.L_6133 - .L_6132)
.L_6132:
        /*0004*/ 	.word	0x00000082


	//----- nvinfo : EIATTR_KPARAM_INFO
	.align		4
.L_6133:
        /*0008*/ 	.byte	0x04, 0x17
        /*000a*/ 	.short	(.L_6135 - .L_6134)
.L_6134:
        /*000c*/ 	.word	0x00000000
        /*0010*/ 	.short	0x0006
        /*0012*/ 	.short	0x0024
        /*0014*/ 	.byte	0x00, 0xf0, 0x21, 0x00


	//----- nvinfo : EIATTR_KPARAM_INFO
	.align		4
.L_6135:
        /*0018*/ 	.byte	0x04, 0x17
        /*001a*/ 	.short	(.L_6137 - .L_6136)
.L_6136:
        /*001c*/ 	.word	0x00000000
        /*0020*/ 	.short	0x0005
        /*0022*/ 	.short	0x001c
        /*0024*/ 	.byte	0x00, 0xf0, 0x21, 0x00


	//----- nvinfo : EIATTR_KPARAM_INFO
	.align		4
.L_6137:
        /*0028*/ 	.byte	0x04, 0x17
        /*002a*/ 	.short	(.L_6139 - .L_6138)
.L_6138:
        /*002c*/ 	.word	0x00000000
        /*0030*/ 	.short	0x0004
        /*0032*/ 	.short	0x0019
        /*0034*/ 	.byte	0x00, 0xf0, 0x05, 0x00


	//----- nvinfo : EIATTR_KPARAM_INFO
	.align		4
.L_6139:
        /*0038*/ 	.byte	0x04, 0x17
        /*003a*/ 	.short	(.L_6141 - .L_6140)
.L_6140:
        /*003c*/ 	.word	0x00000000
        /*0040*/ 	.short	0x0003
        /*0042*/ 	.short	0x0018
        /*0044*/ 	.byte	0x00, 0xf0, 0x05, 0x00


	//----- nvinfo : EIATTR_KPARAM_INFO
	.align		4
.L_6141:
        /*0048*/ 	.byte	0x04, 0x17
        /*004a*/ 	.short	(.L_6143 - .L_6142)
.L_6142:
        /*004c*/ 	.word	0x00000000
        /*0050*/ 	.short	0x0002
        /*0052*/ 	.short	0x0008
        /*0054*/ 	.byte	0x00, 0xf0, 0x41, 0x00


	//----- nvinfo : EIATTR_KPARAM_INFO
	.align		4
.L_6143:
        /*0058*/ 	.byte	0x04, 0x17
        /*005a*/ 	.short	(.L_6145 - .L_6144)
.L_6144:
        /*005c*/ 	.word	0x00000000
        /*0060*/ 	.short	0x0001
        /*0062*/ 	.short	0x0004
        /*0064*/ 	.byte	0x00, 0xf0, 0x05, 0x00


	//----- nvinfo : EIATTR_KPARAM_INFO
	.align		4
.L_6145:
        /*0068*/ 	.byte	0x04, 0x17
        /*006a*/ 	.short	(.L_6147 - .L_6146)
.L_6146:
        /*006c*/ 	.word	0x00000000
        /*0070*/ 	.short	0x0000
        /*0072*/ 	.short	0x0000
        /*0074*/ 	.byte	0x00, 0xf0, 0x11, 0x00


	//----- nvinfo : EIATTR_SPARSE_MMA_MASK
	.align		4
.L_6147:
        /*0078*/ 	.byte	0x03, 0x50
        /*007a*/ 	.short	0x0000


	//----- nvinfo : EIATTR_MAXREG_COUNT
	.align		4
        /*007c*/ 	.byte	0x03, 0x1b
        /*007e*/ 	.short	0x00ff


	//----- nvinfo : EIATTR_EXTERNS
	.align		4
        /*0080*/ 	.byte	0x04, 0x0f
        /*0082*/ 	.short	(.L_6149 - .L_6148)


	//   ....[0]....
	.align		4
.L_6148:
        /*0084*/ 	.word	index@(__assertfail)


	//----- nvinfo : EIATTR_MERCURY_ISA_VERSION
	.align		4
.L_6149:
        /*0088*/ 	.byte	0x03, 0x5f
        /*008a*/ 	.short	0x0101


	//----- nvinfo : EIATTR_SYSCALL_OFFSETS
	.align		4
        /*008c*/ 	.byte	0x04, 0x46
        /*008e*/ 	.short	(.L_6151 - .L_6150)


	//   ....[0]....
.L_6150:
        /*0090*/ 	.word	0x00000f80


	//   ....[1]....
        /*0094*/ 	.word	0x00001f40


	//   ....[2]....
        /*0098*/ 	.word	0x00002f10


	//   ....[3]....
        /*009c*/ 	.word	0x00003eb0


	//   ....[4]....
        /*00a0*/ 	.word	0x00004ed0


	//   ....[5]....
        /*00a4*/ 	.word	0x00005da0


	//   ....[6]....
        /*00a8*/ 	.word	0x00006c50


	//   ....[7]....
        /*00ac*/ 	.word	0x00007b00


	//----- nvinfo : EIATTR_EXIT_INSTR_OFFSETS
	.align		4
.L_6151:
        /*00b0*/ 	.byte	0x04, 0x1c
        /*00b2*/ 	.short	(.L_6153 - .L_6152)


	//   ....[0]....
.L_6152:
        /*00b4*/ 	.word	0x00006ce0


	//   ....[1]....
        /*00b8*/ 	.word	0x00006e10


	//   ....[2]....
        /*00bc*/ 	.word	0x00006e30


	//   ....[3]....
        /*00c0*/ 	.word	0x00006ec0


	//   ....[4]....
        /*00c4*/ 	.word	0x00006ee0


	//   ....[5]....
        /*00c8*/ 	.word	0x00006f00


	//   ....[6]....
        /*00cc*/ 	.word	0x00006f90


	//   ....[7]....
        /*00d0*/ 	.word	0x00006fd0


	//   ....[8]....
        /*00d4*/ 	.word	0x00007070


	//   ....[9]....
        /*00d8*/ 	.word	0x000070c0


	//   ....[10]....
        /*00dc*/ 	.word	0x000070f0


	//   ....[11]....
        /*00e0*/ 	.word	0x00007190


	//   ....[12]....
        /*00e4*/ 	.word	0x000071d0


	//   ....[13]....
        /*00e8*/ 	.word	0x00007360


	//   ....[14]....
        /*00ec*/ 	.word	0x000074c0


	//   ....[15]....
        /*00f0*/ 	.word	0x00007500


	//   ....[16]....
        /*00f4*/ 	.word	0x000075a0


	//   ....[17]....
        /*00f8*/ 	.word	0x00007720


	//   ....[18]....
        /*00fc*/ 	.word	0x000078a0


	//   ....[19]....
        /*0100*/ 	.word	0x00007a00


	//   ....[20]....
        /*0104*/ 	.word	0x00007b10


	//   ....[21]....
        /*0108*/ 	.word	0x00007b40


	//   ....[22]....
        /*010c*/ 	.word	0x00007b60


	//----- nvinfo : EIATTR_MAX_THREADS
	.align		4
.L_6153:
        /*0110*/ 	.byte	0x04, 0x05
        /*0112*/ 	.short	(.L_6155 - .L_6154)
.L_6154:
        /*0114*/ 	.word	0x00000080
        /*0118*/ 	.word	0x00000001
        /*011c*/ 	.word	0x00000001


	//----- nvinfo : EIATTR_CRS_STACK_SIZE
	.align		4
.L_6155:
        /*0120*/ 	.byte	0x04, 0x1e
        /*0122*/ 	.short	(.L_6157 - .L_6156)
.L_6156:
        /*0124*/ 	.word	0x00000000


	//----- nvinfo : EIATTR_CBANK_PARAM_SIZE
	.align		4
.L_6157:
        /*0128*/ 	.byte	0x03, 0x19
        /*012a*/ 	.short	0x002c


	//----- nvinfo : EIATTR_PARAM_CBANK
	.align		4
        /*012c*/ 	.byte	0x04, 0x0a
        /*012e*/ 	.short	(.L_6159 - .L_6158)
	.align		4
.L_6158:
        /*0130*/ 	.word	index@(.nv.constant0._ZN2at6native27unrolled_elementwise_kernelIZZZNS0_23logical_not_kernel_cudaERNS_18TensorIteratorBaseEENKUlvE0_clEvENKUlvE8_clEvEUlbE_St5arrayIPcLm2EELi4E23TrivialOffsetCalculatorILi1EjESB_NS0_6memory12LoadWithCastILi1EEENSC_13StoreWithCastILi1EEEEEviT_T0_T2_T3_T4_T5_)
        /*0134*/ 	.short	0x0210
        /*0136*/ 	.short	0x002c


	//----- nvinfo : EIATTR_SW_WAR
	.align		4
.L_6159:
        /*0138*/ 	.byte	0x04, 0x36
        /*013a*/ 	.short	(.L_6161 - .L_6160)
.L_6160:
        /*013c*/ 	.word	0x00000008
.L_6161:


//--------------------- .nv.info._ZN2at6native18elementwise_kernelILi128ELi4EZNS0_22gpu_kernel_impl_nocastIZZZNS0_23logical_not_kernel_cudaERNS_18TensorIteratorBaseEENKUlvE0_clEvENKUlvE8_clEvEUlbE_EEvS4_RKT_EUliE_EEviT1_ --------------------------
	.section	.nv.info._ZN2at6native18elementwise_kernelILi128ELi4EZNS0_22gpu_kernel_impl_nocastIZZZNS0_23logical_not_kernel_cudaERNS_18TensorIteratorBaseEENKUlvE0_clEvENKUlvE8_clEvEUlbE_EEvS4_RKT_EUliE_EEviT1_,"",@"SHT_CUDA_INFO"
	.sectionflags	@""
	.align	4


	//----- nvinfo : EIATTR_CUDA_API_VERSION
	.align		4
        /*0000*/ 	.byte	0x04, 0x37
        /*0002*/ 	.short	(.L_6163 - .L_6162)
.L_6162:
        /*0004*/ 	.word	0x00000082


	//----- nvinfo : EIATTR_KPARAM_INFO
	.align		4
.L_6163:
        /*0008*/ 	.byte	0x04, 0x17
        /*000a*/ 	.short	(.L_6165 - .L_6164)
.L_6164:
        /*000c*/ 	.word	0x00000000
        /*0010*/ 	.short	0x0001
        /*0012*/ 	.short	0x0008
        /*0014*/ 	.byte	0x00, 0xf0, 0x61, 0x08


	//----- nvinfo : EIATTR_KPARAM_INFO
	.align		4
.L_6165:
        /*0018*/ 	.byte	0x04, 0x17
        /*001a*/ 	.short	(.L_6167 - .L_6166)
.L_6166:
        /*001c*/ 	.word	0x00000000
        /*0020*/ 	.short	0x0000
        /*0022*/ 	.short	0x0000
        /*0024*/ 	.byte	0x00, 0xf0, 0x11, 0x00


	//----- nvinfo : EIATTR_SPARSE_MMA_MASK
	.align		4
.L_6167:
        /*0028*/ 	.byte	0x03, 0x50
        /*002a*/ 	.short	0x0000


	//----- nvinfo : EIATTR_MAXREG_COUNT
	.align		4
        /*002c*/ 	.byte	0x03, 0x1b
        /*002e*/ 	.short	0x0080


	//----- nvinfo : EIATTR_MERCURY_ISA_VERSION
	.align		4
        /*0030*/ 	.byte	0x03, 0x5f
        /*0032*/ 	.short	0x0101


	//----- nvinfo : EIATTR_EXIT_INSTR_OFFSETS
	.align		4
        /*0034*/ 	.byte	0x04, 0x1c
        /*0036*/ 	.short	(.L_6169 - .L_6168)


	//   ....[0]....
.L_6168:
        /*0038*/ 	.word	0x00003bc0


	//   ....[1]....
        /*003c*/ 	.word	0x00004f50


	//----- nvinfo : EIATTR_MAX_THREADS
	.align		4
.L_6169:
        /*0040*/ 	.byte	0x04, 0x05
        /*0042*/ 	.short	(.L_6171 - .L_6170)
.L_6170:
        /*0044*/ 	.word	0x00000080
        /*0048*/ 	.word	0x00000001
        /*004c*/ 	.word	0x00000001


	//----- nvinfo : EIATTR_CRS_STACK_SIZE
	.align		4
.L_6171:
        /*0050*/ 	.byte	0x04, 0x1e
        /*0052*/ 	.short	(.L_6173 - .L_6172)
.L_6172:
        /*0054*/ 	.word	0x00000000


	//----- nvinfo : EIATTR_CBANK_PARAM_SIZE
	.align		4
.L_6173:
        /*0058*/ 	.byte	0x03, 0x19
        /*005a*/ 	.short	0x0220


	//----- nvinfo : EIATTR_PARAM_CBANK
	.align		4
        /*005c*/ 	.byte	0x04, 0x0a
        /*005e*/ 	.short	(.L_6175 - .L_6174)
	.align		4
.L_6174:
        /*0060*/ 	.word	index@(.nv.constant0._ZN2at6native18elementwise_kernelILi128ELi4EZNS0_22gpu_kernel_impl_nocastIZZZNS0_23logical_not_kernel_cudaERNS_18TensorIteratorBaseEENKUlvE0_clEvENKUlvE8_clEvEUlbE_EEvS4_RKT_EUliE_EEviT1_)
        /*0064*/ 	.short	0x0210
        /*0066*/ 	.short	0x0220


	//----- nvinfo : EIATTR_SW_WAR
	.align		4
.L_6175:
        /*0068*/ 	.byte	0x04, 0x36
        /*006a*/ 	.short	(.L_6177 - .L_6176)
.L_6176:
        /*006c*/ 	.word	0x00000008
.L_6177:


//--------------------- .nv.info._ZN2at6native27unrolled_elementwise_kernelIZZZNS0_23logical_not_kernel_cudaERNS_18TensorIteratorBaseEENKUlvE0_clEvENKUlvE8_clEvEUlbE_St5arrayIPcLm2EELi4E23TrivialOffsetCalculatorILi1EjESB_NS0_6memory15LoadWithoutCastENSC_16StoreWithoutCastEEEviT_T0_T2_T3_T4_T5_ --------------------------
	.section	.nv.info._ZN2at6native27unrolled_elementwise_kernelIZZZNS0_23logical_not_kernel_cudaERNS_18TensorIteratorBaseEENKUlvE0_clEvENKUlvE8_clEvEUlbE_St5arrayIPcLm2EELi4E23TrivialOffsetCalculatorILi1EjESB_NS0_6memory15LoadWithoutCastENSC_16StoreWithoutCastEEEviT_T0_T2_T3_T4_T5_,"",@"SHT_CUDA_INFO"
	.sectionflags	@""
	.align	4


	//----- nvinfo : EIATTR_CUDA_API_VERSION
	.align		4
        /*0000*/ 	.byte	0x04, 0x37
        /*0002*/ 	.short	(.L_6179 - .L_6178)
.L_6178:
        /*0004*/ 	.word	0x00000082


	//----- nvinfo : EIATTR_KPARAM_INFO
	.align		4
.L_6179:
        /*0008*/ 	.byte	0x04, 0x17
        /*000a*/ 	.short	(.L_6181 - .L_6180)
.L_6180:
        /*000c*/ 	.word	0x00000000
        /*0010*/ 	.short	0x0006
        /*0012*/ 	.short	0x001b
        /*0014*/ 	.byte	0x00, 0xf0, 0x05, 0x00


	//----- nvinfo : EIATTR_KPARAM_INFO
	.align		4
.L_6181:
        /*0018*/ 	.byte	0x04, 0x17
        /*001a*/ 	.short	(.L_6183 - .L_6182)
.L_6182:
        /*001c*/ 	.word	0x00000000
        /*0020*/ 	.short	0x0005
        /*0022*/ 	.short	0x001a
        /*0024*/ 	.byte	0x00, 0xf0, 0x05, 0x00


	//----- nvinfo : EIATTR_KPARAM_INFO
	.align		4
.L_6183:
        /*0028*/ 	.byte	0x04, 0x17
        /*002a*/ 	.short	(.L_6185 - .L_6184)
.L_6184:
        /*002c*/ 	.word	0x00000000
        /*0030*/ 	.short	0x0004
        /*0032*/ 	.short	0x0019
        /*0034*/ 	.byte	0x00, 0xf0, 0x05, 0x00


	//----- nvinfo : EIATTR_KPARAM_INFO
	.align		4
.L_6185:
        /*0038*/ 	.byte	0x04, 0x17
        /*003a*/ 	.short	(.L_6187 - .L_6186)
.L_6186:
        /*003c*/ 	.word	0x00000000
        /*0040*/ 	.short	0x0003
        /*0042*/ 	.short	0x0018
        /*0044*/ 	.byte	0x00, 0xf0, 0x05, 0x00


	//----- nvinfo : EIATTR_KPARAM_INFO
	.align		4
.L_6187:
        /*0048*/ 	.byte	0x04, 0x17
        /*004a*/ 	.short	(.L_6189 - .L_6188)
.L_6188:
        /*004c*/ 	.word	0x00000000
        /*0050*/ 	.short	0x0002
        /*0052*/ 	.short	0x0008
        /*0054*/ 	.byte	0x00, 0xf0, 0x41, 0x00


	//----- nvinfo : EIATTR_KPARAM_INFO
	.align		4
.L_6189:
        /*0058*/ 	.byte	0x04, 0x17
        /*005a*/ 	.short	(.L_6191 - .L_6190)
.L_6190:
        /*005c*/ 	.word	0x00000000
        /*0060*/ 	.short	0x0001
        /*0062*/ 	.short	0x0004
        /*0064*/ 	.byte	0x00, 0xf0, 0x05, 0x00


	//----- nvinfo : EIATTR_KPARAM_INFO
	.align		4
.L_6191:
        /*0068*/ 	.byte	0x04, 0x17
        /*006a*/ 	.short	(.L_6193 - .L_6192)
.L_6192:
        /*006c*/ 	.word	0x00000000
        /*0070*/ 	.short	0x0000
        /*0072*/ 	.short	0x0000
        /*0074*/ 	.byte	0x00, 0xf0, 0x11, 0x00


	//----- nvinfo : EIATTR_SPARSE_MMA_MASK
	.align		4
.L_6193:
        /*0078*/ 	.byte	0x03, 0x50
        /*007a*/ 	.short	0x0000


	//----- nvinfo : EIATTR_MAXREG_COUNT
	.align		4
        /*007c*/ 	.byte	0x03, 0x1b
        /*007e*/ 	.short	0x00ff


	//----- nvinfo : EIATTR_MERCURY_ISA_VERSION
	.align		4
        /*0080*/ 	.byte	0x03, 0x5f
        /*0082*/ 	.short	0x0101


	//----- nvinfo : EIATTR_EXIT_INSTR_OFFSETS
	.align		4
        /*0084*/ 	.byte	0x04, 0x1c
        /*0086*/ 	.short	(.L_6195 - .L_6194)


	//   ....[0]....
.L_6194:
        /*0088*/ 	.word	0x00000540


	//   ....[1]....
        /*008c*/ 	.word	0x000005e0


	//----- nvinfo : EIATTR_MAX_THREADS
	.align		4
.L_6195:
        /*0090*/ 	.byte	0x04, 0x05
        /*0092*/ 	.short	(.L_6197 - .L_6196)
.L_6196:
        /*0094*/ 	.word	0x00000080
        /*0098*/ 	.word	0x00000001
        /*009c*/ 	.word	0x00000001


	//----- nvinfo : EIATTR_CRS_STACK_SIZE
	.align		4
.L_6197:
        /*00a0*/ 	.byte	0x04, 0x1e
        /*00a2*/ 	.short	(.L_6199 - .L_6198)
.L_6198:
        /*00a4*/ 	.word	0x00000000


	//----- nvinfo : EIATTR_CBANK_PARAM_SIZE
	.align		4
.L_6199:
        /*00a8*/ 	.byte	0x03, 0x19
        /*00aa*/ 	.short	0x001c


	//----- nvinfo : EIATTR_PARAM_CBANK
	.align		4
        /*00ac*/ 	.byte	0x04, 0x0a
        /*00ae*/ 	.short	(.L_6201 - .L_6200)
	.align		4
.L_6200:
        /*00b0*/ 	.word	index@(.nv.constant0._ZN2at6native27unrolled_elementwise_kernelIZZZNS0_23logical_not_kernel_cudaERNS_18TensorIteratorBaseEENKUlvE0_clEvENKUlvE8_clEvEUlbE_St5arrayIPcLm2EELi4E23TrivialOffsetCalculatorILi1EjESB_NS0_6memory15LoadWithoutCastENSC_16StoreWithoutCastEEEviT_T0_T2_T3_T4_T5_)
        /*00b4*/ 	.short	0x0210
        /*00b6*/ 	.short	0x001c


	//----- nvinfo : EIATTR_SW_WAR
	.align		4
.L_6201:
        /*00b8*/ 	.byte	0x04, 0x36
        /*00ba*/ 	.short	(.L_6203 - .L_6202)
.L_6202:
        /*00bc*/ 	.word	0x00000008
.L_6203:


//--------------------- .nv.info._ZN2at6native29vectorized_elementwise_kernelILi2EZZZNS0_23logical_not_kernel_cudaERNS_18TensorIteratorBaseEENKUlvE0_clEvENKUlvE8_clEvEUlbE_St5arrayIPcLm2EEEEviT0_T1_ --------------------------
	.section	.nv.info._ZN2at6native29vectorized_elementwise_kernelILi2EZZZNS0_23logical_not_kernel_cudaERNS_18TensorIteratorBaseEENKUlvE0_clEvENKUlvE8_clEvEUlbE_St5arrayIPcLm2EEEEviT0_T1_,"",@"SHT_CUDA_INFO"
	.sectionflags	@""
	.align	4


	//----- nvinfo : EIATTR_CUDA_API_VERSION
	.align		4
        /*0000*/ 	.byte	0x04, 0x37
        /*0002*/ 	.short	(.L_6205 - .L_6204)
.L_6204:
        /*0004*/ 	.word	0x00000082


	//----- nvinfo : EIATTR_KPARAM_INFO
	.align		4
.L_6205:
        /*0008*/ 	.byte	0x04, 0x17
        /*000a*/ 	.short	(.L_6207 - .L_6206)
.L_6206:
        /*000c*/ 	.word	0x00000000
        /*0010*/ 	.short	0x0002
        /*0012*/ 	.short	0x0008
        /*0014*/ 	.byte	0x00, 0xf0, 0x41, 0x00


	//----- nvinfo : EIATTR_KPARAM_INFO
	.align		4
.L_6207:
        /*0018*/ 	.byte	0x04, 0x17
        /*001a*/ 	.short	(.L_6209 - .L_6208)
.L_6208:
        /*001c*/ 	.word	0x00000000
        /*0020*/ 	.short	0x0001
        /*0022*/ 	.short	0x0004
        /*0024*/ 	.byte	0x00, 0xf0, 0x05, 0x00


	//----- nvinfo : EIATTR_KPARAM_INFO
	.align		4
.L_6209:
        /*0028*/ 	.byte	0x04, 0x17
        /*002a*/ 	.short	(.L_6211 - .L_6210)
.L_6210:
        /*002c*/ 	.word	0x00000000
        /*0030*/ 	.short	0x0000
        /*0032*/ 	.short	0x0000
        /*0034*/ 	.byte	0x00, 0xf0, 0x11, 0x00


	//----- nvinfo : EIATTR_SPARSE_MMA_MASK
	.align		4
.L_6211:
        /*0038*/ 	.byte	0x03, 0x50
        /*003a*/ 	.short	0x0000


	//----- nvinfo : EIATTR_MAXREG_COUNT
	.align		4
        /*003c*/ 	.byte	0x03, 0x1b
        /*003e*/ 	.short	0x00ff


	//----- nvinfo : EIATTR_MERCURY_ISA_VERSION
	.align		4
        /*0040*/ 	.byte	0x03, 0x5f
        /*0042*/ 	.short	0x0101


	//----- nvinfo : EIATTR_EXIT_INSTR_OFFSETS
	.align		4
        /*0044*/ 	.byte	0x04, 0x1c
        /*0046*/ 	.short	(.L_6213 - .L_6212)


	//   ....[0]....
.L_6212:
        /*0048*/ 	.word	0x00000390


	//   ....[1]....
        /*004c*/ 	.word	0x00000f00


	//   ....[2]....
        /*0050*/ 	.word	0x00000f60


	//----- nvinfo : EIATTR_MAX_THREADS
	.align		4
.L_6213:
        /*0054*/ 	.byte	0x04, 0x05
        /*0056*/ 	.short	(.L_6215 - .L_6214)
.L_6214:
        /*0058*/ 	.word	0x00000080
        /*005c*/ 	.word	0x00000001
        /*0060*/ 	.word	0x00000001


	//----- nvinfo : EIATTR_CRS_STACK_SIZE
	.align		4
.L_6215:
        /*0064*/ 	.byte	0x04, 0x1e
        /*0066*/ 	.short	(.L_6217 - .L_6216)
.L_6216:
        /*0068*/ 	.word	0x00000000


	//----- nvinfo : EIATTR_CBANK_PARAM_SIZE
	.align		4
.L_6217:
        /*006c*/ 	.byte	0x03, 0x19
        /*006e*/ 	.short	0x0018


	//----- nvinfo : EIATTR_PARAM_CBANK
	.align		4
        /*0070*/ 	.byte	0x04, 0x0a
        /*0072*/ 	.short	(.L_6219 - .L_6218)
	.align		4
.L_6218:
        /*0074*/ 	.word	index@(.nv.constant0._ZN2at6native29vectorized_elementwise_kernelILi2EZZZNS0_23logical_not_kernel_cudaERNS_18TensorIteratorBaseEENKUlvE0_clEvENKUlvE8_clEvEUlbE_St5arrayIPcLm2EEEEviT0_T1_)
        /*0078*/ 	.short	0x0210
        /*007a*/ 	.short	0x0018


	//----- nvinfo : EIATTR_SW_WAR
	.align		4
.L_6219:
        /*007c*/ 	.byte	0x04, 0x36
        /*007e*/ 	.short	(.L_6221 - .L_6220)
.L_6220:
        /*0080*/ 	.word	0x00000008
.L_6221:


//--------------------- .nv.info._ZN2at6native29vectorized_elementwise_kernelILi4EZZZNS0_23logical_not_kernel_cudaERNS_18TensorIteratorBaseEENKUlvE0_clEvENKUlvE8_clEvEUlbE_St5arrayIPcLm2EEEEviT0_T1_ --------------------------
	.section	.nv.info._ZN2at6native29vectorized_elementwise_kernelILi4EZZZNS0_23logical_not_kernel_cudaERNS_18TensorIteratorBaseEENKUlvE0_clEvENKUlvE8_clEvEUlbE_St5arrayIPcLm2EEEEviT0_T1_,"",@"SHT_CUDA_INFO"
	.sectionflags	@""
	.align	4


	//----- nvinfo : EIATTR_CUDA_API_VERSION
	.align		4
        /*0000*/ 	.byte	0x04, 0x37
        /*0002*/ 	.short	(.L_6223 - .L_6222)
.L_6222:
        /*0004*/ 	.word	0x00000082


	//----- nvinfo : EIATTR_KPARAM_INFO
	.align		4
.L_6223:
        /*0008*/ 	.byte	0x04, 0x17
        /*000a*/ 	.short	(.L_6225 - .L_6224)
.L_6224:
        /*000c*/ 	.word	0x00000000
        /*0010*/ 	.short	0x0002
        /*0012*/ 	.short	0x0008
        /*0014*/ 	.byte	0x00, 0xf0, 0x41, 0x00


	//----- nvinfo : EIATTR_KPARAM_INFO
	.align		4
.L_6225:
        /*0018*/ 	.byte	0x04, 0x17
        /*001a*/ 	.short	(.L_6227 - .L_6226)
.L_6226:
        /*001c*/ 	.word	0x00000000
        /*0020*/ 	.short	0x0001
        /*0022*/ 	.short	0x0004
        /*0024*/ 	.byte	0x00, 0xf0, 0x05, 0x00


	//----- nvinfo : EIATTR_KPARAM_INFO
	.align		4
.L_6227:
        /*0028*/ 	.byte	0x04, 0x17
        /*002a*/ 	.short	(.L_6229 - .L_6228)
.L_6228:
        /*002c*/ 	.word	0x00000000
        /*0030*/ 	.short	0x0000
        /*0032*/ 	.short	0x0000
        /*0034*/ 	.byte	0x00, 0xf0, 0x11, 0x00


	//----- nvinfo : EIATTR_SPARSE_MMA_MASK
	.align		4
.L_6229:
        /*0038*/ 	.byte	0x03, 0x50
        /*003a*/ 	.short	0x0000


	//----- nvinfo : EIATTR_MAXREG_COUNT
	.align		4
        /*003c*/ 	.byte	0x03, 0x1b
        /*003e*/ 	.short	0x00ff


	//----- nvinfo : EIATTR_MERCURY_ISA_VERSION
	.align		4
        /*0040*/ 	.byte	0x03, 0x5f
        /*0042*/ 	.short	0x0101


	//----- nvinfo : EIATTR_EXIT_INSTR_OFFSETS
	.align		4
        /*0044*/ 	.byte	0x04, 0x1c
        /*0046*/ 	.short	(.L_6231 - .L_6230)


	//   ....[0]....
.L_6230:
        /*0048*/ 	.word	0x00000370


	//   ....[1]....
        /*004c*/ 	.word	0x00000ee0


	//   ....[2]....
        /*0050*/ 	.word	0x00000f40


	//----- nvinfo : EIATTR_MAX_THREADS
	.align		4
.L_6231:
        /*0054*/ 	.byte	0x04, 0x05
        /*0056*/ 	.short	(.L_6233 - .L_6232)
.L_6232:
        /*0058*/ 	.word	0x00000080
        /*005c*/ 	.word	0x00000001
        /*0060*/ 	.word	0x00000001


	//----- nvinfo : EIATTR_CRS_STACK_SIZE
	.align		4
.L_6233:
        /*0064*/ 	.byte	0x04, 0x1e
        /*0066*/ 	.short	(.L_6235 - .L_6234)
.L_6234:
        /*0068*/ 	.word	0x00000000


	//----- nvinfo : EIATTR_CBANK_PARAM_SIZE
	.align		4
.L_6235:
        /*006c*/ 	.byte	0x03, 0x19
        /*006e*/ 	.short	0x0018


	//----- nvinfo : EIATTR_PARAM_CBANK
	.align		4
        /*0070*/ 	.byte	0x04, 0x0a
        /*0072*/ 	.short	(.L_6237 - .L_6236)
	.align		4
.L_6236:
        /*0074*/ 	.word	index@(.nv.constant0._ZN2at6native29vectorized_elementwise_kernelILi4EZZZNS0_23logical_not_kernel_cudaERNS_18TensorIteratorBaseEENKUlvE0_clEvENKUlvE8_clEvEUlbE_St5arrayIPcLm2EEEEviT0_T1_)
        /*0078*/ 	.short	0x0210
        /*007a*/ 	.short	0x0018


	//----- nvinfo : EIATTR_SW_WAR
	.align		4
.L_6237:
        /*007c*/ 	.byte	0x04, 0x36
        /*007e*/ 	.short	(.L_6239 - .L_6238)
.L_6238:
        /*0080*/ 	.word	0x00000008
.L_6239:


//--------------------- .nv.info._ZN2at6native29vectorized_elementwise_kernelILi8EZZZNS0_23logical_not_kernel_cudaERNS_18TensorIteratorBaseEENKUlvE0_clEvENKUlvE8_clEvEUlbE_St5arrayIPcLm2EEEEviT0_T1_ --------------------------
	.section	.nv.info._ZN2at6native29vectorized_elementwise_kernelILi8EZZZNS0_23logical_not_kernel_cudaERNS_18TensorIteratorBaseEENKUlvE0_clEvENKUlvE8_clEvEUlbE_St5arrayIPcLm2EEEEviT0_T1_,"",@"SHT_CUDA_INFO"
	.sectionflags	@""
	.align	4


	//----- nvinfo : EIATTR_CUDA_API_VERSION
	.align		4
        /*0000*/ 	.byte	0x04, 0x37
        /*0002*/ 	.short	(.L_6241 - .L_6240)
.L_6240:
        /*0004*/ 	.word	0x00000082


	//----- nvinfo : EIATTR_KPARAM_INFO
	.align		4
.L_6241:
        /*0008*/ 	.byte	0x04, 0x17
        /*000a*/ 	.short	(.L_6243 - .L_6242)
.L_6242:
        /*000c*/ 	.word	0x00000000
        /*0010*/ 	.short	0x0002
        /*0012*/ 	.short	0x0008
        /*0014*/ 	.byte	0x00, 0xf0, 0x41, 0x00


	//----- nvinfo : EIATTR_KPARAM_INFO
	.align		4
.L_6243:
        /*0018*/ 	.byte	0x04, 0x17
        /*001a*/ 	.short	(.L_6245 - .L_6244)
.L_6244:
        /*001c*/ 	.word	0x00000000
        /*0020*/ 	.short	0x0001
        /*0022*/ 	.short	0x0004
        /*0024*/ 	.byte	0x00, 0xf0, 0x05, 0x00


	//----- nvinfo : EIATTR_KPARAM_INFO
	.align		4
.L_6245:
        /*0028*/ 	.byte	0x04, 0x17
        /*002a*/ 	.short	(.L_6247 - .L_6246)
.L_6246:
        /*002c*/ 	.word	0x00000000
        /*0030*/ 	.short	0x0000
        /*0032*/ 	.short	0x0000
        /*0034*/ 	.byte	0x00, 0xf0, 0x11, 0x00


	//----- nvinfo : EIATTR_SPARSE_MMA_MASK
	.align		4
.L_6247:
        /*0038*/ 	.byte	0x03, 0x50
        /*003a*/ 	.short	0x0000


	//----- nvinfo : EIATTR_MAXREG_COUNT
	.align		4
        /*003c*/ 	.byte	0x03, 0x1b
        /*003e*/ 	.short	0x00ff


	//----- nvinfo : EIATTR_MERCURY_ISA_VERSION
	.align		4
        /*0040*/ 	.byte	0x03, 0x5f
        /*0042*/ 	.short	0x0101


	//----- nvinfo : EIATTR_EXIT_INSTR_OFFSETS
	.align		4
        /*0044*/ 	.byte	0x04, 0x1c
        /*0046*/ 	.short	(.L_6249 - .L_6248)


	//   ....[0]....
.L_6248:
        /*0048*/ 	.word	0x00000410


	//   ....[1]....
        /*004c*/ 	.word	0x00000f80


	//   ....[2]....
        /*0050*/ 	.word	0x00000fe0


	//----- nvinfo : EIATTR_MAX_THREADS
	.align		4
.L_6249:
        /*0054*/ 	.byte	0x04, 0x05
        /*0056*/ 	.short	(.L_6251 - .L_6250)
.L_6250:
        /*0058*/ 	.word	0x00000080
        /*005c*/ 	.word	0x00000001
        /*0060*/ 	.word	0x00000001


	//----- nvinfo : EIATTR_CRS_STACK_SIZE
	.align		4
.L_6251:
        /*0064*/ 	.byte	0x04, 0x1e
        /*0066*/ 	.short	(.L_6253 - .L_6252)
.L_6252:
        /*0068*/ 	.word	0x00000000


	//----- nvinfo : EIATTR_CBANK_PARAM_SIZE
	.align		4
.L_6253:
        /*006c*/ 	.byte	0x03, 0x19
        /*006e*/ 	.short	0x0018


	//----- nvinfo : EIATTR_PARAM_CBANK
	.align		4
        /*0070*/ 	.byte	0x04, 0x0a
        /*0072*/ 	.short	(.L_6255 - .L_6254)
	.align		4
.L_6254:
        /*0074*/ 	.word	index@(.nv.constant0._ZN2at6native29vectorized_elementwise_kernelILi8EZZZNS0_23logical_not_kernel_cudaERNS_18TensorIteratorBaseEENKUlvE0_clEvENKUlvE8_clEvEUlbE_St5arrayIPcLm2EEEEviT0_T1_)
        /*0078*/ 	.short	0x0210
        /*007a*/ 	.short	0x0018


	//----- nvinfo : EIATTR_SW_WAR
	.align		4
.L_6255:
        /*007c*/ 	.byte	0x04, 0x36
        /*007e*/ 	.short	(.L_6257 - .L_6256)
.L_6256:
        /*0080*/ 	.word	0x00000008
.L_6257:


//--------------------- .nv.info._ZN2at6native18elementwise_kernelILi128ELi4EZNS0_15gpu_kernel_implIZZZNS0_23logical_not_kernel_cudaERNS_18TensorIteratorBaseEENKUlvE0_clEvENKUlvE7_clEvEUlN3c107complexIfEEE_EEvS4_RKT_EUliE_EEviT1_ --------------------------
	.section	.nv.info._ZN2at6native18elementwise_kernelILi128ELi4EZNS0_15gpu_kernel_implIZZZNS0_23logical_not_kernel_cudaERNS_18TensorIteratorBaseEENKUlvE0_clEvENKUlvE7_clEvEUlN3c107complexIfEEE_EEvS4_RKT_EUliE_EEviT1_,"",@"SHT_CUDA_INFO"
	.sectionflags	@""
	.align	4


	//----- nvinfo : EIATTR_CUDA_API_VERSION
	.align		4
        /*0000*/ 	.byte	0x04, 0x37
        /*0002*/ 	.short	(.L_6259 - .L_6258)
.L_6258:
        /*0004*/ 	.word	0x00000082


	//----- nvinfo : EIATTR_KPARAM_INFO
	.align		4
.L_6259:
        /*0008*/ 	.byte	0x04, 0x17
        /*000a*/ 	.short	(.L_6261 - .L_6260)
.L_6260:
        /*000c*/ 	.word	0x00000000
        /*0010*/ 	.short	0x0001
        /*0012*/ 	.short	0x0008
        /*0014*/ 	.byte	0x00, 0xf0, 0x61, 0x08


	//----- nvinfo : EIATTR_KPARAM_INFO
	.align		4
.L_6261:
        /*0018*/ 	.byte	0x04, 0x17
        /*001a*/ 	.short	(.L_6263 - .L_6262)
.L_6262:
        /*001c*/ 	.word	0x00000000
        /*0020*/ 	.short	0x0000
        /*0022*/ 	.short	0x0000
        /*0024*/ 	.byte	0x00, 0xf0, 0x11, 0x00


	//----- nvinfo : EIATTR_SPARSE_MMA_MASK
	.align		4
.L_6263:
        /*0028*/ 	.byte	0x03, 0x50
        /*002a*/ 	.short	0x0000


	//----- nvinfo : EIATTR_MAXREG_COUNT
	.align		4
        /*002c*/ 	.byte	0x03, 0x1b
        /*002e*/ 	.short	0x0080


	//----- nvinfo : EIATTR_EXTERNS
	.align		4
        /*0030*/ 	.byte	0x04, 0x0f
        /*0032*/ 	.short	(.L_6265 - .L_6264)


	//   ....[0]....
	.align		4
.L_6264:
        /*0034*/ 	.word	index@(__assertfail)


	//----- nvinfo : EIATTR_MERCURY_ISA_VERSION
	.align		4
.L_6265:
        /*0038*/ 	.byte	0x03, 0x5f
        /*003a*/ 	.short	0x0101


	//----- nvinfo : EIATTR_SYSCALL_OFFSETS
	.align		4
        /*003c*/ 	.byte	0x04, 0x46
        /*003e*/ 	.short	(.L_6267 - .L_6266)


	//   ....[0]....
.L_6266:
        /*0040*/ 	.word	0x00002290


	//   ....[1]....
        /*0044*/ 	.word	0x00003140


	//   ....[2]....
        /*0048*/ 	.word	0x00005400


	//   ....[3]....
        /*004c*/ 	.word	0x000062b0


	//   ....[4]....
        /*0050*/ 	.word	0x00008560


	//   ....[5]....
        /*0054*/ 	.word	0x00009410


	//   ....[6]....
        /*0058*/ 	.word	0x0000b6b0


	//   ....[7]....
        /*005c*/ 	.word	0x0000c560


	//----- nvinfo : EIATTR_EXIT_INSTR_OFFSETS
	.align		4
.L_6267:
        /*0060*/ 	.byte	0x04, 0x1c
        /*0062*/ 	.short	(.L_6269 - .L_6268)


	//   ....[0]....
.L_6268:
        /*0064*/ 	.word	0x000094b0


	//   ....[1]....
        /*0068*/ 	.word	0x0000b870


	//   ....[2]....
        /*006c*/ 	.word	0x0000b890


	//   ....[3]....
        /*0070*/ 	.word	0x0000b920


	//   ....[4]....
        /*0074*/ 	.word	0x0000b940


	//   ....[5]....
        /*0078*/ 	.word	0x0000b960


	//   ....[6]....
        /*007c*/ 	.word	0x0000b9f0


	//   ....[7]....
        /*0080*/ 	.word	0x0000ba30


	//   ....[8]....
        /*0084*/ 	.word	0x0000bad0


	//   ....[9]....
        /*0088*/ 	.word	0x0000bb20


	//   ....[10]....
        /*008c*/ 	.word	0x0000bb50


	//   ....[11]....
        /*0090*/ 	.word	0x0000bbf0


	//   ....[12]....
        /*0094*/ 	.word	0x0000bc30


	//   ....[13]....
        /*0098*/ 	.word	0x0000bdc0


	//   ....[14]....
        /*009c*/ 	.word	0x0000bf20


	//   ....[15]....
        /*00a0*/ 	.word	0x0000bf60


	//   ....[16]....
        /*00a4*/ 	.word	0x0000c000


	//   ....[17]....
        /*00a8*/ 	.word	0x0000c180


	//   ....[18]....
        /*00ac*/ 	.word	0x0000c300


	//   ....[19]....
        /*00b0*/ 	.word	0x0000c460


	//   ....[20]....
        /*00b4*/ 	.word	0x0000c570


	//   ....[21]....
        /*00b8*/ 	.word	0x0000c5a0


	//   ....[22]....
        /*00bc*/ 	.word	0x0000c5c0


	//----- nvinfo : EIATTR_MAX_THREADS
	.align		4
.L_6269:
        /*00c0*/ 	.byte	0x04, 0x05
        /*00c2*/ 	.short	(.L_6271 - .L_6270)
.L_6270:
        /*00c4*/ 	.word	0x00000080
        /*00c8*/ 	.word	0x00000001
        /*00cc*/ 	.word	0x00000001


	//----- nvinfo : EIATTR_CRS_STACK_SIZE
	.align		4
.L_6271:
        /*00d0*/ 	.byte	0x04, 0x1e
        /*00d2*/ 	.short	(.L_6273 - .L_6272)
.L_6272:
        /*00d4*/ 	.word	0x00000000


	//----- nvinfo : EIATTR_CBANK_PARAM_SIZE
	.align		4
.L_6273:
        /*00d8*/ 	.byte	0x03, 0x19
        /*00da*/ 	.short	0x0220


	//----- nvinfo : EIATTR_PARAM_CBANK
	.align		4
        /*00dc*/ 	.byte	0x04, 0x0a
        /*00de*/ 	.short	(.L_6275 - .L_6274)
	.align		4
.L_6274:
        /*00e0*/ 	.word	index@(.nv.constant0._ZN2at6native18elementwise_kernelILi128ELi4EZNS0_15gpu_kernel_implIZZZNS0_23logical_not_kernel_cudaERNS_18TensorIteratorBaseEENKUlvE0_clEvENKUlvE7_clEvEUlN3c107complexIfEEE_EEvS4_RKT_EUliE_EEviT1_)
        /*00e4*/ 	.short	0x0210
        /*00e6*/ 	.short	0x0220


	//----- nvinfo : EIATTR_SW_WAR
	.align		4
.L_6275:
        /*00e8*/ 	.byte	0x04, 0x36
        /*00ea*/ 	.short	(.L_6277 - .L_6276)
.L_6276:
        /*00ec*/ 	.word	0x00000008
.L_6277:


//--------------------- .nv.info._ZN2at6native27unrolled_elementwise_kernelIZZZNS0_23logical_not_kernel_cudaERNS_18TensorIteratorBaseEENKUlvE0_clEvENKUlvE7_clEvEUlN3c107complexIfEEE_St5arrayIPcLm2EELi4E23TrivialOffsetCalculatorILi1EjESE_NS0_6memory12LoadWithCastILi1EEENSF_13StoreWithCastILi1EEEEEviT_T0_T2_T3_T4_T5_ --------------------------
	.section	.nv.info._ZN2at6native27unrolled_elementwise_kernelIZZZNS0_23logical_not_kernel_cudaERNS_18TensorIteratorBaseEENKUlvE0_clEvENKUlvE7_clEvEUlN3c107complexIfEEE_St5arrayIPcLm2EELi4E23TrivialOffsetCalculatorILi1EjESE_NS0_6memory12LoadWithCastILi1EEENSF_13StoreWithCastILi1EEEEEviT_T0_T2_T3_T4_T5_,"",@"SHT_CUDA_INFO"
	.sectionflags	@""
	.align	4


	//----- nvinfo : EIATTR_CUDA_API_VERSION
	.align		4
        /*0000*/ 	.byte	0x04, 0x37
        /*0002*/ 	.short	(.L_6279 - .L_6278)
.L_6278:
        /*0004*/ 	.word	0x00000082


	//----- nvinfo : EIATTR_KPARAM_INFO
	.align		4
.L_6279:
        /*0008*/ 	.byte	0x04, 0x17
        /*000a*/ 	.short	(.L_6281 - .L_6280)
.L_6280:
        /*000c*/ 	.word	0x00000000
        /*0010*/ 	.short	0x0006
        /*0012*/ 	.short	0x0024
        /*0014*/ 	.byte	0x00, 0xf0, 0x21, 0x00


	//----- nvinfo : EIATTR_KPARAM_INFO
	.align		4
.L_6281:
        /*0018*/ 	.byte	0x04, 0x17
        /*001a*/ 	.short	(.L_6283 - .L_6282)
.L_6282:
        /*001c*/ 	.word	0x00000000
        /*0020*/ 	.short	0x0005
        /*0022*/ 	.short	0x001c
        /*0024*/ 	.byte	0x00, 0xf0, 0x21, 0x00


	//----- nvinfo : EIATTR_KPARAM_INFO
	.align		4
.L_6283:
        /*0028*/ 	.byte	0x04, 0x17
        /*002a*/ 	.short	(.L_6285 - .L_6284)
.L_6284:
        /*002c*/ 	.word	0x00000000
        /*0030*/ 	.short	0x0004
        /*0032*/ 	.short	0x0019
        /*0034*/ 	.byte	0x00, 0xf0, 0x05, 0x00


	//----- nvinfo : EIATTR_KPARAM_INFO
	.align		4
.L_6285:
        /*0038*/ 	.byte	0x04, 0x17
        /*003a*/ 	.short	(.L_6287 - .L_6286)
.L_6286:
        /*003c*/ 	.word	0x00000000
        /*0040*/ 	.short	0x0003
        /*0042*/ 	.short	0x0018
        /*0044*/ 	.byte	0x00, 0xf0, 0x05, 0x00


	//----- nvinfo : EIATTR_KPARAM_INFO
	.align		4
.L_6287:
        /*0048*/ 	.byte	0x04, 0x17
        /*004a*/ 	.short	(.L_6289 - .L_6288)
.L_6288:
        /*004c*/ 	.word	0x00000000
        /*0050*/ 	.short	0x0002
        /*0052*/ 	.short	0x0008
        /*0054*/ 	.byte	0x00, 0xf0, 0x41, 0x00


	//----- nvinfo : EIATTR_KPARAM_INFO
	.align		4
.L_6289:
        /*0058*/ 	.byte	0x04, 0x17
        /*005a*/ 	.short	(.L_6291 - .L_6290)
.L_6290:
        /*005c*/ 	.word	0x00000000
        /*0060*/ 	.short	0x0001
        /*0062*/ 	.short	0x0004
        /*0064*/ 	.byte	0x00, 0xf0, 0x05, 0x00


	//----- nvinfo : EIATTR_KPARAM_INFO
	.align		4
.L_6291:
        /*0068*/ 	.byte	0x04, 0x17
        /*006a*/ 	.short	(.L_6293 - .L_6292)
.L_6292:
        /*006c*/ 	.word	0x00000000
        /*0070*/ 	.short	0x0000
        /*0072*/ 	.short	0x0000
        /*0074*/ 	.byte	0x00, 0xf0, 0x11, 0x00


	//----- nvinfo : EIATTR_SPARSE_MMA_MASK
	.align		4
.L_6293:
        /*0078*/ 	.byte	0x03, 0x50
        /*007a*/ 	.short	0x0000


	//----- nvinfo : EIATTR_MAXREG_COUNT
	.align		4
        /*007c*/ 	.byte	0x03, 0x1b
        /*007e*/ 	.short	0x00ff


	//----- nvinfo : EIATTR_EXTERNS
	.align		4
        /*0080*/ 	.byte	0x04, 0x0f
        /*0082*/ 	.short	(.L_6295 - .L_6294)


	//   ....[0]....
	.align		4
.L_6294:
        /*0084*/ 	.word	index@(__assertfail)


	//----- nvinfo : EIATTR_MERCURY_ISA_VERSION
	.align		4
.L_6295:
        /*0088*/ 	.byte	0x03, 0x5f
        /*008a*/ 	.short	0x0101


	//----- nvinfo : EIATTR_SYSCALL_OFFSETS
	.align		4
        /*008c*/ 	.byte	0x04, 0x46
        /*008e*/ 	.short	(.L_6297 - .L_6296)


	//   ....[0]....
.L_6296:
        /*0090*/ 	.word	0x00000fc0


	//   ....[1]....
        /*0094*/ 	.word	0x00001fe0


	//   ....[2]....
        /*0098*/ 	.word	0x00003000


	//   ....[3]....
        /*009c*/ 	.word	0x00003ff0


	//   ....[4]....
        /*00a0*/ 	.word	0x00005050


	//   ....[5]....
        /*00a4*/ 	.word	0x00005f20


	//   ....[6]....
        /*00a8*/ 	.word	0x00006de0


	//   ....[7]....
        /*00ac*/ 	.word	0x00007ca0


	//----- nvinfo : EIATTR_EXIT_INSTR_OFFSETS
	.align		4
.L_6297:
        /*00b0*/ 	.byte	0x04, 0x1c
        /*00b2*/ 	.short	(.L_6299 - .L_6298)


	//   ....[0]....
.L_6298:
        /*00b4*/ 	.word	0x00006e80


	//   ....[1]....
        /*00b8*/ 	.word	0x00006fb0


	//   ....[2]....
        /*00bc*/ 	.word	0x00006fd0


	//   ....[3]....
        /*00c0*/ 	.word	0x00007060


	//   ....[4]....
        /*00c4*/ 	.word	0x00007080


	//   ....[5]....
        /*00c8*/ 	.word	0x000070a0


	//   ....[6]....
        /*00cc*/ 	.word	0x00007130


	//   ....[7]....
        /*00d0*/ 	.word	0x00007170


	//   ....[8]....
        /*00d4*/ 	.word	0x00007210


	//   ....[9]....
        /*00d8*/ 	.word	0x00007260


	//   ....[10]....
        /*00dc*/ 	.word	0x00007290


	//   ....[11]....
        /*00e0*/ 	.word	0x00007330


	//   ....[12]....
        /*00e4*/ 	.word	0x00007370


	//   ....[13]....
        /*00e8*/ 	.word	0x00007500


	//   ....[14]....
        /*00ec*/ 	.word	0x00007660


	//   ....[15]....
        /*00f0*/ 	.word	0x000076a0


	//   ....[16]....
        /*00f4*/ 	.word	0x00007740


	//   ....[17]....
        /*00f8*/ 	.word	0x000078c0


	//   ....[18]....
        /*00fc*/ 	.word	0x00007a40


	//   ....[19]....
        /*0100*/ 	.word	0x00007ba0


	//   ....[20]....
        /*0104*/ 	.word	0x00007cb0


	//   ....[21]....
        /*0108*/ 	.word	0x00007ce0


	//   ....[22]....
        /*010c*/ 	.word	0x00007d00


	//----- nvinfo : EIATTR_MAX_THREADS
	.align		4
.L_6299:
        /*0110*/ 	.byte	0x04, 0x05
        /*0112*/ 	.short	(.L_6301 - .L_6300)
.L_6300:
        /*0114*/ 	.word	0x00000080
        /*0118*/ 	.word	0x00000001
        /*011c*/ 	.word	0x00000001


	//----- nvinfo : EIATTR_CRS_STACK_SIZE
	.align		4
.L_6301:
        /*0120*/ 	.byte	0x04, 0x1e
        /*0122*/ 	.short	(.L_6303 - .L_6302)
.L_6302:
        /*0124*/ 	.word	0x00000000


	//----- nvinfo : EIATTR_CBANK_PARAM_SIZE
	.align		4
.L_6303:
        /*0128*/ 	.byte	0x03, 0x19
        /*012a*/ 	.short	0x002c


	//----- nvinfo : EIATTR_PARAM_CBANK
	.align		4
        /*012c*/ 	.byte	0x04, 0x0a
        /*012e*/ 	.short	(.L_6305 - .L_6304)
	.align		4
.L_6304:
        /*0130*/ 	.word	index@(.nv.constant0._ZN2at6native27unrolled_elementwise_kernelIZZZNS0_23logical_not_kernel_cudaERNS_18TensorIteratorBaseEENKUlvE0_clEvENKUlvE7_clEvEUlN3c107complexIfEEE_St5arrayIPcLm2EELi4E23TrivialOffsetCalculatorILi1EjESE_NS0_6memory12LoadWithCastILi1EEENSF_13StoreWithCastILi1EEEEEviT_T0_T2_T3_T4_T5_)
        /*0134*/ 	.short	0x0210
        /*0136*/ 	.short	0x002c


	//----- nvinfo : EIATTR_SW_WAR
	.align		4
.L_6305:
        /*0138*/ 	.byte	0x04, 0x36
        /*013a*/ 	.short	(.L_6307 - .L_6306)
.L_6306:
        /*013c*/ 	.word	0x00000008
.L_6307:


//--------------------- .nv.info._ZN2at6native18elementwise_kernelILi128ELi4EZNS0_22gpu_kernel_impl_nocastIZZZNS0_23logical_not_kernel_cudaERNS_18TensorIteratorBaseEENKUlvE0_clEvENKUlvE7_clEvEUlN3c107complexIfEEE_EEvS4_RKT_EUliE_EEviT1_ --------------------------
	.section	.nv.info._ZN2at6native18elementwise_kernelILi128ELi4EZNS0_22gpu_kernel_impl_nocastIZZZNS0_23logical_not_kernel_cudaERNS_18TensorIteratorBaseEENKUlvE0_clEvENKUlvE7_clEvEUlN3c107complexIfEEE_EEvS4_RKT_EUliE_EEviT1_,"",@"SHT_CUDA_INFO"
	.sectionflags	@""
	.align	4


	//----- nvinfo : EIATTR_CUDA_API_VERSION
	.align		4
        /*0000*/ 	.byte	0x04, 0x37
        /*0002*/ 	.short	(.L_6309 - .L_6308)
.L_6308:
        /*0004*/ 	.word	0x00000082


	//----- nvinfo : EIATTR_KPARAM_INFO
	.align		4
.L_6309:
        /*0008*/ 	.byte	0x04, 0x17
        /*000a*/ 	.short	(.L_6311 - .L_6310)
.L_6310:
        /*000c*/ 	.word	0x00000000
        /*0010*/ 	.short	0x0001
        /*0012*/ 	.short	0x0008
        /*0014*/ 	.byte	0x00, 0xf0, 0x61, 0x08


	//----- nvinfo : EIATTR_KPARAM_INFO
	.align		4
.L_6311:
        /*0018*/ 	.byte	0x04, 0x17
        /*001a*/ 	.short	(.L_6313 - .L_6312)
.L_6312:
        /*001c*/ 	.word	0x00000000
        /*0020*/ 	.short	0x0000
        /*0022*/ 	.short	0x0000
        /*0024*/ 	.byte	0x00, 0xf0, 0x11, 0x00


	//----- nvinfo : EIATTR_SPARSE_MMA_MASK
	.align		4
.L_6313:
        /*0028*/ 	.byte	0x03, 0x50
        /*002a*/ 	.short	0x0000


	//----- nvinfo : EIATTR_MAXREG_COUNT
	.align		4
        /*002c*/ 	.byte	0x03, 0x1b
        /*002e*/ 	.short	0x0080


	//----- nvinfo : EIATTR_MERCURY_ISA_VERSION
	.align		4
        /*0030*/ 	.byte	0x03, 0x5f
        /*0032*/ 	.short	0x0101


	//----- nvinfo : EIATTR_EXIT_INSTR_OFFSETS
	.align		4
        /*0034*/ 	.byte	0x04, 0x1c
        /*0036*/ 	.short	(.L_6315 - .L_6314)


	//   ....[0]....
.L_6314:
        /*0038*/ 	.word	0x00003c20


	//   ....[1]....
        /*003c*/ 	.word	0x00004fd0


	//----- nvinfo : EIATTR_MAX_THREADS
	.align		4
.L_6315:
        /*0040*/ 	.byte	0x04, 0x05
        /*0042*/ 	.short	(.L_6317 - .L_6316)
.L_6316:
        /*0044*/ 	.word	0x00000080
        /*0048*/ 	.word	0x00000001
        /*004c*/ 	.word	0x00000001


	//----- nvinfo : EIATTR_CRS_STACK_SIZE
	.align		4
.L_6317:
        /*0050*/ 	.byte	0x04, 0x1e
        /*0052*/ 	.short	(.L_6319 - .L_6318)
.L_6318:
        /*0054*/ 	.word	0x00000000


	//----- nvinfo : EIATTR_CBANK_PARAM_SIZE
	.align		4
.L_6319:
        /*0058*/ 	.byte	0x03, 0x19
        /*005a*/ 	.short	0x0220


	//----- nvinfo : EIATTR_PARAM_CBANK
	.align		4
        /*005c*/ 	.byte	0x04, 0x0a
        /*005e*/ 	.short	(.L_6321 - .L_6320)
	.align		4
.L_6320:
        /*0060*/ 	.word	index@(.nv.constant0._ZN2at6native18elementwise_kernelILi128ELi4EZNS0_22gpu_kernel_impl_nocastIZZZNS0_23logical_not_kernel_cudaERNS_18TensorIteratorBaseEENKUlvE0_clEvENKUlvE7_clEvEUlN3c107complexIfEEE_EEvS4_RKT_EUliE_EEviT1_)
        /*0064*/ 	.short	0x0210
        /*0066*/ 	.short	0x0220


	//----- nvinfo : EIATTR_SW_WAR
	.align		4
.L_6321:
        /*0068*/ 	.byte	0x04, 0x36
        /*006a*/ 	.short	(.L_6323 - .L_6322)
.L_6322:
        /*006c*/ 	.word	0x00000008
.L_6323:


//--------------------- .nv.info._ZN2at6native27unrolled_elementwise_kernelIZZZNS0_23logical_not_kernel_cudaERNS_18TensorIteratorBaseEENKUlvE0_clEvENKUlvE7_clEvEUlN3c107complexIfEEE_St5arrayIPcLm2EELi4E23TrivialOffsetCalculatorILi1EjESE_NS0_6memory15LoadWithoutCastENSF_16StoreWithoutCastEEEviT_T0_T2_T3_T4_T5_ --------------------------
	.section	.nv.info._ZN2at6native27unrolled_elementwise_kernelIZZZNS0_23logical_not_kernel_cudaERNS_18TensorIteratorBaseEENKUlvE0_clEvENKUlvE7_clEvEUlN3c107complexIfEEE_St5arrayIPcLm2EELi4E23TrivialOffsetCalculatorILi1EjESE_NS0_6memory15LoadWithoutCastENSF_16StoreWithoutCastEEEviT_T0_T2_T3_T4_T5_,"",@"SHT_CUDA_INFO"
	.sectionflags	@""
	.align	4


	//----- nvinfo : EIATTR_CUDA_API_VERSION
	.align		4
        /*0000*/ 	.byte	0x04, 0x37
        /*0002*/ 	.short	(.L_6325 - .L_6324)
.L_6324:
        /*0004*/ 	.word	0x00000082


	//----- nvinfo : EIATTR_KPARAM_INFO
	.align		4
.L_6325:
        /*0008*/ 	.byte	0x04, 0x17
        /*000a*/ 	.short	(.L_6327 - .L_6326)
.L_6326:
        /*000c*/ 	.word	0x00000000
        /*0010*/ 	.short	0x0006
        /*0012*/ 	.short	0x001b
        /*0014*/ 	.byte	0x00, 0xf0, 0x05, 0x00


	//----- nvinfo : EIATTR_KPARAM_INFO
	.align		4
.L_6327:
        /*0018*/ 	.byte	0x04, 0x17
        /*001a*/ 	.short	(.L_6329 - .L_6328)
.L_6328:
        /*001c*/ 	.word	0x00000000
        /*0020*/ 	.short	0x0005
        /*0022*/ 	.short	0x001a
        /*0024*/ 	.byte	0x00, 0xf0, 0x05, 0x00


	//----- nvinfo : EIATTR_KPARAM_INFO
	.align		4
.L_6329:
        /*0028*/ 	.byte	0x04, 0x17
        /*002a*/ 	.short	(.L_6331 - .L_6330)
.L_6330:
        /*002c*/ 	.word	0x00000000
        /*0030*/ 	.short	0x0004
        /*0032*/ 	.short	0x0019
        /*0034*/ 	.byte	0x00, 0xf0, 0x05, 0x00


	//----- nvinfo : EIATTR_KPARAM_INFO
	.align		4
.L_6331:
        /*0038*/ 	.byte	0x04, 0x17
        /*003a*/ 	.short	(.L_6333 - .L_6332)
.L_6332:
        /*003c*/ 	.word	0x00000000
        /*0040*/ 	.short	0x0003
        /*0042*/ 	.short	0x0018
        /*0044*/ 	.byte	0x00, 0xf0, 0x05, 0x00


	//----- nvinfo : EIATTR_KPARAM_INFO
	.align		4
.L_6333:
        /*0048*/ 	.byte	0x04, 0x17
        /*004a*/ 	.short	(.L_6335 - .L_6334)
.L_6334:
        /*004c*/ 	.word	0x00000000
        /*0050*/ 	.short	0x0002
        /*0052*/ 	.short	0x0008
        /*0054*/ 	.byte	0x00, 0xf0, 0x41, 0x00


	//----- nvinfo : EIATTR_KPARAM_INFO
	.align		4
.L_6335:
        /*0058*/ 	.byte	0x04, 0x17
        /*005a*/ 	.short	(.L_6337 - .L_6336)
.L_6336:
        /*005c*/ 	.word	0x00000000
        /*0060*/ 	.short	0x0001
        /*0062*/ 	.short	0x0004
        /*0064*/ 	.byte	0x00, 0xf0, 0x05, 0x00


	//----- nvinfo : EIATTR_KPARAM_INFO
	.align		4
.L_6337:
        /*0068*/ 	.byte	0x04, 0x17
        /*006a*/ 	.short	(.L_6339 - .L_6338)
.L_6338:
        /*006c*/ 	.word	0x00000000
        /*0070*/ 	.short	0x0000
        /*0072*/ 	.short	0x0000
        /*0074*/ 	.byte	0x00, 0xf0, 0x11, 0x00


	//----- nvinfo : EIATTR_SPARSE_MMA_MASK
	.align		4
.L_6339:
        /*0078*/ 	.byte	0x03, 0x50
        /*007a*/ 	.short	0x0000


	//----- nvinfo : EIATTR_MAXREG_COUNT
	.align		4
        /*007c*/ 	.byte	0x03, 0x1b
        /*007e*/ 	.short	0x00ff


	//----- nvinfo : EIATTR_MERCURY_ISA_VERSION
	.align		4
        /*0080*/ 	.byte	0x03, 0x5f
        /*0082*/ 	.short	0x0101


	//----- nvinfo : EIATTR_EXIT_INSTR_OFFSETS
	.align		4
        /*0084*/ 	.byte	0x04, 0x1c
        /*0086*/ 	.short	(.L_6341 - .L_6340)


	//   ....[0]....
.L_6340:
        /*0088*/ 	.word	0x00000470


	//   ....[1]....
        /*008c*/ 	.word	0x00000500


	//----- nvinfo : EIATTR_MAX_THREADS
	.align		4
.L_6341:
        /*0090*/ 	.byte	0x04, 0x05
        /*0092*/ 	.short	(.L_6343 - .L_6342)
.L_6342:
        /*0094*/ 	.word	0x00000080
        /*0098*/ 	.word	0x00000001
        /*009c*/ 	.word	0x00000001


	//----- nvinfo : EIATTR_CRS_STACK_SIZE
	.align		4
.L_6343:
        /*00a0*/ 	.byte	0x04, 0x1e
        /*00a2*/ 	.short	(.L_6345 - .L_6344)
.L_6344:
        /*00a4*/ 	.word	0x00000000


	//----- nvinfo : EIATTR_CBANK_PARAM_SIZE
	.align		4
.L_6345:
        /*00a8*/ 	.byte	0x03, 0x19
        /*00aa*/ 	.short	0x001c


	//----- nvinfo : EIATTR_PARAM_CBANK
	.align		4
        /*00ac*/ 	.byte	0x04, 0x0a
        /*00ae*/ 	.short	(.L_6347 - .L_6346)
	.align		4
.L_6346:
        /*00b0*/ 	.word	index@(.nv.constant0._ZN2at6native27unrolled_elementwise_kernelIZZZNS0_23logical_not_kernel_cudaERNS_18TensorIteratorBaseEENKUlvE0_clEvENKUlvE7_clEvEUlN3c107complexIfEEE_St5arrayIPcLm2EELi4E23TrivialOffsetCalculatorILi1EjESE_NS0_6memory15LoadWithoutCastENSF_16StoreWithoutCastEEEviT_T0_T2_T3_T4_T5_)
        /*00b4*/ 	.short	0x0210
        /*00b6*/ 	.short	0x001c


	//----- nvinfo : EIATTR_SW_WAR
	.align		4
.L_6347:
        /*00b8*/ 	.byte	0x04, 0x36
        /*00ba*/ 	.short	(.L_6349 - .L_6348)
.L_6348:
        /*00bc*/ 	.word	0x00000008
.L_6349:


//--------------------- .nv.info._ZN2at6native29vectorized_elementwise_kernelILi2EZZZNS0_23logical_not_kernel_cudaERNS_18TensorIteratorBaseEENKUlvE0_clEvENKUlvE7_clEvEUlN3c107complexIfEEE_St5arrayIPcLm2EEEEviT0_T1_ --------------------------
	.section	.nv.info._ZN2at6native29vectorized_elementwise_kernelILi2EZZZNS0_23logical_not_kernel_cudaERNS_18TensorIteratorBaseEENKUlvE0_clEvENKUlvE7_clEvEUlN3c107complexIfEEE_St5arrayIPcLm2EEEEviT0_T1_,"",@"SHT_CUDA_INFO"
	.sectionflags	@""
	.align	4


	//----- nvinfo : EIATTR_CUDA_API_VERSION
	.align		4
        /*0000*/ 	.byte	0x04, 0x37
        /*0002*/ 	.short	(.L_6351 - .L_6350)
.L_6350:
        /*0004*/ 	.word	0x00000082


	//----- nvinfo : EIATTR_KPARAM_INFO
	.align		4
.L_6351:
        /*0008*/ 	.byte	0x04, 0x17
        /*000a*/ 	.short	(.L_6353 - .L_6352)
.L_6352:
        /*000c*/ 	.word	0x00000000
        /*0010*/ 	.short	0x0002
        /*0012*/ 	.short	0x0008
        /*0014*/ 	.byte	0x00, 0xf0, 0x41, 0x00


	//----- nvinfo : EIATTR_KPARAM_INFO
	.align		4
.L_6353:
        /*0018*/ 	.byte	0x04, 0x17
        /*001a*/ 	.short	(.L_6355 - .L_6354)
.L_6354:
        /*001c*/ 	.word	0x00000000
        /*0020*/ 	.short	0x0001
        /*0022*/ 	.short	0x0004
        /*0024*/ 	.byte	0x00, 0xf0, 0x05, 0x00


	//----- nvinfo : EIATTR_KPARAM_INFO
	.align		4
.L_6355:
        /*0028*/ 	.byte	0x04, 0x17
        /*002a*/ 	.short	(.L_6357 - .L_6356)
.L_6356:
        /*002c*/ 	.word	0x00000000
        /*0030*/ 	.short	0x0000
        /*0032*/ 	.short	0x0000
        /*0034*/ 	.byte	0x00, 0xf0, 0x11, 0x00


	//----- nvinfo : EIATTR_SPARSE_MMA_MASK
	.align		4
.L_6357:
        /*0038*/ 	.byte	0x03, 0x50
        /*003a*/ 	.short	0x0000


	//----- nvinfo : EIATTR_MAXREG_COUNT
	.align		4
        /*003c*/ 	.byte	0x03, 0x1b
        /*003e*/ 	.short	0x00ff


	//----- nvinfo : EIATTR_MERCURY_ISA_VERSION
	.align		4
        /*0040*/ 	.byte	0x03, 0x5f
        /*0042*/ 	.short	0x0101


	//----- nvinfo : EIATTR_EXIT_INSTR_OFFSETS
	.align		4
        /*0044*/ 	.byte	0x04, 0x1c
        /*0046*/ 	.short	(.L_6359 - .L_6358)


	//   ....[0]....
.L_6358:
        /*0048*/ 	.word	0x000003c0


	//   ....[1]....
        /*004c*/ 	.word	0x00000d10


	//   ....[2]....
        /*0050*/ 	.word	0x00000d80


	//----- nvinfo : EIATTR_MAX_THREADS
	.align		4
.L_6359:
        /*0054*/ 	.byte	0x04, 0x05
        /*0056*/ 	.short	(.L_6361 - .L_6360)
.L_6360:
        /*0058*/ 	.word	0x00000080
        /*005c*/ 	.word	0x00000001
        /*0060*/ 	.word	0x00000001


	//----- nvinfo : EIATTR_CRS_STACK_SIZE
	.align		4
.L_6361:
        /*0064*/ 	.byte	0x04, 0x1e
        /*0066*/ 	.short	(.L_6363 - .L_6362)
.L_6362:
        /*0068*/ 	.word	0x00000000


	//----- nvinfo : EIATTR_CBANK_PARAM_SIZE
	.align		4
.L_6363:
        /*006c*/ 	.byte	0x03, 0x19
        /*006e*/ 	.short	0x0018


	//----- nvinfo : EIATTR_PARAM_CBANK
	.align		4
        /*0070*/ 	.byte	0x04, 0x0a
        /*0072*/ 	.short	(.L_6365 - .L_6364)
	.align		4
.L_6364:
        /*0074*/ 	.word	index@(.nv.constant0._ZN2at6native29vectorized_elementwise_kernelILi2EZZZNS0_23logical_not_kernel_cudaERNS_18TensorIteratorBaseEENKUlvE0_clEvENKUlvE7_clEvEUlN3c107complexIfEEE_St5arrayIPcLm2EEEEviT0_T1_)
        /*0078*/ 	.short	0x0210
        /*007a*/ 	.short	0x0018


	//----- nvinfo : EIATTR_SW_WAR
	.align		4
.L_6365:
        /*007c*/ 	.byte	0x04, 0x36
        /*007e*/ 	.short	(.L_6367 - .L_6366)
.L_6366:
        /*0080*/ 	.word	0x00000008
.L_6367:


//--------------------- .nv.info._ZN2at6native29vectorized_elementwise_kernelILi4EZZZNS0_23logical_not_kernel_cudaERNS_18TensorIteratorBaseEENKUlvE0_clEvENKUlvE7_clEvEUlN3c107complexIfEEE_St5arrayIPcLm2EEEEviT0_T1_ --------------------------
	.section	.nv.info._ZN2at6native29vectorized_elementwise_kernelILi4EZZZNS0_23logical_not_kernel_cudaERNS_18TensorIteratorBaseEENKUlvE0_clEvENKUlvE7_clEvEUlN3c107complexIfEEE_St5arrayIPcLm2EEEEviT0_T1_,"",@"SHT_CUDA_INFO"
	.sectionflags	@""
	.align	4


	//----- nvinfo : EIATTR_CUDA_API_VERSION
	.align		4
        /*0000*/ 	.byte	0x04, 0x37
        /*0002*/ 	.short	(.L_6369 - .L_6368)
.L_6368:
        /*0004*/ 	.word	0x00000082


	//----- nvinfo : EIATTR_KPARAM_INFO
	.align		4
.L_6369:
        /*0008*/ 	.byte	0x04, 0x17
        /*000a*/ 	.short	(.L_6371 - .L_6370)
.L_6370:
        /*000c*/ 	.word	0x00000000
        /*0010*/ 	.short	0x0002
        /*0012*/ 	.short	0x0008
        /*0014*/ 	.byte	0x00, 0xf0, 0x41, 0x00


	//----- nvinfo : EIATTR_KPARAM_INFO
	.align		4
.L_6371:
        /*0018*/ 	.byte	0x04, 0x17
        /*001a*/ 	.short	(.L_6373 - .L_6372)
.L_6372:
        /*001c*/ 	.word	0x00000000
        /*0020*/ 	.short	0x0001
        /*0022*/ 	.short	0x0004
        /*0024*/ 	.byte	0x00, 0xf0, 0x05, 0x00


	//----- nvinfo : EIATTR_KPARAM_INFO
	.align		4
.L_6373:
        /*0028*/ 	.byte	0x04, 0x17
        /*002a*/ 	.short	(.L_6375 - .L_6374)
.L_6374:
        /*002c*/ 	.word	0x00000000
        /*0030*/ 	.short	0x0000
        /*0032*/ 	.short	0x0000
        /*0034*/ 	.byte	0x00, 0xf0, 0x11, 0x00


	//----- nvinfo : EIATTR_SPARSE_MMA_MASK
	.align		4
.L_6375:
        /*0038*/ 	.byte	0x03, 0x50
        /*003a*/ 	.short	0x0000


	//----- nvinfo : EIATTR_MAXREG_COUNT
	.align		4
        /*003c*/ 	.byte	0x03, 0x1b
        /*003e*/ 	.short	0x00ff


	//----- nvinfo : EIATTR_MERCURY_ISA_VERSION
	.align		4
        /*0040*/ 	.byte	0x03, 0x5f
        /*0042*/ 	.short	0x0101


	//----- nvinfo : EIATTR_EXIT_INSTR_OFFSETS
	.align		4
        /*0044*/ 	.byte	0x04, 0x1c
        /*0046*/ 	.short	(.L_6377 - .L_6376)


	//   ....[0]....
.L_6376:
        /*0048*/ 	.word	0x000003c0


	//   ....[1]....
        /*004c*/ 	.word	0x00000d10


	//   ....[2]....
        /*0050*/ 	.word	0x00000d80


	//----- nvinfo : EIATTR_MAX_THREADS
	.align		4
.L_6377:
        /*0054*/ 	.byte	0x04, 0x05
        /*0056*/ 	.short	(.L_6379 - .L_6378)
.L_6378:
        /*0058*/ 	.word	0x00000080
        /*005c*/ 	.word	0x00000001
        /*0060*/ 	.word	0x00000001


	//----- nvinfo : EIATTR_CRS_STACK_SIZE
	.align		4
.L_6379:
        /*0064*/ 	.byte	0x04, 0x1e
        /*0066*/ 	.short	(.L_6381 - .L_6380)
.L_6380:
        /*0068*/ 	.word	0x00000000


	//----- nvinfo : EIATTR_CBANK_PARAM_SIZE
	.align		4
.L_6381:
        /*006c*/ 	.byte	0x03, 0x19
        /*006e*/ 	.short	0x0018


	//----- nvinfo : EIATTR_PARAM_CBANK
	.align		4
        /*0070*/ 	.byte	0x04, 0x0a
        /*0072*/ 	.short	(.L_6383 - .L_6382)
	.align		4
.L_6382:
        /*0074*/ 	.word	index@(.nv.constant0._ZN2at6native29vectorized_elementwise_kernelILi4EZZZNS0_23logical_not_kernel_cudaERNS_18TensorIteratorBaseEENKUlvE0_clEvENKUlvE7_clEvEUlN3c107complexIfEEE_St5arrayIPcLm2EEEEviT0_T1_)
        /*0078*/ 	.short	0x0210
        /*007a*/ 	.short	0x0018


	//----- nvinfo : EIATTR_SW_WAR
	.align		4
.L_6383:
        /*007c*/ 	.byte	0x04, 0x36
        /*007e*/ 	.short	(.L_6385 - .L_6384)
.L_6384:
        /*0080*/ 	.word	0x00000008
.L_6385:


//--------------------- .nv.info._ZN2at6native29vectorized_elementwise_kernelILi8EZZZNS0_23logical_not_kernel_cudaERNS_18TensorIteratorBaseEENKUlvE0_clEvENKUlvE7_clEvEUlN3c107complexIfEEE_St5arrayIPcLm2EEEEviT0_T1_ --------------------------
	.section	.nv.info._ZN2at6native29vectorized_elementwise_kernelILi8EZZZNS0_23logical_not_kernel_cudaERNS_18TensorIteratorBaseEENKUlvE0_clEvENKUlvE7_clEvEUlN3c107complexIfEEE_St5arrayIPcLm2EEEEviT0_T1_,"",@"SHT_CUDA_INFO"
	.sectionflags	@""
	.align	4


	//----- nvinfo : EIATTR_CUDA_API_VERSION
	.align		4
        /*0000*/ 	.byte	0x04, 0x37
        /*0002*/ 	.short	(.L_6387 - .L_6386)
.L_6386:
        /*0004*/ 	.word	0x00000082


	//----- nvinfo : EIATTR_KPARAM_INFO
	.align		4
.L_6387:
        /*0008*/ 	.byte	0x04, 0x17
        /*000a*/ 	.short	(.L_6389 - .L_6388)
.L_6388:
        /*000c*/ 	.word	0x00000000
        /*0010*/ 	.short	0x0002
        /*0012*/ 	.short	0x0008
        /*0014*/ 	.byte	0x00, 0xf0, 0x41, 0x00


	//----- nvinfo : EIATTR_KPARAM_INFO
	.align		4
.L_6389:
        /*0018*/ 	.byte	0x04, 0x17
        /*001a*/ 	.short	(.L_6391 - .L_6390)
.L_6390:
        /*001c*/ 	.word	0x00000000
        /*0020*/ 	.short	0x0001
        /*0022*/ 	.short	0x0004
        /*0024*/ 	.byte	0x00, 0xf0, 0x05, 0x00


	//----- nvinfo : EIATTR_KPARAM_INFO
	.align		4
.L_6391:
        /*0028*/ 	.byte	0x04, 0x17
        /*002a*/ 	.short	(.L_6393 - .L_6392)
.L_6392:
        /*002c*/ 	.word	0x00000000
        /*0030*/ 	.short	0x0000
        /*0032*/ 	.short	0x0000
        /*0034*/ 	.byte	0x00, 0xf0, 0x11, 0x00


	//----- nvinfo : EIATTR_SPARSE_MMA_MASK
	.align		4
.L_6393:
        /*0038*/ 	.byte	0x03, 0x50
        /*003a*/ 	.short	0x0000


	//----- nvinfo : EIATTR_MAXREG_COUNT
	.align		4
        /*003c*/ 	.byte	0x03, 0x1b
        /*003e*/ 	.short	0x00ff


	//----- nvinfo : EIATTR_MERCURY_ISA_VERSION
	.align		4
        /*0040*/ 	.byte	0x03, 0x5f
        /*0042*/ 	.short	0x0101


	//----- nvinfo : EIATTR_EXIT_INSTR_OFFSETS
	.align		4
        /*0044*/ 	.byte	0x04, 0x1c
        /*0046*/ 	.short	(.L_6395 - .L_6394)


	//   ....[0]....
.L_6394:
        /*0048*/ 	.word	0x000003f0


	//   ....[1]....
        /*004c*/ 	.word	0x00000d40


	//   ....[2]....
        /*0050*/ 	.word	0x00000db0


	//----- nvinfo : EIATTR_MAX_THREADS
	.align		4
.L_6395:
        /*0054*/ 	.byte	0x04, 0x05
        /*0056*/ 	.short	(.L_6397 - .L_6396)
.L_6396:
        /*0058*/ 	.word	0x00000080
        /*005c*/ 	.word	0x00000001
        /*0060*/ 	.word	0x00000001


	//----- nvinfo : EIATTR_CRS_STACK_SIZE
	.align		4
.L_6397:
        /*0064*/ 	.byte	0x04, 0x1e
        /*0066*/ 	.short	(.L_6399 - .L_6398)
.L_6398:
        /*0068*/ 	.word	0x00000000


	//----- nvinfo : EIATTR_CBANK_PARAM_SIZE
	.align		4
.L_6399:
        /*006c*/ 	.byte	0x03, 0x19
        /*006e*/ 	.short	0x0018


	//----- nvinfo : EIATTR_PARAM_CBANK
	.align		4
        /*0070*/ 	.byte	0x04, 0x0a
        /*0072*/ 	.short	(.L_6401 - .L_6400)
	.align		4
.L_6400:
        /*0074*/ 	.word	index@(.nv.constant0._ZN2at6native29vectorized_elementwise_kernelILi8EZZZNS0_23logical_not_kernel_cudaERNS_18TensorIteratorBaseEENKUlvE0_clEvENKUlvE7_clEvEUlN3c107complexIfEEE_St5arrayIPcLm2EEEEviT0_T1_)
        /*0078*/ 	.short	0x0210
        /*007a*/ 	.short	0x0018


	//----- nvinfo : EIATTR_SW_WAR
	.align		4
.L_6401:
        /*007c*/ 	.byte	0x04, 0x36
        /*007e*/ 	.short	(.L_6403 - .L_6402)
.L_6402:
        /*0080*/ 	.word	0x00000008
.L_6403:


//--------------------- .nv.info._ZN2at6native18elementwise_kernelILi128ELi4EZNS0_15gpu_kernel_implIZZZNS0_23logical_not_kernel_cudaERNS_18TensorIteratorBaseEENKUlvE0_clEvENKUlvE6_clEvEUlN3c107complexIdEEE_EEvS4_RKT_EUliE_EEviT1_ --------------------------
	.section	.nv.info._ZN2at6native18elementwise_kernelILi128ELi4EZNS0_15gpu_kernel_implIZZZNS0_23logical_not_kernel_cudaERNS_18TensorIteratorBaseEENKUlvE0_clEvENKUlvE6_clEvEUlN3c107complexIdEEE_EEvS4_RKT_EUliE_EEviT1_,"",@"SHT_CUDA_INFO"
	.sectionflags	@""
	.align	4


	//----- nvinfo : EIATTR_CUDA_API_VERSION
	.align		4
        /*0000*/ 	.byte	0x04, 0x37
        /*0002*/ 	.short	(.L_6405 - .L_6404)
.L_6404:
        /*0004*/ 	.word	0x00000082


	//----- nvinfo : EIATTR_KPARAM_INFO
	.align		4
.L_6405:
        /*0008*/ 	.byte	0x04, 0x17
        /*000a*/ 	.short	(.L_6407 - .L_6406)
.L_6406:
        /*000c*/ 	.word	0x00000000
        /*0010*/ 	.short	0x0001
        /*0012*/ 	.short	0x0008
        /*0014*/ 	.byte	0x00, 0xf0, 0x61, 0x08


	//----- nvinfo : EIATTR_KPARAM_INFO
	.align		4
.L_6407:
        /*0018*/ 	.byte	0x04, 0x17
        /*001a*/ 	.short	(.L_6409 - .L_6408)
.L_6408:
        /*001c*/ 	.word	0x00000000
        /*0020*/ 	.short	0x0000
        /*0022*/ 	.short	0x0000
        /*0024*/ 	.byte	0x00, 0xf0, 0x11, 0x00


	//----- nvinfo : EIATTR_SPARSE_MMA_MASK
	.align		4
.L_6409:
        /*0028*/ 	.byte	0x03, 0x50
        /*002a*/ 	.short	0x0000


	//----- nvinfo : EIATTR_MAXREG_COUNT
	.align		4
        /*002c*/ 	.byte	0x03, 0x1b
        /*002e*/ 	.short	0x0080


	//----- nvinfo : EIATTR_EXTERNS
	.align		4
        /*0030*/ 	.byte	0x04, 0x0f
        /*0032*/ 	.short	(.L_6411 - .L_6410)


	//   ....[0]....
	.align		4
.L_6410:
        /*0034*/ 	.word	index@(__assertfail)


	//----- nvinfo : EIATTR_MERCURY_ISA_VERSION
	.align		4
.L_6411:
        /*0038*/ 	.byte	0x03, 0x5f
        /*003a*/ 	.short	0x0101


	//----- nvinfo : EIATTR_SYSCALL_OFFSETS
	.align		4
        /*003c*/ 	.byte	0x04, 0x46
        /*003e*/ 	.short	(.L_6413 - .L_6412)


	//   ....[0]....
.L_6412:
        /*0040*/ 	.word	0x000023a0


	//   ....[1]....
        /*0044*/ 	.word	0x00003240


	//   ....[2]....
        /*0048*/ 	.word	0x00005610


	//   ....[3]....
        /*004c*/ 	.word	0x000064b0


	//   ....[4]....
        /*0050*/ 	.word	0x00008870


	//   ....[5]....
        /*0054*/ 	.word	0x00009710


	//   ....[6]....
        /*0058*/ 	.word	0x0000bac0


	//   ....[7]....
        /*005c*/ 	.word	0x0000c960


	//----- nvinfo : EIATTR_EXIT_INSTR_OFFSETS
	.align		4
.L_6413:
        /*0060*/ 	.byte	0x04, 0x1c
        /*0062*/ 	.short	(.L_6415 - .L_6414)


	//   ....[0]....
.L_6414:
        /*0064*/ 	.word	0x000097b0


	//   ....[1]....
        /*0068*/ 	.word	0x0000bc70


	//   ....[2]....
        /*006c*/ 	.word	0x0000bc90


	//   ....[3]....
        /*0070*/ 	.word	0x0000bd20


	//   ....[4]....
        /*0074*/ 	.word	0x0000bd40


	//   ....[5]....
        /*0078*/ 	.word	0x0000bd60


	//   ....[6]....
        /*007c*/ 	.word	0x0000bdf0


	//   ....[7]....
        /*0080*/ 	.word	0x0000be30


	//   ....[8]....
        /*0084*/ 	.word	0x0000bed0


	//   ....[9]....
        /*0088*/ 	.word	0x0000bf20


	//   ....[10]....
        /*008c*/ 	.word	0x0000bf50


	//   ....[11]....
        /*0090*/ 	.word	0x0000bff0


	//   ....[12]....
        /*0094*/ 	.word	0x0000c030


	//   ....[13]....
        /*0098*/ 	.word	0x0000c1c0


	//   ....[14]....
        /*009c*/ 	.word	0x0000c320


	//   ....[15]....
        /*00a0*/ 	.word	0x0000c360


	//   ....[16]....
        /*00a4*/ 	.word	0x0000c400


	//   ....[17]....
        /*00a8*/ 	.word	0x0000c580


	//   ....[18]....
        /*00ac*/ 	.word	0x0000c700


	//   ....[19]....
        /*00b0*/ 	.word	0x0000c860


	//   ....[20]....
        /*00b4*/ 	.word	0x0000c970


	//   ....[21]....
        /*00b8*/ 	.word	0x0000c9a0


	//   ....[22]....
        /*00bc*/ 	.word	0x0000c9c0


	//----- nvinfo : EIATTR_MAX_THREADS
	.align		4
.L_6415:
        /*00c0*/ 	.byte	0x04, 0x05
        /*00c2*/ 	.short	(.L_6417 - .L_6416)
.L_6416:
        /*00c4*/ 	.word	0x00000080
        /*00c8*/ 	.word	0x00000001
        /*00cc*/ 	.word	0x00000001


	//----- nvinfo : EIATTR_CRS_STACK_SIZE
	.align		4
.L_6417:
        /*00d0*/ 	.byte	0x04, 0x1e
        /*00d2*/ 	.short	(.L_6419 - .L_6418)
.L_6418:
        /*00d4*/ 	.word	0x00000000


	//----- nvinfo : EIATTR_CBANK_PARAM_SIZE
	.align		4
.L_6419:
        /*00d8*/ 	.byte	0x03, 0x19
        /*00da*/ 	.short	0x0220


	//----- nvinfo : EIATTR_PARAM_CBANK
	.align		4
        /*00dc*/ 	.byte	0x04, 0x0a
        /*00de*/ 	.short	(.L_6421 - .L_6420)
	.align		4
.L_6420:
        /*00e0*/ 	.word	index@(.nv.constant0._ZN2at6native18elementwise_kernelILi128ELi4EZNS0_15gpu_kernel_implIZZZNS0_23logical_not_kernel_cudaERNS_18TensorIteratorBaseEENKUlvE0_clEvENKUlvE6_clEvEUlN3c107complexIdEEE_EEvS4_RKT_EUliE_EEviT1_)
        /*00e4*/ 	.short	0x0210
        /*00e6*/ 	.short	0x0220


	//----- nvinfo : EIATTR_SW_WAR
	.align		4
.L_6421:
        /*00e8*/ 	.byte	0x04, 0x36
        /*00ea*/ 	.short	(.L_6423 - .L_6422)
.L_6422:
        /*00ec*/ 	.word	0x00000008
.L_6423:


//--------------------- .nv.info._ZN2at6native27unrolled_elementwise_kernelIZZZNS0_23logical_not_kernel_cudaERNS_18TensorIteratorBaseEENKUlvE0_clEvENKUlvE6_clEvEUlN3c107complexIdEEE_St5arrayIPcLm2EELi4E23TrivialOffsetCalculatorILi1EjESE_NS0_6memory12LoadWithCastILi1EEENSF_13StoreWithCastILi1EEEEEviT_T0_T2_T3_T4_T5_ --------------------------
	.section	.nv.info._ZN2at6native27unrolled_elementwise_kernelIZZZNS0_23logical_not_kernel_cudaERNS_18TensorIteratorBaseEENKUlvE0_clEvENKUlvE6_clEvEUlN3c107complexIdEEE_St5arrayIPcLm2EELi4E23TrivialOffsetCalculatorILi1EjESE_NS0_6memory12LoadWithCastILi1EEENSF_13StoreWithCastILi1EEEEEviT_T0_T2_T3_T4_T5_,"",@"SHT_CUDA_INFO"
	.sectionflags	@""
	.align	4


	//----- nvinfo : EIATTR_CUDA_API_VERSION
	.align		4
        /*0000*/ 	.byte	0x04, 0x37
        /*0002*/ 	.short	(.L_6425 - .L_6424)
.L_6424:
        /*0004*/ 	.word	0x00000082


	//----- nvinfo : EIATTR_KPARAM_INFO
	.align		4
.L_6425:
        /*0008*/ 	.byte	0x04, 0x17
        /*000a*/ 	.short	(.L_6427 - .L_6426)
.L_6426:
        /*000c*/ 	.word	0x00000000
        /*0010*/ 	.short	0x0006
        /*0012*/ 	.short	0x0024
        /*0014*/ 	.byte	0x00, 0xf0, 0x21, 0x00


	//----- nvinfo : EIATTR_KPARAM_INFO
	.align		4
.L_6427:
        /*0018*/ 	.byte	0x04, 0x17
        /*001a*/ 	.short	(.L_6429 - .L_6428)
.L_6428:
        /*001c*/ 	.word	0x00000000
        /*0020*/ 	.short	0x0005
        /*0022*/ 	.short	0x001c
        /*0024*/ 	.byte	0x00, 0xf0, 0x21, 0x00


	//----- nvinfo : EIATTR_KPARAM_INFO
	.align		4
.L_6429:
        /*0028*/ 	.byte	0x04, 0x17
        /*002a*/ 	.short	(.L_6431 - .L_6430)
.L_6430:
        /*002c*/ 	.word	0x00000000
        /*0030*/ 	.short	0x0004
        /*0032*/ 	.short	0x0019
        /*0034*/ 	.byte	0x00, 0xf0, 0x05, 0x00


	//----- nvinfo : EIATTR_KPARAM_INFO
	.align		4
.L_6431:
        /*0038*/ 	.byte	0x04, 0x17
        /*003a*/ 	.short	(.L_6433 - .L_6432)
.L_6432:
        /*003c*/ 	.word	0x00000000
        /*0040*/ 	.short	0x0003
        /*0042*/ 	.short	0x0018
        /*0044*/ 	.byte	0x00, 0xf0, 0x05, 0x00


	//----- nvinfo : EIATTR_KPARAM_INFO
	.align		4
.L_6433:
        /*0048*/ 	.byte	0x04, 0x17
        /*004a*/ 	.short	(.L_6435 - .L_6434)
.L_6434:
        /*004c*/ 	.word	0x00000000
        /*0050*/ 	.short	0x0002
        /*0052*/ 	.short	0x0008
        /*0054*/ 	.byte	0x00, 0xf0, 0x41, 0x00


	//----- nvinfo : EIATTR_KPARAM_INFO
	.align		4
.L_6435:
        /*0058*/ 	.byte	0x04, 0x17
        /*005a*/ 	.short	(.L_6437 - .L_6436)
.L_6436:
        /*005c*/ 	.word	0x00000000
        /*0060*/ 	.short	0x0001
        /*0062*/ 	.short	0x0004
        /*0064*/ 	.byte	0x00, 0xf0, 0x05, 0x00


	//----- nvinfo : EIATTR_KPARAM_INFO
	.align		4
.L_6437:
        /*0068*/ 	.byte	0x04, 0x17
        /*006a*/ 	.short	(.L_6439 - .L_6438)
.L_6438:
        /*006c*/ 	.word	0x00000000
        /*0070*/ 	.short	0x0000
        /*0072*/ 	.short	0x0000
        /*0074*/ 	.byte	0x00, 0xf0, 0x11, 0x00


	//----- nvinfo : EIATTR_SPARSE_MMA_MASK
	.align		4
.L_6439:
        /*0078*/ 	.byte	0x03, 0x50
        /*007a*/ 	.short	0x0000


	//----- nvinfo : EIATTR_MAXREG_COUNT
	.align		4
        /*007c*/ 	.byte	0x03, 0x1b
        /*007e*/ 	.short	0x00ff


	//----- nvinfo : EIATTR_EXTERNS
	.align		4
        /*0080*/ 	.byte	0x04, 0x0f
        /*0082*/ 	.short	(.L_6441 - .L_6440)


	//   ....[0]....
	.align		4
.L_6440:
        /*0084*/ 	.word	index@(__assertfail)


	//----- nvinfo : EIATTR_MERCURY_ISA_VERSION
	.align		4
.L_6441:
        /*0088*/ 	.byte	0x03, 0x5f
        /*008a*/ 	.short	0x0101


	//----- nvinfo : EIATTR_SYSCALL_OFFSETS
	.align		4
        /*008c*/ 	.byte	0x04, 0x46
        /*008e*/ 	.short	(.L_6443 - .L_6442)


	//   ....[0]....
.L_6442:
        /*0090*/ 	.word	0x000010e0


	//   ....[1]....
        /*0094*/ 	.word	0x00002210


	//   ....[2]....
        /*0098*/ 	.word	0x00003350


	//   ....[3]....
        /*009c*/ 	.word	0x00004460


	//   ....[4]....
        /*00a0*/ 	.word	0x00005480


	//   ....[5]....
        /*00a4*/ 	.word	0x00006360


	//   ....[6]....
        /*00a8*/ 	.word	0x00007230


	//   ....[7]....
        /*00ac*/ 	.word	0x00008100


	//----- nvinfo : EIATTR_EXIT_INSTR_OFFSETS
	.align		4
.L_6443:
        /*00b0*/ 	.byte	0x04, 0x1c
        /*00b2*/ 	.short	(.L_6445 - .L_6444)


	//   ....[0]....
.L_6444:
        /*00b4*/ 	.word	0x000072d0


	//   ....[1]....
        /*00b8*/ 	.word	0x00007400


	//   ....[2]....
        /*00bc*/ 	.word	0x00007420


	//   ....[3]....
        /*00c0*/ 	.word	0x000074c0


	//   ....[4]....
        /*00c4*/ 	.word	0x000074e0


	//   ....[5]....
        /*00c8*/ 	.word	0x00007500


	//   ....[6]....
        /*00cc*/ 	.word	0x00007590


	//   ....[7]....
        /*00d0*/ 	.word	0x000075d0


	//   ....[8]....
        /*00d4*/ 	.word	0x00007670


	//   ....[9]....
        /*00d8*/ 	.word	0x000076c0


	//   ....[10]....
        /*00dc*/ 	.word	0x000076f0


	//   ....[11]....
        /*00e0*/ 	.word	0x00007790


	//   ....[12]....
        /*00e4*/ 	.word	0x000077d0


	//   ....[13]....
        /*00e8*/ 	.word	0x00007960


	//   ....[14]....
        /*00ec*/ 	.word	0x00007ac0


	//   ....[15]....
        /*00f0*/ 	.word	0x00007b00


	//   ....[16]....
        /*00f4*/ 	.word	0x00007ba0


	//   ....[17]....
        /*00f8*/ 	.word	0x00007d20


	//   ....[18]....
        /*00fc*/ 	.word	0x00007ea0


	//   ....[19]....
        /*0100*/ 	.word	0x00008000


	//   ....[20]....
        /*0104*/ 	.word	0x00008110


	//   ....[21]....
        /*0108*/ 	.word	0x00008150


	//   ....[22]....
        /*010c*/ 	.word	0x00008170


	//----- nvinfo : EIATTR_MAX_THREADS
	.align		4
.L_6445:
        /*0110*/ 	.byte	0x04, 0x05
        /*0112*/ 	.short	(.L_6447 - .L_6446)
.L_6446:
        /*0114*/ 	.word	0x00000080
        /*0118*/ 	.word	0x00000001
        /*011c*/ 	.word	0x00000001


	//----- nvinfo : EIATTR_CRS_STACK_SIZE
	.align		4
.L_6447:
        /*0120*/ 	.byte	0x04, 0x1e
        /*0122*/ 	.short	(.L_6449 - .L_6448)
.L_6448:
        /*0124*/ 	.word	0x00000000


	//----- nvinfo : EIATTR_CBANK_PARAM_SIZE
	.align		4
.L_6449:
        /*0128*/ 	.byte	0x03, 0x19
        /*012a*/ 	.short	0x002c


	//----- nvinfo : EIATTR_PARAM_CBANK
	.align		4
        /*012c*/ 	.byte	0x04, 0x0a
        /*012e*/ 	.short	(.L_6451 - .L_6450)
	.align		4
.L_6450:
        /*0130*/ 	.word	index@(.nv.constant0._ZN2at6native27unrolled_elementwise_kernelIZZZNS0_23logical_not_kernel_cudaERNS_18TensorIteratorBaseEENKUlvE0_clEvENKUlvE6_clEvEUlN3c107complexIdEEE_St5arrayIPcLm2EELi4E23TrivialOffsetCalculatorILi1EjESE_NS0_6memory12LoadWithCastILi1EEENSF_13StoreWithCastILi1EEEEEviT_T0_T2_T3_T4_T5_)
        /*0134*/ 	.short	0x0210
        /*0136*/ 	.short	0x002c


	//----- nvinfo : EIATTR_SW_WAR
	.align		4
.L_6451:
        /*0138*/ 	.byte	0x04, 0x36
        /*013a*/ 	.short	(.L_6453 - .L_6452)
.L_6452:
        /*013c*/ 	.word	0x00000008
.L_6453:


//--------------------- .nv.info._ZN2at6native18elementwise_kernelILi128ELi4EZNS0_22gpu_kernel_impl_nocastIZZZNS0_23logical_not_kernel_cudaERNS_18TensorIteratorBaseEENKUlvE0_clEvENKUlvE6_clEvEUlN3c107complexIdEEE_EEvS4_RKT_EUliE_EEviT1_ --------------------------
	.section	.nv.info._ZN2at6native18elementwise_kernelILi128ELi4EZNS0_22gpu_kernel_impl_nocastIZZZNS0_23logical_not_kernel_cudaERNS_18TensorIteratorBaseEENKUlvE0_clEvENKUlvE6_clEvEUlN3c107complexIdEEE_EEvS4_RKT_EUliE_EEviT1_,"",@"SHT_CUDA_INFO"
	.sectionflags	@""
	.align	4


	//----- nvinfo : EIATTR_CUDA_API_VERSION
	.align		4
        /*0000*/ 	.byte	0x04, 0x37
        /*0002*/ 	.short	(.L_6455 - .L_6454)
.L_6454:
        /*0004*/ 	.word	0x00000082


	//----- nvinfo : EIATTR_KPARAM_INFO
	.align		4
.L_6455:
        /*0008*/ 	.byte	0x04, 0x17
        /*000a*/ 	.short	(.L_6457 - .L_6456)
.L_6456:
        /*000c*/ 	.word	0x00000000
        /*0010*/ 	.short	0x0001
        /*0012*/ 	.short	0x0008
        /*0014*/ 	.byte	0x00, 0xf0, 0x61, 0x08


	//----- nvinfo : EIATTR_KPARAM_INFO
	.align		4
.L_6457:
        /*0018*/ 	.byte	0x04, 0x17
        /*001a*/ 	.short	(.L_6459 - .L_6458)
.L_6458:
        /*001c*/ 	.word	0x00000000
        /*0020*/ 	.short	0x0000
        /*0022*/ 	.short	0x0000
        /*0024*/ 	.byte	0x00, 0xf0, 0x11, 0x00


	//----- nvinfo : EIATTR_SPARSE_MMA_MASK
	.align		4
.L_6459:
        /*0028*/ 	.byte	0x03, 0x50
        /*002a*/ 	.short	0x0000


	//----- nvinfo : EIATTR_MAXREG_COUNT
	.align		4
        /*002c*/ 	.byte	0x03, 0x1b
        /*002e*/ 	.short	0x0080


	//----- nvinfo : EIATTR_MERCURY_ISA_VERSION
	.align		4
        /*0030*/ 	.byte	0x03, 0x5f
        /*0032*/ 	.short	0x0101


	//----- nvinfo : EIATTR_EXIT_INSTR_OFFSETS
	.align		4
        /*0034*/ 	.byte	0x04, 0x1c
        /*0036*/ 	.short	(.L_6461 - .L_6460)


	//   ....[0]....
.L_6460:
        /*0038*/ 	.word	0x00003c00


	//   ....[1]....
        /*003c*/ 	.word	0x00004fa0


	//----- nvinfo : EIATTR_MAX_THREADS
	.align		4
.L_6461:
        /*0040*/ 	.byte	0x04, 0x05
        /*0042*/ 	.short	(.L_6463 - .L_6462)
.L_6462:
        /*0044*/ 	.word	0x00000080
        /*0048*/ 	.word	0x00000001
        /*004c*/ 	.word	0x00000001


	//----- nvinfo : EIATTR_CRS_STACK_SIZE
	.align		4
.L_6463:
        /*0050*/ 	.byte	0x04, 0x1e
        /*0052*/ 	.short	(.L_6465 - .L_6464)
.L_6464:
        /*0054*/ 	.word	0x00000000


	//----- nvinfo : EIATTR_CBANK_PARAM_SIZE
	.align		4
.L_6465:
        /*0058*/ 	.byte	0x03, 0x19
        /*005a*/ 	.short	0x0220


	//----- nvinfo : EIATTR_PARAM_CBANK
	.align		4
        /*005c*/ 	.byte	0x04, 0x0a
        /*005e*/ 	.short	(.L_6467 - .L_6466)
	.align		4
.L_6466:
        /*0060*/ 	.word	index@(.nv.constant0._ZN2at6native18elementwise_kernelILi128ELi4EZNS0_22gpu_kernel_impl_nocastIZZZNS0_23logical_not_kernel_cudaERNS_18TensorIteratorBaseEENKUlvE0_clEvENKUlvE6_clEvEUlN3c107complexIdEEE_EEvS4_RKT_EUliE_EEviT1_)
        /*0064*/ 	.short	0x0210
        /*0066*/ 	.short	0x0220


	//----- nvinfo : EIATTR_SW_WAR
	.align		4
.L_6467:
        /*0068*/ 	.byte	0x04, 0x36
        /*006a*/ 	.short	(.L_6469 - .L_6468)
.L_6468:
        /*006c*/ 	.word	0x00000008
.L_6469:


//--------------------- .nv.info._ZN2at6native27unrolled_elementwise_kernelIZZZNS0_23logical_not_kernel_cudaERNS_18TensorIteratorBaseEENKUlvE0_clEvENKUlvE6_clEvEUlN3c107complexIdEEE_St5arrayIPcLm2EELi4E23TrivialOffsetCalculatorILi1EjESE_NS0_6memory15LoadWithoutCastENSF_16StoreWithoutCastEEEviT_T0_T2_T3_T4_T5_ --------------------------
	.section	.nv.info._ZN2at6native27unrolled_elementwise_kernelIZZZNS0_23logical_not_kernel_cudaERNS_18TensorIteratorBaseEENKUlvE0_clEvENKUlvE6_clEvEUlN3c107complexIdEEE_St5arrayIPcLm2EELi4E23TrivialOffsetCalculatorILi1EjESE_NS0_6memory15LoadWithoutCastENSF_16StoreWithoutCastEEEviT_T0_T2_T3_T4_T5_,"",@"SHT_CUDA_INFO"
	.sectionflags	@""
	.align	4


	//----- nvinfo : EIATTR_CUDA_API_VERSION
	.align		4
        /*0000*/ 	.byte	0x04, 0x37
        /*0002*/ 	.short	(.L_6471 - .L_6470)
.L_6470:
        /*0004*/ 	.word	0x00000082


	//----- nvinfo : EIATTR_KPARAM_INFO
	.align		4
.L_6471:
        /*0008*/ 	.byte	0x04, 0x17
        /*000a*/ 	.short	(.L_6473 - .L_6472)
.L_6472:
        /*000c*/ 	.word	0x00000000
        /*0010*/ 	.short	0x0006
        /*0012*/ 	.short	0x001b
        /*0014*/ 	.byte	0x00, 0xf0, 0x05, 0x00


	//----- nvinfo : EIATTR_KPARAM_INFO
	.align		4
.L_6473:
        /*0018*/ 	.byte	0x04, 0x17
        /*001a*/ 	.short	(.L_6475 - .L_6474)
.L_6474:
        /*001c*/ 	.word	0x00000000
        /*0020*/ 	.short	0x0005
        /*0022*/ 	.short	0x001a
        /*0024*/ 	.byte	0x00, 0xf0, 0x05, 0x00


	//----- nvinfo : EIATTR_KPARAM_INFO
	.align		4
.L_6475:
        /*0028*/ 	.byte	0x04, 0x17
        /*002a*/ 	.short	(.L_6477 - .L_6476)
.L_6476:
        /*002c*/ 	.word	0x00000000
        /*0030*/ 	.short	0x0004
        /*0032*/ 	.short	0x0019
        /*0034*/ 	.byte	0x00, 0xf0, 0x05, 0x00


	//----- nvinfo : EIATTR_KPARAM_INFO
	.align		4
.L_6477:
        /*0038*/ 	.byte	0x04, 0x17
        /*003a*/ 	.short	(.L_6479 - .L_6478)
.L_6478:
        /*003c*/ 	.word	0x00000000
        /*0040*/ 	.short	0x0003
        /*0042*/ 	.short	0x0018
        /*0044*/ 	.byte	0x00, 0xf0, 0x05, 0x00


	//----- nvinfo : EIATTR_KPARAM_INFO
	.align		4
.L_6479:
        /*0048*/ 	.byte	0x04, 0x17
        /*004a*/ 	.short	(.L_6481 - .L_6480)
.L_6480:
        /*004c*/ 	.word	0x00000000
        /*0050*/ 	.short	0x0002
        /*0052*/ 	.short	0x0008
        /*0054*/ 	.byte	0x00, 0xf0, 0x41, 0x00


	//----- nvinfo : EIATTR_KPARAM_INFO
	.align		4
.L_6481:
        /*0058*/ 	.byte	0x04, 0x17
        /*005a*/ 	.short	(.L_6483 - .L_6482)
.L_6482:
        /*005c*/ 	.word	0x00000000
        /*0060*/ 	.short	0x0001
        /*0062*/ 	.short	0x0004
        /*0064*/ 	.byte	0x00, 0xf0, 0x05, 0x00


	//----- nvinfo : EIATTR_KPARAM_INFO
	.align		4
.L_6483:
        /*0068*/ 	.byte	0x04, 0x17
        /*006a*/ 	.short	(.L_6485 - .L_6484)
.L_6484:
        /*006c*/ 	.word	0x00000000
        /*0070*/ 	.short	0x0000
        /*0072*/ 	.short	0x0000
        /*0074*/ 	.byte	0x00, 0xf0, 0x11, 0x00


	//----- nvinfo : EIATTR_SPARSE_MMA_MASK
	.align		4
.L_6485:
        /*0078*/ 	.byte	0x03, 0x50
        /*007a*/ 	.short	0x0000


	//----- nvinfo : EIATTR_MAXREG_COUNT
	.align		4
        /*007c*/ 	.byte	0x03, 0x1b
        /*007e*/ 	.short	0x00ff


	//----- nvinfo : EIATTR_MERCURY_ISA_VERSION
	.align		4
        /*0080*/ 	.byte	0x03, 0x5f
        /*0082*/ 	.short	0x0101


	//----- nvinfo : EIATTR_EXIT_INSTR_OFFSETS
	.align		4
        /*0084*/ 	.byte	0x04, 0x1c
        /*0086*/ 	.short	(.L_6487 - .L_6486)


	//   ....[0]....
.L_6486:
        /*0088*/ 	.word	0x000004c0


	//   ....[1]....
        /*008c*/ 	.word	0x00000540


	//----- nvinfo : EIATTR_MAX_THREADS
	.align		4
.L_6487:
        /*0090*/ 	.byte	0x04, 0x05
        /*0092*/ 	.short	(.L_6489 - .L_6488)
.L_6488:
        /*0094*/ 	.word	0x00000080
        /*0098*/ 	.word	0x00000001
        /*009c*/ 	.word	0x00000001


	//----- nvinfo : EIATTR_CRS_STACK_SIZE
	.align		4
.L_6489:
        /*00a0*/ 	.byte	0x04, 0x1e
        /*00a2*/ 	.short	(.L_6491 - .L_6490)
.L_6490:
        /*00a4*/ 	.word	0x00000000


	//----- nvinfo : EIATTR_CBANK_PARAM_SIZE
	.align		4
.L_6491:
        /*00a8*/ 	.byte	0x03, 0x19
        /*00aa*/ 	.short	0x001c


	//----- nvinfo : EIATTR_PARAM_CBANK
	.align		4
        /*00ac*/ 	.byte	0x04, 0x0a
        /*00ae*/ 	.short	(.L_6493 - .L_6492)
	.align		4
.L_6492:
        /*00b0*/ 	.word	index@(.nv.constant0._ZN2at6native27unrolled_elementwise_kernelIZZZNS0_23logical_not_kernel_cudaERNS_18TensorIteratorBaseEENKUlvE0_clEvENKUlvE6_clEvEUlN3c107complexIdEEE_St5arrayIPcLm2EELi4E23TrivialOffsetCalculatorILi1EjESE_NS0_6memory15LoadWithoutCastENSF_16StoreWithoutCastEEEviT_T0_T2_T3_T4_T5_)
        /*00b4*/ 	.short	0x0210
        /*00b6*/ 	.short	0x001c


	//----- nvinfo : EIATTR_SW_WAR
	.align		4
.L_6493:
        /*00b8*/ 	.byte	0x04, 0x36
        /*00ba*/ 	.short	(.L_6495 - .L_6494)
.L_6494:
        /*00bc*/ 	.word	0x00000008
.L_6495:


//--------------------- .nv.info._ZN2at6native29vectorized_elementwise_kernelILi2EZZZNS0_23logical_not_kernel_cudaERNS_18TensorIteratorBaseEENKUlvE0_clEvENKUlvE6_clEvEUlN3c107complexIdEEE_St5arrayIPcLm2EEEEviT0_T1_ --------------------------
	.section	.nv.info._ZN2at6native29vectorized_elementwise_kernelILi2EZZZNS0_23logical_not_kernel_cudaERNS_18TensorIteratorBaseEENKUlvE0_clEvENKUlvE6_clEvEUlN3c107complexIdEEE_St5arrayIPcLm2EEEEviT0_T1_,"",@"SHT_CUDA_INFO"
	.sectionflags	@""
	.align	4


	//----- nvinfo : EIATTR_CUDA_API_VERSION
	.align		4
        /*0000*/ 	.byte	0x04, 0x37
        /*0002*/ 	.short	(.L_6497 - .L_6496)
.L_6496:
        /*0004*/ 	.word	0x00000082


	//----- nvinfo : EIATTR_KPARAM_INFO
	.align		4
.L_6497:
        /*0008*/ 	.byte	0x04, 0x17
        /*000a*/ 	.short	(.L_6499 - .L_6498)
.L_6498:
        /*000c*/ 	.word	0x00000000
        /*0010*/ 	.short	0x0002
        /*0012*/ 	.short	0x0008
        /*0014*/ 	.byte	0x00, 0xf0, 0x41, 0x00


	//----- nvinfo : EIATTR_KPARAM_INFO
	.align		4
.L_6499:
        /*0018*/ 	.byte	0x04, 0x17
        /*001a*/ 	.short	(.L_6501 - .L_6500)
.L_6500:
        /*001c*/ 	.word	0x00000000
        /*0020*/ 	.short	0x0001
        /*0022*/ 	.short	0x0004
        /*0024*/ 	.byte	0x00, 0xf0, 0x05, 0x00


	//----- nvinfo : EIATTR_KPARAM_INFO
	.align		4
.L_6501:
        /*0028*/ 	.byte	0x04, 0x17
        /*002a*/ 	.short	(.L_6503 - .L_6502)
.L_6502:
        /*002c*/ 	.word	0x00000000
        /*0030*/ 	.short	0x0000
        /*0032*/ 	.short	0x0000
        /*0034*/ 	.byte	0x00, 0xf0, 0x11, 0x00


	//----- nvinfo : EIATTR_SPARSE_MMA_MASK
	.align		4
.L_6503:
        /*0038*/ 	.byte	0x03, 0x50
        /*003a*/ 	.short	0x0000


	//----- nvinfo : EIATTR_MAXREG_COUNT
	.align		4
        /*003c*/ 	.byte	0x03, 0x1b
        /*003e*/ 	.short	0x00ff


	//----- nvinfo : EIATTR_MERCURY_ISA_VERSION
	.align		4
        /*0040*/ 	.byte	0x03, 0x5f
        /*0042*/ 	.short	0x0101


	//----- nvinfo : EIATTR_EXIT_INSTR_OFFSETS
	.align		4
        /*0044*/ 	.byte	0x04, 0x1c
        /*0046*/ 	.short	(.L_6505 - .L_6504)


	//   ....[0]....
.L_6504:
        /*0048*/ 	.word	0x00000390


	//   ....[1]....
        /*004c*/ 	.word	0x00000e30


	//   ....[2]....
        /*0050*/ 	.word	0x00000ea0


	//----- nvinfo : EIATTR_MAX_THREADS
	.align		4
.L_6505:
        /*0054*/ 	.byte	0x04, 0x05
        /*0056*/ 	.short	(.L_6507 - .L_6506)
.L_6506:
        /*0058*/ 	.word	0x00000080
        /*005c*/ 	.word	0x00000001
        /*0060*/ 	.word	0x00000001


	//----- nvinfo : EIATTR_CRS_STACK_SIZE
	.align		4
.L_6507:
        /*0064*/ 	.byte	0x04, 0x1e
        /*0066*/ 	.short	(.L_6509 - .L_6508)
.L_6508:
        /*0068*/ 	.word	0x00000000


	//----- nvinfo : EIATTR_CBANK_PARAM_SIZE
	.align		4
.L_6509:
        /*006c*/ 	.byte	0x03, 0x19
        /*006e*/ 	.short	0x0018


	//----- nvinfo : EIATTR_PARAM_CBANK
	.align		4
        /*0070*/ 	.byte	0x04, 0x0a
        /*0072*/ 	.short	(.L_6511 - .L_6510)
	.align		4
.L_6510:
        /*0074*/ 	.word	index@(.nv.constant0._ZN2at6native29vectorized_elementwise_kernelILi2EZZZNS0_23logical_not_kernel_cudaERNS_18TensorIteratorBaseEENKUlvE0_clEvENKUlvE6_clEvEUlN3c107complexIdEEE_St5arrayIPcLm2EEEEviT0_T1_)
        /*0078*/ 	.short	0x0210
        /*007a*/ 	.short	0x0018


	//----- nvinfo : EIATTR_SW_WAR
	.align		4
.L_6511:
        /*007c*/ 	.byte	0x04, 0x36
        /*007e*/ 	.short	(.L_6513 - .L_6512)
.L_6512:
        /*0080*/ 	.word	0x00000008
.L_6513:


//--------------------- .nv.info._ZN2at6native29vectorized_elementwise_kernelILi4EZZZNS0_23logical_not_kernel_cudaERNS_18TensorIteratorBaseEENKUlvE0_clEvENKUlvE6_clEvEUlN3c107complexIdEEE_St5arrayIPcLm2EEEEviT0_T1_ --------------------------
	.section	.nv.info._ZN2at6native29vectorized_elementwise_kernelILi4EZZZNS0_23logical_not_kernel_cudaERNS_18TensorIteratorBaseEENKUlvE0_clEvENKUlvE6_clEvEUlN3c107complexIdEEE_St5arrayIPcLm2EEEEviT0_T1_,"",@"SHT_CUDA_INFO"
	.sectionflags	@""
	.align	4


	//----- nvinfo : EIATTR_CUDA_API_VERSION
	.align		4
        /*0000*/ 	.byte	0x04, 0x37
        /*0002*/ 	.short	(.L_6515 - .L_6514)
.L_6514:
        /*0004*/ 	.word	0x00000082


	//----- nvinfo : EIATTR_KPARAM_INFO
	.align		4
.L_6515:
        /*0008*/ 	.byte	0x04, 0x17
        /*000a*/ 	.short	(.L_6517 - .L_6516)
.L_6516:
        /*000c*/ 	.word	0x00000000
        /*0010*/ 	.short	0x0002
        /*0012*/ 	.short	0x0008
        /*0014*/ 	.byte	0x00, 0xf0, 0x41, 0x00


	//----- nvinfo : EIATTR_KPARAM_INFO
	.align		4
.L_6517:
        /*0018*/ 	.byte	0x04, 0x17
        /*001a*/ 	.short	(.L_6519 - .L_6518)
.L_6518:
        /*001c*/ 	.word	0x00000000
        /*0020*/ 	.short	0x0001
        /*0022*/ 	.short	0x0004
        /*0024*/ 	.byte	0x00, 0xf0, 0x05, 0x00


	//----- nvinfo : EIATTR_KPARAM_INFO
	.align		4
.L_6519:
        /*0028*/ 	.byte	0x04, 0x17
        /*002a*/ 	.short	(.L_6521 - .L_6520)
.L_6520:
        /*002c*/ 	.word	0x00000000
        /*0030*/ 	.short	0x0000
        /*0032*/ 	.short	0x0000
        /*0034*/ 	.byte	0x00, 0xf0, 0x11, 0x00


	//----- nvinfo : EIATTR_SPARSE_MMA_MASK
	.align		4
.L_6521:
        /*0038*/ 	.byte	0x03, 0x50
        /*003a*/ 	.short	0x0000


	//----- nvinfo : EIATTR_MAXREG_COUNT
	.align		4
        /*003c*/ 	.byte	0x03, 0x1b
        /*003e*/ 	.short	0x00ff


	//----- nvinfo : EIATTR_MERCURY_ISA_VERSION
	.align		4
        /*0040*/ 	.byte	0x03, 0x5f
        /*0042*/ 	.short	0x0101


	//----- nvinfo : EIATTR_EXIT_INSTR_OFFSETS
	.align		4
        /*0044*/ 	.byte	0x04, 0x1c
        /*0046*/ 	.short	(.L_6523 - .L_6522)


	//   ....[0]....
.L_6522:
        /*0048*/ 	.word	0x00000390


	//   ....[1]....
        /*004c*/ 	.word	0x00000e30


	//   ....[2]....
        /*0050*/ 	.word	0x00000ea0


	//----- nvinfo : EIATTR_MAX_THREADS
	.align		4
.L_6523:
        /*0054*/ 	.byte	0x04, 0x05
        /*0056*/ 	.short	(.L_6525 - .L_6524)
.L_6524:
        /*0058*/ 	.word	0x00000080
        /*005c*/ 	.word	0x00000001
        /*0060*/ 	.word	0x00000001


	//----- nvinfo : EIATTR_CRS_STACK_SIZE
	.align		4
.L_6525:
        /*0064*/ 	.byte	0x04, 0x1e
        /*0066*/ 	.short	(.L_6527 - .L_6526)
.L_6526:
        /*0068*/ 	.word	0x00000000


	//----- nvinfo : EIATTR_CBANK_PARAM_SIZE
	.align		4
.L_6527:
        /*006c*/ 	.byte	0x03, 0x19
        /*006e*/ 	.short	0x0018


	//----- nvinfo : EIATTR_PARAM_CBANK
	.align		4
        /*0070*/ 	.byte	0x04, 0x0a
        /*0072*/ 	.short	(.L_6529 - .L_6528)
	.align		4
.L_6528:
        /*0074*/ 	.word	index@(.nv.constant0._ZN2at6native29vectorized_elementwise_kernelILi4EZZZNS0_23logical_not_kernel_cudaERNS_18TensorIteratorBaseEENKUlvE0_clEvENKUlvE6_clEvEUlN3c107complexIdEEE_St5arrayIPcLm2EEEEviT0_T1_)
        /*0078*/ 	.short	0x0210
        /*007a*/ 	.short	0x0018


	//----- nvinfo : EIATTR_SW_WAR
	.align		4
.L_6529:
        /*007c*/ 	.byte	0x04, 0x36
        /*007e*/ 	.short	(.L_6531 - .L_6530)
.L_6530:
        /*0080*/ 	.word	0x00000008
.L_6531:


//--------------------- .nv.info._ZN2at6native29vectorized_elementwise_kernelILi8EZZZNS0_23logical_not_kernel_cudaERNS_18TensorIteratorBaseEENKUlvE0_clEvENKUlvE6_clEvEUlN3c107complexIdEEE_St5arrayIPcLm2EEEEviT0_T1_ --------------------------
	.section	.nv.info._ZN2at6native29vectorized_elementwise_kernelILi8EZZZNS0_23logical_not_kernel_cudaERNS_18TensorIteratorBaseEENKUlvE0_clEvENKUlvE6_clEvEUlN3c107complexIdEEE_St5arrayIPcLm2EEEEviT0_T1_,"",@"SHT_CUDA_INFO"
	.sectionflags	@""
	.align	4


	//----- nvinfo : EIATTR_CUDA_API_VERSION
	.align		4
        /*0000*/ 	.byte	0x04, 0x37
        /*0002*/ 	.short	(.L_6533 - .L_6532)
.L_6532:
        /*0004*/ 	.word	0x00000082


	//----- nvinfo : EIATTR_KPARAM_INFO
	.align		4
.L_6533:
        /*0008*/ 	.byte	0x04, 0x17
        /*000a*/ 	.short	(.L_6535 - .L_6534)
.L_6534:
        /*000c*/ 	.word	0x00000000
        /*0010*/ 	.short	0x0002
        /*0012*/ 	.short	0x0008
        /*0014*/ 	.byte	0x00, 0xf0, 0x41, 0x00


	//----- nvinfo : EIATTR_KPARAM_INFO
	.align		4
.L_6535:
        /*0018*/ 	.byte	0x04, 0x17
        /*001a*/ 	.short	(.L_6537 - .L_6536)
.L_6536:
        /*001c*/ 	.word	0x00000000
        /*0020*/ 	.short	0x0001
        /*0022*/ 	.short	0x0004
        /*0024*/ 	.byte	0x00, 0xf0, 0x05, 0x00


	//----- nvinfo : EIATTR_KPARAM_INFO
	.align		4
.L_6537:
        /*0028*/ 	.byte	0x04, 0x17
        /*002a*/ 	.short	(.L_6539 - .L_6538)
.L_6538:
        /*002c*/ 	.word	0x00000000
        /*0030*/ 	.short	0x0000
        /*0032*/ 	.short	0x0000
        /*0034*/ 	.byte	0x00, 0xf0, 0x11, 0x00


	//----- nvinfo : EIATTR_SPARSE_MMA_MASK
	.align		4
.L_6539:
        /*0038*/ 	.byte	0x03, 0x50
        /*003a*/ 	.short	0x0000


	//----- nvinfo : EIATTR_MAXREG_COUNT
	.align		4
        /*003c*/ 	.byte	0x03, 0x1b
        /*003e*/ 	.short	0x00ff


	//----- nvinfo : EIATTR_MERCURY_ISA_VERSION
	.align		4
        /*0040*/ 	.byte	0x03, 0x5f
        /*0042*/ 	.short	0x0101


	//----- nvinfo : EIATTR_EXIT_INSTR_OFFSETS
	.align		4
        /*0044*/ 	.byte	0x04, 0x1c
        /*0046*/ 	.short	(.L_6541 - .L_6540)


	//   ....[0]....
.L_6540:
        /*0048*/ 	.word	0x000003c0


	//   ....[1]....
        /*004c*/ 	.word	0x00000e60


	//   ....[2]....
        /*0050*/ 	.word	0x00000ed0


	//----- nvinfo : EIATTR_MAX_THREADS
	.align		4
.L_6541:
        /*0054*/ 	.byte	0x04, 0x05
        /*0056*/ 	.short	(.L_6543 - .L_6542)
.L_6542:
        /*0058*/ 	.word	0x00000080
        /*005c*/ 	.word	0x00000001
        /*0060*/ 	.word	0x00000001


	//----- nvinfo : EIATTR_CRS_STACK_SIZE
	.align		4
.L_6543:
        /*0064*/ 	.byte	0x04, 0x1e
        /*0066*/ 	.short	(.L_6545 - .L_6544)
.L_6544:
        /*0068*/ 	.word	0x00000000


	//----- nvinfo : EIATTR_CBANK_PARAM_SIZE
	.align		4
.L_6545:
        /*006c*/ 	.byte	0x03, 0x19
        /*006e*/ 	.short	0x0018


	//----- nvinfo : EIATTR_PARAM_CBANK
	.align		4
        /*0070*/ 	.byte	0x04, 0x0a
        /*0072*/ 	.short	(.L_6547 - .L_6546)
	.align		4
.L_6546:
        /*0074*/ 	.word	index@(.nv.constant0._ZN2at6native29vectorized_elementwise_kernelILi8EZZZNS0_23logical_not_kernel_cudaERNS_18TensorIteratorBaseEENKUlvE0_clEvENKUlvE6_clEvEUlN3c107complexIdEEE_St5arrayIPcLm2EEEEviT0_T1_)
        /*0078*/ 	.short	0x0210
        /*007a*/ 	.short	0x0018


	//----- nvinfo : EIATTR_SW_WAR
	.align		4
.L_6547:
        /*007c*/ 	.byte	0x04, 0x36
        /*007e*/ 	.short	(.L_6549 - .L_6548)
.L_6548:
        /*0080*/ 	.word	0x00000008
.L_6549:


//--------------------- .nv.info._ZN2at6native18elementwise_kernelILi128ELi4EZNS0_15gpu_kernel_implIZZZNS0_23logical_not_kernel_cudaERNS_18TensorIteratorBaseEENKUlvE0_clEvENKUlvE5_clEvEUlfE_EEvS4_RKT_EUliE_EEviT1_ --------------------------
	.section	.nv.info._ZN2at6native18elementwise_kernelILi128ELi4EZNS0_15gpu_kernel_implIZZZNS0_23logical_not_kernel_cudaERNS_18TensorIteratorBaseEENKUlvE0_clEvENKUlvE5_clEvEUlfE_EEvS4_RKT_EUliE_EEviT1_,"",@"SHT_CUDA_INFO"
	.sectionflags	@""
	.align	4


	//----- nvinfo : EIATTR_CUDA_API_VERSION
	.align		4
        /*0000*/ 	.byte	0x04, 0x37
        /*0002*/ 	.short	(.L_6551 - .L_6550)
.L_6550:
        /*0004*/ 	.word	0x00000082


	//----- nvinfo : EIATTR_KPARAM_INFO
	.align		4
.L_6551:
        /*0008*/ 	.byte	0x04, 0x17
        /*000a*/ 	.short	(.L_6553 - .L_6552)
.L_6552:
        /*000c*/ 	.word	0x00000000
        /*0010*/ 	.short	0x0001
        /*0012*/ 	.short	0x0008
        /*0014*/ 	.byte	0x00, 0xf0, 0x61, 0x08


	//----- nvinfo : EIATTR_KPARAM_INFO
	.align		4
.L_6553:
        /*0018*/ 	.byte	0x04, 0x17
        /*001a*/ 	.short	(.L_6555 - .L_6554)
.L_6554:
        /*001c*/ 	.word	0x00000000
        /*0020*/ 	.short	0x0000
        /*0022*/ 	.short	0x0000
        /*0024*/ 	.byte	0x00, 0xf0, 0x11, 0x00


	//----- nvinfo : EIATTR_SPARSE_MMA_MASK
	.align		4
.L_6555:
        /*0028*/ 	.byte	0x03, 0x50
        /*002a*/ 	.short	0x0000


	//----- nvinfo : EIATTR_MAXREG_COUNT
	.align		4
        /*002c*/ 	.byte	0x03, 0x1b
        /*002e*/ 	.short	0x0080


	//----- nvinfo : EIATTR_EXTERNS
	.align		4
        /*0030*/ 	.byte	0x04, 0x0f
        /*0032*/ 	.short	(.L_6557 - .L_6556)


	//   ....[0]....
	.align		4
.L_6556:
        /*0034*/ 	.word	index@(__assertfail)


	//----- nvinfo : EIATTR_MERCURY_ISA_VERSION
	.align		4
.L_6557:
        /*0038*/ 	.byte	0x03, 0x5f
        /*003a*/ 	.short	0x0101


	//----- nvinfo : EIATTR_SYSCALL_OFFSETS
	.align		4
        /*003c*/ 	.byte	0x04, 0x46
        /*003e*/ 	.short	(.L_6559 - .L_6558)


	//   ....[0]....
.L_6558:
        /*0040*/ 	.word	0x00002150


	//   ....[1]....
        /*0044*/ 	.word	0x00002ef0


	//   ....[2]....
        /*0048*/ 	.word	0x00005090


	//   ....[3]....
        /*004c*/ 	.word	0x00005e20


	//   ....[4]....
        /*0050*/ 	.word	0x00007fa0


	//   ....[5]....
        /*0054*/ 	.word	0x00008d30


	//   ....[6]....
        /*0058*/ 	.word	0x0000aea0


	//   ....[7]....
        /*005c*/ 	.word	0x0000bc30


	//----- nvinfo : EIATTR_EXIT_INSTR_OFFSETS
	.align		4
.L_6559:
        /*0060*/ 	.byte	0x04, 0x1c
        /*0062*/ 	.short	(.L_6561 - .L_6560)


	//   ....[0]....
.L_6560:
        /*0064*/ 	.word	0x00008de0


	//   ....[1]....
        /*0068*/ 	.word	0x0000b020


	//   ....[2]....
        /*006c*/ 	.word	0x0000b040


	//   ....[3]....
        /*0070*/ 	.word	0x0000b0d0


	//   ....[4]....
        /*0074*/ 	.word	0x0000b0f0


	//   ....[5]....
        /*0078*/ 	.word	0x0000b110


	//   ....[6]....
        /*007c*/ 	.word	0x0000b1a0


	//   ....[7]....
        /*0080*/ 	.word	0x0000b1e0


	//   ....[8]....
        /*0084*/ 	.word	0x0000b280


	//   ....[9]....
        /*0088*/ 	.word	0x0000b2d0


	//   ....[10]....
        /*008c*/ 	.word	0x0000b310


	//   ....[11]....
        /*0090*/ 	.word	0x0000b3b0


	//   ....[12]....
        /*0094*/ 	.word	0x0000b400


	//   ....[13]....
        /*0098*/ 	.word	0x0000b550


	//   ....[14]....
        /*009c*/ 	.word	0x0000b5f0


	//   ....[15]....
        /*00a0*/ 	.word	0x0000b630


	//   ....[16]....
        /*00a4*/ 	.word	0x0000b680


	//   ....[17]....
        /*00a8*/ 	.word	0x0000b6c0


	//   ....[18]....
        /*00ac*/ 	.word	0x0000b760


	//   ....[19]....
        /*00b0*/ 	.word	0x0000b8a0


	//   ....[20]....
        /*00b4*/ 	.word	0x0000b9e0


	//   ....[21]....
        /*00b8*/ 	.word	0x0000bb30


	//   ....[22]....
        /*00bc*/ 	.word	0x0000bc40


	//   ....[23]....
        /*00c0*/ 	.word	0x0000bc70


	//   ....[24]....
        /*00c4*/ 	.word	0x0000bc90


	//----- nvinfo : EIATTR_MAX_THREADS
	.align		4
.L_6561:
        /*00c8*/ 	.byte	0x04, 0x05
        /*00ca*/ 	.short	(.L_6563 - .L_6562)
.L_6562:
        /*00cc*/ 	.word	0x00000080
        /*00d0*/ 	.word	0x00000001
        /*00d4*/ 	.word	0x00000001


	//----- nvinfo : EIATTR_CRS_STACK_SIZE
	.align		4
.L_6563:
        /*00d8*/ 	.byte	0x04, 0x1e
        /*00da*/ 	.short	(.L_6565 - .L_6564)
.L_6564:
        /*00dc*/ 	.word	0x00000000


	//----- nvinfo : EIATTR_CBANK_PARAM_SIZE
	.align		4
.L_6565:
        /*00e0*/ 	.byte	0x03, 0x19
        /*00e2*/ 	.short	0x0220


	//----- nvinfo : EIATTR_PARAM_CBANK
	.align		4
        /*00e4*/ 	.byte	0x04, 0x0a
        /*00e6*/ 	.short	(.L_6567 - .L_6566)
	.align		4
.L_6566:
        /*00e8*/ 	.word	index@(.nv.constant0._ZN2at6native18elementwise_kernelILi128ELi4EZNS0_15gpu_kernel_implIZZZNS0_23logical_not_kernel_cudaERNS_18TensorIteratorBaseEENKUlvE0_clEvENKUlvE5_clEvEUlfE_EEvS4_RKT_EUliE_EEviT1_)
        /*00ec*/ 	.short	0x0210
        /*00ee*/ 	.short	0x0220


	//----- nvinfo : EIATTR_SW_WAR
	.align		4
.L_6567:
        /*00f0*/ 	.byte	0x04, 0x36
        /*00f2*/ 	.short	(.L_6569 - .L_6568)
.L_6568:
        /*00f4*/ 	.word	0x00000008
.L_6569:


//--------------------- .nv.info._ZN2at6native27unrolled_elementwise_kernelIZZZNS0_23logical_not_kernel_cudaERNS_18TensorIteratorBaseEENKUlvE0_clEvENKUlvE5_clEvEUlfE_St5arrayIPcLm2EELi4E23TrivialOffsetCalculatorILi1EjESB_NS0_6memory12LoadWithCastILi1EEENSC_13StoreWithCastILi1EEEEEviT_T0_T2_T3_T4_T5_ --------------------------
	.section	.nv.info._ZN2at6native27unrolled_elementwise_kernelIZZZNS0_23logical_not_kernel_cudaERNS_18TensorIteratorBaseEENKUlvE0_clEvENKUlvE5_clEvEUlfE_St5arrayIPcLm2EELi4E23TrivialOffsetCalculatorILi1EjESB_NS0_6memory12LoadWithCastILi1EEENSC_13StoreWithCastILi1EEEEEviT_T0_T2_T3_T4_T5_,"",@"SHT_CUDA_INFO"
	.sectionflags	@""
	.align	4


	//----- nvinfo : EIATTR_CUDA_API_VERSION
	.align		4
        /*0000*/ 	.byte	0x04, 0x37
        /*0002*/ 	.short	(.L_6571 - .L_6570)
.L_6570:
        /*0004*/ 	.word	0x00000082


	//----- nvinfo : EIATTR_KPARAM_INFO
	.align		4
.L_6571:
        /*0008*/ 	.byte	0x04, 0x17
        /*000a*/ 	.short	(.L_6573 - .L_6572)
.L_6572:
        /*000c*/ 	.word	0x00000000
        /*0010*/ 	.short	0x0006
        /*0012*/ 	.short	0x0024
        /*0014*/ 	.byte	0x00, 0xf0, 0x21, 0x00


	//----- nvinfo : EIATTR_KPARAM_INFO
	.align		4
.L_6573:
        /*0018*/ 	.byte	0x04, 0x17
        /*001a*/ 	.short	(.L_6575 - .L_6574)
.L_6574:
        /*001c*/ 	.word	0x00000000
        /*0020*/ 	.short	0x0005
        /*0022*/ 	.short	0x001c
        /*0024*/ 	.byte	0x00, 0xf0, 0x21, 0x00


	//----- nvinfo : EIATTR_KPARAM_INFO
	.align		4
.L_6575:
        /*0028*/ 	.byte	0x04, 0x17
        /*002a*/ 	.short	(.L_6577 - .L_6576)
.L_6576:
        /*002c*/ 	.word	0x00000000
        /*0030*/ 	.short	0x0004
        /*0032*/ 	.short	0x0019
        /*0034*/ 	.byte	0x00, 0xf0, 0x05, 0x00


	//----- nvinfo : EIATTR_KPARAM_INFO
	.align		4
.L_6577:
        /*0038*/ 	.byte	0x04, 0x17
        /*003a*/ 	.short	(.L_6579 - .L_6578)
.L_6578:
        /*003c*/ 	.word	0x00000000
        /*0040*/ 	.short	0x0003
        /*0042*/ 	.short	0x0018
        /*0044*/ 	.byte	0x00, 0xf0, 0x05, 0x00


	//----- nvinfo : EIATTR_KPARAM_INFO
	.align		4
.L_6579:
        /*0048*/ 	.byte	0x04, 0x17
        /*004a*/ 	.short	(.L_6581 - .L_6580)
.L_6580:
        /*004c*/ 	.word	0x00000000
        /*0050*/ 	.short	0x0002
        /*0052*/ 	.short	0x0008
        /*0054*/ 	.byte	0x00, 0xf0, 0x41, 0x00


	//----- nvinfo : EIATTR_KPARAM_INFO
	.align		4
.L_6581:
        /*0058*/ 	.byte	0x04, 0x17
        /*005a*/ 	.short	(.L_6583 - .L_6582)
.L_6582:
        /*005c*/ 	.word	0x00000000
        /*0060*/ 	.short	0x0001
        /*0062*/ 	.short	0x0004
        /*0064*/ 	.byte	0x00, 0xf0, 0x05, 0x00


	//----- nvinfo : EIATTR_KPARAM_INFO
	.align		4
.L_6583:
        /*0068*/ 	.byte	0x04, 0x17
        /*006a*/ 	.short	(.L_6585 - .L_6584)
.L_6584:
        /*006c*/ 	.word	0x00000000
        /*0070*/ 	.short	0x0000
        /*0072*/ 	.short	0x0000
        /*0074*/ 	.byte	0x00, 0xf0, 0x11, 0x00


	//----- nvinfo : EIATTR_SPARSE_MMA_MASK
	.align		4
.L_6585:
        /*0078*/ 	.byte	0x03, 0x50
        /*007a*/ 	.short	0x0000


	//----- nvinfo : EIATTR_MAXREG_COUNT
	.align		4
        /*007c*/ 	.byte	0x03, 0x1b
        /*007e*/ 	.short	0x00ff


	//----- nvinfo : EIATTR_EXTERNS
	.align		4
        /*0080*/ 	.byte	0x04, 0x0f
        /*0082*/ 	.short	(.L_6587 - .L_6586)


	//   ....[0]....
	.align		4
.L_6586:
        /*0084*/ 	.word	index@(__assertfail)


	//----- nvinfo : EIATTR_MERCURY_ISA_VERSION
	.align		4
.L_6587:
        /*0088*/ 	.byte	0x03, 0x5f
        /*008a*/ 	.short	0x0101


	//----- nvinfo : EIATTR_SYSCALL_OFFSETS
	.align		4
        /*008c*/ 	.byte	0x04, 0x46
        /*008e*/ 	.short	(.L_6589 - .L_6588)


	//   ....[0]....
.L_6588:
        /*0090*/ 	.word	0x00000e80


	//   ....[1]....
        /*0094*/ 	.word	0x00001d30


	//   ....[2]....
        /*0098*/ 	.word	0x00002bf0


	//   ....[3]....
        /*009c*/ 	.word	0x00003a50


	//   ....[4]....
        /*00a0*/ 	.word	0x000049f0


	//   ....[5]....
        /*00a4*/ 	.word	0x000058d0


	//   ....[6]....
        /*00a8*/ 	.word	0x000067a0


	//   ....[7]....
        /*00ac*/ 	.word	0x00007660


	//----- nvinfo : EIATTR_EXIT_INSTR_OFFSETS
	.align		4
.L_6589:
        /*00b0*/ 	.byte	0x04, 0x1c
        /*00b2*/ 	.short	(.L_6591 - .L_6590)


	//   ....[0]....
.L_6590:
        /*00b4*/ 	.word	0x00006840


	//   ....[1]....
        /*00b8*/ 	.word	0x00006970


	//   ....[2]....
        /*00bc*/ 	.word	0x00006990


	//   ....[3]....
        /*00c0*/ 	.word	0x00006a20


	//   ....[4]....
        /*00c4*/ 	.word	0x00006a40


	//   ....[5]....
        /*00c8*/ 	.word	0x00006a60


	//   ....[6]....
        /*00cc*/ 	.word	0x00006af0


	//   ....[7]....
        /*00d0*/ 	.word	0x00006b30


	//   ....[8]....
        /*00d4*/ 	.word	0x00006bd0


	//   ....[9]....
        /*00d8*/ 	.word	0x00006c20


	//   ....[10]....
        /*00dc*/ 	.word	0x00006c50


	//   ....[11]....
        /*00e0*/ 	.word	0x00006cf0


	//   ....[12]....
        /*00e4*/ 	.word	0x00006d30


	//   ....[13]....
        /*00e8*/ 	.word	0x00006ec0


	//   ....[14]....
        /*00ec*/ 	.word	0x00007020


	//   ....[15]....
        /*00f0*/ 	.word	0x00007060


	//   ....[16]....
        /*00f4*/ 	.word	0x00007100


	//   ....[17]....
        /*00f8*/ 	.word	0x00007280


	//   ....[18]....
        /*00fc*/ 	.word	0x00007400


	//   ....[19]....
        /*0100*/ 	.word	0x00007560


	//   ....[20]....
        /*0104*/ 	.word	0x00007670


	//   ....[21]....
        /*0108*/ 	.word	0x000076a0


	//   ....[22]....
        /*010c*/ 	.word	0x000076c0


	//----- nvinfo : EIATTR_MAX_THREADS
	.align		4
.L_6591:
        /*0110*/ 	.byte	0x04, 0x05
        /*0112*/ 	.short	(.L_6593 - .L_6592)
.L_6592:
        /*0114*/ 	.word	0x00000080
        /*0118*/ 	.word	0x00000001
        /*011c*/ 	.word	0x00000001


	//----- nvinfo : EIATTR_CRS_STACK_SIZE
	.align		4
.L_6593:
        /*0120*/ 	.byte	0x04, 0x1e
        /*0122*/ 	.short	(.L_6595 - .L_6594)
.L_6594:
        /*0124*/ 	.word	0x00000000


	//----- nvinfo : EIATTR_CBANK_PARAM_SIZE
	.align		4
.L_6595:
        /*0128*/ 	.byte	0x03, 0x19
        /*012a*/ 	.short	0x002c


	//----- nvinfo : EIATTR_PARAM_CBANK
	.align		4
        /*012c*/ 	.byte	0x04, 0x0a
        /*012e*/ 	.short	(.L_6597 - .L_6596)
	.align		4
.L_6596:
        /*0130*/ 	.word	index@(.nv.constant0._ZN2at6native27unrolled_elementwise_kernelIZZZNS0_23logical_not_kernel_cudaERNS_18TensorIteratorBaseEENKUlvE0_clEvENKUlvE5_clEvEUlfE_St5arrayIPcLm2EELi4E23TrivialOffsetCalculatorILi1EjESB_NS0_6memory12LoadWithCastILi1EEENSC_13StoreWithCastILi1EEEEEviT_T0_T2_T3_T4_T5_)
        /*0134*/ 	.short	0x0210
        /*0136*/ 	.short	0x002c


	//----- nvinfo : EIATTR_SW_WAR
	.align		4
.L_6597:
        /*0138*/ 	.byte	0x04, 0x36
        /*013a*/ 	.short	(.L_6599 - .L_6598)
.L_6598:
        /*013c*/ 	.word	0x00000008
.L_6599:


//--------------------- .nv.info._ZN2at6native18elementwise_kernelILi128ELi4EZNS0_22gpu_kernel_impl_nocastIZZZNS0_23logical_not_kernel_cudaERNS_18TensorIteratorBaseEENKUlvE0_clEvENKUlvE5_clEvEUlfE_EEvS4_RKT_EUliE_EEviT1_ --------------------------
	.section	.nv.info._ZN2at6native18elementwise_kernelILi128ELi4EZNS0_22gpu_kernel_impl_nocastIZZZNS0_23logical_not_kernel_cudaERNS_18TensorIteratorBaseEENKUlvE0_clEvENKUlvE5_clEvEUlfE_EEvS4_RKT_EUliE_EEviT1_,"",@"SHT_CUDA_INFO"
	.sectionflags	@""
	.align	4


	//----- nvinfo : EIATTR_CUDA_API_VERSION
	.align		4
        /*0000*/ 	.byte	0x04, 0x37
        /*0002*/ 	.short	(.L_6601 - .L_6600)
.L_6600:
        /*0004*/ 	.word	0x00000082


	//----- nvinfo : EIATTR_KPARAM_INFO
	.align		4
.L_6601:
        /*0008*/ 	.byte	0x04, 0x17
        /*000a*/ 	.short	(.L_6603 - .L_6602)
.L_6602:
        /*000c*/ 	.word	0x00000000
        /*0010*/ 	.short	0x0001
        /*0012*/ 	.short	0x0008
        /*0014*/ 	.byte	0x00, 0xf0, 0x61, 0x08


	//----- nvinfo : EIATTR_KPARAM_INFO
	.align		4
.L_6603:
        /*0018*/ 	.byte	0x04, 0x17
        /*001a*/ 	.short	(.L_6605 - .L_6604)
.L_6604:
        /*001c*/ 	.word	0x00000000
        /*0020*/ 	.short	0x0000
        /*0022*/ 	.short	0x0000
        /*0024*/ 	.byte	0x00, 0xf0, 0x11, 0x00


	//----- nvinfo : EIATTR_SPARSE_MMA_MASK
	.align		4
.L_6605:
        /*0028*/ 	.byte	0x03, 0x50
        /*002a*/ 	.short	0x0000


	//----- nvinfo : EIATTR_MAXREG_COUNT
	.align		4
        /*002c*/ 	.byte	0x03, 0x1b
        /*002e*/ 	.short	0x0080


	//----- nvinfo : EIATTR_MERCURY_ISA_VERSION
	.align		4
        /*0030*/ 	.byte	0x03, 0x5f
        /*0032*/ 	.short	0x0101


	//----- nvinfo : EIATTR_EXIT_INSTR_OFFSETS
	.align		4
        /*0034*/ 	.byte	0x04, 0x1c
        /*0036*/ 	.short	(.L_6607 - .L_6606)


	//   ....[0]....
.L_6606:
        /*0038*/ 	.word	0x00003bc0


	//   ....[1]....
        /*003c*/ 	.word	0x00004f50


	//----- nvinfo : EIATTR_MAX_THREADS
	.align		4
.L_6607:
        /*0040*/ 	.byte	0x04, 0x05
        /*0042*/ 	.short	(.L_6609 - .L_6608)
.L_6608:
        /*0044*/ 	.word	0x00000080
        /*0048*/ 	.word	0x00000001
        /*004c*/ 	.word	0x00000001


	//----- nvinfo : EIATTR_CRS_STACK_SIZE
	.align		4
.L_6609:
        /*0050*/ 	.byte	0x04, 0x1e
        /*0052*/ 	.short	(.L_6611 - .L_6610)
.L_6610:
        /*0054*/ 	.word	0x00000000


	//----- nvinfo : EIATTR_CBANK_PARAM_SIZE
	.align		4
.L_6611:
        /*0058*/ 	.byte	0x03, 0x19
        /*005a*/ 	.short	0x0220


	//----- nvinfo : EIATTR_PARAM_CBANK
	.align		4
        /*005c*/ 	.byte	0x04, 0x0a
        /*005e*/ 	.short	(.L_6613 - .L_6612)
	.align		4
.L_6612:
        /*0060*/ 	.word	index@(.nv.constant0._ZN2at6native18elementwise_kernelILi128ELi4EZNS0_22gpu_kernel_impl_nocastIZZZNS0_23logical_not_kernel_cudaERNS_18TensorIteratorBaseEENKUlvE0_clEvENKUlvE5_clEvEUlfE_EEvS4_RKT_EUliE_EEviT1_)
        /*0064*/ 	.short	0x0210
        /*0066*/ 	.short	0x0220


	//----- nvinfo : EIATTR_SW_WAR
	.align		4
.L_6613:
        /*0068*/ 	.byte	0x04, 0x36
        /*006a*/ 	.short	(.L_6615 - .L_6614)
.L_6614:
        /*006c*/ 	.word	0x00000008
.L_6615:


//--------------------- .nv.info._ZN2at6native27unrolled_elementwise_kernelIZZZNS0_23logical_not_kernel_cudaERNS_18TensorIteratorBaseEENKUlvE0_clEvENKUlvE5_clEvEUlfE_St5arrayIPcLm2EELi4E23TrivialOffsetCalculatorILi1EjESB_NS0_6memory15LoadWithoutCastENSC_16StoreWithoutCastEEEviT_T0_T2_T3_T4_T5_ --------------------------
	.section	.nv.info._ZN2at6native27unrolled_elementwise_kernelIZZZNS0_23logical_not_kernel_cudaERNS_18TensorIteratorBaseEENKUlvE0_clEvENKUlvE5_clEvEUlfE_St5arrayIPcLm2EELi4E23TrivialOffsetCalculatorILi1EjESB_NS0_6memory15LoadWithoutCastENSC_16StoreWithoutCastEEEviT_T0_T2_T3_T4_T5_,"",@"SHT_CUDA_INFO"
	.sectionflags	@""
	.align	4


	//----- nvinfo : EIATTR_CUDA_API_VERSION
	.align		4
        /*0000*/ 	.byte	0x04, 0x37
        /*0002*/ 	.short	(.L_6617 - .L_6616)
.L_6616:
        /*0004*/ 	.word	0x00000082


	//----- nvinfo : EIATTR_KPARAM_INFO
	.align		4
.L_6617:
        /*0008*/ 	.byte	0x04, 0x17
        /*000a*/ 	.short	(.L_6619 - .L_6618)
.L_6618:
        /*000c*/ 	.word	0x00000000
        /*0010*/ 	.short	0x0006
        /*0012*/ 	.short	0x001b
        /*0014*/ 	.byte	0x00, 0xf0, 0x05, 0x00


	//----- nvinfo : EIATTR_KPARAM_INFO
	.align		4
.L_6619:
        /*0018*/ 	.byte	0x04, 0x17
        /*001a*/ 	.short	(.L_6621 - .L_6620)
.L_6620:
        /*001c*/ 	.word	0x00000000
        /*0020*/ 	.short	0x0005
        /*0022*/ 	.short	0x001a
        /*0024*/ 	.byte	0x00, 0xf0, 0x05, 0x00


	//----- nvinfo : EIATTR_KPARAM_INFO
	.align		4
.L_6621:
        /*0028*/ 	.byte	0x04, 0x17
        /*002a*/ 	.short	(.L_6623 - .L_6622)
.L_6622:
        /*002c*/ 	.word	0x00000000
        /*0030*/ 	.short	0x0004
        /*0032*/ 	.short	0x0019
        /*0034*/ 	.byte	0x00, 0xf0, 0x05, 0x00


	//----- nvinfo : EIATTR_KPARAM_INFO
	.align		4
.L_6623:
        /*0038*/ 	.byte	0x04, 0x17
        /*003a*/ 	.short	(.L_6625 - .L_6624)
.L_6624:
        /*003c*/ 	.word	0x00000000
        /*0040*/ 	.short	0x0003
        /*0042*/ 	.short	0x0018
        /*0044*/ 	.byte	0x00, 0xf0, 0x05, 0x00


	//----- nvinfo : EIATTR_KPARAM_INFO
	.align		4
.L_6625:
        /*0048*/ 	.byte	0x04, 0x17
        /*004a*/ 	.short	(.L_6627 - .L_6626)
.L_6626:
        /*004c*/ 	.word	0x00000000
        /*0050*/ 	.short	0x0002
        /*0052*/ 	.short	0x0008
        /*0054*/ 	.byte	0x00, 0xf0, 0x41, 0x00


	//----- nvinfo : EIATTR_KPARAM_INFO
	.align		4
.L_6627:
        /*0058*/ 	.byte	0x04, 0x17
        /*005a*/ 	.short	(.L_6629 - .L_6628)
.L_6628:
        /*005c*/ 	.word	0x00000000
        /*0060*/ 	.short	0x0001
        /*0062*/ 	.short	0x0004
        /*0064*/ 	.byte	0x00, 0xf0, 0x05, 0x00


	//----- nvinfo : EIATTR_KPARAM_INFO
	.align		4
.L_6629:
        /*0068*/ 	.byte	0x04, 0x17
        /*006a*/ 	.short	(.L_6631 - .L_6630)
.L_6630:
        /*006c*/ 	.word	0x00000000
        /*0070*/ 	.short	0x0000
        /*0072*/ 	.short	0x0000
        /*0074*/ 	.byte	0x00, 0xf0, 0x11, 0x00


	//----- nvinfo : EIATTR_SPARSE_MMA_MASK
	.align		4
.L_6631:
        /*0078*/ 	.byte	0x03, 0x50
        /*007a*/ 	.short	0x0000


	//----- nvinfo : EIATTR_MAXREG_COUNT
	.align		4
        /*007c*/ 	.byte	0x03, 0x1b
        /*007e*/ 	.short	0x00ff


	//----- nvinfo : EIATTR_MERCURY_ISA_VERSION
	.align		4
        /*0080*/ 	.byte	0x03, 0x5f
        /*0082*/ 	.short	0x0101


	//----- nvinfo : EIATTR_EXIT_INSTR_OFFSETS
	.align		4
        /*0084*/ 	.byte	0x04, 0x1c
        /*0086*/ 	.short	(.L_6633 - .L_6632)


	//   ....[0]....
.L_6632:
        /*0088*/ 	.word	0x00000430


	//   ....[1]....
        /*008c*/ 	.word	0x000004d0


	//----- nvinfo : EIATTR_MAX_THREADS
	.align		4
.L_6633:
        /*0090*/ 	.byte	0x04, 0x05
        /*0092*/ 	.short	(.L_6635 - .L_6634)
.L_6634:
        /*0094*/ 	.word	0x00000080
        /*0098*/ 	.word	0x00000001
        /*009c*/ 	.word	0x00000001


	//----- nvinfo : EIATTR_CRS_STACK_SIZE
	.align		4
.L_6635:
        /*00a0*/ 	.byte	0x04, 0x1e
        /*00a2*/ 	.short	(.L_6637 - .L_6636)
.L_6636:
        /*00a4*/ 	.word	0x00000000


	//----- nvinfo : EIATTR_CBANK_PARAM_SIZE
	.align		4
.L_6637:
        /*00a8*/ 	.byte	0x03, 0x19
        /*00aa*/ 	.short	0x001c


	//----- nvinfo : EIATTR_PARAM_CBANK
	.align		4
        /*00ac*/ 	.byte	0x04, 0x0a
        /*00ae*/ 	.short	(.L_6639 - .L_6638)
	.align		4
.L_6638:
        /*00b0*/ 	.word	index@(.nv.constant0._ZN2at6native27unrolled_elementwise_kernelIZZZNS0_23logical_not_kernel_cudaERNS_18TensorIteratorBaseEENKUlvE0_clEvENKUlvE5_clEvEUlfE_St5arrayIPcLm2EELi4E23TrivialOffsetCalculatorILi1EjESB_NS0_6memory15LoadWithoutCastENSC_16StoreWithoutCastEEEviT_T0_T2_T3_T4_T5_)
        /*00b4*/ 	.short	0x0210
        /*00b6*/ 	.short	0x001c


	//----- nvinfo : EIATTR_SW_WAR
	.align		4
.L_6639:
        /*00b8*/ 	.byte	0x04, 0x36
        /*00ba*/ 	.short	(.L_6641 - .L_6640)
.L_6640:
        /*00bc*/ 	.word	0x00000008
.L_6641:


//--------------------- .nv.info._ZN2at6native29vectorized_elementwise_kernelILi2EZZZNS0_23logical_not_kernel_cudaERNS_18TensorIteratorBaseEENKUlvE0_clEvENKUlvE5_clEvEUlfE_St5arrayIPcLm2EEEEviT0_T1_ --------------------------
	.section	.nv.info._ZN2at6native29vectorized_elementwise_kernelILi2EZZZNS0_23logical_not_kernel_cudaERNS_18TensorIteratorBaseEENKUlvE0_clEvENKUlvE5_clEvEUlfE_St5arrayIPcLm2EEEEviT0_T1_,"",@"SHT_CUDA_INFO"
	.sectionflags	@""
	.align	4


	//----- nvinfo : EIATTR_CUDA_API_VERSION
	.align		4
        /*0000*/ 	.byte	0x04, 0x37
        /*0002*/ 	.short	(.L_6643 - .L_6642)
.L_6642:
        /*0004*/ 	.word	0x00000082


	//----- nvinfo : EIATTR_KPARAM_INFO
	.align		4
.L_6643:
        /*0008*/ 	.byte	0x04, 0x17
        /*000a*/ 	.short	(.L_6645 - .L_6644)
.L_6644:
        /*000c*/ 	.word	0x00000000
        /*0010*/ 	.short	0x0002
        /*0012*/ 	.short	0x0008
        /*0014*/ 	.byte	0x00, 0xf0, 0x41, 0x00


	//----- nvinfo : EIATTR_KPARAM_INFO
	.align		4
.L_6645:
        /*0018*/ 	.byte	0x04, 0x17
        /*001a*/ 	.short	(.L_6647 - .L_6646)
.L_6646:
        /*001c*/ 	.word	0x00000000
        /*0020*/ 	.short	0x0001
        /*0022*/ 	.short	0x0004
        /*0024*/ 	.byte	0x00, 0xf0, 0x05, 0x00


	//----- nvinfo : EIATTR_KPARAM_INFO
	.align		4
.L_6647:
        /*0028*/ 	.byte	0x04, 0x17
        /*002a*/ 	.short	(.L_6649 - .L_6648)
.L_6648:
        /*002c*/ 	.word	0x00000000
        /*0030*/ 	.short	0x0000
        /*0032*/ 	.short	0x0000
        /*0034*/ 	.byte	0x00, 0xf0, 0x11, 0x00


	//----- nvinfo : EIATTR_SPARSE_MMA_MASK
	.align		4
.L_6649:
        /*0038*/ 	.byte	0x03, 0x50
        /*003a*/ 	.short	0x0000


	//----- nvinfo : EIATTR_MAXREG_COUNT
	.align		4
        /*003c*/ 	.byte	0x03, 0x1b
        /*003e*/ 	.short	0x00ff


	//----- nvinfo : EIATTR_MERCURY_ISA_VERSION
	.align		4
        /*0040*/ 	.byte	0x03, 0x5f
        /*0042*/ 	.short	0x0101


	//----- nvinfo : EIATTR_EXIT_INSTR_OFFSETS
	.align		4
        /*0044*/ 	.byte	0x04, 0x1c
        /*0046*/ 	.short	(.L_6651 - .L_6650)


	//   ....[0]....
.L_6650:
        /*0048*/ 	.word	0x000002c0


	//   ....[1]....
        /*004c*/ 	.word	0x00000b90


	//   ....[2]....
        /*0050*/ 	.word	0x00000bf0


	//----- nvinfo : EIATTR_MAX_THREADS
	.align		4
.L_6651:
        /*0054*/ 	.byte	0x04, 0x05
        /*0056*/ 	.short	(.L_6653 - .L_6652)
.L_6652:
        /*0058*/ 	.word	0x00000080
        /*005c*/ 	.word	0x00000001
        /*0060*/ 	.word	0x00000001


	//----- nvinfo : EIATTR_CRS_STACK_SIZE
	.align		4
.L_6653:
        /*0064*/ 	.byte	0x04, 0x1e
        /*0066*/ 	.short	(.L_6655 - .L_6654)
.L_6654:
        /*0068*/ 	.word	0x00000000


	//----- nvinfo : EIATTR_CBANK_PARAM_SIZE
	.align		4
.L_6655:
        /*006c*/ 	.byte	0x03, 0x19
        /*006e*/ 	.short	0x0018


	//----- nvinfo : EIATTR_PARAM_CBANK
	.align		4
        /*0070*/ 	.byte	0x04, 0x0a
        /*0072*/ 	.short	(.L_6657 - .L_6656)
	.align		4
.L_6656:
        /*0074*/ 	.word	index@(.nv.constant0._ZN2at6native29vectorized_elementwise_kernelILi2EZZZNS0_23logical_not_kernel_cudaERNS_18TensorIteratorBaseEENKUlvE0_clEvENKUlvE5_clEvEUlfE_St5arrayIPcLm2EEEEviT0_T1_)
        /*0078*/ 	.short	0x0210
        /*007a*/ 	.short	0x0018


	//----- nvinfo : EIATTR_SW_WAR
	.align		4
.L_6657:
        /*007c*/ 	.byte	0x04, 0x36
        /*007e*/ 	.short	(.L_6659 - .L_6658)
.L_6658:
        /*0080*/ 	.word	0x00000008
.L_6659:


//--------------------- .nv.info._ZN2at6native29vectorized_elementwise_kernelILi4EZZZNS0_23logical_not_kernel_cudaERNS_18TensorIteratorBaseEENKUlvE0_clEvENKUlvE5_clEvEUlfE_St5arrayIPcLm2EEEEviT0_T1_ --------------------------
	.section	.nv.info._ZN2at6native29vectorized_elementwise_kernelILi4EZZZNS0_23logical_not_kernel_cudaERNS_18TensorIteratorBaseEENKUlvE0_clEvENKUlvE5_clEvEUlfE_St5arrayIPcLm2EEEEviT0_T1_,"",@"SHT_CUDA_INFO"
	.sectionflags	@""
	.align	4


	//----- nvinfo : EIATTR_CUDA_API_VERSION
	.align		4
        /*0000*/ 	.byte	0x04, 0x37
        /*0002*/ 	.short	(.L_6661 - .L_6660)
.L_6660:
        /*0004*/ 	.word	0x00000082


	//----- nvinfo : EIATTR_KPARAM_INFO
	.align		4
.L_6661:
        /*0008*/ 	.byte	0x04, 0x17
        /*000a*/ 	.short	(.L_6663 - .L_6662)
.L_6662:
        /*000c*/ 	.word	0x00000000
        /*0010*/ 	.short	0x0002
        /*0012*/ 	.short	0x0008
        /*0014*/ 	.byte	0x00, 0xf0, 0x41, 0x00


	//----- nvinfo : EIATTR_KPARAM_INFO
	.align		4
.L_6663:
        /*0018*/ 	.byte	0x04, 0x17
        /*001a*/ 	.short	(.L_6665 - .L_6664)
.L_6664:
        /*001c*/ 	.word	0x00000000
        /*0020*/ 	.short	0x0001
        /*0022*/ 	.short	0x0004
        /*0024*/ 	.byte	0x00, 0xf0, 0x05, 0x00


	//----- nvinfo : EIATTR_KPARAM_INFO
	.align		4
.L_6665:
        /*0028*/ 	.byte	0x04, 0x17
        /*002a*/ 	.short	(.L_6667 - .L_6666)
.L_6666:
        /*002c*/ 	.word	0x00000000
        /*0030*/ 	.short	0x0000
        /*0032*/ 	.short	0x0000
        /*0034*/ 	.byte	0x00, 0xf0, 0x11, 0x00


	//----- nvinfo : EIATTR_SPARSE_MMA_MASK
	.align		4
.L_6667:
        /*0038*/ 	.byte	0x03, 0x50
        /*003a*/ 	.short	0x0000


	//----- nvinfo : EIATTR_MAXREG_COUNT
	.align		4
        /*003c*/ 	.byte	0x03, 0x1b
        /*003e*/ 	.short	0x00ff


	//----- nvinfo : EIATTR_MERCURY_ISA_VERSION
	.align		4
        /*0040*/ 	.byte	0x03, 0x5f
        /*0042*/ 	.short	0x0101


	//----- nvinfo : EIATTR_EXIT_INSTR_OFFSETS
	.align		4
        /*0044*/ 	.byte	0x04, 0x1c
        /*0046*/ 	.short	(.L_6669 - .L_6668)


	//   ....[0]....
.L_6668:
        /*0048*/ 	.word	0x000002a0


	//   ....[1]....
        /*004c*/ 	.word	0x00000b70


	//   ....[2]....
        /*0050*/ 	.word	0x00000bd0


	//----- nvinfo : EIATTR_MAX_THREADS
	.align		4
.L_6669:
        /*0054*/ 	.byte	0x04, 0x05
        /*0056*/ 	.short	(.L_6671 - .L_6670)
.L_6670:
        /*0058*/ 	.word	0x00000080
        /*005c*/ 	.word	0x00000001
        /*0060*/ 	.word	0x00000001


	//----- nvinfo : EIATTR_CRS_STACK_SIZE
	.align		4
.L_6671:
        /*0064*/ 	.byte	0x04, 0x1e
        /*0066*/ 	.short	(.L_6673 - .L_6672)
.L_6672:
        /*0068*/ 	.word	0x00000000


	//----- nvinfo : EIATTR_CBANK_PARAM_SIZE
	.align		4
.L_6673:
        /*006c*/ 	.byte	0x03, 0x19
        /*006e*/ 	.short	0x0018


	//----- nvinfo : EIATTR_PARAM_CBANK
	.align		4
        /*0070*/ 	.byte	0x04, 0x0a
        /*0072*/ 	.short	(.L_6675 - .L_6674)
	.align		4
.L_6674:
        /*0074*/ 	.word	index@(.nv.constant0._ZN2at6native29vectorized_elementwise_kernelILi4EZZZNS0_23logical_not_kernel_cudaERNS_18TensorIteratorBaseEENKUlvE0_clEvENKUlvE5_clEvEUlfE_St5arrayIPcLm2EEEEviT0_T1_)
        /*0078*/ 	.short	0x0210
        /*007a*/ 	.short	0x0018


	//----- nvinfo : EIATTR_SW_WAR
	.align		4
.L_6675:
        /*007c*/ 	.byte	0x04, 0x36
        /*007e*/ 	.short	(.L_6677 - .L_6676)
.L_6676:
        /*0080*/ 	.word	0x00000008
.L_6677:


//--------------------- .nv.info._ZN2at6native29vectorized_elementwise_kernelILi8EZZZNS0_23logical_not_kernel_cudaERNS_18TensorIteratorBaseEENKUlvE0_clEvENKUlvE5_clEvEUlfE_St5arrayIPcLm2EEEEviT0_T1_ --------------------------
	.section	.nv.info._ZN2at6native29vectorized_elementwise_kernelILi8EZZZNS0_23logical_not_kernel_cudaERNS_18TensorIteratorBaseEENKUlvE0_clEvENKUlvE5_clEvEUlfE_St5arrayIPcLm2EEEEviT0_T1_,"",@"SHT_CUDA_INFO"
	.sectionflags	@""
	.align	4


	//----- nvinfo : EIATTR_CUDA_API_VERSION
	.align		4
        /*0000*/ 	.byte	0x04, 0x37
        /*0002*/ 	.short	(.L_6679 - .L_6678)
.L_6678:
        /*0004*/ 	.word	0x00000082


	//----- nvinfo : EIATTR_KPARAM_INFO
	.align		4
.L_6679:
        /*0008*/ 	.byte	0x04, 0x17
        /*000a*/ 	.short	(.L_6681 - .L_6680)
.L_6680:
        /*000c*/ 	.word	0x00000000
        /*0010*/ 	.short	0x0002
        /*0012*/ 	.short	0x0008
        /*0014*/ 	.byte	0x00, 0xf0, 0x41, 0x00


	//----- nvinfo : EIATTR_KPARAM_INFO
	.align		4
.L_6681:
        /*0018*/ 	.byte	0x04, 0x17
        /*001a*/ 	.short	(.L_6683 - .L_6682)
.L_6682:
        /*001c*/ 	.word	0x00000000
        /*0020*/ 	.short	0x0001
        /*0022*/ 	.short	0x0004
        /*0024*/ 	.byte	0x00, 0xf0, 0x05, 0x00


	//----- nvinfo : EIATTR_KPARAM_INFO
	.align		4
.L_6683:
        /*0028*/ 	.byte	0x04, 0x17
        /*002a*/ 	.short	(.L_6685 - .L_6684)
.L_6684:
        /*002c*/ 	.word	0x00000000
        /*0030*/ 	.short	0x0000
        /*0032*/ 	.short	0x0000
        /*0034*/ 	.byte	0x00, 0xf0, 0x11, 0x00


	//----- nvinfo : EIATTR_SPARSE_MMA_MASK
	.align		4
.L_6685:
        /*0038*/ 	.byte	0x03, 0x50
        /*003a*/ 	.short	0x0000


	//----- nvinfo : EIATTR_MAXREG_COUNT
	.align		4
        /*003c*/ 	.byte	0x03, 0x1b
        /*003e*/ 	.short	0x00ff


	//----- nvinfo : EIATTR_MERCURY_ISA_VERSION
	.align		4
        /*0040*/ 	.byte	0x03, 0x5f
        /*0042*/ 	.short	0x0101


	//----- nvinfo : EIATTR_EXIT_INSTR_OFFSETS
	.align		4
        /*0044*/ 	.byte	0x04, 0x1c
        /*0046*/ 	.short	(.L_6687 - .L_6686)


	//   ....[0]....
.L_6686:
        /*0048*/ 	.word	0x000002d0


	//   ....[1]....
        /*004c*/ 	.word	0x00000ba0


	//   ....[2]....
        /*0050*/ 	.word	0x00000c00


	//----- nvinfo : EIATTR_MAX_THREADS
	.align		4
.L_6687:
        /*0054*/ 	.byte	0x04, 0x05
        /*0056*/ 	.short	(.L_6689 - .L_6688)
.L_6688:
        /*0058*/ 	.word	0x00000080
        /*005c*/ 	.word	0x00000001
        /*0060*/ 	.word	0x00000001


	//----- nvinfo : EIATTR_CRS_STACK_SIZE
	.align		4
.L_6689:
        /*0064*/ 	.byte	0x04, 0x1e
        /*0066*/ 	.short	(.L_6691 - .L_6690)
.L_6690:
        /*0068*/ 	.word	0x00000000


	//----- nvinfo : EIATTR_CBANK_PARAM_SIZE
	.align		4
.L_6691:
        /*006c*/ 	.byte	0x03, 0x19
        /*006e*/ 	.short	0x0018


	//----- nvinfo : EIATTR_PARAM_CBANK
	.align		4
        /*0070*/ 	.byte	0x04, 0x0a
        /*0072*/ 	.short	(.L_6693 - .L_6692)
	.align		4
.L_6692:
        /*0074*/ 	.word	index@(.nv.constant0._ZN2at6native29vectorized_elementwise_kernelILi8EZZZNS0_23logical_not_kernel_cudaERNS_18TensorIteratorBaseEENKUlvE0_clEvENKUlvE5_clEvEUlfE_St5arrayIPcLm2EEEEviT0_T1_)
        /*0078*/ 	.short	0x0210
        /*007a*/ 	.short	0x0018


	//----- nvinfo : EIATTR_SW_WAR
	.align		4
.L_6693:
        /*007c*/ 	.byte	0x04, 0x36
        /*007e*/ 	.short	(.L_6695 - .L_6694)
.L_6694:
        /*0080*/ 	.word	0x00000008
.L_6695:


//--------------------- .nv.info._ZN2at6native18elementwise_kernelILi128ELi4EZNS0_15gpu_kernel_implIZZZNS0_23logical_not_kernel_cudaERNS_18TensorIteratorBaseEENKUlvE0_clEvENKUlvE4_clEvEUldE_EEvS4_RKT_EUliE_EEviT1_ --------------------------
	.section	.nv.info._ZN2at6native18elementwise_kernelILi128ELi4EZNS0_15gpu_kernel_implIZZZNS0_23logical_not_kernel_cudaERNS_18TensorIteratorBaseEENKUlvE0_clEvENKUlvE4_clEvEUldE_EEvS4_RKT_EUliE_EEviT1_,"",@"SHT_CUDA_INFO"
	.sectionflags	@""
	.align	4


	//----- nvinfo : EIATTR_CUDA_API_VERSION
	.align		4
        /*0000*/ 	.byte	0x04, 0x37
        /*0002*/ 	.short	(.L_6697 - .L_6696)
.L_6696:
        /*0004*/ 	.word	0x00000082


	//----- nvinfo : EIATTR_KPARAM_INFO
	.align		4
.L_6697:
        /*0008*/ 	.byte	0x04, 0x17
        /*000a*/ 	.short	(.L_6699 - .L_6698)
.L_6698:
        /*000c*/ 	.word	0x00000000
        /*0010*/ 	.short	0x0001
        /*0012*/ 	.short	0x0008
        /*0014*/ 	.byte	0x00, 0xf0, 0x61, 0x08


	//----- nvinfo : EIATTR_KPARAM_INFO
	.align		4
.L_6699:
        /*0018*/ 	.byte	0x04, 0x17
        /*001a*/ 	.short	(.L_6701 - .L_6700)
.L_6700:
        /*001c*/ 	.word	0x00000000
        /*0020*/ 	.short	0x0000
        /*0022*/ 	.short	0x0000
        /*0024*/ 	.byte	0x00, 0xf0, 0x11, 0x00


	//----- nvinfo : EIATTR_SPARSE_MMA_MASK
	.align		4
.L_6701:
        /*0028*/ 	.byte	0x03, 0x50
        /*002a*/ 	.short	0x0000


	//----- nvinfo : EIATTR_MAXREG_COUNT
	.align		4
        /*002c*/ 	.byte	0x03, 0x1b
        /*002e*/ 	.short	0x0080


	//----- nvinfo : EIATTR_EXTERNS
	.align		4
        /*0030*/ 	.byte	0x04, 0x0f
        /*0032*/ 	.short	(.L_6703 - .L_6702)


	//   ....[0]....
	.align		4
.L_6702:
        /*0034*/ 	.word	index@(__assertfail)


	//----- nvinfo : EIATTR_MERCURY_ISA_VERSION
	.align		4
.L_6703:
        /*0038*/ 	.byte	0x03, 0x5f
        /*003a*/ 	.short	0x0101


	//----- nvinfo : EIATTR_SYSCALL_OFFSETS
	.align		4
        /*003c*/ 	.byte	0x04, 0x46
        /*003e*/ 	.short	(.L_6705 - .L_6704)


	//   ....[0]....
.L_6704:
        /*0040*/ 	.word	0x00002250


	//   ....[1]....
        /*0044*/ 	.word	0x00002fd0


	//   ....[2]....
        /*0048*/ 	.word	0x00005260


	//   ....[3]....
        /*004c*/ 	.word	0x00005fe0


	//   ....[4]....
        /*0050*/ 	.word	0x00008260


	//   ....[5]....
        /*0054*/ 	.word	0x00008fe0


	//   ....[6]....
        /*0058*/ 	.word	0x0000b250


	//   ....[7]....
        /*005c*/ 	.word	0x0000bfd0


	//----- nvinfo : EIATTR_EXIT_INSTR_OFFSETS
	.align		4
.L_6705:
        /*0060*/ 	.byte	0x04, 0x1c
        /*0062*/ 	.short	(.L_6707 - .L_6706)


	//   ....[0]....
.L_6706:
        /*0064*/ 	.word	0x00009090


	//   ....[1]....
        /*0068*/ 	.word	0x0000b3c0


	//   ....[2]....
        /*006c*/ 	.word	0x0000b3e0


	//   ....[3]....
        /*0070*/ 	.word	0x0000b470


	//   ....[4]....
        /*0074*/ 	.word	0x0000b490


	//   ....[5]....
        /*0078*/ 	.word	0x0000b4b0


	//   ....[6]....
        /*007c*/ 	.word	0x0000b540


	//   ....[7]....
        /*0080*/ 	.word	0x0000b580


	//   ....[8]....
        /*0084*/ 	.word	0x0000b620


	//   ....[9]....
        /*0088*/ 	.word	0x0000b670


	//   ....[10]....
        /*008c*/ 	.word	0x0000b6b0


	//   ....[11]....
        /*0090*/ 	.word	0x0000b750


	//   ....[12]....
        /*0094*/ 	.word	0x0000b7a0


	//   ....[13]....
        /*0098*/ 	.word	0x0000b8f0


	//   ....[14]....
        /*009c*/ 	.word	0x0000b990


	//   ....[15]....
        /*00a0*/ 	.word	0x0000b9d0


	//   ....[16]....
        /*00a4*/ 	.word	0x0000ba20


	//   ....[17]....
        /*00a8*/ 	.word	0x0000ba60


	//   ....[18]....
        /*00ac*/ 	.word	0x0000bb00


	//   ....[19]....
        /*00b0*/ 	.word	0x0000bc40


	//   ....[20]....
        /*00b4*/ 	.word	0x0000bd80


	//   ....[21]....
        /*00b8*/ 	.word	0x0000bed0


	//   ....[22]....
        /*00bc*/ 	.word	0x0000bfe0


	//   ....[23]....
        /*00c0*/ 	.word	0x0000c010


	//   ....[24]....
        /*00c4*/ 	.word	0x0000c030


	//----- nvinfo : EIATTR_MAX_THREADS
	.align		4
.L_6707:
        /*00c8*/ 	.byte	0x04, 0x05
        /*00ca*/ 	.short	(.L_6709 - .L_6708)
.L_6708:
        /*00cc*/ 	.word	0x00000080
        /*00d0*/ 	.word	0x00000001
        /*00d4*/ 	.word	0x00000001


	//----- nvinfo : EIATTR_CRS_STACK_SIZE
	.align		4
.L_6709:
        /*00d8*/ 	.byte	0x04, 0x1e
        /*00da*/ 	.short	(.L_6711 - .L_6710)
.L_6710:
        /*00dc*/ 	.word	0x00000000


	//----- nvinfo : EIATTR_CBANK_PARAM_SIZE
	.align		4
.L_6711:
        /*00e0*/ 	.byte	0x03, 0x19
        /*00e2*/ 	.short	0x0220


	//----- nvinfo : EIATTR_PARAM_CBANK
	.align		4
        /*00e4*/ 	.byte	0x04, 0x0a
        /*00e6*/ 	.short	(.L_6713 - .L_6712)
	.align		4
.L_6712:
        /*00e8*/ 	.word	index@(.nv.constant0._ZN2at6native18elementwise_kernelILi128ELi4EZNS0_15gpu_kernel_implIZZZNS0_23logical_not_kernel_cudaERNS_18TensorIteratorBaseEENKUlvE0_clEvENKUlvE4_clEvEUldE_EEvS4_RKT_EUliE_EEviT1_)
        /*00ec*/ 	.short	0x0210
        /*00ee*/ 	.short	0x0220


	//----- nvinfo : EIATTR_SW_WAR
	.align		4
.L_6713:
        /*00f0*/ 	.byte	0x04, 0x36
        /*00f2*/ 	.short	(.L_6715 - .L_6714)
.L_6714:
        /*00f4*/ 	.word	0x00000008
.L_6715:


//--------------------- .nv.info._ZN2at6native27unrolled_elementwise_kernelIZZZNS0_23logical_not_kernel_cudaERNS_18TensorIteratorBaseEENKUlvE0_clEvENKUlvE4_clEvEUldE_St5arrayIPcLm2EELi4E23TrivialOffsetCalculatorILi1EjESB_NS0_6memory12LoadWithCastILi1EEENSC_13StoreWithCastILi1EEEEEviT_T0_T2_T3_T4_T5_ --------------------------
	.section	.nv.info._ZN2at6native27unrolled_elementwise_kernelIZZZNS0_23logical_not_kernel_cudaERNS_18TensorIteratorBaseEENKUlvE0_clEvENKUlvE4_clEvEUldE_St5arrayIPcLm2EELi4E23TrivialOffsetCalculatorILi1EjESB_NS0_6memory12LoadWithCastILi1EEENSC_13StoreWithCastILi1EEEEEviT_T0_T2_T3_T4_T5_,"",@"SHT_CUDA_INFO"
	.sectionflags	@""
	.align	4


	//----- nvinfo : EIATTR_CUDA_API_VERSION
	.align		4
        /*0000*/ 	.byte	0x04, 0x37
        /*0002*/ 	.short	(.L_6717 - .L_6716)
.L_6716:
        /*0004*/ 	.word	0x00000082


	//----- nvinfo : EIATTR_KPARAM_INFO
	.align		4
.L_6717:
        /*0008*/ 	.byte	0x04, 0x17
        /*000a*/ 	.short	(.L_6719 - .L_6718)
.L_6718:
        /*000c*/ 	.word	0x00000000
        /*0010*/ 	.short	0x0006
        /*0012*/ 	.short	0x0024
        /*0014*/ 	.byte	0x00, 0xf0, 0x21, 0x00


	//----- nvinfo : EIATTR_KPARAM_INFO
	.align		4
.L_6719:
        /*0018*/ 	.byte	0x04, 0x17
        /*001a*/ 	.short	(.L_6721 - .L_6720)
.L_6720:
        /*001c*/ 	.word	0x00000000
        /*0020*/ 	.short	0x0005
        /*0022*/ 	.short	0x001c
        /*0024*/ 	.byte	0x00, 0xf0, 0x21, 0x00


	//----- nvinfo : EIATTR_KPARAM_INFO
	.align		4
.L_6721:
        /*0028*/ 	.byte	0x04, 0x17
        /*002a*/ 	.short	(.L_6723 - .L_6722)
.L_6722:
        /*002c*/ 	.word	0x00000000
        /*0030*/ 	.short	0x0004
        /*0032*/ 	.short	0x0019
        /*0034*/ 	.byte	0x00, 0xf0, 0x05, 0x00


	//----- nvinfo : EIATTR_KPARAM_INFO
	.align		4
.L_6723:
        /*0038*/ 	.byte	0x04, 0x17
        /*003a*/ 	.short	(.L_6725 - .L_6724)
.L_6724:
        /*003c*/ 	.word	0x00000000
        /*0040*/ 	.short	0x0003
        /*0042*/ 	.short	0x0018
        /*0044*/ 	.byte	0x00, 0xf0, 0x05, 0x00


	//----- nvinfo : EIATTR_KPARAM_INFO
	.align		4
.L_6725:
        /*0048*/ 	.byte	0x04, 0x17
        /*004a*/ 	.short	(.L_6727 - .L_6726)
.L_6726:
        /*004c*/ 	.word	0x00000000
        /*0050*/ 	.short	0x0002
        /*0052*/ 	.short	0x0008
        /*0054*/ 	.byte	0x00, 0xf0, 0x41, 0x00


	//----- nvinfo : EIATTR_KPARAM_INFO
	.align		4
.L_6727:
        /*0058*/ 	.byte	0x04, 0x17
        /*005a*/ 	.short	(.L_6729 - .L_6728)
.L_6728:
        /*005c*/ 	.word	0x00000000
        /*0060*/ 	.short	0x0001
        /*0062*/ 	.short	0x0004
        /*0064*/ 	.byte	0x00, 0xf0, 0x05, 0x00


	//----- nvinfo : EIATTR_KPARAM_INFO
	.align		4
.L_6729:
        /*0068*/ 	.byte	0x04, 0x17
        /*006a*/ 	.short	(.L_6731 - .L_6730)
.L_6730:
        /*006c*/ 	.word	0x00000000
        /*0070*/ 	.short	0x0000
        /*0072*/ 	.short	0x0000
        /*0074*/ 	.byte	0x00, 0xf0, 0x11, 0x00


	//----- nvinfo : EIATTR_SPARSE_MMA_MASK
	.align		4
.L_6731:
        /*0078*/ 	.byte	0x03, 0x50
        /*007a*/ 	.short	0x0000


	//----- nvinfo : EIATTR_MAXREG_COUNT
	.align		4
        /*007c*/ 	.byte	0x03, 0x1b
        /*007e*/ 	.short	0x00ff


	//----- nvinfo : EIATTR_EXTERNS
	.align		4
        /*0080*/ 	.byte	0x04, 0x0f
        /*0082*/ 	.short	(.L_6733 - .L_6732)


	//   ....[0]....
	.align		4
.L_6732:
        /*0084*/ 	.word	index@(__assertfail)


	//----- nvinfo : EIATTR_MERCURY_ISA_VERSION
	.align		4
.L_6733:
        /*0088*/ 	.byte	0x03, 0x5f
        /*008a*/ 	.short	0x0101


	//----- nvinfo : EIATTR_SYSCALL_OFFSETS
	.align		4
        /*008c*/ 	.byte	0x04, 0x46
        /*008e*/ 	.short	(.L_6735 - .L_6734)


	//   ....[0]....
.L_6734:
        /*0090*/ 	.word	0x00000f80


	//   ....[1]....
        /*0094*/ 	.word	0x00001f20


	//   ....[2]....
        /*0098*/ 	.word	0x00002ed0


	//   ....[3]....
        /*009c*/ 	.word	0x00003e50


	//   ....[4]....
        /*00a0*/ 	.word	0x00004df0


	//   ....[5]....
        /*00a4*/ 	.word	0x00005cc0


	//   ....[6]....
        /*00a8*/ 	.word	0x00006b70


	//   ....[7]....
        /*00ac*/ 	.word	0x00007a20


	//----- nvinfo : EIATTR_EXIT_INSTR_OFFSETS
	.align		4
.L_6735:
        /*00b0*/ 	.byte	0x04, 0x1c
        /*00b2*/ 	.short	(.L_6737 - .L_6736)


	//   ....[0]....
.L_6736:
        /*00b4*/ 	.word	0x00006c00


	//   ....[1]....
        /*00b8*/ 	.word	0x00006d30


	//   ....[2]....
        /*00bc*/ 	.word	0x00006d50


	//   ....[3]....
        /*00c0*/ 	.word	0x00006de0


	//   ....[4]....
        /*00c4*/ 	.word	0x00006e00


	//   ....[5]....
        /*00c8*/ 	.word	0x00006e20


	//   ....[6]....
        /*00cc*/ 	.word	0x00006eb0


	//   ....[7]....
        /*00d0*/ 	.word	0x00006ef0


	//   ....[8]....
        /*00d4*/ 	.word	0x00006f90


	//   ....[9]....
        /*00d8*/ 	.word	0x00006fe0


	//   ....[10]....
        /*00dc*/ 	.word	0x00007010


	//   ....[11]....
        /*00e0*/ 	.word	0x000070b0


	//   ....[12]....
        /*00e4*/ 	.word	0x000070f0


	//   ....[13]....
        /*00e8*/ 	.word	0x00007280


	//   ....[14]....
        /*00ec*/ 	.word	0x000073e0


	//   ....[15]....
        /*00f0*/ 	.word	0x00007420


	//   ....[16]....
        /*00f4*/ 	.word	0x000074c0


	//   ....[17]....
        /*00f8*/ 	.word	0x00007640


	//   ....[18]....
        /*00fc*/ 	.word	0x000077c0


	//   ....[19]....
        /*0100*/ 	.word	0x00007920


	//   ....[20]....
        /*0104*/ 	.word	0x00007a30


	//   ....[21]....
        /*0108*/ 	.word	0x00007a60


	//   ....[22]....
        /*010c*/ 	.word	0x00007a80


	//----- nvinfo : EIATTR_MAX_THREADS
	.align		4
.L_6737:
        /*0110*/ 	.byte	0x04, 0x05
        /*0112*/ 	.short	(.L_6739 - .L_6738)
.L_6738:
        /*0114*/ 	.word	0x00000080
        /*0118*/ 	.word	0x00000001
        /*011c*/ 	.word	0x00000001


	//----- nvinfo : EIATTR_CRS_STACK_SIZE
	.align		4
.L_6739:
        /*0120*/ 	.byte	0x04, 0x1e
        /*0122*/ 	.short	(.L_6741 - .L_6740)
.L_6740:
        /*0124*/ 	.word	0x00000000


	//----- nvinfo : EIATTR_CBANK_PARAM_SIZE
	.align		4
.L_6741:
        /*0128*/ 	.byte	0x03, 0x19
        /*012a*/ 	.short	0x002c


	//----- nvinfo : EIATTR_PARAM_CBANK
	.align		4
        /*012c*/ 	.byte	0x04, 0x0a
        /*012e*/ 	.short	(.L_6743 - .L_6742)
	.align		4
.L_6742:
        /*0130*/ 	.word	index@(.nv.constant0._ZN2at6native27unrolled_elementwise_kernelIZZZNS0_23logical_not_kernel_cudaERNS_18TensorIteratorBaseEENKUlvE0_clEvENKUlvE4_clEvEUldE_St5arrayIPcLm2EELi4E23TrivialOffsetCalculatorILi1EjESB_NS0_6memory12LoadWithCastILi1EEENSC_13StoreWithCastILi1EEEEEviT_T0_T2_T3_T4_T5_)
        /*0134*/ 	.short	0x0210
        /*0136*/ 	.short	0x002c


	//----- nvinfo : EIATTR_SW_WAR
	.align		4
.L_6743:
        /*0138*/ 	.byte	0x04, 0x36
        /*013a*/ 	.short	(.L_6745 - .L_6744)
.L_6744:
        /*013c*/ 	.word	0x00000008
.L_6745:


//--------------------- .nv.info._ZN2at6native18elementwise_kernelILi128ELi4EZNS0_22gpu_kernel_impl_nocastIZZZNS0_23logical_not_kernel_cudaERNS_18TensorIteratorBaseEENKUlvE0_clEvENKUlvE4_clEvEUldE_EEvS4_RKT_EUliE_EEviT1_ --------------------------
	.section	.nv.info._ZN2at6native18elementwise_kernelILi128ELi4EZNS0_22gpu_kernel_impl_nocastIZZZNS0_23logical_not_kernel_cudaERNS_18TensorIteratorBaseEENKUlvE0_clEvENKUlvE4_clEvEUldE_EEvS4_RKT_EUliE_EEviT1_,"",@"SHT_CUDA_INFO"
	.sectionflags	@""
	.align	4


	//----- nvinfo : EIATTR_CUDA_API_VERSION
	.align		4
        /*0000*/ 	.byte	0x04, 0x37
        /*0002*/ 	.short	(.L_6747 - .L_6746)
.L_6746:
        /*0004*/ 	.word	0x00000082


	//----- nvinfo : EIATTR_KPARAM_INFO
	.align		4
.L_6747:
        /*0008*/ 	.byte	0x04, 0x17
        /*000a*/ 	.short	(.L_6749 - .L_6748)
.L_6748:
        /*000c*/ 	.word	0x00000000
        /*0010*/ 	.short	0x0001
        /*0012*/ 	.short	0x0008
        /*0014*/ 	.byte	0x00, 0xf0, 0x61, 0x08


	//----- nvinfo : EIATTR_KPARAM_INFO
	.align		4
.L_6749:
        /*0018*/ 	.byte	0x04, 0x17
        /*001a*/ 	.short	(.L_6751 - .L_6750)
.L_6750:
        /*001c*/ 	.word	0x00000000
        /*0020*/ 	.short	0x0000
        /*0022*/ 	.short	0x0000
        /*0024*/ 	.byte	0x00, 0xf0, 0x11, 0x00


	//----- nvinfo : EIATTR_SPARSE_MMA_MASK
	.align		4
.L_6751:
        /*0028*/ 	.byte	0x03, 0x50
        /*002a*/ 	.short	0x0000


	//----- nvinfo : EIATTR_MAXREG_COUNT
	.align		4
        /*002c*/ 	.byte	0x03, 0x1b
        /*002e*/ 	.short	0x0080


	//----- nvinfo : EIATTR_MERCURY_ISA_VERSION
	.align		4
        /*0030*/ 	.byte	0x03, 0x5f
        /*0032*/ 	.short	0x0101


	//----- nvinfo : EIATTR_EXIT_INSTR_OFFSETS
	.align		4
        /*0034*/ 	.byte	0x04, 0x1c
        /*0036*/ 	.short	(.L_6753 - .L_6752)


	//   ....[0]....
.L_6752:
        /*0038*/ 	.word	0x00003bd0


	//   ....[1]....
        /*003c*/ 	.word	0x00004f60


	//----- nvinfo : EIATTR_MAX_THREADS
	.align		4
.L_6753:
        /*0040*/ 	.byte	0x04, 0x05
        /*0042*/ 	.short	(.L_6755 - .L_6754)
.L_6754:
        /*0044*/ 	.word	0x00000080
        /*0048*/ 	.word	0x00000001
        /*004c*/ 	.word	0x00000001


	//----- nvinfo : EIATTR_CRS_STACK_SIZE
	.align		4
.L_6755:
        /*0050*/ 	.byte	0x04, 0x1e
        /*0052*/ 	.short	(.L_6757 - .L_6756)
.L_6756:
        /*0054*/ 	.word	0x00000000


	//----- nvinfo : EIATTR_CBANK_PARAM_SIZE
	.align		4
.L_6757:
        /*0058*/ 	.byte	0x03, 0x19
        /*005a*/ 	.short	0x0220


	//----- nvinfo : EIATTR_PARAM_CBANK
	.align		4
        /*005c*/ 	.byte	0x04, 0x0a
        /*005e*/ 	.short	(.L_6759 - .L_6758)
	.align		4
.L_6758:
        /*0060*/ 	.word	index@(.nv.constant0._ZN2at6native18elementwise_kernelILi128ELi4EZNS0_22gpu_kernel_impl_nocastIZZZNS0_23logical_not_kernel_cudaERNS_18TensorIteratorBaseEENKUlvE0_clEvENKUlvE4_clEvEUldE_EEvS4_RKT_EUliE_EEviT1_)
        /*0064*/ 	.short	0x0210
        /*0066*/ 	.short	0x0220


	//----- nvinfo : EIATTR_SW_WAR
	.align		4
.L_6759:
        /*0068*/ 	.byte	0x04, 0x36
        /*006a*/ 	.short	(.L_6761 - .L_6760)
.L_6760:
        /*006c*/ 	.word	0x00000008
.L_6761:


//--------------------- .nv.info._ZN2at6native27unrolled_elementwise_kernelIZZZNS0_23logical_not_kernel_cudaERNS_18TensorIteratorBaseEENKUlvE0_clEvENKUlvE4_clEvEUldE_St5arrayIPcLm2EELi4E23TrivialOffsetCalculatorILi1EjESB_NS0_6memory15LoadWithoutCastENSC_16StoreWithoutCastEEEviT_T0_T2_T3_T4_T5_ --------------------------
	.section	.nv.info._ZN2at6native27unrolled_elementwise_kernelIZZZNS0_23logical_not_kernel_cudaERNS_18TensorIteratorBaseEENKUlvE0_clEvENKUlvE4_clEvEUldE_St5arrayIPcLm2EELi4E23TrivialOffsetCalculatorILi1EjESB_NS0_6memory15LoadWithoutCastENSC_16StoreWithoutCastEEEviT_T0_T2_T3_T4_T5_,"",@"SHT_CUDA_INFO"
	.sectionflags	@""
	.align	4


	//----- nvinfo : EIATTR_CUDA_API_VERSION
	.align		4
        /*0000*/ 	.byte	0x04, 0x37
        /*0002*/ 	.short	(.L_6763 - .L_6762)
.L_6762:
        /*0004*/ 	.word	0x00000082


	//----- nvinfo : EIATTR_KPARAM_INFO
	.align		4
.L_6763:
        /*0008*/ 	.byte	0x04, 0x17
        /*000a*/ 	.short	(.L_6765 - .L_6764)
.L_6764:
        /*000c*/ 	.word	0x00000000
        /*0010*/ 	.short	0x0006
        /*0012*/ 	.short	0x001b
        /*0014*/ 	.byte	0x00, 0xf0, 0x05, 0x00


	//----- nvinfo : EIATTR_KPARAM_INFO
	.align		4
.L_6765:
        /*0018*/ 	.byte	0x04, 0x17
        /*001a*/ 	.short	(.L_6767 - .L_6766)
.L_6766:
        /*001c*/ 	.word	0x00000000
        /*0020*/ 	.short	0x0005
        /*0022*/ 	.short	0x001a
        /*0024*/ 	.byte	0x00, 0xf0, 0x05, 0x00


	//----- nvinfo : EIATTR_KPARAM_INFO
	.align		4
.L_6767:
        /*0028*/ 	.byte	0x04, 0x17
        /*002a*/ 	.short	(.L_6769 - .L_6768)
.L_6768:
        /*002c*/ 	.word	0x00000000
        /*0030*/ 	.short	0x0004
        /*0032*/ 	.short	0x0019
        /*0034*/ 	.byte	0x00, 0xf0, 0x05, 0x00


	//----- nvinfo : EIATTR_KPARAM_INFO
	.align		4
.L_6769:
        /*0038*/ 	.byte	0x04, 0x17
        /*003a*/ 	.short	(.L_6771 - .L_6770)
.L_6770:
        /*003c*/ 	.word	0x00000000
        /*0040*/ 	.short	0x0003
        /*0042*/ 	.short	0x0018
        /*0044*/ 	.byte	0x00, 0xf0, 0x05, 0x00


	//----- nvinfo : EIATTR_KPARAM_INFO
	.align		4
.L_6771:
        /*0048*/ 	.byte	0x04, 0x17
        /*004a*/ 	.short	(.L_6773 - .L_6772)
.L_6772:
        /*004c*/ 	.word	0x00000000
        /*0050*/ 	.short	0x0002
        /*0052*/ 	.short	0x0008
        /*0054*/ 	.byte	0x00, 0xf0, 0x41, 0x00


	//----- nvinfo : EIATTR_KPARAM_INFO
	.align		4
.L_6773:
        /*0058*/ 	.byte	0x04, 0x17
        /*005a*/ 	.short	(.L_6775 - .L_6774)
.L_6774:
        /*005c*/ 	.word	0x00000000
        /*0060*/ 	.short	0x0001
        /*0062*/ 	.short	0x0004
        /*0064*/ 	.byte	0x00, 0xf0, 0x05, 0x00


	//----- nvinfo : EIATTR_KPARAM_INFO
	.align		4
.L_6775:
        /*0068*/ 	.byte	0x04, 0x17
        /*006a*/ 	.short	(.L_6777 - .L_6776)
.L_6776:
        /*006c*/ 	.word	0x00000000
        /*0070*/ 	.short	0x0000
        /*0072*/ 	.short	0x0000
        /*0074*/ 	.byte	0x00, 0xf0, 0x11, 0x00


	//----- nvinfo : EIATTR_SPARSE_MMA_MASK
	.align		4
.L_6777:
        /*0078*/ 	.byte	0x03, 0x50
        /*007a*/ 	.short	0x0000


	//----- nvinfo : EIATTR_MAXREG_COUNT
	.align		4
        /*007c*/ 	.byte	0x03, 0x1b
        /*007e*/ 	.short	0x00ff


	//----- nvinfo : EIATTR_MERCURY_ISA_VERSION
	.align		4
        /*0080*/ 	.byte	0x03, 0x5f
        /*0082*/ 	.short	0x0101


	//----- nvinfo : EIATTR_EXIT_INSTR_OFFSETS
	.align		4
        /*0084*/ 	.byte	0x04, 0x1c
        /*0086*/ 	.short	(.L_6779 - .L_6778)


	//   ....[0]....
.L_6778:
        /*0088*/ 	.word	0x00000400


	//   ....[1]....
        /*008c*/ 	.word	0x00000490


	//----- nvinfo : EIATTR_MAX_THREADS
	.align		4
.L_6779:
        /*0090*/ 	.byte	0x04, 0x05
        /*0092*/ 	.short	(.L_6781 - .L_6780)
.L_6780:
        /*0094*/ 	.word	0x00000080
        /*0098*/ 	.word	0x00000001
        /*009c*/ 	.word	0x00000001


	//----- nvinfo : EIATTR_CRS_STACK_SIZE
	.align		4
.L_6781:
        /*00a0*/ 	.byte	0x04, 0x1e
        /*00a2*/ 	.short	(.L_6783 - .L_6782)
.L_6782:
        /*00a4*/ 	.word	0x00000000


	//----- nvinfo : EIATTR_CBANK_PARAM_SIZE
	.align		4
.L_6783:
        /*00a8*/ 	.byte	0x03, 0x19
        /*00aa*/ 	.short	0x001c


	//----- nvinfo : EIATTR_PARAM_CBANK
	.align		4
        /*00ac*/ 	.byte	0x04, 0x0a
        /*00ae*/ 	.short	(.L_6785 - .L_6784)
	.align		4
.L_6784:
        /*00b0*/ 	.word	index@(.nv.constant0._ZN2at6native27unrolled_elementwise_kernelIZZZNS0_23logical_not_kernel_cudaERNS_18TensorIteratorBaseEENKUlvE0_clEvENKUlvE4_clEvEUldE_St5arrayIPcLm2EELi4E23TrivialOffsetCalculatorILi1EjESB_NS0_6memory15LoadWithoutCastENSC_16StoreWithoutCastEEEviT_T0_T2_T3_T4_T5_)
        /*00b4*/ 	.short	0x0210
        /*00b6*/ 	.short	0x001c


	//----- nvinfo : EIATTR_SW_WAR
	.align		4
.L_6785:
        /*00b8*/ 	.byte	0x04, 0x36
        /*00ba*/ 	.short	(.L_6787 - .L_6786)
.L_6786:
        /*00bc*/ 	.word	0x00000008
.L_6787:


//--------------------- .nv.info._ZN2at6native29vectorized_elementwise_kernelILi2EZZZNS0_23logical_not_kernel_cudaERNS_18TensorIteratorBaseEENKUlvE0_clEvENKUlvE4_clEvEUldE_St5arrayIPcLm2EEEEviT0_T1_ --------------------------
	.section	.nv.info._ZN2at6native29vectorized_elementwise_kernelILi2EZZZNS0_23logical_not_kernel_cudaERNS_18TensorIteratorBaseEENKUlvE0_clEvENKUlvE4_clEvEUldE_St5arrayIPcLm2EEEEviT0_T1_,"",@"SHT_CUDA_INFO"
	.sectionflags	@""
	.align	4


	//----- nvinfo : EIATTR_CUDA_API_VERSION
	.align		4
        /*0000*/ 	.byte	0x04, 0x37
        /*0002*/ 	.short	(.L_6789 - .L_6788)
.L_6788:
        /*0004*/ 	.word	0x00000082


	//----- nvinfo : EIATTR_KPARAM_INFO
	.align		4
.L_6789:
        /*0008*/ 	.byte	0x04, 0x17
        /*000a*/ 	.short	(.L_6791 - .L_6790)
.L_6790:
        /*000c*/ 	.word	0x00000000
        /*0010*/ 	.short	0x0002
        /*0012*/ 	.short	0x0008
        /*0014*/ 	.byte	0x00, 0xf0, 0x41, 0x00


	//----- nvinfo : EIATTR_KPARAM_INFO
	.align		4
.L_6791:
        /*0018*/ 	.byte	0x04, 0x17
        /*001a*/ 	.short	(.L_6793 - .L_6792)
.L_6792:
        /*001c*/ 	.word	0x00000000
        /*0020*/ 	.short	0x0001
        /*0022*/ 	.short	0x0004
        /*0024*/ 	.byte	0x00, 0xf0, 0x05, 0x00


	//----- nvinfo : EIATTR_KPARAM_INFO
	.align		4
.L_6793:
        /*0028*/ 	.byte	0x04, 0x17
        /*002a*/ 	.short	(.L_6795 - .L_6794)
.L_6794:
        /*002c*/ 	.word	0x00000000
        /*0030*/ 	.short	0x0000
        /*0032*/ 	.short	0x0000
        /*0034*/ 	.byte	0x00, 0xf0, 0x11, 0x00


	//----- nvinfo : EIATTR_SPARSE_MMA_MASK
	.align		4
.L_6795:
        /*0038*/ 	.byte	0x03, 0x50
        /*003a*/ 	.short	0x0000


	//----- nvinfo : EIATTR_MAXREG_COUNT
	.align		4
        /*003c*/ 	.byte	0x03, 0x1b
        /*003e*/ 	.short	0x00ff


	//----- nvinfo : EIATTR_MERCURY_ISA_VERSION
	.align		4
        /*0040*/ 	.byte	0x03, 0x5f
        /*0042*/ 	.short	0x0101


	//----- nvinfo : EIATTR_EXIT_INSTR_OFFSETS
	.align		4
        /*0044*/ 	.byte	0x04, 0x1c
        /*0046*/ 	.short	(.L_6797 - .L_6796)


	//   ....[0]....
.L_6796:
        /*0048*/ 	.word	0x000002c0


	//   ....[1]....
        /*004c*/ 	.word	0x00000b90


	//   ....[2]....
        /*0050*/ 	.word	0x00000bf0


	//----- nvinfo : EIATTR_MAX_THREADS
	.align		4
.L_6797:
        /*0054*/ 	.byte	0x04, 0x05
        /*0056*/ 	.short	(.L_6799 - .L_6798)
.L_6798:
        /*0058*/ 	.word	0x00000080
        /*005c*/ 	.word	0x00000001
        /*0060*/ 	.word	0x00000001


	//----- nvinfo : EIATTR_CRS_STACK_SIZE
	.align		4
.L_6799:
        /*0064*/ 	.byte	0x04, 0x1e
        /*0066*/ 	.short	(.L_6801 - .L_6800)
.L_6800:
        /*0068*/ 	.word	0x00000000


	//----- nvinfo : EIATTR_CBANK_PARAM_SIZE
	.align		4
.L_6801:
        /*006c*/ 	.byte	0x03, 0x19
        /*006e*/ 	.short	0x0018


	//----- nvinfo : EIATTR_PARAM_CBANK
	.align		4
        /*0070*/ 	.byte	0x04, 0x0a
        /*0072*/ 	.short	(.L_6803 - .L_6802)
	.align		4
.L_6802:
        /*0074*/ 	.word	index@(.nv.constant0._ZN2at6native29vectorized_elementwise_kernelILi2EZZZNS0_23logical_not_kernel_cudaERNS_18TensorIteratorBaseEENKUlvE0_clEvENKUlvE4_clEvEUldE_St5arrayIPcLm2EEEEviT0_T1_)
        /*0078*/ 	.short	0x0210
        /*007a*/ 	.short	0x0018


	//----- nvinfo : EIATTR_SW_WAR
	.align		4
.L_6803:
        /*007c*/ 	.byte	0x04, 0x36
        /*007e*/ 	.short	(.L_6805 - .L_6804)
.L_6804:
        /*0080*/ 	.word	0x00000008
.L_6805:


//--------------------- .nv.info._ZN2at6native29vectorized_elementwise_kernelILi4EZZZNS0_23logical_not_kernel_cudaERNS_18TensorIteratorBaseEENKUlvE0_clEvENKUlvE4_clEvEUldE_St5arrayIPcLm2EEEEviT0_T1_ --------------------------
	.section	.nv.info._ZN2at6native29vectorized_elementwise_kernelILi4EZZZNS0_23logical_not_kernel_cudaERNS_18TensorIteratorBaseEENKUlvE0_clEvENKUlvE4_clEvEUldE_St5arrayIPcLm2EEEEviT0_T1_,"",@"SHT_CUDA_INFO"
	.sectionflags	@""
	.align	4


	//----- nvinfo : EIATTR_CUDA_API_VERSION
	.align		4
        /*0000*/ 	.byte	0x04, 0x37
        /*0002*/ 	.short	(.L_6807 - .L_6806)
.L_6806:
        /*0004*/ 	.word	0x00000082


	//----- nvinfo : EIATTR_KPARAM_INFO
	.align		4
.L_6807:
        /*0008*/ 	.byte	0x04, 0x17
        /*000a*/ 	.short	(.L_6809 - .L_6808)
.L_6808:
        /*000c*/ 	.word	0x00000000
        /*0010*/ 	.short	0x0002
        /*0012*/ 	.short	0x0008
        /*0014*/ 	.byte	0x00, 0xf0, 0x41, 0x00


	//----- nvinfo : EIATTR_KPARAM_INFO
	.align		4
.L_6809:
        /*0018*/ 	.byte	0x04, 0x17
        /*001a*/ 	.short	(.L_6811 - .L_6810)
.L_6810:
        /*001c*/ 	.word	0x00000000
        /*0020*/ 	.short	0x0001
        /*0022*/ 	.short	0x0004
        /*0024*/ 	.byte	0x00, 0xf0, 0x05, 0x00


	//----- nvinfo : EIATTR_KPARAM_INFO
	.align		4
.L_6811:
        /*0028*/ 	.byte	0x04, 0x17
        /*002a*/ 	.short	(.L_6813 - .L_6812)
.L_6812:
        /*002c*/ 	.word	0x00000000
        /*0030*/ 	.short	0x0000
        /*0032*/ 	.short	0x0000
        /*0034*/ 	.byte	0x00, 0xf0, 0x11, 0x00


	//----- nvinfo : EIATTR_SPARSE_MMA_MASK
	.align		4
.L_6813:
        /*0038*/ 	.byte	0x03, 0x50
        /*003a*/ 	.short	0x0000


	//----- nvinfo : EIATTR_MAXREG_COUNT
	.align		4
        /*003c*/ 	.byte	0x03, 0x1b
        /*003e*/ 	.short	0x00ff


	//----- nvinfo : EIATTR_MERCURY_ISA_VERSION
	.align		4
        /*0040*/ 	.byte	0x03, 0x5f
        /*0042*/ 	.short	0x0101


	//----- nvinfo : EIATTR_EXIT_INSTR_OFFSETS
	.align		4
        /*0044*/ 	.byte	0x04, 0x1c
        /*0046*/ 	.short	(.L_6815 - .L_6814)


	//   ....[0]....
.L_6814:
        /*0048*/ 	.word	0x000002c0


	//   ....[1]....
        /*004c*/ 	.word	0x00000b90


	//   ....[2]....
        /*0050*/ 	.word	0x00000bf0


	//----- nvinfo : EIATTR_MAX_THREADS
	.align		4
.L_6815:
        /*0054*/ 	.byte	0x04, 0x05
        /*0056*/ 	.short	(.L_6817 - .L_6816)
.L_6816:
        /*0058*/ 	.word	0x00000080
        /*005c*/ 	.word	0x00000001
        /*0060*/ 	.word	0x00000001


	//----- nvinfo : EIATTR_CRS_STACK_SIZE
	.align		4
.L_6817:
        /*0064*/ 	.byte	0x04, 0x1e
        /*0066*/ 	.short	(.L_6819 - .L_6818)
.L_6818:
        /*0068*/ 	.word	0x00000000


	//----- nvinfo : EIATTR_CBANK_PARAM_SIZE
	.align		4
.L_6819:
        /*006c*/ 	.byte	0x03, 0x19
        /*006e*/ 	.short	0x0018


	//----- nvinfo : EIATTR_PARAM_CBANK
	.align		4
        /*0070*/ 	.byte	0x04, 0x0a
        /*0072*/ 	.short	(.L_6821 - .L_6820)
	.align		4
.L_6820:
        /*0074*/ 	.word	index@(.nv.constant0._ZN2at6native29vectorized_elementwise_kernelILi4EZZZNS0_23logical_not_kernel_cudaERNS_18TensorIteratorBaseEENKUlvE0_clEvENKUlvE4_clEvEUldE_St5arrayIPcLm2EEEEviT0_T1_)
        /*0078*/ 	.short	0x0210
        /*007a*/ 	.short	0x0018


	//----- nvinfo : EIATTR_SW_WAR
	.align		4
.L_6821:
        /*007c*/ 	.byte	0x04, 0x36
        /*007e*/ 	.short	(.L_6823 - .L_6822)
.L_6822:
        /*0080*/ 	.word	0x00000008
.L_6823:


//--------------------- .nv.info._ZN2at6native29vectorized_elementwise_kernelILi8EZZZNS0_23logical_not_kernel_cudaERNS_18TensorIteratorBaseEENKUlvE0_clEvENKUlvE4_clEvEUldE_St5arrayIPcLm2EEEEviT0_T1_ --------------------------
	.section	.nv.info._ZN2at6native29vectorized_elementwise_kernelILi8EZZZNS0_23logical_not_kernel_cudaERNS_18TensorIteratorBaseEENKUlvE0_clEvENKUlvE4_clEvEUldE_St5arrayIPcLm2EEEEviT0_T1_,"",@"SHT_CUDA_INFO"
	.sectionflags	@""
	.align	4


	//----- nvinfo : EIATTR_CUDA_API_VERSION
	.align		4
        /*0000*/ 	.byte	0x04, 0x37
        /*0002*/ 	.short	(.L_6825 - .L_6824)
.L_6824:
        /*0004*/ 	.word	0x00000082


	//----- nvinfo : EIATTR_KPARAM_INFO
	.align		4
.L_6825:
        /*0008*/ 	.byte	0x04, 0x17
        /*000a*/ 	.short	(.L_6827 - .L_6826)
.L_6826:
        /*000c*/ 	.word	0x00000000
        /*0010*/ 	.short	0x0002
        /*0012*/ 	.short	0x0008
        /*0014*/ 	.byte	0x00, 0xf0, 0x41, 0x00


	//----- nvinfo : EIATTR_KPARAM_INFO
	.align		4
.L_6827:
        /*0018*/ 	.byte	0x04, 0x17
        /*001a*/ 	.short	(.L_6829 - .L_6828)
.L_6828:
        /*001c*/ 	.word	0x00000000
        /*0020*/ 	.short	0x0001
        /*0022*/ 	.short	0x0004
        /*0024*/ 	.byte	0x00, 0xf0, 0x05, 0x00


	//----- nvinfo : EIATTR_KPARAM_INFO
	.align		4
.L_6829:
        /*0028*/ 	.byte	0x04, 0x17
        /*002a*/ 	.short	(.L_6831 - .L_6830)
.L_6830:
        /*002c*/ 	.word	0x00000000
        /*0030*/ 	.short	0x0000
        /*0032*/ 	.short	0x0000
        /*0034*/ 	.byte	0x00, 0xf0, 0x11, 0x00


	//----- nvinfo : EIATTR_SPARSE_MMA_MASK
	.align		4
.L_6831:
        /*0038*/ 	.byte	0x03, 0x50
        /*003a*/ 	.short	0x0000


	//----- nvinfo : EIATTR_MAXREG_COUNT
	.align		4
        /*003c*/ 	.byte	0x03, 0x1b
        /*003e*/ 	.short	0x00ff


	//----- nvinfo : EIATTR_MERCURY_ISA_VERSION
	.align		4
        /*0040*/ 	.byte	0x03, 0x5f
        /*0042*/ 	.short	0x0101


	//----- nvinfo : EIATTR_EXIT_INSTR_OFFSETS
	.align		4
        /*0044*/ 	.byte	0x04, 0x1c
        /*0046*/ 	.short	(.L_6833 - .L_6832)


	//   ....[0]....
.L_6832:
        /*0048*/ 	.word	0x000002f0


	//   ....[1]....
        /*004c*/ 	.word	0x00000bc0


	//   ....[2]....
        /*0050*/ 	.word	0x00000c20


	//----- nvinfo : EIATTR_MAX_THREADS
	.align		4
.L_6833:
        /*0054*/ 	.byte	0x04, 0x05
        /*0056*/ 	.short	(.L_6835 - .L_6834)
.L_6834:
        /*0058*/ 	.word	0x00000080
        /*005c*/ 	.word	0x00000001
        /*0060*/ 	.word	0x00000001


	//----- nvinfo : EIATTR_CRS_STACK_SIZE
	.align		4
.L_6835:
        /*0064*/ 	.byte	0x04, 0x1e
        /*0066*/ 	.short	(.L_6837 - .L_6836)
.L_6836:
        /*0068*/ 	.word	0x00000000


	//----- nvinfo : EIATTR_CBANK_PARAM_SIZE
	.align		4
.L_6837:
        /*006c*/ 	.byte	0x03, 0x19
        /*006e*/ 	.short	0x0018


	//----- nvinfo : EIATTR_PARAM_CBANK
	.align		4
        /*0070*/ 	.byte	0x04, 0x0a
        /*0072*/ 	.short	(.L_6839 - .L_6838)
	.align		4
.L_6838:
        /*0074*/ 	.word	index@(.nv.constant0._ZN2at6native29vectorized_elementwise_kernelILi8EZZZNS0_23logical_not_kernel_cudaERNS_18TensorIteratorBaseEENKUlvE0_clEvENKUlvE4_clEvEUldE_St5arrayIPcLm2EEEEviT0_T1_)
        /*0078*/ 	.short	0x0210
        /*007a*/ 	.short	0x0018


	//----- nvinfo : EIATTR_SW_WAR
	.align		4
.L_6839:
        /*007c*/ 	.byte	0x04, 0x36
        /*007e*/ 	.short	(.L_6841 - .L_6840)
.L_6840:
        /*0080*/ 	.word	0x00000008
.L_6841:


//--------------------- .nv.info._ZN2at6native18elementwise_kernelILi128ELi4EZNS0_15gpu_kernel_implIZZZNS0_23logical_not_kernel_cudaERNS_18TensorIteratorBaseEENKUlvE0_clEvENKUlvE3_clEvEUlsE_EEvS4_RKT_EUliE_EEviT1_ --------------------------
	.section	.nv.info._ZN2at6native18elementwise_kernelILi128ELi4EZNS0_15gpu_kernel_implIZZZNS0_23logical_not_kernel_cudaERNS_18TensorIteratorBaseEENKUlvE0_clEvENKUlvE3_clEvEUlsE_EEvS4_RKT_EUliE_EEviT1_,"",@"SHT_CUDA_INFO"
	.sectionflags	@""
	.align	4


	//----- nvinfo : EIATTR_CUDA_API_VERSION
	.align		4
        /*0000*/ 	.byte	0x04, 0x37
        /*0002*/ 	.short	(.L_6843 - .L_6842)
.L_6842:
        /*0004*/ 	.word	0x00000082


	//----- nvinfo : EIATTR_KPARAM_INFO
	.align		4
.L_6843:
        /*0008*/ 	.byte	0x04, 0x17
        /*000a*/ 	.short	(.L_6845 - .L_6844)
.L_6844:
        /*000c*/ 	.word	0x00000000
        /*0010*/ 	.short	0x0001
        /*0012*/ 	.short	0x0008
        /*0014*/ 	.byte	0x00, 0xf0, 0x61, 0x08


	//----- nvinfo : EIATTR_KPARAM_INFO
	.align		4
.L_6845:
        /*0018*/ 	.byte	0x04, 0x17
        /*001a*/ 	.short	(.L_6847 - .L_6846)
.L_6846:
        /*001c*/ 	.word	0x00000000
        /*0020*/ 	.short	0x0000
        /*0022*/ 	.short	0x0000
        /*0024*/ 	.byte	0x00, 0xf0, 0x11, 0x00


	//----- nvinfo : EIATTR_SPARSE_MMA_MASK
	.align		4
.L_6847:
        /*0028*/ 	.byte	0x03, 0x50
        /*002a*/ 	.short	0x0000


	//----- nvinfo : EIATTR_MAXREG_COUNT
	.align		4
        /*002c*/ 	.byte	0x03, 0x1b
        /*002e*/ 	.short	0x0080


	//----- nvinfo : EIATTR_EXTERNS
	.align		4
        /*0030*/ 	.byte	0x04, 0x0f
        /*0032*/ 	.short	(.L_6849 - .L_6848)


	//   ....[0]....
	.align		4
.L_6848:
        /*0034*/ 	.word	index@(__assertfail)


	//----- nvinfo : EIATTR_MERCURY_ISA_VERSION
	.align		4
.L_6849:
        /*0038*/ 	.byte	0x03, 0x5f
        /*003a*/ 	.short	0x0101


	//----- nvinfo : EIATTR_SYSCALL_OFFSETS
	.align		4
        /*003c*/ 	.byte	0x04, 0x46
        /*003e*/ 	.short	(.L_6851 - .L_6850)


	//   ....[0]....
.L_6850:
        /*0040*/ 	.word	0x000021e0


	//   ....[1]....
        /*0044*/ 	.word	0x00002f60


	//   ....[2]....
        /*0048*/ 	.word	0x00005190


	//   ....[3]....
        /*004c*/ 	.word	0x00005f00


	//   ....[4]....
        /*0050*/ 	.word	0x00008110


	//   ....[5]....
        /*0054*/ 	.word	0x00008e80


	//   ....[6]....
        /*0058*/ 	.word	0x0000b080


	//   ....[7]....
        /*005c*/ 	.word	0x0000bdf0


	//----- nvinfo : EIATTR_EXIT_INSTR_OFFSETS
	.align		4
.L_6851:
        /*0060*/ 	.byte	0x04, 0x1c
        /*0062*/ 	.short	(.L_6853 - .L_6852)


	//   ....[0]....
.L_6852:
        /*0064*/ 	.word	0x00008f30


	//   ....[1]....
        /*0068*/ 	.word	0x0000b1e0


	//   ....[2]....
        /*006c*/ 	.word	0x0000b200


	//   ....[3]....
        /*0070*/ 	.word	0x0000b290


	//   ....[4]....
        /*0074*/ 	.word	0x0000b2b0


	//   ....[5]....
        /*0078*/ 	.word	0x0000b2d0


	//   ....[6]....
        /*007c*/ 	.word	0x0000b360


	//   ....[7]....
        /*0080*/ 	.word	0x0000b3a0


	//   ....[8]....
        /*0084*/ 	.word	0x0000b440


	//   ....[9]....
        /*0088*/ 	.word	0x0000b490


	//   ....[10]....
        /*008c*/ 	.word	0x0000b4d0


	//   ....[11]....
        /*0090*/ 	.word	0x0000b570


	//   ....[12]....
        /*0094*/ 	.word	0x0000b5c0


	//   ....[13]....
        /*0098*/ 	.word	0x0000b710


	//   ....[14]....
        /*009c*/ 	.word	0x0000b7b0


	//   ....[15]....
        /*00a0*/ 	.word	0x0000b7f0


	//   ....[16]....
        /*00a4*/ 	.word	0x0000b840


	//   ....[17]....
        /*00a8*/ 	.word	0x0000b880


	//   ....[18]....
        /*00ac*/ 	.word	0x0000b920


	//   ....[19]....
        /*00b0*/ 	.word	0x0000ba60


	//   ....[20]....
        /*00b4*/ 	.word	0x0000bba0


	//   ....[21]....
        /*00b8*/ 	.word	0x0000bcf0


	//   ....[22]....
        /*00bc*/ 	.word	0x0000be00


	//   ....[23]....
        /*00c0*/ 	.word	0x0000be30


	//   ....[24]....
        /*00c4*/ 	.word	0x0000be50


	//----- nvinfo : EIATTR_MAX_THREADS
	.align		4
.L_6853:
        /*00c8*/ 	.byte	0x04, 0x05
        /*00ca*/ 	.short	(.L_6855 - .L_6854)
.L_6854:
        /*00cc*/ 	.word	0x00000080
        /*00d0*/ 	.word	0x00000001
        /*00d4*/ 	.word	0x00000001


	//----- nvinfo : EIATTR_CRS_STACK_SIZE
	.align		4
.L_6855:
        /*00d8*/ 	.byte	0x04, 0x1e
        /*00da*/ 	.short	(.L_6857 - .L_6856)
.L_6856:
        /*00dc*/ 	.word	0x00000000


	//----- nvinfo : EIATTR_CBANK_PARAM_SIZE
	.align		4
.L_6857:
        /*00e0*/ 	.byte	0x03, 0x19
        /*00e2*/ 	.short	0x0220


	//----- nvinfo : EIATTR_PARAM_CBANK
	.align		4
        /*00e4*/ 	.byte	0x04, 0x0a
        /*00e6*/ 	.short	(.L_6859 - .L_6858)
	.align		4
.L_6858:
        /*00e8*/ 	.word	index@(.nv.constant0._ZN2at6native18elementwise_kernelILi128ELi4EZNS0_15gpu_kernel_implIZZZNS0_23logical_not_kernel_cudaERNS_18TensorIteratorBaseEENKUlvE0_clEvENKUlvE3_clEvEUlsE_EEvS4_RKT_EUliE_EEviT1_)
        /*00ec*/ 	.short	0x0210
        /*00ee*/ 	.short	0x0220


	//----- nvinfo : EIATTR_SW_WAR
	.align		4
.L_6859:
        /*00f0*/ 	.byte	0x04, 0x36
        /*00f2*/ 	.short	(.L_6861 - .L_6860)
.L_6860:
        /*00f4*/ 	.word	0x00000008
.L_6861:


//--------------------- .nv.info._ZN2at6native27unrolled_elementwise_kernelIZZZNS0_23logical_not_kernel_cudaERNS_18TensorIteratorBaseEENKUlvE0_clEvENKUlvE3_clEvEUlsE_St5arrayIPcLm2EELi4E23TrivialOffsetCalculatorILi1EjESB_NS0_6memory12LoadWithCastILi1EEENSC_13StoreWithCastILi1EEEEEviT_T0_T2_T3_T4_T5_ --------------------------
	.section	.nv.info._ZN2at6native27unrolled_elementwise_kernelIZZZNS0_23logical_not_kernel_cudaERNS_18TensorIteratorBaseEENKUlvE0_clEvENKUlvE3_clEvEUlsE_St5arrayIPcLm2EELi4E23TrivialOffsetCalculatorILi1EjESB_NS0_6memory12LoadWithCastILi1EEENSC_13StoreWithCastILi1EEEEEviT_T0_T2_T3_T4_T5_,"",@"SHT_CUDA_INFO"
	.sectionflags	@""
	.align	4


	//----- nvinfo : EIATTR_CUDA_API_VERSION
	.align		4
        /*0000*/ 	.byte	0x04, 0x37
        /*0002*/ 	.short	(.L_6863 - .L_6862)
.L_6862:
        /*0004*/ 	.word	0x00000082


	//----- nvinfo : EIATTR_KPARAM_INFO
	.align		4
.L_6863:
        /*0008*/ 	.byte	0x04, 0x17
        /*000a*/ 	.short	(.L_6865 - .L_6864)
.L_6864:
        /*000c*/ 	.word	0x00000000
        /*0010*/ 	.short	0x0006
        /*0012*/ 	.short	0x0024
        /*0014*/ 	.byte	0x00, 0xf0, 0x21, 0x00


	//----- nvinfo : EIATTR_KPARAM_INFO
	.align		4
.L_6865:
        /*0018*/ 	.byte	0x04, 0x17
        /*001a*/ 	.short	(.L_6867 - .L_6866)
.L_6866:
        /*001c*/ 	.word	0x00000000
        /*0020*/ 	.short	0x0005
        /*0022*/ 	.short	0x001c
        /*0024*/ 	.byte	0x00, 0xf0, 0x21, 0x00


	//----- nvinfo : EIATTR_KPARAM_INFO
	.align		4
.L_6867:
        /*0028*/ 	.byte	0x04, 0x17
        /*002a*/ 	.short	(.L_6869 - .L_6868)
.L_6868:
        /*002c*/ 	.word	0x00000000
        /*0030*/ 	.short	0x0004
        /*0032*/ 	.short	0x0019
        /*0034*/ 	.byte	0x00, 0xf0, 0x05, 0x00


	//----- nvinfo : EIATTR_KPARAM_INFO
	.align		4
.L_6869:
        /*0038*/ 	.byte	0x04, 0x17
        /*003a*/ 	.short	(.L_6871 - .L_6870)
.L_6870:
        /*003c*/ 	.word	0x00000000
        /*0040*/ 	.short	0x0003
        /*0042*/ 	.short	0x0018
        /*0044*/ 	.byte	0x00, 0xf0, 0x05, 0x00


	//----- nvinfo : EIATTR_KPARAM_INFO
	.align		4
.L_6871:
        /*0048*/ 	.byte	0x04, 0x17
        /*004a*/ 	.short	(.L_6873 - .L_6872)
.L_6872:
        /*004c*/ 	.word	0x00000000
        /*0050*/ 	.short	0x0002
        /*0052*/ 	.short	0x0008
        /*0054*/ 	.byte	0x00, 0xf0, 0x41, 0x00


	//----- nvinfo : EIATTR_KPARAM_INFO
	.align		4
.L_6873:
        /*0058*/ 	.byte	0x04, 0x17
        /*005a*/ 	.short	(.L_6875 - .L_6874)
.L_6874:
        /*005c*/ 	.word	0x00000000
        /*0060*/ 	.short	0x0001
        /*0062*/ 	.short	0x0004
        /*0064*/ 	.byte	0x00, 0xf0, 0x05, 0x00


	//----- nvinfo : EIATTR_KPARAM_INFO
	.align		4
.L_6875:
        /*0068*/ 	.byte	0x04, 0x17
        /*006a*/ 	.short	(.L_6877 - .L_6876)
.L_6876:
        /*006c*/ 	.word	0x00000000
        /*0070*/ 	.short	0x0000
        /*0072*/ 	.short	0x0000
        /*0074*/ 	.byte	0x00, 0xf0, 0x11, 0x00


	//----- nvinfo : EIATTR_SPARSE_MMA_MASK
	.align		4
.L_6877:
        /*0078*/ 	.byte	0x03, 0x50
        /*007a*/ 	.short	0x0000


	//----- nvinfo : EIATTR_MAXREG_COUNT
	.align		4
        /*007c*/ 	.byte	0x03, 0x1b
        /*007e*/ 	.short	0x00ff


	//----- nvinfo : EIATTR_EXTERNS
	.align		4
        /*0080*/ 	.byte	0x04, 0x0f
        /*0082*/ 	.short	(.L_6879 - .L_6878)


	//   ....[0]....
	.align		4
.L_6878:
        /*0084*/ 	.word	index@(__assertfail)


	//----- nvinfo : EIATTR_MERCURY_ISA_VERSION
	.align		4
.L_6879:
        /*0088*/ 	.byte	0x03, 0x5f
        /*008a*/ 	.short	0x0101


	//----- nvinfo : EIATTR_SYSCALL_OFFSETS
	.align		4
        /*008c*/ 	.byte	0x04, 0x46
        /*008e*/ 	.short	(.L_6881 - .L_6880)


	//   ....[0]....
.L_6880:
        /*0090*/ 	.word	0x00000f10


	//   ....[1]....
        /*0094*/ 	.word	0x00001e20


	//   ....[2]....
        /*0098*/ 	.word	0x00002d40


	//   ....[3]....
        /*009c*/ 	.word	0x00003c30


	//   ....[4]....
        /*00a0*/ 	.word	0x00004bf0


	//   ....[5]....
        /*00a4*/ 	.word	0x00005ad0


	//   ....[6]....
        /*00a8*/ 	.word	0x000069a0


	//   ....[7]....
        /*00ac*/ 	.word	0x00007860


	//----- nvinfo : EIATTR_EXIT_INSTR_OFFSETS
	.align		4
.L_6881:
        /*00b0*/ 	.byte	0x04, 0x1c
        /*00b2*/ 	.short	(.L_6883 - .L_6882)


	//   ....[0]....
.L_6882:
        /*00b4*/ 	.word	0x00006a40


	//   ....[1]....
        /*00b8*/ 	.word	0x00006b70


	//   ....[2]....
        /*00bc*/ 	.word	0x00006b90


	//   ....[3]....
        /*00c0*/ 	.word	0x00006c20


	//   ....[4]....
        /*00c4*/ 	.word	0x00006c40


	//   ....[5]....
        /*00c8*/ 	.word	0x00006c60


	//   ....[6]....
        /*00cc*/ 	.word	0x00006cf0


	//   ....[7]....
        /*00d0*/ 	.word	0x00006d30


	//   ....[8]....
        /*00d4*/ 	.word	0x00006dd0


	//   ....[9]....
        /*00d8*/ 	.word	0x00006e20


	//   ....[10]....
        /*00dc*/ 	.word	0x00006e50


	//   ....[11]....
        /*00e0*/ 	.word	0x00006ef0


	//   ....[12]....
        /*00e4*/ 	.word	0x00006f30


	//   ....[13]....
        /*00e8*/ 	.word	0x000070c0


	//   ....[14]....
        /*00ec*/ 	.word	0x00007220


	//   ....[15]....
        /*00f0*/ 	.word	0x00007260


	//   ....[16]....
        /*00f4*/ 	.word	0x00007300


	//   ....[17]....
        /*00f8*/ 	.word	0x00007480


	//   ....[18]....
        /*00fc*/ 	.word	0x00007600


	//   ....[19]....
        /*0100*/ 	.word	0x00007760


	//   ....[20]....
        /*0104*/ 	.word	0x00007870


	//   ....[21]....
        /*0108*/ 	.word	0x000078a0


	//   ....[22]....
        /*010c*/ 	.word	0x000078c0


	//----- nvinfo : EIATTR_MAX_THREADS
	.align		4
.L_6883:
        /*0110*/ 	.byte	0x04, 0x05
        /*0112*/ 	.short	(.L_6885 - .L_6884)
.L_6884:
        /*0114*/ 	.word	0x00000080
        /*0118*/ 	.word	0x00000001
        /*011c*/ 	.word	0x00000001


	//----- nvinfo : EIATTR_CRS_STACK_SIZE
	.align		4
.L_6885:
        /*0120*/ 	.byte	0x04, 0x1e
        /*0122*/ 	.short	(.L_6887 - .L_6886)
.L_6886:
        /*0124*/ 	.word	0x00000000


	//----- nvinfo : EIATTR_CBANK_PARAM_SIZE
	.align		4
.L_6887:
        /*0128*/ 	.byte	0x03, 0x19
        /*012a*/ 	.short	0x002c


	//----- nvinfo : EIATTR_PARAM_CBANK
	.align		4
        /*012c*/ 	.byte	0x04, 0x0a
        /*012e*/ 	.short	(.L_6889 - .L_6888)
	.align		4
.L_6888:
        /*0130*/ 	.word	index@(.nv.constant0._ZN2at6native27unrolled_elementwise_kernelIZZZNS0_23logical_not_kernel_cudaERNS_18TensorIteratorBaseEENKUlvE0_clEvENKUlvE3_clEvEUlsE_St5arrayIPcLm2EELi4E23TrivialOffsetCalculatorILi1EjESB_NS0_6memory12LoadWithCastILi1EEENSC_13StoreWithCastILi1EEEEEviT_T0_T2_T3_T4_T5_)
        /*0134*/ 	.short	0x0210
        /*0136*/ 	.short	0x002c


	//----- nvinfo : EIATTR_SW_WAR
	.align		4
.L_6889:
        /*0138*/ 	.byte	0x04, 0x36
        /*013a*/ 	.short	(.L_6891 - .L_6890)
.L_6890:
        /*013c*/ 	.word	0x00000008
.L_6891:


//--------------------- .nv.info._ZN2at6native18elementwise_kernelILi128ELi4EZNS0_22gpu_kernel_impl_nocastIZZZNS0_23logical_not_kernel_cudaERNS_18TensorIteratorBaseEENKUlvE0_clEvENKUlvE3_clEvEUlsE_EEvS4_RKT_EUliE_EEviT1_ --------------------------
	.section	.nv.info._ZN2at6native18elementwise_kernelILi128ELi4EZNS0_22gpu_kernel_impl_nocastIZZZNS0_23logical_not_kernel_cudaERNS_18TensorIteratorBaseEENKUlvE0_clEvENKUlvE3_clEvEUlsE_EEvS4_RKT_EUliE_EEviT1_,"",@"SHT_CUDA_INFO"
	.sectionflags	@""
	.align	4


	//----- nvinfo : EIATTR_CUDA_API_VERSION
	.align		4
        /*0000*/ 	.byte	0x04, 0x37
        /*0002*/ 	.short	(.L_6893 - .L_6892)
.L_6892:
        /*0004*/ 	.word	0x00000082


	//----- nvinfo : EIATTR_KPARAM_INFO
	.align		4
.L_6893:
        /*0008*/ 	.byte	0x04, 0x17
        /*000a*/ 	.short	(.L_6895 - .L_6894)
.L_6894:
        /*000c*/ 	.word	0x00000000
        /*0010*/ 	.short	0x0001
        /*0012*/ 	.short	0x0008
        /*0014*/ 	.byte	0x00, 0xf0, 0x61, 0x08


	//----- nvinfo : EIATTR_KPARAM_INFO
	.align		4
.L_6895:
        /*0018*/ 	.byte	0x04, 0x17
        /*001a*/ 	.short	(.L_6897 - .L_6896)
.L_6896:
        /*001c*/ 	.word	0x00000000
        /*0020*/ 	.short	0x0000
        /*0022*/ 	.short	0x0000
        /*0024*/ 	.byte	0x00, 0xf0, 0x11, 0x00


	//----- nvinfo : EIATTR_SPARSE_MMA_MASK
	.align		4
.L_6897:
        /*0028*/ 	.byte	0x03, 0x50
        /*002a*/ 	.short	0x0000


	//----- nvinfo : EIATTR_MAXREG_COUNT
	.align		4
        /*002c*/ 	.byte	0x03, 0x1b
        /*002e*/ 	.short	0x0080


	//----- nvinfo : EIATTR_MERCURY_ISA_VERSION
	.align		4
        /*0030*/ 	.byte	0x03, 0x5f
        /*0032*/ 	.short	0x0101


	//----- nvinfo : EIATTR_EXIT_INSTR_OFFSETS
	.align		4
        /*0034*/ 	.byte	0x04, 0x1c
        /*0036*/ 	.short	(.L_6899 - .L_6898)


	//   ....[0]....
.L_6898:
        /*0038*/ 	.word	0x00003bc0


	//   ....[1]....
        /*003c*/ 	.word	0x00004f50


	//----- nvinfo : EIATTR_MAX_THREADS
	.align		4
.L_6899:
        /*0040*/ 	.byte	0x04, 0x05
        /*0042*/ 	.short	(.L_6901 - .L_6900)
.L_6900:
        /*0044*/ 	.word	0x00000080
        /*0048*/ 	.word	0x00000001
        /*004c*/ 	.word	0x00000001


	//----- nvinfo : EIATTR_CRS_STACK_SIZE
	.align		4
.L_6901:
        /*0050*/ 	.byte	0x04, 0x1e
        /*0052*/ 	.short	(.L_6903 - .L_6902)
.L_6902:
        /*0054*/ 	.word	0x00000000


	//----- nvinfo : EIATTR_CBANK_PARAM_SIZE
	.align		4
.L_6903:
        /*0058*/ 	.byte	0x03, 0x19
        /*005a*/ 	.short	0x0220


	//----- nvinfo : EIATTR_PARAM_CBANK
	.align		4
        /*005c*/ 	.byte	0x04, 0x0a
        /*005e*/ 	.short	(.L_6905 - .L_6904)
	.align		4
.L_6904:
        /*0060*/ 	.word	index@(.nv.constant0._ZN2at6native18elementwise_kernelILi128ELi4EZNS0_22gpu_kernel_impl_nocastIZZZNS0_23logical_not_kernel_cudaERNS_18TensorIteratorBaseEENKUlvE0_clEvENKUlvE3_clEvEUlsE_EEvS4_RKT_EUliE_EEviT1_)
        /*0064*/ 	.short	0x0210
        /*0066*/ 	.short	0x0220


	//----- nvinfo : EIATTR_SW_WAR
	.align		4
.L_6905:
        /*0068*/ 	.byte	0x04, 0x36
        /*006a*/ 	.short	(.L_6907 - .L_6906)
.L_6906:
        /*006c*/ 	.word	0x00000008
.L_6907:


//--------------------- .nv.info._ZN2at6native27unrolled_elementwise_kernelIZZZNS0_23logical_not_kernel_cudaERNS_18TensorIteratorBaseEENKUlvE0_clEvENKUlvE3_clEvEUlsE_St5arrayIPcLm2EELi4E23TrivialOffsetCalculatorILi1EjESB_NS0_6memory15LoadWithoutCastENSC_16StoreWithoutCastEEEviT_T0_T2_T3_T4_T5_ --------------------------
	.section	.nv.info._ZN2at6native27unrolled_elementwise_kernelIZZZNS0_23logical_not_kernel_cudaERNS_18TensorIteratorBaseEENKUlvE0_clEvENKUlvE3_clEvEUlsE_St5arrayIPcLm2EELi4E23TrivialOffsetCalculatorILi1EjESB_NS0_6memory15LoadWithoutCastENSC_16StoreWithoutCastEEEviT_T0_T2_T3_T4_T5_,"",@"SHT_CUDA_INFO"
	.sectionflags	@""
	.align	4


	//----- nvinfo : EIATTR_CUDA_API_VERSION
	.align		4
        /*0000*/ 	.byte	0x04, 0x37
        /*0002*/ 	.short	(.L_6909 - .L_6908)
.L_6908:
        /*0004*/ 	.word	0x00000082


	//----- nvinfo : EIATTR_KPARAM_INFO
	.align		4
.L_6909:
        /*0008*/ 	.byte	0x04, 0x17
        /*000a*/ 	.short	(.L_6911 - .L_6910)
.L_6910:
        /*000c*/ 	.word	0x00000000
        /*0010*/ 	.short	0x0006
        /*0012*/ 	.short	0x001b
        /*0014*/ 	.byte	0x00, 0xf0, 0x05, 0x00


	//----- nvinfo : EIATTR_KPARAM_INFO
	.align		4
.L_6911:
        /*0018*/ 	.byte	0x04, 0x17
        /*001a*/ 	.short	(.L_6913 - .L_6912)
.L_6912:
        /*001c*/ 	.word	0x00000000
        /*0020*/ 	.short	0x0005
        /*0022*/ 	.short	0x001a
        /*0024*/ 	.byte	0x00, 0xf0, 0x05, 0x00


	//----- nvinfo : EIATTR_KPARAM_INFO
	.align		4
.L_6913:
        /*0028*/ 	.byte	0x04, 0x17
        /*002a*/ 	.short	(.L_6915 - .L_6914)
.L_6914:
        /*002c*/ 	.word	0x00000000
        /*0030*/ 	.short	0x0004
        /*0032*/ 	.short	0x0019
        /*0034*/ 	.byte	0x00, 0xf0, 0x05, 0x00


	//----- nvinfo : EIATTR_KPARAM_INFO
	.align		4
.L_6915:
        /*0038*/ 	.byte	0x04, 0x17
        /*003a*/ 	.short	(.L_6917 - .L_6916)
.L_6916:
        /*003c*/ 	.word	0x00000000
        /*0040*/ 	.short	0x0003
        /*0042*/ 	.short	0x0018
        /*0044*/ 	.byte	0x00, 0xf0, 0x05, 0x00


	//----- nvinfo : EIATTR_KPARAM_INFO
	.align		4
.L_6917:
        /*0048*/ 	.byte	0x04, 0x17
        /*004a*/ 	.short	(.L_6919 - .L_6918)
.L_6918:
        /*004c*/ 	.word	0x00000000
        /*0050*/ 	.short	0x0002
        /*0052*/ 	.short	0x0008
        /*0054*/ 	.byte	0x00, 0xf0, 0x41, 0x00


	//----- nvinfo : EIATTR_KPARAM_INFO
	.align		4
.L_6919:
        /*0058*/ 	.byte	0x04, 0x17
        /*005a*/ 	.short	(.L_6921 - .L_6920)
.L_6920:
        /*005c*/ 	.word	0x00000000
        /*0060*/ 	.short	0x0001
        /*0062*/ 	.short	0x0004
        /*0064*/ 	.byte	0x00, 0xf0, 0x05, 0x00


	//----- nvinfo : EIATTR_KPARAM_INFO
	.align		4
.L_6921:
        /*0068*/ 	.byte	0x04, 0x17
        /*006a*/ 	.short	(.L_6923 - .L_6922)
.L_6922:
        /*006c*/ 	.word	0x00000000
        /*0070*/ 	.short	0x0000
        /*0072*/ 	.short	0x0000
        /*0074*/ 	.byte	0x00, 0xf0, 0x11, 0x00


	//----- nvinfo : EIATTR_SPARSE_MMA_MASK
	.align		4
.L_6923:
        /*0078*/ 	.byte	0x03, 0x50
        /*007a*/ 	.short	0x0000


	//----- nvinfo : EIATTR_MAXREG_COUNT
	.align		4
        /*007c*/ 	.byte	0x03, 0x1b
        /*007e*/ 	.short	0x00ff


	//----- nvinfo : EIATTR_MERCURY_ISA_VERSION
	.align		4
        /*0080*/ 	.byte	0x03, 0x5f
        /*0082*/ 	.short	0x0101


	//----- nvinfo : EIATTR_EXIT_INSTR_OFFSETS
	.align		4
        /*0084*/ 	.byte	0x04, 0x1c
        /*0086*/ 	.short	(.L_6925 - .L_6924)


	//   ....[0]....
.L_6924:
        /*0088*/ 	.word	0x00000470


	//   ....[1]....
        /*008c*/ 	.word	0x00000510


	//----- nvinfo : EIATTR_MAX_THREADS
	.align		4
.L_6925:
        /*0090*/ 	.byte	0x04, 0x05
        /*0092*/ 	.short	(.L_6927 - .L_6926)
.L_6926:
        /*0094*/ 	.word	0x00000080
        /*0098*/ 	.word	0x00000001
        /*009c*/ 	.word	0x00000001


	//----- nvinfo : EIATTR_CRS_STACK_SIZE
	.align		4
.L_6927:
        /*00a0*/ 	.byte	0x04, 0x1e
        /*00a2*/ 	.short	(.L_6929 - .L_6928)
.L_6928:
        /*00a4*/ 	.word	0x00000000


	//----- nvinfo : EIATTR_CBANK_PARAM_SIZE
	.align		4
.L_6929:
        /*00a8*/ 	.byte	0x03, 0x19
        /*00aa*/ 	.short	0x001c


	//----- nvinfo : EIATTR_PARAM_CBANK
	.align		4
        /*00ac*/ 	.byte	0x04, 0x0a
        /*00ae*/ 	.short	(.L_6931 - .L_6930)
	.align		4
.L_6930:
        /*00b0*/ 	.word	index@(.nv.constant0._ZN2at6native27unrolled_elementwise_kernelIZZZNS0_23logical_not_kernel_cudaERNS_18TensorIteratorBaseEENKUlvE0_clEvENKUlvE3_clEvEUlsE_St5arrayIPcLm2EELi4E23TrivialOffsetCalculatorILi1EjESB_NS0_6memory15LoadWithoutCastENSC_16StoreWithoutCastEEEviT_T0_T2_T3_T4_T5_)
        /*00b4*/ 	.short	0x0210
        /*00b6*/ 	.short	0x001c


	//----- nvinfo : EIATTR_SW_WAR
	.align		4
.L_6931:
        /*00b8*/ 	.byte	0x04, 0x36
        /*00ba*/ 	.short	(.L_6933 - .L_6932)
.L_6932:
        /*00bc*/ 	.word	0x00000008
.L_6933:


//--------------------- .nv.info._ZN2at6native29vectorized_elementwise_kernelILi2EZZZNS0_23logical_not_kernel_cudaERNS_18TensorIteratorBaseEENKUlvE0_clEvENKUlvE3_clEvEUlsE_St5arrayIPcLm2EEEEviT0_T1_ --------------------------
	.section	.nv.info._ZN2at6native29vectorized_elementwise_kernelILi2EZZZNS0_23logical_not_kernel_cudaERNS_18TensorIteratorBaseEENKUlvE0_clEvENKUlvE3_clEvEUlsE_St5arrayIPcLm2EEEEviT0_T1_,"",@"SHT_CUDA_INFO"
	.sectionflags	@""
	.align	4


	//----- nvinfo : EIATTR_CUDA_API_VERSION
	.align		4
        /*0000*/ 	.byte	0x04, 0x37
        /*0002*/ 	.short	(.L_6935 - .L_6934)
.L_6934:
        /*0004*/ 	.word	0x00000082


	//----- nvinfo : EIATTR_KPARAM_INFO
	.align		4
.L_6935:
        /*0008*/ 	.byte	0x04, 0x17
        /*000a*/ 	.short	(.L_6937 - .L_6936)
.L_6936:
        /*000c*/ 	.word	0x00000000
        /*0010*/ 	.short	0x0002
        /*0012*/ 	.short	0x0008
        /*0014*/ 	.byte	0x00, 0xf0, 0x41, 0x00


	//----- nvinfo : EIATTR_KPARAM_INFO
	.align		4
.L_6937:
        /*0018*/ 	.byte	0x04, 0x17
        /*001a*/ 	.short	(.L_6939 - .L_6938)
.L_6938:
        /*001c*/ 	.word	0x00000000
        /*0020*/ 	.short	0x0001
        /*0022*/ 	.short	0x0004
        /*0024*/ 	.byte	0x00, 0xf0, 0x05, 0x00


	//----- nvinfo : EIATTR_KPARAM_INFO
	.align		4
.L_6939:
        /*0028*/ 	.byte	0x04, 0x17
        /*002a*/ 	.short	(.L_6941 - .L_6940)
.L_6940:
        /*002c*/ 	.word	0x00000000
        /*0030*/ 	.short	0x0000
        /*0032*/ 	.short	0x0000
        /*0034*/ 	.byte	0x00, 0xf0, 0x11, 0x00


	//----- nvinfo : EIATTR_SPARSE_MMA_MASK
	.align		4
.L_6941:
        /*0038*/ 	.byte	0x03, 0x50
        /*003a*/ 	.short	0x0000


	//----- nvinfo : EIATTR_MAXREG_COUNT
	.align		4
        /*003c*/ 	.byte	0x03, 0x1b
        /*003e*/ 	.short	0x00ff


	//----- nvinfo : EIATTR_MERCURY_ISA_VERSION
	.align		4
        /*0040*/ 	.byte	0x03, 0x5f
        /*0042*/ 	.short	0x0101


	//----- nvinfo : EIATTR_EXIT_INSTR_OFFSETS
	.align		4
        /*0044*/ 	.byte	0x04, 0x1c
        /*0046*/ 	.short	(.L_6943 - .L_6942)


	//   ....[0]....
.L_6942:
        /*0048*/ 	.word	0x00000380


	//   ....[1]....
        /*004c*/ 	.word	0x00000cc0


	//   ....[2]....
        /*0050*/ 	.word	0x00000d20


	//----- nvinfo : EIATTR_MAX_THREADS
	.align		4
.L_6943:
        /*0054*/ 	.byte	0x04, 0x05
        /*0056*/ 	.short	(.L_6945 - .L_6944)
.L_6944:
        /*0058*/ 	.word	0x00000080
        /*005c*/ 	.word	0x00000001
        /*0060*/ 	.word	0x00000001


	//----- nvinfo : EIATTR_CRS_STACK_SIZE
	.align		4
.L_6945:
        /*0064*/ 	.byte	0x04, 0x1e
        /*0066*/ 	.short	(.L_6947 - .L_6946)
.L_6946:
        /*0068*/ 	.word	0x00000000


	//----- nvinfo : EIATTR_CBANK_PARAM_SIZE
	.align		4
.L_6947:
        /*006c*/ 	.byte	0x03, 0x19
        /*006e*/ 	.short	0x0018


	//----- nvinfo : EIATTR_PARAM_CBANK
	.align		4
        /*0070*/ 	.byte	0x04, 0x0a
        /*0072*/ 	.short	(.L_6949 - .L_6948)
	.align		4
.L_6948:
        /*0074*/ 	.word	index@(.nv.constant0._ZN2at6native29vectorized_elementwise_kernelILi2EZZZNS0_23logical_not_kernel_cudaERNS_18TensorIteratorBaseEENKUlvE0_clEvENKUlvE3_clEvEUlsE_St5arrayIPcLm2EEEEviT0_T1_)
        /*0078*/ 	.short	0x0210
        /*007a*/ 	.short	0x0018


	//----- nvinfo : EIATTR_SW_WAR
	.align		4
.L_6949:
        /*007c*/ 	.byte	0x04, 0x36
        /*007e*/ 	.short	(.L_6951 - .L_6950)
.L_6950:
        /*0080*/ 	.word	0x00000008
.L_6951:


//--------------------- .nv.info._ZN2at6native29vectorized_elementwise_kernelILi4EZZZNS0_23logical_not_kernel_cudaERNS_18TensorIteratorBaseEENKUlvE0_clEvENKUlvE3_clEvEUlsE_St5arrayIPcLm2EEEEviT0_T1_ --------------------------
	.section	.nv.info._ZN2at6native29vectorized_elementwise_kernelILi4EZZZNS0_23logical_not_kernel_cudaERNS_18TensorIteratorBaseEENKUlvE0_clEvENKUlvE3_clEvEUlsE_St5arrayIPcLm2EEEEviT0_T1_,"",@"SHT_CUDA_INFO"
	.sectionflags	@""
	.align	4


	//----- nvinfo : EIATTR_CUDA_API_VERSION
	.align		4
        /*0000*/ 	.byte	0x04, 0x37
        /*0002*/ 	.short	(.L_6953 - .L_6952)
.L_6952:
        /*0004*/ 	.word	0x00000082


	//----- nvinfo : EIATTR_KPARAM_INFO
	.align		4
.L_6953:
        /*0008*/ 	.byte	0x04, 0x17
        /*000a*/ 	.short	(.L_6955 - .L_6954)
.L_6954:
        /*000c*/ 	.word	0x00000000
        /*0010*/ 	.short	0x0002
        /*0012*/ 	.short	0x0008
        /*0014*/ 	.byte	0x00, 0xf0, 0x41, 0x00


	//----- nvinfo : EIATTR_KPARAM_INFO
	.align		4
.L_6955:
        /*0018*/ 	.byte	0x04, 0x17
        /*001a*/ 	.short	(.L_6957 - .L_6956)
.L_6956:
        /*001c*/ 	.word	0x00000000
        /*0020*/ 	.short	0x0001
        /*0022*/ 	.short	0x0004
        /*0024*/ 	.byte	0x00, 0xf0, 0x05, 0x00


	//----- nvinfo : EIATTR_KPARAM_INFO
	.align		4
.L_6957:
        /*0028*/ 	.byte	0x04, 0x17
        /*002a*/ 	.short	(.L_6959 - .L_6958)
.L_6958:
        /*002c*/ 	.word	0x00000000
        /*0030*/ 	.short	0x0000
        /*0032*/ 	.short	0x0000
        /*0034*/ 	.byte	0x00, 0xf0, 0x11, 0x00


	//----- nvinfo : EIATTR_SPARSE_MMA_MASK
	.align		4
.L_6959:
        /*0038*/ 	.byte	0x03, 0x50
        /*003a*/ 	.short	0x0000


	//----- nvinfo : EIATTR_MAXREG_COUNT
	.align		4
        /*003c*/ 	.byte	0x03, 0x1b
        /*003e*/ 	.short	0x00ff


	//----- nvinfo : EIATTR_MERCURY_ISA_VERSION
	.align		4
        /*0040*/ 	.byte	0x03, 0x5f
        /*0042*/ 	.short	0x0101


	//----- nvinfo : EIATTR_EXIT_INSTR_OFFSETS
	.align		4
        /*0044*/ 	.byte	0x04, 0x1c
        /*0046*/ 	.short	(.L_6961 - .L_6960)


	//   ....[0]....
.L_6960:
        /*0048*/ 	.word	0x00000350


	//   ....[1]....
        /*004c*/ 	.word	0x00000c90


	//   ....[2]....
        /*0050*/ 	.word	0x00000cf0


	//----- nvinfo : EIATTR_MAX_THREADS
	.align		4
.L_6961:
        /*0054*/ 	.byte	0x04, 0x05
        /*0056*/ 	.short	(.L_6963 - .L_6962)
.L_6962:
        /*0058*/ 	.word	0x00000080
        /*005c*/ 	.word	0x00000001
        /*0060*/ 	.word	0x00000001


	//----- nvinfo : EIATTR_CRS_STACK_SIZE
	.align		4
.L_6963:
        /*0064*/ 	.byte	0x04, 0x1e
        /*0066*/ 	.short	(.L_6965 - .L_6964)
.L_6964:
        /*0068*/ 	.word	0x00000000


	//----- nvinfo : EIATTR_CBANK_PARAM_SIZE
	.align		4
.L_6965:
        /*006c*/ 	.byte	0x03, 0x19
        /*006e*/ 	.short	0x0018


	//----- nvinfo : EIATTR_PARAM_CBANK
	.align		4
        /*0070*/ 	.byte	0x04, 0x0a
        /*0072*/ 	.short	(.L_6967 - .L_6966)
	.align		4
.L_6966:
        /*0074*/ 	.word	index@(.nv.constant0._ZN2at6native29vectorized_elementwise_kernelILi4EZZZNS0_23logical_not_kernel_cudaERNS_18TensorIteratorBaseEENKUlvE0_clEvENKUlvE3_clEvEUlsE_St5arrayIPcLm2EEEEviT0_T1_)
        /*0078*/ 	.short	0x0210
        /*007a*/ 	.short	0x0018


	//----- nvinfo : EIATTR_SW_WAR
	.align		4
.L_6967:
        /*007c*/ 	.byte	0x04, 0x36
        /*007e*/ 	.short	(.L_6969 - .L_6968)
.L_6968:
        /*0080*/ 	.word	0x00000008
.L_6969:


//--------------------- .nv.info._ZN2at6native29vectorized_elementwise_kernelILi8EZZZNS0_23logical_not_kernel_cudaERNS_18TensorIteratorBaseEENKUlvE0_clEvENKUlvE3_clEvEUlsE_St5arrayIPcLm2EEEEviT0_T1_ --------------------------
	.section	.nv.info._ZN2at6native29vectorized_elementwise_kernelILi8EZZZNS0_23logical_not_kernel_cudaERNS_18TensorIteratorBaseEENKUlvE0_clEvENKUlvE3_clEvEUlsE_St5arrayIPcLm2EEEEviT0_T1_,"",@"SHT_CUDA_INFO"
	.sectionflags	@""
	.align	4


	//----- nvinfo : EIATTR_CUDA_API_VERSION
	.align		4
        /*0000*/ 	.byte	0x04, 0x37
        /*0002*/ 	.short	(.L_6971 - .L_6970)
.L_6970:
        /*0004*/ 	.word	0x00000082


	//----- nvinfo : EIATTR_KPARAM_INFO
	.align		4
.L_6971:
        /*0008*/ 	.byte	0x04, 0x17
        /*000a*/ 	.short	(.L_6973 - .L_6972)
.L_6972:
        /*000c*/ 	.word	0x00000000
        /*0010*/ 	.short	0x0002
        /*0012*/ 	.short	0x0008
        /*0014*/ 	.byte	0x00, 0xf0, 0x41, 0x00


	//----- nvinfo : EIATTR_KPARAM_INFO
	.align		4
.L_6973:
        /*0018*/ 	.byte	0x04, 0x17
        /*001a*/ 	.short	(.L_6975 - .L_6974)
.L_6974:
        /*001c*/ 	.word	0x00000000
        /*0020*/ 	.short	0x0001
        /*0022*/ 	.short	0x0004
        /*0024*/ 	.byte	0x00, 0xf0, 0x05, 0x00


	//----- nvinfo : EIATTR_KPARAM_INFO
	.align		4
.L_6975:
        /*0028*/ 	.byte	0x04, 0x17
        /*002a*/ 	.short	(.L_6977 - .L_6976)
.L_6976:
        /*002c*/ 	.word	0x00000000
        /*0030*/ 	.short	0x0000
        /*0032*/ 	.short	0x0000
        /*0034*/ 	.byte	0x00, 0xf0, 0x11, 0x00


	//----- nvinfo : EIATTR_SPARSE_MMA_MASK
	.align		4
.L_6977:
        /*0038*/ 	.byte	0x03, 0x50
        /*003a*/ 	.short	0x0000


	//----- nvinfo : EIATTR_MAXREG_COUNT
	.align		4
        /*003c*/ 	.byte	0x03, 0x1b
        /*003e*/ 	.short	0x00ff


	//----- nvinfo : EIATTR_MERCURY_ISA_VERSION
	.align		4
        /*0040*/ 	.byte	0x03, 0x5f
        /*0042*/ 	.short	0x0101


	//----- nvinfo : EIATTR_EXIT_INSTR_OFFSETS
	.align		4
        /*0044*/ 	.byte	0x04, 0x1c
        /*0046*/ 	.short	(.L_6979 - .L_6978)


	//   ....[0]....
.L_6978:
        /*0048*/ 	.word	0x00000380


	//   ....[1]....
        /*004c*/ 	.word	0x00000cc0


	//   ....[2]....
        /*0050*/ 	.word	0x00000d20


	//----- nvinfo : EIATTR_MAX_THREADS
	.align		4
.L_6979:
        /*0054*/ 	.byte	0x04, 0x05
        /*0056*/ 	.short	(.L_6981 - .L_6980)
.L_6980:
        /*0058*/ 	.word	0x00000080
        /*005c*/ 	.word	0x00000001
        /*0060*/ 	.word	0x00000001


	//----- nvinfo : EIATTR_CRS_STACK_SIZE
	.align		4
.L_6981:
        /*0064*/ 	.byte	0x04, 0x1e
        /*0066*/ 	.short	(.L_6983 - .L_6982)
.L_6982:
        /*0068*/ 	.word	0x00000000


	//----- nvinfo : EIATTR_CBANK_PARAM_SIZE
	.align		4
.L_6983:
        /*006c*/ 	.byte	0x03, 0x19
        /*006e*/ 	.short	0x0018


	//----- nvinfo : EIATTR_PARAM_CBANK
	.align		4
        /*0070*/ 	.byte	0x04, 0x0a
        /*0072*/ 	.short	(.L_6985 - .L_6984)
	.align		4
.L_6984:
        /*0074*/ 	.word	index@(.nv.constant0._ZN2at6native29vectorized_elementwise_kernelILi8EZZZNS0_23logical_not_kernel_cudaERNS_18TensorIteratorBaseEENKUlvE0_clEvENKUlvE3_clEvEUlsE_St5arrayIPcLm2EEEEviT0_T1_)
        /*0078*/ 	.short	0x0210
        /*007a*/ 	.short	0x0018


	//----- nvinfo : EIATTR_SW_WAR
	.align		4
.L_6985:
        /*007c*/ 	.byte	0x04, 0x36
        /*007e*/ 	.short	(.L_6987 - .L_6986)
.L_6986:
        /*0080*/ 	.word	0x00000008
.L_6987:


//--------------------- .nv.info._ZN2at6native18elementwise_kernelILi128ELi4EZNS0_15gpu_kernel_implIZZZNS0_23logical_not_kernel_cudaERNS_18TensorIteratorBaseEENKUlvE0_clEvENKUlvE2_clEvEUllE_EEvS4_RKT_EUliE_EEviT1_ --------------------------
	.section	.nv.info._ZN2at6native18elementwise_kernelILi128ELi4EZNS0_15gpu_kernel_implIZZZNS0_23logical_not_kernel_cudaERNS_18TensorIteratorBaseEENKUlvE0_clEvENKUlvE2_clEvEUllE_EEvS4_RKT_EUliE_EEviT1_,"",@"SHT_CUDA_INFO"
	.sectionflags	@""
	.align	4


	//----- nvinfo : EIATTR_CUDA_API_VERSION
	.align		4
        /*0000*/ 	.byte	0x04, 0x37
        /*0002*/ 	.short	(.L_6989 - .L_6988)
.L_6988:
        /*0004*/ 	.word	0x00000082


	//----- nvinfo : EIATTR_KPARAM_INFO
	.align		4
.L_6989:
        /*0008*/ 	.byte	0x04, 0x17
        /*000a*/ 	.short	(.L_6991 - .L_6990)
.L_6990:
        /*000c*/ 	.word	0x00000000
        /*0010*/ 	.short	0x0001
        /*0012*/ 	.short	0x0008
        /*0014*/ 	.byte	0x00, 0xf0, 0x61, 0x08


	//----- nvinfo : EIATTR_KPARAM_INFO
	.align		4
.L_6991:
        /*0018*/ 	.byte	0x04, 0x17
        /*001a*/ 	.short	(.L_6993 - .L_6992)
.L_6992:
        /*001c*/ 	.word	0x00000000
        /*0020*/ 	.short	0x0000
        /*0022*/ 	.short	0x0000
        /*0024*/ 	.byte	0x00, 0xf0, 0x11, 0x00


	//----- nvinfo : EIATTR_SPARSE_MMA_MASK
	.align		4
.L_6993:
        /*0028*/ 	.byte	0x03, 0x50
        /*002a*/ 	.short	0x0000


	//----- nvinfo : EIATTR_MAXREG_COUNT
	.align		4
        /*002c*/ 	.byte	0x03, 0x1b
        /*002e*/ 	.short	0x0080


	//----- nvinfo : EIATTR_EXTERNS
	.align		4
        /*0030*/ 	.byte	0x04, 0x0f
        /*0032*/ 	.short	(.L_6995 - .L_6994)


	//   ....[0]....
	.align		4
.L_6994:
        /*0034*/ 	.word	index@(__assertfail)


	//----- nvinfo : EIATTR_MERCURY_ISA_VERSION
	.align		4
.L_6995:
        /*0038*/ 	.byte	0x03, 0x5f
        /*003a*/ 	.short	0x0101


	//----- nvinfo : EIATTR_SYSCALL_OFFSETS
	.align		4
        /*003c*/ 	.byte	0x04, 0x46
        /*003e*/ 	.short	(.L_6997 - .L_6996)


	//   ....[0]....
.L_6996:
        /*0040*/ 	.word	0x000021c0


	//   ....[1]....
        /*0044*/ 	.word	0x00002f40


	//   ....[2]....
        /*0048*/ 	.word	0x00005140


	//   ....[3]....
        /*004c*/ 	.word	0x00005ec0


	//   ....[4]....
        /*0050*/ 	.word	0x000080b0


	//   ....[5]....
        /*0054*/ 	.word	0x00008e30


	//   ....[6]....
        /*0058*/ 	.word	0x0000b010


	//   ....[7]....
        /*005c*/ 	.word	0x0000bd90


	//----- nvinfo : EIATTR_EXIT_INSTR_OFFSETS
	.align		4
.L_6997:
        /*0060*/ 	.byte	0x04, 0x1c
        /*0062*/ 	.short	(.L_6999 - .L_6998)


	//   ....[0]....
.L_6998:
        /*0064*/ 	.word	0x00008ee0


	//   ....[1]....
        /*0068*/ 	.word	0x0000b180


	//   ....[2]....
        /*006c*/ 	.word	0x0000b1a0


	//   ....[3]....
        /*0070*/ 	.word	0x0000b230


	//   ....[4]....
        /*0074*/ 	.word	0x0000b250


	//   ....[5]....
        /*0078*/ 	.word	0x0000b270


	//   ....[6]....
        /*007c*/ 	.word	0x0000b300


	//   ....[7]....
        /*0080*/ 	.word	0x0000b340


	//   ....[8]....
        /*0084*/ 	.word	0x0000b3e0


	//   ....[9]....
        /*0088*/ 	.word	0x0000b430


	//   ....[10]....
        /*008c*/ 	.word	0x0000b470


	//   ....[11]....
        /*0090*/ 	.word	0x0000b510


	//   ....[12]....
        /*0094*/ 	.word	0x0000b560


	//   ....[13]....
        /*0098*/ 	.word	0x0000b6b0


	//   ....[14]....
        /*009c*/ 	.word	0x0000b750


	//   ....[15]....
        /*00a0*/ 	.word	0x0000b790


	//   ....[16]....
        /*00a4*/ 	.word	0x0000b7e0


	//   ....[17]....
        /*00a8*/ 	.word	0x0000b820


	//   ....[18]....
        /*00ac*/ 	.word	0x0000b8c0


	//   ....[19]....
        /*00b0*/ 	.word	0x0000ba00


	//   ....[20]....
        /*00b4*/ 	.word	0x0000bb40


	//   ....[21]....
        /*00b8*/ 	.word	0x0000bc90


	//   ....[22]....
        /*00bc*/ 	.word	0x0000bda0


	//   ....[23]....
        /*00c0*/ 	.word	0x0000bdd0


	//   ....[24]....
        /*00c4*/ 	.word	0x0000bdf0


	//----- nvinfo : EIATTR_MAX_THREADS
	.align		4
.L_6999:
        /*00c8*/ 	.byte	0x04, 0x05
        /*00ca*/ 	.short	(.L_7001 - .L_7000)
.L_7000:
        /*00cc*/ 	.word	0x00000080
        /*00d0*/ 	.word	0x00000001
        /*00d4*/ 	.word	0x00000001


	//----- nvinfo : EIATTR_CRS_STACK_SIZE
	.align		4
.L_7001:
        /*00d8*/ 	.byte	0x04, 0x1e
        /*00da*/ 	.short	(.L_7003 - .L_7002)
.L_7002:
        /*00dc*/ 	.word	0x00000000


	//----- nvinfo : EIATTR_CBANK_PARAM_SIZE
	.align		4
.L_7003:
        /*00e0*/ 	.byte	0x03, 0x19
        /*00e2*/ 	.short	0x0220


	//----- nvinfo : EIATTR_PARAM_CBANK
	.align		4
        /*00e4*/ 	.byte	0x04, 0x0a
        /*00e6*/ 	.short	(.L_7005 - .L_7004)
	.align		4
.L_7004:
        /*00e8*/ 	.word	index@(.nv.constant0._ZN2at6native18elementwise_kernelILi128ELi4EZNS0_15gpu_kernel_implIZZZNS0_23logical_not_kernel_cudaERNS_18TensorIteratorBaseEENKUlvE0_clEvENKUlvE2_clEvEUllE_EEvS4_RKT_EUliE_EEviT1_)
        /*00ec*/ 	.short	0x0210
        /*00ee*/ 	.short	0x0220


	//----- nvinfo : EIATTR_SW_WAR
	.align		4
.L_7005:
        /*00f0*/ 	.byte	0x04, 0x36
        /*00f2*/ 	.short	(.L_7007 - .L_7006)
.L_7006:
        /*00f4*/ 	.word	0x00000008
.L_7007:


//--------------------- .nv.info._ZN2at6native27unrolled_elementwise_kernelIZZZNS0_23logical_not_kernel_cudaERNS_18TensorIteratorBaseEENKUlvE0_clEvENKUlvE2_clEvEUllE_St5arrayIPcLm2EELi4E23TrivialOffsetCalculatorILi1EjESB_NS0_6memory12LoadWithCastILi1EEENSC_13StoreWithCastILi1EEEEEviT_T0_T2_T3_T4_T5_ --------------------------
	.section	.nv.info._ZN2at6native27unrolled_elementwise_kernelIZZZNS0_23logical_not_kernel_cudaERNS_18TensorIteratorBaseEENKUlvE0_clEvENKUlvE2_clEvEUllE_St5arrayIPcLm2EELi4E23TrivialOffsetCalculatorILi1EjESB_NS0_6memory12LoadWithCastILi1EEENSC_13StoreWithCastILi1EEEEEviT_T0_T2_T3_T4_T5_,"",@"SHT_CUDA_INFO"
	.sectionflags	@""
	.align	4


	//----- nvinfo : EIATTR_CUDA_API_VERSION
	.align		4
        /*0000*/ 	.byte	0x04, 0x37
        /*0002*/ 	.short	(.L_7009 - .L_7008)
.L_7008:
        /*0004*/ 	.word	0x00000082


	//----- nvinfo : EIATTR_KPARAM_INFO
	.align		4
.L_7009:
        /*0008*/ 	.byte	0x04, 0x17
        /*000a*/ 	.short	(.L_7011 - .L_7010)
.L_7010:
        /*000c*/ 	.word	0x00000000
        /*0010*/ 	.short	0x0006
        /*0012*/ 	.short	0x0024
        /*0014*/ 	.byte	0x00, 0xf0, 0x21, 0x00


	//----- nvinfo : EIATTR_KPARAM_INFO
	.align		4
.L_7011:
        /*0018*/ 	.byte	0x04, 0x17
        /*001a*/ 	.short	(.L_7013 - .L_7012)
.L_7012:
        /*001c*/ 	.word	0x00000000
        /*0020*/ 	.short	0x0005
        /*0022*/ 	.short	0x001c
        /*0024*/ 	.byte	0x00, 0xf0, 0x21, 0x00


	//----- nvinfo : EIATTR_KPARAM_INFO
	.align		4
.L_7013:
        /*0028*/ 	.byte	0x04, 0x17
        /*002a*/ 	.short	(.L_7015 - .L_7014)
.L_7014:
        /*002c*/ 	.word	0x00000000
        /*0030*/ 	.short	0x0004
        /*0032*/ 	.short	0x0019
        /*0034*/ 	.byte	0x00, 0xf0, 0x05, 0x00


	//----- nvinfo : EIATTR_KPARAM_INFO
	.align		4
.L_7015:
        /*0038*/ 	.byte	0x04, 0x17
        /*003a*/ 	.short	(.L_7017 - .L_7016)
.L_7016:
        /*003c*/ 	.word	0x00000000
        /*0040*/ 	.short	0x0003
        /*0042*/ 	.short	0x0018
        /*0044*/ 	.byte	0x00, 0xf0, 0x05, 0x00


	//----- nvinfo : EIATTR_KPARAM_INFO
	.align		4
.L_7017:
        /*0048*/ 	.byte	0x04, 0x17
        /*004a*/ 	.short	(.L_7019 - .L_7018)
.L_7018:
        /*004c*/ 	.word	0x00000000
        /*0050*/ 	.short	0x0002
        /*0052*/ 	.short	0x0008
        /*0054*/ 	.byte	0x00, 0xf0, 0x41, 0x00


	//----- nvinfo : EIATTR_KPARAM_INFO
	.align		4
.L_7019:
        /*0058*/ 	.byte	0x04, 0x17
        /*005a*/ 	.short	(.L_7021 - .L_7020)
.L_7020:
        /*005c*/ 	.word	0x00000000
        /*0060*/ 	.short	0x0001
        /*0062*/ 	.short	0x0004
        /*0064*/ 	.byte	0x00, 0xf0, 0x05, 0x00


	//----- nvinfo : EIATTR_KPARAM_INFO
	.align		4
.L_7021:
        /*0068*/ 	.byte	0x04, 0x17
        /*006a*/ 	.short	(.L_7023 - .L_7022)
.L_7022:
        /*006c*/ 	.word	0x00000000
        /*0070*/ 	.short	0x0000
        /*0072*/ 	.short	0x0000
        /*0074*/ 	.byte	0x00, 0xf0, 0x11, 0x00


	//----- nvinfo : EIATTR_SPARSE_MMA_MASK
	.align		4
.L_7023:
        /*0078*/ 	.byte	0x03, 0x50
        /*007a*/ 	.short	0x0000


	//----- nvinfo : EIATTR_MAXREG_COUNT
	.align		4
        /*007c*/ 	.byte	0x03, 0x1b
        /*007e*/ 	.short	0x00ff


	//----- nvinfo : EIATTR_EXTERNS
	.align		4
        /*0080*/ 	.byte	0x04, 0x0f
        /*0082*/ 	.short	(.L_7025 - .L_7024)


	//   ....[0]....
	.align		4
.L_7024:
        /*0084*/ 	.word	index@(__assertfail)


	//----- nvinfo : EIATTR_MERCURY_ISA_VERSION
	.align		4
.L_7025:
        /*0088*/ 	.byte	0x03, 0x5f
        /*008a*/ 	.short	0x0101


	//----- nvinfo : EIATTR_SYSCALL_OFFSETS
	.align		4
        /*008c*/ 	.byte	0x04, 0x46
        /*008e*/ 	.short	(.L_7027 - .L_7026)


	//   ....[0]....
.L_7026:
        /*0090*/ 	.word	0x00000ef0


	//   ....[1]....
        /*0094*/ 	.word	0x00001df0


	//   ....[2]....
        /*0098*/ 	.word	0x00002d00


	//   ....[3]....
        /*009c*/ 	.word	0x00003be0


	//   ....[4]....
        /*00a0*/ 	.word	0x00004bb0


	//   ....[5]....
        /*00a4*/ 	.word	0x00005a80


	//   ....[6]....
        /*00a8*/ 	.word	0x00006930


	//   ....[7]....
        /*00ac*/ 	.word	0x000077e0


	//----- nvinfo : EIATTR_EXIT_INSTR_OFFSETS
	.align		4
.L_7027:
        /*00b0*/ 	.byte	0x04, 0x1c
        /*00b2*/ 	.short	(.L_7029 - .L_7028)


	//   ....[0]....
.L_7028:
        /*00b4*/ 	.word	0x000069c0


	//   ....[1]....
        /*00b8*/ 	.word	0x00006af0


	//   ....[2]....
        /*00bc*/ 	.word	0x00006b10


	//   ....[3]....
        /*00c0*/ 	.word	0x00006ba0


	//   ....[4]....
        /*00c4*/ 	.word	0x00006bc0


	//   ....[5]....
        /*00c8*/ 	.word	0x00006be0


	//   ....[6]....
        /*00cc*/ 	.word	0x00006c70


	//   ....[7]....
        /*00d0*/ 	.word	0x00006cb0


	//   ....[8]....
        /*00d4*/ 	.word	0x00006d50


	//   ....[9]....
        /*00d8*/ 	.word	0x00006da0


	//   ....[10]....
        /*00dc*/ 	.word	0x00006dd0


	//   ....[11]....
        /*00e0*/ 	.word	0x00006e70


	//   ....[12]....
        /*00e4*/ 	.word	0x00006eb0


	//   ....[13]....
        /*00e8*/ 	.word	0x00007040


	//   ....[14]....
        /*00ec*/ 	.word	0x000071a0


	//   ....[15]....
        /*00f0*/ 	.word	0x000071e0


	//   ....[16]....
        /*00f4*/ 	.word	0x00007280


	//   ....[17]....
        /*00f8*/ 	.word	0x00007400


	//   ....[18]....
        /*00fc*/ 	.word	0x00007580


	//   ....[19]....
        /*0100*/ 	.word	0x000076e0


	//   ....[20]....
        /*0104*/ 	.word	0x000077f0


	//   ....[21]....
        /*0108*/ 	.word	0x00007820


	//   ....[22]....
        /*010c*/ 	.word	0x00007840


	//----- nvinfo : EIATTR_MAX_THREADS
	.align		4
.L_7029:
        /*0110*/ 	.byte	0x04, 0x05
        /*0112*/ 	.short	(.L_7031 - .L_7030)
.L_7030:
        /*0114*/ 	.word	0x00000080
        /*0118*/ 	.word	0x00000001
        /*011c*/ 	.word	0x00000001


	//----- nvinfo : EIATTR_CRS_STACK_SIZE
	.align		4
.L_7031:
        /*0120*/ 	.byte	0x04, 0x1e
        /*0122*/ 	.short	(.L_7033 - .L_7032)
.L_7032:
        /*0124*/ 	.word	0x00000000


	//----- nvinfo : EIATTR_CBANK_PARAM_SIZE
	.align		4
.L_7033:
        /*0128*/ 	.byte	0x03, 0x19
        /*012a*/ 	.short	0x002c


	//----- nvinfo : EIATTR_PARAM_CBANK
	.align		4
        /*012c*/ 	.byte	0x04, 0x0a
        /*012e*/ 	.short	(.L_7035 - .L_7034)
	.align		4
.L_7034:
        /*0130*/ 	.word	index@(.nv.constant0._ZN2at6native27unrolled_elementwise_kernelIZZZNS0_23logical_not_kernel_cudaERNS_18TensorIteratorBaseEENKUlvE0_clEvENKUlvE2_clEvEUllE_St5arrayIPcLm2EELi4E23TrivialOffsetCalculatorILi1EjESB_NS0_6memory12LoadWithCastILi1EEENSC_13StoreWithCastILi1EEEEEviT_T0_T2_T3_T4_T5_)
        /*0134*/ 	.short	0x0210
        /*0136*/ 	.short	0x002c


	//----- nvinfo : EIATTR_SW_WAR
	.align		4
.L_7035:
        /*0138*/ 	.byte	0x04, 0x36
        /*013a*/ 	.short	(.L_7037 - .L_7036)
.L_7036:
        /*013c*/ 	.word	0x00000008
.L_7037:


//--------------------- .nv.info._ZN2at6native18elementwise_kernelILi128ELi4EZNS0_22gpu_kernel_impl_nocastIZZZNS0_23logical_not_kernel_cudaERNS_18TensorIteratorBaseEENKUlvE0_clEvENKUlvE2_clEvEUllE_EEvS4_RKT_EUliE_EEviT1_ --------------------------
	.section	.nv.info._ZN2at6native18elementwise_kernelILi128ELi4EZNS0_22gpu_kernel_impl_nocastIZZZNS0_23logical_not_kernel_cudaERNS_18TensorIteratorBaseEENKUlvE0_clEvENKUlvE2_clEvEUllE_EEvS4_RKT_EUliE_EEviT1_,"",@"SHT_CUDA_INFO"
	.sectionflags	@""
	.align	4


	//----- nvinfo : EIATTR_CUDA_API_VERSION
	.align		4
        /*0000*/ 	.byte	0x04, 0x37
        /*0002*/ 	.short	(.L_7039 - .L_7038)
.L_7038:
        /*0004*/ 	.word	0x00000082


	//----- nvinfo : EIATTR_KPARAM_INFO
	.align		4
.L_7039:
        /*0008*/ 	.byte	0x04, 0x17
        /*000a*/ 	.short	(.L_7041 - .L_7040)
.L_7040:
        /*000c*/ 	.word	0x00000000
        /*0010*/ 	.short	0x0001
        /*0012*/ 	.short	0x0008
        /*0014*/ 	.byte	0x00, 0xf0, 0x61, 0x08


	//----- nvinfo : EIATTR_KPARAM_INFO
	.align		4
.L_7041:
        /*0018*/ 	.byte	0x04, 0x17
        /*001a*/ 	.short	(.L_7043 - .L_7042)
.L_7042:
        /*001c*/ 	.word	0x00000000
        /*0020*/ 	.short	0x0000
        /*0022*/ 	.short	0x0000
        /*0024*/ 	.byte	0x00, 0xf0, 0x11, 0x00


	//----- nvinfo : EIATTR_SPARSE_MMA_MASK
	.align		4
.L_7043:
        /*0028*/ 	.byte	0x03, 0x50
        /*002a*/ 	.short	0x0000


	//----- nvinfo : EIATTR_MAXREG_COUNT
	.align		4
        /*002c*/ 	.byte	0x03, 0x1b
        /*002e*/ 	.short	0x0080


	//----- nvinfo : EIATTR_MERCURY_ISA_VERSION
	.align		4
        /*0030*/ 	.byte	0x03, 0x5f
        /*0032*/ 	.short	0x0101


	//----- nvinfo : EIATTR_EXIT_INSTR_OFFSETS
	.align		4
        /*0034*/ 	.byte	0x04, 0x1c
        /*0036*/ 	.short	(.L_7045 - .L_7044)


	//   ....[0]....
.L_7044:
        /*0038*/ 	.word	0x00003c00


	//   ....[1]....
        /*003c*/ 	.word	0x00004fa0


	//----- nvinfo : EIATTR_MAX_THREADS
	.align		4
.L_7045:
        /*0040*/ 	.byte	0x04, 0x05
        /*0042*/ 	.short	(.L_7047 - .L_7046)
.L_7046:
        /*0044*/ 	.word	0x00000080
        /*0048*/ 	.word	0x00000001
        /*004c*/ 	.word	0x00000001


	//----- nvinfo : EIATTR_CRS_STACK_SIZE
	.align		4
.L_7047:
        /*0050*/ 	.byte	0x04, 0x1e
        /*0052*/ 	.short	(.L_7049 - .L_7048)
.L_7048:
        /*0054*/ 	.word	0x00000000


	//----- nvinfo : EIATTR_CBANK_PARAM_SIZE
	.align		4
.L_7049:
        /*0058*/ 	.byte	0x03, 0x19
        /*005a*/ 	.short	0x0220


	//----- nvinfo : EIATTR_PARAM_CBANK
	.align		4
        /*005c*/ 	.byte	0x04, 0x0a
        /*005e*/ 	.short	(.L_7051 - .L_7050)
	.align		4
.L_7050:
        /*0060*/ 	.word	index@(.nv.constant0._ZN2at6native18elementwise_kernelILi128ELi4EZNS0_22gpu_kernel_impl_nocastIZZZNS0_23logical_not_kernel_cudaERNS_18TensorIteratorBaseEENKUlvE0_clEvENKUlvE2_clEvEUllE_EEvS4_RKT_EUliE_EEviT1_)
        /*0064*/ 	.short	0x0210
        /*0066*/ 	.short	0x0220


	//----- nvinfo : EIATTR_SW_WAR
	.align		4
.L_7051:
        /*0068*/ 	.byte	0x04, 0x36
        /*006a*/ 	.short	(.L_7053 - .L_7052)
.L_7052:
        /*006c*/ 	.word	0x00000008
.L_7053:


//--------------------- .nv.info._ZN2at6native27unrolled_elementwise_kernelIZZZNS0_23logical_not_kernel_cudaERNS_18TensorIteratorBaseEENKUlvE0_clEvENKUlvE2_clEvEUllE_St5arrayIPcLm2EELi4E23TrivialOffsetCalculatorILi1EjESB_NS0_6memory15LoadWithoutCastENSC_16StoreWithoutCastEEEviT_T0_T2_T3_T4_T5_ --------------------------
	.section	.nv.info._ZN2at6native27unrolled_elementwise_kernelIZZZNS0_23logical_not_kernel_cudaERNS_18TensorIteratorBaseEENKUlvE0_clEvENKUlvE2_clEvEUllE_St5arrayIPcLm2EELi4E23TrivialOffsetCalculatorILi1EjESB_NS0_6memory15LoadWithoutCastENSC_16StoreWithoutCastEEEviT_T0_T2_T3_T4_T5_,"",@"SHT_CUDA_INFO"
	.sectionflags	@""
	.align	4


	//----- nvinfo : EIATTR_CUDA_API_VERSION
	.align		4
        /*0000*/ 	.byte	0x04, 0x37
        /*0002*/ 	.short	(.L_7055 - .L_7054)
.L_7054:
        /*0004*/ 	.word	0x00000082


	//----- nvinfo : EIATTR_KPARAM_INFO
	.align		4
.L_7055:
        /*0008*/ 	.byte	0x04, 0x17
        /*000a*/ 	.short	(.L_7057 - .L_7056)
.L_7056:
        /*000c*/ 	.word	0x00000000
        /*0010*/ 	.short	0x0006
        /*0012*/ 	.short	0x001b
        /*0014*/ 	.byte	0x00, 0xf0, 0x05, 0x00


	//----- nvinfo : EIATTR_KPARAM_INFO
	.align		4
.L_7057:
        /*0018*/ 	.byte	0x04, 0x17
        /*001a*/ 	.short	(.L_7059 - .L_7058)
.L_7058:
        /*001c*/ 	.word	0x00000000
        /*0020*/ 	.short	0x0005
        /*0022*/ 	.short	0x001a
        /*0024*/ 	.byte	0x00, 0xf0, 0x05, 0x00


	//----- nvinfo : EIATTR_KPARAM_INFO
	.align		4
.L_7059:
        /*0028*/ 	.byte	0x04, 0x17
        /*002a*/ 	.short	(.L_7061 - .L_7060)
.L_7060:
        /*002c*/ 	.word	0x00000000
        /*0030*/ 	.short	0x0004
        /*0032*/ 	.short	0x0019
        /*0034*/ 	.byte	0x00, 0xf0, 0x05, 0x00


	//----- nvinfo : EIATTR_KPARAM_INFO
	.align		4
.L_7061:
        /*0038*/ 	.byte	0x04, 0x17
        /*003a*/ 	.short	(.L_7063 - .L_7062)
.L_7062:
        /*003c*/ 	.word	0x00000000
        /*0040*/ 	.short	0x0003
        /*0042*/ 	.short	0x0018
        /*0044*/ 	.byte	0x00, 0xf0, 0x05, 0x00


	//----- nvinfo : EIATTR_KPARAM_INFO
	.align		4
.L_7063:
        /*0048*/ 	.byte	0x04, 0x17
        /*004a*/ 	.short	(.L_7065 - .L_7064)
.L_7064:
        /*004c*/ 	.word	0x00000000
        /*0050*/ 	.short	0x0002
        /*0052*/ 	.short	0x0008
        /*0054*/ 	.byte	0x00, 0xf0, 0x41, 0x00


	//----- nvinfo : EIATTR_KPARAM_INFO
	.align		4
.L_7065:
        /*0058*/ 	.byte	0x04, 0x17
        /*005a*/ 	.short	(.L_7067 - .L_7066)
.L_7066:
        /*005c*/ 	.word	0x00000000
        /*0060*/ 	.short	0x0001
        /*0062*/ 	.short	0x0004
        /*0064*/ 	.byte	0x00, 0xf0, 0x05, 0x00


	//----- nvinfo : EIATTR_KPARAM_INFO
	.align		4
.L_7067:
        /*0068*/ 	.byte	0x04, 0x17
        /*006a*/ 	.short	(.L_7069 - .L_7068)
.L_7068:
        /*006c*/ 	.word	0x00000000
        /*0070*/ 	.short	0x0000
        /*0072*/ 	.short	0x0000
        /*0074*/ 	.byte	0x00, 0xf0, 0x11, 0x00


	//----- nvinfo : EIATTR_SPARSE_MMA_MASK
	.align		4
.L_7069:
        /*0078*/ 	.byte	0x03, 0x50
        /*007a*/ 	.short	0x0000


	//----- nvinfo : EIATTR_MAXREG_COUNT
	.align		4
        /*007c*/ 	.byte	0x03, 0x1b
        /*007e*/ 	.short	0x00ff


	//----- nvinfo : EIATTR_MERCURY_ISA_VERSION
	.align		4
        /*0080*/ 	.byte	0x03, 0x5f
        /*0082*/ 	.short	0x0101


	//----- nvinfo : EIATTR_EXIT_INSTR_OFFSETS
	.align		4
        /*0084*/ 	.byte	0x04, 0x1c
        /*0086*/ 	.short	(.L_7071 - .L_7070)


	//   ....[0]....
.L_7070:
        /*0088*/ 	.word	0x00000430


	//   ....[1]....
        /*008c*/ 	.word	0x000004d0


	//----- nvinfo : EIATTR_MAX_THREADS
	.align		4
.L_7071:
        /*0090*/ 	.byte	0x04, 0x05
        /*0092*/ 	.short	(.L_7073 - .L_7072)
.L_7072:
        /*0094*/ 	.word	0x00000080
        /*0098*/ 	.word	0x00000001
        /*009c*/ 	.word	0x00000001


	//----- nvinfo : EIATTR_CRS_STACK_SIZE
	.align		4
.L_7073:
        /*00a0*/ 	.byte	0x04, 0x1e
        /*00a2*/ 	.short	(.L_7075 - .L_7074)
.L_7074:
        /*00a4*/ 	.word	0x00000000


	//----- nvinfo : EIATTR_CBANK_PARAM_SIZE
	.align		4
.L_7075:
        /*00a8*/ 	.byte	0x03, 0x19
        /*00aa*/ 	.short	0x001c


	//----- nvinfo : EIATTR_PARAM_CBANK
	.align		4
        /*00ac*/ 	.byte	0x04, 0x0a
        /*00ae*/ 	.short	(.L_7077 - .L_7076)
	.align		4
.L_7076:
        /*00b0*/ 	.word	index@(.nv.constant0._ZN2at6native27unrolled_elementwise_kernelIZZZNS0_23logical_not_kernel_cudaERNS_18TensorIteratorBaseEENKUlvE0_clEvENKUlvE2_clEvEUllE_St5arrayIPcLm2EELi4E23TrivialOffsetCalculatorILi1EjESB_NS0_6memory15LoadWithoutCastENSC_16StoreWithoutCastEEEviT_T0_T2_T3_T4_T5_)
        /*00b4*/ 	.short	0x0210
        /*00b6*/ 	.short	0x001c


	//----- nvinfo : EIATTR_SW_WAR
	.align		4
.L_7077:
        /*00b8*/ 	.byte	0x04, 0x36
        /*00ba*/ 	.short	(.L_7079 - .L_7078)
.L_7078:
        /*00bc*/ 	.word	0x00000008
.L_7079:


//--------------------- .nv.info._ZN2at6native29vectorized_elementwise_kernelILi2EZZZNS0_23logical_not_kernel_cudaERNS_18TensorIteratorBaseEENKUlvE0_clEvENKUlvE2_clEvEUllE_St5arrayIPcLm2EEEEviT0_T1_ --------------------------
	.section	.nv.info._ZN2at6native29vectorized_elementwise_kernelILi2EZZZNS0_23logical_not_kernel_cudaERNS_18TensorIteratorBaseEENKUlvE0_clEvENKUlvE2_clEvEUllE_St5arrayIPcLm2EEEEviT0_T1_,"",@"SHT_CUDA_INFO"
	.sectionflags	@""
	.align	4


	//----- nvinfo : EIATTR_CUDA_API_VERSION
	.align		4
        /*0000*/ 	.byte	0x04, 0x37
        /*0002*/ 	.short	(.L_7081 - .L_7080)
.L_7080:
        /*0004*/ 	.word	0x00000082


	//----- nvinfo : EIATTR_KPARAM_INFO
	.align		4
.L_7081:
        /*0008*/ 	.byte	0x04, 0x17
        /*000a*/ 	.short	(.L_7083 - .L_7082)
.L_7082:
        /*000c*/ 	.word	0x00000000
        /*0010*/ 	.short	0x0002
        /*0012*/ 	.short	0x0008
        /*0014*/ 	.byte	0x00, 0xf0, 0x41, 0x00


	//----- nvinfo : EIATTR_KPARAM_INFO
	.align		4
.L_7083:
        /*0018*/ 	.byte	0x04, 0x17
        /*001a*/ 	.short	(.L_7085 - .L_7084)
.L_7084:
        /*001c*/ 	.word	0x00000000
        /*0020*/ 	.short	0x0001
        /*0022*/ 	.short	0x0004
        /*0024*/ 	.byte	0x00, 0xf0, 0x05, 0x00


	//----- nvinfo : EIATTR_KPARAM_INFO
	.align		4
.L_7085:
        /*0028*/ 	.byte	0x04, 0x17
        /*002a*/ 	.short	(.L_7087 - .L_7086)
.L_7086:
        /*002c*/ 	.word	0x00000000
        /*0030*/ 	.short	0x0000
        /*0032*/ 	.short	0x0000
        /*0034*/ 	.byte	0x00, 0xf0, 0x11, 0x00


	//----- nvinfo : EIATTR_SPARSE_MMA_MASK
	.align		4
.L_7087:
        /*0038*/ 	.byte	0x03, 0x50
        /*003a*/ 	.short	0x0000


	//----- nvinfo : EIATTR_MAXREG_COUNT
	.align		4
        /*003c*/ 	.byte	0x03, 0x1b
        /*003e*/ 	.short	0x00ff


	//----- nvinfo : EIATTR_MERCURY_ISA_VERSION
	.align		4
        /*0040*/ 	.byte	0x03, 0x5f
        /*0042*/ 	.short	0x0101


	//----- nvinfo : EIATTR_EXIT_INSTR_OFFSETS
	.align		4
        /*0044*/ 	.byte	0x04, 0x1c
        /*0046*/ 	.short	(.L_7089 - .L_7088)


	//   ....[0]....
.L_7088:
        /*0048*/ 	.word	0x00000340


	//   ....[1]....
        /*004c*/ 	.word	0x00000c90


	//   ....[2]....
        /*0050*/ 	.word	0x00000cf0


	//----- nvinfo : EIATTR_MAX_THREADS
	.align		4
.L_7089:
        /*0054*/ 	.byte	0x04, 0x05
        /*0056*/ 	.short	(.L_7091 - .L_7090)
.L_7090:
        /*0058*/ 	.word	0x00000080
        /*005c*/ 	.word	0x00000001
        /*0060*/ 	.word	0x00000001


	//----- nvinfo : EIATTR_CRS_STACK_SIZE
	.align		4
.L_7091:
        /*0064*/ 	.byte	0x04, 0x1e
        /*0066*/ 	.short	(.L_7093 - .L_7092)
.L_7092:
        /*0068*/ 	.word	0x00000000


	//----- nvinfo : EIATTR_CBANK_PARAM_SIZE
	.align		4
.L_7093:
        /*006c*/ 	.byte	0x03, 0x19
        /*006e*/ 	.short	0x0018


	//----- nvinfo : EIATTR_PARAM_CBANK
	.align		4
        /*0070*/ 	.byte	0x04, 0x0a
        /*0072*/ 	.short	(.L_7095 - .L_7094)
	.align		4
.L_7094:
        /*0074*/ 	.word	index@(.nv.constant0._ZN2at6native29vectorized_elementwise_kernelILi2EZZZNS0_23logical_not_kernel_cudaERNS_18TensorIteratorBaseEENKUlvE0_clEvENKUlvE2_clEvEUllE_St5arrayIPcLm2EEEEviT0_T1_)
        /*0078*/ 	.short	0x0210
        /*007a*/ 	.short	0x0018


	//----- nvinfo : EIATTR_SW_WAR
	.align		4
.L_7095:
        /*007c*/ 	.byte	0x04, 0x36
        /*007e*/ 	.short	(.L_7097 - .L_7096)
.L_7096:
        /*0080*/ 	.word	0x00000008
.L_7097:


//--------------------- .nv.info._ZN2at6native29vectorized_elementwise_kernelILi4EZZZNS0_23logical_not_kernel_cudaERNS_18TensorIteratorBaseEENKUlvE0_clEvENKUlvE2_clEvEUllE_St5arrayIPcLm2EEEEviT0_T1_ --------------------------
	.section	.nv.info._ZN2at6native29vectorized_elementwise_kernelILi4EZZZNS0_23logical_not_kernel_cudaERNS_18TensorIteratorBaseEENKUlvE0_clEvENKUlvE2_clEvEUllE_St5arrayIPcLm2EEEEviT0_T1_,"",@"SHT_CUDA_INFO"
	.sectionflags	@""
	.align	4


	//----- nvinfo : EIATTR_CUDA_API_VERSION
	.align		4
        /*0000*/ 	.byte	0x04, 0x37
        /*0002*/ 	.short	(.L_7099 - .L_7098)
.L_7098:
        /*0004*/ 	.word	0x00000082


	//----- nvinfo : EIATTR_KPARAM_INFO
	.align		4
.L_7099:
        /*0008*/ 	.byte	0x04, 0x17
        /*000a*/ 	.short	(.L_7101 - .L_7100)
.L_7100:
        /*000c*/ 	.word	0x00000000
        /*0010*/ 	.short	0x0002
        /*0012*/ 	.short	0x0008
        /*0014*/ 	.byte	0x00, 0xf0, 0x41, 0x00


	//----- nvinfo : EIATTR_KPARAM_INFO
	.align		4
.L_7101:
        /*0018*/ 	.byte	0x04, 0x17
        /*001a*/ 	.short	(.L_7103 - .L_7102)
.L_7102:
        /*001c*/ 	.word	0x00000000
        /*0020*/ 	.short	0x0001
        /*0022*/ 	.short	0x0004
        /*0024*/ 	.byte	0x00, 0xf0, 0x05, 0x00


	//----- nvinfo : EIATTR_KPARAM_INFO
	.align		4
.L_7103:
        /*0028*/ 	.byte	0x04, 0x17
        /*002a*/ 	.short	(.L_7105 - .L_7104)
.L_7104:
        /*002c*/ 	.word	0x00000000
        /*0030*/ 	.short	0x0000
        /*0032*/ 	.short	0x0000
        /*0034*/ 	.byte	0x00, 0xf0, 0x11, 0x00


	//----- nvinfo : EIATTR_SPARSE_MMA_MASK
	.align		4
.L_7105:
        /*0038*/ 	.byte	0x03, 0x50
        /*003a*/ 	.short	0x0000


	//----- nvinfo : EIATTR_MAXREG_COUNT
	.align		4
        /*003c*/ 	.byte	0x03, 0x1b
        /*003e*/ 	.short	0x00ff


	//----- nvinfo : EIATTR_MERCURY_ISA_VERSION
	.align		4
        /*0040*/ 	.byte	0x03, 0x5f
        /*0042*/ 	.short	0x0101


	//----- nvinfo : EIATTR_EXIT_INSTR_OFFSETS
	.align		4
        /*0044*/ 	.byte	0x04, 0x1c
        /*0046*/ 	.short	(.L_7107 - .L_7106)


	//   ....[0]....
.L_7106:
        /*0048*/ 	.word	0x00000340


	//   ....[1]....
        /*004c*/ 	.word	0x00000c90


	//   ....[2]....
        /*0050*/ 	.word	0x00000cf0


	//----- nvinfo : EIATTR_MAX_THREADS
	.align		4
.L_7107:
        /*0054*/ 	.byte	0x04, 0x05
        /*0056*/ 	.short	(.L_7109 - .L_7108)
.L_7108:
        /*0058*/ 	.word	0x00000080
        /*005c*/ 	.word	0x00000001
        /*0060*/ 	.word	0x00000001


	//----- nvinfo : EIATTR_CRS_STACK_SIZE
	.align		4
.L_7109:
        /*0064*/ 	.byte	0x04, 0x1e
        /*0066*/ 	.short	(.L_7111 - .L_7110)
.L_7110:
        /*0068*/ 	.word	0x00000000


	//----- nvinfo : EIATTR_CBANK_PARAM_SIZE
	.align		4
.L_7111:
        /*006c*/ 	.byte	0x03, 0x19
        /*006e*/ 	.short	0x0018


	//----- nvinfo : EIATTR_PARAM_CBANK
	.align		4
        /*0070*/ 	.byte	0x04, 0x0a
        /*0072*/ 	.short	(.L_7113 - .L_7112)
	.align		4
.L_7112:
        /*0074*/ 	.word	index@(.nv.constant0._ZN2at6native29vectorized_elementwise_kernelILi4EZZZNS0_23logical_not_kernel_cudaERNS_18TensorIteratorBaseEENKUlvE0_clEvENKUlvE2_clEvEUllE_St5arrayIPcLm2EEEEviT0_T1_)
        /*0078*/ 	.short	0x0210
        /*007a*/ 	.short	0x0018


	//----- nvinfo : EIATTR_SW_WAR
	.align		4
.L_7113:
        /*007c*/ 	.byte	0x04, 0x36
        /*007e*/ 	.short	(.L_7115 - .L_7114)
.L_7114:
        /*0080*/ 	.word	0x00000008
.L_7115:


//--------------------- .nv.info._ZN2at6native29vectorized_elementwise_kernelILi8EZZZNS0_23logical_not_kernel_cudaERNS_18TensorIteratorBaseEENKUlvE0_clEvENKUlvE2_clEvEUllE_St5arrayIPcLm2EEEEviT0_T1_ --------------------------
	.section	.nv.info._ZN2at6native29vectorized_elementwise_kernelILi8EZZZNS0_23logical_not_kernel_cudaERNS_18TensorIteratorBaseEENKUlvE0_clEvENKUlvE2_clEvEUllE_St5arrayIPcLm2EEEEviT0_T1_,"",@"SHT_CUDA_INFO"
	.sectionflags	@""
	.align	4


	//----- nvinfo : EIATTR_CUDA_API_VERSION
	.align		4
        /*0000*/ 	.byte	0x04, 0x37
        /*0002*/ 	.short	(.L_7117 - .L_7116)
.L_7116:
        /*0004*/ 	.word	0x00000082


	//----- nvinfo : EIATTR_KPARAM_INFO
	.align		4
.L_7117:
        /*0008*/ 	.byte	0x04, 0x17
        /*000a*/ 	.short	(.L_7119 - .L_7118)
.L_7118:
        /*000c*/ 	.word	0x00000000
        /*0010*/ 	.short	0x0002
        /*0012*/ 	.short	0x0008
        /*0014*/ 	.byte	0x00, 0xf0, 0x41, 0x00


	//----- nvinfo : EIATTR_KPARAM_INFO
	.align		4
.L_7119:
        /*0018*/ 	.byte	0x04, 0x17
        /*001a*/ 	.short	(.L_7121 - .L_7120)
.L_7120:
        /*001c*/ 	.word	0x00000000
        /*0020*/ 	.short	0x0001
        /*0022*/ 	.short	0x0004
        /*0024*/ 	.byte	0x00, 0xf0, 0x05, 0x00


	//----- nvinfo : EIATTR_KPARAM_INFO
	.align		4
.L_7121:
        /*0028*/ 	.byte	0x04, 0x17
        /*002a*/ 	.short	(.L_7123 - .L_7122)
.L_7122:
        /*002c*/ 	.word	0x00000000
        /*0030*/ 	.short	0x0000
        /*0032*/ 	.short	0x0000
        /*0034*/ 	.byte	0x00, 0xf0, 0x11, 0x00


	//----- nvinfo : EIATTR_SPARSE_MMA_MASK
	.align		4
.L_7123:
        /*0038*/ 	.byte	0x03, 0x50
        /*003a*/ 	.short	0x0000


	//----- nvinfo : EIATTR_MAXREG_COUNT
	.align		4
        /*003c*/ 	.byte	0x03, 0x1b
        /*003e*/ 	.short	0x00ff


	//----- nvinfo : EIATTR_MERCURY_ISA_VERSION
	.align		4
        /*0040*/ 	.byte	0x03, 0x5f
        /*0042*/ 	.short	0x0101


	//----- nvinfo : EIATTR_EXIT_INSTR_OFFSETS
	.align		4
        /*0044*/ 	.byte	0x04, 0x1c
        /*0046*/ 	.short	(.L_7125 - .L_7124)


	//   ....[0]....
.L_7124:
        /*0048*/ 	.word	0x00000370


	//   ....[1]....
        /*004c*/ 	.word	0x00000cc0


	//   ....[2]....
        /*0050*/ 	.word	0x00000d20


	//----- nvinfo : EIATTR_MAX_THREADS
	.align		4
.L_7125:
        /*0054*/ 	.byte	0x04, 0x05
        /*0056*/ 	.short	(.L_7127 - .L_7126)
.L_7126:
        /*0058*/ 	.word	0x00000080
        /*005c*/ 	.word	0x00000001
        /*0060*/ 	.word	0x00000001


	//----- nvinfo : EIATTR_CRS_STACK_SIZE
	.align		4
.L_7127:
        /*0064*/ 	.byte	0x04, 0x1e
        /*0066*/ 	.short	(.L_7129 - .L_7128)
.L_7128:
        /*0068*/ 	.word	0x00000000


	//----- nvinfo : EIATTR_CBANK_PARAM_SIZE
	.align		4
.L_7129:
        /*006c*/ 	.byte	0x03, 0x19
        /*006e*/ 	.short	0x0018


	//----- nvinfo : EIATTR_PARAM_CBANK
	.align		4
        /*0070*/ 	.byte	0x04, 0x0a
        /*0072*/ 	.short	(.L_7131 - .L_7130)
	.align		4
.L_7130:
        /*0074*/ 	.word	index@(.nv.constant0._ZN2at6native29vectorized_elementwise_kernelILi8EZZZNS0_23logical_not_kernel_cudaERNS_18TensorIteratorBaseEENKUlvE0_clEvENKUlvE2_clEvEUllE_St5arrayIPcLm2EEEEviT0_T1_)
        /*0078*/ 	.short	0x0210
        /*007a*/ 	.short	0x0018


	//----- nvinfo : EIATTR_SW_WAR
	.align		4
.L_7131:
        /*007c*/ 	.byte	0x04, 0x36
        /*007e*/ 	.short	(.L_7133 - .L_7132)
.L_7132:
        /*0080*/ 	.word	0x00000008
.L_7133:


//--------------------- .nv.info._ZN2at6native18elementwise_kernelILi128ELi4EZNS0_15gpu_kernel_implIZZZNS0_23logical_not_kernel_cudaERNS_18TensorIteratorBaseEENKUlvE0_clEvENKUlvE1_clEvEUliE_EEvS4_RKT_EUliE_EEviT1_ --------------------------
	.section	.nv.info._ZN2at6native18elementwise_kernelILi128ELi4EZNS0_15gpu_kernel_implIZZZNS0_23logical_not_kernel_cudaERNS_18TensorIteratorBaseEENKUlvE0_clEvENKUlvE1_clEvEUliE_EEvS4_RKT_EUliE_EEviT1_,"",@"SHT_CUDA_INFO"
	.sectionflags	@""
	.align	4


	//----- nvinfo : EIATTR_CUDA_API_VERSION
	.align		4
        /*0000*/ 	.byte	0x04, 0x37
        /*0002*/ 	.short	(.L_7135 - .L_7134)
.L_7134:
        /*0004*/ 	.word	0x00000082


	//----- nvinfo : EIATTR_KPARAM_INFO
	.align		4
.L_7135:
        /*0008*/ 	.byte	0x04, 0x17
        /*000a*/ 	.short	(.L_7137 - .L_7136)
.L_7136:
        /*000c*/ 	.word	0x00000000
        /*0010*/ 	.short	0x0001
        /*0012*/ 	.short	0x0008
        /*0014*/ 	.byte	0x00, 0xf0, 0x61, 0x08


	//----- nvinfo : EIATTR_KPARAM_INFO
	.align		4
.L_7137:
        /*0018*/ 	.byte	0x04, 0x17
        /*001a*/ 	.short	(.L_7139 - .L_7138)
.L_7138:
        /*001c*/ 	.word	0x00000000
        /*0020*/ 	.short	0x0000
        /*0022*/ 	.short	0x0000
        /*0024*/ 	.byte	0x00, 0xf0, 0x11, 0x00


	//----- nvinfo : EIATTR_SPARSE_MMA_MASK
	.align		4
.L_7139:
        /*0028*/ 	.byte	0x03, 0x50
        /*002a*/ 	.short	0x0000


	//----- nvinfo : EIATTR_MAXREG_COUNT
	.align		4
        /*002c*/ 	.byte	0x03, 0x1b
        /*002e*/ 	.short	0x0080


	//----- nvinfo : EIATTR_EXTERNS
	.align		4
        /*0030*/ 	.byte	0x04, 0x0f
        /*0032*/ 	.short	(.L_7141 - .L_7140)


	//   ....[0]....
	.align		4
.L_7140:
        /*0034*/ 	.word	index@(__assertfail)


	//----- nvinfo : EIATTR_MERCURY_ISA_VERSION
	.align		4
.L_7141:
        /*0038*/ 	.byte	0x03, 0x5f
        /*003a*/ 	.short	0x0101


	//----- nvinfo : EIATTR_SYSCALL_OFFSETS
	.align		4
        /*003c*/ 	.byte	0x04, 0x46
        /*003e*/ 	.short	(.L_7143 - .L_7142)


	//   ....[0]....
.L_7142:
        /*0040*/ 	.word	0x00002170


	//   ....[1]....
        /*0044*/ 	.word	0x00002ec0


	//   ....[2]....
        /*0048*/ 	.word	0x00005070


	//   ....[3]....
        /*004c*/ 	.word	0x00005dc0


	//   ....[4]....
        /*0050*/ 	.word	0x00007f60


	//   ....[5]....
        /*0054*/ 	.word	0x00008cb0


	//   ....[6]....
        /*0058*/ 	.word	0x0000ae40


	//   ....[7]....
        /*005c*/ 	.word	0x0000bb90


	//----- nvinfo : EIATTR_EXIT_INSTR_OFFSETS
	.align		4
.L_7143:
        /*0060*/ 	.byte	0x04, 0x1c
        /*0062*/ 	.short	(.L_7145 - .L_7144)


	//   ....[0]....
.L_7144:
        /*0064*/ 	.word	0x00008d60


	//   ....[1]....
        /*0068*/ 	.word	0x0000af80


	//   ....[2]....
        /*006c*/ 	.word	0x0000afa0


	//   ....[3]....
        /*0070*/ 	.word	0x0000b030


	//   ....[4]....
        /*0074*/ 	.word	0x0000b050


	//   ....[5]....
        /*0078*/ 	.word	0x0000b070


	//   ....[6]....
        /*007c*/ 	.word	0x0000b100


	//   ....[7]....
        /*0080*/ 	.word	0x0000b140


	//   ....[8]....
        /*0084*/ 	.word	0x0000b1e0


	//   ....[9]....
        /*0088*/ 	.word	0x0000b230


	//   ....[10]....
        /*008c*/ 	.word	0x0000b270


	//   ....[11]....
        /*0090*/ 	.word	0x0000b310


	//   ....[12]....
        /*0094*/ 	.word	0x0000b360


	//   ....[13]....
        /*0098*/ 	.word	0x0000b4b0


	//   ....[14]....
        /*009c*/ 	.word	0x0000b550


	//   ....[15]....
        /*00a0*/ 	.word	0x0000b590


	//   ....[16]....
        /*00a4*/ 	.word	0x0000b5e0


	//   ....[17]....
        /*00a8*/ 	.word	0x0000b620


	//   ....[18]....
        /*00ac*/ 	.word	0x0000b6c0


	//   ....[19]....
        /*00b0*/ 	.word	0x0000b800


	//   ....[20]....
        /*00b4*/ 	.word	0x0000b940


	//   ....[21]....
        /*00b8*/ 	.word	0x0000ba90


	//   ....[22]....
        /*00bc*/ 	.word	0x0000bba0


	//   ....[23]....
        /*00c0*/ 	.word	0x0000bbd0


	//   ....[24]....
        /*00c4*/ 	.word	0x0000bbf0


	//----- nvinfo : EIATTR_MAX_THREADS
	.align		4
.L_7145:
        /*00c8*/ 	.byte	0x04, 0x05
        /*00ca*/ 	.short	(.L_7147 - .L_7146)
.L_7146:
        /*00cc*/ 	.word	0x00000080
        /*00d0*/ 	.word	0x00000001
        /*00d4*/ 	.word	0x00000001


	//----- nvinfo : EIATTR_CRS_STACK_SIZE
	.align		4
.L_7147:
        /*00d8*/ 	.byte	0x04, 0x1e
        /*00da*/ 	.short	(.L_7149 - .L_7148)
.L_7148:
        /*00dc*/ 	.word	0x00000000


	//----- nvinfo : EIATTR_CBANK_PARAM_SIZE
	.align		4
.L_7149:
        /*00e0*/ 	.byte	0x03, 0x19
        /*00e2*/ 	.short	0x0220


	//----- nvinfo : EIATTR_PARAM_CBANK
	.align		4
        /*00e4*/ 	.byte	0x04, 0x0a
        /*00e6*/ 	.short	(.L_7151 - .L_7150)
	.align		4
.L_7150:
        /*00e8*/ 	.word	index@(.nv.constant0._ZN2at6native18elementwise_kernelILi128ELi4EZNS0_15gpu_kernel_implIZZZNS0_23logical_not_kernel_cudaERNS_18TensorIteratorBaseEENKUlvE0_clEvENKUlvE1_clEvEUliE_EEvS4_RKT_EUliE_EEviT1_)
        /*00ec*/ 	.short	0x0210
        /*00ee*/ 	.short	0x0220


	//----- nvinfo : EIATTR_SW_WAR
	.align		4
.L_7151:
        /*00f0*/ 	.byte	0x04, 0x36
        /*00f2*/ 	.short	(.L_7153 - .L_7152)
.L_7152:
        /*00f4*/ 	.word	0x00000008
.L_7153:


//--------------------- .nv.info._ZN2at6native27unrolled_elementwise_kernelIZZZNS0_23logical_not_kernel_cudaERNS_18TensorIteratorBaseEENKUlvE0_clEvENKUlvE1_clEvEUliE_St5arrayIPcLm2EELi4E23TrivialOffsetCalculatorILi1EjESB_NS0_6memory12LoadWithCastILi1EEENSC_13StoreWithCastILi1EEEEEviT_T0_T2_T3_T4_T5_ --------------------------
	.section	.nv.info._ZN2at6native27unrolled_elementwise_kernelIZZZNS0_23logical_not_kernel_cudaERNS_18TensorIteratorBaseEENKUlvE0_clEvENKUlvE1_clEvEUliE_St5arrayIPcLm2EELi4E23TrivialOffsetCalculatorILi1EjESB_NS0_6memory12LoadWithCastILi1EEENSC_13StoreWithCastILi1EEEEEviT_T0_T2_T3_T4_T5_,"",@"SHT_CUDA_INFO"
	.sectionflags	@""
	.align	4


	//----- nvinfo : EIATTR_CUDA_API_VERSION
	.align		4
        /*0000*/ 	.byte	0x04, 0x37
        /*0002*/ 	.short	(.L_7155 - .L_7154)
.L_7154:
        /*0004*/ 	.word	0x00000082


	//----- nvinfo : EIATTR_KPARAM_INFO
	.align		4
.L_7155:
        /*0008*/ 	.byte	0x04, 0x17
        /*000a*/ 	.short	(.L_7157 - .L_7156)
.L_7156:
        /*000c*/ 	.word	0x00000000
        /*0010*/ 	.short	0x0006
        /*0012*/ 	.short	0x0024
        /*0014*/ 	.byte	0x00, 0xf0, 0x21, 0x00


	//----- nvinfo : EIATTR_KPARAM_INFO
	.align		4
.L_7157:
        /*0018*/ 	.byte	0x04, 0x17
        /*001a*/ 	.short	(.L_7159 - .L_7158)
.L_7158:
        /*001c*/ 	.word	0x00000000
        /*0020*/ 	.short	0x0005
        /*0022*/ 	.short	0x001c
        /*0024*/ 	.byte	0x00, 0xf0, 0x21, 0x00


	//----- nvinfo : EIATTR_KPARAM_INFO
	.align		4
.L_7159:
        /*0028*/ 	.byte	0x04, 0x17
        /*002a*/ 	.short	(.L_7161 - .L_7160)
.L_7160:
        /*002c*/ 	.word	0x00000000
        /*0030*/ 	.short	0x0004
        /*0032*/ 	.short	0x0019
        /*0034*/ 	.byte	0x00, 0xf0, 0x05, 0x00


	//----- nvinfo : EIATTR_KPARAM_INFO
	.align		4
.L_7161:
        /*0038*/ 	.byte	0x04, 0x17
        /*003a*/ 	.short	(.L_7163 - .L_7162)
.L_7162:
        /*003c*/ 	.word	0x00000000
        /*0040*/ 	.short	0x0003
        /*0042*/ 	.short	0x0018
        /*0044*/ 	.byte	0x00, 0xf0, 0x05, 0x00


	//----- nvinfo : EIATTR_KPARAM_INFO
	.align		4
.L_7163:
        /*0048*/ 	.byte	0x04, 0x17
        /*004a*/ 	.short	(.L_7165 - .L_7164)
.L_7164:
        /*004c*/ 	.word	0x00000000
        /*0050*/ 	.short	0x0002
        /*0052*/ 	.short	0x0008
        /*0054*/ 	.byte	0x00, 0xf0, 0x41, 0x00


	//----- nvinfo : EIATTR_KPARAM_INFO
	.align		4
.L_7165:
        /*0058*/ 	.byte	0x04, 0x17
        /*005a*/ 	.short	(.L_7167 - .L_7166)
.L_7166:
        /*005c*/ 	.word	0x00000000
        /*0060*/ 	.short	0x0001
        /*0062*/ 	.short	0x0004
        /*0064*/ 	.byte	0x00, 0xf0, 0x05, 0x00


	//----- nvinfo : EIATTR_KPARAM_INFO
	.align		4
.L_7167:
        /*0068*/ 	.byte	0x04, 0x17
        /*006a*/ 	.short	(.L_7169 - .L_7168)
.L_7168:
        /*006c*/ 	.word	0x00000000
        /*0070*/ 	.short	0x0000
        /*0072*/ 	.short	0x0000
        /*0074*/ 	.byte	0x00, 0xf0, 0x11, 0x00


	//----- nvinfo : EIATTR_SPARSE_MMA_MASK
	.align		4
.L_7169:
        /*0078*/ 	.byte	0x03, 0x50
        /*007a*/ 	.short	0x0000


	//----- nvinfo : EIATTR_MAXREG_COUNT
	.align		4
        /*007c*/ 	.byte	0x03, 0x1b
        /*007e*/ 	.short	0x00ff


	//----- nvinfo : EIATTR_EXTERNS
	.align		4
        /*0080*/ 	.byte	0x04, 0x0f
        /*0082*/ 	.short	(.L_7171 - .L_7170)


	//   ....[0]....
	.align		4
.L_7170:
        /*0084*/ 	.word	index@(__assertfail)


	//----- nvinfo : EIATTR_MERCURY_ISA_VERSION
	.align		4
.L_7171:
        /*0088*/ 	.byte	0x03, 0x5f
        /*008a*/ 	.short	0x0101


	//----- nvinfo : EIATTR_SYSCALL_OFFSETS
	.align		4
        /*008c*/ 	.byte	0x04, 0x46
        /*008e*/ 	.short	(.L_7173 - .L_7172)


	//   ....[0]....
.L_7172:
        /*0090*/ 	.word	0x00000ea0


	//   ....[1]....
        /*0094*/ 	.word	0x00001d30


	//   ....[2]....
        /*0098*/ 	.word	0x00002bd0


	//   ....[3]....
        /*009c*/ 	.word	0x00003a30


	//   ....[4]....
        /*00a0*/ 	.word	0x000049b0


	//   ....[5]....
        /*00a4*/ 	.word	0x00005890


	//   ....[6]....
        /*00a8*/ 	.word	0x00006760


	//   ....[7]....
        /*00ac*/ 	.word	0x00007620


	//----- nvinfo : EIATTR_EXIT_INSTR_OFFSETS
	.align		4
.L_7173:
        /*00b0*/ 	.byte	0x04, 0x1c
        /*00b2*/ 	.short	(.L_7175 - .L_7174)


	//   ....[0]....
.L_7174:
        /*00b4*/ 	.word	0x00006800


	//   ....[1]....
        /*00b8*/ 	.word	0x00006930


	//   ....[2]....
        /*00bc*/ 	.word	0x00006950


	//   ....[3]....
        /*00c0*/ 	.word	0x000069e0


	//   ....[4]....
        /*00c4*/ 	.word	0x00006a00


	//   ....[5]....
        /*00c8*/ 	.word	0x00006a20


	//   ....[6]....
        /*00cc*/ 	.word	0x00006ab0


	//   ....[7]....
        /*00d0*/ 	.word	0x00006af0


	//   ....[8]....
        /*00d4*/ 	.word	0x00006b90


	//   ....[9]....
        /*00d8*/ 	.word	0x00006be0


	//   ....[10]....
        /*00dc*/ 	.word	0x00006c10


	//   ....[11]....
        /*00e0*/ 	.word	0x00006cb0


	//   ....[12]....
        /*00e4*/ 	.word	0x00006cf0


	//   ....[13]....
        /*00e8*/ 	.word	0x00006e80


	//   ....[14]....
        /*00ec*/ 	.word	0x00006fe0


	//   ....[15]....
        /*00f0*/ 	.word	0x00007020


	//   ....[16]....
        /*00f4*/ 	.word	0x000070c0


	//   ....[17]....
        /*00f8*/ 	.word	0x00007240


	//   ....[18]....
        /*00fc*/ 	.word	0x000073c0


	//   ....[19]....
        /*0100*/ 	.word	0x00007520


	//   ....[20]....
        /*0104*/ 	.word	0x00007630


	//   ....[21]....
        /*0108*/ 	.word	0x00007660


	//   ....[22]....
        /*010c*/ 	.word	0x00007680


	//----- nvinfo : EIATTR_MAX_THREADS
	.align		4
.L_7175:
        /*0110*/ 	.byte	0x04, 0x05
        /*0112*/ 	.short	(.L_7177 - .L_7176)
.L_7176:
        /*0114*/ 	.word	0x00000080
        /*0118*/ 	.word	0x00000001
        /*011c*/ 	.word	0x00000001


	//----- nvinfo : EIATTR_CRS_STACK_SIZE
	.align		4
.L_7177:
        /*0120*/ 	.byte	0x04, 0x1e
        /*0122*/ 	.short	(.L_7179 - .L_7178)
.L_7178:
        /*0124*/ 	.word	0x00000000


	//----- nvinfo : EIATTR_CBANK_PARAM_SIZE
	.align		4
.L_7179:
        /*0128*/ 	.byte	0x03, 0x19
        /*012a*/ 	.short	0x002c


	//----- nvinfo : EIATTR_PARAM_CBANK
	.align		4
        /*012c*/ 	.byte	0x04, 0x0a
        /*012e*/ 	.short	(.L_7181 - .L_7180)
	.align		4
.L_7180:
        /*0130*/ 	.word	index@(.nv.constant0._ZN2at6native27unrolled_elementwise_kernelIZZZNS0_23logical_not_kernel_cudaERNS_18TensorIteratorBaseEENKUlvE0_clEvENKUlvE1_clEvEUliE_St5arrayIPcLm2EELi4E23TrivialOffsetCalculatorILi1EjESB_NS0_6memory12LoadWithCastILi1EEENSC_13StoreWithCastILi1EEEEEviT_T0_T2_T3_T4_T5_)
        /*0134*/ 	.short	0x0210
        /*0136*/ 	.short	0x002c


	//----- nvinfo : EIATTR_SW_WAR
	.align		4
.L_7181:
        /*0138*/ 	.byte	0x04, 0x36
        /*013a*/ 	.short	(.L_7183 - .L_7182)
.L_7182:
        /*013c*/ 	.word	0x00000008
.L_7183:


//--------------------- .nv.info._ZN2at6native18elementwise_kernelILi128ELi4EZNS0_22gpu_kernel_impl_nocastIZZZNS0_23logical_not_kernel_cudaERNS_18TensorIteratorBaseEENKUlvE0_clEvENKUlvE1_clEvEUliE_EEvS4_RKT_EUliE_EEviT1_ --------------------------
	.section	.nv.info._ZN2at6native18elementwise_kernelILi128ELi4EZNS0_22gpu_kernel_impl_nocastIZZZNS0_23logical_not_kernel_cudaERNS_18TensorIteratorBaseEENKUlvE0_clEvENKUlvE1_clEvEUliE_EEvS4_RKT_EUliE_EEviT1_,"",@"SHT_CUDA_INFO"
	.sectionflags	@""
	.align	4


	//----- nvinfo : EIATTR_CUDA_API_VERSION
	.align		4
        /*0000*/ 	.byte	0x04, 0x37
        /*0002*/ 	.short	(.L_7185 - .L_7184)
.L_7184:
        /*0004*/ 	.word	0x00000082


	//----- nvinfo : EIATTR_KPARAM_INFO
	.align		4
.L_7185:
        /*0008*/ 	.byte	0x04, 0x17
        /*000a*/ 	.short	(.L_7187 - .L_7186)
.L_7186:
        /*000c*/ 	.word	0x00000000
        /*0010*/ 	.short	0x0001
        /*0012*/ 	.short	0x0008
        /*0014*/ 	.byte	0x00, 0xf0, 0x61, 0x08


	//----- nvinfo : EIATTR_KPARAM_INFO
	.align		4
.L_7187:
        /*0018*/ 	.byte	0x04, 0x17
        /*001a*/ 	.short	(.L_7189 - .L_7188)
.L_7188:
        /*001c*/ 	.word	0x00000000
        /*0020*/ 	.short	0x0000
        /*0022*/ 	.short	0x0000
        /*0024*/ 	.byte	0x00, 0xf0, 0x11, 0x00


	//----- nvinfo : EIATTR_SPARSE_MMA_MASK
	.align		4
.L_7189:
        /*0028*/ 	.byte	0x03, 0x50
        /*002a*/ 	.short	0x0000


	//----- nvinfo : EIATTR_MAXREG_COUNT
	.align		4
        /*002c*/ 	.byte	0x03, 0x1b
        /*002e*/ 	.short	0x0080


	//----- nvinfo : EIATTR_MERCURY_ISA_VERSION
	.align		4
        /*0030*/ 	.byte	0x03, 0x5f
        /*0032*/ 	.short	0x0101


	//----- nvinfo : EIATTR_EXIT_INSTR_OFFSETS
	.align		4
        /*0034*/ 	.byte	0x04, 0x1c
        /*0036*/ 	.short	(.L_7191 - .L_7190)


	//   ....[0]....
.L_7190:
        /*0038*/ 	.word	0x00003bc0


	//   ....[1]....
        /*003c*/ 	.word	0x00004f50


	//----- nvinfo : EIATTR_MAX_THREADS
	.align		4
.L_7191:
        /*0040*/ 	.byte	0x04, 0x05
        /*0042*/ 	.short	(.L_7193 - .L_7192)
.L_7192:
        /*0044*/ 	.word	0x00000080
        /*0048*/ 	.word	0x00000001
        /*004c*/ 	.word	0x00000001


	//----- nvinfo : EIATTR_CRS_STACK_SIZE
	.align		4
.L_7193:
        /*0050*/ 	.byte	0x04, 0x1e
        /*0052*/ 	.short	(.L_7195 - .L_7194)
.L_7194:
        /*0054*/ 	.word	0x00000000


	//----- nvinfo : EIATTR_CBANK_PARAM_SIZE
	.align		4
.L_7195:
        /*0058*/ 	.byte	0x03, 0x19
        /*005a*/ 	.short	0x0220


	//----- nvinfo : EIATTR_PARAM_CBANK
	.align		4
        /*005c*/ 	.byte	0x04, 0x0a
        /*005e*/ 	.short	(.L_7197 - .L_7196)
	.align		4
.L_7196:
        /*0060*/ 	.word	index@(.nv.constant0._ZN2at6native18elementwise_kernelILi128ELi4EZNS0_22gpu_kernel_impl_nocastIZZZNS0_23logical_not_kernel_cudaERNS_18TensorIteratorBaseEENKUlvE0_clEvENKUlvE1_clEvEUliE_EEvS4_RKT_EUliE_EEviT1_)
        /*0064*/ 	.short	0x0210
        /*0066*/ 	.short	0x0220


	//----- nvinfo : EIATTR_SW_WAR
	.align		4
.L_7197:
        /*0068*/ 	.byte	0x04, 0x36
        /*006a*/ 	.short	(.L_7199 - .L_7198)
.L_7198:
        /*006c*/ 	.word	0x00000008
.L_7199:


//--------------------- .nv.info._ZN2at6native27unrolled_elementwise_kernelIZZZNS0_23logical_not_kernel_cudaERNS_18TensorIteratorBaseEENKUlvE0_clEvENKUlvE1_clEvEUliE_St5arrayIPcLm2EELi4E23TrivialOffsetCalculatorILi1EjESB_NS0_6memory15LoadWithoutCastENSC_16StoreWithoutCastEEEviT_T0_T2_T3_T4_T5_ --------------------------
	.section	.nv.info._ZN2at6native27unrolled_elementwise_kernelIZZZNS0_23logical_not_kernel_cudaERNS_18TensorIteratorBaseEENKUlvE0_clEvENKUlvE1_clEvEUliE_St5arrayIPcLm2EELi4E23TrivialOffsetCalculatorILi1EjESB_NS0_6memory15LoadWithoutCastENSC_16StoreWithoutCastEEEviT_T0_T2_T3_T4_T5_,"",@"SHT_CUDA_INFO"
	.sectionflags	@""
	.align	4


	//----- nvinfo : EIATTR_CUDA_API_VERSION
	.align		4
        /*0000*/ 	.byte	0x04, 0x37
        /*0002*/ 	.short	(.L_7201 - .L_7200)
.L_7200:
        /*0004*/ 	.word	0x00000082


	//----- nvinfo : EIATTR_KPARAM_INFO
	.align		4
.L_7201:
        /*0008*/ 	.byte	0x04, 0x17
        /*000a*/ 	.short	(.L_7203 - .L_7202)
.L_7202:
        /*000c*/ 	.word	0x00000000
        /*0010*/ 	.short	0x0006
        /*0012*/ 	.short	0x001b
        /*0014*/ 	.byte	0x00, 0xf0, 0x05, 0x00


	//----- nvinfo : EIATTR_KPARAM_INFO
	.align		4
.L_7203:
        /*0018*/ 	.byte	0x04, 0x17
        /*001a*/ 	.short	(.L_7205 - .L_7204)
.L_7204:
        /*001c*/ 	.word	0x00000000
        /*0020*/ 	.short	0x0005
        /*0022*/ 	.short	0x001a
        /*0024*/ 	.byte	0x00, 0xf0, 0x05, 0x00


	//----- nvinfo : EIATTR_KPARAM_INFO
	.align		4
.L_7205:
        /*0028*/ 	.byte	0x04, 0x17
        /*002a*/ 	.short	(.L_7207 - .L_7206)
.L_7206:
        /*002c*/ 	.word	0x00000000
        /*0030*/ 	.short	0x0004
        /*0032*/ 	.short	0x0019
        /*0034*/ 	.byte	0x00, 0xf0, 0x05, 0x00


	//----- nvinfo : EIATTR_KPARAM_INFO
	.align		4
.L_7207:
        /*0038*/ 	.byte	0x04, 0x17
        /*003a*/ 	.short	(.L_7209 - .L_7208)
.L_7208:
        /*003c*/ 	.word	0x00000000
        /*0040*/ 	.short	0x0003
        /*0042*/ 	.short	0x0018
        /*0044*/ 	.byte	0x00, 0xf0, 0x05, 0x00


	//----- nvinfo : EIATTR_KPARAM_INFO
	.align		4
.L_7209:
        /*0048*/ 	.byte	0x04, 0x17
        /*004a*/ 	.short	(.L_7211 - .L_7210)
.L_7210:
        /*004c*/ 	.word	0x00000000
        /*0050*/ 	.short	0x0002
        /*0052*/ 	.short	0x0008
        /*0054*/ 	.byte	0x00, 0xf0, 0x41, 0x00


	//----- nvinfo : EIATTR_KPARAM_INFO
	.align		4
.L_7211:
        /*0058*/ 	.byte	0x04, 0x17
        /*005a*/ 	.short	(.L_7213 - .L_7212)
.L_7212:
        /*005c*/ 	.word	0x00000000
        /*0060*/ 	.short	0x0001
        /*0062*/ 	.short	0x0004
        /*0064*/ 	.byte	0x00, 0xf0, 0x05, 0x00


	//----- nvinfo : EIATTR_KPARAM_INFO
	.align		4
.L_7213:
        /*0068*/ 	.byte	0x04, 0x17
        /*006a*/ 	.short	(.L_7215 - .L_7214)
.L_7214:
        /*006c*/ 	.word	0x00000000
        /*0070*/ 	.short	0x0000
        /*0072*/ 	.short	0x0000
        /*0074*/ 	.byte	0x00, 0xf0, 0x11, 0x00


	//----- nvinfo : EIATTR_SPARSE_MMA_MASK
	.align		4
.L_7215:
        /*0078*/ 	.byte	0x03, 0x50
        /*007a*/ 	.short	0x0000


	//----- nvinfo : EIATTR_MAXREG_COUNT
	.align		4
        /*007c*/ 	.byte	0x03, 0x1b
        /*007e*/ 	.short	0x00ff


	//----- nvinfo : EIATTR_MERCURY_ISA_VERSION
	.align		4
        /*0080*/ 	.byte	0x03, 0x5f
        /*0082*/ 	.short	0x0101


	//----- nvinfo : EIATTR_EXIT_INSTR_OFFSETS
	.align		4
        /*0084*/ 	.byte	0x04, 0x1c
        /*0086*/ 	.short	(.L_7217 - .L_7216)


	//   ....[0]....
.L_7216:
        /*0088*/ 	.word	0x000003c0


	//   ....[1]....
        /*008c*/ 	.word	0x00000460


	//----- nvinfo : EIATTR_MAX_THREADS
	.align		4
.L_7217:
        /*0090*/ 	.byte	0x04, 0x05
        /*0092*/ 	.short	(.L_7219 - .L_7218)
.L_7218:
        /*0094*/ 	.word	0x00000080
        /*0098*/ 	.word	0x00000001
        /*009c*/ 	.word	0x00000001


	//----- nvinfo : EIATTR_CRS_STACK_SIZE
	.align		4
.L_7219:
        /*00a0*/ 	.byte	0x04, 0x1e
        /*00a2*/ 	.short	(.L_7221 - .L_7220)
.L_7220:
        /*00a4*/ 	.word	0x00000000


	//----- nvinfo : EIATTR_CBANK_PARAM_SIZE
	.align		4
.L_7221:
        /*00a8*/ 	.byte	0x03, 0x19
        /*00aa*/ 	.short	0x001c


	//----- nvinfo : EIATTR_PARAM_CBANK
	.align		4
        /*00ac*/ 	.byte	0x04, 0x0a
        /*00ae*/ 	.short	(.L_7223 - .L_7222)
	.align		4
.L_7222:
        /*00b0*/ 	.word	index@(.nv.constant0._ZN2at6native27unrolled_elementwise_kernelIZZZNS0_23logical_not_kernel_cudaERNS_18TensorIteratorBaseEENKUlvE0_clEvENKUlvE1_clEvEUliE_St5arrayIPcLm2EELi4E23TrivialOffsetCalculatorILi1EjESB_NS0_6memory15LoadWithoutCastENSC_16StoreWithoutCastEEEviT_T0_T2_T3_T4_T5_)
        /*00b4*/ 	.short	0x0210
        /*00b6*/ 	.short	0x001c


	//----- nvinfo : EIATTR_SW_WAR
	.align		4
.L_7223:
        /*00b8*/ 	.byte	0x04, 0x36
        /*00ba*/ 	.short	(.L_7225 - .L_7224)
.L_7224:
        /*00bc*/ 	.word	0x00000008
.L_7225:


//--------------------- .nv.info._ZN2at6native29vectorized_elementwise_kernelILi2EZZZNS0_23logical_not_kernel_cudaERNS_18TensorIteratorBaseEENKUlvE0_clEvENKUlvE1_clEvEUliE_St5arrayIPcLm2EEEEviT0_T1_ --------------------------
	.section	.nv.info._ZN2at6native29vectorized_elementwise_kernelILi2EZZZNS0_23logical_not_kernel_cudaERNS_18TensorIteratorBaseEENKUlvE0_clEvENKUlvE1_clEvEUliE_St5arrayIPcLm2EEEEviT0_T1_,"",@"SHT_CUDA_INFO"
	.sectionflags	@""
	.align	4


	//----- nvinfo : EIATTR_CUDA_API_VERSION
	.align		4
        /*0000*/ 	.byte	0x04, 0x37
        /*0002*/ 	.short	(.L_7227 - .L_7226)
.L_7226:
        /*0004*/ 	.word	0x00000082


	//----- nvinfo : EIATTR_KPARAM_INFO
	.align		4
.L_7227:
        /*0008*/ 	.byte	0x04, 0x17
        /*000a*/ 	.short	(.L_7229 - .L_7228)
.L_7228:
        /*000c*/ 	.word	0x00000000
        /*0010*/ 	.short	0x0002
        /*0012*/ 	.short	0x0008
        /*0014*/ 	.byte	0x00, 0xf0, 0x41, 0x00


	//----- nvinfo : EIATTR_KPARAM_INFO
	.align		4
.L_7229:
        /*0018*/ 	.byte	0x04, 0x17
        /*001a*/ 	.short	(.L_7231 - .L_7230)
.L_7230:
        /*001c*/ 	.word	0x00000000
        /*0020*/ 	.short	0x0001
        /*0022*/ 	.short	0x0004
        /*0024*/ 	.byte	0x00, 0xf0, 0x05, 0x00


	//----- nvinfo : EIATTR_KPARAM_INFO
	.align		4
.L_7231:
        /*0028*/ 	.byte	0x04, 0x17
        /*002a*/ 	.short	(.L_7233 - .L_7232)
.L_7232:
        /*002c*/ 	.word	0x00000000
        /*0030*/ 	.short	0x0000
        /*0032*/ 	.short	0x0000
        /*0034*/ 	.byte	0x00, 0xf0, 0x11, 0x00


	//----- nvinfo : EIATTR_SPARSE_MMA_MASK
	.align		4
.L_7233:
        /*0038*/ 	.byte	0x03, 0x50
        /*003a*/ 	.short	0x0000


	//----- nvinfo : EIATTR_MAXREG_COUNT
	.align		4
        /*003c*/ 	.byte	0x03, 0x1b
        /*003e*/ 	.short	0x00ff


	//----- nvinfo : EIATTR_MERCURY_ISA_VERSION
	.align		4
        /*0040*/ 	.byte	0x03, 0x5f
        /*0042*/ 	.short	0x0101


	//----- nvinfo : EIATTR_EXIT_INSTR_OFFSETS
	.align		4
        /*0044*/ 	.byte	0x04, 0x1c
        /*0046*/ 	.short	(.L_7235 - .L_7234)


	//   ....[0]....
.L_7234:
        /*0048*/ 	.word	0x000002c0


	//   ....[1]....
        /*004c*/ 	.word	0x00000b90


	//   ....[2]....
        /*0050*/ 	.word	0x00000bf0


	//----- nvinfo : EIATTR_MAX_THREADS
	.align		4
.L_7235:
        /*0054*/ 	.byte	0x04, 0x05
        /*0056*/ 	.short	(.L_7237 - .L_7236)
.L_7236:
        /*0058*/ 	.word	0x00000080
        /*005c*/ 	.word	0x00000001
        /*0060*/ 	.word	0x00000001


	//----- nvinfo : EIATTR_CRS_STACK_SIZE
	.align		4
.L_7237:
        /*0064*/ 	.byte	0x04, 0x1e
        /*0066*/ 	.short	(.L_7239 - .L_7238)
.L_7238:
        /*0068*/ 	.word	0x00000000


	//----- nvinfo : EIATTR_CBANK_PARAM_SIZE
	.align		4
.L_7239:
        /*006c*/ 	.byte	0x03, 0x19
        /*006e*/ 	.short	0x0018


	//----- nvinfo : EIATTR_PARAM_CBANK
	.align		4
        /*0070*/ 	.byte	0x04, 0x0a
        /*0072*/ 	.short	(.L_7241 - .L_7240)
	.align		4
.L_7240:
        /*0074*/ 	.word	index@(.nv.constant0._ZN2at6native29vectorized_elementwise_kernelILi2EZZZNS0_23logical_not_kernel_cudaERNS_18TensorIteratorBaseEENKUlvE0_clEvENKUlvE1_clEvEUliE_St5arrayIPcLm2EEEEviT0_T1_)
        /*0078*/ 	.short	0x0210
        /*007a*/ 	.short	0x0018


	//----- nvinfo : EIATTR_SW_WAR
	.align		4
.L_7241:
        /*007c*/ 	.byte	0x04, 0x36
        /*007e*/ 	.short	(.L_7243 - .L_7242)
.L_7242:
        /*0080*/ 	.word	0x00000008
.L_7243:


//--------------------- .nv.info._ZN2at6native29vectorized_elementwise_kernelILi4EZZZNS0_23logical_not_kernel_cudaERNS_18TensorIteratorBaseEENKUlvE0_clEvENKUlvE1_clEvEUliE_St5arrayIPcLm2EEEEviT0_T1_ --------------------------
	.section	.nv.info._ZN2at6native29vectorized_elementwise_kernelILi4EZZZNS0_23logical_not_kernel_cudaERNS_18TensorIteratorBaseEENKUlvE0_clEvENKUlvE1_clEvEUliE_St5arrayIPcLm2EEEEviT0_T1_,"",@"SHT_CUDA_INFO"
	.sectionflags	@""
	.align	4


	//----- nvinfo : EIATTR_CUDA_API_VERSION
	.align		4
        /*0000*/ 	.byte	0x04, 0x37
        /*0002*/ 	.short	(.L_7245 - .L_7244)
.L_7244:
        /*0004*/ 	.word	0x00000082


	//----- nvinfo : EIATTR_KPARAM_INFO
	.align		4
.L_7245:
        /*0008*/ 	.byte	0x04, 0x17
        /*000a*/ 	.short	(.L_7247 - .L_7246)
.L_7246:
        /*000c*/ 	.word	0x00000000
        /*0010*/ 	.short	0x0002
        /*0012*/ 	.short	0x0008
        /*0014*/ 	.byte	0x00, 0xf0, 0x41, 0x00


	//----- nvinfo : EIATTR_KPARAM_INFO
	.align		4
.L_7247:
        /*0018*/ 	.byte	0x04, 0x17
        /*001a*/ 	.short	(.L_7249 - .L_7248)
.L_7248:
        /*001c*/ 	.word	0x00000000
        /*0020*/ 	.short	0x0001
        /*0022*/ 	.short	0x0004
        /*0024*/ 	.byte	0x00, 0xf0, 0x05, 0x00


	//----- nvinfo : EIATTR_KPARAM_INFO
	.align		4
.L_7249:
        /*0028*/ 	.byte	0x04, 0x17
        /*002a*/ 	.short	(.L_7251 - .L_7250)
.L_7250:
        /*002c*/ 	.word	0x00000000
        /*0030*/ 	.short	0x0000
        /*0032*/ 	.short	0x0000
        /*0034*/ 	.byte	0x00, 0xf0, 0x11, 0x00


	//----- nvinfo : EIATTR_SPARSE_MMA_MASK
	.align		4
.L_7251:
        /*0038*/ 	.byte	0x03, 0x50
        /*003a*/ 	.short	0x0000


	//----- nvinfo : EIATTR_MAXREG_COUNT
	.align		4
        /*003c*/ 	.byte	0x03, 0x1b
        /*003e*/ 	.short	0x00ff


	//----- nvinfo : EIATTR_MERCURY_ISA_VERSION
	.align		4
        /*0040*/ 	.byte	0x03, 0x5f
        /*0042*/ 	.short	0x0101


	//----- nvinfo : EIATTR_EXIT_INSTR_OFFSETS
	.align		4
        /*0044*/ 	.byte	0x04, 0x1c
        /*0046*/ 	.short	(.L_7253 - .L_7252)


	//   ....[0]....
.L_7252:
        /*0048*/ 	.word	0x000002a0


	//   ....[1]....
        /*004c*/ 	.word	0x00000b70


	//   ....[2]....
        /*0050*/ 	.word	0x00000bd0


	//----- nvinfo : EIATTR_MAX_THREADS
	.align		4
.L_7253:
        /*0054*/ 	.byte	0x04, 0x05
        /*0056*/ 	.short	(.L_7255 - .L_7254)
.L_7254:
        /*0058*/ 	.word	0x00000080
        /*005c*/ 	.word	0x00000001
        /*0060*/ 	.word	0x00000001


	//----- nvinfo : EIATTR_CRS_STACK_SIZE
	.align		4
.L_7255:
        /*0064*/ 	.byte	0x04, 0x1e
        /*0066*/ 	.short	(.L_7257 - .L_7256)
.L_7256:
        /*0068*/ 	.word	0x00000000


	//----- nvinfo : EIATTR_CBANK_PARAM_SIZE
	.align		4
.L_7257:
        /*006c*/ 	.byte	0x03, 0x19
        /*006e*/ 	.short	0x0018


	//----- nvinfo : EIATTR_PARAM_CBANK
	.align		4
        /*0070*/ 	.byte	0x04, 0x0a
        /*0072*/ 	.short	(.L_7259 - .L_7258)
	.align		4
.L_7258:
        /*0074*/ 	.word	index@(.nv.constant0._ZN2at6native29vectorized_elementwise_kernelILi4EZZZNS0_23logical_not_kernel_cudaERNS_18TensorIteratorBaseEENKUlvE0_clEvENKUlvE1_clEvEUliE_St5arrayIPcLm2EEEEviT0_T1_)
        /*0078*/ 	.short	0x0210
        /*007a*/ 	.short	0x0018


	//----- nvinfo : EIATTR_SW_WAR
	.align		4
.L_7259:
        /*007c*/ 	.byte	0x04, 0x36
        /*007e*/ 	.short	(.L_7261 - .L_7260)
.L_7260:
        /*0080*/ 	.word	0x00000008
.L_7261:


//--------------------- .nv.info._ZN2at6native29vectorized_elementwise_kernelILi8EZZZNS0_23logical_not_kernel_cudaERNS_18TensorIteratorBaseEENKUlvE0_clEvENKUlvE1_clEvEUliE_St5arrayIPcLm2EEEEviT0_T1_ --------------------------
	.section	.nv.info._ZN2at6native29vectorized_elementwise_kernelILi8EZZZNS0_23logical_not_kernel_cudaERNS_18TensorIteratorBaseEENKUlvE0_clEvENKUlvE1_clEvEUliE_St5arrayIPcLm2EEEEviT0_T1_,"",@"SHT_CUDA_INFO"
	.sectionflags	@""
	.align	4


	//----- nvinfo : EIATTR_CUDA_API_VERSION
	.align		4
        /*0000*/ 	.byte	0x04, 0x37
        /*0002*/ 	.short	(.L_7263 - .L_7262)
.L_7262:
        /*0004*/ 	.word	0x00000082


	//----- nvinfo : EIATTR_KPARAM_INFO
	.align		4
.L_7263:
        /*0008*/ 	.byte	0x04, 0x17
        /*000a*/ 	.short	(.L_7265 - .L_7264)
.L_7264:
        /*000c*/ 	.word	0x00000000
        /*0010*/ 	.short	0x0002
        /*0012*/ 	.short	0x0008
        /*0014*/ 	.byte	0x00, 0xf0, 0x41, 0x00


	//----- nvinfo : EIATTR_KPARAM_INFO
	.align		4
.L_7265:
        /*0018*/ 	.byte	0x04, 0x17
        /*001a*/ 	.short	(.L_7267 - .L_7266)
.L_7266:
        /*001c*/ 	.word	0x00000000
        /*0020*/ 	.short	0x0001
        /*0022*/ 	.short	0x0004
        /*0024*/ 	.byte	0x00, 0xf0, 0x05, 0x00


	//----- nvinfo : EIATTR_KPARAM_INFO
	.align		4
.L_7267:
        /*0028*/ 	.byte	0x04, 0x17
        /*002a*/ 	.short	(.L_7269 - .L_7268)
.L_7268:
        /*002c*/ 	.word	0x00000000
        /*0030*/ 	.short	0x0000
        /*0032*/ 	.short	0x0000
        /*0034*/ 	.byte	0x00, 0xf0, 0x11, 0x00


	//----- nvinfo : EIATTR_SPARSE_MMA_MASK
	.align		4
.L_7269:
        /*0038*/ 	.byte	0x03, 0x50
        /*003a*/ 	.short	0x0000


	//----- nvinfo : EIATTR_MAXREG_COUNT
	.align		4
        /*003c*/ 	.byte	0x03, 0x1b
        /*003e*/ 	.short	0x00ff


	//----- nvinfo : EIATTR_MERCURY_ISA_VERSION
	.align		4
        /*0040*/ 	.byte	0x03, 0x5f
        /*0042*/ 	.short	0x0101


	//----- nvinfo : EIATTR_EXIT_INSTR_OFFSETS
	.align		4
        /*0044*/ 	.byte	0x04, 0x1c
        /*0046*/ 	.short	(.L_7271 - .L_7270)


	//   ....[0]....
.L_7270:
        /*0048*/ 	.word	0x000002d0


	//   ....[1]....
        /*004c*/ 	.word	0x00000ba0


	//   ....[2]....
        /*0050*/ 	.word	0x00000c00


	//----- nvinfo : EIATTR_MAX_THREADS
	.align		4
.L_7271:
        /*0054*/ 	.byte	0x04, 0x05
        /*0056*/ 	.short	(.L_7273 - .L_7272)
.L_7272:
        /*0058*/ 	.word	0x00000080
        /*005c*/ 	.word	0x00000001
        /*0060*/ 	.word	0x00000001


	//----- nvinfo : EIATTR_CRS_STACK_SIZE
	.align		4
.L_7273:
        /*0064*/ 	.byte	0x04, 0x1e
        /*0066*/ 	.short	(.L_7275 - .L_7274)
.L_7274:
        /*0068*/ 	.word	0x00000000


	//----- nvinfo : EIATTR_CBANK_PARAM_SIZE
	.align		4
.L_7275:
        /*006c*/ 	.byte	0x03, 0x19
        /*006e*/ 	.short	0x0018


	//----- nvinfo : EIATTR_PARAM_CBANK
	.align		4
        /*0070*/ 	.byte	0x04, 0x0a
        /*0072*/ 	.short	(.L_7277 - .L_7276)
	.align		4
.L_7276:
        /*0074*/ 	.word	index@(.nv.constant0._ZN2at6native29vectorized_elementwise_kernelILi8EZZZNS0_23logical_not_kernel_cudaERNS_18TensorIteratorBaseEENKUlvE0_clEvENKUlvE1_clEvEUliE_St5arrayIPcLm2EEEEviT0_T1_)
        /*0078*/ 	.short	0x0210
        /*007a*/ 	.short	0x0018


	//----- nvinfo : EIATTR_SW_WAR
	.align		4
.L_7277:
        /*007c*/ 	.byte	0x04, 0x36
        /*007e*/ 	.short	(.L_7279 - .L_7278)
.L_7278:
        /*0080*/ 	.word	0x00000008
.L_7279:


//--------------------- .nv.info._ZN2at6native18elementwise_kernelILi128ELi4EZNS0_15gpu_kernel_implIZZZNS0_23logical_not_kernel_cudaERNS_18TensorIteratorBaseEENKUlvE0_clEvENKUlvE0_clEvEUlaE_EEvS4_RKT_EUliE_EEviT1_ --------------------------
	.section	.nv.info._ZN2at6native18elementwise_kernelILi128ELi4EZNS0_15gpu_kernel_implIZZZNS0_23logical_not_kernel_cudaERNS_18TensorIteratorBaseEENKUlvE0_clEvENKUlvE0_clEvEUlaE_EEvS4_RKT_EUliE_EEviT1_,"",@"SHT_CUDA_INFO"
	.sectionflags	@""
	.align	4


	//----- nvinfo : EIATTR_CUDA_API_VERSION
	.align		4
        /*0000*/ 	.byte	0x04, 0x37
        /*0002*/ 	.short	(.L_7281 - .L_7280)
.L_7280:
        /*0004*/ 	.word	0x00000082


	//----- nvinfo : EIATTR_KPARAM_INFO
	.align		4
.L_7281:
        /*0008*/ 	.byte	0x04, 0x17
        /*000a*/ 	.short	(.L_7283 - .L_7282)
.L_7282:
        /*000c*/ 	.word	0x00000000
        /*0010*/ 	.short	0x0001
        /*0012*/ 	.short	0x0008
        /*0014*/ 	.byte	0x00, 0xf0, 0x61, 0x08


	//----- nvinfo : EIATTR_KPARAM_INFO
	.align		4
.L_7283:
        /*0018*/ 	.byte	0x04, 0x17
        /*001a*/ 	.short	(.L_7285 - .L_7284)
.L_7284:
        /*001c*/ 	.word	0x00000000
        /*0020*/ 	.short	0x0000
        /*0022*/ 	.short	0x0000
        /*0024*/ 	.byte	0x00, 0xf0, 0x11, 0x00


	//----- nvinfo : EIATTR_SPARSE_MMA_MASK
	.align		4
.L_7285:
        /*0028*/ 	.byte	0x03, 0x50
        /*002a*/ 	.short	0x0000


	//----- nvinfo : EIATTR_MAXREG_COUNT
	.align		4
        /*002c*/ 	.byte	0x03, 0x1b
        /*002e*/ 	.short	0x0080


	//----- nvinfo : EIATTR_EXTERNS
	.align		4
        /*0030*/ 	.byte	0x04, 0x0f
        /*0032*/ 	.short	(.L_7287 - .L_7286)


	//   ....[0]....
	.align		4
.L_7286:
        /*0034*/ 	.word	index@(__assertfail)


	//----- nvinfo : EIATTR_MERCURY_ISA_VERSION
	.align		4
.L_7287:
        /*0038*/ 	.byte	0x03, 0x5f
        /*003a*/ 	.short	0x0101


	//----- nvinfo : EIATTR_SYSCALL_OFFSETS
	.align		4
        /*003c*/ 	.byte	0x04, 0x46
        /*003e*/ 	.short	(.L_7289 - .L_7288)


	//   ....[0]....
.L_7288:
        /*0040*/ 	.word	0x000021e0


	//   ....[1]....
        /*0044*/ 	.word	0x00002f50


	//   ....[2]....
        /*0048*/ 	.word	0x00005180


	//   ....[3]....
        /*004c*/ 	.word	0x00005ee0


	//   ....[4]....
        /*0050*/ 	.word	0x000080f0


	//   ....[5]....
        /*0054*/ 	.word	0x00008e50


	//   ....[6]....
        /*0058*/ 	.word	0x0000b050


	//   ....[7]....
        /*005c*/ 	.word	0x0000bdb0


	//----- nvinfo : EIATTR_EXIT_INSTR_OFFSETS
	.align		4
.L_7289:
        /*0060*/ 	.byte	0x04, 0x1c
        /*0062*/ 	.short	(.L_7291 - .L_7290)


	//   ....[0]....
.L_7290:
        /*0064*/ 	.word	0x00008f00


	//   ....[1]....
        /*0068*/ 	.word	0x0000b1a0


	//   ....[2]....
        /*006c*/ 	.word	0x0000b1c0


	//   ....[3]....
        /*0070*/ 	.word	0x0000b250


	//   ....[4]....
        /*0074*/ 	.word	0x0000b270


	//   ....[5]....
        /*0078*/ 	.word	0x0000b290


	//   ....[6]....
        /*007c*/ 	.word	0x0000b320


	//   ....[7]....
        /*0080*/ 	.word	0x0000b360


	//   ....[8]....
        /*0084*/ 	.word	0x0000b400


	//   ....[9]....
        /*0088*/ 	.word	0x0000b450


	//   ....[10]....
        /*008c*/ 	.word	0x0000b490


	//   ....[11]....
        /*0090*/ 	.word	0x0000b530


	//   ....[12]....
        /*0094*/ 	.word	0x0000b580


	//   ....[13]....
        /*0098*/ 	.word	0x0000b6d0


	//   ....[14]....
        /*009c*/ 	.word	0x0000b770


	//   ....[15]....
        /*00a0*/ 	.word	0x0000b7b0


	//   ....[16]....
        /*00a4*/ 	.word	0x0000b800


	//   ....[17]....
        /*00a8*/ 	.word	0x0000b840


	//   ....[18]....
        /*00ac*/ 	.word	0x0000b8e0


	//   ....[19]....
        /*00b0*/ 	.word	0x0000ba20


	//   ....[20]....
        /*00b4*/ 	.word	0x0000bb60


	//   ....[21]....
        /*00b8*/ 	.word	0x0000bcb0


	//   ....[22]....
        /*00bc*/ 	.word	0x0000bdc0


	//   ....[23]....
        /*00c0*/ 	.word	0x0000bdf0


	//   ....[24]....
        /*00c4*/ 	.word	0x0000be10


	//----- nvinfo : EIATTR_MAX_THREADS
	.align		4
.L_7291:
        /*00c8*/ 	.byte	0x04, 0x05
        /*00ca*/ 	.short	(.L_7293 - .L_7292)
.L_7292:
        /*00cc*/ 	.word	0x00000080
        /*00d0*/ 	.word	0x00000001
        /*00d4*/ 	.word	0x00000001


	//----- nvinfo : EIATTR_CRS_STACK_SIZE
	.align		4
.L_7293:
        /*00d8*/ 	.byte	0x04, 0x1e
        /*00da*/ 	.short	(.L_7295 - .L_7294)
.L_7294:
        /*00dc*/ 	.word	0x00000000


	//----- nvinfo : EIATTR_CBANK_PARAM_SIZE
	.align		4
.L_7295:
        /*00e0*/ 	.byte	0x03, 0x19
        /*00e2*/ 	.short	0x0220


	//----- nvinfo : EIATTR_PARAM_CBANK
	.align		4
        /*00e4*/ 	.byte	0x04, 0x0a
        /*00e6*/ 	.short	(.L_7297 - .L_7296)
	.align		4
.L_7296:
        /*00e8*/ 	.word	index@(.nv.constant0._ZN2at6native18elementwise_kernelILi128ELi4EZNS0_15gpu_kernel_implIZZZNS0_23logical_not_kernel_cudaERNS_18TensorIteratorBaseEENKUlvE0_clEvENKUlvE0_clEvEUlaE_EEvS4_RKT_EUliE_EEviT1_)
        /*00ec*/ 	.short	0x0210
        /*00ee*/ 	.short	0x0220


	//----- nvinfo : EIATTR_SW_WAR
	.align		4
.L_7297:
        /*00f0*/ 	.byte	0x04, 0x36
        /*00f2*/ 	.short	(.L_7299 - .L_7298)
.L_7298:
        /*00f4*/ 	.word	0x00000008
.L_7299:


//--------------------- .nv.info._ZN2at6native27unrolled_elementwise_kernelIZZZNS0_23logical_not_kernel_cudaERNS_18TensorIteratorBaseEENKUlvE0_clEvENKUlvE0_clEvEUlaE_St5arrayIPcLm2EELi4E23TrivialOffsetCalculatorILi1EjESB_NS0_6memory12LoadWithCastILi1EEENSC_13StoreWithCastILi1EEEEEviT_T0_T2_T3_T4_T5_ --------------------------
	.section	.nv.info._ZN2at6native27unrolled_elementwise_kernelIZZZNS0_23logical_not_kernel_cudaERNS_18TensorIteratorBaseEENKUlvE0_clEvENKUlvE0_clEvEUlaE_St5arrayIPcLm2EELi4E23TrivialOffsetCalculatorILi1EjESB_NS0_6memory12LoadWithCastILi1EEENSC_13StoreWithCastILi1EEEEEviT_T0_T2_T3_T4_T5_,"",@"SHT_CUDA_INFO"
	.sectionflags	@""
	.align	4


	//----- nvinfo : EIATTR_CUDA_API_VERSION
	.align		4
        /*0000*/ 	.byte	0x04, 0x37
        /*0002*/ 	.short	(.L_7301 - .L_7300)
.L_7300:
        /*0004*/ 	.word	0x00000082


	//----- nvinfo : EIATTR_KPARAM_INFO
	.align		4
.L_7301:
        /*0008*/ 	.byte	0x04, 0x17
        /*000a*/ 	.short	(.L_7303 - .L_7302)
.L_7302:
        /*000c*/ 	.word	0x00000000
        /*0010*/ 	.short	0x0006
        /*0012*/ 	.short	0x0024
        /*0014*/ 	.byte	0x00, 0xf0, 0x21, 0x00


	//----- nvinfo : EIATTR_KPARAM_INFO
	.align		4
.L_7303:
        /*0018*/ 	.byte	0x04, 0x17
        /*001a*/ 	.short	(.L_7305 - .L_7304)
.L_7304:
        /*001c*/ 	.word	0x00000000
        /*0020*/ 	.short	0x0005
        /*0022*/ 	.short	0x001c
        /*0024*/ 	.byte	0x00, 0xf0, 0x21, 0x00


	//----- nvinfo : EIATTR_KPARAM_INFO
	.align		4
.L_7305:
        /*0028*/ 	.byte	0x04, 0x17
        /*002a*/ 	.short	(.L_7307 - .L_7306)
.L_7306:
        /*002c*/ 	.word	0x00000000
        /*0030*/ 	.short	0x0004
        /*0032*/ 	.short	0x0019
        /*0034*/ 	.byte	0x00, 0xf0, 0x05, 0x00


	//----- nvinfo : EIATTR_KPARAM_INFO
	.align		4
.L_7307:
        /*0038*/ 	.byte	0x04, 0x17
        /*003a*/ 	.short	(.L_7309 - .L_7308)
.L_7308:
        /*003c*/ 	.word	0x00000000
        /*0040*/ 	.short	0x0003
        /*0042*/ 	.short	0x0018
        /*0044*/ 	.byte	0x00, 0xf0, 0x05, 0x00


	//----- nvinfo : EIATTR_KPARAM_INFO
	.align		4
.L_7309:
        /*0048*/ 	.byte	0x04, 0x17
        /*004a*/ 	.short	(.L_7311 - .L_7310)
.L_7310:
        /*004c*/ 	.word	0x00000000
        /*0050*/ 	.short	0x0002
        /*0052*/ 	.short	0x0008
        /*0054*/ 	.byte	0x00, 0xf0, 0x41, 0x00


	//----- nvinfo : EIATTR_KPARAM_INFO
	.align		4
.L_7311:
        /*0058*/ 	.byte	0x04, 0x17
        /*005a*/ 	.short	(.L_7313 - .L_7312)
.L_7312:
        /*005c*/ 	.word	0x00000000
        /*0060*/ 	.short	0x0001
        /*0062*/ 	.short	0x0004
        /*0064*/ 	.byte	0x00, 0xf0, 0x05, 0x00


	//----- nvinfo : EIATTR_KPARAM_INFO
	.align		4
.L_7313:
        /*0068*/ 	.byte	0x04, 0x17
        /*006a*/ 	.short	(.L_7315 - .L_7314)
.L_7314:
        /*006c*/ 	.word	0x00000000
        /*0070*/ 	.short	0x0000
        /*0072*/ 	.short	0x0000
        /*0074*/ 	.byte	0x00, 0xf0, 0x11, 0x00


	//----- nvinfo : EIATTR_SPARSE_MMA_MASK
	.align		4
.L_7315:
        /*0078*/ 	.byte	0x03, 0x50
        /*007a*/ 	.short	0x0000


	//----- nvinfo : EIATTR_MAXREG_COUNT
	.align		4
        /*007c*/ 	.byte	0x03, 0x1b
        /*007e*/ 	.short	0x00ff


	//----- nvinfo : EIATTR_EXTERNS
	.align		4
        /*0080*/ 	.byte	0x04, 0x0f
        /*0082*/ 	.short	(.L_7317 - .L_7316)


	//   ....[0]....
	.align		4
.L_7316:
        /*0084*/ 	.word	index@(__assertfail)


	//----- nvinfo : EIATTR_MERCURY_ISA_VERSION
	.align		4
.L_7317:
        /*0088*/ 	.byte	0x03, 0x5f
        /*008a*/ 	.short	0x0101


	//----- nvinfo : EIATTR_SYSCALL_OFFSETS
	.align		4
        /*008c*/ 	.byte	0x04, 0x46
        /*008e*/ 	.short	(.L_7319 - .L_7318)


	//   ....[0]....
.L_7318:
        /*0090*/ 	.word	0x00000f10


	//   ....[1]....
        /*0094*/ 	.word	0x00001e20


	//   ....[2]....
        /*0098*/ 	.word	0x00002d40


	//   ....[3]....
        /*009c*/ 	.word	0x00003c30


	//   ....[4]....
        /*00a0*/ 	.word	0x00004bb0


	//   ....[5]....
        /*00a4*/ 	.word	0x00005a90


	//   ....[6]....
        /*00a8*/ 	.word	0x00006960


	//   ....[7]....
        /*00ac*/ 	.word	0x00007820


	//----- nvinfo : EIATTR_EXIT_INSTR_OFFSETS
	.align		4
.L_7319:
        /*00b0*/ 	.byte	0x04, 0x1c
        /*00b2*/ 	.short	(.L_7321 - .L_7320)


	//   ....[0]....
.L_7320:
        /*00b4*/ 	.word	0x00006a00


	//   ....[1]....
        /*00b8*/ 	.word	0x00006b30


	//   ....[2]....
        /*00bc*/ 	.word	0x00006b50


	//   ....[3]....
        /*00c0*/ 	.word	0x00006be0


	//   ....[4]....
        /*00c4*/ 	.word	0x00006c00


	//   ....[5]....
        /*00c8*/ 	.word	0x00006c20


	//   ....[6]....
        /*00cc*/ 	.word	0x00006cb0


	//   ....[7]....
        /*00d0*/ 	.word	0x00006cf0


	//   ....[8]....
        /*00d4*/ 	.word	0x00006d90


	//   ....[9]....
        /*00d8*/ 	.word	0x00006de0


	//   ....[10]....
        /*00dc*/ 	.word	0x00006e10


	//   ....[11]....
        /*00e0*/ 	.word	0x00006eb0


	//   ....[12]....
        /*00e4*/ 	.word	0x00006ef0


	//   ....[13]....
        /*00e8*/ 	.word	0x00007080


	//   ....[14]....
        /*00ec*/ 	.word	0x000071e0


	//   ....[15]....
        /*00f0*/ 	.word	0x00007220


	//   ....[16]....
        /*00f4*/ 	.word	0x000072c0


	//   ....[17]....
        /*00f8*/ 	.word	0x00007440


	//   ....[18]....
        /*00fc*/ 	.word	0x000075c0


	//   ....[19]....
        /*0100*/ 	.word	0x00007720


	//   ....[20]....
        /*0104*/ 	.word	0x00007830


	//   ....[21]....
        /*0108*/ 	.word	0x00007860


	//   ....[22]....
        /*010c*/ 	.word	0x00007880


	//----- nvinfo : EIATTR_MAX_THREADS
	.align		4
.L_7321:
        /*0110*/ 	.byte	0x04, 0x05
        /*0112*/ 	.short	(.L_7323 - .L_7322)
.L_7322:
        /*0114*/ 	.word	0x00000080
        /*0118*/ 	.word	0x00000001
        /*011c*/ 	.word	0x00000001


	//----- nvinfo : EIATTR_CRS_STACK_SIZE
	.align		4
.L_7323:
        /*0120*/ 	.byte	0x04, 0x1e
        /*0122*/ 	.short	(.L_7325 - .L_7324)
.L_7324:
        /*0124*/ 	.word	0x00000000


	//----- nvinfo : EIATTR_CBANK_PARAM_SIZE
	.align		4
.L_7325:
        /*0128*/ 	.byte	0x03, 0x19
        /*012a*/ 	.short	0x002c


	//----- nvinfo : EIATTR_PARAM_CBANK
	.align		4
        /*012c*/ 	.byte	0x04, 0x0a
        /*012e*/ 	.short	(.L_7327 - .L_7326)
	.align		4
.L_7326:
        /*0130*/ 	.word	index@(.nv.constant0._ZN2at6native27unrolled_elementwise_kernelIZZZNS0_23logical_not_kernel_cudaERNS_18TensorIteratorBaseEENKUlvE0_clEvENKUlvE0_clEvEUlaE_St5arrayIPcLm2EELi4E23TrivialOffsetCalculatorILi1EjESB_NS0_6memory12LoadWithCastILi1EEENSC_13StoreWithCastILi1EEEEEviT_T0_T2_T3_T4_T5_)
        /*0134*/ 	.short	0x0210
        /*0136*/ 	.short	0x002c


	//----- nvinfo : EIATTR_SW_WAR
	.align		4
.L_7327:
        /*0138*/ 	.byte	0x04, 0x36
        /*013a*/ 	.short	(.L_7329 - .L_7328)
.L_7328:
        /*013c*/ 	.word	0x00000008
.L_7329:


//--------------------- .nv.info._ZN2at6native18elementwise_kernelILi128ELi4EZNS0_22gpu_kernel_impl_nocastIZZZNS0_23logical_not_kernel_cudaERNS_18TensorIteratorBaseEENKUlvE0_clEvENKUlvE0_clEvEUlaE_EEvS4_RKT_EUliE_EEviT1_ --------------------------
	.section	.nv.info._ZN2at6native18elementwise_kernelILi128ELi4EZNS0_22gpu_kernel_impl_nocastIZZZNS0_23logical_not_kernel_cudaERNS_18TensorIteratorBaseEENKUlvE0_clEvENKUlvE0_clEvEUlaE_EEvS4_RKT_EUliE_EEviT1_,"",@"SHT_CUDA_INFO"
	.sectionflags	@""
	.align	4


	//----- nvinfo : EIATTR_CUDA_API_VERSION
	.align		4
        /*0000*/ 	.byte	0x04, 0x37
        /*0002*/ 	.short	(.L_7331 - .L_7330)
.L_7330:
        /*0004*/ 	.word	0x00000082


	//----- nvinfo : EIATTR_KPARAM_INFO
	.align		4
.L_7331:
        /*0008*/ 	.byte	0x04, 0x17
        /*000a*/ 	.short	(.L_7333 - .L_7332)
.L_7332:
        /*000c*/ 	.word	0x00000000
        /*0010*/ 	.short	0x0001
        /*0012*/ 	.short	0x0008
        /*0014*/ 	.byte	0x00, 0xf0, 0x61, 0x08


	//----- nvinfo : EIATTR_KPARAM_INFO
	.align		4
.L_7333:
        /*0018*/ 	.byte	0x04, 0x17
        /*001a*/ 	.short	(.L_7335 - .L_7334)
.L_7334:
        /*001c*/ 	.word	0x00000000
        /*0020*/ 	.short	0x0000
        /*0022*/ 	.short	0x0000
        /*0024*/ 	.byte	0x00, 0xf0, 0x11, 0x00


	//----- nvinfo : EIATTR_SPARSE_MMA_MASK
	.align		4
.L_7335:
        /*0028*/ 	.byte	0x03, 0x50
        /*002a*/ 	.short	0x0000


	//----- nvinfo : EIATTR_MAXREG_COUNT
	.align		4
        /*002c*/ 	.byte	0x03, 0x1b
        /*002e*/ 	.short	0x0080


	//----- nvinfo : EIATTR_MERCURY_ISA_VERSION
	.align		4
        /*0030*/ 	.byte	0x03, 0x5f
        /*0032*/ 	.short	0x0101


	//----- nvinfo : EIATTR_EXIT_INSTR_OFFSETS
	.align		4
        /*0034*/ 	.byte	0x04, 0x1c
        /*0036*/ 	.short	(.L_7337 - .L_7336)


	//   ....[0]....
.L_7336:
        /*0038*/ 	.word	0x00003bc0


	//   ....[1]....
        /*003c*/ 	.word	0x00004f50


	//----- nvinfo : EIATTR_MAX_THREADS
	.align		4
.L_7337:
        /*0040*/ 	.byte	0x04, 0x05
        /*0042*/ 	.short	(.L_7339 - .L_7338)
.L_7338:
        /*0044*/ 	.word	0x00000080
        /*0048*/ 	.word	0x00000001
        /*004c*/ 	.word	0x00000001


	//----- nvinfo : EIATTR_CRS_STACK_SIZE
	.align		4
.L_7339:
        /*0050*/ 	.byte	0x04, 0x1e
        /*0052*/ 	.short	(.L_7341 - .L_7340)
.L_7340:
        /*0054*/ 	.word	0x00000000


	//----- nvinfo : EIATTR_CBANK_PARAM_SIZE
	.align		4
.L_7341:
        /*0058*/ 	.byte	0x03, 0x19
        /*005a*/ 	.short	0x0220


	//----- nvinfo : EIATTR_PARAM_CBANK
	.align		4
        /*005c*/ 	.byte	0x04, 0x0a
        /*005e*/ 	.short	(.L_7343 - .L_7342)
	.align		4
.L_7342:
        /*0060*/ 	.word	index@(.nv.constant0._ZN2at6native18elementwise_kernelILi128ELi4EZNS0_22gpu_kernel_impl_nocastIZZZNS0_23logical_not_kernel_cudaERNS_18TensorIteratorBaseEENKUlvE0_clEvENKUlvE0_clEvEUlaE_EEvS4_RKT_EUliE_EEviT1_)
        /*0064*/ 	.short	0x0210
        /*0066*/ 	.short	0x0220


	//----- nvinfo : EIATTR_SW_WAR
	.align		4
.L_7343:
        /*0068*/ 	.byte	0x04, 0x36
        /*006a*/ 	.short	(.L_7345 - .L_7344)
.L_7344:
        /*006c*/ 	.word	0x00000008
.L_7345:


//--------------------- .nv.info._ZN2at6native27unrolled_elementwise_kernelIZZZNS0_23logical_not_kernel_cudaERNS_18TensorIteratorBaseEENKUlvE0_clEvENKUlvE0_clEvEUlaE_St5arrayIPcLm2EELi4E23TrivialOffsetCalculatorILi1EjESB_NS0_6memory15LoadWithoutCastENSC_16StoreWithoutCastEEEviT_T0_T2_T3_T4_T5_ --------------------------
	.section	.nv.info._ZN2at6native27unrolled_elementwise_kernelIZZZNS0_23logical_not_kernel_cudaERNS_18TensorIteratorBaseEENKUlvE0_clEvENKUlvE0_clEvEUlaE_St5arrayIPcLm2EELi4E23TrivialOffsetCalculatorILi1EjESB_NS0_6memory15LoadWithoutCastENSC_16StoreWithoutCastEEEviT_T0_T2_T3_T4_T5_,"",@"SHT_CUDA_INFO"
	.sectionflags	@""
	.align	4


	//----- nvinfo : EIATTR_CUDA_API_VERSION
	.align		4
        /*0000*/ 	.byte	0x04, 0x37
        /*0002*/ 	.short	(.L_7347 - .L_7346)
.L_7346:
        /*0004*/ 	.word	0x00000082


	//----- nvinfo : EIATTR_KPARAM_INFO
	.align		4
.L_7347:
        /*0008*/ 	.byte	0x04, 0x17
        /*000a*/ 	.short	(.L_7349 - .L_7348)
.L_7348:
        /*000c*/ 	.word	0x00000000
        /*0010*/ 	.short	0x0006
        /*0012*/ 	.short	0x001b
        /*0014*/ 	.byte	0x00, 0xf0, 0x05, 0x00


	//----- nvinfo : EIATTR_KPARAM_INFO
	.align		4
.L_7349:
        /*0018*/ 	.byte	0x04, 0x17
        /*001a*/ 	.short	(.L_7351 - .L_7350)
.L_7350:
        /*001c*/ 	.word	0x00000000
        /*0020*/ 	.short	0x0005
        /*0022*/ 	.short	0x001a
        /*0024*/ 	.byte	0x00, 0xf0, 0x05, 0x00


	//----- nvinfo : EIATTR_KPARAM_INFO
	.align		4
.L_7351:
        /*0028*/ 	.byte	0x04, 0x17
        /*002a*/ 	.short	(.L_7353 - .L_7352)
.L_7352:
        /*002c*/ 	.word	0x00000000
        /*0030*/ 	.short	0x0004
        /*0032*/ 	.short	0x0019
        /*0034*/ 	.byte	0x00, 0xf0, 0x05, 0x00


	//----- nvinfo : EIATTR_KPARAM_INFO
	.align		4
.L_7353:
        /*0038*/ 	.byte	0x04, 0x17
        /*003a*/ 	.short	(.L_7355 - .L_7354)
.L_7354:
        /*003c*/ 	.word	0x00000000
        /*0040*/ 	.short	0x0003
        /*0042*/ 	.short	0x0018
        /*0044*/ 	.byte	0x00, 0xf0, 0x05, 0x00


	//----- nvinfo : EIATTR_KPARAM_INFO
	.align		4
.L_7355:
        /*0048*/ 	.byte	0x04, 0x17
        /*004a*/ 	.short	(.L_7357 - .L_7356)
.L_7356:
        /*004c*/ 	.word	0x00000000
        /*0050*/ 	.short	0x0002
        /*0052*/ 	.short	0x0008
        /*0054*/ 	.byte	0x00, 0xf0, 0x41, 0x00


	//----- nvinfo : EIATTR_KPARAM_INFO
	.align		4
.L_7357:
        /*0058*/ 	.byte	0x04, 0x17
        /*005a*/ 	.short	(.L_7359 - .L_7358)
.L_7358:
        /*005c*/ 	.word	0x00000000
        /*0060*/ 	.short	0x0001
        /*0062*/ 	.short	0x0004
        /*0064*/ 	.byte	0x00, 0xf0, 0x05, 0x00


	//----- nvinfo : EIATTR_KPARAM_INFO
	.align		4
.L_7359:
        /*0068*/ 	.byte	0x04, 0x17
        /*006a*/ 	.short	(.L_7361 - .L_7360)
.L_7360:
        /*006c*/ 	.word	0x00000000
        /*0070*/ 	.short	0x0000
        /*0072*/ 	.short	0x0000
        /*0074*/ 	.byte	0x00, 0xf0, 0x11, 0x00


	//----- nvinfo : EIATTR_SPARSE_MMA_MASK
	.align		4
.L_7361:
        /*0078*/ 	.byte	0x03, 0x50
        /*007a*/ 	.short	0x0000


	//----- nvinfo : EIATTR_MAXREG_COUNT
	.align		4
        /*007c*/ 	.byte	0x03, 0x1b
        /*007e*/ 	.short	0x00ff


	//----- nvinfo : EIATTR_MERCURY_ISA_VERSION
	.align		4
        /*0080*/ 	.byte	0x03, 0x5f
        /*0082*/ 	.short	0x0101


	//----- nvinfo : EIATTR_EXIT_INSTR_OFFSETS
	.align		4
        /*0084*/ 	.byte	0x04, 0x1c
        /*0086*/ 	.short	(.L_7363 - .L_7362)


	//   ....[0]....
.L_7362:
        /*0088*/ 	.word	0x00000480


	//   ....[1]....
        /*008c*/ 	.word	0x00000520


	//----- nvinfo : EIATTR_MAX_THREADS
	.align		4
.L_7363:
        /*0090*/ 	.byte	0x04, 0x05
        /*0092*/ 	.short	(.L_7365 - .L_7364)
.L_7364:
        /*0094*/ 	.word	0x00000080
        /*0098*/ 	.word	0x00000001
        /*009c*/ 	.word	0x00000001


	//----- nvinfo : EIATTR_CRS_STACK_SIZE
	.align		4
.L_7365:
        /*00a0*/ 	.byte	0x04, 0x1e
        /*00a2*/ 	.short	(.L_7367 - .L_7366)
.L_7366:
        /*00a4*/ 	.word	0x00000000


	//----- nvinfo : EIATTR_CBANK_PARAM_SIZE
	.align		4
.L_7367:
        /*00a8*/ 	.byte	0x03, 0x19
        /*00aa*/ 	.short	0x001c


	//----- nvinfo : EIATTR_PARAM_CBANK
	.align		4
        /*00ac*/ 	.byte	0x04, 0x0a
        /*00ae*/ 	.short	(.L_7369 - .L_7368)
	.align		4
.L_7368:
        /*00b0*/ 	.word	index@(.nv.constant0._ZN2at6native27unrolled_elementwise_kernelIZZZNS0_23logical_not_kernel_cudaERNS_18TensorIteratorBaseEENKUlvE0_clEvENKUlvE0_clEvEUlaE_St5arrayIPcLm2EELi4E23TrivialOffsetCalculatorILi1EjESB_NS0_6memory15LoadWithoutCastENSC_16StoreWithoutCastEEEviT_T0_T2_T3_T4_T5_)
        /*00b4*/ 	.short	0x0210
        /*00b6*/ 	.short	0x001c


	//----- nvinfo : EIATTR_SW_WAR
	.align		4
.L_7369:
        /*00b8*/ 	.byte	0x04, 0x36
        /*00ba*/ 	.short	(.L_7371 - .L_7370)
.L_7370:
        /*00bc*/ 	.word	0x00000008
.L_7371:


//--------------------- .nv.info._ZN2at6native29vectorized_elementwise_kernelILi2EZZZNS0_23logical_not_kernel_cudaERNS_18TensorIteratorBaseEENKUlvE0_clEvENKUlvE0_clEvEUlaE_St5arrayIPcLm2EEEEviT0_T1_ --------------------------
	.section	.nv.info._ZN2at6native29vectorized_elementwise_kernelILi2EZZZNS0_23logical_not_kernel_cudaERNS_18TensorIteratorBaseEENKUlvE0_clEvENKUlvE0_clEvEUlaE_St5arrayIPcLm2EEEEviT0_T1_,"",@"SHT_CUDA_INFO"
	.sectionflags	@""
	.align	4


	//----- nvinfo : EIATTR_CUDA_API_VERSION
	.align		4
        /*0000*/ 	.byte	0x04, 0x37
        /*0002*/ 	.short	(.L_7373 - .L_7372)
.L_7372:
        /*0004*/ 	.word	0x00000082


	//----- nvinfo : EIATTR_KPARAM_INFO
	.align		4
.L_7373:
        /*0008*/ 	.byte	0x04, 0x17
        /*000a*/ 	.short	(.L_7375 - .L_7374)
.L_7374:
        /*000c*/ 	.word	0x00000000
        /*0010*/ 	.short	0x0002
        /*0012*/ 	.short	0x0008
        /*0014*/ 	.byte	0x00, 0xf0, 0x41, 0x00


	//----- nvinfo : EIATTR_KPARAM_INFO
	.align		4
.L_7375:
        /*0018*/ 	.byte	0x04, 0x17
        /*001a*/ 	.short	(.L_7377 - .L_7376)
.L_7376:
        /*001c*/ 	.word	0x00000000
        /*0020*/ 	.short	0x0001
        /*0022*/ 	.short	0x0004
        /*0024*/ 	.byte	0x00, 0xf0, 0x05, 0x00


	//----- nvinfo : EIATTR_KPARAM_INFO
	.align		4
.L_7377:
        /*0028*/ 	.byte	0x04, 0x17
        /*002a*/ 	.short	(.L_7379 - .L_7378)
.L_7378:
        /*002c*/ 	.word	0x00000000
        /*0030*/ 	.short	0x0000
        /*0032*/ 	.short	0x0000
        /*0034*/ 	.byte	0x00, 0xf0, 0x11, 0x00


	//----- nvinfo : EIATTR_SPARSE_MMA_MASK
	.align		4
.L_7379:
        /*0038*/ 	.byte	0x03, 0x50
        /*003a*/ 	.short	0x0000


	//----- nvinfo : EIATTR_MAXREG_COUNT
	.align		4
        /*003c*/ 	.byte	0x03, 0x1b
        /*003e*/ 	.short	0x00ff


	//----- nvinfo : EIATTR_MERCURY_ISA_VERSION
	.align		4
        /*0040*/ 	.byte	0x03, 0x5f
        /*0042*/ 	.short	0x0101


	//----- nvinfo : EIATTR_EXIT_INSTR_OFFSETS
	.align		4
        /*0044*/ 	.byte	0x04, 0x1c
        /*0046*/ 	.short	(.L_7381 - .L_7380)


	//   ....[0]....
.L_7380:
        /*0048*/ 	.word	0x00000390


	//   ....[1]....
        /*004c*/ 	.word	0x00000ce0


	//   ....[2]....
        /*0050*/ 	.word	0x00000d40


	//----- nvinfo : EIATTR_MAX_THREADS
	.align		4
.L_7381:
        /*0054*/ 	.byte	0x04, 0x05
        /*0056*/ 	.short	(.L_7383 - .L_7382)
.L_7382:
        /*0058*/ 	.word	0x00000080
        /*005c*/ 	.word	0x00000001
        /*0060*/ 	.word	0x00000001


	//----- nvinfo : EIATTR_CRS_STACK_SIZE
	.align		4
.L_7383:
        /*0064*/ 	.byte	0x04, 0x1e
        /*0066*/ 	.short	(.L_7385 - .L_7384)
.L_7384:
        /*0068*/ 	.word	0x00000000


	//----- nvinfo : EIATTR_CBANK_PARAM_SIZE
	.align		4
.L_7385:
        /*006c*/ 	.byte	0x03, 0x19
        /*006e*/ 	.short	0x0018


	//----- nvinfo : EIATTR_PARAM_CBANK
	.align		4
        /*0070*/ 	.byte	0x04, 0x0a
        /*0072*/ 	.short	(.L_7387 - .L_7386)
	.align		4
.L_7386:
        /*0074*/ 	.word	index@(.nv.constant0._ZN2at6native29vectorized_elementwise_kernelILi2EZZZNS0_23logical_not_kernel_cudaERNS_18TensorIteratorBaseEENKUlvE0_clEvENKUlvE0_clEvEUlaE_St5arrayIPcLm2EEEEviT0_T1_)
        /*0078*/ 	.short	0x0210
        /*007a*/ 	.short	0x0018


	//----- nvinfo : EIATTR_SW_WAR
	.align		4
.L_7387:
        /*007c*/ 	.byte	0x04, 0x36
        /*007e*/ 	.short	(.L_7389 - .L_7388)
.L_7388:
        /*0080*/ 	.word	0x00000008
.L_7389:


//--------------------- .nv.info._ZN2at6native29vectorized_elementwise_kernelILi4EZZZNS0_23logical_not_kernel_cudaERNS_18TensorIteratorBaseEENKUlvE0_clEvENKUlvE0_clEvEUlaE_St5arrayIPcLm2EEEEviT0_T1_ --------------------------
	.section	.nv.info._ZN2at6native29vectorized_elementwise_kernelILi4EZZZNS0_23logical_not_kernel_cudaERNS_18TensorIteratorBaseEENKUlvE0_clEvENKUlvE0_clEvEUlaE_St5arrayIPcLm2EEEEviT0_T1_,"",@"SHT_CUDA_INFO"
	.sectionflags	@""
	.align	4


	//----- nvinfo : EIATTR_CUDA_API_VERSION
	.align		4
        /*0000*/ 	.byte	0x04, 0x37
        /*0002*/ 	.short	(.L_7391 - .L_7390)
.L_7390:
        /*0004*/ 	.word	0x00000082


	//----- nvinfo : EIATTR_KPARAM_INFO
	.align		4
.L_7391:
        /*0008*/ 	.byte	0x04, 0x17
        /*000a*/ 	.short	(.L_7393 - .L_7392)
.L_7392:
        /*000c*/ 	.word	0x00000000
        /*0010*/ 	.short	0x0002
        /*0012*/ 	.short	0x0008
        /*0014*/ 	.byte	0x00, 0xf0, 0x41, 0x00


	//----- nvinfo : EIATTR_KPARAM_INFO
	.align		4
.L_7393:
        /*0018*/ 	.byte	0x04, 0x17
        /*001a*/ 	.short	(.L_7395 - .L_7394)
.L_7394:
        /*001c*/ 	.word	0x00000000
        /*0020*/ 	.short	0x0001
        /*0022*/ 	.short	0x0004
        /*0024*/ 	.byte	0x00, 0xf0, 0x05, 0x00


	//----- nvinfo : EIATTR_KPARAM_INFO
	.align		4
.L_7395:
        /*0028*/ 	.byte	0x04, 0x17
        /*002a*/ 	.short	(.L_7397 - .L_7396)
.L_7396:
        /*002c*/ 	.word	0x00000000
        /*0030*/ 	.short	0x0000
        /*0032*/ 	.short	0x0000
        /*0034*/ 	.byte	0x00, 0xf0, 0x11, 0x00


	//----- nvinfo : EIATTR_SPARSE_MMA_MASK
	.align		4
.L_7397:
        /*0038*/ 	.byte	0x03, 0x50
        /*003a*/ 	.short	0x0000


	//----- nvinfo : EIATTR_MAXREG_COUNT
	.align		4
        /*003c*/ 	.byte	0x03, 0x1b
        /*003e*/ 	.short	0x00ff


	//----- nvinfo : EIATTR_MERCURY_ISA_VERSION
	.align		4
        /*0040*/ 	.byte	0x03, 0x5f
        /*0042*/ 	.short	0x0101


	//----- nvinfo : EIATTR_EXIT_INSTR_OFFSETS
	.align		4
        /*0044*/ 	.byte	0x04, 0x1c
        /*0046*/ 	.short	(.L_7399 - .L_7398)


	//   ....[0]....
.L_7398:
        /*0048*/ 	.word	0x00000370


	//   ....[1]....
        /*004c*/ 	.word	0x00000cc0


	//   ....[2]....
        /*0050*/ 	.word	0x00000d20


	//----- nvinfo : EIATTR_MAX_THREADS
	.align		4
.L_7399:
        /*0054*/ 	.byte	0x04, 0x05
        /*0056*/ 	.short	(.L_7401 - .L_7400)
.L_7400:
        /*0058*/ 	.word	0x00000080
        /*005c*/ 	.word	0x00000001
        /*0060*/ 	.word	0x00000001


	//----- nvinfo : EIATTR_CRS_STACK_SIZE
	.align		4
.L_7401:
        /*0064*/ 	.byte	0x04, 0x1e
        /*0066*/ 	.short	(.L_7403 - .L_7402)
.L_7402:
        /*0068*/ 	.word	0x00000000


	//----- nvinfo : EIATTR_CBANK_PARAM_SIZE
	.align		4
.L_7403:
        /*006c*/ 	.byte	0x03, 0x19
        /*006e*/ 	.short	0x0018


	//----- nvinfo : EIATTR_PARAM_CBANK
	.align		4
        /*0070*/ 	.byte	0x04, 0x0a
        /*0072*/ 	.short	(.L_7405 - .L_7404)
	.align		4
.L_7404:
        /*0074*/ 	.word	index@(.nv.constant0._ZN2at6native29vectorized_elementwise_kernelILi4EZZZNS0_23logical_not_kernel_cudaERNS_18TensorIteratorBaseEENKUlvE0_clEvENKUlvE0_clEvEUlaE_St5arrayIPcLm2EEEEviT0_T1_)
        /*0078*/ 	.short	0x0210
        /*007a*/ 	.short	0x0018


	//----- nvinfo : EIATTR_SW_WAR
	.align		4
.L_7405:
        /*007c*/ 	.byte	0x04, 0x36
        /*007e*/ 	.short	(.L_7407 - .L_7406)
.L_7406:
        /*0080*/ 	.word	0x00000008
.L_7407:


//--------------------- .nv.info._ZN2at6native29vectorized_elementwise_kernelILi8EZZZNS0_23logical_not_kernel_cudaERNS_18TensorIteratorBaseEENKUlvE0_clEvENKUlvE0_clEvEUlaE_St5arrayIPcLm2EEEEviT0_T1_ --------------------------
	.section	.nv.info._ZN2at6native29vectorized_elementwise_kernelILi8EZZZNS0_23logical_not_kernel_cudaERNS_18TensorIteratorBaseEENKUlvE0_clEvENKUlvE0_clEvEUlaE_St5arrayIPcLm2EEEEviT0_T1_,"",@"SHT_CUDA_INFO"
	.sectionflags	@""
	.align	4


	//----- nvinfo : EIATTR_CUDA_API_VERSION
	.align		4
        /*0000*/ 	.byte	0x04, 0x37
        /*0002*/ 	.short	(.L_7409 - .L_7408)
.L_7408:
        /*0004*/ 	.word	0x00000082


	//----- nvinfo : EIATTR_KPARAM_INFO
	.align		4
.L_7409:
        /*0008*/ 	.byte	0x04, 0x17
        /*000a*/ 	.short	(.L_7411 - .L_7410)
.L_7410:
        /*000c*/ 	.word	0x00000000
        /*0010*/ 	.short	0x0002
        /*0012*/ 	.short	0x0008
        /*0014*/ 	.byte	0x00, 0xf0, 0x41, 0x00


	//----- nvinfo : EIATTR_KPARAM_INFO
	.align		4
.L_7411:
        /*0018*/ 	.byte	0x04, 0x17
        /*001a*/ 	.short	(.L_7413 - .L_7412)
.L_7412:
        /*001c*/ 	.word	0x00000000
        /*0020*/ 	.short	0x0001
        /*0022*/ 	.short	0x0004
        /*0024*/ 	.byte	0x00, 0xf0, 0x05, 0x00


	//----- nvinfo : EIATTR_KPARAM_INFO
	.align		4
.L_7413:
        /*0028*/ 	.byte	0x04, 0x17
        /*002a*/ 	.short	(.L_7415 - .L_7414)
.L_7414:
        /*002c*/ 	.word	0x00000000
        /*0030*/ 	.short	0x0000
        /*0032*/ 	.short	0x0000
        /*0034*/ 	.byte	0x00, 0xf0, 0x11, 0x00


	//----- nvinfo : EIATTR_SPARSE_MMA_MASK
	.align		4
.L_7415:
        /*0038*/ 	.byte	0x03, 0x50
        /*003a*/ 	.short	0x0000


	//----- nvinfo : EIATTR_MAXREG_COUNT
	.align		4
        /*003c*/ 	.byte	0x03, 0x1b
        /*003e*/ 	.short	0x00ff


	//----- nvinfo : EIATTR_MERCURY_ISA_VERSION
	.align		4
        /*0040*/ 	.byte	0x03, 0x5f
        /*0042*/ 	.short	0x0101


	//----- nvinfo : EIATTR_EXIT_INSTR_OFFSETS
	.align		4
        /*0044*/ 	.byte	0x04, 0x1c
        /*0046*/ 	.short	(.L_7417 - .L_7416)


	//   ....[0]....
.L_7416:
        /*0048*/ 	.word	0x00000410


	//   ....[1]....
        /*004c*/ 	.word	0x00000d60


	//   ....[2]....
        /*0050*/ 	.word	0x00000dc0


	//----- nvinfo : EIATTR_MAX_THREADS
	.align		4
.L_7417:
        /*0054*/ 	.byte	0x04, 0x05
        /*0056*/ 	.short	(.L_7419 - .L_7418)
.L_7418:
        /*0058*/ 	.word	0x00000080
        /*005c*/ 	.word	0x00000001
        /*0060*/ 	.word	0x00000001


	//----- nvinfo : EIATTR_CRS_STACK_SIZE
	.align		4
.L_7419:
        /*0064*/ 	.byte	0x04, 0x1e
        /*0066*/ 	.short	(.L_7421 - .L_7420)
.L_7420:
        /*0068*/ 	.word	0x00000000


	//----- nvinfo : EIATTR_CBANK_PARAM_SIZE
	.align		4
.L_7421:
        /*006c*/ 	.byte	0x03, 0x19
        /*006e*/ 	.short	0x0018


	//----- nvinfo : EIATTR_PARAM_CBANK
	.align		4
        /*0070*/ 	.byte	0x04, 0x0a
        /*0072*/ 	.short	(.L_7423 - .L_7422)
	.align		4
.L_7422:
        /*0074*/ 	.word	index@(.nv.constant0._ZN2at6native29vectorized_elementwise_kernelILi8EZZZNS0_23logical_not_kernel_cudaERNS_18TensorIteratorBaseEENKUlvE0_clEvENKUlvE0_clEvEUlaE_St5arrayIPcLm2EEEEviT0_T1_)
        /*0078*/ 	.short	0x0210
        /*007a*/ 	.short	0x0018


	//----- nvinfo : EIATTR_SW_WAR
	.align		4
.L_7423:
        /*007c*/ 	.byte	0x04, 0x36
        /*007e*/ 	.short	(.L_7425 - .L_7424)
.L_7424:
        /*0080*/ 	.word	0x00000008
.L_7425:


//--------------------- .nv.info._ZN2at6native18elementwise_kernelILi128ELi4EZNS0_15gpu_kernel_implIZZZNS0_23logical_not_kernel_cudaERNS_18TensorIteratorBaseEENKUlvE0_clEvENKUlvE_clEvEUlhE_EEvS4_RKT_EUliE_EEviT1_ --------------------------
	.section	.nv.info._ZN2at6native18elementwise_kernelILi128ELi4EZNS0_15gpu_kernel_implIZZZNS0_23logical_not_kernel_cudaERNS_18TensorIteratorBaseEENKUlvE0_clEvENKUlvE_clEvEUlhE_EEvS4_RKT_EUliE_EEviT1_,"",@"SHT_CUDA_INFO"
	.sectionflags	@""
	.align	4


	//----- nvinfo : EIATTR_CUDA_API_VERSION
	.align		4
        /*0000*/ 	.byte	0x04, 0x37
        /*0002*/ 	.short	(.L_7427 - .L_7426)
.L_7426:
        /*0004*/ 	.word	0x00000082


	//----- nvinfo : EIATTR_KPARAM_INFO
	.align		4
.L_7427:
        /*0008*/ 	.byte	0x04, 0x17
        /*000a*/ 	.short	(.L_7429 - .L_7428)
.L_7428:
        /*000c*/ 	.word	0x00000000
        /*0010*/ 	.short	0x0001
        /*0012*/ 	.short	0x0008
        /*0014*/ 	.byte	0x00, 0xf0, 0x61, 0x08


	//----- nvinfo : EIATTR_KPARAM_INFO
	.align		4
.L_7429:
        /*0018*/ 	.byte	0x04, 0x17
        /*001a*/ 	.short	(.L_7431 - .L_7430)
.L_7430:
        /*001c*/ 	.word	0x00000000
        /*0020*/ 	.short	0x0000
        /*0022*/ 	.short	0x0000
        /*0024*/ 	.byte	0x00, 0xf0, 0x11, 0x00


	//----- nvinfo : EIATTR_SPARSE_MMA_MASK
	.align		4
.L_7431:
        /*0028*/ 	.byte	0x03, 0x50
        /*002a*/ 	.short	0x0000


	//----- nvinfo : EIATTR_MAXREG_COUNT
	.align		4
        /*002c*/ 	.byte	0x03, 0x1b
        /*002e*/ 	.short	0x0080


	//----- nvinfo : EIATTR_EXTERNS
	.align		4
        /*0030*/ 	.byte	0x04, 0x0f
        /*0032*/ 	.short	(.L_7433 - .L_7432)


	//   ....[0]....
	.align		4
.L_7432:
        /*0034*/ 	.word	index@(__assertfail)


	//----- nvinfo : EIATTR_MERCURY_ISA_VERSION
	.align		4
.L_7433:
        /*0038*/ 	.byte	0x03, 0x5f
        /*003a*/ 	.short	0x0101


	//----- nvinfo : EIATTR_SYSCALL_OFFSETS
	.align		4
        /*003c*/ 	.byte	0x04, 0x46
        /*003e*/ 	.short	(.L_7435 - .L_7434)


	//   ....[0]....
.L_7434:
        /*0040*/ 	.word	0x00002220


	//   ....[1]....
        /*0044*/ 	.word	0x00002f90


	//   ....[2]....
        /*0048*/ 	.word	0x00005200


	//   ....[3]....
        /*004c*/ 	.word	0x00005f60


	//   ....[4]....
        /*0050*/ 	.word	0x000081b0


	//   ....[5]....
        /*0054*/ 	.word	0x00008f10


	//   ....[6]....
        /*0058*/ 	.word	0x0000b150


	//   ....[7]....
        /*005c*/ 	.word	0x0000beb0


	//----- nvinfo : EIATTR_EXIT_INSTR_OFFSETS
	.align		4
.L_7435:
        /*0060*/ 	.byte	0x04, 0x1c
        /*0062*/ 	.short	(.L_7437 - .L_7436)


	//   ....[0]....
.L_7436:
        /*0064*/ 	.word	0x00008fc0


	//   ....[1]....
        /*0068*/ 	.word	0x0000b2a0


	//   ....[2]....
        /*006c*/ 	.word	0x0000b2c0


	//   ....[3]....
        /*0070*/ 	.word	0x0000b350


	//   ....[4]....
        /*0074*/ 	.word	0x0000b370


	//   ....[5]....
        /*0078*/ 	.word	0x0000b390


	//   ....[6]....
        /*007c*/ 	.word	0x0000b420


	//   ....[7]....
        /*0080*/ 	.word	0x0000b460


	//   ....[8]....
        /*0084*/ 	.word	0x0000b500


	//   ....[9]....
        /*0088*/ 	.word	0x0000b550


	//   ....[10]....
        /*008c*/ 	.word	0x0000b590


	//   ....[11]....
        /*0090*/ 	.word	0x0000b630


	//   ....[12]....
        /*0094*/ 	.word	0x0000b680


	//   ....[13]....
        /*0098*/ 	.word	0x0000b7d0


	//   ....[14]....
        /*009c*/ 	.word	0x0000b870


	//   ....[15]....
        /*00a0*/ 	.word	0x0000b8b0


	//   ....[16]....
        /*00a4*/ 	.word	0x0000b900


	//   ....[17]....
        /*00a8*/ 	.word	0x0000b940


	//   ....[18]....
        /*00ac*/ 	.word	0x0000b9e0


	//   ....[19]....
        /*00b0*/ 	.word	0x0000bb20


	//   ....[20]....
        /*00b4*/ 	.word	0x0000bc60


	//   ....[21]....
        /*00b8*/ 	.word	0x0000bdb0


	//   ....[22]....
        /*00bc*/ 	.word	0x0000bec0


	//   ....[23]....
        /*00c0*/ 	.word	0x0000bef0


	//   ....[24]....
        /*00c4*/ 	.word	0x0000bf10


	//----- nvinfo : EIATTR_MAX_THREADS
	.align		4
.L_7437:
        /*00c8*/ 	.byte	0x04, 0x05
        /*00ca*/ 	.short	(.L_7439 - .L_7438)
.L_7438:
        /*00cc*/ 	.word	0x00000080
        /*00d0*/ 	.word	0x00000001
        /*00d4*/ 	.word	0x00000001


	//----- nvinfo : EIATTR_CRS_STACK_SIZE
	.align		4
.L_7439:
        /*00d8*/ 	.byte	0x04, 0x1e
        /*00da*/ 	.short	(.L_7441 - .L_7440)
.L_7440:
        /*00dc*/ 	.word	0x00000000


	//----- nvinfo : EIATTR_CBANK_PARAM_SIZE
	.align		4
.L_7441:
        /*00e0*/ 	.byte	0x03, 0x19
        /*00e2*/ 	.short	0x0220


	//----- nvinfo : EIATTR_PARAM_CBANK
	.align		4
        /*00e4*/ 	.byte	0x04, 0x0a
        /*00e6*/ 	.short	(.L_7443 - .L_7442)
	.align		4
.L_7442:
        /*00e8*/ 	.word	index@(.nv.constant0._ZN2at6native18elementwise_kernelILi128ELi4EZNS0_15gpu_kernel_implIZZZNS0_23logical_not_kernel_cudaERNS_18TensorIteratorBaseEENKUlvE0_clEvENKUlvE_clEvEUlhE_EEvS4_RKT_EUliE_EEviT1_)
        /*00ec*/ 	.short	0x0210
        /*00ee*/ 	.short	0x0220


	//----- nvinfo : EIATTR_SW_WAR
	.align		4
.L_7443:
        /*00f0*/ 	.byte	0x04, 0x36
        /*00f2*/ 	.short	(.L_7445 - .L_7444)
.L_7444:
        /*00f4*/ 	.word	0x00000008
.L_7445:


//--------------------- .nv.info._ZN2at6native27unrolled_elementwise_kernelIZZZNS0_23logical_not_kernel_cudaERNS_18TensorIteratorBaseEENKUlvE0_clEvENKUlvE_clEvEUlhE_St5arrayIPcLm2EELi4E23TrivialOffsetCalculatorILi1EjESB_NS0_6memory12LoadWithCastILi1EEENSC_13StoreWithCastILi1EEEEEviT_T0_T2_T3_T4_T5_ --------------------------
	.section	.nv.info._ZN2at6native27unrolled_elementwise_kernelIZZZNS0_23logical_not_kernel_cudaERNS_18TensorIteratorBaseEENKUlvE0_clEvENKUlvE_clEvEUlhE_St5arrayIPcLm2EELi4E23TrivialOffsetCalculatorILi1EjESB_NS0_6memory12LoadWithCastILi1EEENSC_13StoreWithCastILi1EEEEEviT_T0_T2_T3_T4_T5_,"",@"SHT_CUDA_INFO"
	.sectionflags	@""
	.align	4


	//----- nvinfo : EIATTR_CUDA_API_VERSION
	.align		4
        /*0000*/ 	.byte	0x04, 0x37
        /*0002*/ 	.short	(.L_7447 - .L_7446)
.L_7446:
        /*0004*/ 	.word	0x00000082


	//----- nvinfo : EIATTR_KPARAM_INFO
	.align		4
.L_7447:
        /*0008*/ 	.byte	0x04, 0x17
        /*000a*/ 	.short	(.L_7449 - .L_7448)
.L_7448:
        /*000c*/ 	.word	0x00000000
        /*0010*/ 	.short	0x0006
        /*0012*/ 	.short	0x0024
        /*0014*/ 	.byte	0x00, 0xf0, 0x21, 0x00


	//----- nvinfo : EIATTR_KPARAM_INFO
	.align		4
.L_7449:
        /*0018*/ 	.byte	0x04, 0x17
        /*001a*/ 	.short	(.L_7451 - .L_7450)
.L_7450:
        /*001c*/ 	.word	0x00000000
        /*0020*/ 	.short	0x0005
        /*0022*/ 	.short	0x001c
        /*0024*/ 	.byte	0x00, 0xf0, 0x21, 0x00


	//----- nvinfo : EIATTR_KPARAM_INFO
	.align		4
.L_7451:
        /*0028*/ 	.byte	0x04, 0x17
        /*002a*/ 	.short	(.L_7453 - .L_7452)
.L_7452:
        /*002c*/ 	.word	0x00000000
        /*0030*/ 	.short	0x0004
        /*0032*/ 	.short	0x0019
        /*0034*/ 	.byte	0x00, 0xf0, 0x05, 0x00


	//----- nvinfo : EIATTR_KPARAM_INFO
	.align		4
.L_7453:
        /*0038*/ 	.byte	0x04, 0x17
        /*003a*/ 	.short	(.L_7455 - .L_7454)
.L_7454:
        /*003c*/ 	.word	0x00000000
        /*0040*/ 	.short	0x0003
        /*0042*/ 	.short	0x0018
        /*0044*/ 	.byte	0x00, 0xf0, 0x05, 0x00


	//----- nvinfo : EIATTR_KPARAM_INFO
	.align		4
.L_7455:
        /*0048*/ 	.byte	0x04, 0x17
        /*004a*/ 	.short	(.L_7457 - .L_7456)
.L_7456:
        /*004c*/ 	.word	0x00000000
        /*0050*/ 	.short	0x0002
        /*0052*/ 	.short	0x0008
        /*0054*/ 	.byte	0x00, 0xf0, 0x41, 0x00


	//----- nvinfo : EIATTR_KPARAM_INFO
	.align		4
.L_7457:
        /*0058*/ 	.byte	0x04, 0x17
        /*005a*/ 	.short	(.L_7459 - .L_7458)
.L_7458:
        /*005c*/ 	.word	0x00000000
        /*0060*/ 	.short	0x0001
        /*0062*/ 	.short	0x0004
        /*0064*/ 	.byte	0x00, 0xf0, 0x05, 0x00


	//----- nvinfo : EIATTR_KPARAM_INFO
	.align		4
.L_7459:
        /*0068*/ 	.byte	0x04, 0x17
        /*006a*/ 	.short	(.L_7461 - .L_7460)
.L_7460:
        /*006c*/ 	.word	0x00000000
        /*0070*/ 	.short	0x0000
        /*0072*/ 	.short	0x0000
        /*0074*/ 	.byte	0x00, 0xf0, 0x11, 0x00


	//----- nvinfo : EIATTR_SPARSE_MMA_MASK
	.align		4
.L_7461:
        /*0078*/ 	.byte	0x03, 0x50
        /*007a*/ 	.short	0x0000


	//----- nvinfo : EIATTR_MAXREG_COUNT
	.align		4
        /*007c*/ 	.byte	0x03, 0x1b
        /*007e*/ 	.short	0x00ff


	//----- nvinfo : EIATTR_EXTERNS
	.align		4
        /*0080*/ 	.byte	0x04, 0x0f
        /*0082*/ 	.short	(.L_7463 - .L_7462)


	//   ....[0]....
	.align		4
.L_7462:
        /*0084*/ 	.word	index@(__assertfail)


	//----- nvinfo : EIATTR_MERCURY_ISA_VERSION
	.align		4
.L_7463:
        /*0088*/ 	.byte	0x03, 0x5f
        /*008a*/ 	.short	0x0101


	//----- nvinfo : EIATTR_SYSCALL_OFFSETS
	.align		4
        /*008c*/ 	.byte	0x04, 0x46
        /*008e*/ 	.short	(.L_7465 - .L_7464)


	//   ....[0]....
.L_7464:
        /*0090*/ 	.word	0x00000f50


	//   ....[1]....
        /*0094*/ 	.word	0x00001ea0


	//   ....[2]....
        /*0098*/ 	.word	0x00002e00


	//   ....[3]....
        /*009c*/ 	.word	0x00003d30


	//   ....[4]....
        /*00a0*/ 	.word	0x00004cb0


	//   ....[5]....
        /*00a4*/ 	.word	0x00005b90


	//   ....[6]....
        /*00a8*/ 	.word	0x00006a60


	//   ....[7]....
        /*00ac*/ 	.word	0x00007920


	//----- nvinfo : EIATTR_EXIT_INSTR_OFFSETS
	.align		4
.L_7465:
        /*00b0*/ 	.byte	0x04, 0x1c
        /*00b2*/ 	.short	(.L_7467 - .L_7466)


	//   ....[0]....
.L_7466:
        /*00b4*/ 	.word	0x00006b00


	//   ....[1]....
        /*00b8*/ 	.word	0x00006c30


	//   ....[2]....
        /*00bc*/ 	.word	0x00006c50


	//   ....[3]....
        /*00c0*/ 	.word	0x00006ce0


	//   ....[4]....
        /*00c4*/ 	.word	0x00006d00


	//   ....[5]....
        /*00c8*/ 	.word	0x00006d20


	//   ....[6]....
        /*00cc*/ 	.word	0x00006db0


	//   ....[7]....
        /*00d0*/ 	.word	0x00006df0


	//   ....[8]....
        /*00d4*/ 	.word	0x00006e90


	//   ....[9]....
        /*00d8*/ 	.word	0x00006ee0


	//   ....[10]....
        /*00dc*/ 	.word	0x00006f10


	//   ....[11]....
        /*00e0*/ 	.word	0x00006fb0


	//   ....[12]....
        /*00e4*/ 	.word	0x00006ff0


	//   ....[13]....
        /*00e8*/ 	.word	0x00007180


	//   ....[14]....
        /*00ec*/ 	.word	0x000072e0


	//   ....[15]....
        /*00f0*/ 	.word	0x00007320


	//   ....[16]....
        /*00f4*/ 	.word	0x000073c0


	//   ....[17]....
        /*00f8*/ 	.word	0x00007540


	//   ....[18]....
        /*00fc*/ 	.word	0x000076c0


	//   ....[19]....
        /*0100*/ 	.word	0x00007820


	//   ....[20]....
        /*0104*/ 	.word	0x00007930


	//   ....[21]....
        /*0108*/ 	.word	0x00007960


	//   ....[22]....
        /*010c*/ 	.word	0x00007980


	//----- nvinfo : EIATTR_MAX_THREADS
	.align		4
.L_7467:
        /*0110*/ 	.byte	0x04, 0x05
        /*0112*/ 	.short	(.L_7469 - .L_7468)
.L_7468:
        /*0114*/ 	.word	0x00000080
        /*0118*/ 	.word	0x00000001
        /*011c*/ 	.word	0x00000001


	//----- nvinfo : EIATTR_CRS_STACK_SIZE
	.align		4
.L_7469:
        /*0120*/ 	.byte	0x04, 0x1e
        /*0122*/ 	.short	(.L_7471 - .L_7470)
.L_7470:
        /*0124*/ 	.word	0x00000000


	//----- nvinfo : EIATTR_CBANK_PARAM_SIZE
	.align		4
.L_7471:
        /*0128*/ 	.byte	0x03, 0x19
        /*012a*/ 	.short	0x002c


	//----- nvinfo : EIATTR_PARAM_CBANK
	.align		4
        /*012c*/ 	.byte	0x04, 0x0a
        /*012e*/ 	.short	(.L_7473 - .L_7472)
	.align		4
.L_7472:
        /*0130*/ 	.word	index@(.nv.constant0._ZN2at6native27unrolled_elementwise_kernelIZZZNS0_23logical_not_kernel_cudaERNS_18TensorIteratorBaseEENKUlvE0_clEvENKUlvE_clEvEUlhE_St5arrayIPcLm2EELi4E23TrivialOffsetCalculatorILi1EjESB_NS0_6memory12LoadWithCastILi1EEENSC_13StoreWithCastILi1EEEEEviT_T0_T2_T3_T4_T5_)
        /*0134*/ 	.short	0x0210
        /*0136*/ 	.short	0x002c


	//----- nvinfo : EIATTR_SW_WAR
	.align		4
.L_7473:
        /*0138*/ 	.byte	0x04, 0x36
        /*013a*/ 	.short	(.L_7475 - .L_7474)
.L_7474:
        /*013c*/ 	.word	0x00000008
.L_7475:


//--------------------- .nv.info._ZN2at6native18elementwise_kernelILi128ELi4EZNS0_22gpu_kernel_impl_nocastIZZZNS0_23logical_not_kernel_cudaERNS_18TensorIteratorBaseEENKUlvE0_clEvENKUlvE_clEvEUlhE_EEvS4_RKT_EUliE_EEviT1_ --------------------------
	.section	.nv.info._ZN2at6native18elementwise_kernelILi128ELi4EZNS0_22gpu_kernel_impl_nocastIZZZNS0_23logical_not_kernel_cudaERNS_18TensorIteratorBaseEENKUlvE0_clEvENKUlvE_clEvEUlhE_EEvS4_RKT_EUliE_EEviT1_,"",@"SHT_CUDA_INFO"
	.sectionflags	@""
	.align	4


	//----- nvinfo : EIATTR_CUDA_API_VERSION
	.align		4
        /*0000*/ 	.byte	0x04, 0x37
        /*0002*/ 	.short	(.L_7477 - .L_7476)
.L_7476:
        /*0004*/ 	.word	0x00000082


	//----- nvinfo : EIATTR_KPARAM_INFO
	.align		4
.L_7477:
        /*0008*/ 	.byte	0x04, 0x17
        /*000a*/ 	.short	(.L_7479 - .L_7478)
.L_7478:
        /*000c*/ 	.word	0x00000000
        /*0010*/ 	.short	0x0001
        /*0012*/ 	.short	0x0008
        /*0014*/ 	.byte	0x00, 0xf0, 0x61, 0x08


	//----- nvinfo : EIATTR_KPARAM_INFO
	.align		4
.L_7479:
        /*0018*/ 	.byte	0x04, 0x17
        /*001a*/ 	.short	(.L_7481 - .L_7480)
.L_7480:
        /*001c*/ 	.word	0x00000000
        /*0020*/ 	.short	0x0000
        /*0022*/ 	.short	0x0000
        /*0024*/ 	.byte	0x00, 0xf0, 0x11, 0x00


	//----- nvinfo : EIATTR_SPARSE_MMA_MASK
	.align		4
.L_7481:
        /*0028*/ 	.byte	0x03, 0x50
        /*002a*/ 	.short	0x0000


	//----- nvinfo : EIATTR_MAXREG_COUNT
	.align		4
        /*002c*/ 	.byte	0x03, 0x1b
        /*002e*/ 	.short	0x0080


	//----- nvinfo : EIATTR_MERCURY_ISA_VERSION
	.align		4
        /*0030*/ 	.byte	0x03, 0x5f
        /*0032*/ 	.short	0x0101


	//----- nvinfo : EIATTR_EXIT_INSTR_OFFSETS
	.align		4
        /*0034*/ 	.byte	0x04, 0x1c
        /*0036*/ 	.short	(.L_7483 - .L_7482)


	//   ....[0]....
.L_7482:
        /*0038*/ 	.word	0x00003bc0


	//   ....[1]....
        /*003c*/ 	.word	0x00004f50


	//----- nvinfo : EIATTR_MAX_THREADS
	.align		4
.L_7483:
        /*0040*/ 	.byte	0x04, 0x05
        /*0042*/ 	.short	(.L_7485 - .L_7484)
.L_7484:
        /*0044*/ 	.word	0x00000080
        /*0048*/ 	.word	0x00000001
        /*004c*/ 	.word	0x00000001


	//----- nvinfo : EIATTR_CRS_STACK_SIZE
	.align		4
.L_7485:
        /*0050*/ 	.byte	0x04, 0x1e
        /*0052*/ 	.short	(.L_7487 - .L_7486)
.L_7486:
        /*0054*/ 	.word	0x00000000


	//----- nvinfo : EIATTR_CBANK_PARAM_SIZE
	.align		4
.L_7487:
        /*0058*/ 	.byte	0x03, 0x19
        /*005a*/ 	.short	0x0220


	//----- nvinfo : EIATTR_PARAM_CBANK
	.align		4
        /*005c*/ 	.byte	0x04, 0x0a
        /*005e*/ 	.short	(.L_7489 - .L_7488)
	.align		4
.L_7488:
        /*0060*/ 	.word	index@(.nv.constant0._ZN2at6native18elementwise_kernelILi128ELi4EZNS0_22gpu_kernel_impl_nocastIZZZNS0_23logical_not_kernel_cudaERNS_18TensorIteratorBaseEENKUlvE0_clEvENKUlvE_clEvEUlhE_EEvS4_RKT_EUliE_EEviT1_)
        /*0064*/ 	.short	0x0210
        /*0066*/ 	.short	0x0220


	//----- nvinfo : EIATTR_SW_WAR
	.align		4
.L_7489:
        /*0068*/ 	.byte	0x04, 0x36
        /*006a*/ 	.short	(.L_7491 - .L_7490)
.L_7490:
        /*006c*/ 	.word	0x00000008
.L_7491:


//--------------------- .nv.info._ZN2at6native27unrolled_elementwise_kernelIZZZNS0_23logical_not_kernel_cudaERNS_18TensorIteratorBaseEENKUlvE0_clEvENKUlvE_clEvEUlhE_St5arrayIPcLm2EELi4E23TrivialOffsetCalculatorILi1EjESB_NS0_6memory15LoadWithoutCastENSC_16StoreWithoutCastEEEviT_T0_T2_T3_T4_T5_ --------------------------
	.section	.nv.info._ZN2at6native27unrolled_elementwise_kernelIZZZNS0_23logical_not_kernel_cudaERNS_18TensorIteratorBaseEENKUlvE0_clEvENKUlvE_clEvEUlhE_St5arrayIPcLm2EELi4E23TrivialOffsetCalculatorILi1EjESB_NS0_6memory15LoadWithoutCastENSC_16StoreWithoutCastEEEviT_T0_T2_T3_T4_T5_,"",@"SHT_CUDA_INFO"
	.sectionflags	@""
	.align	4


	//----- nvinfo : EIATTR_CUDA_API_VERSION
	.align		4
        /*0000*/ 	.byte	0x04, 0x37
        /*0002*/ 	.short	(.L_7493 - .L_7492)
.L_7492:
        /*0004*/ 	.word	0x00000082


	//----- nvinfo : EIATTR_KPARAM_INFO
	.align		4
.L_7493:
        /*0008*/ 	.byte	0x04, 0x17
        /*000a*/ 	.short	(.L_7495 - .L_7494)
.L_7494:
        /*000c*/ 	.word	0x00000000
        /*0010*/ 	.short	0x0006
        /*0012*/ 	.short	0x001b
        /*0014*/ 	.byte	0x00, 0xf0, 0x05, 0x00


	//----- nvinfo : EIATTR_KPARAM_INFO
	.align		4
.L_7495:
        /*0018*/ 	.byte	0x04, 0x17
        /*001a*/ 	.short	(.L_7497 - .L_7496)
.L_7496:
        /*001c*/ 	.word	0x00000000
        /*0020*/ 	.short	0x0005
        /*0022*/ 	.short	0x001a
        /*0024*/ 	.byte	0x00, 0xf0, 0x05, 0x00


	//----- nvinfo : EIATTR_KPARAM_INFO
	.align		4
.L_7497:
        /*0028*/ 	.byte	0x04, 0x17
        /*002a*/ 	.short	(.L_7499 - .L_7498)
.L_7498:
        /*002c*/ 	.word	0x00000000
        /*0030*/ 	.short	0x0004
        /*0032*/ 	.short	0x0019
        /*0034*/ 	.byte	0x00, 0xf0, 0x05, 0x00


	//----- nvinfo : EIATTR_KPARAM_INFO
	.align		4
.L_7499:
        /*0038*/ 	.byte	0x04, 0x17
        /*003a*/ 	.short	(.L_7501 - .L_7500)
.L_7500:
        /*003c*/ 	.word	0x00000000
        /*0040*/ 	.short	0x0003
        /*0042*/ 	.short	0x0018
        /*0044*/ 	.byte	0x00, 0xf0, 0x05, 0x00


	//----- nvinfo : EIATTR_KPARAM_INFO
	.align		4
.L_7501:
        /*0048*/ 	.byte	0x04, 0x17
        /*004a*/ 	.short	(.L_7503 - .L_7502)
.L_7502:
        /*004c*/ 	.word	0x00000000
        /*0050*/ 	.short	0x0002
        /*0052*/ 	.short	0x0008
        /*0054*/ 	.byte	0x00, 0xf0, 0x41, 0x00


	//----- nvinfo : EIATTR_KPARAM_INFO
	.align		4
.L_7503:
        /*0058*/ 	.byte	0x04, 0x17
        /*005a*/ 	.short	(.L_7505 - .L_7504)
.L_7504:
        /*005c*/ 	.word	0x00000000
        /*0060*/ 	.short	0x0001
        /*0062*/ 	.short	0x0004
        /*0064*/ 	.byte	0x00, 0xf0, 0x05, 0x00


	//----- nvinfo : EIATTR_KPARAM_INFO
	.align		4
.L_7505:
        /*0068*/ 	.byte	0x04, 0x17
        /*006a*/ 	.short	(.L_7507 - .L_7506)
.L_7506:
        /*006c*/ 	.word	0x00000000
        /*0070*/ 	.short	0x0000
        /*0072*/ 	.short	0x0000
        /*0074*/ 	.byte	0x00, 0xf0, 0x11, 0x00


	//----- nvinfo : EIATTR_SPARSE_MMA_MASK
	.align		4
.L_7507:
        /*0078*/ 	.byte	0x03, 0x50
        /*007a*/ 	.short	0x0000


	//----- nvinfo : EIATTR_MAXREG_COUNT
	.align		4
        /*007c*/ 	.byte	0x03, 0x1b
        /*007e*/ 	.short	0x00ff


	//----- nvinfo : EIATTR_MERCURY_ISA_VERSION
	.align		4
        /*0080*/ 	.byte	0x03, 0x5f
        /*0082*/ 	.short	0x0101


	//----- nvinfo : EIATTR_EXIT_INSTR_OFFSETS
	.align		4
        /*0084*/ 	.byte	0x04, 0x1c
        /*0086*/ 	.short	(.L_7509 - .L_7508)


	//   ....[0]....
.L_7508:
        /*0088*/ 	.word	0x00000480


	//   ....[1]....
        /*008c*/ 	.word	0x00000520


	//----- nvinfo : EIATTR_MAX_THREADS
	.align		4
.L_7509:
        /*0090*/ 	.byte	0x04, 0x05
        /*0092*/ 	.short	(.L_7511 - .L_7510)
.L_7510:
        /*0094*/ 	.word	0x00000080
        /*0098*/ 	.word	0x00000001
        /*009c*/ 	.word	0x00000001


	//----- nvinfo : EIATTR_CRS_STACK_SIZE
	.align		4
.L_7511:
        /*00a0*/ 	.byte	0x04, 0x1e
        /*00a2*/ 	.short	(.L_7513 - .L_7512)
.L_7512:
        /*00a4*/ 	.word	0x00000000


	//----- nvinfo : EIATTR_CBANK_PARAM_SIZE
	.align		4
.L_7513:
        /*00a8*/ 	.byte	0x03, 0x19
        /*00aa*/ 	.short	0x001c


	//----- nvinfo : EIATTR_PARAM_CBANK
	.align		4
        /*00ac*/ 	.byte	0x04, 0x0a
        /*00ae*/ 	.short	(.L_7515 - .L_7514)
	.align		4
.L_7514:
        /*00b0*/ 	.word	index@(.nv.constant0._ZN2at6native27unrolled_elementwise_kernelIZZZNS0_23logical_not_kernel_cudaERNS_18TensorIteratorBaseEENKUlvE0_clEvENKUlvE_clEvEUlhE_St5arrayIPcLm2EELi4E23TrivialOffsetCalculatorILi1EjESB_NS0_6memory15LoadWithoutCastENSC_16StoreWithoutCastEEEviT_T0_T2_T3_T4_T5_)
        /*00b4*/ 	.short	0x0210
        /*00b6*/ 	.short	0x001c


	//----- nvinfo : EIATTR_SW_WAR
	.align		4
.L_7515:
        /*00b8*/ 	.byte	0x04, 0x36
        /*00ba*/ 	.short	(.L_7517 - .L_7516)
.L_7516:
        /*00bc*/ 	.word	0x00000008
.L_7517:


//--------------------- .nv.info._ZN2at6native29vectorized_elementwise_kernelILi2EZZZNS0_23logical_not_kernel_cudaERNS_18TensorIteratorBaseEENKUlvE0_clEvENKUlvE_clEvEUlhE_St5arrayIPcLm2EEEEviT0_T1_ --------------------------
	.section	.nv.info._ZN2at6native29vectorized_elementwise_kernelILi2EZZZNS0_23logical_not_kernel_cudaERNS_18TensorIteratorBaseEENKUlvE0_clEvENKUlvE_clEvEUlhE_St5arrayIPcLm2EEEEviT0_T1_,"",@"SHT_CUDA_INFO"
	.sectionflags	@""
	.align	4


	//----- nvinfo : EIATTR_CUDA_API_VERSION
	.align		4
        /*0000*/ 	.byte	0x04, 0x37
        /*0002*/ 	.short	(.L_7519 - .L_7518)
.L_7518:
        /*0004*/ 	.word	0x00000082


	//----- nvinfo : EIATTR_KPARAM_INFO
	.align		4
.L_7519:
        /*0008*/ 	.byte	0x04, 0x17
        /*000a*/ 	.short	(.L_7521 - .L_7520)
.L_7520:
        /*000c*/ 	.word	0x00000000
        /*0010*/ 	.short	0x0002
        /*0012*/ 	.short	0x0008
        /*0014*/ 	.byte	0x00, 0xf0, 0x41, 0x00


	//----- nvinfo : EIATTR_KPARAM_INFO
	.align		4
.L_7521:
        /*0018*/ 	.byte	0x04, 0x17
        /*001a*/ 	.short	(.L_7523 - .L_7522)
.L_7522:
        /*001c*/ 	.word	0x00000000
        /*0020*/ 	.short	0x0001
        /*0022*/ 	.short	0x0004
        /*0024*/ 	.byte	0x00, 0xf0, 0x05, 0x00


	//----- nvinfo : EIATTR_KPARAM_INFO
	.align		4
.L_7523:
        /*0028*/ 	.byte	0x04, 0x17
        /*002a*/ 	.short	(.L_7525 - .L_7524)
.L_7524:
        /*002c*/ 	.word	0x00000000
        /*0030*/ 	.short	0x0000
        /*0032*/ 	.short	0x0000
        /*0034*/ 	.byte	0x00, 0xf0, 0x11, 0x00


	//----- nvinfo : EIATTR_SPARSE_MMA_MASK
	.align		4
.L_7525:
        /*0038*/ 	.byte	0x03, 0x50
        /*003a*/ 	.short	0x0000


	//----- nvinfo : EIATTR_MAXREG_COUNT
	.align		4
        /*003c*/ 	.byte	0x03, 0x1b
        /*003e*/ 	.short	0x00ff


	//----- nvinfo : EIATTR_MERCURY_ISA_VERSION
	.align		4
        /*0040*/ 	.byte	0x03, 0x5f
        /*0042*/ 	.short	0x0101


	//----- nvinfo : EIATTR_EXIT_INSTR_OFFSETS
	.align		4
        /*0044*/ 	.byte	0x04, 0x1c
        /*0046*/ 	.short	(.L_7527 - .L_7526)


	//   ....[0]....
.L_7526:
        /*0048*/ 	.word	0x00000390


	//   ....[1]....
        /*004c*/ 	.word	0x00000ce0


	//   ....[2]....
        /*0050*/ 	.word	0x00000d40


	//----- nvinfo : EIATTR_MAX_THREADS
	.align		4
.L_7527:
        /*0054*/ 	.byte	0x04, 0x05
        /*0056*/ 	.short	(.L_7529 - .L_7528)
.L_7528:
        /*0058*/ 	.word	0x00000080
        /*005c*/ 	.word	0x00000001
        /*0060*/ 	.word	0x00000001


	//----- nvinfo : EIATTR_CRS_STACK_SIZE
	.align		4
.L_7529:
        /*0064*/ 	.byte	0x04, 0x1e
        /*0066*/ 	.short	(.L_7531 - .L_7530)
.L_7530:
        /*0068*/ 	.word	0x00000000


	//----- nvinfo : EIATTR_CBANK_PARAM_SIZE
	.align		4
.L_7531:
        /*006c*/ 	.byte	0x03, 0x19
        /*006e*/ 	.short	0x0018


	//----- nvinfo : EIATTR_PARAM_CBANK
	.align		4
        /*0070*/ 	.byte	0x04, 0x0a
        /*0072*/ 	.short	(.L_7533 - .L_7532)
	.align		4
.L_7532:
        /*0074*/ 	.word	index@(.nv.constant0._ZN2at6native29vectorized_elementwise_kernelILi2EZZZNS0_23logical_not_kernel_cudaERNS_18TensorIteratorBaseEENKUlvE0_clEvENKUlvE_clEvEUlhE_St5arrayIPcLm2EEEEviT0_T1_)
        /*0078*/ 	.short	0x0210
        /*007a*/ 	.short	0x0018


	//----- nvinfo : EIATTR_SW_WAR
	.align		4
.L_7533:
        /*007c*/ 	.byte	0x04, 0x36
        /*007e*/ 	.short	(.L_7535 - .L_7534)
.L_7534:
        /*0080*/ 	.word	0x00000008
.L_7535:


//--------------------- .nv.info._ZN2at6native29vectorized_elementwise_kernelILi4EZZZNS0_23logical_not_kernel_cudaERNS_18TensorIteratorBaseEENKUlvE0_clEvENKUlvE_clEvEUlhE_St5arrayIPcLm2EEEEviT0_T1_ --------------------------
	.section	.nv.info._ZN2at6native29vectorized_elementwise_kernelILi4EZZZNS0_23logical_not_kernel_cudaERNS_18TensorIteratorBaseEENKUlvE0_clEvENKUlvE_clEvEUlhE_St5arrayIPcLm2EEEEviT0_T1_,"",@"SHT_CUDA_INFO"
	.sectionflags	@""
	.align	4


	//----- nvinfo : EIATTR_CUDA_API_VERSION
	.align		4
        /*0000*/ 	.byte	0x04, 0x37
        /*0002*/ 	.short	(.L_7537 - .L_7536)
.L_7536:
        /*0004*/ 	.word	0x00000082


	//----- nvinfo : EIATTR_KPARAM_INFO
	.align		4
.L_7537:
        /*0008*/ 	.byte	0x04, 0x17
        /*000a*/ 	.short	(.L_7539 - .L_7538)
.L_7538:
        /*000c*/ 	.word	0x00000000
        /*0010*/ 	.short	0x0002
        /*0012*/ 	.short	0x0008
        /*0014*/ 	.byte	0x00, 0xf0, 0x41, 0x00


	//----- nvinfo : EIATTR_KPARAM_INFO
	.align		4
.L_7539:
        /*0018*/ 	.byte	0x04, 0x17
        /*001a*/ 	.short	(.L_7541 - .L_7540)
.L_7540:
        /*001c*/ 	.word	0x00000000
        /*0020*/ 	.short	0x0001
        /*0022*/ 	.short	0x0004
        /*0024*/ 	.byte	0x00, 0xf0, 0x05, 0x00


	//----- nvinfo : EIATTR_KPARAM_INFO
	.align		4
.L_7541:
        /*0028*/ 	.byte	0x04, 0x17
        /*002a*/ 	.short	(.L_7543 - .L_7542)
.L_7542:
        /*002c*/ 	.word	0x00000000
        /*0030*/ 	.short	0x0000
        /*0032*/ 	.short	0x0000
        /*0034*/ 	.byte	0x00, 0xf0, 0x11, 0x00


	//----- nvinfo : EIATTR_SPARSE_MMA_MASK
	.align		4
.L_7543:
        /*0038*/ 	.byte	0x03, 0x50
        /*003a*/ 	.short	0x0000


	//----- nvinfo : EIATTR_MAXREG_COUNT
	.align		4
        /*003c*/ 	.byte	0x03, 0x1b
        /*003e*/ 	.short	0x00ff


	//----- nvinfo : EIATTR_MERCURY_ISA_VERSION
	.align		4
        /*0040*/ 	.byte	0x03, 0x5f
        /*0042*/ 	.short	0x0101


	//----- nvinfo : EIATTR_EXIT_INSTR_OFFSETS
	.align		4
        /*0044*/ 	.byte	0x04, 0x1c
        /*0046*/ 	.short	(.L_7545 - .L_7544)


	//   ....[0]....
.L_7544:
        /*0048*/ 	.word	0x00000370


	//   ....[1]....
        /*004c*/ 	.word	0x00000cc0


	//   ....[2]....
        /*0050*/ 	.word	0x00000d20


	//----- nvinfo : EIATTR_MAX_THREADS
	.align		4
.L_7545:
        /*0054*/ 	.byte	0x04, 0x05
        /*0056*/ 	.short	(.L_7547 - .L_7546)
.L_7546:
        /*0058*/ 	.word	0x00000080
        /*005c*/ 	.word	0x00000001
        /*0060*/ 	.word	0x00000001


	//----- nvinfo : EIATTR_CRS_STACK_SIZE
	.align		4
.L_7547:
        /*0064*/ 	.byte	0x04, 0x1e
        /*0066*/ 	.short	(.L_7549 - .L_7548)
.L_7548:
        /*0068*/ 	.word	0x00000000


	//----- nvinfo : EIATTR_CBANK_PARAM_SIZE
	.align		4
.L_7549:
        /*006c*/ 	.byte	0x03, 0x19
        /*006e*/ 	.short	0x0018


	//----- nvinfo : EIATTR_PARAM_CBANK
	.align		4
        /*0070*/ 	.byte	0x04, 0x0a
        /*0072*/ 	.short	(.L_7551 - .L_7550)
	.align		4
.L_7550:
        /*0074*/ 	.word	index@(.nv.constant0._ZN2at6native29vectorized_elementwise_kernelILi4EZZZNS0_23logical_not_kernel_cudaERNS_18TensorIteratorBaseEENKUlvE0_clEvENKUlvE_clEvEUlhE_St5arrayIPcLm2EEEEviT0_T1_)
        /*0078*/ 	.short	0x0210
        /*007a*/ 	.short	0x0018


	//----- nvinfo : EIATTR_SW_WAR
	.align		4
.L_7551:
        /*007c*/ 	.byte	0x04, 0x36
        /*007e*/ 	.short	(.L_7553 - .L_7552)
.L_7552:
        /*0080*/ 	.word	0x00000008
.L_7553:


//--------------------- .nv.info._ZN2at6native29vectorized_elementwise_kernelILi8EZZZNS0_23logical_not_kernel_cudaERNS_18TensorIteratorBaseEENKUlvE0_clEvENKUlvE_clEvEUlhE_St5arrayIPcLm2EEEEviT0_T1_ --------------------------
	.section	.nv.info._ZN2at6native29vectorized_elementwise_kernelILi8EZZZNS0_23logical_not_kernel_cudaERNS_18TensorIteratorBaseEENKUlvE0_clEvENKUlvE_clEvEUlhE_St5arrayIPcLm2EEEEviT0_T1_,"",@"SHT_CUDA_INFO"
	.sectionflags	@""
	.align	4


	//----- nvinfo : EIATTR_CUDA_API_VERSION
	.align		4
        /*0000*/ 	.byte	0x04, 0x37
        /*0002*/ 	.short	(.L_7555 - .L_7554)
.L_7554:
        /*0004*/ 	.word	0x00000082


	//----- nvinfo : EIATTR_KPARAM_INFO
	.align		4
.L_7555:
        /*0008*/ 	.byte	0x04, 0x17
        /*000a*/ 	.short	(.L_7557 - .L_7556)
.L_7556:
        /*000c*/ 	.word	0x00000000
        /*0010*/ 	.short	0x0002
        /*0012*/ 	.short	0x0008
        /*0014*/ 	.byte	0x00, 0xf0, 0x41, 0x00


	//----- nvinfo : EIATTR_KPARAM_INFO
	.align		4
.L_7557:
        /*0018*/ 	.byte	0x04, 0x17
        /*001a*/ 	.short	(.L_7559 - .L_7558)
.L_7558:
        /*001c*/ 	.word	0x00000000
        /*0020*/ 	.short	0x0001
        /*0022*/ 	.short	0x0004
        /*0024*/ 	.byte	0x00, 0xf0, 0x05, 0x00


	//----- nvinfo : EIATTR_KPARAM_INFO
	.align		4
.L_7559:
        /*0028*/ 	.byte	0x04, 0x17
        /*002a*/ 	.short	(.L_7561 - .L_7560)
.L_7560:
        /*002c*/ 	.word	0x00000000
        /*0030*/ 	.short	0x0000
        /*0032*/ 	.short	0x0000
        /*0034*/ 	.byte	0x00, 0xf0, 0x11, 0x00


	//----- nvinfo : EIATTR_SPARSE_MMA_MASK
	.align		4
.L_7561:
        /*0038*/ 	.byte	0x03, 0x50
        /*003a*/ 	.short	0x0000


	//----- nvinfo : EIATTR_MAXREG_COUNT
	.align		4
        /*003c*/ 	.byte	0x03, 0x1b
        /*003e*/ 	.short	0x00ff


	//----- nvinfo : EIATTR_MERCURY_ISA_VERSION
	.align		4
        /*0040*/ 	.byte	0x03, 0x5f
        /*0042*/ 	.short	0x0101


	//----- nvinfo : EIATTR_EXIT_INSTR_OFFSETS
	.align		4
        /*0044*/ 	.byte	0x04, 0x1c
        /*0046*/ 	.short	(.L_7563 - .L_7562)


	//   ....[0]....
.L_7562:
        /*0048*/ 	.word	0x00000410


	//   ....[1]....
        /*004c*/ 	.word	0x00000d60


	//   ....[2]....
        /*0050*/ 	.word	0x00000dc0


	//----- nvinfo : EIATTR_MAX_THREADS
	.align		4
.L_7563:
        /*0054*/ 	.byte	0x04, 0x05
        /*0056*/ 	.short	(.L_7565 - .L_7564)
.L_7564:
        /*0058*/ 	.word	0x00000080
        /*005c*/ 	.word	0x00000001
        /*0060*/ 	.word	0x00000001


	//----- nvinfo : EIATTR_CRS_STACK_SIZE
	.align		4
.L_7565:
        /*0064*/ 	.byte	0x04, 0x1e
        /*0066*/ 	.short	(.L_7567 - .L_7566)
.L_7566:
        /*0068*/ 	.word	0x00000000


	//----- nvinfo : EIATTR_CBANK_PARAM_SIZE
	.align		4
.L_7567:
        /*006c*/ 	.byte	0x03, 0x19
        /*006e*/ 	.short	0x0018


	//----- nvinfo : EIATTR_PARAM_CBANK
	.align		4
        /*0070*/ 	.byte	0x04, 0x0a
        /*0072*/ 	.short	(.L_7569 - .L_7568)
	.align		4
.L_7568:
        /*0074*/ 	.word	index@(.nv.constant0._ZN2at6native29vectorized_elementwise_kernelILi8EZZZNS0_23logical_not_kernel_cudaERNS_18TensorIteratorBaseEENKUlvE0_clEvENKUlvE_clEvEUlhE_St5arrayIPcLm2EEEEviT0_T1_)
        /*0078*/ 	.short	0x0210
        /*007a*/ 	.short	0x0018


	//----- nvinfo : EIATTR_SW_WAR
	.align		4
.L_7569:
        /*007c*/ 	.byte	0x04, 0x36
        /*007e*/ 	.short	(.L_7571 - .L_7570)
.L_7570:
        /*0080*/ 	.word	0x00000008
.L_7571:


//--------------------- .nv.callgraph             --------------------------
	.section	.nv.callgraph,"",@"SHT_CUDA_CALLGRAPH"
	.align	4
	.sectionentsize	8
	.align		4
        /*0000*/ 	.word	0x00000000
	.align		4
        /*0004*/ 	.word	0xffffffff
	.align		4
        /*0008*/ 	.word	index@(_ZN2at6native18elementwise_kernelILi128ELi4EZNS0_15gpu_kernel_implIZZZNS0_19signbit_kernel_cudaERNS_18TensorIteratorBaseEENKUlvE0_clEvENKUlvE2_clEvEUlN3c104HalfEE_EEvS4_RKT_EUliE_EEviT1_)
	.align		4
        /*000c*/ 	.word	index@(__assertfail)
	.align		4
        /*0010*/ 	.word	index@(_ZN2at6native27unrolled_elementwise_kernelIZZZNS0_19signbit_kernel_cudaERNS_18TensorIteratorBaseEENKUlvE0_clEvENKUlvE2_clEvEUlN3c104HalfEE_St5arrayIPcLm2EELi4E23TrivialOffsetCalculatorILi1EjESD_NS0_6memory12LoadWithCastILi1EEENSE_13StoreWithCastILi1EEEEEviT_T0_T2_T3_T4_T5_)
	.align		4
        /*0014*/ 	.word	index@(__assertfail)
	.align		4
        /*0018*/ 	.word	index@(_ZN2at6native18elementwise_kernelILi128ELi4EZNS0_15gpu_kernel_implIZZZNS0_19signbit_kernel_cudaERNS_18TensorIteratorBaseEENKUlvE0_clEvENKUlvE1_clEvEUlN3c108BFloat16EE_EEvS4_RKT_EUliE_EEviT1_)
	.align		4
        /*001c*/ 	.word	index@(__assertfail)
	.align		4
        /*0020*/ 	.word	index@(_ZN2at6native27unrolled_elementwise_kernelIZZZNS0_19signbit_kernel_cudaERNS_18TensorIteratorBaseEENKUlvE0_clEvENKUlvE1_clEvEUlN3c108BFloat16EE_St5arrayIPcLm2EELi4E23TrivialOffsetCalculatorILi1EjESD_NS0_6memory12LoadWithCastILi1EEENSE_13StoreWithCastILi1EEEEEviT_T0_T2_T3_T4_T5_)
	.align		4
        /*0024*/ 	.word	index@(__assertfail)
	.align		4
        /*0028*/ 	.word	index@(_ZN2at6native18elementwise_kernelILi128ELi4EZNS0_15gpu_kernel_implIZZZNS0_19signbit_kernel_cudaERNS_18TensorIteratorBaseEENKUlvE0_clEvENKUlvE0_clEvEUlfE_EEvS4_RKT_EUliE_EEviT1_)
	.align		4
        /*002c*/ 	.word	index@(__assertfail)
	.align		4
        /*0030*/ 	.word	index@(_ZN2at6native27unrolled_elementwise_kernelIZZZNS0_19signbit_kernel_cudaERNS_18TensorIteratorBaseEENKUlvE0_clEvENKUlvE0_clEvEUlfE_St5arrayIPcLm2EELi4E23TrivialOffsetCalculatorILi1EjESB_NS0_6memory12LoadWithCastILi1EEENSC_13StoreWithCastILi1EEEEEviT_T0_T2_T3_T4_T5_)
	.align		4
        /*0034*/ 	.word	index@(__assertfail)
	.align		4
        /*0038*/ 	.word	index@(_ZN2at6native18elementwise_kernelILi128ELi4EZNS0_15gpu_kernel_implIZZZNS0_19signbit_kernel_cudaERNS_18TensorIteratorBaseEENKUlvE0_clEvENKUlvE_clEvEUldE_EEvS4_RKT_EUliE_EEviT1_)
	.align		4
        /*003c*/ 	.word	index@(__assertfail)
	.align		4
        /*0040*/ 	.word	index@(_ZN2at6native27unrolled_elementwise_kernelIZZZNS0_19signbit_kernel_cudaERNS_18TensorIteratorBaseEENKUlvE0_clEvENKUlvE_clEvEUldE_St5arrayIPcLm2EELi4E23TrivialOffsetCalculatorILi1EjESB_NS0_6memory12LoadWithCastILi1EEENSC_13StoreWithCastILi1EEEEEviT_T0_T2_T3_T4_T5_)
	.align		4
        /*0044*/ 	.word	index@(__assertfail)
	.align		4
        /*0048*/ 	.word	index@(_ZN2at6native18elementwise_kernelILi128ELi4EZNS0_15gpu_kernel_implIZZZNS0_19signbit_kernel_cudaERNS_18TensorIteratorBaseEENKUlvE_clEvENKUlvE3_clEvEUlsE_EEvS4_RKT_EUliE_EEviT1_)
	.align		4
        /*004c*/ 	.word	index@(__assertfail)
	.align		4
        /*0050*/ 	.word	index@(_ZN2at6native27unrolled_elementwise_kernelIZZZNS0_19signbit_kernel_cudaERNS_18TensorIteratorBaseEENKUlvE_clEvENKUlvE3_clEvEUlsE_St5arrayIPcLm2EELi4E23TrivialOffsetCalculatorILi1EjESB_NS0_6memory12LoadWithCastILi1EEENSC_13StoreWithCastILi1EEEEEviT_T0_T2_T3_T4_T5_)
	.align		4
        /*0054*/ 	.word	index@(__assertfail)
	.align		4
        /*0058*/ 	.word	index@(_ZN2at6native18elementwise_kernelILi128ELi4EZNS0_15gpu_kernel_implIZZZNS0_19signbit_kernel_cudaERNS_18TensorIteratorBaseEENKUlvE_clEvENKUlvE2_clEvEUllE_EEvS4_RKT_EUliE_EEviT1_)
	.align		4
        /*005c*/ 	.word	index@(__assertfail)
	.align		4
        /*0060*/ 	.word	index@(_ZN2at6native27unrolled_elementwise_kernelIZZZNS0_19signbit_kernel_cudaERNS_18TensorIteratorBaseEENKUlvE_clEvENKUlvE2_clEvEUllE_St5arrayIPcLm2EELi4E23TrivialOffsetCalculatorILi1EjESB_NS0_6memory12LoadWithCastILi1EEENSC_13StoreWithCastILi1EEEEEviT_T0_T2_T3_T4_T5_)
	.align		4
        /*0064*/ 	.word	index@(__assertfail)
	.align		4
        /*0068*/ 	.word	index@(_ZN2at6native18elementwise_kernelILi128ELi4EZNS0_15gpu_kernel_implIZZZNS0_19signbit_kernel_cudaERNS_18TensorIteratorBaseEENKUlvE_clEvENKUlvE1_clEvEUliE_EEvS4_RKT_EUliE_EEviT1_)
	.align		4
        /*006c*/ 	.word	index@(__assertfail)
	.align		4
        /*0070*/ 	.word	index@(_ZN2at6native27unrolled_elementwise_kernelIZZZNS0_19signbit_kernel_cudaERNS_18TensorIteratorBaseEENKUlvE_clEvENKUlvE1_clEvEUliE_St5arrayIPcLm2EELi4E23TrivialOffsetCalculatorILi1EjESB_NS0_6memory12LoadWithCastILi1EEENSC_13StoreWithCastILi1EEEEEviT_T0_T2_T3_T4_T5_)
	.align		4
        /*0074*/ 	.word	index@(__assertfail)
	.align		4
        /*0078*/ 	.word	index@(_ZN2at6native18elementwise_kernelILi128ELi4EZNS0_15gpu_kernel_implIZZZNS0_19signbit_kernel_cudaERNS_18TensorIteratorBaseEENKUlvE_clEvENKUlvE0_clEvEUlaE_EEvS4_RKT_EUliE_EEviT1_)
	.align		4
        /*007c*/ 	.word	index@(__assertfail)
	.align		4
        /*0080*/ 	.word	index@(_ZN2at6native27unrolled_elementwise_kernelIZZZNS0_19signbit_kernel_cudaERNS_18TensorIteratorBaseEENKUlvE_clEvENKUlvE0_clEvEUlaE_St5arrayIPcLm2EELi4E23TrivialOffsetCalculatorILi1EjESB_NS0_6memory12LoadWithCastILi1EEENSC_13StoreWithCastILi1EEEEEviT_T0_T2_T3_T4_T5_)
	.align		4
        /*0084*/ 	.word	index@(__assertfail)
	.align		4
        /*0088*/ 	.word	index@(_ZN2at6native18elementwise_kernelILi128ELi4EZNS0_15gpu_kernel_implIZZZNS0_19signbit_kernel_cudaERNS_18TensorIteratorBaseEENKUlvE_clEvENKUlvE_clEvEUlhE_EEvS4_RKT_EUliE_EEviT1_)
	.align		4
        /*008c*/ 	.word	index@(__assertfail)
	.align		4
        /*0090*/ 	.word	index@(_ZN2at6native27unrolled_elementwise_kernelIZZZNS0_19signbit_kernel_cudaERNS_18TensorIteratorBaseEENKUlvE_clEvENKUlvE_clEvEUlhE_St5arrayIPcLm2EELi4E23TrivialOffsetCalculatorILi1EjESB_NS0_6memory12LoadWithCastILi1EEENSC_13StoreWithCastILi1EEEEEviT_T0_T2_T3_T4_T5_)
	.align		4
        /*0094*/ 	.word	index@(__assertfail)
	.align		4
        /*0098*/ 	.word	index@(_ZN2at6native18elementwise_kernelILi128ELi4EZNS0_15gpu_kernel_implIZZZNS0_16sign_kernel_cudaERNS_18TensorIteratorBaseEENKUlvE_clEvENKUlvE7_clEvEUlN3c108BFloat16EE_EEvS4_RKT_EUliE_EEviT1_)
	.align		4
        /*009c*/ 	.word	index@(__assertfail)
	.align		4
        /*00a0*/ 	.word	index@(_ZN2at6native27unrolled_elementwise_kernelIZZZNS0_16sign_kernel_cudaERNS_18TensorIteratorBaseEENKUlvE_clEvENKUlvE7_clEvEUlN3c108BFloat16EE_St5arrayIPcLm2EELi4E23TrivialOffsetCalculatorILi1EjESD_NS0_6memory12LoadWithCastILi1EEENSE_13StoreWithCastILi1EEEEEviT_T0_T2_T3_T4_T5_)
	.align		4
        /*00a4*/ 	.word	index@(__assertfail)
	.align		4
        /*00a8*/ 	.word	index@(_ZN2at6native18elementwise_kernelILi128ELi4EZNS0_15gpu_kernel_implIZZZNS0_16sign_kernel_cudaERNS_18TensorIteratorBaseEENKUlvE_clEvENKUlvE6_clEvEUlN3c104HalfEE_EEvS4_RKT_EUliE_EEviT1_)
	.align		4
        /*00ac*/ 	.word	index@(__assertfail)
	.align		4
        /*00b0*/ 	.word	index@(_ZN2at6native27unrolled_elementwise_kernelIZZZNS0_16sign_kernel_cudaERNS_18TensorIteratorBaseEENKUlvE_clEvENKUlvE6_clEvEUlN3c104HalfEE_St5arrayIPcLm2EELi4E23TrivialOffsetCalculatorILi1EjESD_NS0_6memory12LoadWithCastILi1EEENSE_13StoreWithCastILi1EEEEEviT_T0_T2_T3_T4_T5_)
	.align		4
        /*00b4*/ 	.word	index@(__assertfail)
	.align		4
        /*00b8*/ 	.word	index@(_ZN2at6native18elementwise_kernelILi128ELi4EZNS0_15gpu_kernel_implIZZZNS0_16sign_kernel_cudaERNS_18TensorIteratorBaseEENKUlvE_clEvENKUlvE5_clEvEUlfE_EEvS4_RKT_EUliE_EEviT1_)
	.align		4
        /*00bc*/ 	.word	index@(__assertfail)
	.align		4
        /*00c0*/ 	.word	index@(_ZN2at6native27unrolled_elementwise_kernelIZZZNS0_16sign_kernel_cudaERNS_18TensorIteratorBaseEENKUlvE_clEvENKUlvE5_clEvEUlfE_St5arrayIPcLm2EELi4E23TrivialOffsetCalculatorILi1EjESB_NS0_6memory12LoadWithCastILi1EEENSC_13StoreWithCastILi1EEEEEviT_T0_T2_T3_T4_T5_)
	.align		4
        /*00c4*/ 	.word	index@(__assertfail)
	.align		4
        /*00c8*/ 	.word	index@(_ZN2at6native18elementwise_kernelILi128ELi4EZNS0_15gpu_kernel_implIZZZNS0_16sign_kernel_cudaERNS_18TensorIteratorBaseEENKUlvE_clEvENKUlvE4_clEvEUldE_EEvS4_RKT_EUliE_EEviT1_)
	.align		4
        /*00cc*/ 	.word	index@(__assertfail)
	.align		4
        /*00d0*/ 	.word	index@(_ZN2at6native27unrolled_elementwise_kernelIZZZNS0_16sign_kernel_cudaERNS_18TensorIteratorBaseEENKUlvE_clEvENKUlvE4_clEvEUldE_St5arrayIPcLm2EELi4E23TrivialOffsetCalculatorILi1EjESB_NS0_6memory12LoadWithCastILi1EEENSC_13StoreWithCastILi1EEEEEviT_T0_T2_T3_T4_T5_)
	.align		4
        /*00d4*/ 	.word	index@(__assertfail)
	.align		4
        /*00d8*/ 	.word	index@(_ZN2at6native18elementwise_kernelILi128ELi4EZNS0_15gpu_kernel_implIZZZNS0_16sign_kernel_cudaERNS_18TensorIteratorBaseEENKUlvE_clEvENKUlvE3_clEvEUlsE_EEvS4_RKT_EUliE_EEviT1_)
	.align		4
        /*00dc*/ 	.word	index@(__assertfail)
	.align		4
        /*00e0*/ 	.word	index@(_ZN2at6native27unrolled_elementwise_kernelIZZZNS0_16sign_kernel_cudaERNS_18TensorIteratorBaseEENKUlvE_clEvENKUlvE3_clEvEUlsE_St5arrayIPcLm2EELi4E23TrivialOffsetCalculatorILi1EjESB_NS0_6memory12LoadWithCastILi1EEENSC_13StoreWithCastILi1EEEEEviT_T0_T2_T3_T4_T5_)
	.align		4
        /*00e4*/ 	.word	index@(__assertfail)
	.align		4
        /*00e8*/ 	.word	index@(_ZN2at6native18elementwise_kernelILi128ELi4EZNS0_15gpu_kernel_implIZZZNS0_16sign_kernel_cudaERNS_18TensorIteratorBaseEENKUlvE_clEvENKUlvE2_clEvEUllE_EEvS4_RKT_EUliE_EEviT1_)
	.align		4
        /*00ec*/ 	.word	index@(__assertfail)
	.align		4
        /*00f0*/ 	.word	index@(_ZN2at6native27unrolled_elementwise_kernelIZZZNS0_16sign_kernel_cudaERNS_18TensorIteratorBaseEENKUlvE_clEvENKUlvE2_clEvEUllE_St5arrayIPcLm2EELi4E23TrivialOffsetCalculatorILi1EjESB_NS0_6memory12LoadWithCastILi1EEENSC_13StoreWithCastILi1EEEEEviT_T0_T2_T3_T4_T5_)
	.align		4
        /*00f4*/ 	.word	index@(__assertfail)
	.align		4
        /*00f8*/ 	.word	index@(_ZN2at6native18elementwise_kernelILi128ELi4EZNS0_15gpu_kernel_implIZZZNS0_16sign_kernel_cudaERNS_18TensorIteratorBaseEENKUlvE_clEvENKUlvE1_clEvEUliE_EEvS4_RKT_EUliE_EEviT1_)
	.align		4
        /*00fc*/ 	.word	index@(__assertfail)
	.align		4
        /*0100*/ 	.word	index@(_ZN2at6native27unrolled_elementwise_kernelIZZZNS0_16sign_kernel_cudaERNS_18TensorIteratorBaseEENKUlvE_clEvENKUlvE1_clEvEUliE_St5arrayIPcLm2EELi4E23TrivialOffsetCalculatorILi1EjESB_NS0_6memory12LoadWithCastILi1EEENSC_13StoreWithCastILi1EEEEEviT_T0_T2_T3_T4_T5_)
	.align		4
        /*0104*/ 	.word	index@(__assertfail)
	.align		4
        /*0108*/ 	.word	index@(_ZN2at6native18elementwise_kernelILi128ELi4EZNS0_15gpu_kernel_implIZZZNS0_16sign_kernel_cudaERNS_18TensorIteratorBaseEENKUlvE_clEvENKUlvE0_clEvEUlaE_EEvS4_RKT_EUliE_EEviT1_)
	.align		4
        /*010c*/ 	.word	index@(__assertfail)
	.align		4
        /*0110*/ 	.word	index@(_ZN2at6native27unrolled_elementwise_kernelIZZZNS0_16sign_kernel_cudaERNS_18TensorIteratorBaseEENKUlvE_clEvENKUlvE0_clEvEUlaE_St5arrayIPcLm2EELi4E23TrivialOffsetCalculatorILi1EjESB_NS0_6memory12LoadWithCastILi1EEENSC_13StoreWithCastILi1EEEEEviT_T0_T2_T3_T4_T5_)
	.align		4
        /*0114*/ 	.word	index@(__assertfail)
	.align		4
        /*0118*/ 	.word	index@(_ZN2at6native18elementwise_kernelILi128ELi4EZNS0_15gpu_kernel_implIZZZNS0_16sign_kernel_cudaERNS_18TensorIteratorBaseEENKUlvE_clEvENKUlvE_clEvEUlhE_EEvS4_RKT_EUliE_EEviT1_)
	.align		4
        /*011c*/ 	.word	index@(__assertfail)
	.align		4
        /*0120*/ 	.word	index@(_ZN2at6native27unrolled_elementwise_kernelIZZZNS0_16sign_kernel_cudaERNS_18TensorIteratorBaseEENKUlvE_clEvENKUlvE_clEvEUlhE_St5arrayIPcLm2EELi4E23TrivialOffsetCalculatorILi1EjESB_NS0_6memory12LoadWithCastILi1EEENSC_13StoreWithCastILi1EEEEEviT_T0_T2_T3_T4_T5_)
	.align		4
        /*0124*/ 	.word	index@(__assertfail)
	.align		4
        /*0128*/ 	.word	index@(_ZN2at6native18elementwise_kernelILi128ELi4EZNS0_15gpu_kernel_implIZNS0_16sign_kernel_cudaERNS_18TensorIteratorBaseEEUlbE_EEvS4_RKT_EUliE_EEviT1_)
	.align		4
        /*012c*/ 	.word	index@(__assertfail)
	.align		4
        /*0130*/ 	.word	index@(_ZN2at6native27unrolled_elementwise_kernelIZNS0_16sign_kernel_cudaERNS_18TensorIteratorBaseEEUlbE_St5arrayIPcLm2EELi4E23TrivialOffsetCalculatorILi1EjES9_NS0_6memory12LoadWithCastILi1EEENSA_13StoreWithCastILi1EEEEEviT_T0_T2_T3_T4_T5_)
	.align		4
        /*0134*/ 	.word	index@(__assertfail)
	.align		4
        /*0138*/ 	.word	index@(_ZN2at6native18elementwise_kernelILi128ELi4EZNS0_15gpu_kernel_implIZZZNS0_15neg_kernel_cudaERNS_18TensorIteratorBaseEENKUlvE0_clEvENKUlvE7_clEvEUlN3c108BFloat16EE_EEvS4_RKT_EUliE_EEviT1_)
	.align		4
        /*013c*/ 	.word	index@(__assertfail)
	.align		4
        /*0140*/ 	.word	index@(_ZN2at6native27unrolled_elementwise_kernelIZZZNS0_15neg_kernel_cudaERNS_18TensorIteratorBaseEENKUlvE0_clEvENKUlvE7_clEvEUlN3c108BFloat16EE_St5arrayIPcLm2EELi4E23TrivialOffsetCalculatorILi1EjESD_NS0_6memory12LoadWithCastILi1EEENSE_13StoreWithCastILi1EEEEEviT_T0_T2_T3_T4_T5_)
	.align		4
        /*0144*/ 	.word	index@(__assertfail)
	.align		4
        /*0148*/ 	.word	index@(_ZN2at6native18elementwise_kernelILi128ELi4EZNS0_15gpu_kernel_implIZZZNS0_15neg_kernel_cudaERNS_18TensorIteratorBaseEENKUlvE0_clEvENKUlvE6_clEvEUlN3c104HalfEE_EEvS4_RKT_EUliE_EEviT1_)
	.align		4
        /*014c*/ 	.word	index@(__assertfail)
	.align		4
        /*0150*/ 	.word	index@(_ZN2at6native27unrolled_elementwise_kernelIZZZNS0_15neg_kernel_cudaERNS_18TensorIteratorBaseEENKUlvE0_clEvENKUlvE6_clEvEUlN3c104HalfEE_St5arrayIPcLm2EELi4E23TrivialOffsetCalculatorILi1EjESD_NS0_6memory12LoadWithCastILi1EEENSE_13StoreWithCastILi1EEEEEviT_T0_T2_T3_T4_T5_)
	.align		4
        /*0154*/ 	.word	index@(__assertfail)
	.align		4
        /*0158*/ 	.word	index@(_ZN2at6native18elementwise_kernelILi128ELi4EZNS0_15gpu_kernel_implIZZZNS0_15neg_kernel_cudaERNS_18TensorIteratorBaseEENKUlvE0_clEvENKUlvE5_clEvEUlfE_EEvS4_RKT_EUliE_EEviT1_)
	.align		4
        /*015c*/ 	.word	index@(__assertfail)
	.align		4
        /*0160*/ 	.word	index@(_ZN2at6native27unrolled_elementwise_kernelIZZZNS0_15neg_kernel_cudaERNS_18TensorIteratorBaseEENKUlvE0_clEvENKUlvE5_clEvEUlfE_St5arrayIPcLm2EELi4E23TrivialOffsetCalculatorILi1EjESB_NS0_6memory12LoadWithCastILi1EEENSC_13StoreWithCastILi1EEEEEviT_T0_T2_T3_T4_T5_)
	.align		4
        /*0164*/ 	.word	index@(__assertfail)
	.align		4
        /*0168*/ 	.word	index@(_ZN2at6native18elementwise_kernelILi128ELi4EZNS0_15gpu_kernel_implIZZZNS0_15neg_kernel_cudaERNS_18TensorIteratorBaseEENKUlvE0_clEvENKUlvE4_clEvEUldE_EEvS4_RKT_EUliE_EEviT1_)
	.align		4
        /*016c*/ 	.word	index@(__assertfail)
	.align		4
        /*0170*/ 	.word	index@(_ZN2at6native27unrolled_elementwise_kernelIZZZNS0_15neg_kernel_cudaERNS_18TensorIteratorBaseEENKUlvE0_clEvENKUlvE4_clEvEUldE_St5arrayIPcLm2EELi4E23TrivialOffsetCalculatorILi1EjESB_NS0_6memory12LoadWithCastILi1EEENSC_13StoreWithCastILi1EEEEEviT_T0_T2_T3_T4_T5_)
	.align		4
        /*0174*/ 	.word	index@(__assertfail)
	.align		4
        /*0178*/ 	.word	index@(_ZN2at6native18elementwise_kernelILi128ELi4EZNS0_15gpu_kernel_implIZZZNS0_15neg_kernel_cudaERNS_18TensorIteratorBaseEENKUlvE0_clEvENKUlvE3_clEvEUlsE_EEvS4_RKT_EUliE_EEviT1_)
	.align		4
        /*017c*/ 	.word	index@(__assertfail)
	.align		4
        /*0180*/ 	.word	index@(_ZN2at6native27unrolled_elementwise_kernelIZZZNS0_15neg_kernel_cudaERNS_18TensorIteratorBaseEENKUlvE0_clEvENKUlvE3_clEvEUlsE_St5arrayIPcLm2EELi4E23TrivialOffsetCalculatorILi1EjESB_NS0_6memory12LoadWithCastILi1EEENSC_13StoreWithCastILi1EEEEEviT_T0_T2_T3_T4_T5_)
	.align		4
        /*0184*/ 	.word	index@(__assertfail)
	.align		4
        /*0188*/ 	.word	index@(_ZN2at6native18elementwise_kernelILi128ELi4EZNS0_15gpu_kernel_implIZZZNS0_15neg_kernel_cudaERNS_18TensorIteratorBaseEENKUlvE0_clEvENKUlvE2_clEvEUllE_EEvS4_RKT_EUliE_EEviT1_)
	.align		4
        /*018c*/ 	.word	index@(__assertfail)
	.align		4
        /*0190*/ 	.word	index@(_ZN2at6native27unrolled_elementwise_kernelIZZZNS0_15neg_kernel_cudaERNS_18TensorIteratorBaseEENKUlvE0_clEvENKUlvE2_clEvEUllE_St5arrayIPcLm2EELi4E23TrivialOffsetCalculatorILi1EjESB_NS0_6memory12LoadWithCastILi1EEENSC_13StoreWithCastILi1EEEEEviT_T0_T2_T3_T4_T5_)
	.align		4
        /*0194*/ 	.word	index@(__assertfail)
	.align		4
        /*0198*/ 	.word	index@(_ZN2at6native18elementwise_kernelILi128ELi4EZNS0_15gpu_kernel_implIZZZNS0_15neg_kernel_cudaERNS_18TensorIteratorBaseEENKUlvE0_clEvENKUlvE1_clEvEUliE_EEvS4_RKT_EUliE_EEviT1_)
	.align		4
        /*019c*/ 	.word	index@(__assertfail)
	.align		4
        /*01a0*/ 	.word	index@(_ZN2at6native27unrolled_elementwise_kernelIZZZNS0_15neg_kernel_cudaERNS_18TensorIteratorBaseEENKUlvE0_clEvENKUlvE1_clEvEUliE_St5arrayIPcLm2EELi4E23TrivialOffsetCalculatorILi1EjESB_NS0_6memory12LoadWithCastILi1EEENSC_13StoreWithCastILi1EEEEEviT_T0_T2_T3_T4_T5_)
	.align		4
        /*01a4*/ 	.word	index@(__assertfail)
	.align		4
        /*01a8*/ 	.word	index@(_ZN2at6native18elementwise_kernelILi128ELi4EZNS0_15gpu_kernel_implIZZZNS0_15neg_kernel_cudaERNS_18TensorIteratorBaseEENKUlvE0_clEvENKUlvE0_clEvEUlaE_EEvS4_RKT_EUliE_EEviT1_)
	.align		4
        /*01ac*/ 	.word	index@(__assertfail)
	.align		4
        /*01b0*/ 	.word	index@(_ZN2at6native27unrolled_elementwise_kernelIZZZNS0_15neg_kernel_cudaERNS_18TensorIteratorBaseEENKUlvE0_clEvENKUlvE0_clEvEUlaE_St5arrayIPcLm2EELi4E23TrivialOffsetCalculatorILi1EjESB_NS0_6memory12LoadWithCastILi1EEENSC_13StoreWithCastILi1EEEEEviT_T0_T2_T3_T4_T5_)
	.align		4
        /*01b4*/ 	.word	index@(__assertfail)
	.align		4
        /*01b8*/ 	.word	index@(_ZN2at6native18elementwise_kernelILi128ELi4EZNS0_15gpu_kernel_implIZZZNS0_15neg_kernel_cudaERNS_18TensorIteratorBaseEENKUlvE0_clEvENKUlvE_clEvEUlhE_EEvS4_RKT_EUliE_EEviT1_)
	.align		4
        /*01bc*/ 	.word	index@(__assertfail)
	.align		4
        /*01c0*/ 	.word	index@(_ZN2at6native27unrolled_elementwise_kernelIZZZNS0_15neg_kernel_cudaERNS_18TensorIteratorBaseEENKUlvE0_clEvENKUlvE_clEvEUlhE_St5arrayIPcLm2EELi4E23TrivialOffsetCalculatorILi1EjESB_NS0_6memory12LoadWithCastILi1EEENSC_13StoreWithCastILi1EEEEEviT_T0_T2_T3_T4_T5_)
	.align		4
        /*01c4*/ 	.word	index@(__assertfail)
	.align		4
        /*01c8*/ 	.word	index@(_ZN2at6native18elementwise_kernelILi128ELi4EZNS0_15gpu_kernel_implIZZZNS0_23logical_not_kernel_cudaERNS_18TensorIteratorBaseEENKUlvE0_clEvENKUlvE10_clEvEUlN3c108BFloat16EE_EEvS4_RKT_EUliE_EEviT1_)
	.align		4
        /*01cc*/ 	.word	index@(__assertfail)
	.align		4
        /*01d0*/ 	.word	index@(_ZN2at6native27unrolled_elementwise_kernelIZZZNS0_23logical_not_kernel_cudaERNS_18TensorIteratorBaseEENKUlvE0_clEvENKUlvE10_clEvEUlN3c108BFloat16EE_St5arrayIPcLm2EELi4E23TrivialOffsetCalculatorILi1EjESD_NS0_6memory12LoadWithCastILi1EEENSE_13StoreWithCastILi1EEEEEviT_T0_T2_T3_T4_T5_)
	.align		4
        /*01d4*/ 	.word	index@(__assertfail)
	.align		4
        /*01d8*/ 	.word	index@(_ZN2at6native18elementwise_kernelILi128ELi4EZNS0_15gpu_kernel_implIZZZNS0_23logical_not_kernel_cudaERNS_18TensorIteratorBaseEENKUlvE0_clEvENKUlvE9_clEvEUlN3c104HalfEE_EEvS4_RKT_EUliE_EEviT1_)
	.align		4
        /*01dc*/ 	.word	index@(__assertfail)
	.align		4
        /*01e0*/ 	.word	index@(_ZN2at6native27unrolled_elementwise_kernelIZZZNS0_23logical_not_kernel_cudaERNS_18TensorIteratorBaseEENKUlvE0_clEvENKUlvE9_clEvEUlN3c104HalfEE_St5arrayIPcLm2EELi4E23TrivialOffsetCalculatorILi1EjESD_NS0_6memory12LoadWithCastILi1EEENSE_13StoreWithCastILi1EEEEEviT_T0_T2_T3_T4_T5_)
	.align		4
        /*01e4*/ 	.word	index@(__assertfail)
	.align		4
        /*01e8*/ 	.word	index@(_ZN2at6native18elementwise_kernelILi128ELi4EZNS0_15gpu_kernel_implIZZZNS0_23logical_not_kernel_cudaERNS_18TensorIteratorBaseEENKUlvE0_clEvENKUlvE8_clEvEUlbE_EEvS4_RKT_EUliE_EEviT1_)
	.align		4
        /*01ec*/ 	.word	index@(__assertfail)
	.align		4
        /*01f0*/ 	.word	index@(_ZN2at6native27unrolled_elementwise_kernelIZZZNS0_23logical_not_kernel_cudaERNS_18TensorIteratorBaseEENKUlvE0_clEvENKUlvE8_clEvEUlbE_St5arrayIPcLm2EELi4E23TrivialOffsetCalculatorILi1EjESB_NS0_6memory12LoadWithCastILi1EEENSC_13StoreWithCastILi1EEEEEviT_T0_T2_T3_T4_T5_)
	.align		4
        /*01f4*/ 	.word	index@(__assertfail)
	.align		4
        /*01f8*/ 	.word	index@(_ZN2at6native18elementwise_kernelILi128ELi4EZNS0_15gpu_kernel_implIZZZNS0_23logical_not_kernel_cudaERNS_18TensorIteratorBaseEENKUlvE0_clEvENKUlvE7_clEvEUlN3c107complexIfEEE_EEvS4_RKT_EUliE_EEviT1_)
	.align		4
        /*01fc*/ 	.word	index@(__assertfail)
	.align		4
        /*0200*/ 	.word	index@(_ZN2at6native27unrolled_elementwise_kernelIZZZNS0_23logical_not_kernel_cudaERNS_18TensorIteratorBaseEENKUlvE0_clEvENKUlvE7_clEvEUlN3c107complexIfEEE_St5arrayIPcLm2EELi4E23TrivialOffsetCalculatorILi1EjESE_NS0_6memory12LoadWithCastILi1EEENSF_13StoreWithCastILi1EEEEEviT_T0_T2_T3_T4_T5_)
	.align		4
        /*0204*/ 	.word	index@(__assertfail)
	.align		4
        /*0208*/ 	.word	index@(_ZN2at6native18elementwise_kernelILi128ELi4EZNS0_15gpu_kernel_implIZZZNS0_23logical_not_kernel_cudaERNS_18TensorIteratorBaseEENKUlvE0_clEvENKUlvE6_clEvEUlN3c107complexIdEEE_EEvS4_RKT_EUliE_EEviT1_)
	.align		4
        /*020c*/ 	.word	index@(__assertfail)
	.align		4
        /*0210*/ 	.word	index@(_ZN2at6native27unrolled_elementwise_kernelIZZZNS0_23logical_not_kernel_cudaERNS_18TensorIteratorBaseEENKUlvE0_clEvENKUlvE6_clEvEUlN3c107complexIdEEE_St5arrayIPcLm2EELi4E23TrivialOffsetCalculatorILi1EjESE_NS0_6memory12LoadWithCastILi1EEENSF_13StoreWithCastILi1EEEEEviT_T0_T2_T3_T4_T5_)
	.align		4
        /*0214*/ 	.word	index@(__assertfail)
	.align		4
        /*0218*/ 	.word	index@(_ZN2at6native18elementwise_kernelILi128ELi4EZNS0_15gpu_kernel_implIZZZNS0_23logical_not_kernel_cudaERNS_18TensorIteratorBaseEENKUlvE0_clEvENKUlvE5_clEvEUlfE_EEvS4_RKT_EUliE_EEviT1_)
	.align		4
        /*021c*/ 	.word	index@(__assertfail)
	.align		4
        /*0220*/ 	.word	index@(_ZN2at6native27unrolled_elementwise_kernelIZZZNS0_23logical_not_kernel_cudaERNS_18TensorIteratorBaseEENKUlvE0_clEvENKUlvE5_clEvEUlfE_St5arrayIPcLm2EELi4E23TrivialOffsetCalculatorILi1EjESB_NS0_6memory12LoadWithCastILi1EEENSC_13StoreWithCastILi1EEEEEviT_T0_T2_T3_T4_T5_)
	.align		4
        /*0224*/ 	.word	index@(__assertfail)
	.align		4
        /*0228*/ 	.word	index@(_ZN2at6native18elementwise_kernelILi128ELi4EZNS0_15gpu_kernel_implIZZZNS0_23logical_not_kernel_cudaERNS_18TensorIteratorBaseEENKUlvE0_clEvENKUlvE4_clEvEUldE_EEvS4_RKT_EUliE_EEviT1_)
	.align		4
        /*022c*/ 	.word	index@(__assertfail)
	.align		4
        /*0230*/ 	.word	index@(_ZN2at6native27unrolled_elementwise_kernelIZZZNS0_23logical_not_kernel_cudaERNS_18TensorIteratorBaseEENKUlvE0_clEvENKUlvE4_clEvEUldE_St5arrayIPcLm2EELi4E23TrivialOffsetCalculatorILi1EjESB_NS0_6memory12LoadWithCastILi1EEENSC_13StoreWithCastILi1EEEEEviT_T0_T2_T3_T4_T5_)
	.align		4
        /*0234*/ 	.word	index@(__assertfail)
	.align		4
        /*0238*/ 	.word	index@(_ZN2at6native18elementwise_kernelILi128ELi4EZNS0_15gpu_kernel_implIZZZNS0_23logical_not_kernel_cudaERNS_18TensorIteratorBaseEENKUlvE0_clEvENKUlvE3_clEvEUlsE_EEvS4_RKT_EUliE_EEviT1_)
	.align		4
        /*023c*/ 	.word	index@(__assertfail)
	.align		4
        /*0240*/ 	.word	index@(_ZN2at6native27unrolled_elementwise_kernelIZZZNS0_23logical_not_kernel_cudaERNS_18TensorIteratorBaseEENKUlvE0_clEvENKUlvE3_clEvEUlsE_St5arrayIPcLm2EELi4E23TrivialOffsetCalculatorILi1EjESB_NS0_6memory12LoadWithCastILi1EEENSC_13StoreWithCastILi1EEEEEviT_T0_T2_T3_T4_T5_)
	.align		4
        /*0244*/ 	.word	index@(__assertfail)
	.align		4
        /*0248*/ 	.word	index@(_ZN2at6native18elementwise_kernelILi128ELi4EZNS0_15gpu_kernel_implIZZZNS0_23logical_not_kernel_cudaERNS_18TensorIteratorBaseEENKUlvE0_clEvENKUlvE2_clEvEUllE_EEvS4_RKT_EUliE_EEviT1_)
	.align		4
        /*024c*/ 	.word	index@(__assertfail)
	.align		4
        /*0250*/ 	.word	index@(_ZN2at6native27unrolled_elementwise_kernelIZZZNS0_23logical_not_kernel_cudaERNS_18TensorIteratorBaseEENKUlvE0_clEvENKUlvE2_clEvEUllE_St5arrayIPcLm2EELi4E23TrivialOffsetCalculatorILi1EjESB_NS0_6memory12LoadWithCastILi1EEENSC_13StoreWithCastILi1EEEEEviT_T0_T2_T3_T4_T5_)
	.align		4
        /*0254*/ 	.word	index@(__assertfail)
	.align		4
        /*0258*/ 	.word	index@(_ZN2at6native18elementwise_kernelILi128ELi4EZNS0_15gpu_kernel_implIZZZNS0_23logical_not_kernel_cudaERNS_18TensorIteratorBaseEENKUlvE0_clEvENKUlvE1_clEvEUliE_EEvS4_RKT_EUliE_EEviT1_)
	.align		4
        /*025c*/ 	.word	index@(__assertfail)
	.align		4
        /*0260*/ 	.word	index@(_ZN2at6native27unrolled_elementwise_kernelIZZZNS0_23logical_not_kernel_cudaERNS_18TensorIteratorBaseEENKUlvE0_clEvENKUlvE1_clEvEUliE_St5arrayIPcLm2EELi4E23TrivialOffsetCalculatorILi1EjESB_NS0_6memory12LoadWithCastILi1EEENSC_13StoreWithCastILi1EEEEEviT_T0_T2_T3_T4_T5_)
	.align		4
        /*0264*/ 	.word	index@(__assertfail)
	.align		4
        /*0268*/ 	.word	index@(_ZN2at6native18elementwise_kernelILi128ELi4EZNS0_15gpu_kernel_implIZZZNS0_23logical_not_kernel_cudaERNS_18TensorIteratorBaseEENKUlvE0_clEvENKUlvE0_clEvEUlaE_EEvS4_RKT_EUliE_EEviT1_)
	.align		4
        /*026c*/ 	.word	index@(__assertfail)
	.align		4
        /*0270*/ 	.word	index@(_ZN2at6native27unrolled_elementwise_kernelIZZZNS0_23logical_not_kernel_cudaERNS_18TensorIteratorBaseEENKUlvE0_clEvENKUlvE0_clEvEUlaE_St5arrayIPcLm2EELi4E23TrivialOffsetCalculatorILi1EjESB_NS0_6memory12LoadWithCastILi1EEENSC_13StoreWithCastILi1EEEEEviT_T0_T2_T3_T4_T5_)
	.align		4
        /*0274*/ 	.word	index@(__assertfail)
	.align		4
        /*0278*/ 	.word	index@(_ZN2at6native18elementwise_kernelILi128ELi4EZNS0_15gpu_kernel_implIZZZNS0_23logical_not_kernel_cudaERNS_18TensorIteratorBaseEENKUlvE0_clEvENKUlvE_clEvEUlhE_EEvS4_RKT_EUliE_EEviT1_)
	.align		4
        /*027c*/ 	.word	index@(__assertfail)
	.align		4
        /*0280*/ 	.word	index@(_ZN2at6native27unrolled_elementwise_kernelIZZZNS0_23logical_not_kernel_cudaERNS_18TensorIteratorBaseEENKUlvE0_clEvENKUlvE_clEvEUlhE_St5arrayIPcLm2EELi4E23TrivialOffsetCalculatorILi1EjESB_NS0_6memory12LoadWithCastILi1EEENSC_13StoreWithCastILi1EEEEEviT_T0_T2_T3_T4_T5_)
	.align		4
        /*0284*/ 	.word	index@(__assertfail)
	.align		4
        /*0288*/ 	.word	0x00000000
	.align		4
        /*028c*/ 	.word	0xfffffffe
	.align		4
        /*0290*/ 	.word	0x00000000
	.align		4
        /*0294*/ 	.word	0xfffffffd
	.align		4
        /*0298*/ 	.word	0x00000000
	.align		4
        /*029c*/ 	.word	0xfffffffc


//--------------------- .nv.constant4             --------------------------
	.section	.nv.constant4,"a",@progbits
	.align	8
	.align		8
.nv.constant4:
        /*0000*/ 	.dword	__assertfail
	.align		8
        /*0008*/ 	.dword	__unnamed_1
	.align		8
        /*0010*/ 	.dword	__unnamed_2
	.align		8
        /*0018*/ 	.dword	__unnamed_3
	.align		8
        /*0020*/ 	.dword	__unnamed_4
	.align		8
        /*0028*/ 	.dword	__unnamed_5
	.align		8
        /*0030*/ 	.dword	__unnamed_6
	.align		8
        /*0038*/ 	.dword	__unnamed_7
	.align		8
        /*0040*/ 	.dword	__unnamed_8
	.align		8
        /*0048*/ 	.dword	__unnamed_9
	.align		8
        /*0050*/ 	.dword	__unnamed_10
	.align		8
        /*0058*/ 	.dword	__unnamed_11
	.align		8
        /*0060*/ 	.dword	__unnamed_12
	.align		8
        /*0068*/ 	.dword	__unnamed_13
	.align		8
        /*0070*/ 	.dword	__unnamed_14
	.align		8
        /*0078*/ 	.dword	__unnamed_15
	.align		8
        /*0080*/ 	.dword	__unnamed_16
	.align		8
        /*0088*/ 	.dword	__unnamed_17
	.align		8
        /*0090*/ 	.dword	__unnamed_18
	.align		8
        /*0098*/ 	.dword	__unnamed_19
	.align		8
        /*00a0*/ 	.dword	__unnamed_20
	.align		8
        /*00a8*/ 	.dword	__unnamed_21
	.align		8
        /*00b0*/ 	.dword	__unnamed_22
	.align		8
        /*00b8*/ 	.dword	_ZN50_INTERNAL_e6cf2fbd_19_UnarySignKernels_cu_958ef9c64cuda3std3__45__cpo5beginE
	.align		8
        /*00c0*/ 	.dword	_ZN50_INTERNAL_e6cf2fbd_19_UnarySignKernels_cu_958ef9c64cuda3std3__45__cpo3endE
	.align		8
        /*00c8*/ 	.dword	_ZN50_INTERNAL_e6cf2fbd_19_UnarySignKernels_cu_958ef9c64cuda3std3__45__cpo6cbeginE
	.align		8
        /*00d0*/ 	.dword	_ZN50_INTERNAL_e6cf2fbd_19_UnarySignKernels_cu_958ef9c64cuda3std3__45__cpo4cendE
	.align		8
        /*00d8*/ 	.dword	_ZN50_INTERNAL_e6cf2fbd_19_UnarySignKernels_cu_958ef9c64cuda3std3__45__cpo6rbeginE
	.align		8
        /*00e0*/ 	.dword	_ZN50_INTERNAL_e6cf2fbd_19_UnarySignKernels_cu_958ef9c64cuda3std3__45__cpo4rendE
	.align		8
        /*00e8*/ 	.dword	_ZN50_INTERNAL_e6cf2fbd_19_UnarySignKernels_cu_958ef9c64cuda3std3__45__cpo7crbeginE
	.align		8
        /*00f0*/ 	.dword	_ZN50_INTERNAL_e6cf2fbd_19_UnarySignKernels_cu_958ef9c64cuda3std3__45__cpo5crendE
	.align		8
        /*00f8*/ 	.dword	_ZN50_INTERNAL_e6cf2fbd_19_UnarySignKernels_cu_958ef9c64cuda3std3__452_GLOBAL__N__e6cf2fbd_19_UnarySignKernels_cu_958ef9c66ignoreE
	.align		8
        /*0100*/ 	.dword	_ZN50_INTERNAL_e6cf2fbd_19_UnarySignKernels_cu_958ef9c64cuda3std3__419piecewise_constructE
	.align		8
        /*0108*/ 	.dword	_ZN50_INTERNAL_e6cf2fbd_19_UnarySignKernels_cu_958ef9c64cuda3std3__48in_placeE
	.align		8
        /*0110*/ 	.dword	_ZN50_INTERNAL_e6cf2fbd_19_UnarySignKernels_cu_958ef9c64cuda3std3__420unreachable_sentinelE
	.align		8
        /*0118*/ 	.dword	_ZN50_INTERNAL_e6cf2fbd_19_UnarySignKernels_cu_958ef9c64cuda3std6ranges3__45__cpo4swapE
	.align		8
        /*0120*/ 	.dword	_ZN50_INTERNAL_e6cf2fbd_19_UnarySignKernels_cu_958ef9c64cuda3std6ranges3__45__cpo9iter_moveE
	.align		8
        /*0128*/ 	.dword	_ZN50_INTERNAL_e6cf2fbd_19_UnarySignKernels_cu_958ef9c64cuda3std6ranges3__45__cpo5beginE
	.align		8
        /*0130*/ 	.dword	_ZN50_INTERNAL_e6cf2fbd_19_UnarySignKernels_cu_958ef9c64cuda3std6ranges3__45__cpo3endE
	.align		8
        /*0138*/ 	.dword	_ZN50_INTERNAL_e6cf2fbd_19_UnarySignKernels_cu_958ef9c64cuda3std6ranges3__45__cpo6cbeginE
	.align		8
        /*0140*/ 	.dword	_ZN50_INTERNAL_e6cf2fbd_19_UnarySignKernels_cu_958ef9c64cuda3std6ranges3__45__cpo4cendE
	.align		8
        /*0148*/ 	.dword	_ZN50_INTERNAL_e6cf2fbd_19_UnarySignKernels_cu_958ef9c64cuda3std6ranges3__45__cpo7advanceE
	.align		8
        /*0150*/ 	.dword	_ZN50_INTERNAL_e6cf2fbd_19_UnarySignKernels_cu_958ef9c64cuda3std6ranges3__45__cpo9iter_swapE
	.align		8
        /*0158*/ 	.dword	_ZN50_INTERNAL_e6cf2fbd_19_UnarySignKernels_cu_958ef9c64cuda3std6ranges3__45__cpo4nextE
	.align		8
        /*0160*/ 	.dword	_ZN50_INTERNAL_e6cf2fbd_19_UnarySignKernels_cu_958ef9c64cuda3std6ranges3__45__cpo4prevE
	.align		8
        /*0168*/ 	.dword	_ZN50_INTERNAL_e6cf2fbd_19_UnarySignKernels_cu_958ef9c64cuda3std6ranges3__45__cpo4dataE
	.align		8
        /*0170*/ 	.dword	_ZN50_INTERNAL_e6cf2fbd_19_UnarySignKernels_cu_958ef9c64cuda3std6ranges3__45__cpo5cdataE
	.align		8
        /*0178*/ 	.dword	_ZN50_INTERNAL_e6cf2fbd_19_UnarySignKernels_cu_958ef9c64cuda3std6ranges3__45__cpo4sizeE
	.align		8
        /*0180*/ 	.dword	_ZN50_INTERNAL_e6cf2fbd_19_UnarySignKernels_cu_958ef9c64cuda3std6ranges3__45__cpo5ssizeE
	.align		8
        /*0188*/ 	.dword	_ZN50_INTERNAL_e6cf2fbd_19_UnarySignKernels_cu_958ef9c64cuda3std6ranges3__45__cpo8distanceE
	.align		8
        /*0190*/ 	.dword	_ZN50_INTERNAL_e6cf2fbd_19_UnarySignKernels_cu_958ef9c66thrust23THRUST_300001_SM_900_NS6system6detail10sequential3seqE
	.align		8
        /*0198*/ 	.dword	$str$9
	.align		8
        /*01a0*/ 	.dword	$str$10


//--------------------- .text._ZN2at6native18elementwise_kernelILi128ELi4EZNS0_15gpu_kernel_implIZZZNS0_19signbit_kernel_cudaERNS_18TensorIteratorBaseEENKUlvE0_clEvENKUlvE2_clEvEUlN3c104HalfEE_EEvS4_RKT_EUliE_EEviT1_ --------------------------
	.section	.text._ZN2at6native18elementwise_kernelILi128ELi4EZNS0_15gpu_kernel_implIZZZNS0_19signbit_kernel_cudaERNS_18TensorIteratorBaseEENKUlvE0_clEvENKUlvE2_clEvEUlN3c104HalfEE_EEvS4_RKT_EUliE_EEviT1_,"ax",@progbits
	.align	128
        .global         _ZN2at6native18elementwise_kernelILi128ELi4EZNS0_15gpu_kernel_implIZZZNS0_19signbit_kernel_cudaERNS_18TensorIteratorBaseEENKUlvE0_clEvENKUlvE2_clEvEUlN3c104HalfEE_EEvS4_RKT_EUliE_EEviT1_
        .type           _ZN2at6native18elementwise_kernelILi128ELi4EZNS0_15gpu_kernel_implIZZZNS0_19signbit_kernel_cudaERNS_18TensorIteratorBaseEENKUlvE0_clEvENKUlvE2_clEvEUlN3c104HalfEE_EEvS4_RKT_EUliE_EEviT1_,@function
        .size           _ZN2at6native18elementwise_kernelILi128ELi4EZNS0_15gpu_kernel_implIZZZNS0_19signbit_kernel_cudaERNS_18TensorIteratorBaseEENKUlvE0_clEvENKUlvE2_clEvEUlN3c104HalfEE_EEvS4_RKT_EUliE_EEviT1_,(.L_x_23428 - _ZN2at6native18elementwise_kernelILi128ELi4EZNS0_15gpu_kernel_implIZZZNS0_19signbit_kernel_cudaERNS_18TensorIteratorBaseEENKUlvE0_clEvENKUlvE2_clEvEUlN3c104HalfEE_EEvS4_RKT_EUliE_EEviT1_)
        .other          _ZN2at6native18elementwise_kernelILi128ELi4EZNS0_15gpu_kernel_implIZZZNS0_19signbit_kernel_cudaERNS_18TensorIteratorBaseEENKUlvE0_clEvENKUlvE2_clEvEUlN3c104HalfEE_EEvS4_RKT_EUliE_EEviT1_,@"STO_CUDA_ENTRY STV_DEFAULT"
_ZN2at6native18elementwise_kernelILi128ELi4EZNS0_15gpu_kernel_implIZZZNS0_19signbit_kernel_cudaERNS_18TensorIteratorBaseEENKUlvE0_clEvENKUlvE2_clEvEUlN3c104HalfEE_EEvS4_RKT_EUliE_EEviT1_:
.text._ZN2at6native18elementwise_kernelILi128ELi4EZNS0_15gpu_kernel_implIZZZNS0_19signbit_kernel_cudaERNS_18TensorIteratorBaseEENKUlvE0_clEvENKUlvE2_clEvEUlN3c104HalfEE_EEvS4_RKT_EUliE_EEviT1_:
[----:B------:R-:W0:Y:S01]  /*0000*/  LDC R1, c[0x0][0x28] ;  /* 0x00000a00ff017b82 */ /* 0x000e220000000800 */
[----:B------:R-:W1:Y:S01]  /*0010*/  S2R R23, SR_CTAID.X ;  /* 0x0000000000177919 */ /* 0x000e620000002500 */
[----:B------:R-:W-:Y:S01]  /*0020*/  ULDC UR4, c[0x0][0x210] ;  /* 0x0000840000047ab9 */ /* 0x000fe20000000800 */
[----:B------:R-:W-:Y:S01]  /*0030*/  ULDC.64 UR36, c[0x0][0x208] ;  /* 0x0000820000247ab9 */ /* 0x000fe20000000a00 */
[----:B------:R-:W-:Y:S01]  /*0040*/  BSSY B6, `(.L_x_0) ;  /* 0x0000319000067945 */ /* 0x000fe20003800000 */
[----:B------:R-:W1:Y:S02]  /*0050*/  S2R R18, SR_TID.X ;  /* 0x0000000000127919 */ /* 0x000e640000002100 */
[----:B-1----:R-:W-:-:S05]  /*0060*/  IMAD R19, R23, 0x200, R18 ;  /* 0x0000020017137824 */ /* 0x002fca00078e0212 */
[----:B------:R-:W-:-:S13]  /*0070*/  ISETP.GE.AND P0, PT, R19, UR4, PT ;  /* 0x0000000413007c0c */ /* 0x000fda000bf06270 */
[----:B0-----:R-:W-:Y:S05]  /*0080*/  @P0 BRA `(.L_x_1) ;  /* 0x0000003000500947 */ /* 0x001fea0003800000 */
[----:B------:R-:W0:Y:S01]  /*0090*/  LDC R6, c[0x0][0x218] ;  /* 0x00008600ff067b82 */ /* 0x000e220000000800 */
[----:B------:R-:W-:Y:S02]  /*00a0*/  IMAD.MOV.U32 R0, RZ, RZ, RZ ;  /* 0x000000ffff007224 */ /* 0x000fe400078e00ff */
[----:B------:R-:W-:Y:S01]  /*00b0*/  IMAD.MOV.U32 R16, RZ, RZ, RZ ;  /* 0x000000ffff107224 */ /* 0x000fe200078e00ff */
[----:B0-----:R-:W-:-:S13]  /*00c0*/  ISETP.NE.AND P0, PT, R6, RZ, PT ;  /* 0x000000ff0600720c */ /* 0x001fda0003f05270 */
[----:B------:R-:W-:Y:S05]  /*00d0*/  @!P0 BRA `(.L_x_2) ;  /* 0x0000001000ac8947 */ /* 0x000fea0003800000 */
[----:B------:R-:W-:Y:S01]  /*00e0*/  IMAD.MOV.U32 R2, RZ, RZ, RZ ;  /* 0x000000ffff027224 */ /* 0x000fe200078e00ff */
[----:B------:R-:W-:Y:S01]  /*00f0*/  ULDC.64 UR4, c[0x0][0x220] ;  /* 0x0000880000047ab9 */ /* 0x000fe20000000a00 */
[----:B------:R-:W-:Y:S01]  /*0100*/  IMAD.MOV.U32 R3, RZ, RZ, R19 ;  /* 0x000000ffff037224 */ /* 0x000fe200078e0013 */
[----:B------:R-:W-:Y:S01]  /*0110*/  ISETP.NE.AND P0, PT, R6, 0x1, PT ;  /* 0x000000010600780c */ /* 0x000fe20003f05270 */
[----:B------:R-:W-:Y:S01]  /*0120*/  IMAD.HI.U32 R2, R19, UR4, R2 ;  /* 0x0000000413027c27 */ /* 0x000fe2000f8e0002 */
[----:B------:R-:W-:-:S04]  /*0130*/  ULDC UR4, c[0x0][0x21c] ;  /* 0x0000870000047ab9 */ /* 0x000fc80000000800 */
[----:B------:R-:W-:-:S05]  /*0140*/  SHF.R.U32.HI R3, RZ, UR5, R2 ;  /* 0x00000005ff037c19 */ /* 0x000fca0008011602 */
[----:B------:R-:W-:-:S04]  /*0150*/  IMAD.MOV R0, RZ, RZ, -R3 ;  /* 0x000000ffff007224 */ /* 0x000fc800078e0a03 */
[----:B------:R-:W-:Y:S01]  /*0160*/  IMAD R0, R0, UR4, R19 ;  /* 0x0000000400007c24 */ /* 0x000fe2000f8e0213 */
[----:B------:R-:W-:-:S03]  /*0170*/  ULDC.64 UR4, c[0x0][0x348] ;  /* 0x0000d20000047ab9 */ /* 0x000fc60000000a00 */
[C---:B------:R-:W-:Y:S02]  /*0180*/  IMAD R16, R0.reuse, UR4, RZ ;  /* 0x0000000400107c24 */ /* 0x040fe4000f8e02ff */
[----:B------:R-:W-:Y:S01]  /*0190*/  IMAD R0, R0, UR5, RZ ;  /* 0x0000000500007c24 */ /* 0x000fe2000f8e02ff */
[----:B------:R-:W-:Y:S06]  /*01a0*/  @!P0 BRA `(.L_x_2) ;  /* 0x0000001000788947 */ /* 0x000fec0003800000 */
[----:B------:R-:W-:Y:S01]  /*01b0*/  IMAD.MOV.U32 R2, RZ, RZ, RZ ;  /* 0x000000ffff027224 */ /* 0x000fe200078e00ff */
[----:B------:R-:W-:Y:S01]  /*01c0*/  ULDC.64 UR6, c[0x0][0x228] ;  /* 0x00008a0000067ab9 */ /* 0x000fe20000000a00 */
[----:B------:R-:W-:Y:S01]  /*01d0*/  ULDC UR4, c[0x0][0x230] ;  /* 0x00008c0000047ab9 */ /* 0x000fe20000000800 */
[----:B------:R-:W-:Y:S01]  /*01e0*/  ISETP.NE.AND P0, PT, R6, 0x2, PT ;  /* 0x000000020600780c */ /* 0x000fe20003f05270 */
[----:B------:R-:W-:-:S05]  /*01f0*/  IMAD.HI.U32 R4, R3, UR7, R2 ;  /* 0x0000000703047c27 */ /* 0x000fca000f8e0002 */
[----:B------:R-:W-:Y:S01]  /*0200*/  SHF.R.U32.HI R5, RZ, UR4, R4 ;  /* 0x00000004ff057c19 */ /* 0x000fe20008011604 */
[----:B------:R-:W-:-:S04]  /*0210*/  ULDC.64 UR4, c[0x0][0x350] ;  /* 0x0000d40000047ab9 */ /* 0x000fc80000000a00 */
[----:B------:R-:W-:-:S04]  /*0220*/  IMAD.MOV R2, RZ, RZ, -R5 ;  /* 0x000000ffff027224 */ /* 0x000fc800078e0a05 */
[----:B------:R-:W-:-:S04]  /*0230*/  IMAD R3, R2, UR6, R3 ;  /* 0x0000000602037c24 */ /* 0x000fc8000f8e0203 */
[C---:B------:R-:W-:Y:S02]  /*0240*/  IMAD R16, R3.reuse, UR4, R16 ;  /* 0x0000000403107c24 */ /* 0x040fe4000f8e0210 */
[----:B------:R-:W-:Y:S01]  /*0250*/  IMAD R0, R3, UR5, R0 ;  /* 0x0000000503007c24 */ /* 0x000fe2000f8e0200 */
[----:B------:R-:W-:Y:S06]  /*0260*/  @!P0 BRA `(.L_x_2) ;  /* 0x0000001000488947 */ /* 0x000fec0003800000 */
[----:B------:R-:W-:Y:S01]  /*0270*/  IMAD.MOV.U32 R4, RZ, RZ, RZ ;  /* 0x000000ffff047224 */ /* 0x000fe200078e00ff */
[----:B------:R-:W-:Y:S01]  /*0280*/  ULDC.64 UR4, c[0x0][0x238] ;  /* 0x00008e0000047ab9 */ /* 0x000fe20000000a00 */
[----:B------:R-:W-:Y:S02]  /*0290*/  ISETP.NE.AND P0, PT, R6, 0x3, PT ;  /* 0x000000030600780c */ /* 0x000fe40003f05270 */
[----:B------:R-:W-:Y:S01]  /*02a0*/  IMAD.HI.U32 R2, R5, UR4, R4 ;  /* 0x0000000405027c27 */ /* 0x000fe2000f8e0004 */
[----:B------:R-:W-:-:S04]  /*02b0*/  ULDC UR4, c[0x0][0x234] ;  /* 0x00008d0000047ab9 */ /* 0x000fc80000000800 */
[----:B------:R-:W-:-:S05]  /*02c0*/  SHF.R.U32.HI R3, RZ, UR5, R2 ;  /* 0x00000005ff037c19 */ /* 0x000fca0008011602 */
[----:B------:R-:W-:-:S04]  /*02d0*/  IMAD.MOV R4, RZ, RZ, -R3 ;  /* 0x000000ffff047224 */ /* 0x000fc800078e0a03 */
[----:B------:R-:W-:Y:S01]  /*02e0*/  IMAD R5, R4, UR4, R5 ;  /* 0x0000000404057c24 */ /* 0x000fe2000f8e0205 */
[----:B------:R-:W-:-:S03]  /*02f0*/  ULDC.64 UR4, c[0x0][0x358] ;  /* 0x0000d60000047ab9 */ /* 0x000fc60000000a00 */
[C---:B------:R-:W-:Y:S02]  /*0300*/  IMAD R16, R5.reuse, UR4, R16 ;  /* 0x0000000405107c24 */ /* 0x040fe4000f8e0210 */
[----:B------:R-:W-:Y:S01]  /*0310*/  IMAD R0, R5, UR5, R0 ;  /* 0x0000000505007c24 */ /* 0x000fe2000f8e0200 */
        /* <DEDUP_REMOVED lines=254> */
[----:B------:R-:W-:-:S03]  /*1300*/  ULDC.64 UR4, c[0x0][0x340] ;  /* 0x0000d00000047ab9 */ /* 0x000fc60000000a00 */
[----:B------:R-:W-:Y:S01]  /*1310*/  IMAD.HI.U32 R2, R5, UR4, R4 ;  /* 0x0000000405027c27 */ /* 0x000fe2000f8e0004 */
[----:B------:R-:W-:-:S04]  /*1320*/  ULDC UR4, c[0x0][0x33c] ;  /* 0x0000cf0000047ab9 */ /* 0x000fc80000000800 */
[----:B------:R-:W-:-:S05]  /*1330*/  SHF.R.U32.HI R2, RZ, UR5, R2 ;  /* 0x00000005ff027c19 */ /* 0x000fca0008011602 */
[----:B------:R-:W-:-:S04]  /*1340*/  IMAD.MOV R3, RZ, RZ, -R2 ;  /* 0x000000ffff037224 */ /* 0x000fc800078e0a02 */
[----:B------:R-:W-:Y:S01]  /*1350*/  IMAD R5, R3, UR4, R5 ;  /* 0x0000000403057c24 */ /* 0x000fe2000f8e0205 */
[----:B------:R-:W-:-:S03]  /*1360*/  ULDC.64 UR4, c[0x0][0x408] ;  /* 0x0001020000047ab9 */ /* 0x000fc60000000a00 */
[C---:B------:R-:W-:Y:S02]  /*1370*/  IMAD R16, R5.reuse, UR4, R16 ;  /* 0x0000000405107c24 */ /* 0x040fe4000f8e0210 */
[----:B------:R-:W-:-:S07]  /*1380*/  IMAD R0, R5, UR5, R0 ;  /* 0x0000000505007c24 */ /* 0x000fce000f8e0200 */
.L_x_2:
[----:B------:R-:W0:Y:S01]  /*1390*/  LDC.U8 R5, c[0x0][0x422] ;  /* 0x00010880ff057b82 */ /* 0x000e220000000000 */
[----:B------:R-:W-:Y:S01]  /*13a0*/  ULDC.64 UR4, c[0x0][0x410] ;  /* 0x0001040000047ab9 */ /* 0x000fe20000000a00 */
[----:B------:R-:W-:Y:S01]  /*13b0*/  ULDC.64 UR6, c[0x0][0x418] ;  /* 0x0001060000067ab9 */ /* 0x000fe20000000a00 */
[----:B------:R-:W-:Y:S02]  /*13c0*/  IADD3 R16, P1, R16, UR4, RZ ;  /* 0x0000000410107c10 */ /* 0x000fe4000ff3e0ff */
[----:B------:R-:W-:-:S03]  /*13d0*/  IADD3 R2, P2, R0, UR6, RZ ;  /* 0x0000000600027c10 */ /* 0x000fc6000ff5e0ff */
[----:B------:R-:W-:Y:S02]  /*13e0*/  IMAD.X R17, RZ, RZ, UR5, P1 ;  /* 0x00000005ff117e24 */ /* 0x000fe400088e06ff */
[----:B------:R-:W-:Y:S01]  /*13f0*/  IMAD.X R3, RZ, RZ, UR7, P2 ;  /* 0x00000007ff037e24 */ /* 0x000fe200090e06ff */
[----:B0-----:R-:W-:-:S04]  /*1400*/  PRMT R4, R5, 0x9910, RZ ;  /* 0x0000991005047816 */ /* 0x001fc800000000ff */
[----:B------:R-:W-:-:S13]  /*1410*/  ISETP.GT.AND P0, PT, R4, 0x9, PT ;  /* 0x000000090400780c */ /* 0x000fda0003f04270 */
[----:B------:R-:W-:Y:S05]  /*1420*/  @P0 BRA `(.L_x_3) ;  /* 0x0000000400000947 */ /* 0x000fea0003800000 */
[----:B------:R-:W-:-:S13]  /*1430*/  ISETP.GT.AND P0, PT, R4, 0x4, PT ;  /* 0x000000040400780c */ /* 0x000fda0003f04270 */
[----:B------:R-:W-:Y:S05]  /*1440*/  @P0 BRA `(.L_x_4) ;  /* 0x0000000000800947 */ /* 0x000fea0003800000 */
[----:B------:R-:W-:-:S13]  /*1450*/  ISETP.GT.AND P0, PT, R4, 0x1, PT ;  /* 0x000000010400780c */ /* 0x000fda0003f04270 */
[----:B------:R-:W-:Y:S05]  /*1460*/  @P0 BRA `(.L_x_5) ;  /* 0x0000000000300947 */ /* 0x000fea0003800000 */
[----:B------:R-:W-:-:S13]  /*1470*/  ISETP.NE.AND P0, PT, R5, RZ, PT ;  /* 0x000000ff0500720c */ /* 0x000fda0003f05270 */
[----:B------:R-:W-:Y:S05]  /*1480*/  @!P0 BRA `(.L_x_6) ;  /* 0x0000000000188947 */ /* 0x000fea0003800000 */
[----:B------:R-:W-:-:S13]  /*1490*/  ISETP.NE.AND P0, PT, R4, 0x1, PT ;  /* 0x000000010400780c */ /* 0x000fda0003f05270 */
[----:B------:R-:W-:Y:S05]  /*14a0*/  @P0 BRA `(.L_x_7) ;  /* 0x0000000c00440947 */ /* 0x000fea0003800000 */
[----:B------:R-:W2:Y:S02]  /*14b0*/  LDG.E.S8 R2, desc[UR36][R2.64] ;  /* 0x0000002402027981 */ /* 0x000ea4000c1e1300 */
[----:B--2---:R-:W0:Y:S02]  /*14c0*/  I2F.S16 R0, R2 ;  /* 0x0000000200007306 */ /* 0x004e240000101400 */
[----:B0-----:R-:W-:Y:S01]  /*14d0*/  F2FP.F16.F32.PACK_AB R0, RZ, R0 ;  /* 0x00000000ff00723e */ /* 0x001fe200000000ff */
[----:B------:R-:W-:Y:S06]  /*14e0*/  BRA `(.L_x_8) ;  /* 0x0000000c00987947 */ /* 0x000fec0003800000 */
.L_x_6:
[----:B------:R-:W2:Y:S02]  /*14f0*/  LDG.E.U8 R2, desc[UR36][R2.64] ;  /* 0x0000002402027981 */ /* 0x000ea4000c1e1100 */
[----:B--2---:R-:W-:-:S04]  /*1500*/  I2FP.F32.U32 R0, R2 ;  /* 0x0000000200007245 */ /* 0x004fc80000201000 */
[----:B------:R-:W-:Y:S01]  /*1510*/  F2FP.F16.F32.PACK_AB R0, RZ, R0 ;  /* 0x00000000ff00723e */ /* 0x000fe200000000ff */
[----:B------:R-:W-:Y:S06]  /*1520*/  BRA `(.L_x_8) ;  /* 0x0000000c00887947 */ /* 0x000fec0003800000 */
.L_x_5:
[----:B------:R-:W-:-:S13]  /*1530*/  ISETP.NE.AND P0, PT, R4, 0x2, PT ;  /* 0x000000020400780c */ /* 0x000fda0003f05270 */
[----:B------:R-:W-:Y:S05]  /*1540*/  @!P0 BRA `(.L_x_9) ;  /* 0x0000000000308947 */ /* 0x000fea0003800000 */
[----:B------:R-:W-:-:S13]  /*1550*/  ISETP.NE.AND P0, PT, R4, 0x3, PT ;  /* 0x000000030400780c */ /* 0x000fda0003f05270 */
[----:B------:R-:W-:Y:S05]  /*1560*/  @!P0 BRA `(.L_x_10) ;  /* 0x0000000000188947 */ /* 0x000fea0003800000 */
[----:B------:R-:W-:-:S13]  /*1570*/  ISETP.NE.AND P0, PT, R4, 0x4, PT ;  /* 0x000000040400780c */ /* 0x000fda0003f05270 */
[----:B------:R-:W-:Y:S05]  /*1580*/  @P0 BRA `(.L_x_7) ;  /* 0x0000000c000c0947 */ /* 0x000fea0003800000 */
[----:B------:R-:W2:Y:S02]  /*1590*/  LDG.E.64 R2, desc[UR36][R2.64] ;  /* 0x0000002402027981 */ /* 0x000ea4000c1e1b00 */
[----:B--2---:R-:W0:Y:S02]  /*15a0*/  I2F.S64 R0, R2 ;  /* 0x0000000200007312 */ /* 0x004e240000301400 */
[----:B0-----:R-:W-:Y:S01]  /*15b0*/  F2FP.F16.F32.PACK_AB R0, RZ, R0 ;  /* 0x00000000ff00723e */ /* 0x001fe200000000ff */
[----:B------:R-:W-:Y:S06]  /*15c0*/  BRA `(.L_x_8) ;  /* 0x0000000c00607947 */ /* 0x000fec0003800000 */
.L_x_10:
[----:B------:R-:W2:Y:S02]  /*15d0*/  LDG.E R2, desc[UR36][R2.64] ;  /* 0x0000002402027981 */ /* 0x000ea4000c1e1900 */
[----:B--2---:R-:W-:-:S04]  /*15e0*/  I2FP.F32.S32 R0, R2 ;  /* 0x0000000200007245 */ /* 0x004fc80000201400 */
[----:B------:R-:W-:Y:S01]  /*15f0*/  F2FP.F16.F32.PACK_AB R0, RZ, R0 ;  /* 0x00000000ff00723e */ /* 0x000fe200000000ff */
[----:B------:R-:W-:Y:S06]  /*1600*/  BRA `(.L_x_8) ;  /* 0x0000000c00507947 */ /* 0x000fec0003800000 */
.L_x_9:
[----:B------:R-:W2:Y:S02]  /*1610*/  LDG.E.U16 R2, desc[UR36][R2.64] ;  /* 0x0000002402027981 */ /* 0x000ea4000c1e1500 */
[----:B--2---:R-:W0:Y:S02]  /*1620*/  I2F.S16 R0, R2 ;  /* 0x0000000200007306 */ /* 0x004e240000101400 */
[----:B0-----:R-:W-:Y:S01]  /*1630*/  F2FP.F16.F32.PACK_AB R0, RZ, R0 ;  /* 0x00000000ff00723e */ /* 0x001fe200000000ff */
[----:B------:R-:W-:Y:S06]  /*1640*/  BRA `(.L_x_8) ;  /* 0x0000000c00407947 */ /* 0x000fec0003800000 */
.L_x_4:
[----:B------:R-:W-:-:S13]  /*1650*/  ISETP.GT.AND P0, PT, R4, 0x6, PT ;  /* 0x000000060400780c */ /* 0x000fda0003f04270 */
[----:B------:R-:W-:Y:S05]  /*1660*/  @P0 BRA `(.L_x_11) ;  /* 0x0000000000240947 */ /* 0x000fea0003800000 */
[----:B------:R-:W-:-:S13]  /*1670*/  ISETP.NE.AND P0, PT, R4, 0x5, PT ;  /* 0x000000050400780c */ /* 0x000fda0003f05270 */
[----:B------:R-:W-:Y:S05]  /*1680*/  @!P0 BRA `(.L_x_12) ;  /* 0x0000000000148947 */ /* 0x000fea0003800000 */
[----:B------:R-:W-:-:S13]  /*1690*/  ISETP.NE.AND P0, PT, R4, 0x6, PT ;  /* 0x000000060400780c */ /* 0x000fda0003f05270 */
[----:B------:R-:W-:Y:S05]  /*16a0*/  @P0 BRA `(.L_x_7) ;  /* 0x0000000800c40947 */ /* 0x000fea0003800000 */
[----:B------:R-:W2:Y:S02]  /*16b0*/  LDG.E R2, desc[UR36][R2.64] ;  /* 0x0000002402027981 */ /* 0x000ea4000c1e1900 */
[----:B--2---:R-:W-:Y:S01]  /*16c0*/  F2FP.F16.F32.PACK_AB R0, RZ, R2 ;  /* 0x00000002ff00723e */ /* 0x004fe200000000ff */
[----:B------:R-:W-:Y:S06]  /*16d0*/  BRA `(.L_x_8) ;  /* 0x0000000c001c7947 */ /* 0x000fec0003800000 */
.L_x_12:
[----:B------:R0:W5:Y:S01]  /*16e0*/  LDG.E.U16 R0, desc[UR36][R2.64] ;  /* 0x0000002402007981 */ /* 0x000162000c1e1500 */
[----:B------:R-:W-:Y:S05]  /*16f0*/  BRA `(.L_x_8) ;  /* 0x0000000c00147947 */ /* 0x000fea0003800000 */
.L_x_11:
[----:B------:R-:W-:-:S13]  /*1700*/  ISETP.NE.AND P0, PT, R4, 0x7, PT ;  /* 0x000000070400780c */ /* 0x000fda0003f05270 */
[----:B------:R-:W-:Y:S05]  /*1710*/  @!P0 BRA `(.L_x_13) ;  /* 0x0000000000248947 */ /* 0x000fea0003800000 */
[----:B------:R-:W-:-:S13]  /*1720*/  ISETP.NE.AND P0, PT, R4, 0x8, PT ;  /* 0x000000080400780c */ /* 0x000fda0003f05270 */
[----:B------:R-:W-:Y:S05]  /*1730*/  @!P0 BRA `(.L_x_14) ;  /* 0x0000000000148947 */ /* 0x000fea0003800000 */
[----:B------:R-:W-:-:S13]  /*1740*/  ISETP.NE.AND P0, PT, R4, 0x9, PT ;  /* 0x000000090400780c */ /* 0x000fda0003f05270 */
[----:B------:R-:W-:Y:S05]  /*1750*/  @P0 BRA `(.L_x_7) ;  /* 0x0000000800980947 */ /* 0x000fea0003800000 */
[----:B------:R-:W2:Y:S02]  /*1760*/  LDG.E R2, desc[UR36][R2.64] ;  /* 0x0000002402027981 */ /* 0x000ea4000c1e1900 */
[----:B--2---:R-:W-:Y:S01]  /*1770*/  F2FP.F16.F32.PACK_AB R0, RZ, R2 ;  /* 0x00000002ff00723e */ /* 0x004fe200000000ff */
[----:B------:R-:W-:Y:S06]  /*1780*/  BRA `(.L_x_8) ;  /* 0x0000000800f07947 */ /* 0x000fec0003800000 */
.L_x_14:
[----:B------:R1:W5:Y:S01]  /*1790*/  LDG.E.U16 R0, desc[UR36][R2.64] ;  /* 0x0000002402007981 */ /* 0x000362000c1e1500 */
[----:B------:R-:W-:Y:S05]  /*17a0*/  BRA `(.L_x_8) ;  /* 0x0000000800e87947 */ /* 0x000fea0003800000 */
.L_x_13:
[----:B------:R-:W2:Y:S01]  /*17b0*/  LDG.E.64 R2, desc[UR36][R2.64] ;  /* 0x0000002402027981 */ /* 0x000ea2000c1e1b00 */
[----:B------:R-:W-:Y:S01]  /*17c0*/  UMOV UR4, 0xf0000000 ;  /* 0xf000000000047882 */ /* 0x000fe20000000000 */
[----:B------:R-:W-:Y:S01]  /*17d0*/  UMOV UR5, 0x380fffff ;  /* 0x380fffff00057882 */ /* 0x000fe20000000000 */
[----:B--2---:R-:W0:Y:S01]  /*17e0*/  F2F.F32.F64 R0, R2 ;  /* 0x0000000200007310 */ /* 0x004e220000301000 */
[----:B------:R-:W-:-:S14]  /*17f0*/  DSETP.GEU.AND P0, PT, |R2|, UR4, PT ;  /* 0x0000000402007e2a */ /* 0x000fdc000bf0e200 */
[----:B0-----:R-:W-:-:S05]  /*1800*/  @!P0 FMUL R0, R0, 1.175494350822287508e-38 ;  /* 0x0080000000008820 */ /* 0x001fca0000400000 */
[----:B------:R-:W-:Y:S01]  /*1810*/  F2FP.F16.F32.PACK_AB R0, RZ, R0 ;  /* 0x00000000ff00723e */ /* 0x000fe200000000ff */
[----:B------:R-:W-:Y:S06]  /*1820*/  BRA `(.L_x_8) ;  /* 0x0000000800c87947 */ /* 0x000fec0003800000 */
.L_x_3:
[----:B------:R-:W-:-:S13]  /*1830*/  ISETP.GT.AND P0, PT, R4, 0x18, PT ;  /* 0x000000180400780c */ /* 0x000fda0003f04270 */
[----:B------:R-:W-:Y:S05]  /*1840*/  @P0 BRA `(.L_x_15) ;  /* 0x0000000400080947 */ /* 0x000fea0003800000 */
[----:B------:R-:W-:-:S13]  /*1850*/  ISETP.GT.AND P0, PT, R4, 0xe, PT ;  /* 0x0000000e0400780c */ /* 0x000fda0003f04270 */
[----:B------:R-:W-:Y:S05]  /*1860*/  @P0 BRA `(.L_x_16) ;  /* 0x0000000000440947 */ /* 0x000fea0003800000 */
[----:B------:R-:W-:-:S13]  /*1870*/  ISETP.NE.AND P0, PT, R4, 0xa, PT ;  /* 0x0000000a0400780c */ /* 0x000fda0003f05270 */
[----:B------:R-:W-:Y:S05]  /*1880*/  @!P0 BRA `(.L_x_17) ;  /* 0x00000000001c8947 */ /* 0x000fea0003800000 */
[----:B------:R-:W-:-:S13]  /*1890*/  ISETP.NE.AND P0, PT, R4, 0xb, PT ;  /* 0x0000000b0400780c */ /* 0x000fda0003f05270 */
[----:B------:R-:W-:Y:S05]  /*18a0*/  @P0 BRA `(.L_x_7) ;  /* 0x0000000800440947 */ /* 0x000fea0003800000 */
[----:B------:R-:W2:Y:S02]  /*18b0*/  LDG.E.U8 R2, desc[UR36][R2.64] ;  /* 0x0000002402027981 */ /* 0x000ea4000c1e1100 */
[----:B--2---:R-:W-:-:S04]  /*18c0*/  ISETP.NE.AND P0, PT, R2, RZ, PT ;  /* 0x000000ff0200720c */ /* 0x004fc80003f05270 */
[----:B------:R-:W-:-:S04]  /*18d0*/  FSEL R0, RZ, 1, !P0 ;  /* 0x3f800000ff007808 */ /* 0x000fc80004000000 */
[----:B------:R-:W-:Y:S01]  /*18e0*/  F2FP.F16.F32.PACK_AB R0, RZ, R0 ;  /* 0x00000000ff00723e */ /* 0x000fe200000000ff */
[----:B------:R-:W-:Y:S06]  /*18f0*/  BRA `(.L_x_8) ;  /* 0x0000000800947947 */ /* 0x000fec0003800000 */
.L_x_17:
        /* <DEDUP_REMOVED lines=8> */
.L_x_16:
[----:B------:R-:W-:-:S13]  /*1980*/  ISETP.NE.AND P0, PT, R4, 0xf, PT ;  /* 0x0000000f0400780c */ /* 0x000fda0003f05270 */
[----:B------:R-:W-:Y:S05]  /*1990*/  @!P0 BRA `(.L_x_18) ;  /* 0x0000000000a48947 */ /* 0x000fea0003800000 */
[----:B------:R-:W-:-:S13]  /*19a0*/  ISETP.NE.AND P0, PT, R4, 0x17, PT ;  /* 0x000000170400780c */ /* 0x000fda0003f05270 */
[----:B------:R-:W-:Y:S05]  /*19b0*/  @!P0 BRA `(.L_x_19) ;  /* 0x0000000000608947 */ /* 0x000fea0003800000 */
[----:B------:R-:W-:-:S13]  /*19c0*/  ISETP.NE.AND P0, PT, R4, 0x18, PT ;  /* 0x000000180400780c */ /* 0x000fda0003f05270 */
[----:B------:R-:W-:Y:S05]  /*19d0*/  @P0 BRA `(.L_x_7) ;  /* 0x0000000400f80947 */ /* 0x000fea0003800000 */
[----:B------:R-:W2:Y:S01]  /*19e0*/  LDG.E.U8 R0, desc[UR36][R2.64] ;  /* 0x0000002402007981 */ /* 0x000ea2000c1e1100 */
[----:B------:R-:W-:Y:S02]  /*19f0*/  IMAD.MOV.U32 R8, RZ, RZ, -0x800000 ;  /* 0xff800000ff087424 */ /* 0x000fe400078e00ff */
[----:B--2---:R-:W-:-:S05]  /*1a00*/  IMAD.SHL.U32 R0, R0, 0x1000000, RZ ;  /* 0x0100000000007824 */ /* 0x004fca00078e00ff */
[----:B------:R-:W-:-:S04]  /*1a10*/  LOP3.LUT R4, R0, 0x7f000000, RZ, 0xc0, !PT ;  /* 0x7f00000000047812 */ /* 0x000fc800078ec0ff */
[----:B------:R-:W0:Y:S01]  /*1a20*/  FLO.U32 R5, R4 ;  /* 0x0000000400057300 */ /* 0x000e2200000e0000 */
[C---:B------:R-:W-:Y:S02]  /*1a30*/  VIADD R6, R4.reuse, 0x1000000 ;  /* 0x0100000004067836 */ /* 0x040fe40000000000 */
[----:B------:R-:W-:-:S03]  /*1a40*/  VIADD R2, R4, 0xffffffff ;  /* 0xffffffff04027836 */ /* 0x000fc60000000000 */
[----:B------:R-:W-:Y:S02]  /*1a50*/  SHF.R.S32.HI R6, RZ, 0x8, R6 ;  /* 0x00000008ff067819 */ /* 0x000fe40000011406 */
[----:B------:R-:W-:Y:S02]  /*1a60*/  SHF.R.S32.HI R2, RZ, 0x1f, R2 ;  /* 0x0000001fff027819 */ /* 0x000fe40000011402 */
[----:B0-----:R-:W-:-:S04]  /*1a70*/  IADD3 R5, -R5, 0x1f, RZ ;  /* 0x0000001f05057810 */ /* 0x001fc80007ffe1ff */
[C---:B------:R-:W-:Y:S01]  /*1a80*/  ISETP.GT.U32.AND P0, PT, R5.reuse, 0x4, PT ;  /* 0x000000040500780c */ /* 0x040fe20003f04070 */
[----:B------:R-:W-:-:S05]  /*1a90*/  VIADD R5, R5, 0xfffffffc ;  /* 0xfffffffc05057836 */ /* 0x000fca0000000000 */
[----:B------:R-:W-:-:S05]  /*1aa0*/  SEL R5, R5, RZ, P0 ;  /* 0x000000ff05057207 */ /* 0x000fca0000000000 */
[----:B------:R-:W-:Y:S01]  /*1ab0*/  IMAD R8, R5, R8, 0x3c000000 ;  /* 0x3c00000005087424 */ /* 0x000fe200078e0208 */
[----:B------:R-:W-:-:S04]  /*1ac0*/  SHF.L.U32 R5, R4, R5, RZ ;  /* 0x0000000504057219 */ /* 0x000fc800000006ff */
[----:B------:R-:W-:-:S04]  /*1ad0*/  LEA.HI R5, R5, R8, RZ, 0x1c ;  /* 0x0000000805057211 */ /* 0x000fc800078fe0ff */
[----:B------:R-:W-:-:S04]  /*1ae0*/  LOP3.LUT R5, R5, 0x7f800000, R6, 0xf8, !PT ;  /* 0x7f80000005057812 */ /* 0x000fc800078ef806 */
[----:B------:R-:W-:-:S04]  /*1af0*/  LOP3.LUT R5, R5, R2, RZ, 0x30, !PT ;  /* 0x0000000205057212 */ /* 0x000fc800078e30ff */
[----:B------:R-:W-:-:S04]  /*1b00*/  LOP3.LUT R5, R5, 0x80000000, R0, 0xf8, !PT ;  /* 0x8000000005057812 */ /* 0x000fc800078ef800 */
[----:B------:R-:W-:-:S04]  /*1b10*/  F2FP.F16.F32.PACK_AB R5, RZ, R5 ;  /* 0x00000005ff05723e */ /* 0x000fc800000000ff */
[----:B------:R-:W-:Y:S01]  /*1b20*/  PRMT R0, R5, 0x7610, R0 ;  /* 0x0000761005007816 */ /* 0x000fe20000000000 */
[----:B------:R-:W-:Y:S06]  /*1b30*/  BRA `(.L_x_8) ;  /* 0x0000000800047947 */ /* 0x000fec0003800000 */
.L_x_19:
[----:B------:R-:W2:Y:S02]  /*1b40*/  LDG.E.U8 R2, desc[UR36][R2.64] ;  /* 0x0000002402027981 */ /* 0x000ea4000c1e1100 */
[C---:B--2---:R-:W-:Y:S02]  /*1b50*/  IMAD.SHL.U32 R0, R2.reuse, 0x2000000, RZ ;  /* 0x0200000002007824 */ /* 0x044fe400078e00ff */
[----:B------:R-:W-:-:S03]  /*1b60*/  IMAD.SHL.U32 R5, R2, 0x1000000, RZ ;  /* 0x0100000002057824 */ /* 0x000fc600078e00ff */
[----:B------:R-:W-:-:S13]  /*1b70*/  ISETP.GE.U32.AND P0, PT, R0, 0x8000000, PT ;  /* 0x080000000000780c */ /* 0x000fda0003f06070 */
[C---:B------:R-:W-:Y:S02]  /*1b80*/  @!P0 IMAD.SHL.U32 R0, R2.reuse, 0x100, RZ ;  /* 0x0000010002008824 */ /* 0x040fe400078e00ff */
[----:B------:R-:W-:-:S03]  /*1b90*/  @P0 IMAD.SHL.U32 R4, R2, 0x200000, RZ ;  /* 0x0020000002040824 */ /* 0x000fc600078e00ff */
[----:B------:R-:W-:Y:S02]  /*1ba0*/  @!P0 LOP3.LUT R0, R0, 0x7f00, RZ, 0xc0, !PT ;  /* 0x00007f0000008812 */ /* 0x000fe400078ec0ff */
[----:B------:R-:W-:Y:S02]  /*1bb0*/  @P0 LOP3.LUT R4, R4, 0x70000000, RZ, 0xfc, !PT ;  /* 0x7000000004040812 */ /* 0x000fe400078efcff */
[----:B------:R-:W-:-:S03]  /*1bc0*/  @!P0 LOP3.LUT R0, R0, 0x3f000000, RZ, 0xfc, !PT ;  /* 0x3f00000000008812 */ /* 0x000fc600078efcff */
[----:B------:R-:W-:Y:S02]  /*1bd0*/  @P0 FMUL.FTZ R4, R4, 1.9259299443872358531e-34 ;  /* 0x0780000004040820 */ /* 0x000fe40000410000 */
[----:B------:R-:W-:-:S05]  /*1be0*/  @!P0 FADD.FTZ R4, R0, -0.5 ;  /* 0xbf00000000048421 */ /* 0x000fca0000010000 */
[----:B------:R-:W-:-:S04]  /*1bf0*/  LOP3.LUT R4, R4, 0x80000000, R5, 0xf8, !PT ;  /* 0x8000000004047812 */ /* 0x000fc800078ef805 */
[----:B------:R-:W-:-:S04]  /*1c00*/  F2FP.F16.F32.PACK_AB R4, RZ, R4 ;  /* 0x00000004ff04723e */ /* 0x000fc800000000ff */
[----:B------:R-:W-:Y:S01]  /*1c10*/  PRMT R0, R4, 0x7610, R0 ;  /* 0x0000761004007816 */ /* 0x000fe20000000000 */
[----:B------:R-:W-:Y:S06]  /*1c20*/  BRA `(.L_x_8) ;  /* 0x0000000400c87947 */ /* 0x000fec0003800000 */
.L_x_18:
[----:B------:R-:W2:Y:S02]  /*1c30*/  LDG.E.U16 R0, desc[UR36][R2.64] ;  /* 0x0000002402007981 */ /* 0x000ea4000c1e1500 */
[----:B--2---:R-:W-:-:S05]  /*1c40*/  IMAD.U32 R0, R0, 0x10000, RZ ;  /* 0x0001000000007824 */ /* 0x004fca00078e00ff */
[----:B------:R-:W-:Y:S01]  /*1c50*/  F2FP.F16.F32.PACK_AB R0, RZ, R0 ;  /* 0x00000000ff00723e */ /* 0x000fe200000000ff */
[----:B------:R-:W-:Y:S06]  /*1c60*/  BRA `(.L_x_8) ;  /* 0x0000000400b87947 */ /* 0x000fec0003800000 */
.L_x_15:
[----:B------:R-:W-:-:S13]  /*1c70*/  ISETP.GT.AND P0, PT, R4, 0x1b, PT ;  /* 0x0000001b0400780c */ /* 0x000fda0003f04270 */
[----:B------:R-:W-:Y:S05]  /*1c80*/  @P0 BRA `(.L_x_20) ;  /* 0x0000000400080947 */ /* 0x000fea0003800000 */
[----:B------:R-:W-:-:S13]  /*1c90*/  ISETP.NE.AND P0, PT, R4, 0x19, PT ;  /* 0x000000190400780c */ /* 0x000fda0003f05270 */
[----:B------:R-:W-:Y:S05]  /*1ca0*/  @!P0 BRA `(.L_x_21) ;  /* 0x0000000000908947 */ /* 0x000fea0003800000 */
[----:B------:R-:W-:-:S13]  /*1cb0*/  ISETP.NE.AND P0, PT, R4, 0x1a, PT ;  /* 0x0000001a0400780c */ /* 0x000fda0003f05270 */
[----:B------:R-:W-:Y:S05]  /*1cc0*/  @!P0 BRA `(.L_x_22) ;  /* 0x0000000000188947 */ /* 0x000fea0003800000 */
[----:B------:R-:W-:-:S13]  /*1cd0*/  ISETP.NE.AND P0, PT, R4, 0x1b, PT ;  /* 0x0000001b0400780c */ /* 0x000fda0003f05270 */
[----:B------:R-:W-:Y:S05]  /*1ce0*/  @P0 BRA `(.L_x_7) ;  /* 0x0000000400340947 */ /* 0x000fea0003800000 */
[----:B------:R-:W2:Y:S02]  /*1cf0*/  LDG.E.U16 R0, desc[UR36][R2.64] ;  /* 0x0000002402007981 */ /* 0x000ea4000c1e1500 */
[----:B--2---:R-:W-:-:S04]  /*1d00*/  I2FP.F32.U32 R0, R0 ;  /* 0x0000000000007245 */ /* 0x004fc80000201000 */
[----:B------:R-:W-:Y:S01]  /*1d10*/  F2FP.F16.F32.PACK_AB R0, RZ, R0 ;  /* 0x00000000ff00723e */ /* 0x000fe200000000ff */
[----:B------:R-:W-:Y:S06]  /*1d20*/  BRA `(.L_x_8) ;  /* 0x0000000400887947 */ /* 0x000fec0003800000 */
.L_x_22:
[----:B------:R-:W2:Y:S01]  /*1d30*/  LDG.E.U8 R2, desc[UR36][R2.64] ;  /* 0x0000002402027981 */ /* 0x000ea2000c1e1100 */
[----:B------:R-:W-:Y:S01]  /*1d40*/  BSSY B0, `(.L_x_23) ;  /* 0x0000018000007945 */ /* 0x000fe20003800000 */
[----:B------:R-:W-:Y:S01]  /*1d50*/  IMAD.MOV.U32 R0, RZ, RZ, RZ ;  /* 0x000000ffff007224 */ /* 0x000fe200078e00ff */
[----:B--2---:R-:W-:-:S13]  /*1d60*/  ISETP.NE.AND P0, PT, R2, RZ, PT ;  /* 0x000000ff0200720c */ /* 0x004fda0003f05270 */
[----:B------:R-:W-:Y:S05]  /*1d70*/  @!P0 BRA `(.L_x_24) ;  /* 0x0000000000508947 */ /* 0x000fea0003800000 */
[----:B------:R-:W-:-:S13]  /*1d80*/  ISETP.NE.AND P0, PT, R2, 0x80, PT ;  /* 0x000000800200780c */ /* 0x000fda0003f05270 */
[----:B------:R-:W-:Y:S01]  /*1d90*/  @!P0 IMAD.MOV.U32 R0, RZ, RZ, 0x7f800001 ;  /* 0x7f800001ff008424 */ /* 0x000fe200078e00ff */
[----:B------:R-:W-:Y:S06]  /*1da0*/  @!P0 BRA `(.L_x_24) ;  /* 0x0000000000448947 */ /* 0x000fec0003800000 */
[C---:B------:R-:W-:Y:S01]  /*1db0*/  LOP3.LUT P0, R0, R2.reuse, 0x78, RZ, 0xc0, !PT ;  /* 0x0000007802007812 */ /* 0x040fe2000780c0ff */
[----:B------:R-:W-:Y:S01]  /*1dc0*/  BSSY B1, `(.L_x_25) ;  /* 0x000000c000017945 */ /* 0x000fe20003800000 */
[----:B------:R-:W-:Y:S02]  /*1dd0*/  SHF.R.U32.HI R3, RZ, 0x7, R2 ;  /* 0x00000007ff037819 */ /* 0x000fe40000011602 */
[----:B------:R-:W-:Y:S02]  /*1de0*/  LOP3.LUT R2, R2, 0x7, RZ, 0xc0, !PT ;  /* 0x0000000702027812 */ /* 0x000fe400078ec0ff */
[----:B------:R-:W-:Y:S01]  /*1df0*/  SHF.R.U32.HI R0, RZ, 0x3, R0 ;  /* 0x00000003ff007819 */ /* 0x000fe20000011600 */
[----:B------:R-:W-:-:S06]  /*1e00*/  IMAD.U32 R4, R3, -0x80000000, RZ ;  /* 0x8000000003047824 */ /* 0x000fcc00078e00ff */
[----:B------:R-:W-:Y:S05]  /*1e10*/  @P0 BRA `(.L_x_26) ;  /* 0x0000000000180947 */ /* 0x000fea0003800000 */
[----:B------:R-:W0:Y:S02]  /*1e20*/  FLO.U32 R3, R2 ;  /* 0x0000000200037300 */ /* 0x000e2400000e0000 */
[----:B0-----:R-:W-:-:S04]  /*1e30*/  IADD3 R3, -R3, 0x1f, RZ ;  /* 0x0000001f03037810 */ /* 0x001fc80007ffe1ff */
[----:B------:R-:W-:Y:S01]  /*1e40*/  IADD3 R0, R0, 0x1d, -R3 ;  /* 0x0000001d00007810 */ /* 0x000fe20007ffe803 */
[----:B------:R-:W-:-:S05]  /*1e50*/  VIADD R5, R3, 0xffffffe4 ;  /* 0xffffffe403057836 */ /* 0x000fca0000000000 */
[----:B------:R-:W-:-:S04]  /*1e60*/  SHF.L.U32 R5, R2, R5, RZ ;  /* 0x0000000502057219 */ /* 0x000fc800000006ff */
[----:B------:R-:W-:-:S07]  /*1e70*/  LOP3.LUT R2, R5, 0x7, RZ, 0xc0, !PT ;  /* 0x0000000705027812 */ /* 0x000fce00078ec0ff */
.L_x_26:
[----:B------:R-:W-:Y:S05]  /*1e80*/  BSYNC B1 ;  /* 0x0000000000017941 */ /* 0x000fea0003800000 */
.L_x_25:
[----:B------:R-:W-:Y:S01]  /*1e90*/  LEA R3, R0, 0x3b800000, 0x17 ;  /* 0x3b80000000037811 */ /* 0x000fe200078eb8ff */
[----:B------:R-:W-:-:S05]  /*1ea0*/  IMAD.SHL.U32 R0, R2, 0x100000, RZ ;  /* 0x0010000002007824 */ /* 0x000fca00078e00ff */
[----:B------:R-:W-:-:S07]  /*1eb0*/  LOP3.LUT R0, R3, R0, R4, 0xfe, !PT ;  /* 0x0000000003007212 */ /* 0x000fce00078efe04 */
.L_x_24:
[----:B------:R-:W-:Y:S05]  /*1ec0*/  BSYNC B0 ;  /* 0x0000000000007941 */ /* 0x000fea0003800000 */
.L_x_23:
[----:B------:R-:W-:Y:S01]  /*1ed0*/  F2FP.F16.F32.PACK_AB R0, RZ, R0 ;  /* 0x00000000ff00723e */ /* 0x000fe200000000ff */
[----:B------:R-:W-:Y:S06]  /*1ee0*/  BRA `(.L_x_8) ;  /* 0x0000000400187947 */ /* 0x000fec0003800000 */
.L_x_21:
        /* <DEDUP_REMOVED lines=21> */
.L_x_30:
[----:B------:R-:W-:Y:S05]  /*2040*/  BSYNC B1 ;  /* 0x0000000000017941 */ /* 0x000fea0003800000 */
.L_x_29:
[----:B------:R-:W-:Y:S01]  /*2050*/  LEA R3, R0, 0x37800000, 0x17 ;  /* 0x3780000000037811 */ /* 0x000fe200078eb8ff */
[----:B------:R-:W-:-:S05]  /*2060*/  IMAD.SHL.U32 R0, R2, 0x200000, RZ ;  /* 0x0020000002007824 */ /* 0x000fca00078e00ff */
[----:B------:R-:W-:-:S07]  /*2070*/  LOP3.LUT R0, R3, R0, R4, 0xfe, !PT ;  /* 0x0000000003007212 */ /* 0x000fce00078efe04 */
.L_x_28:
[----:B------:R-:W-:Y:S05]  /*2080*/  BSYNC B0 ;  /* 0x0000000000007941 */ /* 0x000fea0003800000 */
.L_x_27:
[----:B------:R-:W-:Y:S01]  /*2090*/  F2FP.F16.F32.PACK_AB R0, RZ, R0 ;  /* 0x00000000ff00723e */ /* 0x000fe200000000ff */
[----:B------:R-:W-:Y:S06]  /*20a0*/  BRA `(.L_x_8) ;  /* 0x0000000000a87947 */ /* 0x000fec0003800000 */
.L_x_20:
[----:B------:R-:W-:-:S13]  /*20b0*/  ISETP.NE.AND P0, PT, R4, 0x1c, PT ;  /* 0x0000001c0400780c */ /* 0x000fda0003f05270 */
[----:B------:R-:W-:Y:S05]  /*20c0*/  @!P0 BRA `(.L_x_31) ;  /* 0x0000000000948947 */ /* 0x000fea0003800000 */
[----:B------:R-:W-:-:S13]  /*20d0*/  ISETP.NE.AND P0, PT, R4, 0x1d, PT ;  /* 0x0000001d0400780c */ /* 0x000fda0003f05270 */
[----:B------:R-:W-:Y:S05]  /*20e0*/  @!P0 BRA `(.L_x_32) ;  /* 0x00000000007c8947 */ /* 0x000fea0003800000 */
[----:B------:R-:W-:-:S13]  /*20f0*/  ISETP.NE.AND P0, PT, R4, 0x2c, PT ;  /* 0x0000002c0400780c */ /* 0x000fda0003f05270 */
[----:B------:R-:W-:Y:S05]  /*2100*/  @P0 BRA `(.L_x_7) ;  /* 0x00000000002c0947 */ /* 0x000fea0003800000 */
[----:B------:R-:W2:Y:S01]  /*2110*/  LDG.E.U8 R2, desc[UR36][R2.64] ;  /* 0x0000002402027981 */ /* 0x000ea2000c1e1100 */
[----:B------:R-:W-:Y:S01]  /*2120*/  BSSY B0, `(.L_x_33) ;  /* 0x0000007000007945 */ /* 0x000fe20003800000 */
[----:B------:R-:W-:Y:S01]  /*2130*/  IMAD.MOV.U32 R0, RZ, RZ, 0x400000 ;  /* 0x00400000ff007424 */ /* 0x000fe200078e00ff */
[----:B--2---:R-:W-:-:S13]  /*2140*/  ISETP.NE.AND P0, PT, R2, RZ, PT ;  /* 0x000000ff0200720c */ /* 0x004fda0003f05270 */
[----:B------:R-:W-:Y:S05]  /*2150*/  @!P0 BRA `(.L_x_34) ;  /* 0x00000000000c8947 */ /* 0x000fea0003800000 */
[----:B------:R-:W-:-:S13]  /*2160*/  ISETP.NE.AND P0, PT, R2, 0xff, PT ;  /* 0x000000ff0200780c */ /* 0x000fda0003f05270 */
[----:B------:R-:W-:Y:S02]  /*2170*/  @!P0 IMAD.MOV.U32 R0, RZ, RZ, 0x7f800001 ;  /* 0x7f800001ff008424 */ /* 0x000fe400078e00ff */
[----:B------:R-:W-:-:S07]  /*2180*/  @P0 IMAD.SHL.U32 R0, R2, 0x800000, RZ ;  /* 0x0080000002000824 */ /* 0x000fce00078e00ff */
.L_x_34:
[----:B------:R-:W-:Y:S05]  /*2190*/  BSYNC B0 ;  /* 0x0000000000007941 */ /* 0x000fea0003800000 */
.L_x_33:
[----:B------:R-:W-:Y:S01]  /*21a0*/  F2FP.F16.F32.PACK_AB R0, RZ, R0 ;  /* 0x00000000ff00723e */ /* 0x000fe200000000ff */
[----:B------:R-:W-:Y:S06]  /*21b0*/  BRA `(.L_x_8) ;  /* 0x0000000000647947 */ /* 0x000fec0003800000 */
.L_x_7:
[----:B------:R-:W-:Y:S01]  /*21c0*/  MOV R2, 0x0 ;  /* 0x0000000000027802 */ /* 0x000fe20000000f00 */
[----:B------:R-:W-:Y:S01]  /*21d0*/  ULDC.64 UR4, c[0x4][0x198] ;  /* 0x0100660000047ab9 */ /* 0x000fe20000000a00 */
[----:B------:R-:W-:Y:S01]  /*21e0*/  ULDC.64 UR6, c[0x4][0x60] ;  /* 0x0100180000067ab9 */ /* 0x000fe20000000a00 */
[----:B------:R-:W-:Y:S02]  /*21f0*/  IMAD.U32 R4, RZ, RZ, UR4 ;  /* 0x00000004ff047e24 */ /* 0x000fe4000f8e00ff */
[----:B------:R-:W-:Y:S01]  /*2200*/  IMAD.U32 R5, RZ, RZ, UR5 ;  /* 0x00000005ff057e24 */ /* 0x000fe2000f8e00ff */
[----:B------:R-:W0:Y:S01]  /*2210*/  LDC.64 R2, c[0x4][R2] ;  /* 0x0100000002027b82 */ /* 0x000e220000000a00 */
[----:B------:R-:W-:Y:S01]  /*2220*/  ULDC.64 UR4, c[0x4][0x1a0] ;  /* 0x0100680000047ab9 */ /* 0x000fe20000000a00 */
[----:B------:R-:W-:Y:S02]  /*2230*/  IMAD.U32 R10, RZ, RZ, UR6 ;  /* 0x00000006ff0a7e24 */ /* 0x000fe4000f8e00ff */
[----:B------:R-:W-:-:S02]  /*2240*/  IMAD.U32 R6, RZ, RZ, UR4 ;  /* 0x00000004ff067e24 */ /* 0x000fc4000f8e00ff */
[----:B------:R-:W-:Y:S02]  /*2250*/  IMAD.U32 R7, RZ, RZ, UR5 ;  /* 0x00000005ff077e24 */ /* 0x000fe4000f8e00ff */
[----:B------:R-:W-:Y:S02]  /*2260*/  IMAD.U32 R11, RZ, RZ, UR7 ;  /* 0x00000007ff0b7e24 */ /* 0x000fe4000f8e00ff */
[----:B------:R-:W-:Y:S02]  /*2270*/  IMAD.MOV.U32 R8, RZ, RZ, 0x4e ;  /* 0x0000004eff087424 */ /* 0x000fe400078e00ff */
[----:B------:R-:W-:Y:S02]  /*2280*/  IMAD.MOV.U32 R12, RZ, RZ, 0x1 ;  /* 0x00000001ff0c7424 */ /* 0x000fe400078e00ff */
[----:B------:R-:W-:-:S07]  /*2290*/  IMAD.MOV.U32 R13, RZ, RZ, RZ ;  /* 0x000000ffff0d7224 */ /* 0x000fce00078e00ff */
[----:B------:R-:W-:-:S07]  /*22a0*/  LEPC R20, `(.L_x_35) ;  /* 0x000000001014794e */ /* 0x000fce0000000000 */
[----:B0-----:R-:W-:Y:S05]  /*22b0*/  CALL.ABS.NOINC R2 ;  /* 0x0000000002007343 */ /* 0x001fea0003c00000 */
.L_x_35:
[----:B------:R-:W-:Y:S01]  /*22c0*/  PRMT R0, RZ, 0x7610, R0 ;  /* 0x00007610ff007816 */ /* 0x000fe20000000000 */
[----:B------:R-:W-:Y:S06]  /*22d0*/  BRA `(.L_x_8) ;  /* 0x00000000001c7947 */ /* 0x000fec0003800000 */
.L_x_32:
[----:B------:R-:W2:Y:S02]  /*22e0*/  LDG.E.64 R2, desc[UR36][R2.64] ;  /* 0x0000002402027981 */ /* 0x000ea4000c1e1b00 */
[----:B--2---:R-:W0:Y:S02]  /*22f0*/  I2F.U64 R0, R2 ;  /* 0x0000000200007312 */ /* 0x004e240000301000 */
[----:B0-----:R-:W-:Y:S01]  /*2300*/  F2FP.F16.F32.PACK_AB R0, RZ, R0 ;  /* 0x00000000ff00723e */ /* 0x001fe200000000ff */
[----:B------:R-:W-:Y:S06]  /*2310*/  BRA `(.L_x_8) ;  /* 0x00000000000c7947 */ /* 0x000fec0003800000 */
.L_x_31:
[----:B------:R-:W2:Y:S02]  /*2320*/  LDG.E R2, desc[UR36][R2.64] ;  /* 0x0000002402027981 */ /* 0x000ea4000c1e1900 */
[----:B--2---:R-:W-:-:S04]  /*2330*/  I2FP.F32.U32 R0, R2 ;  /* 0x0000000200007245 */ /* 0x004fc80000201000 */
[----:B------:R-:W-:-:S07]  /*2340*/  F2FP.F16.F32.PACK_AB R0, RZ, R0 ;  /* 0x00000000ff00723e */ /* 0x000fce00000000ff */
.L_x_8:
[----:B01----:R-:W0:Y:S01]  /*2350*/  LDC.U8 R3, c[0x0][0x421] ;  /* 0x00010840ff037b82 */ /* 0x003e220000000000 */
[----:B-----5:R-:W-:-:S05]  /*2360*/  HADD2.F32 R0, -RZ, R0.H0_H0 ;  /* 0x20000000ff007230 */ /* 0x020fca0000004100 */
[----:B------:R-:W-:Y:S02]  /*2370*/  SHF.R.U32.HI R5, RZ, 0x1f, R0 ;  /* 0x0000001fff057819 */ /* 0x000fe40000011600 */
        /* <DEDUP_REMOVED lines=11> */
[----:B------:R4:W-:Y:S01]  /*2430*/  STG.E.U8 desc[UR36][R16.64], R5 ;  /* 0x0000000510007986 */ /* 0x0009e2000c101124 */
[----:B------:R-:W-:Y:S05]  /*2440*/  BRA `(.L_x_41) ;  /* 0x0000000c00587947 */ /* 0x000fea0003800000 */
.L_x_39:
[----:B------:R3:W-:Y:S01]  /*2450*/  STG.E.U8 desc[UR36][R16.64], R5 ;  /* 0x0000000510007986 */ /* 0x0007e2000c101124 */
[----:B------:R-:W-:Y:S05]  /*2460*/  BRA `(.L_x_41) ;  /* 0x0000000c00507947 */ /* 0x000fea0003800000 */
.L_x_38:
[----:B------:R-:W-:-:S13]  /*2470*/  ISETP.NE.AND P0, PT, R2, 0x2, PT ;  /* 0x000000020200780c */ /* 0x000fda0003f05270 */
[----:B------:R-:W-:Y:S05]  /*2480*/  @!P0 BRA `(.L_x_42) ;  /* 0x0000000000288947 */ /* 0x000fea0003800000 */
[----:B------:R-:W-:-:S13]  /*2490*/  ISETP.NE.AND P0, PT, R2, 0x3, PT ;  /* 0x000000030200780c */ /* 0x000fda0003f05270 */
[----:B------:R-:W-:Y:S05]  /*24a0*/  @!P0 BRA `(.L_x_43) ;  /* 0x0000000000188947 */ /* 0x000fea0003800000 */
[----:B------:R-:W-:-:S13]  /*24b0*/  ISETP.NE.AND P0, PT, R2, 0x4, PT ;  /* 0x000000040200780c */ /* 0x000fda0003f05270 */
[----:B------:R-:W-:Y:S05]  /*24c0*/  @P0 BRA `(.L_x_40) ;  /* 0x0000000800e00947 */ /* 0x000fea0003800000 */
[----:B------:R-:W-:Y:S02]  /*24d0*/  IMAD.MOV.U32 R2, RZ, RZ, R5 ;  /* 0x000000ffff027224 */ /* 0x000fe400078e0005 */
[----:B------:R-:W-:-:S05]  /*24e0*/  IMAD.MOV.U32 R3, RZ, RZ, RZ ;  /* 0x000000ffff037224 */ /* 0x000fca00078e00ff */
[----:B------:R0:W-:Y:S01]  /*24f0*/  STG.E.64 desc[UR36][R16.64], R2 ;  /* 0x0000000210007986 */ /* 0x0001e2000c101b24 */
[----:B------:R-:W-:Y:S05]  /*2500*/  BRA `(.L_x_41) ;  /* 0x0000000c00287947 */ /* 0x000fea0003800000 */
.L_x_43:
[----:B------:R1:W-:Y:S01]  /*2510*/  STG.E desc[UR36][R16.64], R5 ;  /* 0x0000000510007986 */ /* 0x0003e2000c101924 */
[----:B------:R-:W-:Y:S05]  /*2520*/  BRA `(.L_x_41) ;  /* 0x0000000c00207947 */ /* 0x000fea0003800000 */
.L_x_42:
[----:B------:R2:W-:Y:S01]  /*2530*/  STG.E.U16 desc[UR36][R16.64], R5 ;  /* 0x0000000510007986 */ /* 0x0005e2000c101524 */
[----:B------:R-:W-:Y:S05]  /*2540*/  BRA `(.L_x_41) ;  /* 0x0000000c00187947 */ /* 0x000fea0003800000 */
.L_x_37:
[----:B------:R-:W-:-:S13]  /*2550*/  ISETP.GT.AND P0, PT, R2, 0x6, PT ;  /* 0x000000060200780c */ /* 0x000fda0003f04270 */
[----:B------:R-:W-:Y:S05]  /*2560*/  @P0 BRA `(.L_x_44) ;  /* 0x00000000002c0947 */ /* 0x000fea0003800000 */
[----:B------:R-:W-:-:S13]  /*2570*/  ISETP.NE.AND P0, PT, R2, 0x5, PT ;  /* 0x000000050200780c */ /* 0x000fda0003f05270 */
[----:B------:R-:W-:Y:S05]  /*2580*/  @!P0 BRA `(.L_x_45) ;  /* 0x0000000000148947 */ /* 0x000fea0003800000 */
[----:B------:R-:W-:-:S13]  /*2590*/  ISETP.NE.AND P0, PT, R2, 0x6, PT ;  /* 0x000000060200780c */ /* 0x000fda0003f05270 */
[----:B------:R-:W-:Y:S05]  /*25a0*/  @P0 BRA `(.L_x_40) ;  /* 0x0000000800a80947 */ /* 0x000fea0003800000 */
[----:B------:R-:W0:Y:S02]  /*25b0*/  I2F.S16 R3, R5 ;  /* 0x0000000500037306 */ /* 0x000e240000101400 */
[----:B0-----:R0:W-:Y:S01]  /*25c0*/  STG.E desc[UR36][R16.64], R3 ;  /* 0x0000000310007986 */ /* 0x0011e2000c101924 */
[----:B------:R-:W-:Y:S05]  /*25d0*/  BRA `(.L_x_41) ;  /* 0x0000000800f47947 */ /* 0x000fea0003800000 */
.L_x_45:
[----:B------:R-:W0:Y:S02]  /*25e0*/  I2F.S16 R0, R5 ;  /* 0x0000000500007306 */ /* 0x000e240000101400 */
[----:B0-----:R-:W-:-:S05]  /*25f0*/  F2FP.F16.F32.PACK_AB R0, RZ, R0 ;  /* 0x00000000ff00723e */ /* 0x001fca00000000ff */
[----:B------:R0:W-:Y:S01]  /*2600*/  STG.E.U16 desc[UR36][R16.64], R0 ;  /* 0x0000000010007986 */ /* 0x0001e2000c101524 */
[----:B------:R-:W-:Y:S05]  /*2610*/  BRA `(.L_x_41) ;  /* 0x0000000800e47947 */ /* 0x000fea0003800000 */
.L_x_44:
[----:B------:R-:W-:-:S13]  /*2620*/  ISETP.NE.AND P0, PT, R2, 0x7, PT ;  /* 0x000000070200780c */ /* 0x000fda0003f05270 */
[----:B------:R-:W-:Y:S05]  /*2630*/  @!P0 BRA `(.L_x_46) ;  /* 0x0000000000348947 */ /* 0x000fea0003800000 */
[----:B------:R-:W-:-:S13]  /*2640*/  ISETP.NE.AND P0, PT, R2, 0x8, PT ;  /* 0x000000080200780c */ /* 0x000fda0003f05270 */
[----:B------:R-:W-:Y:S05]  /*2650*/  @!P0 BRA `(.L_x_47) ;  /* 0x0000000000188947 */ /* 0x000fea0003800000 */
[----:B------:R-:W-:-:S13]  /*2660*/  ISETP.NE.AND P0, PT, R2, 0x9, PT ;  /* 0x000000090200780c */ /* 0x000fda0003f05270 */
[----:B------:R-:W-:Y:S05]  /*2670*/  @P0 BRA `(.L_x_40) ;  /* 0x0000000800740947 */ /* 0x000fea0003800000 */
[----:B------:R-:W0:Y:S01]  /*2680*/  I2F.S16 R2, R5 ;  /* 0x0000000500027306 */ /* 0x000e220000101400 */
[----:B------:R-:W-:-:S05]  /*2690*/  IMAD.MOV.U32 R3, RZ, RZ, RZ ;  /* 0x000000ffff037224 */ /* 0x000fca00078e00ff */
[----:B0-----:R0:W-:Y:S01]  /*26a0*/  STG.E.64 desc[UR36][R16.64], R2 ;  /* 0x0000000210007986 */ /* 0x0011e2000c101b24 */
[----:B------:R-:W-:Y:S05]  /*26b0*/  BRA `(.L_x_41) ;  /* 0x0000000800bc7947 */ /* 0x000fea0003800000 */
.L_x_47:
[----:B------:R-:W0:Y:S02]  /*26c0*/  I2F.S16 R5, R5 ;  /* 0x0000000500057306 */ /* 0x000e240000101400 */
[----:B0-----:R-:W-:-:S04]  /*26d0*/  F2FP.F16.F32.PACK_AB R3, RZ, R5 ;  /* 0x00000005ff03723e */ /* 0x001fc800000000ff */
[----:B------:R-:W-:-:S05]  /*26e0*/  PRMT R3, R3, 0x5410, RZ ;  /* 0x0000541003037816 */ /* 0x000fca00000000ff */
[----:B------:R0:W-:Y:S01]  /*26f0*/  STG.E desc[UR36][R16.64], R3 ;  /* 0x0000000310007986 */ /* 0x0001e2000c101924 */
[----:B------:R-:W-:Y:S05]  /*2700*/  BRA `(.L_x_41) ;  /* 0x0000000800a87947 */ /* 0x000fea0003800000 */
.L_x_46:
[----:B------:R-:W0:Y:S02]  /*2710*/  I2F.F64.S16 R2, R5 ;  /* 0x0000000500027312 */ /* 0x000e240000101c00 */
[----:B0-----:R0:W-:Y:S01]  /*2720*/  STG.E.64 desc[UR36][R16.64], R2 ;  /* 0x0000000210007986 */ /* 0x0011e2000c101b24 */
[----:B------:R-:W-:Y:S05]  /*2730*/  BRA `(.L_x_41) ;  /* 0x00000008009c7947 */ /* 0x000fea0003800000 */
.L_x_36:
        /* <DEDUP_REMOVED lines=8> */
[----:B------:R0:W-:Y:S01]  /*27c0*/  STG.E.U8 desc[UR36][R16.64], R5 ;  /* 0x0000000510007986 */ /* 0x0001e2000c101124 */
[----:B------:R-:W-:Y:S05]  /*27d0*/  BRA `(.L_x_41) ;  /* 0x0000000800747947 */ /* 0x000fea0003800000 */
.L_x_50:
[----:B------:R-:W0:Y:S01]  /*27e0*/  I2F.F64.S16 R4, R5 ;  /* 0x0000000500047312 */ /* 0x000e220000101c00 */
[----:B------:R-:W-:-:S05]  /*27f0*/  CS2R R6, SRZ ;  /* 0x0000000000067805 */ /* 0x000fca000001ff00 */
[----:B0-----:R0:W-:Y:S01]  /*2800*/  STG.E.128 desc[UR36][R16.64], R4 ;  /* 0x0000000410007986 */ /* 0x0011e2000c101d24 */
[----:B------:R-:W-:Y:S05]  /*2810*/  BRA `(.L_x_41) ;  /* 0x0000000800647947 */ /* 0x000fea0003800000 */
.L_x_49:
[----:B------:R-:W-:-:S13]  /*2820*/  ISETP.NE.AND P0, PT, R2, 0xf, PT ;  /* 0x0000000f0200780c */ /* 0x000fda0003f05270 */
[----:B------:R-:W-:Y:S05]  /*2830*/  @!P0 BRA `(.L_x_51) ;  /* 0x0000000000b48947 */ /* 0x000fea0003800000 */
[----:B------:R-:W-:-:S13]  /*2840*/  ISETP.NE.AND P0, PT, R2, 0x17, PT ;  /* 0x000000170200780c */ /* 0x000fda0003f05270 */
[----:B------:R-:W-:Y:S05]  /*2850*/  @!P0 BRA `(.L_x_52) ;  /* 0x0000000000548947 */ /* 0x000fea0003800000 */
[----:B------:R-:W-:-:S13]  /*2860*/  ISETP.NE.AND P0, PT, R2, 0x18, PT ;  /* 0x000000180200780c */ /* 0x000fda0003f05270 */
[----:B------:R-:W-:Y:S05]  /*2870*/  @P0 BRA `(.L_x_40) ;  /* 0x0000000400f40947 */ /* 0x000fea0003800000 */
[----:B------:R-:W0:Y:S01]  /*2880*/  I2F.S16 R5, R5 ;  /* 0x0000000500057306 */ /* 0x000e220000101400 */
[----:B------:R-:W-:Y:S01]  /*2890*/  BSSY B0, `(.L_x_53) ;  /* 0x000000e000007945 */ /* 0x000fe20003800000 */
[C---:B0-----:R-:W-:Y:S02]  /*28a0*/  LOP3.LUT R2, R5.reuse, 0x7fffffff, RZ, 0xc0, !PT ;  /* 0x7fffffff05027812 */ /* 0x041fe400078ec0ff */
[----:B------:R-:W-:Y:S02]  /*28b0*/  LOP3.LUT R0, R5, 0x80000000, RZ, 0xc0, !PT ;  /* 0x8000000005007812 */ /* 0x000fe400078ec0ff */
[----:B------:R-:W-:Y:S02]  /*28c0*/  ISETP.GT.U32.AND P0, PT, R2, 0x43efffff, PT ;  /* 0x43efffff0200780c */ /* 0x000fe40003f04070 */
[----:B------:R-:W-:Y:S01]  /*28d0*/  SHF.R.U32.HI R3, RZ, 0x18, R0 ;  /* 0x00000018ff037819 */ /* 0x000fe20000011600 */
[----:B------:R-:W-:-:S10]  /*28e0*/  IMAD.MOV.U32 R0, RZ, RZ, 0x7f ;  /* 0x0000007fff007424 */ /* 0x000fd400078e00ff */
[----:B------:R-:W-:Y:S05]  /*28f0*/  @P0 BRA `(.L_x_54) ;  /* 0x00000000001c0947 */ /* 0x000fea0003800000 */
[----:B------:R-:W-:-:S13]  /*2900*/  ISETP.GE.U32.AND P0, PT, R2, 0x3c800000, PT ;  /* 0x3c8000000200780c */ /* 0x000fda0003f06070 */
[----:B------:R-:W-:Y:S01]  /*2910*/  @P0 SHF.R.U32.HI R0, RZ, 0x14, R5 ;  /* 0x00000014ff000819 */ /* 0x000fe20000011605 */
[----:B------:R-:W-:-:S03]  /*2920*/  @!P0 FADD.FTZ R2, R2, 16384 ;  /* 0x4680000002028421 */ /* 0x000fc60000010000 */
[----:B------:R-:W-:-:S04]  /*2930*/  @P0 LOP3.LUT R0, R0, 0x1, RZ, 0xc0, !PT ;  /* 0x0000000100000812 */ /* 0x000fc800078ec0ff */
[----:B------:R-:W-:-:S04]  /*2940*/  @P0 IADD3 R0, R5, 0x407ffff, R0 ;  /* 0x0407ffff05000810 */ /* 0x000fc80007ffe000 */
[----:B------:R-:W-:Y:S01]  /*2950*/  @P0 SHF.R.U32.HI R0, RZ, 0x14, R0 ;  /* 0x00000014ff000819 */ /* 0x000fe20000011600 */
[----:B------:R-:W-:-:S07]  /*2960*/  @!P0 VIADD R0, R2, 0xb9800000 ;  /* 0xb980000002008836 */ /* 0x000fce0000000000 */
.L_x_54:
[----:B------:R-:W-:Y:S05]  /*2970*/  BSYNC B0 ;  /* 0x0000000000007941 */ /* 0x000fea0003800000 */
.L_x_53:
[----:B------:R-:W-:-:S05]  /*2980*/  LOP3.LUT R3, R0, R3, RZ, 0xfc, !PT ;  /* 0x0000000300037212 */ /* 0x000fca00078efcff */
[----:B------:R0:W-:Y:S01]  /*2990*/  STG.E.U8 desc[UR36][R16.64], R3 ;  /* 0x0000000310007986 */ /* 0x0001e2000c101124 */
[----:B------:R-:W-:Y:S05]  /*29a0*/  BRA `(.L_x_41) ;  /* 0x0000000800007947 */ /* 0x000fea0003800000 */
.L_x_52:
[----:B------:R-:W0:Y:S01]  /*29b0*/  I2F.S16 R5, R5 ;  /* 0x0000000500057306 */ /* 0x000e220000101400 */
[----:B------:R-:W-:Y:S01]  /*29c0*/  BSSY B0, `(.L_x_55) ;  /* 0x000000f000007945 */ /* 0x000fe20003800000 */
[----:B0-----:R-:W-:-:S04]  /*29d0*/  LOP3.LUT R2, R5, 0x7fffffff, RZ, 0xc0, !PT ;  /* 0x7fffffff05027812 */ /* 0x001fc800078ec0ff */
[----:B------:R-:W-:-:S13]  /*29e0*/  ISETP.GT.U32.AND P0, PT, R2, 0x477fffff, PT ;  /* 0x477fffff0200780c */ /* 0x000fda0003f04070 */
[----:B------:R-:W-:Y:S05]  /*29f0*/  @P0 BRA `(.L_x_56) ;  /* 0x0000000000200947 */ /* 0x000fea0003800000 */
[----:B------:R-:W-:-:S13]  /*2a00*/  ISETP.GE.U32.AND P0, PT, R2, 0x38800000, PT ;  /* 0x388000000200780c */ /* 0x000fda0003f06070 */
[----:B------:R-:W-:Y:S01]  /*2a10*/  @P0 SHF.R.U32.HI R0, RZ, 0x15, R5 ;  /* 0x00000015ff000819 */ /* 0x000fe20000011605 */
[----:B------:R-:W-:-:S03]  /*2a20*/  @!P0 FADD.FTZ R2, R2, 128 ;  /* 0x4300000002028421 */ /* 0x000fc60000010000 */
[----:B------:R-:W-:-:S04]  /*2a30*/  @P0 LOP3.LUT R0, R0, 0x1, RZ, 0xc0, !PT ;  /* 0x0000000100000812 */ /* 0x000fc800078ec0ff */
[----:B------:R-:W-:-:S04]  /*2a40*/  @P0 IADD3 R0, R5, 0x80fffff, R0 ;  /* 0x080fffff05000810 */ /* 0x000fc80007ffe000 */
[----:B------:R-:W-:Y:S01]  /*2a50*/  @P0 SHF.R.U32.HI R0, RZ, 0x15, R0 ;  /* 0x00000015ff000819 */ /* 0x000fe20000011600 */
[----:B------:R-:W-:Y:S01]  /*2a60*/  @!P0 VIADD R0, R2, 0xbd000000 ;  /* 0xbd00000002008836 */ /* 0x000fe20000000000 */
[----:B------:R-:W-:Y:S06]  /*2a70*/  BRA `(.L_x_57) ;  /* 0x00000000000c7947 */ /* 0x000fec0003800000 */
.L_x_56:
[----:B------:R-:W-:Y:S01]  /*2a80*/  IMAD.MOV.U32 R0, RZ, RZ, 0x7f ;  /* 0x0000007fff007424 */ /* 0x000fe200078e00ff */
[----:B------:R-:W-:-:S04]  /*2a90*/  ISETP.GT.U32.AND P0, PT, R2, 0x7f800000, PT ;  /* 0x7f8000000200780c */ /* 0x000fc80003f04070 */
[----:B------:R-:W-:-:S09]  /*2aa0*/  SEL R0, R0, 0x7c, P0 ;  /* 0x0000007c00007807 */ /* 0x000fd20000000000 */
.L_x_57:
[----:B------:R-:W-:Y:S05]  /*2ab0*/  BSYNC B0 ;  /* 0x0000000000007941 */ /* 0x000fea0003800000 */
.L_x_55:
[----:B------:R-:W-:-:S04]  /*2ac0*/  LOP3.LUT R2, R5, 0x80000000, RZ, 0xc0, !PT ;  /* 0x8000000005027812 */ /* 0x000fc800078ec0ff */
[----:B------:R-:W-:-:S04]  /*2ad0*/  SHF.R.U32.HI R3, RZ, 0x18, R2 ;  /* 0x00000018ff037819 */ /* 0x000fc80000011602 */
[----:B------:R-:W-:-:S05]  /*2ae0*/  LOP3.LUT R3, R0, R3, RZ, 0xfc, !PT ;  /* 0x0000000300037212 */ /* 0x000fca00078efcff */
[----:B------:R0:W-:Y:S01]  /*2af0*/  STG.E.U8 desc[UR36][R16.64], R3 ;  /* 0x0000000310007986 */ /* 0x0001e2000c101124 */
[----:B------:R-:W-:Y:S05]  /*2b00*/  BRA `(.L_x_41) ;  /* 0x0000000400a87947 */ /* 0x000fea0003800000 */
.L_x_51:
[----:B------:R-:W0:Y:S02]  /*2b10*/  I2F.S16 R0, R5 ;  /* 0x0000000500007306 */ /* 0x000e240000101400 */
[----:B0-----:R-:W-:-:S05]  /*2b20*/  F2FP.BF16.F32.PACK_AB R0, RZ, R0 ;  /* 0x00000000ff00723e */ /* 0x001fca00000010ff */
[----:B------:R0:W-:Y:S01]  /*2b30*/  STG.E.U16 desc[UR36][R16.64], R0 ;  /* 0x0000000010007986 */ /* 0x0001e2000c101524 */
[----:B------:R-:W-:Y:S05]  /*2b40*/  BRA `(.L_x_41) ;  /* 0x0000000400987947 */ /* 0x000fea0003800000 */
.L_x_48:
        /* <DEDUP_REMOVED lines=8> */
[----:B------:R0:W-:Y:S01]  /*2bd0*/  STG.E.U16 desc[UR36][R16.64], R5 ;  /* 0x0000000510007986 */ /* 0x0001e2000c101524 */
[----:B------:R-:W-:Y:S05]  /*2be0*/  BRA `(.L_x_41) ;  /* 0x0000000400707947 */ /* 0x000fea0003800000 */
.L_x_60:
[----:B------:R-:W0:Y:S01]  /*2bf0*/  I2F.S16 R5, R5 ;  /* 0x0000000500057306 */ /* 0x000e220000101400 */
[----:B------:R-:W-:Y:S01]  /*2c00*/  BSSY B0, `(.L_x_61) ;  /* 0x0000014000007945 */ /* 0x000fe20003800000 */
[----:B------:R-:W-:Y:S01]  /*2c10*/  IMAD.MOV.U32 R8, RZ, RZ, 0x80 ;  /* 0x00000080ff087424 */ /* 0x000fe200078e00ff */
[----:B0-----:R-:W-:-:S04]  /*2c20*/  LOP3.LUT R2, R5, 0x7fffffff, RZ, 0xc0, !PT ;  /* 0x7fffffff05027812 */ /* 0x001fc800078ec0ff */
[----:B------:R-:W-:-:S13]  /*2c30*/  ISETP.GT.U32.AND P0, PT, R2, 0x437fffff, PT ;  /* 0x437fffff0200780c */ /* 0x000fda0003f04070 */
[----:B------:R-:W-:Y:S05]  /*2c40*/  @P0 BRA `(.L_x_62) ;  /* 0x00000000003c0947 */ /* 0x000fea0003800000 */
[----:B------:R-:W-:-:S13]  /*2c50*/  ISETP.GE.U32.AND P0, PT, R2, 0x3c000000, PT ;  /* 0x3c0000000200780c */ /* 0x000fda0003f06070 */
[----:B------:R-:W-:-:S04]  /*2c60*/  @P0 SHF.R.U32.HI R0, RZ, 0x14, R5 ;  /* 0x00000014ff000819 */ /* 0x000fc80000011605 */
[----:B------:R-:W-:-:S04]  /*2c70*/  @P0 LOP3.LUT R0, R0, 0x1, RZ, 0xc0, !PT ;  /* 0x0000000100000812 */ /* 0x000fc800078ec0ff */
[----:B------:R-:W-:-:S04]  /*2c80*/  @P0 IADD3 R0, R5, 0x487ffff, R0 ;  /* 0x0487ffff05000810 */ /* 0x000fc80007ffe000 */
[----:B------:R-:W-:-:S04]  /*2c90*/  @P0 SHF.R.U32.HI R0, RZ, 0x14, R0 ;  /* 0x00000014ff000819 */ /* 0x000fc80000011600 */
[----:B------:R-:W-:Y:S01]  /*2ca0*/  @P0 LOP3.LUT R0, R0, 0xff, RZ, 0xc0, !PT ;  /* 0x000000ff00000812 */ /* 0x000fe200078ec0ff */
[----:B------:R-:W-:Y:S06]  /*2cb0*/  @P0 BRA `(.L_x_63) ;  /* 0x0000000000100947 */ /* 0x000fec0003800000 */
[----:B------:R-:W-:Y:S01]  /*2cc0*/  FADD.FTZ R0, R2, 8192 ;  /* 0x4600000002007421 */ /* 0x000fe20000010000 */
[----:B------:R-:W-:-:S04]  /*2cd0*/  PRMT R8, RZ, 0x7610, R8 ;  /* 0x00007610ff087816 */ /* 0x000fc80000000008 */
[----:B------:R-:W-:-:S13]  /*2ce0*/  LOP3.LUT P0, R0, R0, 0xff, RZ, 0xc0, !PT ;  /* 0x000000ff00007812 */ /* 0x000fda000780c0ff */
[----:B------:R-:W-:Y:S05]  /*2cf0*/  @!P0 BRA `(.L_x_62) ;  /* 0x0000000000108947 */ /* 0x000fea0003800000 */
.L_x_63:
[----:B------:R-:W-:-:S04]  /*2d00*/  LOP3.LUT R2, R5, 0x80000000, RZ, 0xc0, !PT ;  /* 0x8000000005027812 */ /* 0x000fc800078ec0ff */
[----:B------:R-:W-:-:S04]  /*2d10*/  SHF.R.U32.HI R3, RZ, 0x18, R2 ;  /* 0x00000018ff037819 */ /* 0x000fc80000011602 */
[----:B------:R-:W-:-:S04]  /*2d20*/  LOP3.LUT R0, R0, R3, RZ, 0xfc, !PT ;  /* 0x0000000300007212 */ /* 0x000fc800078efcff */
[----:B------:R-:W-:-:S07]  /*2d30*/  PRMT R8, R0, 0x7610, R8 ;  /* 0x0000761000087816 */ /* 0x000fce0000000008 */
.L_x_62:
[----:B------:R-:W-:Y:S05]  /*2d40*/  BSYNC B0 ;  /* 0x0000000000007941 */ /* 0x000fea0003800000 */
.L_x_61:
[----:B------:R0:W-:Y:S01]  /*2d50*/  STG.E.U8 desc[UR36][R16.64], R8 ;  /* 0x0000000810007986 */ /* 0x0001e2000c101124 */
[----:B------:R-:W-:Y:S05]  /*2d60*/  BRA `(.L_x_41) ;  /* 0x0000000400107947 */ /* 0x000fea0003800000 */
.L_x_59:
        /* <DEDUP_REMOVED lines=17> */
.L_x_66:
[----:B------:R-:W-:-:S04]  /*2e80*/  LOP3.LUT R2, R5, 0x80000000, RZ, 0xc0, !PT ;  /* 0x8000000005027812 */ /* 0x000fc800078ec0ff */
[----:B------:R-:W-:-:S04]  /*2e90*/  SHF.R.U32.HI R3, RZ, 0x18, R2 ;  /* 0x00000018ff037819 */ /* 0x000fc80000011602 */
[----:B------:R-:W-:-:S04]  /*2ea0*/  LOP3.LUT R0, R0, R3, RZ, 0xfc, !PT ;  /* 0x0000000300007212 */ /* 0x000fc800078efcff */
[----:B------:R-:W-:-:S07]  /*2eb0*/  PRMT R8, R0, 0x7610, R8 ;  /* 0x0000761000087816 */ /* 0x000fce0000000008 */
.L_x_65:
[----:B------:R-:W-:Y:S05]  /*2ec0*/  BSYNC B0 ;  /* 0x0000000000007941 */ /* 0x000fea0003800000 */
.L_x_64:
[----:B------:R0:W-:Y:S01]  /*2ed0*/  STG.E.U8 desc[UR36][R16.64], R8 ;  /* 0x0000000810007986 */ /* 0x0001e2000c101124 */
[----:B------:R-:W-:Y:S05]  /*2ee0*/  BRA `(.L_x_41) ;  /* 0x0000000000b07947 */ /* 0x000fea0003800000 */
.L_x_58:
[----:B------:R-:W-:-:S13]  /*2ef0*/  ISETP.NE.AND P0, PT, R2, 0x1c, PT ;  /* 0x0000001c0200780c */ /* 0x000fda0003f05270 */
[----:B------:R-:W-:Y:S05]  /*2f00*/  @!P0 BRA `(.L_x_67) ;  /* 0x0000000000a48947 */ /* 0x000fea0003800000 */
[----:B------:R-:W-:-:S13]  /*2f10*/  ISETP.NE.AND P0, PT, R2, 0x1d, PT ;  /* 0x0000001d0200780c */ /* 0x000fda0003f05270 */
[----:B------:R-:W-:Y:S05]  /*2f20*/  @!P0 BRA `(.L_x_68) ;  /* 0x00000000008c8947 */ /* 0x000fea0003800000 */
[----:B------:R-:W-:-:S13]  /*2f30*/  ISETP.NE.AND P0, PT, R2, 0x2c, PT ;  /* 0x0000002c0200780c */ /* 0x000fda0003f05270 */
[----:B------:R-:W-:Y:S05]  /*2f40*/  @P0 BRA `(.L_x_40) ;  /* 0x0000000000400947 */ /* 0x000fea0003800000 */
[----:B------:R-:W0:Y:S02]  /*2f50*/  I2F.S16 R4, R5 ;  /* 0x0000000500047306 */ /* 0x000e240000101400 */
[----:B0-----:R-:W-:-:S04]  /*2f60*/  SHF.R.U32.HI R2, RZ, 0x17, R4 ;  /* 0x00000017ff027819 */ /* 0x001fc80000011604 */
[----:B------:R-:W-:-:S04]  /*2f70*/  LOP3.LUT R3, R2, 0xff, RZ, 0xc0, !PT ;  /* 0x000000ff02037812 */ /* 0x000fc800078ec0ff */
[----:B------:R-:W-:-:S13]  /*2f80*/  ISETP.NE.AND P1, PT, R3, 0xff, PT ;  /* 0x000000ff0300780c */ /* 0x000fda0003f25270 */
[--C-:B------:R-:W-:Y:S02]  /*2f90*/  @P1 SHF.R.U32.HI R0, RZ, 0x16, R4.reuse ;  /* 0x00000016ff001819 */ /* 0x100fe40000011604 */
[----:B------:R-:W-:Y:S01]  /*2fa0*/  @P1 LOP3.LUT P0, RZ, R3, 0x3fffff, R4, 0xf8, !PT ;  /* 0x003fffff03ff1812 */ /* 0x000fe2000780f804 */
[----:B------:R-:W-:Y:S01]  /*2fb0*/  IMAD.MOV.U32 R3, RZ, RZ, 0xff ;  /* 0x000000ffff037424 */ /* 0x000fe200078e00ff */
[----:B------:R-:W-:-:S04]  /*2fc0*/  @P1 LOP3.LUT R0, R0, 0x1, RZ, 0xc0, !PT ;  /* 0x0000000100001812 */ /* 0x000fc800078ec0ff */
[----:B------:R-:W-:Y:S01]  /*2fd0*/  @P1 ISETP.EQ.U32.AND P2, PT, R0, 0x1, P0 ;  /* 0x000000010000180c */ /* 0x000fe20000742070 */
[----:B------:R-:W-:Y:S01]  /*2fe0*/  @P1 VIADD R0, R2, 0x1 ;  /* 0x0000000102001836 */ /* 0x000fe20000000000 */
[----:B------:R-:W-:Y:S02]  /*2ff0*/  PLOP3.LUT P0, PT, PT, PT, PT, 0x80, 0x0 ;  /* 0x000000000000781c */ /* 0x000fe40003f0f070 */
[----:B------:R-:W-:-:S13]  /*3000*/  @P1 PLOP3.LUT P0, PT, P2, PT, PT, 0x80, 0x0 ;  /* 0x000000000000181c */ /* 0x000fda000170f070 */
[----:B------:R-:W-:-:S04]  /*3010*/  @!P0 IMAD.MOV R0, RZ, RZ, R2 ;  /* 0x000000ffff008224 */ /* 0x000fc800078e0202 */
[----:B------:R-:W-:-:S05]  /*3020*/  @P1 IMAD.MOV.U32 R3, RZ, RZ, R0 ;  /* 0x000000ffff031224 */ /* 0x000fca00078e0000 */
[----:B------:R0:W-:Y:S01]  /*3030*/  STG.E.U8 desc[UR36][R16.64], R3 ;  /* 0x0000000310007986 */ /* 0x0001e2000c101124 */
[----:B------:R-:W-:Y:S05]  /*3040*/  BRA `(.L_x_41) ;  /* 0x0000000000587947 */ /* 0x000fea0003800000 */
.L_x_40:
        /* <DEDUP_REMOVED lines=16> */
.L_x_69:
[----:B------:R-:W-:Y:S05]  /*3150*/  BRA `(.L_x_41) ;  /* 0x0000000000147947 */ /* 0x000fea0003800000 */
.L_x_68:
[----:B------:R-:W-:Y:S02]  /*3160*/  IMAD.MOV.U32 R2, RZ, RZ, R5 ;  /* 0x000000ffff027224 */ /* 0x000fe400078e0005 */
[----:B------:R-:W-:-:S05]  /*3170*/  IMAD.MOV.U32 R3, RZ, RZ, RZ ;  /* 0x000000ffff037224 */ /* 0x000fca00078e00ff */
[----:B------:R0:W-:Y:S01]  /*3180*/  STG.E.64 desc[UR36][R16.64], R2 ;  /* 0x0000000210007986 */ /* 0x0001e2000c101b24 */
[----:B------:R-:W-:Y:S05]  /*3190*/  BRA `(.L_x_41) ;  /* 0x0000000000047947 */ /* 0x000fea0003800000 */
.L_x_67:
[----:B------:R0:W-:Y:S02]  /*31a0*/  STG.E desc[UR36][R16.64], R5 ;  /* 0x0000000510007986 */ /* 0x0001e4000c101924 */
.L_x_41:
[----:B------:R-:W-:-:S04]  /*31b0*/  IMAD R18, R23, 0x200, R18 ;  /* 0x0000020017127824 */ /* 0x000fc800078e0212 */
[----:B------:R-:W-:-:S07]  /*31c0*/  VIADD R19, R18, 0x80 ;  /* 0x0000008012137836 */ /* 0x000fce0000000000 */
.L_x_1:
[----:B------:R-:W-:Y:S05]  /*31d0*/  BSYNC B6 ;  /* 0x0000000000067941 */ /* 0x000fea0003800000 */
.L_x_0:
[----:B------:R-:W-:Y:S01]  /*31e0*/  ULDC UR4, c[0x0][0x210] ;  /* 0x0000840000047ab9 */ /* 0x000fe20000000800 */
[----:B------:R-:W-:Y:S01]  /*31f0*/  BSSY B6, `(.L_x_70) ;  /* 0x0000313000067945 */ /* 0x000fe20003800000 */
[----:B------:R-:W-:-:S13]  /*3200*/  ISETP.GE.AND P0, PT, R19, UR4, PT ;  /* 0x0000000413007c0c */ /* 0x000fda000bf06270 */
[----:B------:R-:W-:Y:S05]  /*3210*/  @P0 BRA `(.L_x_71) ;  /* 0x0000003000400947 */ /* 0x000fea0003800000 */
[----:B0-----:R-:W0:Y:S01]  /*3220*/  LDC R6, c[0x0][0x218] ;  /* 0x00008600ff067b82 */ /* 0x001e220000000800 */
[----:B------:R-:W-:Y:S02]  /*3230*/  IMAD.MOV.U32 R0, RZ, RZ, RZ ;  /* 0x000000ffff007224 */ /* 0x000fe400078e00ff */
[----:B-1234-:R-:W-:Y:S01]  /*3240*/  IMAD.MOV.U32 R16, RZ, RZ, RZ ;  /* 0x000000ffff107224 */ /* 0x01efe200078e00ff */
[----:B0-----:R-:W-:-:S13]  /*3250*/  ISETP.NE.AND P0, PT, R6, RZ, PT ;  /* 0x000000ff0600720c */ /* 0x001fda0003f05270 */
[----:B------:R-:W-:Y:S05]  /*3260*/  @!P0 BRA `(.L_x_72) ;  /* 0x0000001000a88947 */ /* 0x000fea0003800000 */
        /* <DEDUP_REMOVED lines=298> */
.L_x_72:
        /* <DEDUP_REMOVED lines=22> */
.L_x_76:
[----:B------:R-:W2:Y:S02]  /*4670*/  LDG.E.U8 R2, desc[UR36][R2.64] ;  /* 0x0000002402027981 */ /* 0x000ea4000c1e1100 */
[----:B--2---:R-:W-:-:S04]  /*4680*/  I2FP.F32.U32 R0, R2 ;  /* 0x0000000200007245 */ /* 0x004fc80000201000 */
[----:B------:R-:W-:Y:S01]  /*4690*/  F2FP.F16.F32.PACK_AB R0, RZ, R0 ;  /* 0x00000000ff00723e */ /* 0x000fe200000000ff */
[----:B------:R-:W-:Y:S06]  /*46a0*/  BRA `(.L_x_78) ;  /* 0x0000000c00887947 */ /* 0x000fec0003800000 */
.L_x_75:
        /* <DEDUP_REMOVED lines=10> */
.L_x_80:
[----:B------:R-:W2:Y:S02]  /*4750*/  LDG.E R2, desc[UR36][R2.64] ;  /* 0x0000002402027981 */ /* 0x000ea4000c1e1900 */
[----:B--2---:R-:W-:-:S04]  /*4760*/  I2FP.F32.S32 R0, R2 ;  /* 0x0000000200007245 */ /* 0x004fc80000201400 */
[----:B------:R-:W-:Y:S01]  /*4770*/  F2FP.F16.F32.PACK_AB R0, RZ, R0 ;  /* 0x00000000ff00723e */ /* 0x000fe200000000ff */
[----:B------:R-:W-:Y:S06]  /*4780*/  BRA `(.L_x_78) ;  /* 0x0000000c00507947 */ /* 0x000fec0003800000 */
.L_x_79:
[----:B------:R-:W2:Y:S02]  /*4790*/  LDG.E.U16 R2, desc[UR36][R2.64] ;  /* 0x0000002402027981 */ /* 0x000ea4000c1e1500 */
[----:B--2---:R-:W0:Y:S02]  /*47a0*/  I2F.S16 R0, R2 ;  /* 0x0000000200007306 */ /* 0x004e240000101400 */
[----:B0-----:R-:W-:Y:S01]  /*47b0*/  F2FP.F16.F32.PACK_AB R0, RZ, R0 ;  /* 0x00000000ff00723e */ /* 0x001fe200000000ff */
[----:B------:R-:W-:Y:S06]  /*47c0*/  BRA `(.L_x_78) ;  /* 0x0000000c00407947 */ /* 0x000fec0003800000 */
.L_x_74:
        /* <DEDUP_REMOVED lines=9> */
.L_x_82:
[----:B------:R0:W5:Y:S01]  /*4860*/  LDG.E.U16 R0, desc[UR36][R2.64] ;  /* 0x0000002402007981 */ /* 0x000162000c1e1500 */
[----:B------:R-:W-:Y:S05]  /*4870*/  BRA `(.L_x_78) ;  /* 0x0000000c00147947 */ /* 0x000fea0003800000 */
.L_x_81:
        /* <DEDUP_REMOVED lines=9> */
.L_x_84:
[----:B------:R1:W5:Y:S01]  /*4910*/  LDG.E.U16 R0, desc[UR36][R2.64] ;  /* 0x0000002402007981 */ /* 0x000362000c1e1500 */
[----:B------:R-:W-:Y:S05]  /*4920*/  BRA `(.L_x_78) ;  /* 0x0000000800e87947 */ /* 0x000fea0003800000 */
.L_x_83:
        /* <DEDUP_REMOVED lines=8> */
.L_x_73:
        /* <DEDUP_REMOVED lines=13> */
.L_x_87:
        /* <DEDUP_REMOVED lines=8> */
.L_x_86:
        /* <DEDUP_REMOVED lines=28> */
.L_x_89:
        /* <DEDUP_REMOVED lines=15> */
.L_x_88:
[----:B------:R-:W2:Y:S02]  /*4db0*/  LDG.E.U16 R0, desc[UR36][R2.64] ;  /* 0x0000002402007981 */ /* 0x000ea4000c1e1500 */
[----:B--2---:R-:W-:-:S05]  /*4dc0*/  IMAD.U32 R0, R0, 0x10000, RZ ;  /* 0x0001000000007824 */ /* 0x004fca00078e00ff */
[----:B------:R-:W-:Y:S01]  /*4dd0*/  F2FP.F16.F32.PACK_AB R0, RZ, R0 ;  /* 0x00000000ff00723e */ /* 0x000fe200000000ff */
[----:B------:R-:W-:Y:S06]  /*4de0*/  BRA `(.L_x_78) ;  /* 0x0000000400b87947 */ /* 0x000fec0003800000 */
.L_x_85:
        /* <DEDUP_REMOVED lines=12> */
.L_x_92:
        /* <DEDUP_REMOVED lines=21> */
.L_x_96:
[----:B------:R-:W-:Y:S05]  /*5000*/  BSYNC B1 ;  /* 0x0000000000017941 */ /* 0x000fea0003800000 */
.L_x_95:
[----:B------:R-:W-:Y:S01]  /*5010*/  LEA R3, R0, 0x3b800000, 0x17 ;  /* 0x3b80000000037811 */ /* 0x000fe200078eb8ff */
[----:B------:R-:W-:-:S05]  /*5020*/  IMAD.SHL.U32 R0, R2, 0x100000, RZ ;  /* 0x0010000002007824 */ /* 0x000fca00078e00ff */
[----:B------:R-:W-:-:S07]  /*5030*/  LOP3.LUT R0, R3, R0, R4, 0xfe, !PT ;  /* 0x0000000003007212 */ /* 0x000fce00078efe04 */
.L_x_94:
[----:B------:R-:W-:Y:S05]  /*5040*/  BSYNC B0 ;  /* 0x0000000000007941 */ /* 0x000fea0003800000 */
.L_x_93:
[----:B------:R-:W-:Y:S01]  /*5050*/  F2FP.F16.F32.PACK_AB R0, RZ, R0 ;  /* 0x00000000ff00723e */ /* 0x000fe200000000ff */
[----:B------:R-:W-:Y:S06]  /*5060*/  BRA `(.L_x_78) ;  /* 0x0000000400187947 */ /* 0x000fec0003800000 */
.L_x_91:
        /* <DEDUP_REMOVED lines=21> */
.L_x_100:
[----:B------:R-:W-:Y:S05]  /*51c0*/  BSYNC B1 ;  /* 0x0000000000017941 */ /* 0x000fea0003800000 */
.L_x_99:
[----:B------:R-:W-:Y:S01]  /*51d0*/  LEA R3, R0, 0x37800000, 0x17 ;  /* 0x3780000000037811 */ /* 0x000fe200078eb8ff */
[----:B------:R-:W-:-:S05]  /*51e0*/  IMAD.SHL.U32 R0, R2, 0x200000, RZ ;  /* 0x0020000002007824 */ /* 0x000fca00078e00ff */
[----:B------:R-:W-:-:S07]  /*51f0*/  LOP3.LUT R0, R3, R0, R4, 0xfe, !PT ;  /* 0x0000000003007212 */ /* 0x000fce00078efe04 */
.L_x_98:
[----:B------:R-:W-:Y:S05]  /*5200*/  BSYNC B0 ;  /* 0x0000000000007941 */ /* 0x000fea0003800000 */
.L_x_97:
[----:B------:R-:W-:Y:S01]  /*5210*/  F2FP.F16.F32.PACK_AB R0, RZ, R0 ;  /* 0x00000000ff00723e */ /* 0x000fe200000000ff */
[----:B------:R-:W-:Y:S06]  /*5220*/  BRA `(.L_x_78) ;  /* 0x0000000000a87947 */ /* 0x000fec0003800000 */
.L_x_90:
        /* <DEDUP_REMOVED lines=14> */
.L_x_104:
[----:B------:R-:W-:Y:S05]  /*5310*/  BSYNC B0 ;  /* 0x0000000000007941 */ /* 0x000fea0003800000 */
.L_x_103:
[----:B------:R-:W-:Y:S01]  /*5320*/  F2FP.F16.F32.PACK_AB R0, RZ, R0 ;  /* 0x00000000ff00723e */ /* 0x000fe200000000ff */
[----:B------:R-:W-:Y:S06]  /*5330*/  BRA `(.L_x_78) ;  /* 0x0000000000647947 */ /* 0x000fec0003800000 */
.L_x_77:
        /* <DEDUP_REMOVED lines=16> */
.L_x_105:
[----:B------:R-:W-:Y:S01]  /*5440*/  PRMT R0, RZ, 0x7610, R0 ;  /* 0x00007610ff007816 */ /* 0x000fe20000000000 */
[----:B------:R-:W-:Y:S06]  /*5450*/  BRA `(.L_x_78) ;  /* 0x00000000001c7947 */ /* 0x000fec0003800000 */
.L_x_102:
[----:B------:R-:W2:Y:S02]  /*5460*/  LDG.E.64 R2, desc[UR36][R2.64] ;  /* 0x0000002402027981 */ /* 0x000ea4000c1e1b00 */
[----:B--2---:R-:W0:Y:S02]  /*5470*/  I2F.U64 R0, R2 ;  /* 0x0000000200007312 */ /* 0x004e240000301000 */
[----:B0-----:R-:W-:Y:S01]  /*5480*/  F2FP.F16.F32.PACK_AB R0, RZ, R0 ;  /* 0x00000000ff00723e */ /* 0x001fe200000000ff */
[----:B------:R-:W-:Y:S06]  /*5490*/  BRA `(.L_x_78) ;  /* 0x00000000000c7947 */ /* 0x000fec0003800000 */
.L_x_101:
[----:B------:R-:W2:Y:S02]  /*54a0*/  LDG.E R2, desc[UR36][R2.64] ;  /* 0x0000002402027981 */ /* 0x000ea4000c1e1900 */
[----:B--2---:R-:W-:-:S04]  /*54b0*/  I2FP.F32.U32 R0, R2 ;  /* 0x0000000200007245 */ /* 0x004fc80000201000 */
[----:B------:R-:W-:-:S07]  /*54c0*/  F2FP.F16.F32.PACK_AB R0, RZ, R0 ;  /* 0x00000000ff00723e */ /* 0x000fce00000000ff */
.L_x_78:
[----:B------:R-:W2:Y:S01]  /*54d0*/  LDC.U8 R4, c[0x0][0x421] ;  /* 0x00010840ff047b82 */ /* 0x000ea20000000000 */
[----:B-----5:R-:W-:-:S05]  /*54e0*/  HADD2.F32 R0, -RZ, R0.H0_H0 ;  /* 0x20000000ff007230 */ /* 0x020fca0000004100 */
[----:B01----:R-:W-:Y:S02]  /*54f0*/  SHF.R.U32.HI R2, RZ, 0x1f, R0 ;  /* 0x0000001fff027819 */ /* 0x003fe40000011600 */
[----:B--2---:R-:W-:-:S04]  /*5500*/  PRMT R3, R4, 0x9910, RZ ;  /* 0x0000991004037816 */ /* 0x004fc800000000ff */
        /* <DEDUP_REMOVED lines=12> */
.L_x_109:
[----:B------:R0:W-:Y:S01]  /*55d0*/  STG.E.U8 desc[UR36][R16.64], R2 ;  /* 0x0000000210007986 */ /* 0x0001e2000c101124 */
[----:B------:R-:W-:Y:S05]  /*55e0*/  BRA `(.L_x_111) ;  /* 0x0000000c00487947 */ /* 0x000fea0003800000 */
.L_x_108:
[----:B------:R-:W-:-:S13]  /*55f0*/  ISETP.NE.AND P0, PT, R3, 0x2, PT ;  /* 0x000000020300780c */ /* 0x000fda0003f05270 */
[----:B------:R-:W-:Y:S05]  /*5600*/  @!P0 BRA `(.L_x_112) ;  /* 0x0000000000248947 */ /* 0x000fea0003800000 */
[----:B------:R-:W-:-:S13]  /*5610*/  ISETP.NE.AND P0, PT, R3, 0x3, PT ;  /* 0x000000030300780c */ /* 0x000fda0003f05270 */
[----:B------:R-:W-:Y:S05]  /*5620*/  @!P0 BRA `(.L_x_113) ;  /* 0x0000000000148947 */ /* 0x000fea0003800000 */
[----:B------:R-:W-:-:S13]  /*5630*/  ISETP.NE.AND P0, PT, R3, 0x4, PT ;  /* 0x000000040300780c */ /* 0x000fda0003f05270 */
[----:B------:R-:W-:Y:S05]  /*5640*/  @P0 BRA `(.L_x_110) ;  /* 0x0000000800dc0947 */ /* 0x000fea0003800000 */
[----:B------:R-:W-:-:S05]  /*5650*/  IMAD.MOV.U32 R3, RZ, RZ, RZ ;  /* 0x000000ffff037224 */ /* 0x000fca00078e00ff */
[----:B------:R0:W-:Y:S01]  /*5660*/  STG.E.64 desc[UR36][R16.64], R2 ;  /* 0x0000000210007986 */ /* 0x0001e2000c101b24 */
[----:B------:R-:W-:Y:S05]  /*5670*/  BRA `(.L_x_111) ;  /* 0x0000000c00247947 */ /* 0x000fea0003800000 */
.L_x_113:
[----:B------:R0:W-:Y:S01]  /*5680*/  STG.E desc[UR36][R16.64], R2 ;  /* 0x0000000210007986 */ /* 0x0001e2000c101924 */
[----:B------:R-:W-:Y:S05]  /*5690*/  BRA `(.L_x_111) ;  /* 0x0000000c001c7947 */ /* 0x000fea0003800000 */
.L_x_112:
[----:B------:R0:W-:Y:S01]  /*56a0*/  STG.E.U16 desc[UR36][R16.64], R2 ;  /* 0x0000000210007986 */ /* 0x0001e2000c101524 */
[----:B------:R-:W-:Y:S05]  /*56b0*/  BRA `(.L_x_111) ;  /* 0x0000000c00147947 */ /* 0x000fea0003800000 */
.L_x_107:
        /* <DEDUP_REMOVED lines=9> */
.L_x_115:
[----:B------:R-:W0:Y:S02]  /*5750*/  I2F.S16 R0, R2 ;  /* 0x0000000200007306 */ /* 0x000e240000101400 */
[----:B0-----:R-:W-:-:S05]  /*5760*/  F2FP.F16.F32.PACK_AB R0, RZ, R0 ;  /* 0x00000000ff00723e */ /* 0x001fca00000000ff */
[----:B------:R0:W-:Y:S01]  /*5770*/  STG.E.U16 desc[UR36][R16.64], R0 ;  /* 0x0000000010007986 */ /* 0x0001e2000c101524 */
[----:B------:R-:W-:Y:S05]  /*5780*/  BRA `(.L_x_111) ;  /* 0x0000000800e07947 */ /* 0x000fea0003800000 */
.L_x_114:
        /* <DEDUP_REMOVED lines=10> */
.L_x_117:
[----:B------:R-:W0:Y:S02]  /*5830*/  I2F.S16 R2, R2 ;  /* 0x0000000200027306 */ /* 0x000e240000101400 */
[----:B0-----:R-:W-:-:S04]  /*5840*/  F2FP.F16.F32.PACK_AB R3, RZ, R2 ;  /* 0x00000002ff03723e */ /* 0x001fc800000000ff */
[----:B------:R-:W-:-:S05]  /*5850*/  PRMT R3, R3, 0x5410, RZ ;  /* 0x0000541003037816 */ /* 0x000fca00000000ff */
[----:B------:R0:W-:Y:S01]  /*5860*/  STG.E desc[UR36][R16.64], R3 ;  /* 0x0000000310007986 */ /* 0x0001e2000c101924 */
[----:B------:R-:W-:Y:S05]  /*5870*/  BRA `(.L_x_111) ;  /* 0x0000000800a47947 */ /* 0x000fea0003800000 */
.L_x_116:
[----:B------:R-:W0:Y:S02]  /*5880*/  I2F.F64.S16 R2, R2 ;  /* 0x0000000200027312 */ /* 0x000e240000101c00 */
[----:B0-----:R0:W-:Y:S01]  /*5890*/  STG.E.64 desc[UR36][R16.64], R2 ;  /* 0x0000000210007986 */ /* 0x0011e2000c101b24 */
[----:B------:R-:W-:Y:S05]  /*58a0*/  BRA `(.L_x_111) ;  /* 0x0000000800987947 */ /* 0x000fea0003800000 */
.L_x_106:
        /* <DEDUP_REMOVED lines=10> */
.L_x_120:
[----:B------:R-:W0:Y:S01]  /*5950*/  I2F.F64.S16 R4, R2 ;  /* 0x0000000200047312 */ /* 0x000e220000101c00 */
[----:B------:R-:W-:-:S05]  /*5960*/  CS2R R6, SRZ ;  /* 0x0000000000067805 */ /* 0x000fca000001ff00 */
[----:B0-----:R0:W-:Y:S01]  /*5970*/  STG.E.128 desc[UR36][R16.64], R4 ;  /* 0x0000000410007986 */ /* 0x0011e2000c101d24 */
[----:B------:R-:W-:Y:S05]  /*5980*/  BRA `(.L_x_111) ;  /* 0x0000000800607947 */ /* 0x000fea0003800000 */
.L_x_119:
        /* <DEDUP_REMOVED lines=21> */
.L_x_124:
[----:B------:R-:W-:Y:S05]  /*5ae0*/  BSYNC B0 ;  /* 0x0000000000007941 */ /* 0x000fea0003800000 */
.L_x_123:
[----:B------:R-:W-:-:S05]  /*5af0*/  LOP3.LUT R3, R0, R3, RZ, 0xfc, !PT ;  /* 0x0000000300037212 */ /* 0x000fca00078efcff */
[----:B------:R0:W-:Y:S01]  /*5b00*/  STG.E.U8 desc[UR36][R16.64], R3 ;  /* 0x0000000310007986 */ /* 0x0001e2000c101124 */
[----:B------:R-:W-:Y:S05]  /*5b10*/  BRA `(.L_x_111) ;  /* 0x0000000400fc7947 */ /* 0x000fea0003800000 */
.L_x_122:
        /* <DEDUP_REMOVED lines=13> */
.L_x_126:
[----:B------:R-:W-:Y:S01]  /*5bf0*/  IMAD.MOV.U32 R0, RZ, RZ, 0x7f ;  /* 0x0000007fff007424 */ /* 0x000fe200078e00ff */
[----:B------:R-:W-:-:S04]  /*5c00*/  ISETP.GT.U32.AND P0, PT, R3, 0x7f800000, PT ;  /* 0x7f8000000300780c */ /* 0x000fc80003f04070 */
[----:B------:R-:W-:-:S09]  /*5c10*/  SEL R0, R0, 0x7c, P0 ;  /* 0x0000007c00007807 */ /* 0x000fd20000000000 */
.L_x_127:
[----:B------:R-:W-:Y:S05]  /*5c20*/  BSYNC B0 ;  /* 0x0000000000007941 */ /* 0x000fea0003800000 */
.L_x_125:
[----:B------:R-:W-:-:S04]  /*5c30*/  LOP3.LUT R2, R5, 0x80000000, RZ, 0xc0, !PT ;  /* 0x8000000005027812 */ /* 0x000fc800078ec0ff */
[----:B------:R-:W-:-:S04]  /*5c40*/  SHF.R.U32.HI R3, RZ, 0x18, R2 ;  /* 0x00000018ff037819 */ /* 0x000fc80000011602 */
[----:B------:R-:W-:-:S05]  /*5c50*/  LOP3.LUT R3, R0, R3, RZ, 0xfc, !PT ;  /* 0x0000000300037212 */ /* 0x000fca00078efcff */
[----:B------:R0:W-:Y:S01]  /*5c60*/  STG.E.U8 desc[UR36][R16.64], R3 ;  /* 0x0000000310007986 */ /* 0x0001e2000c101124 */
[----:B------:R-:W-:Y:S05]  /*5c70*/  BRA `(.L_x_111) ;  /* 0x0000000400a47947 */ /* 0x000fea0003800000 */
.L_x_121:
[----:B------:R-:W0:Y:S02]  /*5c80*/  I2F.S16 R0, R2 ;  /* 0x0000000200007306 */ /* 0x000e240000101400 */
[----:B0-----:R-:W-:-:S05]  /*5c90*/  F2FP.BF16.F32.PACK_AB R0, RZ, R0 ;  /* 0x00000000ff00723e */ /* 0x001fca00000010ff */
[----:B------:R0:W-:Y:S01]  /*5ca0*/  STG.E.U16 desc[UR36][R16.64], R0 ;  /* 0x0000000010007986 */ /* 0x0001e2000c101524 */
[----:B------:R-:W-:Y:S05]  /*5cb0*/  BRA `(.L_x_111) ;  /* 0x0000000400947947 */ /* 0x000fea0003800000 */
.L_x_118:
        /* <DEDUP_REMOVED lines=10> */
.L_x_130:
        /* <DEDUP_REMOVED lines=17> */
.L_x_133:
[----:B------:R-:W-:-:S04]  /*5e70*/  LOP3.LUT R2, R5, 0x80000000, RZ, 0xc0, !PT ;  /* 0x8000000005027812 */ /* 0x000fc800078ec0ff */
[----:B------:R-:W-:-:S04]  /*5e80*/  SHF.R.U32.HI R3, RZ, 0x18, R2 ;  /* 0x00000018ff037819 */ /* 0x000fc80000011602 */
[----:B------:R-:W-:-:S04]  /*5e90*/  LOP3.LUT R0, R0, R3, RZ, 0xfc, !PT ;  /* 0x0000000300007212 */ /* 0x000fc800078efcff */
[----:B------:R-:W-:-:S07]  /*5ea0*/  PRMT R8, R0, 0x7610, R8 ;  /* 0x0000761000087816 */ /* 0x000fce0000000008 */
.L_x_132:
[----:B------:R-:W-:Y:S05]  /*5eb0*/  BSYNC B0 ;  /* 0x0000000000007941 */ /* 0x000fea0003800000 */
.L_x_131:
[----:B------:R3:W-:Y:S01]  /*5ec0*/  STG.E.U8 desc[UR36][R16.64], R8 ;  /* 0x0000000810007986 */ /* 0x0007e2000c101124 */
[----:B------:R-:W-:Y:S05]  /*5ed0*/  BRA `(.L_x_111) ;  /* 0x00000004000c7947 */ /* 0x000fea0003800000 */
.L_x_129:
        /* <DEDUP_REMOVED lines=17> */
.L_x_136:
[----:B------:R-:W-:-:S04]  /*5ff0*/  LOP3.LUT R2, R5, 0x80000000, RZ, 0xc0, !PT ;  /* 0x8000000005027812 */ /* 0x000fc800078ec0ff */
[----:B------:R-:W-:-:S04]  /*6000*/  SHF.R.U32.HI R3, RZ, 0x18, R2 ;  /* 0x00000018ff037819 */ /* 0x000fc80000011602 */
[----:B------:R-:W-:-:S04]  /*6010*/  LOP3.LUT R0, R0, R3, RZ, 0xfc, !PT ;  /* 0x0000000300007212 */ /* 0x000fc800078efcff */
[----:B------:R-:W-:-:S07]  /*6020*/  PRMT R8, R0, 0x7610, R8 ;  /* 0x0000761000087816 */ /* 0x000fce0000000008 */
.L_x_135:
[----:B------:R-:W-:Y:S05]  /*6030*/  BSYNC B0 ;  /* 0x0000000000007941 */ /* 0x000fea0003800000 */
.L_x_134:
[----:B------:R0:W-:Y:S01]  /*6040*/  STG.E.U8 desc[UR36][R16.64], R8 ;  /* 0x0000000810007986 */ /* 0x0001e2000c101124 */
[----:B------:R-:W-:Y:S05]  /*6050*/  BRA `(.L_x_111) ;  /* 0x0000000000ac7947 */ /* 0x000fea0003800000 */
.L_x_128:
        /* <DEDUP_REMOVED lines=22> */
.L_x_110:
[----:B------:R-:W-:Y:S01]  /*61c0*/  MOV R0, 0x0 ;  /* 0x0000000000007802 */ /* 0x000fe20000000f00 */
[----:B------:R-:W-:Y:S01]  /*61d0*/  ULDC.64 UR4, c[0x4][0x198] ;  /* 0x0100660000047ab9 */ /* 0x000fe20000000a00 */
[----:B------:R-:W-:Y:S01]  /*61e0*/  ULDC.64 UR6, c[0x4][0x10] ;  /* 0x0100040000067ab9 */ /* 0x000fe20000000a00 */
[----:B------:R-:W-:Y:S01]  /*61f0*/  IMAD.U32 R4, RZ, RZ, UR4 ;  /* 0x00000004ff047e24 */ /* 0x000fe2000f8e00ff */
[----:B------:R0:W1:Y:S01]  /*6200*/  LDC.64 R2, c[0x4][R0] ;  /* 0x0100000000027b82 */ /* 0x0000620000000a00 */
[----:B------:R-:W-:Y:S01]  /*6210*/  IMAD.U32 R5, RZ, RZ, UR5 ;  /* 0x00000005ff057e24 */ /* 0x000fe2000f8e00ff */
[----:B------:R-:W-:Y:S01]  /*6220*/  ULDC.64 UR4, c[0x4][0x1a0] ;  /* 0x0100680000047ab9 */ /* 0x000fe20000000a00 */
[----:B------:R-:W-:Y:S02]  /*6230*/  IMAD.U32 R10, RZ, RZ, UR6 ;  /* 0x00000006ff0a7e24 */ /* 0x000fe4000f8e00ff */
[----:B------:R-:W-:Y:S02]  /*6240*/  IMAD.U32 R6, RZ, RZ, UR4 ;  /* 0x00000004ff067e24 */ /* 0x000fe4000f8e00ff */
[----:B------:R-:W-:-:S02]  /*6250*/  IMAD.U32 R7, RZ, RZ, UR5 ;  /* 0x00000005ff077e24 */ /* 0x000fc4000f8e00ff */
[----:B------:R-:W-:Y:S02]  /*6260*/  IMAD.U32 R11, RZ, RZ, UR7 ;  /* 0x00000007ff0b7e24 */ /* 0x000fe4000f8e00ff */
[----:B------:R-:W-:Y:S02]  /*6270*/  IMAD.MOV.U32 R8, RZ, RZ, 0x65 ;  /* 0x00000065ff087424 */ /* 0x000fe400078e00ff */
[----:B------:R-:W-:Y:S02]  /*6280*/  IMAD.MOV.U32 R12, RZ, RZ, 0x1 ;  /* 0x00000001ff0c7424 */ /* 0x000fe400078e00ff */
[----:B0-----:R-:W-:-:S07]  /*6290*/  IMAD.MOV.U32 R13, RZ, RZ, RZ ;  /* 0x000000ffff0d7224 */ /* 0x001fce00078e00ff */
[----:B------:R-:W-:-:S07]  /*62a0*/  LEPC R20, `(.L_x_139) ;  /* 0x000000001014794e */ /* 0x000fce0000000000 */
[----:B-1----:R-:W-:Y:S05]  /*62b0*/  CALL.ABS.NOINC R2 ;  /* 0x0000000002007343 */ /* 0x002fea0003c00000 */
.L_x_139:
[----:B------:R-:W-:Y:S05]  /*62c0*/  BRA `(.L_x_111) ;  /* 0x0000000000107947 */ /* 0x000fea0003800000 */
.L_x_138:
[----:B------:R-:W-:-:S05]  /*62d0*/  IMAD.MOV.U32 R3, RZ, RZ, RZ ;  /* 0x000000ffff037224 */ /* 0x000fca00078e00ff */
[----:B------:R2:W-:Y:S01]  /*62e0*/  STG.E.64 desc[UR36][R16.64], R2 ;  /* 0x0000000210007986 */ /* 0x0005e2000c101b24 */
[----:B------:R-:W-:Y:S05]  /*62f0*/  BRA `(.L_x_111) ;  /* 0x0000000000047947 */ /* 0x000fea0003800000 */
.L_x_137:
[----:B------:R0:W-:Y:S02]  /*6300*/  STG.E desc[UR36][R16.64], R2 ;  /* 0x0000000210007986 */ /* 0x0001e4000c101924 */
.L_x_111:
[----:B------:R-:W-:-:S07]  /*6310*/  VIADD R19, R19, 0x80 ;  /* 0x0000008013137836 */ /* 0x000fce0000000000 */
.L_x_71:
[----:B------:R-:W-:Y:S05]  /*6320*/  BSYNC B6 ;  /* 0x0000000000067941 */ /* 0x000fea0003800000 */
.L_x_70:
        /* <DEDUP_REMOVED lines=307> */
.L_x_142:
        /* <DEDUP_REMOVED lines=22> */
.L_x_146:
[----:B------:R-:W2:Y:S02]  /*77c0*/  LDG.E.U8 R2, desc[UR36][R2.64] ;  /* 0x0000002402027981 */ /* 0x000ea4000c1e1100 */
[----:B--2---:R-:W-:-:S04]  /*77d0*/  I2FP.F32.U32 R0, R2 ;  /* 0x0000000200007245 */ /* 0x004fc80000201000 */
[----:B------:R-:W-:Y:S01]  /*77e0*/  F2FP.F16.F32.PACK_AB R0, RZ, R0 ;  /* 0x00000000ff00723e */ /* 0x000fe200000000ff */
[----:B------:R-:W-:Y:S06]  /*77f0*/  BRA `(.L_x_148) ;  /* 0x0000000c00887947 */ /* 0x000fec0003800000 */
.L_x_145:
        /* <DEDUP_REMOVED lines=10> */
.L_x_150:
[----:B------:R-:W2:Y:S02]  /*78a0*/  LDG.E R2, desc[UR36][R2.64] ;  /* 0x0000002402027981 */ /* 0x000ea4000c1e1900 */
[----:B--2---:R-:W-:-:S04]  /*78b0*/  I2FP.F32.S32 R0, R2 ;  /* 0x0000000200007245 */ /* 0x004fc80000201400 */
[----:B------:R-:W-:Y:S01]  /*78c0*/  F2FP.F16.F32.PACK_AB R0, RZ, R0 ;  /* 0x00000000ff00723e */ /* 0x000fe200000000ff */
[----:B------:R-:W-:Y:S06]  /*78d0*/  BRA `(.L_x_148) ;  /* 0x0000000c00507947 */ /* 0x000fec0003800000 */
.L_x_149:
[----:B------:R-:W2:Y:S02]  /*78e0*/  LDG.E.U16 R2, desc[UR36][R2.64] ;  /* 0x0000002402027981 */ /* 0x000ea4000c1e1500 */
[----:B--2---:R-:W0:Y:S02]  /*78f0*/  I2F.S16 R0, R2 ;  /* 0x0000000200007306 */ /* 0x004e240000101400 */
[----:B0-----:R-:W-:Y:S01]  /*7900*/  F2FP.F16.F32.PACK_AB R0, RZ, R0 ;  /* 0x00000000ff00723e */ /* 0x001fe200000000ff */
[----:B------:R-:W-:Y:S06]  /*7910*/  BRA `(.L_x_148) ;  /* 0x0000000c00407947 */ /* 0x000fec0003800000 */
.L_x_144:
        /* <DEDUP_REMOVED lines=9> */
.L_x_152:
[----:B------:R1:W5:Y:S01]  /*79b0*/  LDG.E.U16 R0, desc[UR36][R2.64] ;  /* 0x0000002402007981 */ /* 0x000362000c1e1500 */
[----:B------:R-:W-:Y:S05]  /*79c0*/  BRA `(.L_x_148) ;  /* 0x0000000c00147947 */ /* 0x000fea0003800000 */
.L_x_151:
        /* <DEDUP_REMOVED lines=9> */
.L_x_154:
[----:B------:R0:W5:Y:S01]  /*7a60*/  LDG.E.U16 R0, desc[UR36][R2.64] ;  /* 0x0000002402007981 */ /* 0x000162000c1e1500 */
[----:B------:R-:W-:Y:S05]  /*7a70*/  BRA `(.L_x_148) ;  /* 0x0000000800e87947 */ /* 0x000fea0003800000 */
.L_x_153:
        /* <DEDUP_REMOVED lines=8> */
.L_x_143:
        /* <DEDUP_REMOVED lines=13> */
.L_x_157:
        /* <DEDUP_REMOVED lines=8> */
.L_x_156:
        /* <DEDUP_REMOVED lines=28> */
.L_x_159:
        /* <DEDUP_REMOVED lines=15> */
.L_x_158:
[----:B------:R-:W2:Y:S02]  /*7f00*/  LDG.E.U16 R0, desc[UR36][R2.64] ;  /* 0x0000002402007981 */ /* 0x000ea4000c1e1500 */
[----:B--2---:R-:W-:-:S05]  /*7f10*/  IMAD.U32 R0, R0, 0x10000, RZ ;  /* 0x0001000000007824 */ /* 0x004fca00078e00ff */
[----:B------:R-:W-:Y:S01]  /*7f20*/  F2FP.F16.F32.PACK_AB R0, RZ, R0 ;  /* 0x00000000ff00723e */ /* 0x000fe200000000ff */
[----:B------:R-:W-:Y:S06]  /*7f30*/  BRA `(.L_x_148) ;  /* 0x0000000400b87947 */ /* 0x000fec0003800000 */
.L_x_155:
        /* <DEDUP_REMOVED lines=12> */
.L_x_162:
        /* <DEDUP_REMOVED lines=21> */
.L_x_166:
[----:B------:R-:W-:Y:S05]  /*8150*/  BSYNC B1 ;  /* 0x0000000000017941 */ /* 0x000fea0003800000 */
.L_x_165:
[----:B------:R-:W-:Y:S01]  /*8160*/  LEA R3, R0, 0x3b800000, 0x17 ;  /* 0x3b80000000037811 */ /* 0x000fe200078eb8ff */
[----:B------:R-:W-:-:S05]  /*8170*/  IMAD.SHL.U32 R0, R2, 0x100000, RZ ;  /* 0x0010000002007824 */ /* 0x000fca00078e00ff */
[----:B------:R-:W-:-:S07]  /*8180*/  LOP3.LUT R0, R3, R0, R4, 0xfe, !PT ;  /* 0x0000000003007212 */ /* 0x000fce00078efe04 */
.L_x_164:
[----:B------:R-:W-:Y:S05]  /*8190*/  BSYNC B0 ;  /* 0x0000000000007941 */ /* 0x000fea0003800000 */
.L_x_163:
[----:B------:R-:W-:Y:S01]  /*81a0*/  F2FP.F16.F32.PACK_AB R0, RZ, R0 ;  /* 0x00000000ff00723e */ /* 0x000fe200000000ff */
[----:B------:R-:W-:Y:S06]  /*81b0*/  BRA `(.L_x_148) ;  /* 0x0000000400187947 */ /* 0x000fec0003800000 */
.L_x_161:
        /* <DEDUP_REMOVED lines=21> */
.L_x_170:
[----:B------:R-:W-:Y:S05]  /*8310*/  BSYNC B1 ;  /* 0x0000000000017941 */ /* 0x000fea0003800000 */
.L_x_169:
[----:B------:R-:W-:Y:S01]  /*8320*/  LEA R3, R0, 0x37800000, 0x17 ;  /* 0x3780000000037811 */ /* 0x000fe200078eb8ff */
[----:B------:R-:W-:-:S05]  /*8330*/  IMAD.SHL.U32 R0, R2, 0x200000, RZ ;  /* 0x0020000002007824 */ /* 0x000fca00078e00ff */
[----:B------:R-:W-:-:S07]  /*8340*/  LOP3.LUT R0, R3, R0, R4, 0xfe, !PT ;  /* 0x0000000003007212 */ /* 0x000fce00078efe04 */
.L_x_168:
[----:B------:R-:W-:Y:S05]  /*8350*/  BSYNC B0 ;  /* 0x0000000000007941 */ /* 0x000fea0003800000 */
.L_x_167:
[----:B------:R-:W-:Y:S01]  /*8360*/  F2FP.F16.F32.PACK_AB R0, RZ, R0 ;  /* 0x00000000ff00723e */ /* 0x000fe200000000ff */
[----:B------:R-:W-:Y:S06]  /*8370*/  BRA `(.L_x_148) ;  /* 0x0000000000a87947 */ /* 0x000fec0003800000 */
.L_x_160:
        /* <DEDUP_REMOVED lines=14> */
.L_x_174:
[----:B------:R-:W-:Y:S05]  /*8460*/  BSYNC B0 ;  /* 0x0000000000007941 */ /* 0x000fea0003800000 */
.L_x_173:
[----:B------:R-:W-:Y:S01]  /*8470*/  F2FP.F16.F32.PACK_AB R0, RZ, R0 ;  /* 0x00000000ff00723e */ /* 0x000fe200000000ff */
[----:B------:R-:W-:Y:S06]  /*8480*/  BRA `(.L_x_148) ;  /* 0x0000000000647947 */ /* 0x000fec0003800000 */
.L_x_147:
        /* <DEDUP_REMOVED lines=16> */
.L_x_175:
[----:B------:R-:W-:Y:S01]  /*8590*/  PRMT R0, RZ, 0x7610, R0 ;  /* 0x00007610ff007816 */ /* 0x000fe20000000000 */
[----:B------:R-:W-:Y:S06]  /*85a0*/  BRA `(.L_x_148) ;  /* 0x00000000001c7947 */ /* 0x000fec0003800000 */
.L_x_172:
[----:B------:R-:W2:Y:S02]  /*85b0*/  LDG.E.64 R2, desc[UR36][R2.64] ;  /* 0x0000002402027981 */ /* 0x000ea4000c1e1b00 */
[----:B--2---:R-:W0:Y:S02]  /*85c0*/  I2F.U64 R0, R2 ;  /* 0x0000000200007312 */ /* 0x004e240000301000 */
[----:B0-----:R-:W-:Y:S01]  /*85d0*/  F2FP.F16.F32.PACK_AB R0, RZ, R0 ;  /* 0x00000000ff00723e */ /* 0x001fe200000000ff */
[----:B------:R-:W-:Y:S06]  /*85e0*/  BRA `(.L_x_148) ;  /* 0x00000000000c7947 */ /* 0x000fec0003800000 */
.L_x_171:
[----:B------:R-:W2:Y:S02]  /*85f0*/  LDG.E R2, desc[UR36][R2.64] ;  /* 0x0000002402027981 */ /* 0x000ea4000c1e1900 */
[----:B--2---:R-:W-:-:S04]  /*8600*/  I2FP.F32.U32 R0, R2 ;  /* 0x0000000200007245 */ /* 0x004fc80000201000 */
[----:B------:R-:W-:-:S07]  /*8610*/  F2FP.F16.F32.PACK_AB R0, RZ, R0 ;  /* 0x00000000ff00723e */ /* 0x000fce00000000ff */
.L_x_148:
        /* <DEDUP_REMOVED lines=16> */
.L_x_179:
[----:B------:R3:W-:Y:S01]  /*8720*/  STG.E.U8 desc[UR36][R16.64], R2 ;  /* 0x0000000210007986 */ /* 0x0007e2000c101124 */
[----:B------:R-:W-:Y:S05]  /*8730*/  BRA `(.L_x_181) ;  /* 0x0000000c00487947 */ /* 0x000fea0003800000 */
.L_x_178:
        /* <DEDUP_REMOVED lines=9> */
.L_x_183:
[----:B------:R2:W-:Y:S01]  /*87d0*/  STG.E desc[UR36][R16.64], R2 ;  /* 0x0000000210007986 */ /* 0x0005e2000c101924 */
[----:B------:R-:W-:Y:S05]  /*87e0*/  BRA `(.L_x_181) ;  /* 0x0000000c001c7947 */ /* 0x000fea0003800000 */
.L_x_182:
[----:B------:R0:W-:Y:S01]  /*87f0*/  STG.E.U16 desc[UR36][R16.64], R2 ;  /* 0x0000000210007986 */ /* 0x0001e2000c101524 */
[----:B------:R-:W-:Y:S05]  /*8800*/  BRA `(.L_x_181) ;  /* 0x0000000c00147947 */ /* 0x000fea0003800000 */
.L_x_177:
        /* <DEDUP_REMOVED lines=9> */
.L_x_185:
[----:B------:R-:W0:Y:S02]  /*88a0*/  I2F.S16 R0, R2 ;  /* 0x0000000200007306 */ /* 0x000e240000101400 */
[----:B0-----:R-:W-:-:S05]  /*88b0*/  F2FP.F16.F32.PACK_AB R0, RZ, R0 ;  /* 0x00000000ff00723e */ /* 0x001fca00000000ff */
[----:B------:R0:W-:Y:S01]  /*88c0*/  STG.E.U16 desc[UR36][R16.64], R0 ;  /* 0x0000000010007986 */ /* 0x0001e2000c101524 */
[----:B------:R-:W-:Y:S05]  /*88d0*/  BRA `(.L_x_181) ;  /* 0x0000000800e07947 */ /* 0x000fea0003800000 */
.L_x_184:
        /* <DEDUP_REMOVED lines=10> */
.L_x_187:
[----:B------:R-:W0:Y:S02]  /*8980*/  I2F.S16 R2, R2 ;  /* 0x0000000200027306 */ /* 0x000e240000101400 */
[----:B0-----:R-:W-:-:S04]  /*8990*/  F2FP.F16.F32.PACK_AB R3, RZ, R2 ;  /* 0x00000002ff03723e */ /* 0x001fc800000000ff */
[----:B------:R-:W-:-:S05]  /*89a0*/  PRMT R3, R3, 0x5410, RZ ;  /* 0x0000541003037816 */ /* 0x000fca00000000ff */
[----:B------:R0:W-:Y:S01]  /*89b0*/  STG.E desc[UR36][R16.64], R3 ;  /* 0x0000000310007986 */ /* 0x0001e2000c101924 */
[----:B------:R-:W-:Y:S05]  /*89c0*/  BRA `(.L_x_181) ;  /* 0x0000000800a47947 */ /* 0x000fea0003800000 */
.L_x_186:
[----:B------:R-:W0:Y:S02]  /*89d0*/  I2F.F64.S16 R2, R2 ;  /* 0x0000000200027312 */ /* 0x000e240000101c00 */
[----:B0-----:R0:W-:Y:S01]  /*89e0*/  STG.E.64 desc[UR36][R16.64], R2 ;  /* 0x0000000210007986 */ /* 0x0011e2000c101b24 */
[----:B------:R-:W-:Y:S05]  /*89f0*/  BRA `(.L_x_181) ;  /* 0x0000000800987947 */ /* 0x000fea0003800000 */
.L_x_176:
        /* <DEDUP_REMOVED lines=10> */
.L_x_190:
[----:B------:R-:W0:Y:S01]  /*8aa0*/  I2F.F64.S16 R4, R2 ;  /* 0x0000000200047312 */ /* 0x000e220000101c00 */
[----:B------:R-:W-:-:S05]  /*8ab0*/  CS2R R6, SRZ ;  /* 0x0000000000067805 */ /* 0x000fca000001ff00 */
[----:B0-----:R0:W-:Y:S01]  /*8ac0*/  STG.E.128 desc[UR36][R16.64], R4 ;  /* 0x0000000410007986 */ /* 0x0011e2000c101d24 */
[----:B------:R-:W-:Y:S05]  /*8ad0*/  BRA `(.L_x_181) ;  /* 0x0000000800607947 */ /* 0x000fea0003800000 */
.L_x_189:
        /* <DEDUP_REMOVED lines=21> */
.L_x_194:
[----:B------:R-:W-:Y:S05]  /*8c30*/  BSYNC B0 ;  /* 0x0000000000007941 */ /* 0x000fea0003800000 */
.L_x_193:
[----:B------:R-:W-:-:S05]  /*8c40*/  LOP3.LUT R3, R0, R3, RZ, 0xfc, !PT ;  /* 0x0000000300037212 */ /* 0x000fca00078efcff */
[----:B------:R0:W-:Y:S01]  /*8c50*/  STG.E.U8 desc[UR36][R16.64], R3 ;  /* 0x0000000310007986 */ /* 0x0001e2000c101124 */
[----:B------:R-:W-:Y:S05]  /*8c60*/  BRA `(.L_x_181) ;  /* 0x0000000400fc7947 */ /* 0x000fea0003800000 */
.L_x_192:
        /* <DEDUP_REMOVED lines=13> */
.L_x_196:
[----:B------:R-:W-:Y:S01]  /*8d40*/  IMAD.MOV.U32 R0, RZ, RZ, 0x7f ;  /* 0x0000007fff007424 */ /* 0x000fe200078e00ff */
[----:B------:R-:W-:-:S04]  /*8d50*/  ISETP.GT.U32.AND P0, PT, R3, 0x7f800000, PT ;  /* 0x7f8000000300780c */ /* 0x000fc80003f04070 */
[----:B------:R-:W-:-:S09]  /*8d60*/  SEL R0, R0, 0x7c, P0 ;  /* 0x0000007c00007807 */ /* 0x000fd20000000000 */
.L_x_197:
[----:B------:R-:W-:Y:S05]  /*8d70*/  BSYNC B0 ;  /* 0x0000000000007941 */ /* 0x000fea0003800000 */
.L_x_195:
[----:B------:R-:W-:-:S04]  /*8d80*/  LOP3.LUT R2, R5, 0x80000000, RZ, 0xc0, !PT ;  /* 0x8000000005027812 */ /* 0x000fc800078ec0ff */
[----:B------:R-:W-:-:S04]  /*8d90*/  SHF.R.U32.HI R3, RZ, 0x18, R2 ;  /* 0x00000018ff037819 */ /* 0x000fc80000011602 */
[----:B------:R-:W-:-:S05]  /*8da0*/  LOP3.LUT R3, R0, R3, RZ, 0xfc, !PT ;  /* 0x0000000300037212 */ /* 0x000fca00078efcff */
[----:B------:R0:W-:Y:S01]  /*8db0*/  STG.E.U8 desc[UR36][R16.64], R3 ;  /* 0x0000000310007986 */ /* 0x0001e2000c101124 */
[----:B------:R-:W-:Y:S05]  /*8dc0*/  BRA `(.L_x_181) ;  /* 0x0000000400a47947 */ /* 0x000fea0003800000 */
.L_x_191:
[----:B------:R-:W0:Y:S02]  /*8dd0*/  I2F.S16 R0, R2 ;  /* 0x0000000200007306 */ /* 0x000e240000101400 */
[----:B0-----:R-:W-:-:S05]  /*8de0*/  F2FP.BF16.F32.PACK_AB R0, RZ, R0 ;  /* 0x00000000ff00723e */ /* 0x001fca00000010ff */
[----:B------:R0:W-:Y:S01]  /*8df0*/  STG.E.U16 desc[UR36][R16.64], R0 ;  /* 0x0000000010007986 */ /* 0x0001e2000c101524 */
[----:B------:R-:W-:Y:S05]  /*8e00*/  BRA `(.L_x_181) ;  /* 0x0000000400947947 */ /* 0x000fea0003800000 */
.L_x_188:
        /* <DEDUP_REMOVED lines=10> */
.L_x_200:
        /* <DEDUP_REMOVED lines=17> */
.L_x_203:
[----:B------:R-:W-:-:S04]  /*8fc0*/  LOP3.LUT R2, R5, 0x80000000, RZ, 0xc0, !PT ;  /* 0x8000000005027812 */ /* 0x000fc800078ec0ff */
[----:B------:R-:W-:-:S04]  /*8fd0*/  SHF.R.U32.HI R3, RZ, 0x18, R2 ;  /* 0x00000018ff037819 */ /* 0x000fc80000011602 */
[----:B------:R-:W-:-:S04]  /*8fe0*/  LOP3.LUT R0, R0, R3, RZ, 0xfc, !PT ;  /* 0x0000000300007212 */ /* 0x000fc800078efcff */
[----:B------:R-:W-:-:S07]  /*8ff0*/  PRMT R8, R0, 0x7610, R8 ;  /* 0x0000761000087816 */ /* 0x000fce0000000008 */
.L_x_202:
[----:B------:R-:W-:Y:S05]  /*9000*/  BSYNC B0 ;  /* 0x0000000000007941 */ /* 0x000fea0003800000 */
.L_x_201:
[----:B------:R0:W-:Y:S01]  /*9010*/  STG.E.U8 desc[UR36][R16.64], R8 ;  /* 0x0000000810007986 */ /* 0x0001e2000c101124 */
[----:B------:R-:W-:Y:S05]  /*9020*/  BRA `(.L_x_181) ;  /* 0x00000004000c7947 */ /* 0x000fea0003800000 */
.L_x_199:
        /* <DEDUP_REMOVED lines=17> */
.L_x_206:
[----:B------:R-:W-:-:S04]  /*9140*/  LOP3.LUT R2, R5, 0x80000000, RZ, 0xc0, !PT ;  /* 0x8000000005027812 */ /* 0x000fc800078ec0ff */
[----:B------:R-:W-:-:S04]  /*9150*/  SHF.R.U32.HI R3, RZ, 0x18, R2 ;  /* 0x00000018ff037819 */ /* 0x000fc80000011602 */
[----:B------:R-:W-:-:S04]  /*9160*/  LOP3.LUT R0, R0, R3, RZ, 0xfc, !PT ;  /* 0x0000000300007212 */ /* 0x000fc800078efcff */
[----:B------:R-:W-:-:S07]  /*9170*/  PRMT R8, R0, 0x7610, R8 ;  /* 0x0000761000087816 */ /* 0x000fce0000000008 */
.L_x_205:
[----:B------:R-:W-:Y:S05]  /*9180*/  BSYNC B0 ;  /* 0x0000000000007941 */ /* 0x000fea0003800000 */
.L_x_204:
[----:B------:R0:W-:Y:S01]  /*9190*/  STG.E.U8 desc[UR36][R16.64], R8 ;  /* 0x0000000810007986 */ /* 0x0001e2000c101124 */
[----:B------:R-:W-:Y:S05]  /*91a0*/  BRA `(.L_x_181) ;  /* 0x0000000000ac7947 */ /* 0x000fea0003800000 */
.L_x_198:
        /* <DEDUP_REMOVED lines=22> */
.L_x_180:
        /* <DEDUP_REMOVED lines=16> */
.L_x_209:
[----:B------:R-:W-:Y:S05]  /*9410*/  BRA `(.L_x_181) ;  /* 0x0000000000107947 */ /* 0x000fea0003800000 */
.L_x_208:
[----:B------:R-:W-:-:S05]  /*9420*/  IMAD.MOV.U32 R3, RZ, RZ, RZ ;  /* 0x000000ffff037224 */ /* 0x000fca00078e00ff */
[----:B------:R0:W-:Y:S01]  /*9430*/  STG.E.64 desc[UR36][R16.64], R2 ;  /* 0x0000000210007986 */ /* 0x0001e2000c101b24 */
[----:B------:R-:W-:Y:S05]  /*9440*/  BRA `(.L_x_181) ;  /* 0x0000000000047947 */ /* 0x000fea0003800000 */
.L_x_207:
[----:B------:R0:W-:Y:S02]  /*9450*/  STG.E desc[UR36][R16.64], R2 ;  /* 0x0000000210007986 */ /* 0x0001e4000c101924 */
.L_x_181:
[----:B------:R-:W-:-:S07]  /*9460*/  VIADD R19, R19, 0x80 ;  /* 0x0000008013137836 */ /* 0x000fce0000000000 */
.L_x_141:
[----:B------:R-:W-:Y:S05]  /*9470*/  BSYNC B6 ;  /* 0x0000000000067941 */ /* 0x000fea0003800000 */
.L_x_140:
[----:B------:R-:W-:Y:S02]  /*9480*/  ULDC UR4, c[0x0][0x210] ;  /* 0x0000840000047ab9 */ /* 0x000fe40000000800 */
[----:B------:R-:W-:-:S13]  /*9490*/  ISETP.GE.AND P0, PT, R19, UR4, PT ;  /* 0x0000000413007c0c */ /* 0x000fda000bf06270 */
[----:B------:R-:W-:Y:S05]  /*94a0*/  @P0 EXIT ;  /* 0x000000000000094d */ /* 0x000fea0003800000 */
        /* <DEDUP_REMOVED lines=303> */
.L_x_210:
        /* <DEDUP_REMOVED lines=22> */
.L_x_214:
[----:B------:R-:W2:Y:S02]  /*a900*/  LDG.E.U8 R2, desc[UR36][R2.64] ;  /* 0x0000002402027981 */ /* 0x000ea4000c1e1100 */
[----:B--2---:R-:W-:-:S04]  /*a910*/  I2FP.F32.U32 R0, R2 ;  /* 0x0000000200007245 */ /* 0x004fc80000201000 */
[----:B------:R-:W-:Y:S01]  /*a920*/  F2FP.F16.F32.PACK_AB R0, RZ, R0 ;  /* 0x00000000ff00723e */ /* 0x000fe200000000ff */
[----:B------:R-:W-:Y:S06]  /*a930*/  BRA `(.L_x_216) ;  /* 0x0000000c00887947 */ /* 0x000fec0003800000 */
.L_x_213:
        /* <DEDUP_REMOVED lines=10> */
.L_x_218:
[----:B------:R-:W2:Y:S02]  /*a9e0*/  LDG.E R2, desc[UR36][R2.64] ;  /* 0x0000002402027981 */ /* 0x000ea4000c1e1900 */
[----:B--2---:R-:W-:-:S04]  /*a9f0*/  I2FP.F32.S32 R0, R2 ;  /* 0x0000000200007245 */ /* 0x004fc80000201400 */
[----:B------:R-:W-:Y:S01]  /*aa00*/  F2FP.F16.F32.PACK_AB R0, RZ, R0 ;  /* 0x00000000ff00723e */ /* 0x000fe200000000ff */
[----:B------:R-:W-:Y:S06]  /*aa10*/  BRA `(.L_x_216) ;  /* 0x0000000c00507947 */ /* 0x000fec0003800000 */
.L_x_217:
[----:B------:R-:W2:Y:S02]  /*aa20*/  LDG.E.U16 R2, desc[UR36][R2.64] ;  /* 0x0000002402027981 */ /* 0x000ea4000c1e1500 */
[----:B--2---:R-:W0:Y:S02]  /*aa30*/  I2F.S16 R0, R2 ;  /* 0x0000000200007306 */ /* 0x004e240000101400 */
[----:B0-----:R-:W-:Y:S01]  /*aa40*/  F2FP.F16.F32.PACK_AB R0, RZ, R0 ;  /* 0x00000000ff00723e */ /* 0x001fe200000000ff */
[----:B------:R-:W-:Y:S06]  /*aa50*/  BRA `(.L_x_216) ;  /* 0x0000000c00407947 */ /* 0x000fec0003800000 */
.L_x_212:
        /* <DEDUP_REMOVED lines=9> */
.L_x_220:
[----:B------:R1:W5:Y:S01]  /*aaf0*/  LDG.E.U16 R0, desc[UR36][R2.64] ;  /* 0x0000002402007981 */ /* 0x000362000c1e1500 */
[----:B------:R-:W-:Y:S05]  /*ab00*/  BRA `(.L_x_216) ;  /* 0x0000000c00147947 */ /* 0x000fea0003800000 */
.L_x_219:
        /* <DEDUP_REMOVED lines=9> */
.L_x_222:
[----:B------:R0:W5:Y:S01]  /*aba0*/  LDG.E.U16 R0, desc[UR36][R2.64] ;  /* 0x0000002402007981 */ /* 0x000162000c1e1500 */
[----:B------:R-:W-:Y:S05]  /*abb0*/  BRA `(.L_x_216) ;  /* 0x0000000800e87947 */ /* 0x000fea0003800000 */
.L_x_221:
        /* <DEDUP_REMOVED lines=8> */
.L_x_211:
        /* <DEDUP_REMOVED lines=13> */
.L_x_225:
        /* <DEDUP_REMOVED lines=8> */
.L_x_224:
        /* <DEDUP_REMOVED lines=28> */
.L_x_227:
        /* <DEDUP_REMOVED lines=15> */
.L_x_226:
[----:B------:R-:W2:Y:S02]  /*b040*/  LDG.E.U16 R0, desc[UR36][R2.64] ;  /* 0x0000002402007981 */ /* 0x000ea4000c1e1500 */
[----:B--2---:R-:W-:-:S05]  /*b050*/  IMAD.U32 R0, R0, 0x10000, RZ ;  /* 0x0001000000007824 */ /* 0x004fca00078e00ff */
[----:B------:R-:W-:Y:S01]  /*b060*/  F2FP.F16.F32.PACK_AB R0, RZ, R0 ;  /* 0x00000000ff00723e */ /* 0x000fe200000000ff */
[----:B------:R-:W-:Y:S06]  /*b070*/  BRA `(.L_x_216) ;  /* 0x0000000400b87947 */ /* 0x000fec0003800000 */
.L_x_223:
        /* <DEDUP_REMOVED lines=12> */
.L_x_230:
        /* <DEDUP_REMOVED lines=21> */
.L_x_234:
[----:B------:R-:W-:Y:S05]  /*b290*/  BSYNC B1 ;  /* 0x0000000000017941 */ /* 0x000fea0003800000 */
.L_x_233:
[----:B------:R-:W-:Y:S01]  /*b2a0*/  LEA R3, R0, 0x3b800000, 0x17 ;  /* 0x3b80000000037811 */ /* 0x000fe200078eb8ff */
[----:B------:R-:W-:-:S05]  /*b2b0*/  IMAD.SHL.U32 R0, R2, 0x100000, RZ ;  /* 0x0010000002007824 */ /* 0x000fca00078e00ff */
[----:B------:R-:W-:-:S07]  /*b2c0*/  LOP3.LUT R0, R3, R0, R4, 0xfe, !PT ;  /* 0x0000000003007212 */ /* 0x000fce00078efe04 */
.L_x_232:
[----:B------:R-:W-:Y:S05]  /*b2d0*/  BSYNC B0 ;  /* 0x0000000000007941 */ /* 0x000fea0003800000 */
.L_x_231:
[----:B------:R-:W-:Y:S01]  /*b2e0*/  F2FP.F16.F32.PACK_AB R0, RZ, R0 ;  /* 0x00000000ff00723e */ /* 0x000fe200000000ff */
[----:B------:R-:W-:Y:S06]  /*b2f0*/  BRA `(.L_x_216) ;  /* 0x0000000400187947 */ /* 0x000fec0003800000 */
.L_x_229:
        /* <DEDUP_REMOVED lines=21> */
.L_x_238:
[----:B------:R-:W-:Y:S05]  /*b450*/  BSYNC B1 ;  /* 0x0000000000017941 */ /* 0x000fea0003800000 */
.L_x_237:
[----:B------:R-:W-:Y:S01]  /*b460*/  LEA R3, R0, 0x37800000, 0x17 ;  /* 0x3780000000037811 */ /* 0x000fe200078eb8ff */
[----:B------:R-:W-:-:S05]  /*b470*/  IMAD.SHL.U32 R0, R2, 0x200000, RZ ;  /* 0x0020000002007824 */ /* 0x000fca00078e00ff */
[----:B------:R-:W-:-:S07]  /*b480*/  LOP3.LUT R0, R3, R0, R4, 0xfe, !PT ;  /* 0x0000000003007212 */ /* 0x000fce00078efe04 */
.L_x_236:
[----:B------:R-:W-:Y:S05]  /*b490*/  BSYNC B0 ;  /* 0x0000000000007941 */ /* 0x000fea0003800000 */
.L_x_235:
[----:B------:R-:W-:Y:S01]  /*b4a0*/  F2FP.F16.F32.PACK_AB R0, RZ, R0 ;  /* 0x00000000ff00723e */ /* 0x000fe200000000ff */
[----:B------:R-:W-:Y:S06]  /*b4b0*/  BRA `(.L_x_216) ;  /* 0x0000000000a87947 */ /* 0x000fec0003800000 */
.L_x_228:
        /* <DEDUP_REMOVED lines=14> */
.L_x_242:
[----:B------:R-:W-:Y:S05]  /*b5a0*/  BSYNC B0 ;  /* 0x0000000000007941 */ /* 0x000fea0003800000 */
.L_x_241:
[----:B------:R-:W-:Y:S01]  /*b5b0*/  F2FP.F16.F32.PACK_AB R0, RZ, R0 ;  /* 0x00000000ff00723e */ /* 0x000fe200000000ff */
[----:B------:R-:W-:Y:S06]  /*b5c0*/  BRA `(.L_x_216) ;  /* 0x0000000000647947 */ /* 0x000fec0003800000 */
.L_x_215:
        /* <DEDUP_REMOVED lines=16> */
.L_x_243:
[----:B------:R-:W-:Y:S01]  /*b6d0*/  PRMT R0, RZ, 0x7610, R0 ;  /* 0x00007610ff007816 */ /* 0x000fe20000000000 */
[----:B------:R-:W-:Y:S06]  /*b6e0*/  BRA `(.L_x_216) ;  /* 0x00000000001c7947 */ /* 0x000fec0003800000 */
.L_x_240:
[----:B------:R-:W2:Y:S02]  /*b6f0*/  LDG.E.64 R2, desc[UR36][R2.64] ;  /* 0x0000002402027981 */ /* 0x000ea4000c1e1b00 */
[----:B--2---:R-:W0:Y:S02]  /*b700*/  I2F.U64 R0, R2 ;  /* 0x0000000200007312 */ /* 0x004e240000301000 */
[----:B0-----:R-:W-:Y:S01]  /*b710*/  F2FP.F16.F32.PACK_AB R0, RZ, R0 ;  /* 0x00000000ff00723e */ /* 0x001fe200000000ff */
[----:B------:R-:W-:Y:S06]  /*b720*/  BRA `(.L_x_216) ;  /* 0x00000000000c7947 */ /* 0x000fec0003800000 */
.L_x_239:
[----:B------:R-:W2:Y:S02]  /*b730*/  LDG.E R2, desc[UR36][R2.64] ;  /* 0x0000002402027981 */ /* 0x000ea4000c1e1900 */
[----:B--2---:R-:W-:-:S04]  /*b740*/  I2FP.F32.U32 R0, R2 ;  /* 0x0000000200007245 */ /* 0x004fc80000201000 */
[----:B------:R-:W-:-:S07]  /*b750*/  F2FP.F16.F32.PACK_AB R0, RZ, R0 ;  /* 0x00000000ff00723e */ /* 0x000fce00000000ff */
.L_x_216:
        /* <DEDUP_REMOVED lines=14> */
[----:B------:R-:W-:Y:S01]  /*b840*/  STG.E.U8 desc[UR36][R16.64], R2 ;  /* 0x0000000210007986 */ /* 0x000fe2000c101124 */
[----:B------:R-:W-:Y:S05]  /*b850*/  EXIT ;  /* 0x000000000000794d */ /* 0x000fea0003800000 */
.L_x_247:
[----:B------:R-:W-:Y:S01]  /*b860*/  STG.E.U8 desc[UR36][R16.64], R2 ;  /* 0x0000000210007986 */ /* 0x000fe2000c101124 */
[----:B------:R-:W-:Y:S05]  /*b870*/  EXIT ;  /* 0x000000000000794d */ /* 0x000fea0003800000 */
.L_x_246:
[----:B------:R-:W-:-:S13]  /*b880*/  ISETP.NE.AND P0, PT, R3, 0x2, PT ;  /* 0x000000020300780c */ /* 0x000fda0003f05270 */
[----:B------:R-:W-:Y:S05]  /*b890*/  @!P0 BRA `(.L_x_249) ;  /* 0x0000000000248947 */ /* 0x000fea0003800000 */
[----:B------:R-:W-:-:S13]  /*b8a0*/  ISETP.NE.AND P0, PT, R3, 0x3, PT ;  /* 0x000000030300780c */ /* 0x000fda0003f05270 */
[----:B------:R-:W-:Y:S05]  /*b8b0*/  @!P0 BRA `(.L_x_250) ;  /* 0x0000000000148947 */ /* 0x000fea0003800000 */
[----:B------:R-:W-:-:S13]  /*b8c0*/  ISETP.NE.AND P0, PT, R3, 0x4, PT ;  /* 0x000000040300780c */ /* 0x000fda0003f05270 */
[----:B------:R-:W-:Y:S05]  /*b8d0*/  @P0 BRA `(.L_x_248) ;  /* 0x0000000800dc0947 */ /* 0x000fea0003800000 */
[----:B------:R-:W-:-:S05]  /*b8e0*/  IMAD.MOV.U32 R3, RZ, RZ, RZ ;  /* 0x000000ffff037224 */ /* 0x000fca00078e00ff */
[----:B------:R-:W-:Y:S01]  /*b8f0*/  STG.E.64 desc[UR36][R16.64], R2 ;  /* 0x0000000210007986 */ /* 0x000fe2000c101b24 */
[----:B------:R-:W-:Y:S05]  /*b900*/  EXIT ;  /* 0x000000000000794d */ /* 0x000fea0003800000 */
.L_x_250:
[----:B------:R-:W-:Y:S01]  /*b910*/  STG.E desc[UR36][R16.64], R2 ;  /* 0x0000000210007986 */ /* 0x000fe2000c101924 */
[----:B------:R-:W-:Y:S05]  /*b920*/  EXIT ;  /* 0x000000000000794d */ /* 0x000fea0003800000 */
.L_x_249:
[----:B------:R-:W-:Y:S01]  /*b930*/  STG.E.U16 desc[UR36][R16.64], R2 ;  /* 0x0000000210007986 */ /* 0x000fe2000c101524 */
[----:B------:R-:W-:Y:S05]  /*b940*/  EXIT ;  /* 0x000000000000794d */ /* 0x000fea0003800000 */
.L_x_245:
[----:B------:R-:W-:-:S13]  /*b950*/  ISETP.GT.AND P0, PT, R3, 0x6, PT ;  /* 0x000000060300780c */ /* 0x000fda0003f04270 */
[----:B------:R-:W-:Y:S05]  /*b960*/  @P0 BRA `(.L_x_251) ;  /* 0x00000000002c0947 */ /* 0x000fea0003800000 */
[----:B------:R-:W-:-:S13]  /*b970*/  ISETP.NE.AND P0, PT, R3, 0x5, PT ;  /* 0x000000050300780c */ /* 0x000fda0003f05270 */
[----:B------:R-:W-:Y:S05]  /*b980*/  @!P0 BRA `(.L_x_252) ;  /* 0x0000000000148947 */ /* 0x000fea0003800000 */
[----:B------:R-:W-:-:S13]  /*b990*/  ISETP.NE.AND P0, PT, R3, 0x6, PT ;  /* 0x000000060300780c */ /* 0x000fda0003f05270 */
[----:B------:R-:W-:Y:S05]  /*b9a0*/  @P0 BRA `(.L_x_248) ;  /* 0x0000000800a80947 */ /* 0x000fea0003800000 */
[----:B------:R-:W0:Y:S02]  /*b9b0*/  I2F.S16 R3, R2 ;  /* 0x0000000200037306 */ /* 0x000e240000101400 */
[----:B0-----:R-:W-:Y:S01]  /*b9c0*/  STG.E desc[UR36][R16.64], R3 ;  /* 0x0000000310007986 */ /* 0x001fe2000c101924 */
[----:B------:R-:W-:Y:S05]  /*b9d0*/  EXIT ;  /* 0x000000000000794d */ /* 0x000fea0003800000 */
.L_x_252:
[----:B------:R-:W0:Y:S02]  /*b9e0*/  I2F.S16 R0, R2 ;  /* 0x0000000200007306 */ /* 0x000e240000101400 */
[----:B0-----:R-:W-:-:S05]  /*b9f0*/  F2FP.F16.F32.PACK_AB R0, RZ, R0 ;  /* 0x00000000ff00723e */ /* 0x001fca00000000ff */
[----:B------:R-:W-:Y:S01]  /*ba00*/  STG.E.U16 desc[UR36][R16.64], R0 ;  /* 0x0000000010007986 */ /* 0x000fe2000c101524 */
[----:B------:R-:W-:Y:S05]  /*ba10*/  EXIT ;  /* 0x000000000000794d */ /* 0x000fea0003800000 */
.L_x_251:
        /* <DEDUP_REMOVED lines=8> */
[----:B0-----:R-:W-:Y:S01]  /*baa0*/  STG.E.64 desc[UR36][R16.64], R2 ;  /* 0x0000000210007986 */ /* 0x001fe2000c101b24 */
[----:B------:R-:W-:Y:S05]  /*bab0*/  EXIT ;  /* 0x000000000000794d */ /* 0x000fea0003800000 */
.L_x_254:
[----:B------:R-:W0:Y:S02]  /*bac0*/  I2F.S16 R2, R2 ;  /* 0x0000000200027306 */ /* 0x000e240000101400 */
[----:B0-----:R-:W-:-:S04]  /*bad0*/  F2FP.F16.F32.PACK_AB R3, RZ, R2 ;  /* 0x00000002ff03723e */ /* 0x001fc800000000ff */
[----:B------:R-:W-:-:S05]  /*bae0*/  PRMT R3, R3, 0x5410, RZ ;  /* 0x0000541003037816 */ /* 0x000fca00000000ff */
[----:B------:R-:W-:Y:S01]  /*baf0*/  STG.E desc[UR36][R16.64], R3 ;  /* 0x0000000310007986 */ /* 0x000fe2000c101924 */
[----:B------:R-:W-:Y:S05]  /*bb00*/  EXIT ;  /* 0x000000000000794d */ /* 0x000fea0003800000 */
.L_x_253:
[----:B------:R-:W0:Y:S02]  /*bb10*/  I2F.F64.S16 R2, R2 ;  /* 0x0000000200027312 */ /* 0x000e240000101c00 */
[----:B0-----:R-:W-:Y:S01]  /*bb20*/  STG.E.64 desc[UR36][R16.64], R2 ;  /* 0x0000000210007986 */ /* 0x001fe2000c101b24 */
[----:B------:R-:W-:Y:S05]  /*bb30*/  EXIT ;  /* 0x000000000000794d */ /* 0x000fea0003800000 */
.L_x_244:
        /* <DEDUP_REMOVED lines=8> */
[----:B------:R-:W-:Y:S01]  /*bbc0*/  STG.E.U8 desc[UR36][R16.64], R2 ;  /* 0x0000000210007986 */ /* 0x000fe2000c101124 */
[----:B------:R-:W-:Y:S05]  /*bbd0*/  EXIT ;  /* 0x000000000000794d */ /* 0x000fea0003800000 */
.L_x_257:
[----:B------:R-:W0:Y:S01]  /*bbe0*/  I2F.F64.S16 R4, R2 ;  /* 0x0000000200047312 */ /* 0x000e220000101c00 */
[----:B------:R-:W-:-:S05]  /*bbf0*/  CS2R R6, SRZ ;  /* 0x0000000000067805 */ /* 0x000fca000001ff00 */
[----:B0-----:R-:W-:Y:S01]  /*bc00*/  STG.E.128 desc[UR36][R16.64], R4 ;  /* 0x0000000410007986 */ /* 0x001fe2000c101d24 */
[----:B------:R-:W-:Y:S05]  /*bc10*/  EXIT ;  /* 0x000000000000794d */ /* 0x000fea0003800000 */
.L_x_256:
        /* <DEDUP_REMOVED lines=21> */
.L_x_261:
[----:B------:R-:W-:Y:S05]  /*bd70*/  BSYNC B0 ;  /* 0x0000000000007941 */ /* 0x000fea0003800000 */
.L_x_260:
[----:B------:R-:W-:-:S05]  /*bd80*/  LOP3.LUT R3, R0, R3, RZ, 0xfc, !PT ;  /* 0x0000000300037212 */ /* 0x000fca00078efcff */
[----:B------:R-:W-:Y:S01]  /*bd90*/  STG.E.U8 desc[UR36][R16.64], R3 ;  /* 0x0000000310007986 */ /* 0x000fe2000c101124 */
[----:B------:R-:W-:Y:S05]  /*bda0*/  EXIT ;  /* 0x000000000000794d */ /* 0x000fea0003800000 */
.L_x_259:
        /* <DEDUP_REMOVED lines=13> */
.L_x_263:
[----:B------:R-:W-:Y:S01]  /*be80*/  IMAD.MOV.U32 R0, RZ, RZ, 0x7f ;  /* 0x0000007fff007424 */ /* 0x000fe200078e00ff */
[----:B------:R-:W-:-:S04]  /*be90*/  ISETP.GT.U32.AND P0, PT, R3, 0x7f800000, PT ;  /* 0x7f8000000300780c */ /* 0x000fc80003f04070 */
[----:B------:R-:W-:-:S09]  /*bea0*/  SEL R0, R0, 0x7c, P0 ;  /* 0x0000007c00007807 */ /* 0x000fd20000000000 */
.L_x_264:
[----:B------:R-:W-:Y:S05]  /*beb0*/  BSYNC B0 ;  /* 0x0000000000007941 */ /* 0x000fea0003800000 */
.L_x_262:
[----:B------:R-:W-:-:S04]  /*bec0*/  LOP3.LUT R2, R5, 0x80000000, RZ, 0xc0, !PT ;  /* 0x8000000005027812 */ /* 0x000fc800078ec0ff */
[----:B------:R-:W-:-:S04]  /*bed0*/  SHF.R.U32.HI R3, RZ, 0x18, R2 ;  /* 0x00000018ff037819 */ /* 0x000fc80000011602 */
[----:B------:R-:W-:-:S05]  /*bee0*/  LOP3.LUT R3, R0, R3, RZ, 0xfc, !PT ;  /* 0x0000000300037212 */ /* 0x000fca00078efcff */
[----:B------:R-:W-:Y:S01]  /*bef0*/  STG.E.U8 desc[UR36][R16.64], R3 ;  /* 0x0000000310007986 */ /* 0x000fe2000c101124 */
[----:B------:R-:W-:Y:S05]  /*bf00*/  EXIT ;  /* 0x000000000000794d */ /* 0x000fea0003800000 */
.L_x_258:
[----:B------:R-:W0:Y:S02]  /*bf10*/  I2F.S16 R0, R2 ;  /* 0x0000000200007306 */ /* 0x000e240000101400 */
[----:B0-----:R-:W-:-:S05]  /*bf20*/  F2FP.BF16.F32.PACK_AB R0, RZ, R0 ;  /* 0x00000000ff00723e */ /* 0x001fca00000010ff */
[----:B------:R-:W-:Y:S01]  /*bf30*/  STG.E.U16 desc[UR36][R16.64], R0 ;  /* 0x0000000010007986 */ /* 0x000fe2000c101524 */
[----:B------:R-:W-:Y:S05]  /*bf40*/  EXIT ;  /* 0x000000000000794d */ /* 0x000fea0003800000 */
.L_x_255:
        /* <DEDUP_REMOVED lines=8> */
[----:B------:R-:W-:Y:S01]  /*bfd0*/  STG.E.U16 desc[UR36][R16.64], R2 ;  /* 0x0000000210007986 */ /* 0x000fe2000c101524 */
[----:B------:R-:W-:Y:S05]  /*bfe0*/  EXIT ;  /* 0x000000000000794d */ /* 0x000fea0003800000 */
.L_x_267:
        /* <DEDUP_REMOVED lines=17> */
.L_x_270:
[----:B------:R-:W-:-:S04]  /*c100*/  LOP3.LUT R2, R5, 0x80000000, RZ, 0xc0, !PT ;  /* 0x8000000005027812 */ /* 0x000fc800078ec0ff */
[----:B------:R-:W-:-:S04]  /*c110*/  SHF.R.U32.HI R3, RZ, 0x18, R2 ;  /* 0x00000018ff037819 */ /* 0x000fc80000011602 */
[----:B------:R-:W-:-:S04]  /*c120*/  LOP3.LUT R0, R0, R3, RZ, 0xfc, !PT ;  /* 0x0000000300007212 */ /* 0x000fc800078efcff */
[----:B------:R-:W-:-:S07]  /*c130*/  PRMT R8, R0, 0x7610, R8 ;  /* 0x0000761000087816 */ /* 0x000fce0000000008 */
.L_x_269:
[----:B------:R-:W-:Y:S05]  /*c140*/  BSYNC B0 ;  /* 0x0000000000007941 */ /* 0x000fea0003800000 */
.L_x_268:
[----:B------:R-:W-:Y:S01]  /*c150*/  STG.E.U8 desc[UR36][R16.64], R8 ;  /* 0x0000000810007986 */ /* 0x000fe2000c101124 */
[----:B------:R-:W-:Y:S05]  /*c160*/  EXIT ;  /* 0x000000000000794d */ /* 0x000fea0003800000 */
.L_x_266:
        /* <DEDUP_REMOVED lines=17> */
.L_x_273:
[----:B------:R-:W-:-:S04]  /*c280*/  LOP3.LUT R2, R5, 0x80000000, RZ, 0xc0, !PT ;  /* 0x8000000005027812 */ /* 0x000fc800078ec0ff */
[----:B------:R-:W-:-:S04]  /*c290*/  SHF.R.U32.HI R3, RZ, 0x18, R2 ;  /* 0x00000018ff037819 */ /* 0x000fc80000011602 */
[----:B------:R-:W-:-:S04]  /*c2a0*/  LOP3.LUT R0, R0, R3, RZ, 0xfc, !PT ;  /* 0x0000000300007212 */ /* 0x000fc800078efcff */
[----:B------:R-:W-:-:S07]  /*c2b0*/  PRMT R8, R0, 0x7610, R8 ;  /* 0x0000761000087816 */ /* 0x000fce0000000008 */
.L_x_272:
[----:B------:R-:W-:Y:S05]  /*c2c0*/  BSYNC B0 ;  /* 0x0000000000007941 */ /* 0x000fea0003800000 */
.L_x_271:
[----:B------:R-:W-:Y:S01]  /*c2d0*/  STG.E.U8 desc[UR36][R16.64], R8 ;  /* 0x0000000810007986 */ /* 0x000fe2000c101124 */
[----:B------:R-:W-:Y:S05]  /*c2e0*/  EXIT ;  /* 0x000000000000794d */ /* 0x000fea0003800000 */
.L_x_265:
        /* <DEDUP_REMOVED lines=20> */
[----:B------:R-:W-:Y:S01]  /*c430*/  STG.E.U8 desc[UR36][R16.64], R3 ;  /* 0x0000000310007986 */ /* 0x000fe2000c101124 */
[----:B------:R-:W-:Y:S05]  /*c440*/  EXIT ;  /* 0x000000000000794d */ /* 0x000fea0003800000 */
.L_x_248:
        /* <DEDUP_REMOVED lines=16> */
.L_x_276:
[----:B------:R-:W-:Y:S05]  /*c550*/  EXIT ;  /* 0x000000000000794d */ /* 0x000fea0003800000 */
.L_x_275:
[----:B------:R-:W-:-:S05]  /*c560*/  IMAD.MOV.U32 R3, RZ, RZ, RZ ;  /* 0x000000ffff037224 */ /* 0x000fca00078e00ff */
[----:B------:R-:W-:Y:S01]  /*c570*/  STG.E.64 desc[UR36][R16.64], R2 ;  /* 0x0000000210007986 */ /* 0x000fe2000c101b24 */
[----:B------:R-:W-:Y:S05]  /*c580*/  EXIT ;  /* 0x000000000000794d */ /* 0x000fea0003800000 */
.L_x_274:
[----:B------:R-:W-:Y:S01]  /*c590*/  STG.E desc[UR36][R16.64], R2 ;  /* 0x0000000210007986 */ /* 0x000fe2000c101924 */
[----:B------:R-:W-:Y:S05]  /*c5a0*/  EXIT ;  /* 0x000000000000794d */ /* 0x000fea0003800000 */
.L_x_277:
[----:B------:R-:W-:-:S00]  /*c5b0*/  BRA `(.L_x_277) ;  /* 0xfffffffc00fc7947 */ /* 0x000fc0000383ffff */
[----:B------:R-:W-:-:S00]  /*c5c0*/  NOP ;  /* 0x0000000000007918 */ /* 0x000fc00000000000 */
        /* <DEDUP_REMOVED lines=11> */
.L_x_23428:


//--------------------- .text._ZN2at6native27unrolled_elementwise_kernelIZZZNS0_19signbit_kernel_cudaERNS_18TensorIteratorBaseEENKUlvE0_clEvENKUlvE2_clEvEUlN3c104HalfEE_St5arrayIPcLm2EELi4E23TrivialOffsetCalculatorILi1EjESD_NS0_6memory12LoadWithCastILi1EEENSE_13StoreWithCastILi1EEEEEviT_T0_T2_T3_T4_T5_ --------------------------
	.section	.text._ZN2at6native27unrolled_elementwise_kernelIZZZNS0_19signbit_kernel_cudaERNS_18TensorIteratorBaseEENKUlvE0_clEvENKUlvE2_clEvEUlN3c104HalfEE_St5arrayIPcLm2EELi4E23TrivialOffsetCalculatorILi1EjESD_NS0_6memory12LoadWithCastILi1EEENSE_13StoreWithCastILi1EEEEEviT_T0_T2_T3_T4_T5_,"ax",@progbits
	.align	128
        .global         _ZN2at6native27unrolled_elementwise_kernelIZZZNS0_19signbit_kernel_cudaERNS_18TensorIteratorBaseEENKUlvE0_clEvENKUlvE2_clEvEUlN3c104HalfEE_St5arrayIPcLm2EELi4E23TrivialOffsetCalculatorILi1EjESD_NS0_6memory12LoadWithCastILi1EEENSE_13StoreWithCastILi1EEEEEviT_T0_T2_T3_T4_T5_
        .type           _ZN2at6native27unrolled_elementwise_kernelIZZZNS0_19signbit_kernel_cudaERNS_18TensorIteratorBaseEENKUlvE0_clEvENKUlvE2_clEvEUlN3c104HalfEE_St5arrayIPcLm2EELi4E23TrivialOffsetCalculatorILi1EjESD_NS0_6memory12LoadWithCastILi1EEENSE_13StoreWithCastILi1EEEEEviT_T0_T2_T3_T4_T5_,@function
        .size           _ZN2at6native27unrolled_elementwise_kernelIZZZNS0_19signbit_kernel_cudaERNS_18TensorIteratorBaseEENKUlvE0_clEvENKUlvE2_clEvEUlN3c104HalfEE_St5arrayIPcLm2EELi4E23TrivialOffsetCalculatorILi1EjESD_NS0_6memory12LoadWithCastILi1EEENSE_13StoreWithCastILi1EEEEEviT_T0_T2_T3_T4_T5_,(.L_x_23429 - _ZN2at6native27unrolled_elementwise_kernelIZZZNS0_19signbit_kernel_cudaERNS_18TensorIteratorBaseEENKUlvE0_clEvENKUlvE2_clEvEUlN3c104HalfEE_St5arrayIPcLm2EELi4E23TrivialOffsetCalculatorILi1EjESD_NS0_6memory12LoadWithCastILi1EEENSE_13StoreWithCastILi1EEEEEviT_T0_T2_T3_T4_T5_)
        .other          _ZN2at6native27unrolled_elementwise_kernelIZZZNS0_19signbit_kernel_cudaERNS_18TensorIteratorBaseEENKUlvE0_clEvENKUlvE2_clEvEUlN3c104HalfEE_St5arrayIPcLm2EELi4E23TrivialOffsetCalculatorILi1EjESD_NS0_6memory12LoadWithCastILi1EEENSE_13StoreWithCastILi1EEEEEviT_T0_T2_T3_T4_T5_,@"STO_CUDA_ENTRY STV_DEFAULT"
_ZN2at6native27unrolled_elementwise_kernelIZZZNS0_19signbit_kernel_cudaERNS_18TensorIteratorBaseEENKUlvE0_clEvENKUlvE2_clEvEUlN3c104HalfEE_St5arrayIPcLm2EELi4E23TrivialOffsetCalculatorILi1EjESD_NS0_6memory12LoadWithCastILi1EEENSE_13StoreWithCastILi1EEEEEviT_T0_T2_T3_T4_T5_:
.text._ZN2at6native27unrolled_elementwise_kernelIZZZNS0_19signbit_kernel_cudaERNS_18TensorIteratorBaseEENKUlvE0_clEvENKUlvE2_clEvEUlN3c104HalfEE_St5arrayIPcLm2EELi4E23TrivialOffsetCalculatorILi1EjESD_NS0_6memory12LoadWithCastILi1EEENSE_13StoreWithCastILi1EEEEEviT_T0_T2_T3_T4_T5_:
[----:B------:R-:W0:Y:S01]  /*0000*/  LDC R1, c[0x0][0x28] ;  /* 0x00000a00ff017b82 */ /* 0x000e220000000800 */
[----:B------:R-:W1:Y:S07]  /*0010*/  S2R R2, SR_CTAID.X ;  /* 0x0000000000027919 */ /* 0x000e6e0000002500 */
[----:B------:R-:W1:Y:S01]  /*0020*/  LDC R3, c[0x0][0x210] ;  /* 0x00008400ff037b82 */ /* 0x000e620000000800 */
[----:B------:R-:W-:Y:S01]  /*0030*/  ULDC.64 UR36, c[0x0][0x208] ;  /* 0x0000820000247ab9 */ /* 0x000fe20000000a00 */
[----:B------:R-:W-:Y:S01]  /*0040*/  BSSY B6, `(.L_x_278) ;  /* 0x0000115000067945 */ /* 0x000fe20003800000 */
[----:B------:R-:W2:Y:S01]  /*0050*/  S2R R23, SR_TID.X ;  /* 0x0000000000177919 */ /* 0x000ea20000002100 */
[----:B------:R-:W-:-:S02]  /*0060*/  PRMT R18, RZ, 0x7610, R18 ;  /* 0x00007610ff127816 */ /* 0x000fc40000000012 */
[----:B------:R-:W-:Y:S02]  /*0070*/  PRMT R19, RZ, 0x7610, R19 ;  /* 0x00007610ff137816 */ /* 0x000fe40000000013 */
[----:B------:R-:W3:Y:S01]  /*0080*/  LDC.U8 R17, c[0x0][0x22c] ;  /* 0x00008b00ff117b82 */ /* 0x000ee20000000000 */
[----:B-1----:R-:W-:-:S05]  /*0090*/  IMAD R16, R2, -0x200, R3 ;  /* 0xfffffe0002107824 */ /* 0x002fca00078e0203 */
[----:B--2---:R-:W-:-:S13]  /*00a0*/  ISETP.GE.AND P0, PT, R23, R16, PT ;  /* 0x000000101700720c */ /* 0x004fda0003f06270 */
[----:B0--3--:R-:W-:Y:S05]  /*00b0*/  @P0 BRA `(.L_x_279) ;  /* 0x0000001000340947 */ /* 0x009fea0003800000 */
[----:B------:R-:W0:Y:S01]  /*00c0*/  LDC.64 R4, c[0x0][0x220] ;  /* 0x00008800ff047b82 */ /* 0x000e220000000a00 */
[----:B------:R-:W-:Y:S01]  /*00d0*/  PRMT R0, R17, 0x9910, RZ ;  /* 0x0000991011007816 */ /* 0x000fe200000000ff */
[----:B------:R-:W-:Y:S01]  /*00e0*/  IMAD R23, R2, 0x200, R23 ;  /* 0x0000020002177824 */ /* 0x000fe200078e0217 */
[----:B------:R-:W-:Y:S02]  /*00f0*/  ULDC UR4, c[0x0][0x230] ;  /* 0x00008c0000047ab9 */ /* 0x000fe40000000800 */
[----:B------:R-:W-:Y:S01]  /*0100*/  ISETP.GT.AND P0, PT, R0, 0x9, PT ;  /* 0x000000090000780c */ /* 0x000fe20003f04270 */
[----:B------:R-:W-:-:S05]  /*0110*/  IMAD R23, R23, UR4, RZ ;  /* 0x0000000417177c24 */ /* 0x000fca000f8e02ff */
[----:B0-----:R-:W-:-:S05]  /*0120*/  IADD3 R4, P1, R23, R4, RZ ;  /* 0x0000000417047210 */ /* 0x001fca0007f3e0ff */
[----:B------:R-:W-:Y:S02]  /*0130*/  IMAD.X R5, RZ, RZ, R5, P1 ;  /* 0x000000ffff057224 */ /* 0x000fe400008e0605 */
[----:B------:R-:W-:Y:S06]  /*0140*/  @P0 BRA `(.L_x_280) ;  /* 0x0000000400180947 */ /* 0x000fec0003800000 */
        /* <DEDUP_REMOVED lines=10> */
[----:B0-----:R-:W-:-:S04]  /*01f0*/  F2FP.F16.F32.PACK_AB R0, RZ, R0 ;  /* 0x00000000ff00723e */ /* 0x001fc800000000ff */
[----:B------:R-:W-:Y:S01]  /*0200*/  PRMT R19, R0, 0x7610, R19 ;  /* 0x0000761000137816 */ /* 0x000fe20000000013 */
[----:B------:R-:W-:Y:S06]  /*0210*/  BRA `(.L_x_285) ;  /* 0x0000000c00d47947 */ /* 0x000fec0003800000 */
.L_x_283:
[----:B------:R-:W2:Y:S02]  /*0220*/  LDG.E.U8 R4, desc[UR36][R4.64] ;  /* 0x0000002404047981 */ /* 0x000ea4000c1e1100 */
[----:B--2---:R-:W-:-:S04]  /*0230*/  I2FP.F32.U32 R0, R4 ;  /* 0x0000000400007245 */ /* 0x004fc80000201000 */
[----:B------:R-:W-:-:S04]  /*0240*/  F2FP.F16.F32.PACK_AB R0, RZ, R0 ;  /* 0x00000000ff00723e */ /* 0x000fc800000000ff */
[----:B------:R-:W-:Y:S01]  /*0250*/  PRMT R19, R0, 0x7610, R19 ;  /* 0x0000761000137816 */ /* 0x000fe20000000013 */
[----:B------:R-:W-:Y:S06]  /*0260*/  BRA `(.L_x_285) ;  /* 0x0000000c00c07947 */ /* 0x000fec0003800000 */
.L_x_282:
        /* <DEDUP_REMOVED lines=8> */
[----:B0-----:R-:W-:-:S04]  /*02f0*/  F2FP.F16.F32.PACK_AB R0, RZ, R0 ;  /* 0x00000000ff00723e */ /* 0x001fc800000000ff */
[----:B------:R-:W-:Y:S01]  /*0300*/  PRMT R19, R0, 0x7610, R19 ;  /* 0x0000761000137816 */ /* 0x000fe20000000013 */
[----:B------:R-:W-:Y:S06]  /*0310*/  BRA `(.L_x_285) ;  /* 0x0000000c00947947 */ /* 0x000fec0003800000 */
.L_x_287:
[----:B------:R-:W2:Y:S02]  /*0320*/  LDG.E R4, desc[UR36][R4.64] ;  /* 0x0000002404047981 */ /* 0x000ea4000c1e1900 */
[----:B--2---:R-:W-:-:S04]  /*0330*/  I2FP.F32.S32 R0, R4 ;  /* 0x0000000400007245 */ /* 0x004fc80000201400 */
[----:B------:R-:W-:-:S04]  /*0340*/  F2FP.F16.F32.PACK_AB R0, RZ, R0 ;  /* 0x00000000ff00723e */ /* 0x000fc800000000ff */
[----:B------:R-:W-:Y:S01]  /*0350*/  PRMT R19, R0, 0x7610, R19 ;  /* 0x0000761000137816 */ /* 0x000fe20000000013 */
[----:B------:R-:W-:Y:S06]  /*0360*/  BRA `(.L_x_285) ;  /* 0x0000000c00807947 */ /* 0x000fec0003800000 */
.L_x_286:
[----:B------:R-:W2:Y:S02]  /*0370*/  LDG.E.U16 R4, desc[UR36][R4.64] ;  /* 0x0000002404047981 */ /* 0x000ea4000c1e1500 */
[----:B--2---:R-:W0:Y:S02]  /*0380*/  I2F.S16 R0, R4 ;  /* 0x0000000400007306 */ /* 0x004e240000101400 */
[----:B0-----:R-:W-:-:S04]  /*0390*/  F2FP.F16.F32.PACK_AB R0, RZ, R0 ;  /* 0x00000000ff00723e */ /* 0x001fc800000000ff */
[----:B------:R-:W-:Y:S01]  /*03a0*/  PRMT R19, R0, 0x7610, R19 ;  /* 0x0000761000137816 */ /* 0x000fe20000000013 */
[----:B------:R-:W-:Y:S06]  /*03b0*/  BRA `(.L_x_285) ;  /* 0x0000000c006c7947 */ /* 0x000fec0003800000 */
.L_x_281:
        /* <DEDUP_REMOVED lines=9> */
.L_x_289:
[----:B------:R1:W5:Y:S01]  /*0450*/  LDG.E.U16 R19, desc[UR36][R4.64] ;  /* 0x0000002404137981 */ /* 0x000362000c1e1500 */
[----:B------:R-:W-:Y:S05]  /*0460*/  BRA `(.L_x_285) ;  /* 0x0000000c00407947 */ /* 0x000fea0003800000 */
.L_x_288:
        /* <DEDUP_REMOVED lines=9> */
.L_x_291:
[----:B------:R0:W5:Y:S01]  /*0500*/  LDG.E.U16 R19, desc[UR36][R4.64] ;  /* 0x0000002404137981 */ /* 0x000162000c1e1500 */
[----:B------:R-:W-:Y:S05]  /*0510*/  BRA `(.L_x_285) ;  /* 0x0000000c00147947 */ /* 0x000fea0003800000 */
.L_x_290:
[----:B------:R-:W2:Y:S01]  /*0520*/  LDG.E.64 R4, desc[UR36][R4.64] ;  /* 0x0000002404047981 */ /* 0x000ea2000c1e1b00 */
[----:B------:R-:W-:Y:S01]  /*0530*/  UMOV UR4, 0xf0000000 ;  /* 0xf000000000047882 */ /* 0x000fe20000000000 */
[----:B------:R-:W-:Y:S01]  /*0540*/  UMOV UR5, 0x380fffff ;  /* 0x380fffff00057882 */ /* 0x000fe20000000000 */
[----:B--2---:R-:W0:Y:S01]  /*0550*/  F2F.F32.F64 R0, R4 ;  /* 0x0000000400007310 */ /* 0x004e220000301000 */
[----:B------:R-:W-:-:S14]  /*0560*/  DSETP.GEU.AND P0, PT, |R4|, UR4, PT ;  /* 0x0000000404007e2a */ /* 0x000fdc000bf0e200 */
[----:B0-----:R-:W-:-:S05]  /*0570*/  @!P0 FMUL R0, R0, 1.175494350822287508e-38 ;  /* 0x0080000000008820 */ /* 0x001fca0000400000 */
[----:B------:R-:W-:-:S04]  /*0580*/  F2FP.F16.F32.PACK_AB R0, RZ, R0 ;  /* 0x00000000ff00723e */ /* 0x000fc800000000ff */
[----:B------:R-:W-:Y:S01]  /*0590*/  PRMT R19, R0, 0x7610, R19 ;  /* 0x0000761000137816 */ /* 0x000fe20000000013 */
[----:B------:R-:W-:Y:S06]  /*05a0*/  BRA `(.L_x_285) ;  /* 0x0000000800f07947 */ /* 0x000fec0003800000 */
.L_x_280:
        /* <DEDUP_REMOVED lines=11> */
[----:B------:R-:W-:-:S04]  /*0660*/  F2FP.F16.F32.PACK_AB R0, RZ, R0 ;  /* 0x00000000ff00723e */ /* 0x000fc800000000ff */
[----:B------:R-:W-:Y:S01]  /*0670*/  PRMT R19, R0, 0x7610, R19 ;  /* 0x0000761000137816 */ /* 0x000fe20000000013 */
[----:B------:R-:W-:Y:S06]  /*0680*/  BRA `(.L_x_285) ;  /* 0x0000000800b87947 */ /* 0x000fec0003800000 */
.L_x_294:
        /* <DEDUP_REMOVED lines=9> */
.L_x_293:
        /* <DEDUP_REMOVED lines=28> */
.L_x_296:
[----:B------:R-:W2:Y:S02]  /*08e0*/  LDG.E.U8 R4, desc[UR36][R4.64] ;  /* 0x0000002404047981 */ /* 0x000ea4000c1e1100 */
[----:B--2---:R-:W-:-:S05]  /*08f0*/  IMAD.SHL.U32 R0, R4, 0x2000000, RZ ;  /* 0x0200000004007824 */ /* 0x004fca00078e00ff */
[----:B------:R-:W-:-:S13]  /*0900*/  ISETP.GE.U32.AND P0, PT, R0, 0x8000000, PT ;  /* 0x080000000000780c */ /* 0x000fda0003f06070 */
[C---:B------:R-:W-:Y:S02]  /*0910*/  @P0 IMAD.SHL.U32 R3, R4.reuse, 0x200000, RZ ;  /* 0x0020000004030824 */ /* 0x040fe400078e00ff */
[----:B------:R-:W-:-:S03]  /*0920*/  @!P0 IMAD.SHL.U32 R0, R4, 0x100, RZ ;  /* 0x0000010004008824 */ /* 0x000fc600078e00ff */
[----:B------:R-:W-:Y:S02]  /*0930*/  @P0 LOP3.LUT R3, R3, 0xfe00000, RZ, 0xc0, !PT ;  /* 0x0fe0000003030812 */ /* 0x000fe400078ec0ff */
[----:B------:R-:W-:Y:S02]  /*0940*/  @!P0 LOP3.LUT R0, R0, 0x7f00, RZ, 0xc0, !PT ;  /* 0x00007f0000008812 */ /* 0x000fe400078ec0ff */
[----:B------:R-:W-:Y:S02]  /*0950*/  @P0 LOP3.LUT R3, R3, 0x70000000, RZ, 0xfc, !PT ;  /* 0x7000000003030812 */ /* 0x000fe400078efcff */
[----:B------:R-:W-:-:S03]  /*0960*/  @!P0 LOP3.LUT R0, R0, 0x3f000000, RZ, 0xfc, !PT ;  /* 0x3f00000000008812 */ /* 0x000fc600078efcff */
[----:B------:R-:W-:Y:S02]  /*0970*/  @P0 FMUL.FTZ R3, R3, 1.9259299443872358531e-34 ;  /* 0x0780000003030820 */ /* 0x000fe40000410000 */
[----:B------:R-:W-:Y:S01]  /*0980*/  @!P0 FADD.FTZ R3, R0, -0.5 ;  /* 0xbf00000000038421 */ /* 0x000fe20000010000 */
[----:B------:R-:W-:-:S05]  /*0990*/  IMAD.SHL.U32 R0, R4, 0x1000000, RZ ;  /* 0x0100000004007824 */ /* 0x000fca00078e00ff */
[----:B------:R-:W-:-:S04]  /*09a0*/  LOP3.LUT R0, R3, 0x80000000, R0, 0xf8, !PT ;  /* 0x8000000003007812 */ /* 0x000fc800078ef800 */
[----:B------:R-:W-:-:S04]  /*09b0*/  F2FP.F16.F32.PACK_AB R0, RZ, R0 ;  /* 0x00000000ff00723e */ /* 0x000fc800000000ff */
[----:B------:R-:W-:Y:S01]  /*09c0*/  PRMT R19, R0, 0x7610, R19 ;  /* 0x0000761000137816 */ /* 0x000fe20000000013 */
[----:B------:R-:W-:Y:S06]  /*09d0*/  BRA `(.L_x_285) ;  /* 0x0000000400e47947 */ /* 0x000fec0003800000 */
.L_x_295:
[----:B------:R-:W2:Y:S02]  /*09e0*/  LDG.E.U16 R0, desc[UR36][R4.64] ;  /* 0x0000002404007981 */ /* 0x000ea4000c1e1500 */
[----:B--2---:R-:W-:-:S05]  /*09f0*/  IMAD.U32 R0, R0, 0x10000, RZ ;  /* 0x0001000000007824 */ /* 0x004fca00078e00ff */
[----:B------:R-:W-:-:S04]  /*0a00*/  F2FP.F16.F32.PACK_AB R0, RZ, R0 ;  /* 0x00000000ff00723e */ /* 0x000fc800000000ff */
[----:B------:R-:W-:Y:S01]  /*0a10*/  PRMT R19, R0, 0x7610, R19 ;  /* 0x0000761000137816 */ /* 0x000fe20000000013 */
[----:B------:R-:W-:Y:S06]  /*0a20*/  BRA `(.L_x_285) ;  /* 0x0000000400d07947 */ /* 0x000fec0003800000 */
.L_x_292:
        /* <DEDUP_REMOVED lines=10> */
[----:B------:R-:W-:-:S04]  /*0ad0*/  F2FP.F16.F32.PACK_AB R0, RZ, R0 ;  /* 0x00000000ff00723e */ /* 0x000fc800000000ff */
[----:B------:R-:W-:Y:S01]  /*0ae0*/  PRMT R19, R0, 0x7610, R19 ;  /* 0x0000761000137816 */ /* 0x000fe20000000013 */
[----:B------:R-:W-:Y:S06]  /*0af0*/  BRA `(.L_x_285) ;  /* 0x00000004009c7947 */ /* 0x000fec0003800000 */
.L_x_299:
        /* <DEDUP_REMOVED lines=21> */
.L_x_303:
[----:B------:R-:W-:Y:S05]  /*0c50*/  BSYNC B1 ;  /* 0x0000000000017941 */ /* 0x000fea0003800000 */
.L_x_302:
[----:B------:R-:W-:Y:S01]  /*0c60*/  LEA R5, R0, 0x3b800000, 0x17 ;  /* 0x3b80000000057811 */ /* 0x000fe200078eb8ff */
[----:B------:R-:W-:-:S05]  /*0c70*/  IMAD.SHL.U32 R0, R3, 0x100000, RZ ;  /* 0x0010000003007824 */ /* 0x000fca00078e00ff */
[----:B------:R-:W-:-:S07]  /*0c80*/  LOP3.LUT R0, R5, R0, R6, 0xfe, !PT ;  /* 0x0000000005007212 */ /* 0x000fce00078efe06 */
.L_x_301:
[----:B------:R-:W-:Y:S05]  /*0c90*/  BSYNC B0 ;  /* 0x0000000000007941 */ /* 0x000fea0003800000 */
.L_x_300:
[----:B------:R-:W-:-:S04]  /*0ca0*/  F2FP.F16.F32.PACK_AB R0, RZ, R0 ;  /* 0x00000000ff00723e */ /* 0x000fc800000000ff */
[----:B------:R-:W-:Y:S01]  /*0cb0*/  PRMT R19, R0, 0x7610, R19 ;  /* 0x0000761000137816 */ /* 0x000fe20000000013 */
[----:B------:R-:W-:Y:S06]  /*0cc0*/  BRA `(.L_x_285) ;  /* 0x0000000400287947 */ /* 0x000fec0003800000 */
.L_x_298:
        /* <DEDUP_REMOVED lines=21> */
.L_x_307:
[----:B------:R-:W-:Y:S05]  /*0e20*/  BSYNC B1 ;  /* 0x0000000000017941 */ /* 0x000fea0003800000 */
.L_x_306:
[----:B------:R-:W-:Y:S01]  /*0e30*/  LEA R5, R0, 0x37800000, 0x17 ;  /* 0x3780000000057811 */ /* 0x000fe200078eb8ff */
[----:B------:R-:W-:-:S05]  /*0e40*/  IMAD.SHL.U32 R0, R3, 0x200000, RZ ;  /* 0x0020000003007824 */ /* 0x000fca00078e00ff */
[----:B------:R-:W-:-:S07]  /*0e50*/  LOP3.LUT R0, R5, R0, R6, 0xfe, !PT ;  /* 0x0000000005007212 */ /* 0x000fce00078efe06 */
.L_x_305:
[----:B------:R-:W-:Y:S05]  /*0e60*/  BSYNC B0 ;  /* 0x0000000000007941 */ /* 0x000fea0003800000 */
.L_x_304:
[----:B------:R-:W-:-:S04]  /*0e70*/  F2FP.F16.F32.PACK_AB R0, RZ, R0 ;  /* 0x00000000ff00723e */ /* 0x000fc800000000ff */
[----:B------:R-:W-:Y:S01]  /*0e80*/  PRMT R19, R0, 0x7610, R19 ;  /* 0x0000761000137816 */ /* 0x000fe20000000013 */
[----:B------:R-:W-:Y:S06]  /*0e90*/  BRA `(.L_x_285) ;  /* 0x0000000000b47947 */ /* 0x000fec0003800000 */
.L_x_297:
        /* <DEDUP_REMOVED lines=14> */
.L_x_311:
[----:B------:R-:W-:Y:S05]  /*0f80*/  BSYNC B0 ;  /* 0x0000000000007941 */ /* 0x000fea0003800000 */
.L_x_310:
[----:B------:R-:W-:-:S04]  /*0f90*/  F2FP.F16.F32.PACK_AB R0, RZ, R0 ;  /* 0x00000000ff00723e */ /* 0x000fc800000000ff */
[----:B------:R-:W-:Y:S01]  /*0fa0*/  PRMT R19, R0, 0x7610, R19 ;  /* 0x0000761000137816 */ /* 0x000fe20000000013 */
[----:B------:R-:W-:Y:S06]  /*0fb0*/  BRA `(.L_x_285) ;  /* 0x00000000006c7947 */ /* 0x000fec0003800000 */
.L_x_284:
        /* <DEDUP_REMOVED lines=16> */
.L_x_312:
[----:B------:R-:W-:Y:S01]  /*10c0*/  PRMT R19, RZ, 0x7610, R19 ;  /* 0x00007610ff137816 */ /* 0x000fe20000000013 */
[----:B------:R-:W-:Y:S06]  /*10d0*/  BRA `(.L_x_285) ;  /* 0x0000000000247947 */ /* 0x000fec0003800000 */
.L_x_309:
[----:B------:R-:W2:Y:S02]  /*10e0*/  LDG.E.64 R4, desc[UR36][R4.64] ;  /* 0x0000002404047981 */ /* 0x000ea4000c1e1b00 */
[----:B--2---:R-:W0:Y:S02]  /*10f0*/  I2F.U64 R0, R4 ;  /* 0x0000000400007312 */ /* 0x004e240000301000 */
[----:B0-----:R-:W-:-:S04]  /*1100*/  F2FP.F16.F32.PACK_AB R0, RZ, R0 ;  /* 0x00000000ff00723e */ /* 0x001fc800000000ff */
[----:B------:R-:W-:Y:S01]  /*1110*/  PRMT R19, R0, 0x7610, R19 ;  /* 0x0000761000137816 */ /* 0x000fe20000000013 */
[----:B------:R-:W-:Y:S06]  /*1120*/  BRA `(.L_x_285) ;  /* 0x0000000000107947 */ /* 0x000fec0003800000 */
.L_x_308:
[----:B------:R-:W2:Y:S02]  /*1130*/  LDG.E R4, desc[UR36][R4.64] ;  /* 0x0000002404047981 */ /* 0x000ea4000c1e1900 */
[----:B--2---:R-:W-:-:S04]  /*1140*/  I2FP.F32.U32 R0, R4 ;  /* 0x0000000400007245 */ /* 0x004fc80000201000 */
[----:B------:R-:W-:-:S04]  /*1150*/  F2FP.F16.F32.PACK_AB R0, RZ, R0 ;  /* 0x00000000ff00723e */ /* 0x000fc800000000ff */
[----:B------:R-:W-:-:S07]  /*1160*/  PRMT R19, R0, 0x7610, R19 ;  /* 0x0000761000137816 */ /* 0x000fce0000000013 */
.L_x_285:
[----:B------:R-:W2:Y:S02]  /*1170*/  S2R R23, SR_TID.X ;  /* 0x0000000000177919 */ /* 0x000ea40000002100 */
[----:B--2---:R-:W-:-:S07]  /*1180*/  VIADD R23, R23, 0x80 ;  /* 0x0000008017177836 */ /* 0x004fce0000000000 */
.L_x_279:
[----:B------:R-:W-:Y:S05]  /*1190*/  BSYNC B6 ;  /* 0x0000000000067941 */ /* 0x000fea0003800000 */
.L_x_278:
[----:B------:R-:W-:Y:S01]  /*11a0*/  ISETP.GE.AND P0, PT, R23, R16, PT ;  /* 0x000000101700720c */ /* 0x000fe20003f06270 */
[----:B------:R-:W-:-:S12]  /*11b0*/  BSSY B6, `(.L_x_313) ;  /* 0x000010e000067945 */ /* 0x000fd80003800000 */
[----:B------:R-:W-:Y:S05]  /*11c0*/  @P0 BRA `(.L_x_314) ;  /* 0x0000001000300947 */ /* 0x000fea0003800000 */
[----:B01----:R-:W0:Y:S01]  /*11d0*/  LDC.64 R4, c[0x0][0x220] ;  /* 0x00008800ff047b82 */ /* 0x003e220000000a00 */
[----:B------:R-:W-:Y:S01]  /*11e0*/  IMAD R0, R2, 0x200, R23 ;  /* 0x0000020002007824 */ /* 0x000fe200078e0217 */
[----:B------:R-:W-:Y:S01]  /*11f0*/  PRMT R6, R17, 0x9910, RZ ;  /* 0x0000991011067816 */ /* 0x000fe200000000ff */
[----:B------:R-:W-:Y:S02]  /*1200*/  ULDC UR4, c[0x0][0x230] ;  /* 0x00008c0000047ab9 */ /* 0x000fe40000000800 */
[----:B------:R-:W-:Y:S02]  /*1210*/  IMAD R3, R0, UR4, RZ ;  /* 0x0000000400037c24 */ /* 0x000fe4000f8e02ff */
[----:B------:R-:W-:-:S05]  /*1220*/  IMAD.MOV.U32 R0, RZ, RZ, R6 ;  /* 0x000000ffff007224 */ /* 0x000fca00078e0006 */
[----:B------:R-:W-:Y:S02]  /*1230*/  ISETP.GT.AND P1, PT, R0, 0x9, PT ;  /* 0x000000090000780c */ /* 0x000fe40003f24270 */
[----:B0-----:R-:W-:-:S05]  /*1240*/  IADD3 R4, P0, R3, R4, RZ ;  /* 0x0000000403047210 */ /* 0x001fca0007f1e0ff */
[----:B------:R-:W-:-:S06]  /*1250*/  IMAD.X R5, RZ, RZ, R5, P0 ;  /* 0x000000ffff057224 */ /* 0x000fcc00000e0605 */
        /* <DEDUP_REMOVED lines=14> */
.L_x_318:
[----:B------:R-:W2:Y:S02]  /*1340*/  LDG.E.U8 R4, desc[UR36][R4.64] ;  /* 0x0000002404047981 */ /* 0x000ea4000c1e1100 */
[----:B--2---:R-:W-:-:S04]  /*1350*/  I2FP.F32.U32 R0, R4 ;  /* 0x0000000400007245 */ /* 0x004fc80000201000 */
[----:B------:R-:W-:-:S04]  /*1360*/  F2FP.F16.F32.PACK_AB R0, RZ, R0 ;  /* 0x00000000ff00723e */ /* 0x000fc800000000ff */
[----:B------:R-:W-:Y:S01]  /*1370*/  PRMT R18, R0, 0x7610, R18 ;  /* 0x0000761000127816 */ /* 0x000fe20000000012 */
[----:B------:R-:W-:Y:S06]  /*1380*/  BRA `(.L_x_320) ;  /* 0x0000000c00bc7947 */ /* 0x000fec0003800000 */
.L_x_317:
        /* <DEDUP_REMOVED lines=11> */
.L_x_322:
[----:B------:R-:W2:Y:S02]  /*1440*/  LDG.E R4, desc[UR36][R4.64] ;  /* 0x0000002404047981 */ /* 0x000ea4000c1e1900 */
[----:B--2---:R-:W-:-:S04]  /*1450*/  I2FP.F32.S32 R0, R4 ;  /* 0x0000000400007245 */ /* 0x004fc80000201400 */
[----:B------:R-:W-:-:S04]  /*1460*/  F2FP.F16.F32.PACK_AB R0, RZ, R0 ;  /* 0x00000000ff00723e */ /* 0x000fc800000000ff */
[----:B------:R-:W-:Y:S01]  /*1470*/  PRMT R18, R0, 0x7610, R18 ;  /* 0x0000761000127816 */ /* 0x000fe20000000012 */
[----:B------:R-:W-:Y:S06]  /*1480*/  BRA `(.L_x_320) ;  /* 0x0000000c007c7947 */ /* 0x000fec0003800000 */
.L_x_321:
[----:B------:R-:W2:Y:S02]  /*1490*/  LDG.E.U16 R4, desc[UR36][R4.64] ;  /* 0x0000002404047981 */ /* 0x000ea4000c1e1500 */
[----:B--2---:R-:W0:Y:S02]  /*14a0*/  I2F.S16 R0, R4 ;  /* 0x0000000400007306 */ /* 0x004e240000101400 */
[----:B0-----:R-:W-:-:S04]  /*14b0*/  F2FP.F16.F32.PACK_AB R0, RZ, R0 ;  /* 0x00000000ff00723e */ /* 0x001fc800000000ff */
[----:B------:R-:W-:Y:S01]  /*14c0*/  PRMT R18, R0, 0x7610, R18 ;  /* 0x0000761000127816 */ /* 0x000fe20000000012 */
[----:B------:R-:W-:Y:S06]  /*14d0*/  BRA `(.L_x_320) ;  /* 0x0000000c00687947 */ /* 0x000fec0003800000 */
.L_x_316:
        /* <DEDUP_REMOVED lines=9> */
.L_x_324:
[----:B------:R0:W5:Y:S01]  /*1570*/  LDG.E.U16 R18, desc[UR36][R4.64] ;  /* 0x0000002404127981 */ /* 0x000162000c1e1500 */
[----:B------:R-:W-:Y:S05]  /*1580*/  BRA `(.L_x_320) ;  /* 0x0000000c003c7947 */ /* 0x000fea0003800000 */
.L_x_323:
        /* <DEDUP_REMOVED lines=9> */
.L_x_326:
[----:B------:R1:W5:Y:S01]  /*1620*/  LDG.E.U16 R18, desc[UR36][R4.64] ;  /* 0x0000002404127981 */ /* 0x000362000c1e1500 */
[----:B------:R-:W-:Y:S05]  /*1630*/  BRA `(.L_x_320) ;  /* 0x0000000c00107947 */ /* 0x000fea0003800000 */
.L_x_325:
        /* <DEDUP_REMOVED lines=9> */
.L_x_315:
        /* <DEDUP_REMOVED lines=14> */
.L_x_329:
        /* <DEDUP_REMOVED lines=9> */
.L_x_328:
        /* <DEDUP_REMOVED lines=28> */
.L_x_331:
[----:B------:R-:W2:Y:S02]  /*1a00*/  LDG.E.U8 R4, desc[UR36][R4.64] ;  /* 0x0000002404047981 */ /* 0x000ea4000c1e1100 */
[----:B--2---:R-:W-:-:S05]  /*1a10*/  IMAD.SHL.U32 R0, R4, 0x2000000, RZ ;  /* 0x0200000004007824 */ /* 0x004fca00078e00ff */
[----:B------:R-:W-:-:S13]  /*1a20*/  ISETP.GE.U32.AND P0, PT, R0, 0x8000000, PT ;  /* 0x080000000000780c */ /* 0x000fda0003f06070 */
[C---:B------:R-:W-:Y:S02]  /*1a30*/  @!P0 IMAD.SHL.U32 R0, R4.reuse, 0x100, RZ ;  /* 0x0000010004008824 */ /* 0x040fe400078e00ff */
[----:B------:R-:W-:-:S03]  /*1a40*/  @P0 IMAD.SHL.U32 R3, R4, 0x200000, RZ ;  /* 0x0020000004030824 */ /* 0x000fc600078e00ff */
        /* <DEDUP_REMOVED lines=10> */
.L_x_330:
[----:B------:R-:W2:Y:S02]  /*1af0*/  LDG.E.U16 R0, desc[UR36][R4.64] ;  /* 0x0000002404007981 */ /* 0x000ea4000c1e1500 */
[----:B--2---:R-:W-:-:S05]  /*1b00*/  IMAD.U32 R0, R0, 0x10000, RZ ;  /* 0x0001000000007824 */ /* 0x004fca00078e00ff */
[----:B------:R-:W-:-:S04]  /*1b10*/  F2FP.F16.F32.PACK_AB R0, RZ, R0 ;  /* 0x00000000ff00723e */ /* 0x000fc800000000ff */
[----:B------:R-:W-:Y:S01]  /*1b20*/  PRMT R18, R0, 0x7610, R18 ;  /* 0x0000761000127816 */ /* 0x000fe20000000012 */
[----:B------:R-:W-:Y:S06]  /*1b30*/  BRA `(.L_x_320) ;  /* 0x0000000400d07947 */ /* 0x000fec0003800000 */
.L_x_327:
        /* <DEDUP_REMOVED lines=13> */
.L_x_334:
        /* <DEDUP_REMOVED lines=21> */
.L_x_338:
[----:B------:R-:W-:Y:S05]  /*1d60*/  BSYNC B1 ;  /* 0x0000000000017941 */ /* 0x000fea0003800000 */
.L_x_337:
[----:B------:R-:W-:Y:S01]  /*1d70*/  LEA R5, R0, 0x3b800000, 0x17 ;  /* 0x3b80000000057811 */ /* 0x000fe200078eb8ff */
[----:B------:R-:W-:-:S05]  /*1d80*/  IMAD.SHL.U32 R0, R3, 0x100000, RZ ;  /* 0x0010000003007824 */ /* 0x000fca00078e00ff */
[----:B------:R-:W-:-:S07]  /*1d90*/  LOP3.LUT R0, R5, R0, R6, 0xfe, !PT ;  /* 0x0000000005007212 */ /* 0x000fce00078efe06 */
.L_x_336:
[----:B------:R-:W-:Y:S05]  /*1da0*/  BSYNC B0 ;  /* 0x0000000000007941 */ /* 0x000fea0003800000 */
.L_x_335:
[----:B------:R-:W-:-:S04]  /*1db0*/  F2FP.F16.F32.PACK_AB R0, RZ, R0 ;  /* 0x00000000ff00723e */ /* 0x000fc800000000ff */
[----:B------:R-:W-:Y:S01]  /*1dc0*/  PRMT R18, R0, 0x7610, R18 ;  /* 0x0000761000127816 */ /* 0x000fe20000000012 */
[----:B------:R-:W-:Y:S06]  /*1dd0*/  BRA `(.L_x_320) ;  /* 0x0000000400287947 */ /* 0x000fec0003800000 */
.L_x_333:
        /* <DEDUP_REMOVED lines=21> */
.L_x_342:
[----:B------:R-:W-:Y:S05]  /*1f30*/  BSYNC B1 ;  /* 0x0000000000017941 */ /* 0x000fea0003800000 */
.L_x_341:
[----:B------:R-:W-:Y:S01]  /*1f40*/  LEA R5, R0, 0x37800000, 0x17 ;  /* 0x3780000000057811 */ /* 0x000fe200078eb8ff */
[----:B------:R-:W-:-:S05]  /*1f50*/  IMAD.SHL.U32 R0, R3, 0x200000, RZ ;  /* 0x0020000003007824 */ /* 0x000fca00078e00ff */
[----:B------:R-:W-:-:S07]  /*1f60*/  LOP3.LUT R0, R5, R0, R6, 0xfe, !PT ;  /* 0x0000000005007212 */ /* 0x000fce00078efe06 */
.L_x_340:
[----:B------:R-:W-:Y:S05]  /*1f70*/  BSYNC B0 ;  /* 0x0000000000007941 */ /* 0x000fea0003800000 */
.L_x_339:
[----:B------:R-:W-:-:S04]  /*1f80*/  F2FP.F16.F32.PACK_AB R0, RZ, R0 ;  /* 0x00000000ff00723e */ /* 0x000fc800000000ff */
[----:B------:R-:W-:Y:S01]  /*1f90*/  PRMT R18, R0, 0x7610, R18 ;  /* 0x0000761000127816 */ /* 0x000fe20000000012 */
[----:B------:R-:W-:Y:S06]  /*1fa0*/  BRA `(.L_x_320) ;  /* 0x0000000000b47947 */ /* 0x000fec0003800000 */
.L_x_332:
        /* <DEDUP_REMOVED lines=14> */
.L_x_346:
[----:B------:R-:W-:Y:S05]  /*2090*/  BSYNC B0 ;  /* 0x0000000000007941 */ /* 0x000fea0003800000 */
.L_x_345:
[----:B------:R-:W-:-:S04]  /*20a0*/  F2FP.F16.F32.PACK_AB R0, RZ, R0 ;  /* 0x00000000ff00723e */ /* 0x000fc800000000ff */
[----:B------:R-:W-:Y:S01]  /*20b0*/  PRMT R18, R0, 0x7610, R18 ;  /* 0x0000761000127816 */ /* 0x000fe20000000012 */
[----:B------:R-:W-:Y:S06]  /*20c0*/  BRA `(.L_x_320) ;  /* 0x00000000006c7947 */ /* 0x000fec0003800000 */
.L_x_319:
        /* <DEDUP_REMOVED lines=15> */
[----:B0----5:R-:W-:Y:S05]  /*21c0*/  CALL.ABS.NOINC R14 ;  /* 0x000000000e007343 */ /* 0x021fea0003c00000 */
.L_x_347:
[----:B------:R-:W-:Y:S01]  /*21d0*/  PRMT R18, RZ, 0x7610, R18 ;  /* 0x00007610ff127816 */ /* 0x000fe20000000012 */
[----:B------:R-:W-:Y:S06]  /*21e0*/  BRA `(.L_x_320) ;  /* 0x0000000000247947 */ /* 0x000fec0003800000 */
.L_x_344:
[----:B------:R-:W2:Y:S02]  /*21f0*/  LDG.E.64 R4, desc[UR36][R4.64] ;  /* 0x0000002404047981 */ /* 0x000ea4000c1e1b00 */
[----:B--2---:R-:W0:Y:S02]  /*2200*/  I2F.U64 R0, R4 ;  /* 0x0000000400007312 */ /* 0x004e240000301000 */
[----:B0-----:R-:W-:-:S04]  /*2210*/  F2FP.F16.F32.PACK_AB R0, RZ, R0 ;  /* 0x00000000ff00723e */ /* 0x001fc800000000ff */
[----:B------:R-:W-:Y:S01]  /*2220*/  PRMT R18, R0, 0x7610, R18 ;  /* 0x0000761000127816 */ /* 0x000fe20000000012 */
[----:B------:R-:W-:Y:S06]  /*2230*/  BRA `(.L_x_320) ;  /* 0x0000000000107947 */ /* 0x000fec0003800000 */
.L_x_343:
[----:B------:R-:W2:Y:S02]  /*2240*/  LDG.E R4, desc[UR36][R4.64] ;  /* 0x0000002404047981 */ /* 0x000ea4000c1e1900 */
[----:B--2---:R-:W-:-:S04]  /*2250*/  I2FP.F32.U32 R0, R4 ;  /* 0x0000000400007245 */ /* 0x004fc80000201000 */
[----:B------:R-:W-:-:S04]  /*2260*/  F2FP.F16.F32.PACK_AB R0, RZ, R0 ;  /* 0x00000000ff00723e */ /* 0x000fc800000000ff */
[----:B------:R-:W-:-:S07]  /*2270*/  PRMT R18, R0, 0x7610, R18 ;  /* 0x0000761000127816 */ /* 0x000fce0000000012 */
.L_x_320:
[----:B------:R-:W-:-:S07]  /*2280*/  VIADD R23, R23, 0x80 ;  /* 0x0000008017177836 */ /* 0x000fce0000000000 */
.L_x_314:
[----:B------:R-:W-:Y:S05]  /*2290*/  BSYNC B6 ;  /* 0x0000000000067941 */ /* 0x000fea0003800000 */
.L_x_313:
[----:B------:R-:W-:Y:S01]  /*22a0*/  ISETP.GE.AND P0, PT, R23, R16, PT ;  /* 0x000000101700720c */ /* 0x000fe20003f06270 */
[----:B------:R-:W-:Y:S01]  /*22b0*/  BSSY B6, `(.L_x_348) ;  /* 0x0000110000067945 */ /* 0x000fe20003800000 */
[----:B------:R-:W-:Y:S02]  /*22c0*/  PRMT R22, RZ, 0x7610, R22 ;  /* 0x00007610ff167816 */ /* 0x000fe40000000016 */
[----:B------:R-:W-:-:S09]  /*22d0*/  PRMT R24, RZ, 0x7610, R24 ;  /* 0x00007610ff187816 */ /* 0x000fd20000000018 */
        /* <DEDUP_REMOVED lines=24> */
.L_x_353:
[----:B------:R-:W2:Y:S02]  /*2460*/  LDG.E.U8 R4, desc[UR36][R4.64] ;  /* 0x0000002404047981 */ /* 0x000ea4000c1e1100 */
[----:B--2---:R-:W-:-:S04]  /*2470*/  I2FP.F32.U32 R0, R4 ;  /* 0x0000000400007245 */ /* 0x004fc80000201000 */
[----:B------:R-:W-:-:S04]  /*2480*/  F2FP.F16.F32.PACK_AB R0, RZ, R0 ;  /* 0x00000000ff00723e */ /* 0x000fc800000000ff */
[----:B------:R-:W-:Y:S01]  /*2490*/  PRMT R24, R0, 0x7610, R24 ;  /* 0x0000761000187816 */ /* 0x000fe20000000018 */
[----:B------:R-:W-:Y:S06]  /*24a0*/  BRA `(.L_x_355) ;  /* 0x0000000c00bc7947 */ /* 0x000fec0003800000 */
.L_x_352:
        /* <DEDUP_REMOVED lines=11> */
.L_x_357:
[----:B------:R-:W2:Y:S02]  /*2560*/  LDG.E R4, desc[UR36][R4.64] ;  /* 0x0000002404047981 */ /* 0x000ea4000c1e1900 */
[----:B--2---:R-:W-:-:S04]  /*2570*/  I2FP.F32.S32 R0, R4 ;  /* 0x0000000400007245 */ /* 0x004fc80000201400 */
[----:B------:R-:W-:-:S04]  /*2580*/  F2FP.F16.F32.PACK_AB R0, RZ, R0 ;  /* 0x00000000ff00723e */ /* 0x000fc800000000ff */
[----:B------:R-:W-:Y:S01]  /*2590*/  PRMT R24, R0, 0x7610, R24 ;  /* 0x0000761000187816 */ /* 0x000fe20000000018 */
[----:B------:R-:W-:Y:S06]  /*25a0*/  BRA `(.L_x_355) ;  /* 0x0000000c007c7947 */ /* 0x000fec0003800000 */
.L_x_356:
[----:B------:R-:W2:Y:S02]  /*25b0*/  LDG.E.U16 R4, desc[UR36][R4.64] ;  /* 0x0000002404047981 */ /* 0x000ea4000c1e1500 */
[----:B--2---:R-:W0:Y:S02]  /*25c0*/  I2F.S16 R0, R4 ;  /* 0x0000000400007306 */ /* 0x004e240000101400 */
[----:B0-----:R-:W-:-:S04]  /*25d0*/  F2FP.F16.F32.PACK_AB R0, RZ, R0 ;  /* 0x00000000ff00723e */ /* 0x001fc800000000ff */
[----:B------:R-:W-:Y:S01]  /*25e0*/  PRMT R24, R0, 0x7610, R24 ;  /* 0x0000761000187816 */ /* 0x000fe20000000018 */
[----:B------:R-:W-:Y:S06]  /*25f0*/  BRA `(.L_x_355) ;  /* 0x0000000c00687947 */ /* 0x000fec0003800000 */
.L_x_351:
        /* <DEDUP_REMOVED lines=9> */
.L_x_359:
[----:B------:R0:W5:Y:S01]  /*2690*/  LDG.E.U16 R24, desc[UR36][R4.64] ;  /* 0x0000002404187981 */ /* 0x000162000c1e1500 */
[----:B------:R-:W-:Y:S05]  /*26a0*/  BRA `(.L_x_355) ;  /* 0x0000000c003c7947 */ /* 0x000fea0003800000 */
.L_x_358:
        /* <DEDUP_REMOVED lines=9> */
.L_x_361:
[----:B------:R1:W5:Y:S01]  /*2740*/  LDG.E.U16 R24, desc[UR36][R4.64] ;  /* 0x0000002404187981 */ /* 0x000362000c1e1500 */
[----:B------:R-:W-:Y:S05]  /*2750*/  BRA `(.L_x_355) ;  /* 0x0000000c00107947 */ /* 0x000fea0003800000 */
.L_x_360:
        /* <DEDUP_REMOVED lines=9> */
.L_x_350:
        /* <DEDUP_REMOVED lines=14> */
.L_x_364:
        /* <DEDUP_REMOVED lines=9> */
.L_x_363:
        /* <DEDUP_REMOVED lines=28> */
.L_x_366:
        /* <DEDUP_REMOVED lines=15> */
.L_x_365:
[----:B------:R-:W2:Y:S02]  /*2c10*/  LDG.E.U16 R0, desc[UR36][R4.64] ;  /* 0x0000002404007981 */ /* 0x000ea4000c1e1500 */
[----:B--2---:R-:W-:-:S05]  /*2c20*/  IMAD.U32 R0, R0, 0x10000, RZ ;  /* 0x0001000000007824 */ /* 0x004fca00078e00ff */
[----:B------:R-:W-:-:S04]  /*2c30*/  F2FP.F16.F32.PACK_AB R0, RZ, R0 ;  /* 0x00000000ff00723e */ /* 0x000fc800000000ff */
[----:B------:R-:W-:Y:S01]  /*2c40*/  PRMT R24, R0, 0x7610, R24 ;  /* 0x0000761000187816 */ /* 0x000fe20000000018 */
[----:B------:R-:W-:Y:S06]  /*2c50*/  BRA `(.L_x_355) ;  /* 0x0000000400d07947 */ /* 0x000fec0003800000 */
.L_x_362:
        /* <DEDUP_REMOVED lines=13> */
.L_x_369:
        /* <DEDUP_REMOVED lines=21> */
.L_x_373:
[----:B------:R-:W-:Y:S05]  /*2e80*/  BSYNC B1 ;  /* 0x0000000000017941 */ /* 0x000fea0003800000 */
.L_x_372:
[----:B------:R-:W-:Y:S01]  /*2e90*/  LEA R5, R0, 0x3b800000, 0x17 ;  /* 0x3b80000000057811 */ /* 0x000fe200078eb8ff */
[----:B------:R-:W-:-:S05]  /*2ea0*/  IMAD.SHL.U32 R0, R3, 0x100000, RZ ;  /* 0x0010000003007824 */ /* 0x000fca00078e00ff */
[----:B------:R-:W-:-:S07]  /*2eb0*/  LOP3.LUT R0, R5, R0, R6, 0xfe, !PT ;  /* 0x0000000005007212 */ /* 0x000fce00078efe06 */
.L_x_371:
[----:B------:R-:W-:Y:S05]  /*2ec0*/  BSYNC B0 ;  /* 0x0000000000007941 */ /* 0x000fea0003800000 */
.L_x_370:
[----:B------:R-:W-:-:S04]  /*2ed0*/  F2FP.F16.F32.PACK_AB R0, RZ, R0 ;  /* 0x00000000ff00723e */ /* 0x000fc800000000ff */
[----:B------:R-:W-:Y:S01]  /*2ee0*/  PRMT R24, R0, 0x7610, R24 ;  /* 0x0000761000187816 */ /* 0x000fe20000000018 */
[----:B------:R-:W-:Y:S06]  /*2ef0*/  BRA `(.L_x_355) ;  /* 0x0000000400287947 */ /* 0x000fec0003800000 */
.L_x_368:
        /* <DEDUP_REMOVED lines=21> */
.L_x_377:
[----:B------:R-:W-:Y:S05]  /*3050*/  BSYNC B1 ;  /* 0x0000000000017941 */ /* 0x000fea0003800000 */
.L_x_376:
[----:B------:R-:W-:Y:S01]  /*3060*/  LEA R5, R0, 0x37800000, 0x17 ;  /* 0x3780000000057811 */ /* 0x000fe200078eb8ff */
[----:B------:R-:W-:-:S05]  /*3070*/  IMAD.SHL.U32 R0, R3, 0x200000, RZ ;  /* 0x0020000003007824 */ /* 0x000fca00078e00ff */
[----:B------:R-:W-:-:S07]  /*3080*/  LOP3.LUT R0, R5, R0, R6, 0xfe, !PT ;  /* 0x0000000005007212 */ /* 0x000fce00078efe06 */
.L_x_375:
[----:B------:R-:W-:Y:S05]  /*3090*/  BSYNC B0 ;  /* 0x0000000000007941 */ /* 0x000fea0003800000 */
.L_x_374:
[----:B------:R-:W-:-:S04]  /*30a0*/  F2FP.F16.F32.PACK_AB R0, RZ, R0 ;  /* 0x00000000ff00723e */ /* 0x000fc800000000ff */
[----:B------:R-:W-:Y:S01]  /*30b0*/  PRMT R24, R0, 0x7610, R24 ;  /* 0x0000761000187816 */ /* 0x000fe20000000018 */
[----:B------:R-:W-:Y:S06]  /*30c0*/  BRA `(.L_x_355) ;  /* 0x0000000000b47947 */ /* 0x000fec0003800000 */
.L_x_367:
        /* <DEDUP_REMOVED lines=14> */
.L_x_381:
[----:B------:R-:W-:Y:S05]  /*31b0*/  BSYNC B0 ;  /* 0x0000000000007941 */ /* 0x000fea0003800000 */
.L_x_380:
[----:B------:R-:W-:-:S04]  /*31c0*/  F2FP.F16.F32.PACK_AB R0, RZ, R0 ;  /* 0x00000000ff00723e */ /* 0x000fc800000000ff */
[----:B------:R-:W-:Y:S01]  /*31d0*/  PRMT R24, R0, 0x7610, R24 ;  /* 0x0000761000187816 */ /* 0x000fe20000000018 */
[----:B------:R-:W-:Y:S06]  /*31e0*/  BRA `(.L_x_355) ;  /* 0x00000000006c7947 */ /* 0x000fec0003800000 */
.L_x_354:
        /* <DEDUP_REMOVED lines=16> */
.L_x_382:
[----:B------:R-:W-:Y:S01]  /*32f0*/  PRMT R24, RZ, 0x7610, R24 ;  /* 0x00007610ff187816 */ /* 0x000fe20000000018 */
[----:B------:R-:W-:Y:S06]  /*3300*/  BRA `(.L_x_355) ;  /* 0x0000000000247947 */ /* 0x000fec0003800000 */
.L_x_379:
[----:B------:R-:W2:Y:S02]  /*3310*/  LDG.E.64 R4, desc[UR36][R4.64] ;  /* 0x0000002404047981 */ /* 0x000ea4000c1e1b00 */
[----:B--2---:R-:W0:Y:S02]  /*3320*/  I2F.U64 R0, R4 ;  /* 0x0000000400007312 */ /* 0x004e240000301000 */
[----:B0-----:R-:W-:-:S04]  /*3330*/  F2FP.F16.F32.PACK_AB R0, RZ, R0 ;  /* 0x00000000ff00723e */ /* 0x001fc800000000ff */
[----:B------:R-:W-:Y:S01]  /*3340*/  PRMT R24, R0, 0x7610, R24 ;  /* 0x0000761000187816 */ /* 0x000fe20000000018 */
[----:B------:R-:W-:Y:S06]  /*3350*/  BRA `(.L_x_355) ;  /* 0x0000000000107947 */ /* 0x000fec0003800000 */
.L_x_378:
[----:B------:R-:W2:Y:S02]  /*3360*/  LDG.E R4, desc[UR36][R4.64] ;  /* 0x0000002404047981 */ /* 0x000ea4000c1e1900 */
[----:B--2---:R-:W-:-:S04]  /*3370*/  I2FP.F32.U32 R0, R4 ;  /* 0x0000000400007245 */ /* 0x004fc80000201000 */
[----:B------:R-:W-:-:S04]  /*3380*/  F2FP.F16.F32.PACK_AB R0, RZ, R0 ;  /* 0x00000000ff00723e */ /* 0x000fc800000000ff */
[----:B------:R-:W-:-:S07]  /*3390*/  PRMT R24, R0, 0x7610, R24 ;  /* 0x0000761000187816 */ /* 0x000fce0000000018 */
.L_x_355:
[----:B------:R-:W-:-:S07]  /*33a0*/  VIADD R23, R23, 0x80 ;  /* 0x0000008017177836 */ /* 0x000fce0000000000 */
.L_x_349:
[----:B------:R-:W-:Y:S05]  /*33b0*/  BSYNC B6 ;  /* 0x0000000000067941 */ /* 0x000fea0003800000 */
.L_x_348:
[----:B------:R-:W-:Y:S01]  /*33c0*/  ISETP.GE.AND P0, PT, R23, R16, PT ;  /* 0x000000101700720c */ /* 0x000fe20003f06270 */
[----:B------:R-:W-:-:S12]  /*33d0*/  BSSY B6, `(.L_x_383) ;  /* 0x000010c000067945 */ /* 0x000fd80003800000 */
[----:B------:R-:W-:Y:S05]  /*33e0*/  @P0 BRA `(.L_x_384) ;  /* 0x0000001000280947 */ /* 0x000fea0003800000 */
[----:B01----:R-:W0:Y:S01]  /*33f0*/  LDC.64 R4, c[0x0][0x220] ;  /* 0x00008800ff047b82 */ /* 0x003e220000000a00 */
        /* <DEDUP_REMOVED lines=21> */
.L_x_388:
[----:B------:R-:W2:Y:S02]  /*3550*/  LDG.E.U8 R4, desc[UR36][R4.64] ;  /* 0x0000002404047981 */ /* 0x000ea4000c1e1100 */
[----:B--2---:R-:W-:-:S04]  /*3560*/  I2FP.F32.U32 R0, R4 ;  /* 0x0000000400007245 */ /* 0x004fc80000201000 */
[----:B------:R-:W-:-:S04]  /*3570*/  F2FP.F16.F32.PACK_AB R0, RZ, R0 ;  /* 0x00000000ff00723e */ /* 0x000fc800000000ff */
[----:B------:R-:W-:Y:S01]  /*3580*/  PRMT R22, R0, 0x7610, R22 ;  /* 0x0000761000167816 */ /* 0x000fe20000000016 */
[----:B------:R-:W-:Y:S06]  /*3590*/  BRA `(.L_x_384) ;  /* 0x0000000c00bc7947 */ /* 0x000fec0003800000 */
.L_x_387:
        /* <DEDUP_REMOVED lines=11> */
.L_x_391:
[----:B------:R-:W2:Y:S02]  /*3650*/  LDG.E R4, desc[UR36][R4.64] ;  /* 0x0000002404047981 */ /* 0x000ea4000c1e1900 */
[----:B--2---:R-:W-:-:S04]  /*3660*/  I2FP.F32.S32 R0, R4 ;  /* 0x0000000400007245 */ /* 0x004fc80000201400 */
[----:B------:R-:W-:-:S04]  /*3670*/  F2FP.F16.F32.PACK_AB R0, RZ, R0 ;  /* 0x00000000ff00723e */ /* 0x000fc800000000ff */
[----:B------:R-:W-:Y:S01]  /*3680*/  PRMT R22, R0, 0x7610, R22 ;  /* 0x0000761000167816 */ /* 0x000fe20000000016 */
[----:B------:R-:W-:Y:S06]  /*3690*/  BRA `(.L_x_384) ;  /* 0x0000000c007c7947 */ /* 0x000fec0003800000 */
.L_x_390:
[----:B------:R-:W2:Y:S02]  /*36a0*/  LDG.E.U16 R4, desc[UR36][R4.64] ;  /* 0x0000002404047981 */ /* 0x000ea4000c1e1500 */
[----:B--2---:R-:W0:Y:S02]  /*36b0*/  I2F.S16 R0, R4 ;  /* 0x0000000400007306 */ /* 0x004e240000101400 */
[----:B0-----:R-:W-:-:S04]  /*36c0*/  F2FP.F16.F32.PACK_AB R0, RZ, R0 ;  /* 0x00000000ff00723e */ /* 0x001fc800000000ff */
[----:B------:R-:W-:Y:S01]  /*36d0*/  PRMT R22, R0, 0x7610, R22 ;  /* 0x0000761000167816 */ /* 0x000fe20000000016 */
[----:B------:R-:W-:Y:S06]  /*36e0*/  BRA `(.L_x_384) ;  /* 0x0000000c00687947 */ /* 0x000fec0003800000 */
.L_x_386:
        /* <DEDUP_REMOVED lines=9> */
.L_x_393:
[----:B------:R2:W5:Y:S01]  /*3780*/  LDG.E.U16 R22, desc[UR36][R4.64] ;  /* 0x0000002404167981 */ /* 0x000562000c1e1500 */
[----:B------:R-:W-:Y:S05]  /*3790*/  BRA `(.L_x_384) ;  /* 0x0000000c003c7947 */ /* 0x000fea0003800000 */
.L_x_392:
        /* <DEDUP_REMOVED lines=9> */
.L_x_395:
[----:B------:R3:W5:Y:S01]  /*3830*/  LDG.E.U16 R22, desc[UR36][R4.64] ;  /* 0x0000002404167981 */ /* 0x000762000c1e1500 */
[----:B------:R-:W-:Y:S05]  /*3840*/  BRA `(.L_x_384) ;  /* 0x0000000c00107947 */ /* 0x000fea0003800000 */
.L_x_394:
        /* <DEDUP_REMOVED lines=9> */
.L_x_385:
        /* <DEDUP_REMOVED lines=14> */
.L_x_398:
        /* <DEDUP_REMOVED lines=9> */
.L_x_397:
        /* <DEDUP_REMOVED lines=28> */
.L_x_400:
        /* <DEDUP_REMOVED lines=15> */
.L_x_399:
[----:B------:R-:W2:Y:S02]  /*3d00*/  LDG.E.U16 R0, desc[UR36][R4.64] ;  /* 0x0000002404007981 */ /* 0x000ea4000c1e1500 */
[----:B--2---:R-:W-:-:S05]  /*3d10*/  IMAD.U32 R0, R0, 0x10000, RZ ;  /* 0x0001000000007824 */ /* 0x004fca00078e00ff */
[----:B------:R-:W-:-:S04]  /*3d20*/  F2FP.F16.F32.PACK_AB R0, RZ, R0 ;  /* 0x00000000ff00723e */ /* 0x000fc800000000ff */
[----:B------:R-:W-:Y:S01]  /*3d30*/  PRMT R22, R0, 0x7610, R22 ;  /* 0x0000761000167816 */ /* 0x000fe20000000016 */
[----:B------:R-:W-:Y:S06]  /*3d40*/  BRA `(.L_x_384) ;  /* 0x0000000400d07947 */ /* 0x000fec0003800000 */
.L_x_396:
        /* <DEDUP_REMOVED lines=13> */
.L_x_403:
        /* <DEDUP_REMOVED lines=21> */
.L_x_407:
[----:B------:R-:W-:Y:S05]  /*3f70*/  BSYNC B1 ;  /* 0x0000000000017941 */ /* 0x000fea0003800000 */
.L_x_406:
[----:B------:R-:W-:Y:S01]  /*3f80*/  LEA R5, R0, 0x3b800000, 0x17 ;  /* 0x3b80000000057811 */ /* 0x000fe200078eb8ff */
[----:B------:R-:W-:-:S05]  /*3f90*/  IMAD.SHL.U32 R0, R3, 0x100000, RZ ;  /* 0x0010000003007824 */ /* 0x000fca00078e00ff */
[----:B------:R-:W-:-:S07]  /*3fa0*/  LOP3.LUT R0, R5, R0, R6, 0xfe, !PT ;  /* 0x0000000005007212 */ /* 0x000fce00078efe06 */
.L_x_405:
[----:B------:R-:W-:Y:S05]  /*3fb0*/  BSYNC B0 ;  /* 0x0000000000007941 */ /* 0x000fea0003800000 */
.L_x_404:
[----:B------:R-:W-:-:S04]  /*3fc0*/  F2FP.F16.F32.PACK_AB R0, RZ, R0 ;  /* 0x00000000ff00723e */ /* 0x000fc800000000ff */
[----:B------:R-:W-:Y:S01]  /*3fd0*/  PRMT R22, R0, 0x7610, R22 ;  /* 0x0000761000167816 */ /* 0x000fe20000000016 */
[----:B------:R-:W-:Y:S06]  /*3fe0*/  BRA `(.L_x_384) ;  /* 0x0000000400287947 */ /* 0x000fec0003800000 */
.L_x_402:
        /* <DEDUP_REMOVED lines=21> */
.L_x_411:
[----:B------:R-:W-:Y:S05]  /*4140*/  BSYNC B1 ;  /* 0x0000000000017941 */ /* 0x000fea0003800000 */
.L_x_410:
[----:B------:R-:W-:Y:S01]  /*4150*/  LEA R5, R0, 0x37800000, 0x17 ;  /* 0x3780000000057811 */ /* 0x000fe200078eb8ff */
[----:B------:R-:W-:-:S05]  /*4160*/  IMAD.SHL.U32 R0, R3, 0x200000, RZ ;  /* 0x0020000003007824 */ /* 0x000fca00078e00ff */
[----:B------:R-:W-:-:S07]  /*4170*/  LOP3.LUT R0, R5, R0, R6, 0xfe, !PT ;  /* 0x0000000005007212 */ /* 0x000fce00078efe06 */
.L_x_409:
[----:B------:R-:W-:Y:S05]  /*4180*/  BSYNC B0 ;  /* 0x0000000000007941 */ /* 0x000fea0003800000 */
.L_x_408:
[----:B------:R-:W-:-:S04]  /*4190*/  F2FP.F16.F32.PACK_AB R0, RZ, R0 ;  /* 0x00000000ff00723e */ /* 0x000fc800000000ff */
[----:B------:R-:W-:Y:S01]  /*41a0*/  PRMT R22, R0, 0x7610, R22 ;  /* 0x0000761000167816 */ /* 0x000fe20000000016 */
[----:B------:R-:W-:Y:S06]  /*41b0*/  BRA `(.L_x_384) ;  /* 0x0000000000b47947 */ /* 0x000fec0003800000 */
.L_x_401:
        /* <DEDUP_REMOVED lines=14> */
.L_x_415:
[----:B------:R-:W-:Y:S05]  /*42a0*/  BSYNC B0 ;  /* 0x0000000000007941 */ /* 0x000fea0003800000 */
.L_x_414:
[----:B------:R-:W-:-:S04]  /*42b0*/  F2FP.F16.F32.PACK_AB R0, RZ, R0 ;  /* 0x00000000ff00723e */ /* 0x000fc800000000ff */
[----:B------:R-:W-:Y:S01]  /*42c0*/  PRMT R22, R0, 0x7610, R22 ;  /* 0x0000761000167816 */ /* 0x000fe20000000016 */
[----:B------:R-:W-:Y:S06]  /*42d0*/  BRA `(.L_x_384) ;  /* 0x00000000006c7947 */ /* 0x000fec0003800000 */
.L_x_389:
        /* <DEDUP_REMOVED lines=16> */
.L_x_416:
[----:B------:R-:W-:Y:S01]  /*43e0*/  PRMT R22, RZ, 0x7610, R22 ;  /* 0x00007610ff167816 */ /* 0x000fe20000000016 */
[----:B------:R-:W-:Y:S06]  /*43f0*/  BRA `(.L_x_384) ;  /* 0x0000000000247947 */ /* 0x000fec0003800000 */
.L_x_413:
[----:B------:R-:W2:Y:S02]  /*4400*/  LDG.E.64 R4, desc[UR36][R4.64] ;  /* 0x0000002404047981 */ /* 0x000ea4000c1e1b00 */
[----:B--2---:R-:W0:Y:S02]  /*4410*/  I2F.U64 R0, R4 ;  /* 0x0000000400007312 */ /* 0x004e240000301000 */
[----:B0-----:R-:W-:-:S04]  /*4420*/  F2FP.F16.F32.PACK_AB R0, RZ, R0 ;  /* 0x00000000ff00723e */ /* 0x001fc800000000ff */
[----:B------:R-:W-:Y:S01]  /*4430*/  PRMT R22, R0, 0x7610, R22 ;  /* 0x0000761000167816 */ /* 0x000fe20000000016 */
[----:B------:R-:W-:Y:S06]  /*4440*/  BRA `(.L_x_384) ;  /* 0x0000000000107947 */ /* 0x000fec0003800000 */
.L_x_412:
[----:B------:R-:W2:Y:S02]  /*4450*/  LDG.E R4, desc[UR36][R4.64] ;  /* 0x0000002404047981 */ /* 0x000ea4000c1e1900 */
[----:B--2---:R-:W-:-:S04]  /*4460*/  I2FP.F32.U32 R0, R4 ;  /* 0x0000000400007245 */ /* 0x004fc80000201000 */
[----:B------:R-:W-:-:S04]  /*4470*/  F2FP.F16.F32.PACK_AB R0, RZ, R0 ;  /* 0x00000000ff00723e */ /* 0x000fc800000000ff */
[----:B------:R-:W-:-:S07]  /*4480*/  PRMT R22, R0, 0x7610, R22 ;  /* 0x0000761000167816 */ /* 0x000fce0000000016 */
.L_x_384:
[----:B------:R-:W-:Y:S05]  /*4490*/  BSYNC B6 ;  /* 0x0000000000067941 */ /* 0x000fea0003800000 */
.L_x_383:
[----:B------:R-:W0:Y:S01]  /*44a0*/  S2R R25, SR_TID.X ;  /* 0x0000000000197919 */ /* 0x000e220000002100 */
[----:B------:R-:W4:Y:S01]  /*44b0*/  LDC.U8 R17, c[0x0][0x234] ;  /* 0x00008d00ff117b82 */ /* 0x000f220000000000 */
[----:B------:R-:W-:Y:S01]  /*44c0*/  BSSY B6, `(.L_x_417) ;  /* 0x0000120000067945 */ /* 0x000fe20003800000 */
[C---:B0123--:R-:W-:Y:S01]  /*44d0*/  VIADD R5, R25.reuse, 0x100 ;  /* 0x0000010019057836 */ /* 0x04ffe20000000000 */
[CC--:B------:R-:W-:Y:S01]  /*44e0*/  ISETP.GE.AND P3, PT, R25.reuse, R16.reuse, PT ;  /* 0x000000101900720c */ /* 0x0c0fe20003f66270 */
[C---:B------:R-:W-:Y:S02]  /*44f0*/  VIADD R7, R25.reuse, 0x180 ;  /* 0x0000018019077836 */ /* 0x040fe40000000000 */
[----:B------:R-:W-:Y:S01]  /*4500*/  VIADD R23, R25, 0x80 ;  /* 0x0000008019177836 */ /* 0x000fe20000000000 */
[-C--:B------:R-:W-:Y:S02]  /*4510*/  ISETP.GE.AND P1, PT, R5, R16.reuse, PT ;  /* 0x000000100500720c */ /* 0x080fe40003f26270 */
[----:B------:R-:W-:-:S02]  /*4520*/  ISETP.GE.AND P2, PT, R7, R16, PT ;  /* 0x000000100700720c */ /* 0x000fc40003f46270 */
[----:B------:R-:W-:-:S05]  /*4530*/  ISETP.GE.AND P0, PT, R23, R16, PT ;  /* 0x000000101700720c */ /* 0x000fca0003f06270 */
[----:B-----5:R-:W-:-:S04]  /*4540*/  @!P3 HADD2.F32 R0, -RZ, R19.H0_H0 ;  /* 0x20000013ff00b230 */ /* 0x020fc80000004100 */
[----:B------:R-:W-:Y:S01]  /*4550*/  @!P1 HADD2.F32 R24, -RZ, R24.H0_H0 ;  /* 0x20000018ff189230 */ /* 0x000fe20000004100 */
[----:B------:R-:W-:Y:S01]  /*4560*/  @!P3 SHF.R.U32.HI R3, RZ, 0x1f, R0 ;  /* 0x0000001fff03b819 */ /* 0x000fe20000011600 */
[----:B------:R-:W-:Y:S02]  /*4570*/  @!P2 HADD2.F32 R5, -RZ, R22.H0_H0 ;  /* 0x20000016ff05a230 */ /* 0x000fe40000004100 */
[----:B------:R-:W-:Y:S01]  /*4580*/  @!P0 HADD2.F32 R4, -RZ, R18.H0_H0 ;  /* 0x20000012ff048230 */ /* 0x000fe20000004100 */
[----:B------:R-:W-:Y:S02]  /*4590*/  @!P1 SHF.R.U32.HI R18, RZ, 0x1f, R24 ;  /* 0x0000001fff129819 */ /* 0x000fe40000011618 */
[----:B------:R-:W-:Y:S02]  /*45a0*/  @!P2 SHF.R.U32.HI R19, RZ, 0x1f, R5 ;  /* 0x0000001fff13a819 */ /* 0x000fe40000011605 */
[----:B------:R-:W-:Y:S01]  /*45b0*/  @!P0 SHF.R.U32.HI R22, RZ, 0x1f, R4 ;  /* 0x0000001fff168819 */ /* 0x000fe20000011604 */
[----:B----4-:R-:W-:Y:S06]  /*45c0*/  @P3 BRA `(.L_x_418) ;  /* 0x00000010003c3947 */ /* 0x010fec0003800000 */
[----:B------:R-:W0:Y:S01]  /*45d0*/  LDC.64 R8, c[0x0][0x218] ;  /* 0x00008600ff087b82 */ /* 0x000e220000000a00 */
        /* <DEDUP_REMOVED lines=18> */
[----:B------:R-:W-:Y:S01]  /*4700*/  IMAD.MOV.U32 R25, RZ, RZ, R23 ;  /* 0x000000ffff197224 */ /* 0x000fe200078e0017 */
[----:B------:R-:W-:Y:S06]  /*4710*/  BRA `(.L_x_418) ;  /* 0x0000000c00e87947 */ /* 0x000fec0003800000 */
.L_x_422:
[----:B------:R0:W-:Y:S01]  /*4720*/  STG.E.U8 desc[UR36][R8.64], R3 ;  /* 0x0000000308007986 */ /* 0x0001e2000c101124 */
[----:B------:R-:W-:Y:S01]  /*4730*/  IMAD.MOV.U32 R25, RZ, RZ, R23 ;  /* 0x000000ffff197224 */ /* 0x000fe200078e0017 */
[----:B------:R-:W-:Y:S06]  /*4740*/  BRA `(.L_x_418) ;  /* 0x0000000c00dc7947 */ /* 0x000fec0003800000 */
.L_x_421:
[----:B------:R-:W-:-:S13]  /*4750*/  ISETP.NE.AND P0, PT, R0, 0x2, PT ;  /* 0x000000020000780c */ /* 0x000fda0003f05270 */
[----:B------:R-:W-:Y:S05]  /*4760*/  @!P0 BRA `(.L_x_424) ;  /* 0x0000000000388947 */ /* 0x000fea0003800000 */
[----:B------:R-:W-:-:S13]  /*4770*/  ISETP.NE.AND P0, PT, R0, 0x3, PT ;  /* 0x000000030000780c */ /* 0x000fda0003f05270 */
[----:B------:R-:W-:Y:S05]  /*4780*/  @!P0 BRA `(.L_x_425) ;  /* 0x0000000000208947 */ /* 0x000fea0003800000 */
[----:B------:R-:W-:-:S13]  /*4790*/  ISETP.NE.AND P0, PT, R0, 0x4, PT ;  /* 0x000000040000780c */ /* 0x000fda0003f05270 */
[----:B------:R-:W-:Y:S05]  /*47a0*/  @P0 BRA `(.L_x_423) ;  /* 0x0000000c00580947 */ /* 0x000fea0003800000 */
[----:B------:R-:W-:Y:S01]  /*47b0*/  PRMT R3, R3, 0x8880, RZ ;  /* 0x0000888003037816 */ /* 0x000fe200000000ff */
[----:B------:R-:W-:-:S04]  /*47c0*/  IMAD.MOV.U32 R25, RZ, RZ, R23 ;  /* 0x000000ffff197224 */ /* 0x000fc800078e0017 */
[----:B------:R-:W-:-:S05]  /*47d0*/  IMAD.MOV.U32 R4, RZ, RZ, R3 ;  /* 0x000000ffff047224 */ /* 0x000fca00078e0003 */
[----:B------:R-:W-:-:S05]  /*47e0*/  SHF.R.S32.HI R5, RZ, 0x1f, R4 ;  /* 0x0000001fff057819 */ /* 0x000fca0000011404 */
[----:B------:R0:W-:Y:S01]  /*47f0*/  STG.E.64 desc[UR36][R8.64], R4 ;  /* 0x0000000408007986 */ /* 0x0001e2000c101b24 */
[----:B------:R-:W-:Y:S05]  /*4800*/  BRA `(.L_x_418) ;  /* 0x0000000c00ac7947 */ /* 0x000fea0003800000 */
.L_x_425:
[----:B------:R-:W-:Y:S01]  /*4810*/  PRMT R3, R3, 0x8880, RZ ;  /* 0x0000888003037816 */ /* 0x000fe200000000ff */
[----:B------:R-:W-:-:S04]  /*4820*/  IMAD.MOV.U32 R25, RZ, RZ, R23 ;  /* 0x000000ffff197224 */ /* 0x000fc800078e0017 */
[----:B------:R0:W-:Y:S01]  /*4830*/  STG.E desc[UR36][R8.64], R3 ;  /* 0x0000000308007986 */ /* 0x0001e2000c101924 */
[----:B------:R-:W-:Y:S05]  /*4840*/  BRA `(.L_x_418) ;  /* 0x0000000c009c7947 */ /* 0x000fea0003800000 */
.L_x_424:
[----:B------:R-:W-:Y:S01]  /*4850*/  PRMT R3, R3, 0x8880, RZ ;  /* 0x0000888003037816 */ /* 0x000fe200000000ff */
[----:B------:R-:W-:-:S03]  /*4860*/  IMAD.MOV.U32 R25, RZ, RZ, R23 ;  /* 0x000000ffff197224 */ /* 0x000fc600078e0017 */
[----:B------:R-:W-:-:S05]  /*4870*/  PRMT R3, R3, 0x7710, RZ ;  /* 0x0000771003037816 */ /* 0x000fca00000000ff */
[----:B------:R0:W-:Y:S01]  /*4880*/  STG.E.U16 desc[UR36][R8.64], R3 ;  /* 0x0000000308007986 */ /* 0x0001e2000c101524 */
[----:B------:R-:W-:Y:S05]  /*4890*/  BRA `(.L_x_418) ;  /* 0x0000000c00887947 */ /* 0x000fea0003800000 */
.L_x_420:
[----:B------:R-:W-:-:S13]  /*48a0*/  ISETP.GT.AND P0, PT, R0, 0x6, PT ;  /* 0x000000060000780c */ /* 0x000fda0003f04270 */
[----:B------:R-:W-:Y:S05]  /*48b0*/  @P0 BRA `(.L_x_426) ;  /* 0x0000000000340947 */ /* 0x000fea0003800000 */
[----:B------:R-:W-:-:S13]  /*48c0*/  ISETP.NE.AND P0, PT, R0, 0x5, PT ;  /* 0x000000050000780c */ /* 0x000fda0003f05270 */
[----:B------:R-:W-:Y:S05]  /*48d0*/  @!P0 BRA `(.L_x_427) ;  /* 0x0000000000188947 */ /* 0x000fea0003800000 */
[----:B------:R-:W-:-:S13]  /*48e0*/  ISETP.NE.AND P0, PT, R0, 0x6, PT ;  /* 0x000000060000780c */ /* 0x000fda0003f05270 */
[----:B------:R-:W-:Y:S05]  /*48f0*/  @P0 BRA `(.L_x_423) ;  /* 0x0000000c00040947 */ /* 0x000fea0003800000 */
[----:B------:R-:W0:Y:S01]  /*4900*/  I2F.S8 R3, R3 ;  /* 0x0000000300037306 */ /* 0x000e220000001400 */
[----:B------:R-:W-:Y:S01]  /*4910*/  IMAD.MOV.U32 R25, RZ, RZ, R23 ;  /* 0x000000ffff197224 */ /* 0x000fe200078e0017 */
[----:B0-----:R0:W-:Y:S01]  /*4920*/  STG.E desc[UR36][R8.64], R3 ;  /* 0x0000000308007986 */ /* 0x0011e2000c101924 */
[----:B------:R-:W-:Y:S05]  /*4930*/  BRA `(.L_x_418) ;  /* 0x0000000c00607947 */ /* 0x000fea0003800000 */
.L_x_427:
[----:B------:R-:W0:Y:S01]  /*4940*/  I2F.S8 R0, R3 ;  /* 0x0000000300007306 */ /* 0x000e220000001400 */
[----:B------:R-:W-:Y:S01]  /*4950*/  IMAD.MOV.U32 R25, RZ, RZ, R23 ;  /* 0x000000ffff197224 */ /* 0x000fe200078e0017 */
[----:B0-----:R-:W-:-:S05]  /*4960*/  F2FP.F16.F32.PACK_AB R0, RZ, R0 ;  /* 0x00000000ff00723e */ /* 0x001fca00000000ff */
[----:B------:R0:W-:Y:S01]  /*4970*/  STG.E.U16 desc[UR36][R8.64], R0 ;  /* 0x0000000008007986 */ /* 0x0001e2000c101524 */
[----:B------:R-:W-:Y:S05]  /*4980*/  BRA `(.L_x_418) ;  /* 0x0000000c004c7947 */ /* 0x000fea0003800000 */
.L_x_426:
[----:B------:R-:W-:-:S13]  /*4990*/  ISETP.NE.AND P0, PT, R0, 0x7, PT ;  /* 0x000000070000780c */ /* 0x000fda0003f05270 */
[----:B------:R-:W-:Y:S05]  /*49a0*/  @!P0 BRA `(.L_x_428) ;  /* 0x00000000003c8947 */ /* 0x000fea0003800000 */
[----:B------:R-:W-:-:S13]  /*49b0*/  ISETP.NE.AND P0, PT, R0, 0x8, PT ;  /* 0x000000080000780c */ /* 0x000fda0003f05270 */
[----:B------:R-:W-:Y:S05]  /*49c0*/  @!P0 BRA `(.L_x_429) ;  /* 0x00000000001c8947 */ /* 0x000fea0003800000 */
[----:B------:R-:W-:-:S13]  /*49d0*/  ISETP.NE.AND P0, PT, R0, 0x9, PT ;  /* 0x000000090000780c */ /* 0x000fda0003f05270 */
[----:B------:R-:W-:Y:S05]  /*49e0*/  @P0 BRA `(.L_x_423) ;  /* 0x0000000800c80947 */ /* 0x000fea0003800000 */
[----:B------:R-:W0:Y:S01]  /*49f0*/  I2F.S8 R4, R3 ;  /* 0x0000000300047306 */ /* 0x000e220000001400 */
[----:B------:R-:W-:Y:S02]  /*4a00*/  IMAD.MOV.U32 R5, RZ, RZ, RZ ;  /* 0x000000ffff057224 */ /* 0x000fe400078e00ff */
[----:B------:R-:W-:-:S03]  /*4a10*/  IMAD.MOV.U32 R25, RZ, RZ, R23 ;  /* 0x000000ffff197224 */ /* 0x000fc600078e0017 */
[----:B0-----:R0:W-:Y:S01]  /*4a20*/  STG.E.64 desc[UR36][R8.64], R4 ;  /* 0x0000000408007986 */ /* 0x0011e2000c101b24 */
[----:B------:R-:W-:Y:S05]  /*4a30*/  BRA `(.L_x_418) ;  /* 0x0000000c00207947 */ /* 0x000fea0003800000 */
.L_x_429:
[----:B------:R-:W0:Y:S01]  /*4a40*/  I2F.S8 R3, R3 ;  /* 0x0000000300037306 */ /* 0x000e220000001400 */
[----:B------:R-:W-:Y:S01]  /*4a50*/  IMAD.MOV.U32 R25, RZ, RZ, R23 ;  /* 0x000000ffff197224 */ /* 0x000fe200078e0017 */
[----:B0-----:R-:W-:-:S04]  /*4a60*/  F2FP.F16.F32.PACK_AB R3, RZ, R3 ;  /* 0x00000003ff03723e */ /* 0x001fc800000000ff */
[----:B------:R-:W-:-:S05]  /*4a70*/  PRMT R3, R3, 0x5410, RZ ;  /* 0x0000541003037816 */ /* 0x000fca00000000ff */
[----:B------:R0:W-:Y:S01]  /*4a80*/  STG.E desc[UR36][R8.64], R3 ;  /* 0x0000000308007986 */ /* 0x0001e2000c101924 */
[----:B------:R-:W-:Y:S05]  /*4a90*/  BRA `(.L_x_418) ;  /* 0x0000000c00087947 */ /* 0x000fea0003800000 */
.L_x_428:
[----:B------:R-:W-:Y:S01]  /*4aa0*/  PRMT R4, R3, 0x8880, RZ ;  /* 0x0000888003047816 */ /* 0x000fe200000000ff */
[----:B------:R-:W-:-:S03]  /*4ab0*/  IMAD.MOV.U32 R25, RZ, RZ, R23 ;  /* 0x000000ffff197224 */ /* 0x000fc600078e0017 */
[----:B------:R-:W-:-:S06]  /*4ac0*/  PRMT R4, R4, 0x7710, RZ ;  /* 0x0000771004047816 */ /* 0x000fcc00000000ff */
[----:B------:R-:W0:Y:S02]  /*4ad0*/  I2F.F64.S16 R4, R4 ;  /* 0x0000000400047312 */ /* 0x000e240000101c00 */
[----:B0-----:R0:W-:Y:S01]  /*4ae0*/  STG.E.64 desc[UR36][R8.64], R4 ;  /* 0x0000000408007986 */ /* 0x0011e2000c101b24 */
[----:B------:R-:W-:Y:S05]  /*4af0*/  BRA `(.L_x_418) ;  /* 0x0000000800f07947 */ /* 0x000fea0003800000 */
.L_x_419:
        /* <DEDUP_REMOVED lines=8> */
[----:B------:R-:W-:Y:S01]  /*4b80*/  ISETP.NE.AND P0, PT, R3, RZ, PT ;  /* 0x000000ff0300720c */ /* 0x000fe20003f05270 */
[----:B------:R-:W-:-:S03]  /*4b90*/  IMAD.MOV.U32 R25, RZ, RZ, R23 ;  /* 0x000000ffff197224 */ /* 0x000fc600078e0017 */
[----:B------:R-:W-:-:S05]  /*4ba0*/  SEL R3, RZ, 0x1, !P0 ;  /* 0x00000001ff037807 */ /* 0x000fca0004000000 */
[----:B------:R0:W-:Y:S01]  /*4bb0*/  STG.E.U8 desc[UR36][R8.64], R3 ;  /* 0x0000000308007986 */ /* 0x0001e2000c101124 */
[----:B------:R-:W-:Y:S05]  /*4bc0*/  BRA `(.L_x_418) ;  /* 0x0000000800bc7947 */ /* 0x000fea0003800000 */
.L_x_432:
[----:B------:R-:W-:Y:S02]  /*4bd0*/  PRMT R4, R3, 0x8880, RZ ;  /* 0x0000888003047816 */ /* 0x000fe400000000ff */
[----:B------:R-:W-:Y:S01]  /*4be0*/  CS2R R6, SRZ ;  /* 0x0000000000067805 */ /* 0x000fe2000001ff00 */
[----:B------:R-:W-:Y:S01]  /*4bf0*/  IMAD.MOV.U32 R25, RZ, RZ, R23 ;  /* 0x000000ffff197224 */ /* 0x000fe200078e0017 */
[----:B------:R-:W-:-:S06]  /*4c00*/  PRMT R4, R4, 0x7710, RZ ;  /* 0x0000771004047816 */ /* 0x000fcc00000000ff */
[----:B------:R-:W0:Y:S02]  /*4c10*/  I2F.F64.S16 R4, R4 ;  /* 0x0000000400047312 */ /* 0x000e240000101c00 */
[----:B0-----:R0:W-:Y:S01]  /*4c20*/  STG.E.128 desc[UR36][R8.64], R4 ;  /* 0x0000000408007986 */ /* 0x0011e2000c101d24 */
[----:B------:R-:W-:Y:S05]  /*4c30*/  BRA `(.L_x_418) ;  /* 0x0000000800a07947 */ /* 0x000fea0003800000 */
.L_x_431:
[----:B------:R-:W-:-:S13]  /*4c40*/  ISETP.NE.AND P0, PT, R0, 0xf, PT ;  /* 0x0000000f0000780c */ /* 0x000fda0003f05270 */
[----:B------:R-:W-:Y:S05]  /*4c50*/  @!P0 BRA `(.L_x_433) ;  /* 0x0000000000bc8947 */ /* 0x000fea0003800000 */
[----:B------:R-:W-:-:S13]  /*4c60*/  ISETP.NE.AND P0, PT, R0, 0x17, PT ;  /* 0x000000170000780c */ /* 0x000fda0003f05270 */
[----:B------:R-:W-:Y:S05]  /*4c70*/  @!P0 BRA `(.L_x_434) ;  /* 0x0000000000588947 */ /* 0x000fea0003800000 */
[----:B------:R-:W-:-:S13]  /*4c80*/  ISETP.NE.AND P0, PT, R0, 0x18, PT ;  /* 0x000000180000780c */ /* 0x000fda0003f05270 */
[----:B------:R-:W-:Y:S05]  /*4c90*/  @P0 BRA `(.L_x_423) ;  /* 0x00000008001c0947 */ /* 0x000fea0003800000 */
[----:B------:R-:W0:Y:S01]  /*4ca0*/  I2F.S8 R3, R3 ;  /* 0x0000000300037306 */ /* 0x000e220000001400 */
        /* <DEDUP_REMOVED lines=8> */
[----:B------:R-:W-:-:S04]  /*4d30*/  @P0 SHF.R.U32.HI R0, RZ, 0x14, R3 ;  /* 0x00000014ff000819 */ /* 0x000fc80000011603 */
[----:B------:R-:W-:-:S04]  /*4d40*/  @P0 LOP3.LUT R0, R0, 0x1, RZ, 0xc0, !PT ;  /* 0x0000000100000812 */ /* 0x000fc800078ec0ff */
[----:B------:R-:W-:Y:S01]  /*4d50*/  @P0 IADD3 R0, R3, 0x407ffff, R0 ;  /* 0x0407ffff03000810 */ /* 0x000fe20007ffe000 */
[----:B------:R-:W-:-:S03]  /*4d60*/  @!P0 FADD.FTZ R3, R4, 16384 ;  /* 0x4680000004038421 */ /* 0x000fc60000010000 */
[----:B------:R-:W-:Y:S01]  /*4d70*/  @P0 SHF.R.U32.HI R0, RZ, 0x14, R0 ;  /* 0x00000014ff000819 */ /* 0x000fe20000011600 */
[----:B------:R-:W-:-:S07]  /*4d80*/  @!P0 VIADD R0, R3, 0xb9800000 ;  /* 0xb980000003008836 */ /* 0x000fce0000000000 */
.L_x_436:
[----:B------:R-:W-:Y:S05]  /*4d90*/  BSYNC B0 ;  /* 0x0000000000007941 */ /* 0x000fea0003800000 */
.L_x_435:
[----:B------:R-:W-:Y:S01]  /*4da0*/  LOP3.LUT R5, R0, R5, RZ, 0xfc, !PT ;  /* 0x0000000500057212 */ /* 0x000fe200078efcff */
[----:B------:R-:W-:-:S04]  /*4db0*/  IMAD.MOV.U32 R25, RZ, RZ, R23 ;  /* 0x000000ffff197224 */ /* 0x000fc800078e0017 */
[----:B------:R0:W-:Y:S01]  /*4dc0*/  STG.E.U8 desc[UR36][R8.64], R5 ;  /* 0x0000000508007986 */ /* 0x0001e2000c101124 */
[----:B------:R-:W-:Y:S05]  /*4dd0*/  BRA `(.L_x_418) ;  /* 0x0000000800387947 */ /* 0x000fea0003800000 */
.L_x_434:
[----:B------:R-:W0:Y:S01]  /*4de0*/  I2F.S8 R5, R3 ;  /* 0x0000000300057306 */ /* 0x000e220000001400 */
        /* <DEDUP_REMOVED lines=12> */
.L_x_438:
[----:B------:R-:W-:Y:S01]  /*4eb0*/  IMAD.MOV.U32 R0, RZ, RZ, 0x7f ;  /* 0x0000007fff007424 */ /* 0x000fe200078e00ff */
[----:B------:R-:W-:-:S04]  /*4ec0*/  ISETP.GT.U32.AND P0, PT, R4, 0x7f800000, PT ;  /* 0x7f8000000400780c */ /* 0x000fc80003f04070 */
[----:B------:R-:W-:-:S09]  /*4ed0*/  SEL R0, R0, 0x7c, P0 ;  /* 0x0000007c00007807 */ /* 0x000fd20000000000 */
.L_x_439:
[----:B------:R-:W-:Y:S05]  /*4ee0*/  BSYNC B0 ;  /* 0x0000000000007941 */ /* 0x000fea0003800000 */
.L_x_437:
[----:B------:R-:W-:Y:S01]  /*4ef0*/  LOP3.LUT R3, R5, 0x80000000, RZ, 0xc0, !PT ;  /* 0x8000000005037812 */ /* 0x000fe200078ec0ff */
[----:B------:R-:W-:-:S03]  /*4f00*/  IMAD.MOV.U32 R25, RZ, RZ, R23 ;  /* 0x000000ffff197224 */ /* 0x000fc600078e0017 */
[----:B------:R-:W-:-:S04]  /*4f10*/  SHF.R.U32.HI R3, RZ, 0x18, R3 ;  /* 0x00000018ff037819 */ /* 0x000fc80000011603 */
[----:B------:R-:W-:-:S05]  /*4f20*/  LOP3.LUT R3, R0, R3, RZ, 0xfc, !PT ;  /* 0x0000000300037212 */ /* 0x000fca00078efcff */
[----:B------:R0:W-:Y:S01]  /*4f30*/  STG.E.U8 desc[UR36][R8.64], R3 ;  /* 0x0000000308007986 */ /* 0x0001e2000c101124 */
[----:B------:R-:W-:Y:S05]  /*4f40*/  BRA `(.L_x_418) ;  /* 0x0000000400dc7947 */ /* 0x000fea0003800000 */
.L_x_433:
[----:B------:R-:W0:Y:S01]  /*4f50*/  I2F.S8 R0, R3 ;  /* 0x0000000300007306 */ /* 0x000e220000001400 */
[----:B------:R-:W-:Y:S01]  /*4f60*/  IMAD.MOV.U32 R25, RZ, RZ, R23 ;  /* 0x000000ffff197224 */ /* 0x000fe200078e0017 */
[----:B0-----:R-:W-:-:S05]  /*4f70*/  F2FP.BF16.F32.PACK_AB R0, RZ, R0 ;  /* 0x00000000ff00723e */ /* 0x001fca00000010ff */
[----:B------:R0:W-:Y:S01]  /*4f80*/  STG.E.U16 desc[UR36][R8.64], R0 ;  /* 0x0000000008007986 */ /* 0x0001e2000c101524 */
[----:B------:R-:W-:Y:S05]  /*4f90*/  BRA `(.L_x_418) ;  /* 0x0000000400c87947 */ /* 0x000fea0003800000 */
.L_x_430:
        /* <DEDUP_REMOVED lines=8> */
[----:B------:R-:W-:Y:S01]  /*5020*/  PRMT R3, R3, 0x8880, RZ ;  /* 0x0000888003037816 */ /* 0x000fe200000000ff */
[----:B------:R-:W-:-:S03]  /*5030*/  IMAD.MOV.U32 R25, RZ, RZ, R23 ;  /* 0x000000ffff197224 */ /* 0x000fc600078e0017 */
[----:B------:R-:W-:-:S05]  /*5040*/  PRMT R3, R3, 0x7710, RZ ;  /* 0x0000771003037816 */ /* 0x000fca00000000ff */
[----:B------:R4:W-:Y:S01]  /*5050*/  STG.E.U16 desc[UR36][R8.64], R3 ;  /* 0x0000000308007986 */ /* 0x0009e2000c101524 */
[----:B------:R-:W-:Y:S05]  /*5060*/  BRA `(.L_x_418) ;  /* 0x0000000400947947 */ /* 0x000fea0003800000 */
.L_x_442:
[----:B------:R-:W0:Y:S01]  /*5070*/  I2F.S8 R3, R3 ;  /* 0x0000000300037306 */ /* 0x000e220000001400 */
        /* <DEDUP_REMOVED lines=16> */
.L_x_445:
[----:B------:R-:W-:-:S04]  /*5180*/  LOP3.LUT R3, R3, 0x80000000, RZ, 0xc0, !PT ;  /* 0x8000000003037812 */ /* 0x000fc800078ec0ff */
[----:B------:R-:W-:-:S04]  /*5190*/  SHF.R.U32.HI R3, RZ, 0x18, R3 ;  /* 0x00000018ff037819 */ /* 0x000fc80000011603 */
[----:B------:R-:W-:-:S04]  /*51a0*/  LOP3.LUT R0, R0, R3, RZ, 0xfc, !PT ;  /* 0x0000000300007212 */ /* 0x000fc800078efcff */
[----:B------:R-:W-:-:S07]  /*51b0*/  PRMT R4, R0, 0x7610, R4 ;  /* 0x0000761000047816 */ /* 0x000fce0000000004 */
.L_x_444:
[----:B------:R-:W-:Y:S05]  /*51c0*/  BSYNC B0 ;  /* 0x0000000000007941 */ /* 0x000fea0003800000 */
.L_x_443:
[----:B------:R3:W-:Y:S01]  /*51d0*/  STG.E.U8 desc[UR36][R8.64], R4 ;  /* 0x0000000408007986 */ /* 0x0007e2000c101124 */
[----:B------:R-:W-:Y:S01]  /*51e0*/  IMAD.MOV.U32 R25, RZ, RZ, R23 ;  /* 0x000000ffff197224 */ /* 0x000fe200078e0017 */
[----:B------:R-:W-:Y:S06]  /*51f0*/  BRA `(.L_x_418) ;  /* 0x0000000400307947 */ /* 0x000fec0003800000 */
.L_x_441:
        /* <DEDUP_REMOVED lines=17> */
.L_x_448:
[----:B------:R-:W-:-:S04]  /*5310*/  LOP3.LUT R3, R3, 0x80000000, RZ, 0xc0, !PT ;  /* 0x8000000003037812 */ /* 0x000fc800078ec0ff */
[----:B------:R-:W-:-:S04]  /*5320*/  SHF.R.U32.HI R3, RZ, 0x18, R3 ;  /* 0x00000018ff037819 */ /* 0x000fc80000011603 */
[----:B------:R-:W-:-:S04]  /*5330*/  LOP3.LUT R0, R0, R3, RZ, 0xfc, !PT ;  /* 0x0000000300007212 */ /* 0x000fc800078efcff */
[----:B------:R-:W-:-:S07]  /*5340*/  PRMT R4, R0, 0x7610, R4 ;  /* 0x0000761000047816 */ /* 0x000fce0000000004 */
.L_x_447:
[----:B------:R-:W-:Y:S05]  /*5350*/  BSYNC B0 ;  /* 0x0000000000007941 */ /* 0x000fea0003800000 */
.L_x_446:
[----:B------:R0:W-:Y:S01]  /*5360*/  STG.E.U8 desc[UR36][R8.64], R4 ;  /* 0x0000000408007986 */ /* 0x0001e2000c101124 */
[----:B------:R-:W-:Y:S01]  /*5370*/  IMAD.MOV.U32 R25, RZ, RZ, R23 ;  /* 0x000000ffff197224 */ /* 0x000fe200078e0017 */
[----:B------:R-:W-:Y:S06]  /*5380*/  BRA `(.L_x_418) ;  /* 0x0000000000cc7947 */ /* 0x000fec0003800000 */
.L_x_440:
[----:B------:R-:W-:-:S13]  /*5390*/  ISETP.NE.AND P0, PT, R0, 0x1c, PT ;  /* 0x0000001c0000780c */ /* 0x000fda0003f05270 */
[----:B------:R-:W-:Y:S05]  /*53a0*/  @!P0 BRA `(.L_x_449) ;  /* 0x0000000000b88947 */ /* 0x000fea0003800000 */
[----:B------:R-:W-:-:S13]  /*53b0*/  ISETP.NE.AND P0, PT, R0, 0x1d, PT ;  /* 0x0000001d0000780c */ /* 0x000fda0003f05270 */
[----:B------:R-:W-:Y:S05]  /*53c0*/  @!P0 BRA `(.L_x_450) ;  /* 0x0000000000988947 */ /* 0x000fea0003800000 */
[----:B------:R-:W-:-:S13]  /*53d0*/  ISETP.NE.AND P0, PT, R0, 0x2c, PT ;  /* 0x0000002c0000780c */ /* 0x000fda0003f05270 */
[----:B------:R-:W-:Y:S05]  /*53e0*/  @P0 BRA `(.L_x_423) ;  /* 0x0000000000480947 */ /* 0x000fea0003800000 */
[----:B------:R-:W0:Y:S01]  /*53f0*/  I2F.S8 R6, R3 ;  /* 0x0000000300067306 */ /* 0x000e220000001400 */
[----:B------:R-:W-:Y:S01]  /*5400*/  IMAD.MOV.U32 R25, RZ, RZ, R23 ;  /* 0x000000ffff197224 */ /* 0x000fe200078e0017 */
[----:B0-----:R-:W-:-:S04]  /*5410*/  SHF.R.U32.HI R4, RZ, 0x17, R6 ;  /* 0x00000017ff047819 */ /* 0x001fc80000011606 */
[----:B------:R-:W-:-:S04]  /*5420*/  LOP3.LUT R5, R4, 0xff, RZ, 0xc0, !PT ;  /* 0x000000ff04057812 */ /* 0x000fc800078ec0ff */
[----:B------:R-:W-:-:S13]  /*5430*/  ISETP.NE.AND P2, PT, R5, 0xff, PT ;  /* 0x000000ff0500780c */ /* 0x000fda0003f45270 */
[--C-:B------:R-:W-:Y:S02]  /*5440*/  @P2 SHF.R.U32.HI R0, RZ, 0x16, R6.reuse ;  /* 0x00000016ff002819 */ /* 0x100fe40000011606 */
[----:B------:R-:W-:Y:S01]  /*5450*/  @P2 LOP3.LUT P0, RZ, R5, 0x3fffff, R6, 0xf8, !PT ;  /* 0x003fffff05ff2812 */ /* 0x000fe2000780f806 */
[----:B------:R-:W-:Y:S01]  /*5460*/  @P2 VIADD R5, R4, 0x1 ;  /* 0x0000000104052836 */ /* 0x000fe20000000000 */
[----:B------:R-:W-:-:S04]  /*5470*/  @P2 LOP3.LUT R0, R0, 0x1, RZ, 0xc0, !PT ;  /* 0x0000000100002812 */ /* 0x000fc800078ec0ff */
[----:B------:R-:W-:Y:S01]  /*5480*/  @P2 ISETP.EQ.U32.AND P1, PT, R0, 0x1, P0 ;  /* 0x000000010000280c */ /* 0x000fe20000722070 */
[----:B------:R-:W-:Y:S01]  /*5490*/  IMAD.MOV.U32 R0, RZ, RZ, 0xff ;  /* 0x000000ffff007424 */ /* 0x000fe200078e00ff */
[----:B------:R-:W-:Y:S02]  /*54a0*/  PLOP3.LUT P0, PT, PT, PT, PT, 0x80, 0x0 ;  /* 0x000000000000781c */ /* 0x000fe40003f0f070 */
[----:B------:R-:W-:Y:S02]  /*54b0*/  @P2 PLOP3.LUT P0, PT, P1, PT, PT, 0x80, 0x0 ;  /* 0x000000000000281c */ /* 0x000fe40000f0f070 */
[----:B------:R-:W-:-:S11]  /*54c0*/  PRMT R3, R0, 0x7610, R3 ;  /* 0x0000761000037816 */ /* 0x000fd60000000003 */
[----:B------:R-:W-:-:S04]  /*54d0*/  @!P0 IMAD.MOV R5, RZ, RZ, R4 ;  /* 0x000000ffff058224 */ /* 0x000fc800078e0204 */
[----:B------:R-:W-:-:S05]  /*54e0*/  @P2 IMAD.MOV.U32 R3, RZ, RZ, R5 ;  /* 0x000000ffff032224 */ /* 0x000fca00078e0005 */
[----:B------:R1:W-:Y:S01]  /*54f0*/  STG.E.U8 desc[UR36][R8.64], R3 ;  /* 0x0000000308007986 */ /* 0x0003e2000c101124 */
[----:B------:R-:W-:Y:S05]  /*5500*/  BRA `(.L_x_418) ;  /* 0x00000000006c7947 */ /* 0x000fea0003800000 */
.L_x_423:
        /* <DEDUP_REMOVED lines=16> */
.L_x_451:
[----:B------:R-:W-:Y:S01]  /*5610*/  IMAD.MOV.U32 R25, RZ, RZ, R23 ;  /* 0x000000ffff197224 */ /* 0x000fe200078e0017 */
[----:B------:R-:W-:Y:S06]  /*5620*/  BRA `(.L_x_418) ;  /* 0x0000000000247947 */ /* 0x000fec0003800000 */
.L_x_450:
[----:B------:R-:W-:Y:S01]  /*5630*/  PRMT R3, R3, 0x8880, RZ ;  /* 0x0000888003037816 */ /* 0x000fe200000000ff */
[----:B------:R-:W-:-:S04]  /*5640*/  IMAD.MOV.U32 R25, RZ, RZ, R23 ;  /* 0x000000ffff197224 */ /* 0x000fc800078e0017 */
[----:B------:R-:W-:-:S05]  /*5650*/  IMAD.MOV.U32 R4, RZ, RZ, R3 ;  /* 0x000000ffff047224 */ /* 0x000fca00078e0003 */
[----:B------:R-:W-:-:S05]  /*5660*/  SHF.R.S32.HI R5, RZ, 0x1f, R4 ;  /* 0x0000001fff057819 */ /* 0x000fca0000011404 */
[----:B------:R2:W-:Y:S01]  /*5670*/  STG.E.64 desc[UR36][R8.64], R4 ;  /* 0x0000000408007986 */ /* 0x0005e2000c101b24 */
[----:B------:R-:W-:Y:S05]  /*5680*/  BRA `(.L_x_418) ;  /* 0x00000000000c7947 */ /* 0x000fea0003800000 */
.L_x_449:
[----:B------:R-:W-:Y:S01]  /*5690*/  PRMT R3, R3, 0x8880, RZ ;  /* 0x0000888003037816 */ /* 0x000fe200000000ff */
[----:B------:R-:W-:-:S04]  /*56a0*/  IMAD.MOV.U32 R25, RZ, RZ, R23 ;  /* 0x000000ffff197224 */ /* 0x000fc800078e0017 */
[----:B------:R0:W-:Y:S03]  /*56b0*/  STG.E desc[UR36][R8.64], R3 ;  /* 0x0000000308007986 */ /* 0x0001e6000c101924 */
.L_x_418:
[----:B------:R-:W-:Y:S05]  /*56c0*/  BSYNC B6 ;  /* 0x0000000000067941 */ /* 0x000fea0003800000 */
.L_x_417:
[----:B------:R-:W-:Y:S01]  /*56d0*/  ISETP.GE.AND P0, PT, R25, R16, PT ;  /* 0x000000101900720c */ /* 0x000fe20003f06270 */
[----:B------:R-:W-:-:S12]  /*56e0*/  BSSY B6, `(.L_x_452) ;  /* 0x00001f2000067945 */ /* 0x000fd80003800000 */
[----:B------:R-:W-:Y:S05]  /*56f0*/  @P0 BRA `(.L_x_453) ;  /* 0x0000001c00c00947 */ /* 0x000fea0003800000 */
[----:B01234-:R-:W0:Y:S01]  /*5700*/  LDC.64 R8, c[0x0][0x218] ;  /* 0x00008600ff087b82 */ /* 0x01fe220000000a00 */
        /* <DEDUP_REMOVED lines=19> */
.L_x_457:
[----:B------:R0:W-:Y:S01]  /*5840*/  STG.E.U8 desc[UR36][R8.64], R22 ;  /* 0x0000001608007986 */ /* 0x0001e2000c101124 */
[----:B------:R-:W-:Y:S05]  /*5850*/  BRA `(.L_x_459) ;  /* 0x0000000c00807947 */ /* 0x000fea0003800000 */
.L_x_456:
[----:B------:R-:W-:-:S13]  /*5860*/  ISETP.NE.AND P0, PT, R0, 0x2, PT ;  /* 0x000000020000780c */ /* 0x000fda0003f05270 */
[----:B------:R-:W-:Y:S05]  /*5870*/  @!P0 BRA `(.L_x_460) ;  /* 0x00000000002c8947 */ /* 0x000fea0003800000 */
[----:B------:R-:W-:-:S13]  /*5880*/  ISETP.NE.AND P0, PT, R0, 0x3, PT ;  /* 0x000000030000780c */ /* 0x000fda0003f05270 */
[----:B------:R-:W-:Y:S05]  /*5890*/  @!P0 BRA `(.L_x_461) ;  /* 0x0000000000188947 */ /* 0x000fea0003800000 */
[----:B------:R-:W-:-:S13]  /*58a0*/  ISETP.NE.AND P0, PT, R0, 0x4, PT ;  /* 0x000000040000780c */ /* 0x000fda0003f05270 */
[----:B------:R-:W-:Y:S05]  /*58b0*/  @P0 BRA `(.L_x_458) ;  /* 0x0000000c000c0947 */ /* 0x000fea0003800000 */
[----:B------:R-:W-:-:S04]  /*58c0*/  PRMT R4, R22, 0x8880, RZ ;  /* 0x0000888016047816 */ /* 0x000fc800000000ff */
[----:B------:R-:W-:-:S05]  /*58d0*/  SHF.R.S32.HI R5, RZ, 0x1f, R4 ;  /* 0x0000001fff057819 */ /* 0x000fca0000011404 */
[----:B------:R0:W-:Y:S01]  /*58e0*/  STG.E.64 desc[UR36][R8.64], R4 ;  /* 0x0000000408007986 */ /* 0x0001e2000c101b24 */
[----:B------:R-:W-:Y:S05]  /*58f0*/  BRA `(.L_x_459) ;  /* 0x0000000c00587947 */ /* 0x000fea0003800000 */
.L_x_461:
[----:B------:R-:W-:-:S05]  /*5900*/  PRMT R3, R22, 0x8880, RZ ;  /* 0x0000888016037816 */ /* 0x000fca00000000ff */
[----:B------:R0:W-:Y:S01]  /*5910*/  STG.E desc[UR36][R8.64], R3 ;  /* 0x0000000308007986 */ /* 0x0001e2000c101924 */
[----:B------:R-:W-:Y:S05]  /*5920*/  BRA `(.L_x_459) ;  /* 0x0000000c004c7947 */ /* 0x000fea0003800000 */
.L_x_460:
[----:B------:R-:W-:-:S04]  /*5930*/  PRMT R3, R22, 0x8880, RZ ;  /* 0x0000888016037816 */ /* 0x000fc800000000ff */
[----:B------:R-:W-:-:S05]  /*5940*/  PRMT R3, R3, 0x7710, RZ ;  /* 0x0000771003037816 */ /* 0x000fca00000000ff */
[----:B------:R0:W-:Y:S01]  /*5950*/  STG.E.U16 desc[UR36][R8.64], R3 ;  /* 0x0000000308007986 */ /* 0x0001e2000c101524 */
[----:B------:R-:W-:Y:S05]  /*5960*/  BRA `(.L_x_459) ;  /* 0x0000000c003c7947 */ /* 0x000fea0003800000 */
.L_x_455:
[----:B------:R-:W-:-:S13]  /*5970*/  ISETP.GT.AND P0, PT, R0, 0x6, PT ;  /* 0x000000060000780c */ /* 0x000fda0003f04270 */
[----:B------:R-:W-:Y:S05]  /*5980*/  @P0 BRA `(.L_x_462) ;  /* 0x00000000002c0947 */ /* 0x000fea0003800000 */
[----:B------:R-:W-:-:S13]  /*5990*/  ISETP.NE.AND P0, PT, R0, 0x5, PT ;  /* 0x000000050000780c */ /* 0x000fda0003f05270 */
[----:B------:R-:W-:Y:S05]  /*59a0*/  @!P0 BRA `(.L_x_463) ;  /* 0x0000000000148947 */ /* 0x000fea0003800000 */
[----:B------:R-:W-:-:S13]  /*59b0*/  ISETP.NE.AND P0, PT, R0, 0x6, PT ;  /* 0x000000060000780c */ /* 0x000fda0003f05270 */
[----:B------:R-:W-:Y:S05]  /*59c0*/  @P0 BRA `(.L_x_458) ;  /* 0x0000000800c80947 */ /* 0x000fea0003800000 */
[----:B------:R-:W0:Y:S02]  /*59d0*/  I2F.S8 R3, R22 ;  /* 0x0000001600037306 */ /* 0x000e240000001400 */
[----:B0-----:R0:W-:Y:S01]  /*59e0*/  STG.E desc[UR36][R8.64], R3 ;  /* 0x0000000308007986 */ /* 0x0011e2000c101924 */
[----:B------:R-:W-:Y:S05]  /*59f0*/  BRA `(.L_x_459) ;  /* 0x0000000c00187947 */ /* 0x000fea0003800000 */
.L_x_463:
[----:B------:R-:W0:Y:S02]  /*5a00*/  I2F.S8 R0, R22 ;  /* 0x0000001600007306 */ /* 0x000e240000001400 */
[----:B0-----:R-:W-:-:S05]  /*5a10*/  F2FP.F16.F32.PACK_AB R0, RZ, R0 ;  /* 0x00000000ff00723e */ /* 0x001fca00000000ff */
[----:B------:R0:W-:Y:S01]  /*5a20*/  STG.E.U16 desc[UR36][R8.64], R0 ;  /* 0x0000000008007986 */ /* 0x0001e2000c101524 */
[----:B------:R-:W-:Y:S05]  /*5a30*/  BRA `(.L_x_459) ;  /* 0x0000000c00087947 */ /* 0x000fea0003800000 */
.L_x_462:
[----:B------:R-:W-:-:S13]  /*5a40*/  ISETP.NE.AND P0, PT, R0, 0x7, PT ;  /* 0x000000070000780c */ /* 0x000fda0003f05270 */
[----:B------:R-:W-:Y:S05]  /*5a50*/  @!P0 BRA `(.L_x_464) ;  /* 0x0000000000348947 */ /* 0x000fea0003800000 */
[----:B------:R-:W-:-:S13]  /*5a60*/  ISETP.NE.AND P0, PT, R0, 0x8, PT ;  /* 0x000000080000780c */ /* 0x000fda0003f05270 */
[----:B------:R-:W-:Y:S05]  /*5a70*/  @!P0 BRA `(.L_x_465) ;  /* 0x0000000000188947 */ /* 0x000fea0003800000 */
[----:B------:R-:W-:-:S13]  /*5a80*/  ISETP.NE.AND P0, PT, R0, 0x9, PT ;  /* 0x000000090000780c */ /* 0x000fda0003f05270 */
[----:B------:R-:W-:Y:S05]  /*5a90*/  @P0 BRA `(.L_x_458) ;  /* 0x0000000800940947 */ /* 0x000fea0003800000 */
[----:B------:R-:W0:Y:S01]  /*5aa0*/  I2F.S8 R22, R22 ;  /* 0x0000001600167306 */ /* 0x000e220000001400 */
[----:B------:R-:W-:-:S05]  /*5ab0*/  IMAD.MOV.U32 R23, RZ, RZ, RZ ;  /* 0x000000ffff177224 */ /* 0x000fca00078e00ff */
[----:B0-----:R0:W-:Y:S01]  /*5ac0*/  STG.E.64 desc[UR36][R8.64], R22 ;  /* 0x0000001608007986 */ /* 0x0011e2000c101b24 */
[----:B------:R-:W-:Y:S05]  /*5ad0*/  BRA `(.L_x_459) ;  /* 0x0000000800e07947 */ /* 0x000fea0003800000 */
.L_x_465:
[----:B------:R-:W0:Y:S02]  /*5ae0*/  I2F.S8 R22, R22 ;  /* 0x0000001600167306 */ /* 0x000e240000001400 */
[----:B0-----:R-:W-:-:S04]  /*5af0*/  F2FP.F16.F32.PACK_AB R3, RZ, R22 ;  /* 0x00000016ff03723e */ /* 0x001fc800000000ff */
[----:B------:R-:W-:-:S05]  /*5b00*/  PRMT R3, R3, 0x5410, RZ ;  /* 0x0000541003037816 */ /* 0x000fca00000000ff */
[----:B------:R0:W-:Y:S01]  /*5b10*/  STG.E desc[UR36][R8.64], R3 ;  /* 0x0000000308007986 */ /* 0x0001e2000c101924 */
[----:B------:R-:W-:Y:S05]  /*5b20*/  BRA `(.L_x_459) ;  /* 0x0000000800cc7947 */ /* 0x000fea0003800000 */
.L_x_464:
[----:B------:R-:W-:-:S04]  /*5b30*/  PRMT R4, R22, 0x8880, RZ ;  /* 0x0000888016047816 */ /* 0x000fc800000000ff */
[----:B------:R-:W-:-:S06]  /*5b40*/  PRMT R4, R4, 0x7710, RZ ;  /* 0x0000771004047816 */ /* 0x000fcc00000000ff */
[----:B------:R-:W0:Y:S02]  /*5b50*/  I2F.F64.S16 R4, R4 ;  /* 0x0000000400047312 */ /* 0x000e240000101c00 */
[----:B0-----:R0:W-:Y:S01]  /*5b60*/  STG.E.64 desc[UR36][R8.64], R4 ;  /* 0x0000000408007986 */ /* 0x0011e2000c101b24 */
[----:B------:R-:W-:Y:S05]  /*5b70*/  BRA `(.L_x_459) ;  /* 0x0000000800b87947 */ /* 0x000fea0003800000 */
.L_x_454:
        /* <DEDUP_REMOVED lines=8> */
[----:B------:R-:W-:-:S04]  /*5c00*/  ISETP.NE.AND P0, PT, R22, RZ, PT ;  /* 0x000000ff1600720c */ /* 0x000fc80003f05270 */
[----:B------:R-:W-:-:S05]  /*5c10*/  SEL R3, RZ, 0x1, !P0 ;  /* 0x00000001ff037807 */ /* 0x000fca0004000000 */
[----:B------:R0:W-:Y:S01]  /*5c20*/  STG.E.U8 desc[UR36][R8.64], R3 ;  /* 0x0000000308007986 */ /* 0x0001e2000c101124 */
[----:B------:R-:W-:Y:S05]  /*5c30*/  BRA `(.L_x_459) ;  /* 0x0000000800887947 */ /* 0x000fea0003800000 */
.L_x_468:
[----:B------:R-:W-:Y:S02]  /*5c40*/  PRMT R4, R22, 0x8880, RZ ;  /* 0x0000888016047816 */ /* 0x000fe400000000ff */
[----:B------:R-:W-:Y:S02]  /*5c50*/  CS2R R6, SRZ ;  /* 0x0000000000067805 */ /* 0x000fe4000001ff00 */
[----:B------:R-:W-:-:S06]  /*5c60*/  PRMT R4, R4, 0x7710, RZ ;  /* 0x0000771004047816 */ /* 0x000fcc00000000ff */
[----:B------:R-:W0:Y:S02]  /*5c70*/  I2F.F64.S16 R4, R4 ;  /* 0x0000000400047312 */ /* 0x000e240000101c00 */
[----:B0-----:R0:W-:Y:S01]  /*5c80*/  STG.E.128 desc[UR36][R8.64], R4 ;  /* 0x0000000408007986 */ /* 0x0011e2000c101d24 */
[----:B------:R-:W-:Y:S05]  /*5c90*/  BRA `(.L_x_459) ;  /* 0x0000000800707947 */ /* 0x000fea0003800000 */
.L_x_467:
        /* <DEDUP_REMOVED lines=21> */
.L_x_472:
[----:B------:R-:W-:Y:S05]  /*5df0*/  BSYNC B0 ;  /* 0x0000000000007941 */ /* 0x000fea0003800000 */
.L_x_471:
[----:B------:R-:W-:-:S05]  /*5e00*/  LOP3.LUT R5, R0, R5, RZ, 0xfc, !PT ;  /* 0x0000000500057212 */ /* 0x000fca00078efcff */
[----:B------:R0:W-:Y:S01]  /*5e10*/  STG.E.U8 desc[UR36][R8.64], R5 ;  /* 0x0000000508007986 */ /* 0x0001e2000c101124 */
[----:B------:R-:W-:Y:S05]  /*5e20*/  BRA `(.L_x_459) ;  /* 0x00000008000c7947 */ /* 0x000fea0003800000 */
.L_x_470:
        /* <DEDUP_REMOVED lines=13> */
.L_x_474:
[----:B------:R-:W-:Y:S01]  /*5f00*/  IMAD.MOV.U32 R0, RZ, RZ, 0x7f ;  /* 0x0000007fff007424 */ /* 0x000fe200078e00ff */
[----:B------:R-:W-:-:S04]  /*5f10*/  ISETP.GT.U32.AND P0, PT, R3, 0x7f800000, PT ;  /* 0x7f8000000300780c */ /* 0x000fc80003f04070 */
[----:B------:R-:W-:-:S09]  /*5f20*/  SEL R0, R0, 0x7c, P0 ;  /* 0x0000007c00007807 */ /* 0x000fd20000000000 */
.L_x_475:
[----:B------:R-:W-:Y:S05]  /*5f30*/  BSYNC B0 ;  /* 0x0000000000007941 */ /* 0x000fea0003800000 */
.L_x_473:
[----:B------:R-:W-:-:S04]  /*5f40*/  LOP3.LUT R3, R5, 0x80000000, RZ, 0xc0, !PT ;  /* 0x8000000005037812 */ /* 0x000fc800078ec0ff */
[----:B------:R-:W-:-:S04]  /*5f50*/  SHF.R.U32.HI R3, RZ, 0x18, R3 ;  /* 0x00000018ff037819 */ /* 0x000fc80000011603 */
[----:B------:R-:W-:-:S05]  /*5f60*/  LOP3.LUT R3, R0, R3, RZ, 0xfc, !PT ;  /* 0x0000000300037212 */ /* 0x000fca00078efcff */
[----:B------:R0:W-:Y:S01]  /*5f70*/  STG.E.U8 desc[UR36][R8.64], R3 ;  /* 0x0000000308007986 */ /* 0x0001e2000c101124 */
[----:B------:R-:W-:Y:S05]  /*5f80*/  BRA `(.L_x_459) ;  /* 0x0000000400b47947 */ /* 0x000fea0003800000 */
.L_x_469:
[----:B------:R-:W0:Y:S02]  /*5f90*/  I2F.S8 R0, R22 ;  /* 0x0000001600007306 */ /* 0x000e240000001400 */
[----:B0-----:R-:W-:-:S05]  /*5fa0*/  F2FP.BF16.F32.PACK_AB R0, RZ, R0 ;  /* 0x00000000ff00723e */ /* 0x001fca00000010ff */
[----:B------:R0:W-:Y:S01]  /*5fb0*/  STG.E.U16 desc[UR36][R8.64], R0 ;  /* 0x0000000008007986 */ /* 0x0001e2000c101524 */
[----:B------:R-:W-:Y:S05]  /*5fc0*/  BRA `(.L_x_459) ;  /* 0x0000000400a47947 */ /* 0x000fea0003800000 */
.L_x_466:
        /* <DEDUP_REMOVED lines=8> */
[----:B------:R-:W-:-:S04]  /*6050*/  PRMT R3, R22, 0x8880, RZ ;  /* 0x0000888016037816 */ /* 0x000fc800000000ff */
[----:B------:R-:W-:-:S05]  /*6060*/  PRMT R3, R3, 0x7710, RZ ;  /* 0x0000771003037816 */ /* 0x000fca00000000ff */
[----:B------:R4:W-:Y:S01]  /*6070*/  STG.E.U16 desc[UR36][R8.64], R3 ;  /* 0x0000000308007986 */ /* 0x0009e2000c101524 */
[----:B------:R-:W-:Y:S05]  /*6080*/  BRA `(.L_x_459) ;  /* 0x0000000400747947 */ /* 0x000fea0003800000 */
.L_x_478:
        /* <DEDUP_REMOVED lines=17> */
.L_x_481:
[----:B------:R-:W-:-:S04]  /*61a0*/  LOP3.LUT R3, R5, 0x80000000, RZ, 0xc0, !PT ;  /* 0x8000000005037812 */ /* 0x000fc800078ec0ff */
[----:B------:R-:W-:-:S04]  /*61b0*/  SHF.R.U32.HI R3, RZ, 0x18, R3 ;  /* 0x00000018ff037819 */ /* 0x000fc80000011603 */
[----:B------:R-:W-:-:S04]  /*61c0*/  LOP3.LUT R0, R0, R3, RZ, 0xfc, !PT ;  /* 0x0000000300007212 */ /* 0x000fc800078efcff */
[----:B------:R-:W-:-:S07]  /*61d0*/  PRMT R4, R0, 0x7610, R4 ;  /* 0x0000761000047816 */ /* 0x000fce0000000004 */
.L_x_480:
[----:B------:R-:W-:Y:S05]  /*61e0*/  BSYNC B0 ;  /* 0x0000000000007941 */ /* 0x000fea0003800000 */
.L_x_479:
[----:B------:R3:W-:Y:S01]  /*61f0*/  STG.E.U8 desc[UR36][R8.64], R4 ;  /* 0x0000000408007986 */ /* 0x0007e2000c101124 */
[----:B------:R-:W-:Y:S05]  /*6200*/  BRA `(.L_x_459) ;  /* 0x0000000400147947 */ /* 0x000fea0003800000 */
.L_x_477:
        /* <DEDUP_REMOVED lines=17> */
.L_x_484:
[----:B------:R-:W-:-:S04]  /*6320*/  LOP3.LUT R3, R5, 0x80000000, RZ, 0xc0, !PT ;  /* 0x8000000005037812 */ /* 0x000fc800078ec0ff */
[----:B------:R-:W-:-:S04]  /*6330*/  SHF.R.U32.HI R3, RZ, 0x18, R3 ;  /* 0x00000018ff037819 */ /* 0x000fc80000011603 */
[----:B------:R-:W-:-:S04]  /*6340*/  LOP3.LUT R0, R0, R3, RZ, 0xfc, !PT ;  /* 0x0000000300007212 */ /* 0x000fc800078efcff */
[----:B------:R-:W-:-:S07]  /*6350*/  PRMT R4, R0, 0x7610, R4 ;  /* 0x0000761000047816 */ /* 0x000fce0000000004 */
.L_x_483:
[----:B------:R-:W-:Y:S05]  /*6360*/  BSYNC B0 ;  /* 0x0000000000007941 */ /* 0x000fea0003800000 */
.L_x_482:
[----:B------:R0:W-:Y:S01]  /*6370*/  STG.E.U8 desc[UR36][R8.64], R4 ;  /* 0x0000000408007986 */ /* 0x0001e2000c101124 */
[----:B------:R-:W-:Y:S05]  /*6380*/  BRA `(.L_x_459) ;  /* 0x0000000000b47947 */ /* 0x000fea0003800000 */
.L_x_476:
[----:B------:R-:W-:-:S13]  /*6390*/  ISETP.NE.AND P0, PT, R0, 0x1c, PT ;  /* 0x0000001c0000780c */ /* 0x000fda0003f05270 */
[----:B------:R-:W-:Y:S05]  /*63a0*/  @!P0 BRA `(.L_x_485) ;  /* 0x0000000000a48947 */ /* 0x000fea0003800000 */
[----:B------:R-:W-:-:S13]  /*63b0*/  ISETP.NE.AND P0, PT, R0, 0x1d, PT ;  /* 0x0000001d0000780c */ /* 0x000fda0003f05270 */
[----:B------:R-:W-:Y:S05]  /*63c0*/  @!P0 BRA `(.L_x_486) ;  /* 0x00000000008c8947 */ /* 0x000fea0003800000 */
[----:B------:R-:W-:-:S13]  /*63d0*/  ISETP.NE.AND P0, PT, R0, 0x2c, PT ;  /* 0x0000002c0000780c */ /* 0x000fda0003f05270 */
[----:B------:R-:W-:Y:S05]  /*63e0*/  @P0 BRA `(.L_x_458) ;  /* 0x0000000000400947 */ /* 0x000fea0003800000 */
[----:B------:R-:W0:Y:S02]  /*63f0*/  I2F.S8 R22, R22 ;  /* 0x0000001600167306 */ /* 0x000e240000001400 */
        /* <DEDUP_REMOVED lines=15> */
.L_x_458:
        /* <DEDUP_REMOVED lines=16> */
.L_x_487:
[----:B------:R-:W-:Y:S05]  /*65f0*/  BRA `(.L_x_459) ;  /* 0x0000000000187947 */ /* 0x000fea0003800000 */
.L_x_486:
[----:B------:R-:W-:-:S04]  /*6600*/  PRMT R4, R22, 0x8880, RZ ;  /* 0x0000888016047816 */ /* 0x000fc800000000ff */
[----:B------:R-:W-:-:S05]  /*6610*/  SHF.R.S32.HI R5, RZ, 0x1f, R4 ;  /* 0x0000001fff057819 */ /* 0x000fca0000011404 */
[----:B------:R2:W-:Y:S01]  /*6620*/  STG.E.64 desc[UR36][R8.64], R4 ;  /* 0x0000000408007986 */ /* 0x0005e2000c101b24 */
[----:B------:R-:W-:Y:S05]  /*6630*/  BRA `(.L_x_459) ;  /* 0x0000000000087947 */ /* 0x000fea0003800000 */
.L_x_485:
[----:B------:R-:W-:-:S05]  /*6640*/  PRMT R3, R22, 0x8880, RZ ;  /* 0x0000888016037816 */ /* 0x000fca00000000ff */
[----:B------:R0:W-:Y:S02]  /*6650*/  STG.E desc[UR36][R8.64], R3 ;  /* 0x0000000308007986 */ /* 0x0001e4000c101924 */
.L_x_459:
[----:B------:R-:W-:-:S05]  /*6660*/  VIADD R25, R25, 0x80 ;  /* 0x0000008019197836 */ /* 0x000fca0000000000 */
[----:B------:R-:W-:-:S13]  /*6670*/  ISETP.GE.AND P0, PT, R25, R16, PT ;  /* 0x000000101900720c */ /* 0x000fda0003f06270 */
        /* <DEDUP_REMOVED lines=21> */
.L_x_491:
[----:B------:R3:W-:Y:S01]  /*67d0*/  STG.E.U8 desc[UR36][R8.64], R18 ;  /* 0x0000001208007986 */ /* 0x0007e2000c101124 */
[----:B------:R-:W-:Y:S05]  /*67e0*/  BRA `(.L_x_493) ;  /* 0x0000000c00807947 */ /* 0x000fea0003800000 */
.L_x_490:
        /* <DEDUP_REMOVED lines=10> */
.L_x_495:
[----:B------:R-:W-:-:S05]  /*6890*/  PRMT R3, R18, 0x8880, RZ ;  /* 0x0000888012037816 */ /* 0x000fca00000000ff */
[----:B------:R2:W-:Y:S01]  /*68a0*/  STG.E desc[UR36][R8.64], R3 ;  /* 0x0000000308007986 */ /* 0x0005e2000c101924 */
[----:B------:R-:W-:Y:S05]  /*68b0*/  BRA `(.L_x_493) ;  /* 0x0000000c004c7947 */ /* 0x000fea0003800000 */
.L_x_494:
[----:B------:R-:W-:-:S04]  /*68c0*/  PRMT R3, R18, 0x8880, RZ ;  /* 0x0000888012037816 */ /* 0x000fc800000000ff */
[----:B------:R-:W-:-:S05]  /*68d0*/  PRMT R3, R3, 0x7710, RZ ;  /* 0x0000771003037816 */ /* 0x000fca00000000ff */
[----:B------:R0:W-:Y:S01]  /*68e0*/  STG.E.U16 desc[UR36][R8.64], R3 ;  /* 0x0000000308007986 */ /* 0x0001e2000c101524 */
[----:B------:R-:W-:Y:S05]  /*68f0*/  BRA `(.L_x_493) ;  /* 0x0000000c003c7947 */ /* 0x000fea0003800000 */
.L_x_489:
        /* <DEDUP_REMOVED lines=9> */
.L_x_497:
[----:B------:R-:W0:Y:S02]  /*6990*/  I2F.S8 R0, R18 ;  /* 0x0000001200007306 */ /* 0x000e240000001400 */
[----:B0-----:R-:W-:-:S05]  /*69a0*/  F2FP.F16.F32.PACK_AB R0, RZ, R0 ;  /* 0x00000000ff00723e */ /* 0x001fca00000000ff */
[----:B------:R0:W-:Y:S01]  /*69b0*/  STG.E.U16 desc[UR36][R8.64], R0 ;  /* 0x0000000008007986 */ /* 0x0001e2000c101524 */
[----:B------:R-:W-:Y:S05]  /*69c0*/  BRA `(.L_x_493) ;  /* 0x0000000c00087947 */ /* 0x000fea0003800000 */
.L_x_496:
        /* <DEDUP_REMOVED lines=10> */
.L_x_499:
[----:B------:R-:W0:Y:S02]  /*6a70*/  I2F.S8 R18, R18 ;  /* 0x0000001200127306 */ /* 0x000e240000001400 */
[----:B0-----:R-:W-:-:S04]  /*6a80*/  F2FP.F16.F32.PACK_AB R3, RZ, R18 ;  /* 0x00000012ff03723e */ /* 0x001fc800000000ff */
[----:B------:R-:W-:-:S05]  /*6a90*/  PRMT R3, R3, 0x5410, RZ ;  /* 0x0000541003037816 */ /* 0x000fca00000000ff */
[----:B------:R0:W-:Y:S01]  /*6aa0*/  STG.E desc[UR36][R8.64], R3 ;  /* 0x0000000308007986 */ /* 0x0001e2000c101924 */
[----:B------:R-:W-:Y:S05]  /*6ab0*/  BRA `(.L_x_493) ;  /* 0x0000000800cc7947 */ /* 0x000fea0003800000 */
.L_x_498:
[----:B------:R-:W-:-:S04]  /*6ac0*/  PRMT R4, R18, 0x8880, RZ ;  /* 0x0000888012047816 */ /* 0x000fc800000000ff */
[----:B------:R-:W-:-:S06]  /*6ad0*/  PRMT R4, R4, 0x7710, RZ ;  /* 0x0000771004047816 */ /* 0x000fcc00000000ff */
[----:B------:R-:W0:Y:S02]  /*6ae0*/  I2F.F64.S16 R4, R4 ;  /* 0x0000000400047312 */ /* 0x000e240000101c00 */
[----:B0-----:R0:W-:Y:S01]  /*6af0*/  STG.E.64 desc[UR36][R8.64], R4 ;  /* 0x0000000408007986 */ /* 0x0011e2000c101b24 */
[----:B------:R-:W-:Y:S05]  /*6b00*/  BRA `(.L_x_493) ;  /* 0x0000000800b87947 */ /* 0x000fea0003800000 */
.L_x_488:
        /* <DEDUP_REMOVED lines=12> */
.L_x_502:
[----:B------:R-:W-:Y:S02]  /*6bd0*/  PRMT R4, R18, 0x8880, RZ ;  /* 0x0000888012047816 */ /* 0x000fe400000000ff */
[----:B------:R-:W-:Y:S02]  /*6be0*/  CS2R R6, SRZ ;  /* 0x0000000000067805 */ /* 0x000fe4000001ff00 */
[----:B------:R-:W-:-:S06]  /*6bf0*/  PRMT R4, R4, 0x7710, RZ ;  /* 0x0000771004047816 */ /* 0x000fcc00000000ff */
[----:B------:R-:W0:Y:S02]  /*6c00*/  I2F.F64.S16 R4, R4 ;  /* 0x0000000400047312 */ /* 0x000e240000101c00 */
[----:B0-----:R0:W-:Y:S01]  /*6c10*/  STG.E.128 desc[UR36][R8.64], R4 ;  /* 0x0000000408007986 */ /* 0x0011e2000c101d24 */
[----:B------:R-:W-:Y:S05]  /*6c20*/  BRA `(.L_x_493) ;  /* 0x0000000800707947 */ /* 0x000fea0003800000 */
.L_x_501:
        /* <DEDUP_REMOVED lines=21> */
.L_x_506:
[----:B------:R-:W-:Y:S05]  /*6d80*/  BSYNC B0 ;  /* 0x0000000000007941 */ /* 0x000fea0003800000 */
.L_x_505:
[----:B------:R-:W-:-:S05]  /*6d90*/  LOP3.LUT R5, R0, R5, RZ, 0xfc, !PT ;  /* 0x0000000500057212 */ /* 0x000fca00078efcff */
[----:B------:R0:W-:Y:S01]  /*6da0*/  STG.E.U8 desc[UR36][R8.64], R5 ;  /* 0x0000000508007986 */ /* 0x0001e2000c101124 */
[----:B------:R-:W-:Y:S05]  /*6db0*/  BRA `(.L_x_493) ;  /* 0x00000008000c7947 */ /* 0x000fea0003800000 */
.L_x_504:
        /* <DEDUP_REMOVED lines=13> */
.L_x_508:
[----:B------:R-:W-:Y:S01]  /*6e90*/  IMAD.MOV.U32 R0, RZ, RZ, 0x7f ;  /* 0x0000007fff007424 */ /* 0x000fe200078e00ff */
[----:B------:R-:W-:-:S04]  /*6ea0*/  ISETP.GT.U32.AND P0, PT, R3, 0x7f800000, PT ;  /* 0x7f8000000300780c */ /* 0x000fc80003f04070 */
[----:B------:R-:W-:-:S09]  /*6eb0*/  SEL R0, R0, 0x7c, P0 ;  /* 0x0000007c00007807 */ /* 0x000fd20000000000 */
.L_x_509:
[----:B------:R-:W-:Y:S05]  /*6ec0*/  BSYNC B0 ;  /* 0x0000000000007941 */ /* 0x000fea0003800000 */
.L_x_507:
[----:B------:R-:W-:-:S04]  /*6ed0*/  LOP3.LUT R3, R5, 0x80000000, RZ, 0xc0, !PT ;  /* 0x8000000005037812 */ /* 0x000fc800078ec0ff */
[----:B------:R-:W-:-:S04]  /*6ee0*/  SHF.R.U32.HI R3, RZ, 0x18, R3 ;  /* 0x00000018ff037819 */ /* 0x000fc80000011603 */
[----:B------:R-:W-:-:S05]  /*6ef0*/  LOP3.LUT R3, R0, R3, RZ, 0xfc, !PT ;  /* 0x0000000300037212 */ /* 0x000fca00078efcff */
[----:B------:R0:W-:Y:S01]  /*6f00*/  STG.E.U8 desc[UR36][R8.64], R3 ;  /* 0x0000000308007986 */ /* 0x0001e2000c101124 */
[----:B------:R-:W-:Y:S05]  /*6f10*/  BRA `(.L_x_493) ;  /* 0x0000000400b47947 */ /* 0x000fea0003800000 */
.L_x_503:
[----:B------:R-:W0:Y:S02]  /*6f20*/  I2F.S8 R0, R18 ;  /* 0x0000001200007306 */ /* 0x000e240000001400 */
[----:B0-----:R-:W-:-:S05]  /*6f30*/  F2FP.BF16.F32.PACK_AB R0, RZ, R0 ;  /* 0x00000000ff00723e */ /* 0x001fca00000010ff */
[----:B------:R0:W-:Y:S01]  /*6f40*/  STG.E.U16 desc[UR36][R8.64], R0 ;  /* 0x0000000008007986 */ /* 0x0001e2000c101524 */
[----:B------:R-:W-:Y:S05]  /*6f50*/  BRA `(.L_x_493) ;  /* 0x0000000400a47947 */ /* 0x000fea0003800000 */
.L_x_500:
        /* <DEDUP_REMOVED lines=12> */
.L_x_512:
        /* <DEDUP_REMOVED lines=17> */
.L_x_515:
[----:B------:R-:W-:-:S04]  /*7130*/  LOP3.LUT R3, R5, 0x80000000, RZ, 0xc0, !PT ;  /* 0x8000000005037812 */ /* 0x000fc800078ec0ff */
[----:B------:R-:W-:-:S04]  /*7140*/  SHF.R.U32.HI R3, RZ, 0x18, R3 ;  /* 0x00000018ff037819 */ /* 0x000fc80000011603 */
[----:B------:R-:W-:-:S04]  /*7150*/  LOP3.LUT R0, R0, R3, RZ, 0xfc, !PT ;  /* 0x0000000300007212 */ /* 0x000fc800078efcff */
[----:B------:R-:W-:-:S07]  /*7160*/  PRMT R4, R0, 0x7610, R4 ;  /* 0x0000761000047816 */ /* 0x000fce0000000004 */
.L_x_514:
[----:B------:R-:W-:Y:S05]  /*7170*/  BSYNC B0 ;  /* 0x0000000000007941 */ /* 0x000fea0003800000 */
.L_x_513:
[----:B------:R0:W-:Y:S01]  /*7180*/  STG.E.U8 desc[UR36][R8.64], R4 ;  /* 0x0000000408007986 */ /* 0x0001e2000c101124 */
[----:B------:R-:W-:Y:S05]  /*7190*/  BRA `(.L_x_493) ;  /* 0x0000000400147947 */ /* 0x000fea0003800000 */
.L_x_511:
        /* <DEDUP_REMOVED lines=17> */
.L_x_518:
[----:B------:R-:W-:-:S04]  /*72b0*/  LOP3.LUT R3, R5, 0x80000000, RZ, 0xc0, !PT ;  /* 0x8000000005037812 */ /* 0x000fc800078ec0ff */
[----:B------:R-:W-:-:S04]  /*72c0*/  SHF.R.U32.HI R3, RZ, 0x18, R3 ;  /* 0x00000018ff037819 */ /* 0x000fc80000011603 */
[----:B------:R-:W-:-:S04]  /*72d0*/  LOP3.LUT R0, R0, R3, RZ, 0xfc, !PT ;  /* 0x0000000300007212 */ /* 0x000fc800078efcff */
[----:B------:R-:W-:-:S07]  /*72e0*/  PRMT R4, R0, 0x7610, R4 ;  /* 0x0000761000047816 */ /* 0x000fce0000000004 */
.L_x_517:
[----:B------:R-:W-:Y:S05]  /*72f0*/  BSYNC B0 ;  /* 0x0000000000007941 */ /* 0x000fea0003800000 */
.L_x_516:
[----:B------:R0:W-:Y:S01]  /*7300*/  STG.E.U8 desc[UR36][R8.64], R4 ;  /* 0x0000000408007986 */ /* 0x0001e2000c101124 */
[----:B------:R-:W-:Y:S05]  /*7310*/  BRA `(.L_x_493) ;  /* 0x0000000000b47947 */ /* 0x000fea0003800000 */
.L_x_510:
        /* <DEDUP_REMOVED lines=22> */
.L_x_492:
        /* <DEDUP_REMOVED lines=16> */
.L_x_521:
[----:B------:R-:W-:Y:S05]  /*7580*/  BRA `(.L_x_493) ;  /* 0x0000000000187947 */ /* 0x000fea0003800000 */
.L_x_520:
[----:B------:R-:W-:-:S04]  /*7590*/  PRMT R4, R18, 0x8880, RZ ;  /* 0x0000888012047816 */ /* 0x000fc800000000ff */
[----:B------:R-:W-:-:S05]  /*75a0*/  SHF.R.S32.HI R5, RZ, 0x1f, R4 ;  /* 0x0000001fff057819 */ /* 0x000fca0000011404 */
[----:B------:R0:W-:Y:S01]  /*75b0*/  STG.E.64 desc[UR36][R8.64], R4 ;  /* 0x0000000408007986 */ /* 0x0001e2000c101b24 */
[----:B------:R-:W-:Y:S05]  /*75c0*/  BRA `(.L_x_493) ;  /* 0x0000000000087947 */ /* 0x000fea0003800000 */
.L_x_519:
[----:B------:R-:W-:-:S05]  /*75d0*/  PRMT R3, R18, 0x8880, RZ ;  /* 0x0000888012037816 */ /* 0x000fca00000000ff */
[----:B------:R0:W-:Y:S02]  /*75e0*/  STG.E desc[UR36][R8.64], R3 ;  /* 0x0000000308007986 */ /* 0x0001e4000c101924 */
.L_x_493:
[----:B------:R-:W-:-:S07]  /*75f0*/  VIADD R25, R25, 0x80 ;  /* 0x0000008019197836 */ /* 0x000fce0000000000 */
.L_x_453:
[----:B------:R-:W-:Y:S05]  /*7600*/  BSYNC B6 ;  /* 0x0000000000067941 */ /* 0x000fea0003800000 */
.L_x_452:
[----:B------:R-:W-:-:S13]  /*7610*/  ISETP.GE.AND P0, PT, R25, R16, PT ;  /* 0x000000101900720c */ /* 0x000fda0003f06270 */
[----:B------:R-:W-:Y:S05]  /*7620*/  @P0 EXIT ;  /* 0x000000000000094d */ /* 0x000fea0003800000 */
[----:B0123--:R-:W0:Y:S01]  /*7630*/  LDC.64 R4, c[0x0][0x218] ;  /* 0x00008600ff047b82 */ /* 0x00fe220000000a00 */
[----:B------:R-:W-:Y:S01]  /*7640*/  PRMT R0, R17, 0x9910, RZ ;  /* 0x0000991011007816 */ /* 0x000fe200000000ff */
[----:B------:R-:W-:Y:S01]  /*7650*/  IMAD R2, R2, 0x200, R25 ;  /* 0x0000020002027824 */ /* 0x000fe200078e0219 */
[----:B------:R-:W-:Y:S02]  /*7660*/  ULDC UR4, c[0x0][0x238] ;  /* 0x00008e0000047ab9 */ /* 0x000fe40000000800 */
[----:B------:R-:W-:Y:S01]  /*7670*/  ISETP.GT.AND P1, PT, R0, 0x9, PT ;  /* 0x000000090000780c */ /* 0x000fe20003f24270 */
[----:B----4-:R-:W-:-:S05]  /*7680*/  IMAD R3, R2, UR4, RZ ;  /* 0x0000000402037c24 */ /* 0x010fca000f8e02ff */
        /* <DEDUP_REMOVED lines=13> */
.L_x_525:
[----:B------:R-:W-:Y:S01]  /*7760*/  STG.E.U8 desc[UR36][R2.64], R19 ;  /* 0x0000001302007986 */ /* 0x000fe2000c101124 */
[----:B------:R-:W-:Y:S05]  /*7770*/  EXIT ;  /* 0x000000000000794d */ /* 0x000fea0003800000 */
.L_x_524:
        /* <DEDUP_REMOVED lines=8> */
[----:B------:R-:W-:Y:S01]  /*7800*/  STG.E.64 desc[UR36][R2.64], R4 ;  /* 0x0000000402007986 */ /* 0x000fe2000c101b24 */
[----:B------:R-:W-:Y:S05]  /*7810*/  EXIT ;  /* 0x000000000000794d */ /* 0x000fea0003800000 */
.L_x_528:
[----:B------:R-:W-:-:S05]  /*7820*/  PRMT R5, R19, 0x8880, RZ ;  /* 0x0000888013057816 */ /* 0x000fca00000000ff */
[----:B------:R-:W-:Y:S01]  /*7830*/  STG.E desc[UR36][R2.64], R5 ;  /* 0x0000000502007986 */ /* 0x000fe2000c101924 */
[----:B------:R-:W-:Y:S05]  /*7840*/  EXIT ;  /* 0x000000000000794d */ /* 0x000fea0003800000 */
.L_x_527:
[----:B------:R-:W-:-:S04]  /*7850*/  PRMT R5, R19, 0x8880, RZ ;  /* 0x0000888013057816 */ /* 0x000fc800000000ff */
[----:B------:R-:W-:-:S05]  /*7860*/  PRMT R5, R5, 0x7710, RZ ;  /* 0x0000771005057816 */ /* 0x000fca00000000ff */
[----:B------:R-:W-:Y:S01]  /*7870*/  STG.E.U16 desc[UR36][R2.64], R5 ;  /* 0x0000000502007986 */ /* 0x000fe2000c101524 */
[----:B------:R-:W-:Y:S05]  /*7880*/  EXIT ;  /* 0x000000000000794d */ /* 0x000fea0003800000 */
.L_x_523:
[----:B------:R-:W-:-:S13]  /*7890*/  ISETP.GT.AND P0, PT, R0, 0x6, PT ;  /* 0x000000060000780c */ /* 0x000fda0003f04270 */
[----:B------:R-:W-:Y:S05]  /*78a0*/  @P0 BRA `(.L_x_529) ;  /* 0x00000000002c0947 */ /* 0x000fea0003800000 */
[----:B------:R-:W-:-:S13]  /*78b0*/  ISETP.NE.AND P0, PT, R0, 0x5, PT ;  /* 0x000000050000780c */ /* 0x000fda0003f05270 */
[----:B------:R-:W-:Y:S05]  /*78c0*/  @!P0 BRA `(.L_x_530) ;  /* 0x0000000000148947 */ /* 0x000fea0003800000 */
[----:B------:R-:W-:-:S13]  /*78d0*/  ISETP.NE.AND P0, PT, R0, 0x6, PT ;  /* 0x000000060000780c */ /* 0x000fda0003f05270 */
[----:B------:R-:W-:Y:S05]  /*78e0*/  @P0 BRA `(.L_x_526) ;  /* 0x0000000800c80947 */ /* 0x000fea0003800000 */
[----:B------:R-:W0:Y:S02]  /*78f0*/  I2F.S8 R19, R19 ;  /* 0x0000001300137306 */ /* 0x000e240000001400 */
[----:B0-----:R-:W-:Y:S01]  /*7900*/  STG.E desc[UR36][R2.64], R19 ;  /* 0x0000001302007986 */ /* 0x001fe2000c101924 */
[----:B------:R-:W-:Y:S05]  /*7910*/  EXIT ;  /* 0x000000000000794d */ /* 0x000fea0003800000 */
.L_x_530:
[----:B------:R-:W0:Y:S02]  /*7920*/  I2F.S8 R0, R19 ;  /* 0x0000001300007306 */ /* 0x000e240000001400 */
[----:B0-----:R-:W-:-:S05]  /*7930*/  F2FP.F16.F32.PACK_AB R0, RZ, R0 ;  /* 0x00000000ff00723e */ /* 0x001fca00000000ff */
[----:B------:R-:W-:Y:S01]  /*7940*/  STG.E.U16 desc[UR36][R2.64], R0 ;  /* 0x0000000002007986 */ /* 0x000fe2000c101524 */
[----:B------:R-:W-:Y:S05]  /*7950*/  EXIT ;  /* 0x000000000000794d */ /* 0x000fea0003800000 */
.L_x_529:
        /* <DEDUP_REMOVED lines=8> */
[----:B0-----:R-:W-:Y:S01]  /*79e0*/  STG.E.64 desc[UR36][R2.64], R4 ;  /* 0x0000000402007986 */ /* 0x001fe2000c101b24 */
[----:B------:R-:W-:Y:S05]  /*79f0*/  EXIT ;  /* 0x000000000000794d */ /* 0x000fea0003800000 */
.L_x_532:
[----:B------:R-:W0:Y:S02]  /*7a00*/  I2F.S8 R19, R19 ;  /* 0x0000001300137306 */ /* 0x000e240000001400 */
[----:B0-----:R-:W-:-:S04]  /*7a10*/  F2FP.F16.F32.PACK_AB R5, RZ, R19 ;  /* 0x00000013ff05723e */ /* 0x001fc800000000ff */
[----:B------:R-:W-:-:S05]  /*7a20*/  PRMT R5, R5, 0x5410, RZ ;  /* 0x0000541005057816 */ /* 0x000fca00000000ff */
[----:B------:R-:W-:Y:S01]  /*7a30*/  STG.E desc[UR36][R2.64], R5 ;  /* 0x0000000502007986 */ /* 0x000fe2000c101924 */
[----:B------:R-:W-:Y:S05]  /*7a40*/  EXIT ;  /* 0x000000000000794d */ /* 0x000fea0003800000 */
.L_x_531:
[----:B------:R-:W-:-:S04]  /*7a50*/  PRMT R4, R19, 0x8880, RZ ;  /* 0x0000888013047816 */ /* 0x000fc800000000ff */
[----:B------:R-:W-:-:S06]  /*7a60*/  PRMT R4, R4, 0x7710, RZ ;  /* 0x0000771004047816 */ /* 0x000fcc00000000ff */
[----:B------:R-:W0:Y:S02]  /*7a70*/  I2F.F64.S16 R4, R4 ;  /* 0x0000000400047312 */ /* 0x000e240000101c00 */
[----:B0-----:R-:W-:Y:S01]  /*7a80*/  STG.E.64 desc[UR36][R2.64], R4 ;  /* 0x0000000402007986 */ /* 0x001fe2000c101b24 */
[----:B------:R-:W-:Y:S05]  /*7a90*/  EXIT ;  /* 0x000000000000794d */ /* 0x000fea0003800000 */
.L_x_522:
        /* <DEDUP_REMOVED lines=10> */
[----:B------:R-:W-:Y:S01]  /*7b40*/  STG.E.U8 desc[UR36][R2.64], R5 ;  /* 0x0000000502007986 */ /* 0x000fe2000c101124 */
[----:B------:R-:W-:Y:S05]  /*7b50*/  EXIT ;  /* 0x000000000000794d */ /* 0x000fea0003800000 */
.L_x_535:
[----:B------:R-:W-:Y:S02]  /*7b60*/  PRMT R4, R19, 0x8880, RZ ;  /* 0x0000888013047816 */ /* 0x000fe400000000ff */
[----:B------:R-:W-:Y:S02]  /*7b70*/  CS2R R6, SRZ ;  /* 0x0000000000067805 */ /* 0x000fe4000001ff00 */
[----:B------:R-:W-:-:S06]  /*7b80*/  PRMT R4, R4, 0x7710, RZ ;  /* 0x0000771004047816 */ /* 0x000fcc00000000ff */
[----:B------:R-:W0:Y:S02]  /*7b90*/  I2F.F64.S16 R4, R4 ;  /* 0x0000000400047312 */ /* 0x000e240000101c00 */
[----:B0-----:R-:W-:Y:S01]  /*7ba0*/  STG.E.128 desc[UR36][R2.64], R4 ;  /* 0x0000000402007986 */ /* 0x001fe2000c101d24 */
[----:B------:R-:W-:Y:S05]  /*7bb0*/  EXIT ;  /* 0x000000000000794d */ /* 0x000fea0003800000 */
.L_x_534:
        /* <DEDUP_REMOVED lines=21> */
.L_x_539:
[----:B------:R-:W-:Y:S05]  /*7d10*/  BSYNC B0 ;  /* 0x0000000000007941 */ /* 0x000fea0003800000 */
.L_x_538:
[----:B------:R-:W-:-:S05]  /*7d20*/  LOP3.LUT R5, R0, R5, RZ, 0xfc, !PT ;  /* 0x0000000500057212 */ /* 0x000fca00078efcff */
[----:B------:R-:W-:Y:S01]  /*7d30*/  STG.E.U8 desc[UR36][R2.64], R5 ;  /* 0x0000000502007986 */ /* 0x000fe2000c101124 */
[----:B------:R-:W-:Y:S05]  /*7d40*/  EXIT ;  /* 0x000000000000794d */ /* 0x000fea0003800000 */
.L_x_537:
        /* <DEDUP_REMOVED lines=13> */
.L_x_541:
[----:B------:R-:W-:Y:S01]  /*7e20*/  IMAD.MOV.U32 R0, RZ, RZ, 0x7f ;  /* 0x0000007fff007424 */ /* 0x000fe200078e00ff */
[----:B------:R-:W-:-:S04]  /*7e30*/  ISETP.GT.U32.AND P0, PT, R4, 0x7f800000, PT ;  /* 0x7f8000000400780c */ /* 0x000fc80003f04070 */
[----:B------:R-:W-:-:S09]  /*7e40*/  SEL R0, R0, 0x7c, P0 ;  /* 0x0000007c00007807 */ /* 0x000fd20000000000 */
.L_x_542:
[----:B------:R-:W-:Y:S05]  /*7e50*/  BSYNC B0 ;  /* 0x0000000000007941 */ /* 0x000fea0003800000 */
.L_x_540:
[----:B------:R-:W-:-:S04]  /*7e60*/  LOP3.LUT R4, R19, 0x80000000, RZ, 0xc0, !PT ;  /* 0x8000000013047812 */ /* 0x000fc800078ec0ff */
[----:B------:R-:W-:-:S04]  /*7e70*/  SHF.R.U32.HI R5, RZ, 0x18, R4 ;  /* 0x00000018ff057819 */ /* 0x000fc80000011604 */
[----:B------:R-:W-:-:S05]  /*7e80*/  LOP3.LUT R5, R0, R5, RZ, 0xfc, !PT ;  /* 0x0000000500057212 */ /* 0x000fca00078efcff */
[----:B------:R-:W-:Y:S01]  /*7e90*/  STG.E.U8 desc[UR36][R2.64], R5 ;  /* 0x0000000502007986 */ /* 0x000fe2000c101124 */
[----:B------:R-:W-:Y:S05]  /*7ea0*/  EXIT ;  /* 0x000000000000794d */ /* 0x000fea0003800000 */
.L_x_536:
[----:B------:R-:W0:Y:S02]  /*7eb0*/  I2F.S8 R0, R19 ;  /* 0x0000001300007306 */ /* 0x000e240000001400 */
[----:B0-----:R-:W-:-:S05]  /*7ec0*/  F2FP.BF16.F32.PACK_AB R0, RZ, R0 ;  /* 0x00000000ff00723e */ /* 0x001fca00000010ff */
[----:B------:R-:W-:Y:S01]  /*7ed0*/  STG.E.U16 desc[UR36][R2.64], R0 ;  /* 0x0000000002007986 */ /* 0x000fe2000c101524 */
[----:B------:R-:W-:Y:S05]  /*7ee0*/  EXIT ;  /* 0x000000000000794d */ /* 0x000fea0003800000 */
.L_x_533:
        /* <DEDUP_REMOVED lines=10> */
[----:B------:R-:W-:Y:S01]  /*7f90*/  STG.E.U16 desc[UR36][R2.64], R5 ;  /* 0x0000000502007986 */ /* 0x000fe2000c101524 */
[----:B------:R-:W-:Y:S05]  /*7fa0*/  EXIT ;  /* 0x000000000000794d */ /* 0x000fea0003800000 */
.L_x_545:
        /* <DEDUP_REMOVED lines=13> */
[----:B------:R-:W-:-:S05]  /*8080*/  FADD.FTZ R0, R5, 8192 ;  /* 0x4600000005007421 */ /* 0x000fca0000010000 */
[----:B------:R-:W-:Y:S02]  /*8090*/  LOP3.LUT P0, R4, R0, 0xff, RZ, 0xc0, !PT ;  /* 0x000000ff00047812 */ /* 0x000fe4000780c0ff */
[----:B------:R-:W-:-:S11]  /*80a0*/  PRMT R0, RZ, 0x7610, R0 ;  /* 0x00007610ff007816 */ /* 0x000fd60000000000 */
[----:B------:R-:W-:Y:S05]  /*80b0*/  @!P0 BRA `(.L_x_547) ;  /* 0x0000000000108947 */ /* 0x000fea0003800000 */
.L_x_548:
[----:B------:R-:W-:-:S04]  /*80c0*/  LOP3.LUT R0, R19, 0x80000000, RZ, 0xc0, !PT ;  /* 0x8000000013007812 */ /* 0x000fc800078ec0ff */
[----:B------:R-:W-:-:S04]  /*80d0*/  SHF.R.U32.HI R5, RZ, 0x18, R0 ;  /* 0x00000018ff057819 */ /* 0x000fc80000011600 */
[----:B------:R-:W-:-:S04]  /*80e0*/  LOP3.LUT R4, R4, R5, RZ, 0xfc, !PT ;  /* 0x0000000504047212 */ /* 0x000fc800078efcff */
[----:B------:R-:W-:-:S07]  /*80f0*/  PRMT R0, R4, 0x7610, R0 ;  /* 0x0000761004007816 */ /* 0x000fce0000000000 */
.L_x_547:
[----:B------:R-:W-:Y:S05]  /*8100*/  BSYNC B0 ;  /* 0x0000000000007941 */ /* 0x000fea0003800000 */
.L_x_546:
[----:B------:R-:W-:Y:S01]  /*8110*/  STG.E.U8 desc[UR36][R2.64], R0 ;  /* 0x0000000002007986 */ /* 0x000fe2000c101124 */
[----:B------:R-:W-:Y:S05]  /*8120*/  EXIT ;  /* 0x000000000000794d */ /* 0x000fea0003800000 */
.L_x_544:
        /* <DEDUP_REMOVED lines=17> */
.L_x_551:
[----:B------:R-:W-:-:S04]  /*8240*/  LOP3.LUT R0, R19, 0x80000000, RZ, 0xc0, !PT ;  /* 0x8000000013007812 */ /* 0x000fc800078ec0ff */
[----:B------:R-:W-:-:S04]  /*8250*/  SHF.R.U32.HI R5, RZ, 0x18, R0 ;  /* 0x00000018ff057819 */ /* 0x000fc80000011600 */
[----:B------:R-:W-:-:S04]  /*8260*/  LOP3.LUT R4, R4, R5, RZ, 0xfc, !PT ;  /* 0x0000000504047212 */ /* 0x000fc800078efcff */
[----:B------:R-:W-:-:S07]  /*8270*/  PRMT R0, R4, 0x7610, R0 ;  /* 0x0000761004007816 */ /* 0x000fce0000000000 */
.L_x_550:
[----:B------:R-:W-:Y:S05]  /*8280*/  BSYNC B0 ;  /* 0x0000000000007941 */ /* 0x000fea0003800000 */
.L_x_549:
[----:B------:R-:W-:Y:S01]  /*8290*/  STG.E.U8 desc[UR36][R2.64], R0 ;  /* 0x0000000002007986 */ /* 0x000fe2000c101124 */
[----:B------:R-:W-:Y:S05]  /*82a0*/  EXIT ;  /* 0x000000000000794d */ /* 0x000fea0003800000 */
.L_x_543:
        /* <DEDUP_REMOVED lines=22> */
.L_x_526:
        /* <DEDUP_REMOVED lines=16> */
.L_x_554:
[----:B------:R-:W-:Y:S05]  /*8510*/  EXIT ;  /* 0x000000000000794d */ /* 0x000fea0003800000 */
.L_x_553:
[----:B------:R-:W-:-:S04]  /*8520*/  PRMT R4, R19, 0x8880, RZ ;  /* 0x0000888013047816 */ /* 0x000fc800000000ff */
[----:B------:R-:W-:-:S05]  /*8530*/  SHF.R.S32.HI R5, RZ, 0x1f, R4 ;  /* 0x0000001fff057819 */ /* 0x000fca0000011404 */
[----:B------:R-:W-:Y:S01]  /*8540*/  STG.E.64 desc[UR36][R2.64], R4 ;  /* 0x0000000402007986 */ /* 0x000fe2000c101b24 */
[----:B------:R-:W-:Y:S05]  /*8550*/  EXIT ;  /* 0x000000000000794d */ /* 0x000fea0003800000 */
.L_x_552:
[----:B------:R-:W-:-:S05]  /*8560*/  PRMT R5, R19, 0x8880, RZ ;  /* 0x0000888013057816 */ /* 0x000fca00000000ff */
[----:B------:R-:W-:Y:S01]  /*8570*/  STG.E desc[UR36][R2.64], R5 ;  /* 0x0000000502007986 */ /* 0x000fe2000c101924 */
[----:B------:R-:W-:Y:S05]  /*8580*/  EXIT ;  /* 0x000000000000794d */ /* 0x000fea0003800000 */
.L_x_555:
        /* <DEDUP_REMOVED lines=15> */
.L_x_23429:


//--------------------- .text._ZN2at6native18elementwise_kernelILi128ELi4EZNS0_22gpu_kernel_impl_nocastIZZZNS0_19signbit_kernel_cudaERNS_18TensorIteratorBaseEENKUlvE0_clEvENKUlvE2_clEvEUlN3c104HalfEE_EEvS4_RKT_EUliE_EEviT1_ --------------------------
	.section	.text._ZN2at6native18elementwise_kernelILi128ELi4EZNS0_22gpu_kernel_impl_nocastIZZZNS0_19signbit_kernel_cudaERNS_18TensorIteratorBaseEENKUlvE0_clEvENKUlvE2_clEvEUlN3c104HalfEE_EEvS4_RKT_EUliE_EEviT1_,"ax",@progbits
	.align	128
        .global         _ZN2at6native18elementwise_kernelILi128ELi4EZNS0_22gpu_kernel_impl_nocastIZZZNS0_19signbit_kernel_cudaERNS_18TensorIteratorBaseEENKUlvE0_clEvENKUlvE2_clEvEUlN3c104HalfEE_EEvS4_RKT_EUliE_EEviT1_
        .type           _ZN2at6native18elementwise_kernelILi128ELi4EZNS0_22gpu_kernel_impl_nocastIZZZNS0_19signbit_kernel_cudaERNS_18TensorIteratorBaseEENKUlvE0_clEvENKUlvE2_clEvEUlN3c104HalfEE_EEvS4_RKT_EUliE_EEviT1_,@function
        .size           _ZN2at6native18elementwise_kernelILi128ELi4EZNS0_22gpu_kernel_impl_nocastIZZZNS0_19signbit_kernel_cudaERNS_18TensorIteratorBaseEENKUlvE0_clEvENKUlvE2_clEvEUlN3c104HalfEE_EEvS4_RKT_EUliE_EEviT1_,(.L_x_23430 - _ZN2at6native18elementwise_kernelILi128ELi4EZNS0_22gpu_kernel_impl_nocastIZZZNS0_19signbit_kernel_cudaERNS_18TensorIteratorBaseEENKUlvE0_clEvENKUlvE2_clEvEUlN3c104HalfEE_EEvS4_RKT_EUliE_EEviT1_)
        .other          _ZN2at6native18elementwise_kernelILi128ELi4EZNS0_22gpu_kernel_impl_nocastIZZZNS0_19signbit_kernel_cudaERNS_18TensorIteratorBaseEENKUlvE0_clEvENKUlvE2_clEvEUlN3c104HalfEE_EEvS4_RKT_EUliE_EEviT1_,@"STO_CUDA_ENTRY STV_DEFAULT"
_ZN2at6native18elementwise_kernelILi128ELi4EZNS0_22gpu_kernel_impl_nocastIZZZNS0_19signbit_kernel_cudaERNS_18TensorIteratorBaseEENKUlvE0_clEvENKUlvE2_clEvEUlN3c104HalfEE_EEvS4_RKT_EUliE_EEviT1_:
.text._ZN2at6native18elementwise_kernelILi128ELi4EZNS0_22gpu_kernel_impl_nocastIZZZNS0_19signbit_kernel_cudaERNS_18TensorIteratorBaseEENKUlvE0_clEvENKUlvE2_clEvEUlN3c104HalfEE_EEvS4_RKT_EUliE_EEviT1_:
[----:B------:R-:W-:Y:S01]  /*0000*/  LDC R1, c[0x0][0x28] ;  /* 0x00000a00ff017b82 */ /* 0x000fe20000000800 */
[----:B------:R-:W0:Y:S01]  /*0010*/  S2R R0, SR_CTAID.X ;  /* 0x0000000000007919 */ /* 0x000e220000002500 */
[----:B------:R-:W-:Y:S01]  /*0020*/  ULDC UR6, c[0x0][0x210] ;  /* 0x0000840000067ab9 */ /* 0x000fe20000000800 */
[----:B------:R-:W-:Y:S01]  /*0030*/  ULDC.64 UR4, c[0x0][0x208] ;  /* 0x0000820000047ab9 */ /* 0x000fe20000000a00 */
[----:B------:R-:W-:Y:S01]  /*0040*/  BSSY B0, `(.L_x_556) ;  /* 0x000013e000007945 */ /* 0x000fe20003800000 */
[----:B------:R-:W0:Y:S02]  /*0050*/  S2R R3, SR_TID.X ;  /* 0x0000000000037919 */ /* 0x000e240000002100 */
[----:B0-----:R-:W-:-:S04]  /*0060*/  LEA R0, R0, R3, 0x9 ;  /* 0x0000000300007211 */ /* 0x001fc800078e48ff */
[----:B------:R-:W-:-:S13]  /*0070*/  ISETP.GE.AND P0, PT, R0, UR6, PT ;  /* 0x0000000600007c0c */ /* 0x000fda000bf06270 */
[----:B------:R-:W-:Y:S05]  /*0080*/  @P0 BRA `(.L_x_557) ;  /* 0x0000001000e40947 */ /* 0x000fea0003800000 */
[----:B------:R-:W0:Y:S01]  /*0090*/  LDC R8, c[0x0][0x218] ;  /* 0x00008600ff087b82 */ /* 0x000e220000000800 */
[----:B------:R-:W-:Y:S02]  /*00a0*/  CS2R R2, SRZ ;  /* 0x0000000000027805 */ /* 0x000fe4000001ff00 */
[----:B0-----:R-:W-:-:S13]  /*00b0*/  ISETP.NE.AND P0, PT, R8, RZ, PT ;  /* 0x000000ff0800720c */ /* 0x001fda0003f05270 */
[----:B------:R-:W-:Y:S05]  /*00c0*/  @!P0 BRA `(.L_x_558) ;  /* 0x0000001000a88947 */ /* 0x000fea0003800000 */
[----:B------:R-:W-:Y:S01]  /*00d0*/  HFMA2.MMA R2, -RZ, RZ, 0, 0 ;  /* 0x00000000ff027435 */ /* 0x000fe200000001ff */
[----:B------:R-:W-:Y:S01]  /*00e0*/  MOV R3, R0 ;  /* 0x0000000000037202 */ /* 0x000fe20000000f00 */
[----:B------:R-:W-:Y:S01]  /*00f0*/  ULDC.64 UR8, c[0x0][0x220] ;  /* 0x0000880000087ab9 */ /* 0x000fe20000000a00 */
[----:B------:R-:W-:Y:S01]  /*0100*/  ISETP.NE.AND P0, PT, R8, 0x1, PT ;  /* 0x000000010800780c */ /* 0x000fe20003f05270 */
[----:B------:R-:W-:-:S06]  /*0110*/  ULDC UR7, c[0x0][0x21c] ;  /* 0x0000870000077ab9 */ /* 0x000fcc0000000800 */
[----:B------:R-:W-:-:S05]  /*0120*/  IMAD.HI.U32 R4, R0, UR8, R2 ;  /* 0x0000000800047c27 */ /* 0x000fca000f8e0002 */
[----:B------:R-:W-:Y:S01]  /*0130*/  SHF.R.U32.HI R5, RZ, UR9, R4 ;  /* 0x00000009ff057c19 */ /* 0x000fe20008011604 */
[----:B------:R-:W-:-:S03]  /*0140*/  ULDC.64 UR8, c[0x0][0x348] ;  /* 0x0000d20000087ab9 */ /* 0x000fc60000000a00 */
[----:B------:R-:W-:-:S05]  /*0150*/  IADD3 R3, -R5, RZ, RZ ;  /* 0x000000ff05037210 */ /* 0x000fca0007ffe1ff */
[----:B------:R-:W-:-:S04]  /*0160*/  IMAD R2, R3, UR7, R0 ;  /* 0x0000000703027c24 */ /* 0x000fc8000f8e0200 */
[C---:B------:R-:W-:Y:S02]  /*0170*/  IMAD R3, R2.reuse, UR8, RZ ;  /* 0x0000000802037c24 */ /* 0x040fe4000f8e02ff */
[----:B------:R-:W-:Y:S01]  /*0180*/  IMAD R2, R2, UR9, RZ ;  /* 0x0000000902027c24 */ /* 0x000fe2000f8e02ff */
[----:B------:R-:W-:Y:S06]  /*0190*/  @!P0 BRA `(.L_x_558) ;  /* 0x0000001000748947 */ /* 0x000fec0003800000 */
[----:B------:R-:W-:Y:S01]  /*01a0*/  MOV R4, RZ ;  /* 0x000000ff00047202 */ /* 0x000fe20000000f00 */
[----:B------:R-:W-:Y:S01]  /*01b0*/  ULDC.64 UR8, c[0x0][0x228] ;  /* 0x00008a0000087ab9 */ /* 0x000fe20000000a00 */
[----:B------:R-:W-:Y:S01]  /*01c0*/  ULDC UR7, c[0x0][0x230] ;  /* 0x00008c0000077ab9 */ /* 0x000fe20000000800 */
[----:B------:R-:W-:Y:S02]  /*01d0*/  ISETP.NE.AND P0, PT, R8, 0x2, PT ;  /* 0x000000020800780c */ /* 0x000fe40003f05270 */
[----:B------:R-:W-:-:S05]  /*01e0*/  IMAD.HI.U32 R6, R5, UR9, R4 ;  /* 0x0000000905067c27 */ /* 0x000fca000f8e0004 */
[----:B------:R-:W-:-:S04]  /*01f0*/  SHF.R.U32.HI R7, RZ, UR7, R6 ;  /* 0x00000007ff077c19 */ /* 0x000fc80008011606 */
[----:B------:R-:W-:-:S05]  /*0200*/  IADD3 R4, -R7, RZ, RZ ;  /* 0x000000ff07047210 */ /* 0x000fca0007ffe1ff */
[----:B------:R-:W-:Y:S01]  /*0210*/  IMAD R4, R4, UR8, R5 ;  /* 0x0000000804047c24 */ /* 0x000fe2000f8e0205 */
[----:B------:R-:W-:-:S03]  /*0220*/  ULDC.64 UR8, c[0x0][0x350] ;  /* 0x0000d40000087ab9 */ /* 0x000fc60000000a00 */
[C---:B------:R-:W-:Y:S02]  /*0230*/  IMAD R3, R4.reuse, UR8, R3 ;  /* 0x0000000804037c24 */ /* 0x040fe4000f8e0203 */
[----:B------:R-:W-:Y:S01]  /*0240*/  IMAD R2, R4, UR9, R2 ;  /* 0x0000000904027c24 */ /* 0x000fe2000f8e0202 */
[----:B------:R-:W-:Y:S06]  /*0250*/  @!P0 BRA `(.L_x_558) ;  /* 0x0000001000448947 */ /* 0x000fec0003800000 */
[----:B------:R-:W-:Y:S01]  /*0260*/  HFMA2.MMA R6, -RZ, RZ, 0, 0 ;  /* 0x00000000ff067435 */ /* 0x000fe200000001ff */
[----:B------:R-:W-:Y:S01]  /*0270*/  ULDC.64 UR8, c[0x0][0x238] ;  /* 0x00008e0000087ab9 */ /* 0x000fe20000000a00 */
[----:B------:R-:W-:Y:S01]  /*0280*/  ISETP.NE.AND P0, PT, R8, 0x3, PT ;  /* 0x000000030800780c */ /* 0x000fe20003f05270 */
[----:B------:R-:W-:-:S07]  /*0290*/  ULDC UR7, c[0x0][0x234] ;  /* 0x00008d0000077ab9 */ /* 0x000fce0000000800 */
[----:B------:R-:W-:-:S05]  /*02a0*/  IMAD.HI.U32 R4, R7, UR8, R6 ;  /* 0x0000000807047c27 */ /* 0x000fca000f8e0006 */
[----:B------:R-:W-:Y:S01]  /*02b0*/  SHF.R.U32.HI R5, RZ, UR9, R4 ;  /* 0x00000009ff057c19 */ /* 0x000fe20008011604 */
[----:B------:R-:W-:-:S03]  /*02c0*/  ULDC.64 UR8, c[0x0][0x358] ;  /* 0x0000d60000087ab9 */ /* 0x000fc60000000a00 */
[----:B------:R-:W-:-:S05]  /*02d0*/  IADD3 R6, -R5, RZ, RZ ;  /* 0x000000ff05067210 */ /* 0x000fca0007ffe1ff */
[----:B------:R-:W-:-:S04]  /*02e0*/  IMAD R6, R6, UR7, R7 ;  /* 0x0000000706067c24 */ /* 0x000fc8000f8e0207 */
[C---:B------:R-:W-:Y:S02]  /*02f0*/  IMAD R3, R6.reuse, UR8, R3 ;  /* 0x0000000806037c24 */ /* 0x040fe4000f8e0203 */
[----:B------:R-:W-:Y:S01]  /*0300*/  IMAD R2, R6, UR9, R2 ;  /* 0x0000000906027c24 */ /* 0x000fe2000f8e0202 */
        /* <DEDUP_REMOVED lines=13> */
[----:B------:R-:W-:Y:S01]  /*03e0*/  MOV R6, RZ ;  /* 0x000000ff00067202 */ /* 0x000fe20000000f00 */
[----:B------:R-:W-:Y:S01]  /*03f0*/  ULDC.64 UR8, c[0x0][0x250] ;  /* 0x0000940000087ab9 */ /* 0x000fe20000000a00 */
[----:B------:R-:W-:Y:S01]  /*0400*/  ISETP.NE.AND P0, PT, R8, 0x5, PT ;  /* 0x000000050800780c */ /* 0x000fe20003f05270 */
[----:B------:R-:W-:Y:S02]  /*0410*/  ULDC UR7, c[0x0][0x24c] ;  /* 0x0000930000077ab9 */ /* 0x000fe40000000800 */
        /* <DEDUP_REMOVED lines=56> */
[----:B------:R-:W-:Y:S01]  /*07a0*/  HFMA2.MMA R4, -RZ, RZ, 0, 0 ;  /* 0x00000000ff047435 */ /* 0x000fe200000001ff */
[----:B------:R-:W-:Y:S01]  /*07b0*/  ULDC.64 UR8, c[0x0][0x288] ;  /* 0x0000a20000087ab9 */ /* 0x000fe20000000a00 */
[----:B------:R-:W-:Y:S01]  /*07c0*/  ULDC UR7, c[0x0][0x290] ;  /* 0x0000a40000077ab9 */ /* 0x000fe20000000800 */
[----:B------:R-:W-:-:S07]  /*07d0*/  ISETP.NE.AND P0, PT, R8, 0xa, PT ;  /* 0x0000000a0800780c */ /* 0x000fce0003f05270 */
        /* <DEDUP_REMOVED lines=164> */
[----:B------:R-:W-:Y:S01]  /*1220*/  ISETP.NE.AND P0, PT, R8, 0x18, PT ;  /* 0x000000180800780c */ /* 0x000fe20003f05270 */
[----:B------:R-:W-:Y:S01]  /*1230*/  IMAD.MOV.U32 R4, RZ, RZ, RZ ;  /* 0x000000ffff047224 */ /* 0x000fe200078e00ff */
[----:B------:R-:W-:Y:S01]  /*1240*/  ULDC.64 UR8, c[0x0][0x330] ;  /* 0x0000cc0000087ab9 */ /* 0x000fe20000000a00 */
[----:B------:R-:W-:Y:S02]  /*1250*/  ULDC UR7, c[0x0][0x338] ;  /* 0x0000ce0000077ab9 */ /* 0x000fe40000000800 */
[----:B------:R-:W-:-:S05]  /*1260*/  IMAD.HI.U32 R8, R5, UR9, R4 ;  /* 0x0000000905087c27 */ /* 0x000fca000f8e0004 */
[----:B------:R-:W-:-:S03]  /*1270*/  SHF.R.U32.HI R9, RZ, UR7, R8 ;  /* 0x00000007ff097c19 */ /* 0x000fc60008011608 */
[----:B------:R-:W0:Y:S01]  /*1280*/  @P0 LDC.64 R12, c[0x0][0x340] ;  /* 0x0000d000ff0c0b82 */ /* 0x000e220000000a00 */
[----:B------:R-:W-:Y:S02]  /*1290*/  @P0 MOV R8, RZ ;  /* 0x000000ff00080202 */ /* 0x000fe40000000f00 */
[----:B------:R-:W-:-:S05]  /*12a0*/  IADD3 R11, -R9, RZ, RZ ;  /* 0x000000ff090b7210 */ /* 0x000fca0007ffe1ff */
[----:B------:R-:W1:Y:S08]  /*12b0*/  @P0 LDC R15, c[0x0][0x33c] ;  /* 0x0000cf00ff0f0b82 */ /* 0x000e700000000800 */
[----:B------:R-:W2:Y:S01]  /*12c0*/  @P0 LDC.64 R6, c[0x0][0x408] ;  /* 0x00010200ff060b82 */ /* 0x000ea20000000a00 */
[----:B0-----:R-:W-:-:S05]  /*12d0*/  @P0 IMAD.HI.U32 R4, R9, R12, R8 ;  /* 0x0000000c09040227 */ /* 0x001fca00078e0008 */
[----:B------:R-:W-:Y:S01]  /*12e0*/  @P0 SHF.R.U32.HI R8, RZ, R13, R4 ;  /* 0x0000000dff080219 */ /* 0x000fe20000011604 */
[----:B------:R-:W-:Y:S01]  /*12f0*/  IMAD R4, R11, UR8, R5 ;  /* 0x000000080b047c24 */ /* 0x000fe2000f8e0205 */
[----:B------:R-:W-:Y:S02]  /*1300*/  ULDC.64 UR8, c[0x0][0x400] ;  /* 0x0001000000087ab9 */ /* 0x000fe40000000a00 */
[----:B------:R-:W-:Y:S01]  /*1310*/  @P0 IADD3 R8, -R8, RZ, RZ ;  /* 0x000000ff08080210 */ /* 0x000fe20007ffe1ff */
[C---:B------:R-:W-:Y:S02]  /*1320*/  IMAD R3, R4.reuse, UR8, R3 ;  /* 0x0000000804037c24 */ /* 0x040fe4000f8e0203 */
[----:B------:R-:W-:Y:S02]  /*1330*/  IMAD R2, R4, UR9, R2 ;  /* 0x0000000904027c24 */ /* 0x000fe4000f8e0202 */
[----:B-1----:R-:W-:-:S04]  /*1340*/  @P0 IMAD R8, R8, R15, R9 ;  /* 0x0000000f08080224 */ /* 0x002fc800078e0209 */
[C---:B--2---:R-:W-:Y:S02]  /*1350*/  @P0 IMAD R3, R8.reuse, R6, R3 ;  /* 0x0000000608030224 */ /* 0x044fe400078e0203 */
[----:B------:R-:W-:-:S07]  /*1360*/  @P0 IMAD R2, R8, R7, R2 ;  /* 0x0000000708020224 */ /* 0x000fce00078e0202 */
.L_x_558:
[----:B------:R-:W-:Y:S02]  /*1370*/  ULDC.64 UR8, c[0x0][0x418] ;  /* 0x0001060000087ab9 */ /* 0x000fe40000000a00 */
[----:B------:R-:W-:-:S04]  /*1380*/  IADD3 R4, P0, R2, UR8, RZ ;  /* 0x0000000802047c10 */ /* 0x000fc8000ff1e0ff */
[----:B------:R-:W-:Y:S01]  /*1390*/  IADD3.X R5, RZ, UR9, RZ, P0, !PT ;  /* 0x00000009ff057c10 */ /* 0x000fe200087fe4ff */
[----:B------:R-:W-:-:S04]  /*13a0*/  ULDC.64 UR8, c[0x0][0x410] ;  /* 0x0001040000087ab9 */ /* 0x000fc80000000a00 */
[----:B------:R-:W2:Y:S01]  /*13b0*/  LDG.E.U16 R4, desc[UR4][R4.64] ;  /* 0x0000000404047981 */ /* 0x000ea2000c1e1500 */
[----:B------:R-:W-:Y:S02]  /*13c0*/  IADD3 R2, P0, R3, UR8, RZ ;  /* 0x0000000803027c10 */ /* 0x000fe4000ff1e0ff */
[----:B------:R-:W-:Y:S02]  /*13d0*/  IADD3 R0, R0, 0x80, RZ ;  /* 0x0000008000007810 */ /* 0x000fe40007ffe0ff */
[----:B------:R-:W-:Y:S01]  /*13e0*/  IADD3.X R3, RZ, UR9, RZ, P0, !PT ;  /* 0x00000009ff037c10 */ /* 0x000fe200087fe4ff */
[----:B--2---:R-:W-:-:S05]  /*13f0*/  HADD2.F32 R6, -RZ, R4.H0_H0 ;  /* 0x20000004ff067230 */ /* 0x004fca0000004100 */
[----:B------:R-:W-:-:S05]  /*1400*/  SHF.R.U32.HI R7, RZ, 0x1f, R6 ;  /* 0x0000001fff077819 */ /* 0x000fca0000011606 */
[----:B------:R0:W-:Y:S02]  /*1410*/  STG.E.U8 desc[UR4][R2.64], R7 ;  /* 0x0000000702007986 */ /* 0x0001e4000c101104 */
.L_x_557:
[----:B------:R-:W-:Y:S05]  /*1420*/  BSYNC B0 ;  /* 0x0000000000007941 */ /* 0x000fea0003800000 */
.L_x_556:
[----:B------:R-:W-:Y:S01]  /*1430*/  ISETP.GE.AND P0, PT, R0, UR6, PT ;  /* 0x0000000600007c0c */ /* 0x000fe2000bf06270 */
[----:B------:R-:W-:-:S12]  /*1440*/  BSSY B0, `(.L_x_559) ;  /* 0x0000276000007945 */ /* 0x000fd80003800000 */
[----:B------:R-:W-:Y:S05]  /*1450*/  @P0 BRA `(.L_x_560) ;  /* 0x0000002400d00947 */ /* 0x000fea0003800000 */
[----:B------:R-:W1:Y:S01]  /*1460*/  LDC R8, c[0x0][0x218] ;  /* 0x00008600ff087b82 */ /* 0x000e620000000800 */
[----:B0-----:R-:W-:Y:S02]  /*1470*/  CS2R R2, SRZ ;  /* 0x0000000000027805 */ /* 0x001fe4000001ff00 */
[----:B-1----:R-:W-:-:S13]  /*1480*/  ISETP.NE.AND P0, PT, R8, RZ, PT ;  /* 0x000000ff0800720c */ /* 0x002fda0003f05270 */
[----:B------:R-:W-:Y:S05]  /*1490*/  @!P0 BRA `(.L_x_561) ;  /* 0x0000001000a88947 */ /* 0x000fea0003800000 */
[----:B------:R-:W-:Y:S01]  /*14a0*/  MOV R2, RZ ;  /* 0x000000ff00027202 */ /* 0x000fe20000000f00 */
[----:B------:R-:W-:Y:S01]  /*14b0*/  ULDC.64 UR8, c[0x0][0x220] ;  /* 0x0000880000087ab9 */ /* 0x000fe20000000a00 */
[----:B------:R-:W-:Y:S01]  /*14c0*/  MOV R3, R0 ;  /* 0x0000000000037202 */ /* 0x000fe20000000f00 */
[----:B------:R-:W-:Y:S01]  /*14d0*/  ULDC UR7, c[0x0][0x21c] ;  /* 0x0000870000077ab9 */ /* 0x000fe20000000800 */
[----:B------:R-:W-:Y:S01]  /*14e0*/  ISETP.NE.AND P0, PT, R8, 0x1, PT ;  /* 0x000000010800780c */ /* 0x000fe20003f05270 */
        /* <DEDUP_REMOVED lines=20> */
[----:B------:R-:W-:Y:S01]  /*1630*/  IMAD.MOV.U32 R6, RZ, RZ, RZ ;  /* 0x000000ffff067224 */ /* 0x000fe200078e00ff */
[----:B------:R-:W-:Y:S01]  /*1640*/  ULDC.64 UR8, c[0x0][0x238] ;  /* 0x00008e0000087ab9 */ /* 0x000fe20000000a00 */
[----:B------:R-:W-:Y:S01]  /*1650*/  ISETP.NE.AND P0, PT, R8, 0x3, PT ;  /* 0x000000030800780c */ /* 0x000fe20003f05270 */
[----:B------:R-:W-:Y:S01]  /*1660*/  ULDC UR7, c[0x0][0x234] ;  /* 0x00008d0000077ab9 */ /* 0x000fe20000000800 */
        /* <DEDUP_REMOVED lines=229> */
[----:B------:R-:W-:-:S05]  /*24c0*/  SHF.R.U32.HI R7, RZ, UR7, R6 ;  /* 0x00000007ff077c19 */ /* 0x000fca0008011606 */
[----:B------:R-:W-:-:S04]  /*24d0*/  IMAD.MOV R4, RZ, RZ, -R7 ;  /* 0x000000ffff047224 */ /* 0x000fc800078e0a07 */
        /* <DEDUP_REMOVED lines=18> */
[----:B------:R-:W-:Y:S01]  /*2600*/  HFMA2.MMA R4, -RZ, RZ, 0, 0 ;  /* 0x00000000ff047435 */ /* 0x000fe200000001ff */
[----:B------:R-:W-:Y:S01]  /*2610*/  ULDC.64 UR8, c[0x0][0x330] ;  /* 0x0000cc0000087ab9 */ /* 0x000fe20000000a00 */
[----:B------:R-:W-:-:S08]  /*2620*/  ULDC UR7, c[0x0][0x338] ;  /* 0x0000ce0000077ab9 */ /* 0x000fd00000000800 */
[----:B------:R-:W-:Y:S02]  /*2630*/  IMAD.HI.U32 R8, R5, UR9, R4 ;  /* 0x0000000905087c27 */ /* 0x000fe4000f8e0004 */
[----:B------:R-:W0:Y:S03]  /*2640*/  @P0 LDC.64 R12, c[0x0][0x340] ;  /* 0x0000d000ff0c0b82 */ /* 0x000e260000000a00 */
[----:B------:R-:W-:Y:S02]  /*2650*/  SHF.R.U32.HI R9, RZ, UR7, R8 ;  /* 0x00000007ff097c19 */ /* 0x000fe40008011608 */
[----:B------:R-:W-:Y:S02]  /*2660*/  @P0 MOV R8, RZ ;  /* 0x000000ff00080202 */ /* 0x000fe40000000f00 */
[C---:B------:R-:W-:Y:S01]  /*2670*/  IADD3 R11, -R9.reuse, RZ, RZ ;  /* 0x000000ff090b7210 */ /* 0x040fe20007ffe1ff */
        /* <DEDUP_REMOVED lines=12> */
.L_x_561:
[----:B------:R-:W-:Y:S02]  /*2740*/  ULDC.64 UR8, c[0x0][0x418] ;  /* 0x0001060000087ab9 */ /* 0x000fe40000000a00 */
[----:B------:R-:W-:-:S04]  /*2750*/  IADD3 R4, P0, R2, UR8, RZ ;  /* 0x0000000802047c10 */ /* 0x000fc8000ff1e0ff */
[----:B------:R-:W-:Y:S01]  /*2760*/  IADD3.X R5, RZ, UR9, RZ, P0, !PT ;  /* 0x00000009ff057c10 */ /* 0x000fe200087fe4ff */
[----:B------:R-:W-:-:S04]  /*2770*/  ULDC.64 UR8, c[0x0][0x410] ;  /* 0x0001040000087ab9 */ /* 0x000fc80000000a00 */
[----:B------:R-:W2:Y:S01]  /*2780*/  LDG.E.U16 R4, desc[UR4][R4.64] ;  /* 0x0000000404047981 */ /* 0x000ea2000c1e1500 */
[----:B------:R-:W-:Y:S02]  /*2790*/  IADD3 R2, P0, R3, UR8, RZ ;  /* 0x0000000803027c10 */ /* 0x000fe4000ff1e0ff */
[----:B------:R-:W-:Y:S02]  /*27a0*/  IADD3 R0, R0, 0x80, RZ ;  /* 0x0000008000007810 */ /* 0x000fe40007ffe0ff */
[----:B------:R-:W-:Y:S02]  /*27b0*/  IADD3.X R3, RZ, UR9, RZ, P0, !PT ;  /* 0x00000009ff037c10 */ /* 0x000fe400087fe4ff */
[----:B------:R-:W-:Y:S01]  /*27c0*/  ISETP.GE.AND P0, PT, R0, UR6, PT ;  /* 0x0000000600007c0c */ /* 0x000fe2000bf06270 */
[----:B--2---:R-:W-:-:S05]  /*27d0*/  HADD2.F32 R6, -RZ, R4.H0_H0 ;  /* 0x20000004ff067230 */ /* 0x004fca0000004100 */
[----:B------:R-:W-:-:S05]  /*27e0*/  SHF.R.U32.HI R7, RZ, 0x1f, R6 ;  /* 0x0000001fff077819 */ /* 0x000fca0000011606 */
[----:B------:R1:W-:Y:S02]  /*27f0*/  STG.E.U8 desc[UR4][R2.64], R7 ;  /* 0x0000000702007986 */ /* 0x0003e4000c101104 */
[----:B------:R-:W-:Y:S05]  /*2800*/  @P0 BRA `(.L_x_560) ;  /* 0x0000001000e40947 */ /* 0x000fea0003800000 */
[----:B------:R-:W0:Y:S01]  /*2810*/  LDC R8, c[0x0][0x218] ;  /* 0x00008600ff087b82 */ /* 0x000e220000000800 */
[----:B-1----:R-:W-:Y:S02]  /*2820*/  CS2R R2, SRZ ;  /* 0x0000000000027805 */ /* 0x002fe4000001ff00 */
        /* <DEDUP_REMOVED lines=280> */
[----:B------:R-:W-:Y:S01]  /*39b0*/  ULDC.64 UR8, c[0x0][0x330] ;  /* 0x0000cc0000087ab9 */ /* 0x000fe20000000a00 */
[----:B------:R-:W-:Y:S01]  /*39c0*/  MOV R4, RZ ;  /* 0x000000ff00047202 */ /* 0x000fe20000000f00 */
[----:B------:R-:W-:-:S04]  /*39d0*/  ULDC UR7, c[0x0][0x338] ;  /* 0x0000ce0000077ab9 */ /* 0x000fc80000000800 */
[----:B------:R-:W-:-:S05]  /*39e0*/  IMAD.HI.U32 R8, R5, UR9, R4 ;  /* 0x0000000905087c27 */ /* 0x000fca000f8e0004 */
[----:B------:R-:W-:Y:S01]  /*39f0*/  SHF.R.U32.HI R9, RZ, UR7, R8 ;  /* 0x00000007ff097c19 */ /* 0x000fe20008011608 */
        /* <DEDUP_REMOVED lines=15> */
.L_x_562:
        /* <DEDUP_REMOVED lines=11> */
.L_x_560:
[----:B------:R-:W-:Y:S05]  /*3ba0*/  BSYNC B0 ;  /* 0x0000000000007941 */ /* 0x000fea0003800000 */
.L_x_559:
[----:B------:R-:W-:-:S13]  /*3bb0*/  ISETP.GE.AND P0, PT, R0, UR6, PT ;  /* 0x0000000600007c0c */ /* 0x000fda000bf06270 */
[----:B------:R-:W-:Y:S05]  /*3bc0*/  @P0 EXIT ;  /* 0x000000000000094d */ /* 0x000fea0003800000 */
[----:B------:R-:W3:Y:S01]  /*3bd0*/  LDC R8, c[0x0][0x218] ;  /* 0x00008600ff087b82 */ /* 0x000ee20000000800 */
[----:B012---:R-:W-:Y:S02]  /*3be0*/  CS2R R2, SRZ ;  /* 0x0000000000027805 */ /* 0x007fe4000001ff00 */
[----:B---3--:R-:W-:-:S13]  /*3bf0*/  ISETP.NE.AND P0, PT, R8, RZ, PT ;  /* 0x000000ff0800720c */ /* 0x008fda0003f05270 */
[----:B------:R-:W-:Y:S05]  /*3c00*/  @!P0 BRA `(.L_x_563) ;  /* 0x0000001000a88947 */ /* 0x000fea0003800000 */
[----:B------:R-:W-:Y:S01]  /*3c10*/  HFMA2.MMA R2, -RZ, RZ, 0, 0 ;  /* 0x00000000ff027435 */ /* 0x000fe200000001ff */
[----:B------:R-:W-:Y:S01]  /*3c20*/  IMAD.MOV.U32 R3, RZ, RZ, R0 ;  /* 0x000000ffff037224 */ /* 0x000fe200078e0000 */
[----:B------:R-:W-:Y:S01]  /*3c30*/  ULDC.64 UR6, c[0x0][0x220] ;  /* 0x0000880000067ab9 */ /* 0x000fe20000000a00 */
[----:B------:R-:W-:-:S07]  /*3c40*/  ISETP.NE.AND P0, PT, R8, 0x1, PT ;  /* 0x000000010800780c */ /* 0x000fce0003f05270 */
[----:B------:R-:W-:Y:S01]  /*3c50*/  IMAD.HI.U32 R4, R0, UR6, R2 ;  /* 0x0000000600047c27 */ /* 0x000fe2000f8e0002 */
[----:B------:R-:W-:-:S04]  /*3c60*/  ULDC UR6, c[0x0][0x21c] ;  /* 0x0000870000067ab9 */ /* 0x000fc80000000800 */
[----:B------:R-:W-:-:S04]  /*3c70*/  SHF.R.U32.HI R5, RZ, UR7, R4 ;  /* 0x00000007ff057c19 */ /* 0x000fc80008011604 */
[----:B------:R-:W-:-:S05]  /*3c80*/  IADD3 R3, -R5, RZ, RZ ;  /* 0x000000ff05037210 */ /* 0x000fca0007ffe1ff */
[----:B------:R-:W-:Y:S01]  /*3c90*/  IMAD R0, R3, UR6, R0 ;  /* 0x0000000603007c24 */ /* 0x000fe2000f8e0200 */
[----:B------:R-:W-:-:S03]  /*3ca0*/  ULDC.64 UR6, c[0x0][0x348] ;  /* 0x0000d20000067ab9 */ /* 0x000fc60000000a00 */
        /* <DEDUP_REMOVED lines=17> */
[----:B------:R-:W-:-:S03]  /*3dc0*/  ISETP.NE.AND P0, PT, R8, 0x3, PT ;  /* 0x000000030800780c */ /* 0x000fc60003f05270 */
[----:B------:R-:W-:Y:S01]  /*3dd0*/  IMAD.HI.U32 R4, R7, UR6, R6 ;  /* 0x0000000607047c27 */ /* 0x000fe2000f8e0006 */
[----:B------:R-:W-:-:S04]  /*3de0*/  ULDC UR6, c[0x0][0x234] ;  /* 0x00008d0000067ab9 */ /* 0x000fc80000000800 */
        /* <DEDUP_REMOVED lines=45> */
[----:B------:R-:W-:-:S08]  /*40c0*/  ISETP.NE.AND P0, PT, R8, 0x7, PT ;  /* 0x000000070800780c */ /* 0x000fd00003f05270 */
        /* <DEDUP_REMOVED lines=208> */
[----:B------:R-:W-:Y:S01]  /*4dd0*/  @P0 MOV R6, RZ ;  /* 0x000000ff00060202 */ /* 0x000fe20000000f00 */
[----:B------:R-:W-:Y:S01]  /*4de0*/  ULDC.64 UR6, c[0x0][0x400] ;  /* 0x0001000000067ab9 */ /* 0x000fe20000000a00 */
[----:B------:R-:W-:-:S05]  /*4df0*/  IADD3 R4, -R7, RZ, RZ ;  /* 0x000000ff07047210 */ /* 0x000fca0007ffe1ff */
[----:B------:R-:W1:Y:S01]  /*4e00*/  @P0 LDC R11, c[0x0][0x33c] ;  /* 0x0000cf00ff0b0b82 */ /* 0x000e620000000800 */
[----:B------:R-:W-:-:S04]  /*4e10*/  IMAD R4, R4, UR8, R5 ;  /* 0x0000000804047c24 */ /* 0x000fc8000f8e0205 */
[C---:B------:R-:W-:Y:S02]  /*4e20*/  IMAD R3, R4.reuse, UR6, R3 ;  /* 0x0000000604037c24 */ /* 0x040fe4000f8e0203 */
[----:B------:R-:W-:Y:S01]  /*4e30*/  IMAD R2, R4, UR7, R2 ;  /* 0x0000000704027c24 */ /* 0x000fe2000f8e0202 */
[----:B------:R-:W2:Y:S01]  /*4e40*/  @P0 LDC.64 R12, c[0x0][0x408] ;  /* 0x00010200ff0c0b82 */ /* 0x000ea20000000a00 */
[----:B0-----:R-:W-:-:S05]  /*4e50*/  @P0 IMAD.HI.U32 R0, R7, R8, R6 ;  /* 0x0000000807000227 */ /* 0x001fca00078e0006 */
[----:B------:R-:W-:-:S04]  /*4e60*/  @P0 SHF.R.U32.HI R0, RZ, R9, R0 ;  /* 0x00000009ff000219 */ /* 0x000fc80000011600 */
[----:B------:R-:W-:-:S05]  /*4e70*/  @P0 IADD3 R6, -R0, RZ, RZ ;  /* 0x000000ff00060210 */ /* 0x000fca0007ffe1ff */
[----:B-1----:R-:W-:-:S04]  /*4e80*/  @P0 IMAD R6, R11, R6, R7 ;  /* 0x000000060b060224 */ /* 0x002fc800078e0207 */
[C---:B--2---:R-:W-:Y:S02]  /*4e90*/  @P0 IMAD R3, R6.reuse, R12, R3 ;  /* 0x0000000c06030224 */ /* 0x044fe400078e0203 */
[----:B------:R-:W-:-:S07]  /*4ea0*/  @P0 IMAD R2, R6, R13, R2 ;  /* 0x0000000d06020224 */ /* 0x000fce00078e0202 */
.L_x_563:
[----:B------:R-:W-:Y:S02]  /*4eb0*/  ULDC.64 UR6, c[0x0][0x418] ;  /* 0x0001060000067ab9 */ /* 0x000fe40000000a00 */
[----:B------:R-:W-:-:S04]  /*4ec0*/  IADD3 R4, P0, R2, UR6, RZ ;  /* 0x0000000602047c10 */ /* 0x000fc8000ff1e0ff */
[----:B------:R-:W-:Y:S01]  /*4ed0*/  IADD3.X R5, RZ, UR7, RZ, P0, !PT ;  /* 0x00000007ff057c10 */ /* 0x000fe200087fe4ff */
[----:B------:R-:W-:-:S04]  /*4ee0*/  ULDC.64 UR6, c[0x0][0x410] ;  /* 0x0001040000067ab9 */ /* 0x000fc80000000a00 */
[----:B------:R-:W2:Y:S01]  /*4ef0*/  LDG.E.U16 R4, desc[UR4][R4.64] ;  /* 0x0000000404047981 */ /* 0x000ea2000c1e1500 */
[----:B------:R-:W-:-:S04]  /*4f00*/  IADD3 R2, P0, R3, UR6, RZ ;  /* 0x0000000603027c10 */ /* 0x000fc8000ff1e0ff */
[----:B------:R-:W-:Y:S01]  /*4f10*/  IADD3.X R3, RZ, UR7, RZ, P0, !PT ;  /* 0x00000007ff037c10 */ /* 0x000fe200087fe4ff */
[----:B--2---:R-:W-:-:S05]  /*4f20*/  HADD2.F32 R0, -RZ, R4.H0_H0 ;  /* 0x20000004ff007230 */ /* 0x004fca0000004100 */
[----:B------:R-:W-:-:S05]  /*4f30*/  SHF.R.U32.HI R7, RZ, 0x1f, R0 ;  /* 0x0000001fff077819 */ /* 0x000fca0000011600 */
[----:B------:R-:W-:Y:S01]  /*4f40*/  STG.E.U8 desc[UR4][R2.64], R7 ;  /* 0x0000000702007986 */ /* 0x000fe2000c101104 */
[----:B------:R-:W-:Y:S05]  /*4f50*/  EXIT ;  /* 0x000000000000794d */ /* 0x000fea0003800000 */
.L_x_564:
        /* <DEDUP_REMOVED lines=10> */
.L_x_23430:


//--------------------- .text._ZN2at6native27unrolled_elementwise_kernelIZZZNS0_19signbit_kernel_cudaERNS_18TensorIteratorBaseEENKUlvE0_clEvENKUlvE2_clEvEUlN3c104HalfEE_St5arrayIPcLm2EELi4E23TrivialOffsetCalculatorILi1EjESD_NS0_6memory15LoadWithoutCastENSE_16StoreWithoutCastEEEviT_T0_T2_T3_T4_T5_ --------------------------
	.section	.text._ZN2at6native27unrolled_elementwise_kernelIZZZNS0_19signbit_kernel_cudaERNS_18TensorIteratorBaseEENKUlvE0_clEvENKUlvE2_clEvEUlN3c104HalfEE_St5arrayIPcLm2EELi4E23TrivialOffsetCalculatorILi1EjESD_NS0_6memory15LoadWithoutCastENSE_16StoreWithoutCastEEEviT_T0_T2_T3_T4_T5_,"ax",@progbits
	.align	128
        .global         _ZN2at6native27unrolled_elementwise_kernelIZZZNS0_19signbit_kernel_cudaERNS_18TensorIteratorBaseEENKUlvE0_clEvENKUlvE2_clEvEUlN3c104HalfEE_St5arrayIPcLm2EELi4E23TrivialOffsetCalculatorILi1EjESD_NS0_6memory15LoadWithoutCastENSE_16StoreWithoutCastEEEviT_T0_T2_T3_T4_T5_
        .type           _ZN2at6native27unrolled_elementwise_kernelIZZZNS0_19signbit_kernel_cudaERNS_18TensorIteratorBaseEENKUlvE0_clEvENKUlvE2_clEvEUlN3c104HalfEE_St5arrayIPcLm2EELi4E23TrivialOffsetCalculatorILi1EjESD_NS0_6memory15LoadWithoutCastENSE_16StoreWithoutCastEEEviT_T0_T2_T3_T4_T5_,@function
        .size           _ZN2at6native27unrolled_elementwise_kernelIZZZNS0_19signbit_kernel_cudaERNS_18TensorIteratorBaseEENKUlvE0_clEvENKUlvE2_clEvEUlN3c104HalfEE_St5arrayIPcLm2EELi4E23TrivialOffsetCalculatorILi1EjESD_NS0_6memory15LoadWithoutCastENSE_16StoreWithoutCastEEEviT_T0_T2_T3_T4_T5_,(.L_x_23431 - _ZN2at6native27unrolled_elementwise_kernelIZZZNS0_19signbit_kernel_cudaERNS_18TensorIteratorBaseEENKUlvE0_clEvENKUlvE2_clEvEUlN3c104HalfEE_St5arrayIPcLm2EELi4E23TrivialOffsetCalculatorILi1EjESD_NS0_6memory15LoadWithoutCastENSE_16StoreWithoutCastEEEviT_T0_T2_T3_T4_T5_)
        .other          _ZN2at6native27unrolled_elementwise_kernelIZZZNS0_19signbit_kernel_cudaERNS_18TensorIteratorBaseEENKUlvE0_clEvENKUlvE2_clEvEUlN3c104HalfEE_St5arrayIPcLm2EELi4E23TrivialOffsetCalculatorILi1EjESD_NS0_6memory15LoadWithoutCastENSE_16StoreWithoutCastEEEviT_T0_T2_T3_T4_T5_,@"STO_CUDA_ENTRY STV_DEFAULT"
_ZN2at6native27unrolled_elementwise_kernelIZZZNS0_19signbit_kernel_cudaERNS_18TensorIteratorBaseEENKUlvE0_clEvENKUlvE2_clEvEUlN3c104HalfEE_St5arrayIPcLm2EELi4E23TrivialOffsetCalculatorILi1EjESD_NS0_6memory15LoadWithoutCastENSE_16StoreWithoutCastEEEviT_T0_T2_T3_T4_T5_:
.text._ZN2at6native27unrolled_elementwise_kernelIZZZNS0_19signbit_kernel_cudaERNS_18TensorIteratorBaseEENKUlvE0_clEvENKUlvE2_clEvEUlN3c104HalfEE_St5arrayIPcLm2EELi4E23TrivialOffsetCalculatorILi1EjESD_NS0_6memory15LoadWithoutCastENSE_16StoreWithoutCastEEEviT_T0_T2_T3_T4_T5_:
[----:B------:R-:W-:Y:S01]  /*0000*/  LDC R1, c[0x0][0x28] ;  /* 0x00000a00ff017b82 */ /* 0x000fe20000000800 */
[----:B------:R-:W0:Y:S07]  /*0010*/  S2R R0, SR_CTAID.X ;  /* 0x0000000000007919 */ /* 0x000e2e0000002500 */
[----:B------:R-:W0:Y:S01]  /*0020*/  LDC R7, c[0x0][0x210] ;  /* 0x00008400ff077b82 */ /* 0x000e220000000800 */
[----:B------:R-:W-:Y:S01]  /*0030*/  ULDC.64 UR4, c[0x0][0x208] ;  /* 0x0000820000047ab9 */ /* 0x000fe20000000a00 */
[----:B------:R-:W-:Y:S01]  /*0040*/  PRMT R12, RZ, 0x7610, R12 ;  /* 0x00007610ff0c7816 */ /* 0x000fe2000000000c */
[----:B------:R-:W1:Y:S01]  /*0050*/  S2R R9, SR_TID.X ;  /* 0x0000000000097919 */ /* 0x000e620000002100 */
[----:B------:R-:W-:Y:S01]  /*0060*/  PRMT R8, RZ, 0x7610, R8 ;  /* 0x00007610ff087816 */ /* 0x000fe20000000008 */
[----:B0-----:R-:W-:-:S02]  /*0070*/  IMAD R2, R0, -0x200, R7 ;  /* 0xfffffe0000027824 */ /* 0x001fc400078e0207 */
[----:B-1----:R-:W-:-:S03]  /*0080*/  IMAD.MOV.U32 R17, RZ, RZ, R9 ;  /* 0x000000ffff117224 */ /* 0x002fc600078e0009 */
[----:B------:R-:W-:-:S13]  /*0090*/  ISETP.GE.AND P0, PT, R9, R2, PT ;  /* 0x000000020900720c */ /* 0x000fda0003f06270 */
[----:B------:R-:W-:Y:S01]  /*00a0*/  @!P0 VIADD R17, R9, 0x80 ;  /* 0x0000008009118836 */ /* 0x000fe20000000000 */
[----:B------:R-:W0:Y:S01]  /*00b0*/  @!P0 LDC.64 R6, c[0x0][0x220] ;  /* 0x00008800ff068b82 */ /* 0x000e220000000a00 */
[----:B------:R-:W-:-:S03]  /*00c0*/  @!P0 IMAD R13, R0, 0x200, R9 ;  /* 0x00000200000d8824 */ /* 0x000fc600078e0209 */
[----:B------:R-:W-:-:S13]  /*00d0*/  ISETP.GE.AND P1, PT, R17, R2, PT ;  /* 0x000000021100720c */ /* 0x000fda0003f26270 */
[----:B------:R-:W-:Y:S01]  /*00e0*/  @!P1 IMAD R19, R0, 0x200, R17 ;  /* 0x0000020000139824 */ /* 0x000fe200078e0211 */
[----:B------:R-:W-:Y:S01]  /*00f0*/  @!P1 IADD3 R17, R17, 0x80, RZ ;  /* 0x0000008011119810 */ /* 0x000fe20007ffe0ff */
[----:B------:R-:W1:Y:S03]  /*0100*/  @!P1 LDC.64 R14, c[0x0][0x220] ;  /* 0x00008800ff0e9b82 */ /* 0x000e660000000a00 */
[----:B------:R-:W-:Y:S01]  /*0110*/  ISETP.GE.AND P3, PT, R17, R2, PT ;  /* 0x000000021100720c */ /* 0x000fe20003f66270 */
[----:B0-----:R-:W-:Y:S01]  /*0120*/  @!P0 IMAD.WIDE.U32 R6, R13, 0x2, R6 ;  /* 0x000000020d068825 */ /* 0x001fe200078e0006 */
[----:B------:R-:W-:-:S06]  /*0130*/  PRMT R13, RZ, 0x7610, R13 ;  /* 0x00007610ff0d7816 */ /* 0x000fcc000000000d */
[----:B------:R0:W2:Y:S05]  /*0140*/  @!P0 LDG.E.U16 R13, desc[UR4][R6.64] ;  /* 0x00000004060d8981 */ /* 0x0000aa000c1e1500 */
[----:B------:R-:W3:Y:S01]  /*0150*/  @!P3 LDC.64 R10, c[0x0][0x220] ;  /* 0x00008800ff0abb82 */ /* 0x000ee20000000a00 */
[----:B------:R-:W-:Y:S02]  /*0160*/  @!P3 IMAD R21, R0, 0x200, R17 ;  /* 0x000002000015b824 */ /* 0x000fe400078e0211 */
[----:B------:R-:W-:Y:S02]  /*0170*/  @!P3 VIADD R17, R17, 0x80 ;  /* 0x000000801111b836 */ /* 0x000fe40000000000 */
[----:B-1----:R-:W-:-:S03]  /*0180*/  @!P1 IMAD.WIDE.U32 R14, R19, 0x2, R14 ;  /* 0x00000002130e9825 */ /* 0x002fc600078e000e */
[----:B------:R-:W-:Y:S02]  /*0190*/  ISETP.GE.AND P2, PT, R17, R2, PT ;  /* 0x000000021100720c */ /* 0x000fe40003f46270 */
[----:B------:R1:W4:Y:S11]  /*01a0*/  @!P1 LDG.E.U16 R12, desc[UR4][R14.64] ;  /* 0x000000040e0c9981 */ /* 0x000336000c1e1500 */
[----:B------:R-:W0:Y:S01]  /*01b0*/  @!P2 LDC.64 R18, c[0x0][0x220] ;  /* 0x00008800ff12ab82 */ /* 0x000e220000000a00 */
[----:B---3--:R-:W-:-:S05]  /*01c0*/  @!P3 IMAD.WIDE.U32 R20, R21, 0x2, R10 ;  /* 0x000000021514b825 */ /* 0x008fca00078e000a */
[----:B------:R-:W3:Y:S01]  /*01d0*/  @!P3 LDG.E.U16 R8, desc[UR4][R20.64] ;  /* 0x000000041408b981 */ /* 0x000ee2000c1e1500 */
[----:B------:R-:W-:Y:S01]  /*01e0*/  @!P2 LEA R11, R0, R17, 0x9 ;  /* 0x00000011000ba211 */ /* 0x000fe200078e48ff */
[----:B------:R-:W-:Y:S01]  /*01f0*/  IMAD.MOV.U32 R17, RZ, RZ, R9 ;  /* 0x000000ffff117224 */ /* 0x000fe200078e0009 */
[----:B------:R-:W-:-:S03]  /*0200*/  PRMT R16, RZ, 0x7610, R16 ;  /* 0x00007610ff107816 */ /* 0x000fc60000000010 */
[----:B0-----:R-:W-:Y:S02]  /*0210*/  @!P2 IMAD.WIDE.U32 R18, R11, 0x2, R18 ;  /* 0x000000020b12a825 */ /* 0x001fe400078e0012 */
[----:B------:R-:W0:Y:S02]  /*0220*/  @!P0 LDC.64 R10, c[0x0][0x218] ;  /* 0x00008600ff0a8b82 */ /* 0x000e240000000a00 */
[----:B------:R-:W-:Y:S01]  /*0230*/  VIADD R7, R17, 0x100 ;  /* 0x0000010011077836 */ /* 0x000fe20000000000 */
[----:B------:R0:W5:Y:S04]  /*0240*/  @!P2 LDG.E.U16 R16, desc[UR4][R18.64] ;  /* 0x000000041210a981 */ /* 0x000168000c1e1500 */
[----:B------:R-:W-:Y:S02]  /*0250*/  ISETP.GE.AND P2, PT, R7, R2, PT ;  /* 0x000000020700720c */ /* 0x000fe40003f46270 */
[----:B------:R-:W-:Y:S01]  /*0260*/  @!P0 LEA R7, R0, R9, 0x9 ;  /* 0x0000000900078211 */ /* 0x000fe200078e48ff */
[----:B------:R-:W-:-:S02]  /*0270*/  VIADD R23, R17, 0x80 ;  /* 0x0000008011177836 */ /* 0x000fc40000000000 */
[----:B-1----:R-:W-:Y:S02]  /*0280*/  VIADD R15, R17, 0x180 ;  /* 0x00000180110f7836 */ /* 0x002fe40000000000 */
[----:B------:R-:W-:Y:S01]  /*0290*/  @!P0 IMAD.MOV.U32 R17, RZ, RZ, R23 ;  /* 0x000000ffff118224 */ /* 0x000fe200078e0017 */
[----:B0-----:R-:W-:-:S05]  /*02a0*/  @!P0 IADD3 R10, P4, R7, R10, RZ ;  /* 0x0000000a070a8210 */ /* 0x001fca0007f9e0ff */
[----:B------:R-:W-:Y:S01]  /*02b0*/  @!P0 IMAD.X R11, RZ, RZ, R11, P4 ;  /* 0x000000ffff0b8224 */ /* 0x000fe200020e060b */
[-C--:B------:R-:W-:Y:S02]  /*02c0*/  ISETP.GE.AND P1, PT, R23, R2.reuse, PT ;  /* 0x000000021700720c */ /* 0x080fe40003f26270 */
[----:B------:R-:W-:Y:S01]  /*02d0*/  ISETP.GE.AND P3, PT, R17, R2, PT ;  /* 0x000000021100720c */ /* 0x000fe20003f66270 */
[----:B------:R-:W-:Y:S01]  /*02e0*/  BSSY B0, `(.L_x_565) ;  /* 0x0000015000007945 */ /* 0x000fe20003800000 */
[----:B--2---:R-:W-:-:S05]  /*02f0*/  @!P0 HADD2.F32 R13, -RZ, R13.H0_H0 ;  /* 0x2000000dff0d8230 */ /* 0x004fca0000004100 */
[----:B------:R-:W-:-:S05]  /*0300*/  @!P0 SHF.R.U32.HI R5, RZ, 0x1f, R13 ;  /* 0x0000001fff058819 */ /* 0x000fca000001160d */
[----:B------:R0:W-:Y:S01]  /*0310*/  @!P0 STG.E.U8 desc[UR4][R10.64], R5 ;  /* 0x000000050a008986 */ /* 0x0001e2000c101104 */
[----:B----4-:R-:W-:-:S05]  /*0320*/  @!P1 HADD2.F32 R12, -RZ, R12.H0_H0 ;  /* 0x2000000cff0c9230 */ /* 0x010fca0000004100 */
[----:B------:R-:W-:Y:S01]  /*0330*/  @!P1 SHF.R.U32.HI R3, RZ, 0x1f, R12 ;  /* 0x0000001fff039819 */ /* 0x000fe2000001160c */
[----:B---3--:R-:W-:-:S05]  /*0340*/  @!P2 HADD2.F32 R8, -RZ, R8.H0_H0 ;  /* 0x20000008ff08a230 */ /* 0x008fca0000004100 */
[----:B------:R-:W-:Y:S01]  /*0350*/  @!P2 SHF.R.U32.HI R4, RZ, 0x1f, R8 ;  /* 0x0000001fff04a819 */ /* 0x000fe20000011608 */
[----:B0-----:R-:W-:Y:S06]  /*0360*/  @P3 BRA `(.L_x_566) ;  /* 0x0000000000303947 */ /* 0x001fec0003800000 */
[----:B------:R-:W-:Y:S01]  /*0370*/  LEA R6, R0, R17, 0x9 ;  /* 0x0000001100067211 */ /* 0x000fe200078e48ff */
[----:B------:R-:W-:Y:S01]  /*0380*/  VIADD R17, R17, 0x80 ;  /* 0x0000008011117836 */ /* 0x000fe20000000000 */
[----:B------:R-:W-:Y:S02]  /*0390*/  ULDC.64 UR6, c[0x0][0x218] ;  /* 0x0000860000067ab9 */ /* 0x000fe40000000a00 */
[----:B------:R-:W-:Y:S02]  /*03a0*/  IADD3 R6, P0, R6, UR6, RZ ;  /* 0x0000000606067c10 */ /* 0x000fe4000ff1e0ff */
[----:B------:R-:W-:Y:S02]  /*03b0*/  ISETP.GE.AND P1, PT, R17, R2, PT ;  /* 0x000000021100720c */ /* 0x000fe40003f26270 */
[----:B------:R-:W-:-:S05]  /*03c0*/  IADD3.X R7, RZ, UR7, RZ, P0, !PT ;  /* 0x00000007ff077c10 */ /* 0x000fca00087fe4ff */
[----:B------:R0:W-:Y:S06]  /*03d0*/  STG.E.U8 desc[UR4][R6.64], R3 ;  /* 0x0000000306007986 */ /* 0x0001ec000c101104 */
[----:B------:R-:W-:Y:S02]  /*03e0*/  @!P1 IMAD R8, R0, 0x200, R17 ;  /* 0x0000020000089824 */ /* 0x000fe400078e0211 */
[----:B------:R-:W-:-:S03]  /*03f0*/  @!P1 VIADD R17, R17, 0x80 ;  /* 0x0000008011119836 */ /* 0x000fc60000000000 */
[----:B------:R-:W-:-:S05]  /*0400*/  @!P1 IADD3 R8, P2, R8, UR6, RZ ;  /* 0x0000000608089c10 */ /* 0x000fca000ff5e0ff */
[----:B------:R-:W-:-:S05]  /*0410*/  @!P1 IMAD.X R9, RZ, RZ, UR7, P2 ;  /* 0x00000007ff099e24 */ /* 0x000fca00090e06ff */
[----:B------:R0:W-:Y:S03]  /*0420*/  @!P1 STG.E.U8 desc[UR4][R8.64], R4 ;  /* 0x0000000408009986 */ /* 0x0001e6000c101104 */
.L_x_566:
[----:B------:R-:W-:Y:S05]  /*0430*/  BSYNC B0 ;  /* 0x0000000000007941 */ /* 0x000fea0003800000 */
.L_x_565:
[-C--:B------:R-:W-:Y:S02]  /*0440*/  ISETP.GE.AND P1, PT, R17, R2.reuse, PT ;  /* 0x000000021100720c */ /* 0x080fe40003f26270 */
[----:B------:R-:W-:-:S11]  /*0450*/  ISETP.GE.AND P0, PT, R15, R2, PT ;  /* 0x000000020f00720c */ /* 0x000fd60003f06270 */
[----:B------:R-:W-:Y:S05]  /*0460*/  @P1 EXIT ;  /* 0x000000000000194d */ /* 0x000fea0003800000 */
[----:B------:R-:W-:Y:S01]  /*0470*/  LEA R0, R0, R17, 0x9 ;  /* 0x0000001100007211 */ /* 0x000fe200078e48ff */
[----:B------:R-:W-:Y:S01]  /*0480*/  ULDC.64 UR6, c[0x0][0x218] ;  /* 0x0000860000067ab9 */ /* 0x000fe20000000a00 */
[----:B-----5:R-:W-:Y:S02]  /*0490*/  @!P0 HADD2.F32 R16, -RZ, R16.H0_H0 ;  /* 0x20000010ff108230 */ /* 0x020fe40000004100 */
[----:B------:R-:W-:-:S03]  /*04a0*/  IADD3 R2, P1, R0, UR6, RZ ;  /* 0x0000000600027c10 */ /* 0x000fc6000ff3e0ff */
[----:B------:R-:W-:Y:S02]  /*04b0*/  @!P0 SHF.R.U32.HI R5, RZ, 0x1f, R16 ;  /* 0x0000001fff058819 */ /* 0x000fe40000011610 */
[----:B0-----:R-:W-:-:S05]  /*04c0*/  IMAD.X R3, RZ, RZ, UR7, P1 ;  /* 0x00000007ff037e24 */ /* 0x001fca00088e06ff */
[----:B------:R-:W-:Y:S01]  /*04d0*/  STG.E.U8 desc[UR4][R2.64], R5 ;  /* 0x0000000502007986 */ /* 0x000fe2000c101104 */
[----:B------:R-:W-:Y:S05]  /*04e0*/  EXIT ;  /* 0x000000000000794d */ /* 0x000fea0003800000 */
.L_x_567:
        /* <DEDUP_REMOVED lines=9> */
.L_x_23431:


//--------------------- .text._ZN2at6native29vectorized_elementwise_kernelILi2EZZZNS0_19signbit_kernel_cudaERNS_18TensorIteratorBaseEENKUlvE0_clEvENKUlvE2_clEvEUlN3c104HalfEE_St5arrayIPcLm2EEEEviT0_T1_ --------------------------
	.section	.text._ZN2at6native29vectorized_elementwise_kernelILi2EZZZNS0_19signbit_kernel_cudaERNS_18TensorIteratorBaseEENKUlvE0_clEvENKUlvE2_clEvEUlN3c104HalfEE_St5arrayIPcLm2EEEEviT0_T1_,"ax",@progbits
	.align	128
        .global         _ZN2at6native29vectorized_elementwise_kernelILi2EZZZNS0_19signbit_kernel_cudaERNS_18TensorIteratorBaseEENKUlvE0_clEvENKUlvE2_clEvEUlN3c104HalfEE_St5arrayIPcLm2EEEEviT0_T1_
        .type           _ZN2at6native29vectorized_elementwise_kernelILi2EZZZNS0_19signbit_kernel_cudaERNS_18TensorIteratorBaseEENKUlvE0_clEvENKUlvE2_clEvEUlN3c104HalfEE_St5arrayIPcLm2EEEEviT0_T1_,@function
        .size           _ZN2at6native29vectorized_elementwise_kernelILi2EZZZNS0_19signbit_kernel_cudaERNS_18TensorIteratorBaseEENKUlvE0_clEvENKUlvE2_clEvEUlN3c104HalfEE_St5arrayIPcLm2EEEEviT0_T1_,(.L_x_23432 - _ZN2at6native29vectorized_elementwise_kernelILi2EZZZNS0_19signbit_kernel_cudaERNS_18TensorIteratorBaseEENKUlvE0_clEvENKUlvE2_clEvEUlN3c104HalfEE_St5arrayIPcLm2EEEEviT0_T1_)
        .other          _ZN2at6native29vectorized_elementwise_kernelILi2EZZZNS0_19signbit_kernel_cudaERNS_18TensorIteratorBaseEENKUlvE0_clEvENKUlvE2_clEvEUlN3c104HalfEE_St5arrayIPcLm2EEEEviT0_T1_,@"STO_CUDA_ENTRY STV_DEFAULT"
_ZN2at6native29vectorized_elementwise_kernelILi2EZZZNS0_19signbit_kernel_cudaERNS_18TensorIteratorBaseEENKUlvE0_clEvENKUlvE2_clEvEUlN3c104HalfEE_St5arrayIPcLm2EEEEviT0_T1_:
.text._ZN2at6native29vectorized_elementwise_kernelILi2EZZZNS0_19signbit_kernel_cudaERNS_18TensorIteratorBaseEENKUlvE0_clEvENKUlvE2_clEvEUlN3c104HalfEE_St5arrayIPcLm2EEEEviT0_T1_:
[----:B------:R-:W-:Y:S01]  /*0000*/  LDC R1, c[0x0][0x28] ;  /* 0x00000a00ff017b82 */ /* 0x000fe20000000800 */
[----:B------:R-:W0:Y:S01]  /*0010*/  S2R R2, SR_CTAID.X ;  /* 0x0000000000027919 */ /* 0x000e220000002500 */
[----:B------:R-:W-:Y:S01]  /*0020*/  ULDC UR4, c[0x0][0x210] ;  /* 0x0000840000047ab9 */ /* 0x000fe20000000800 */
[----:B0-----:R-:W-:-:S05]  /*0030*/  IMAD.SHL.U32 R2, R2, 0x400, RZ ;  /* 0x0000040002027824 */ /* 0x001fca00078e00ff */
[----:B------:R-:W-:Y:S01]  /*0040*/  IADD3 R0, -R2, UR4, RZ ;  /* 0x0000000402007c10 */ /* 0x000fe2000fffe1ff */
[----:B------:R-:W-:-:S03]  /*0050*/  ULDC.64 UR4, c[0x0][0x208] ;  /* 0x0000820000047ab9 */ /* 0x000fc60000000a00 */
[----:B------:R-:W-:-:S13]  /*0060*/  ISETP.GE.U32.AND P0, PT, R0, 0x400, PT ;  /* 0x000004000000780c */ /* 0x000fda0003f06070 */
[----:B------:R-:W-:Y:S05]  /*0070*/  @!P0 BRA `(.L_x_568) ;  /* 0x0000000000948947 */ /* 0x000fea0003800000 */
[----:B------:R-:W0:Y:S01]  /*0080*/  S2R R7, SR_TID.X ;  /* 0x0000000000077919 */ /* 0x000e220000002100 */
[----:B------:R-:W1:Y:S01]  /*0090*/  LDC.64 R4, c[0x0][0x220] ;  /* 0x00008800ff047b82 */ /* 0x000e620000000a00 */
[----:B------:R-:W-:Y:S01]  /*00a0*/  ULDC.64 UR6, c[0x0][0x218] ;  /* 0x0000860000067ab9 */ /* 0x000fe20000000a00 */
[----:B-1----:R-:W-:-:S04]  /*00b0*/  IMAD.WIDE R4, R2, 0x2, R4 ;  /* 0x0000000202047825 */ /* 0x002fc800078e0204 */
[----:B0-----:R-:W-:-:S05]  /*00c0*/  IMAD.WIDE.U32 R4, R7, 0x4, R4 ;  /* 0x0000000407047825 */ /* 0x001fca00078e0004 */
[----:B------:R-:W2:Y:S04]  /*00d0*/  LDG.E R6, desc[UR4][R4.64] ;  /* 0x0000000404067981 */ /* 0x000ea8000c1e1900 */
[----:B------:R-:W3:Y:S04]  /*00e0*/  LDG.E R8, desc[UR4][R4.64+0x200] ;  /* 0x0002000404087981 */ /* 0x000ee8000c1e1900 */
[----:B------:R-:W4:Y:S04]  /*00f0*/  LDG.E R10, desc[UR4][R4.64+0x400] ;  /* 0x00040004040a7981 */ /* 0x000f28000c1e1900 */
[----:B------:R0:W5:Y:S01]  /*0100*/  LDG.E R11, desc[UR4][R4.64+0x600] ;  /* 0x00060004040b7981 */ /* 0x000162000c1e1900 */
[----:B------:R-:W-:-:S05]  /*0110*/  IADD3 R2, P0, R2, UR6, RZ ;  /* 0x0000000602027c10 */ /* 0x000fca000ff1e0ff */
[----:B------:R-:W-:Y:S02]  /*0120*/  IMAD.X R3, RZ, RZ, UR7, P0 ;  /* 0x00000007ff037e24 */ /* 0x000fe400080e06ff */
[----:B------:R-:W-:-:S04]  /*0130*/  IMAD.WIDE R2, R7, 0x2, R2 ;  /* 0x0000000207027825 */ /* 0x000fc800078e0202 */
[--C-:B--2---:R-:W-:Y:S02]  /*0140*/  HADD2.F32 R0, -RZ, R6.reuse.H0_H0 ;  /* 0x20000006ff007230 */ /* 0x104fe40000004100 */
[----:B------:R-:W-:Y:S02]  /*0150*/  HADD2.F32 R6, -RZ, R6.H1_H1 ;  /* 0x30000006ff067230 */ /* 0x000fe40000004100 */
[--C-:B---3--:R-:W-:Y:S01]  /*0160*/  HADD2.F32 R7, -RZ, R8.reuse.H0_H0 ;  /* 0x20000008ff077230 */ /* 0x108fe20000004100 */
[----:B------:R-:W-:Y:S01]  /*0170*/  SHF.R.U32.HI R0, RZ, 0x1f, R0 ;  /* 0x0000001fff007819 */ /* 0x000fe20000011600 */
[----:B------:R-:W-:Y:S01]  /*0180*/  HADD2.F32 R8, -RZ, R8.H1_H1 ;  /* 0x30000008ff087230 */ /* 0x000fe20000004100 */
[----:B0-----:R-:W-:Y:S01]  /*0190*/  SHF.R.U32.HI R5, RZ, 0x1f, R6 ;  /* 0x0000001fff057819 */ /* 0x001fe20000011606 */
[--C-:B----4-:R-:W-:Y:S01]  /*01a0*/  HADD2.F32 R9, -RZ, R10.reuse.H0_H0 ;  /* 0x2000000aff097230 */ /* 0x110fe20000004100 */
[----:B------:R-:W-:Y:S01]  /*01b0*/  SHF.R.U32.HI R7, RZ, 0x1f, R7 ;  /* 0x0000001fff077819 */ /* 0x000fe20000011607 */
[----:B------:R-:W-:Y:S01]  /*01c0*/  HADD2.F32 R10, -RZ, R10.H1_H1 ;  /* 0x3000000aff0a7230 */ /* 0x000fe20000004100 */
[----:B------:R-:W-:Y:S01]  /*01d0*/  SHF.R.U32.HI R8, RZ, 0x1f, R8 ;  /* 0x0000001fff087819 */ /* 0x000fe20000011608 */
[--C-:B-----5:R-:W-:Y:S01]  /*01e0*/  HADD2.F32 R4, -RZ, R11.reuse.H0_H0 ;  /* 0x2000000bff047230 */ /* 0x120fe20000004100 */
[----:B------:R-:W-:Y:S01]  /*01f0*/  SHF.R.U32.HI R9, RZ, 0x1f, R9 ;  /* 0x0000001fff097819 */ /* 0x000fe20000011609 */
[----:B------:R-:W-:Y:S01]  /*0200*/  HADD2.F32 R11, -RZ, R11.H1_H1 ;  /* 0x3000000bff0b7230 */ /* 0x000fe20000004100 */
[----:B------:R-:W-:-:S02]  /*0210*/  SHF.R.U32.HI R10, RZ, 0x1f, R10 ;  /* 0x0000001fff0a7819 */ /* 0x000fc4000001160a */
[----:B------:R-:W-:Y:S02]  /*0220*/  SHF.R.U32.HI R4, RZ, 0x1f, R4 ;  /* 0x0000001fff047819 */ /* 0x000fe40000011604 */
[----:B------:R-:W-:Y:S02]  /*0230*/  SHF.R.U32.HI R11, RZ, 0x1f, R11 ;  /* 0x0000001fff0b7819 */ /* 0x000fe4000001160b */
[----:B------:R-:W-:Y:S02]  /*0240*/  PRMT R5, R5, 0x7604, R0 ;  /* 0x0000760405057816 */ /* 0x000fe40000000000 */
[----:B------:R-:W-:Y:S02]  /*0250*/  PRMT R7, R8, 0x7604, R7 ;  /* 0x0000760408077816 */ /* 0x000fe40000000007 */
[----:B------:R-:W-:Y:S01]  /*0260*/  PRMT R9, R10, 0x7604, R9 ;  /* 0x000076040a097816 */ /* 0x000fe20000000009 */
[----:B------:R-:W-:Y:S01]  /*0270*/  STG.E.U16 desc[UR4][R2.64], R5 ;  /* 0x0000000502007986 */ /* 0x000fe2000c101504 */
[----:B------:R-:W-:-:S03]  /*0280*/  PRMT R11, R11, 0x7604, R4 ;  /* 0x000076040b0b7816 */ /* 0x000fc60000000004 */
[----:B------:R-:W-:Y:S04]  /*0290*/  STG.E.U16 desc[UR4][R2.64+0x100], R7 ;  /* 0x0001000702007986 */ /* 0x000fe8000c101504 */
[----:B------:R-:W-:Y:S04]  /*02a0*/  STG.E.U16 desc[UR4][R2.64+0x200], R9 ;  /* 0x0002000902007986 */ /* 0x000fe8000c101504 */
[----:B------:R-:W-:Y:S01]  /*02b0*/  STG.E.U16 desc[UR4][R2.64+0x300], R11 ;  /* 0x0003000b02007986 */ /* 0x000fe2000c101504 */
[----:B------:R-:W-:Y:S05]  /*02c0*/  EXIT ;  /* 0x000000000000794d */ /* 0x000fea0003800000 */
.L_x_568:
[----:B------:R-:W0:Y:S01]  /*02d0*/  S2R R11, SR_TID.X ;  /* 0x00000000000b7919 */ /* 0x000e220000002100 */
[----:B------:R-:W-:Y:S02]  /*02e0*/  PRMT R18, RZ, 0x7610, R18 ;  /* 0x00007610ff127816 */ /* 0x000fe40000000012 */
[----:B0-----:R-:W-:Y:S01]  /*02f0*/  ISETP.GE.AND P0, PT, R11, R0, PT ;  /* 0x000000000b00720c */ /* 0x001fe20003f06270 */
[----:B------:R-:W-:-:S12]  /*0300*/  IMAD.MOV.U32 R29, RZ, RZ, R11 ;  /* 0x000000ffff1d7224 */ /* 0x000fd800078e000b */
[----:B------:R-:W-:Y:S01]  /*0310*/  @!P0 VIADD R29, R11, 0x80 ;  /* 0x000000800b1d8836 */ /* 0x000fe20000000000 */
[----:B------:R-:W0:Y:S01]  /*0320*/  @!P0 LDC.64 R12, c[0x0][0x220] ;  /* 0x00008800ff0c8b82 */ /* 0x000e220000000a00 */
[----:B------:R-:W-:-:S03]  /*0330*/  @!P0 IADD3 R21, R2, R11, RZ ;  /* 0x0000000b02158210 */ /* 0x000fc60007ffe0ff */
[----:B------:R-:W-:-:S13]  /*0340*/  ISETP.GE.AND P6, PT, R29, R0, PT ;  /* 0x000000001d00720c */ /* 0x000fda0003fc6270 */
[----:B------:R-:W-:Y:S01]  /*0350*/  @!P6 IMAD.IADD R19, R2, 0x1, R29 ;  /* 0x000000010213e824 */ /* 0x000fe200078e021d */
[----:B------:R-:W1:Y:S01]  /*0360*/  @!P6 LDC.64 R14, c[0x0][0x220] ;  /* 0x00008800ff0eeb82 */ /* 0x000e620000000a00 */
[----:B------:R-:W-:-:S05]  /*0370*/  @!P6 VIADD R29, R29, 0x80 ;  /* 0x000000801d1de836 */ /* 0x000fca0000000000 */
[----:B------:R-:W-:Y:S01]  /*0380*/  ISETP.GE.AND P5, PT, R29, R0, PT ;  /* 0x000000001d00720c */ /* 0x000fe20003fa6270 */
[----:B0-----:R-:W-:-:S05]  /*0390*/  @!P0 IMAD.WIDE.U32 R12, R21, 0x2, R12 ;  /* 0x00000002150c8825 */ /* 0x001fca00078e000c */
[----:B------:R0:W2:Y:S07]  /*03a0*/  @!P0 LDG.E.U16 R18, desc[UR4][R12.64] ;  /* 0x000000040c128981 */ /* 0x0000ae000c1e1500 */
[----:B------:R-:W-:Y:S01]  /*03b0*/  @!P5 IADD3 R16, R2, R29, RZ ;  /* 0x0000001d0210d210 */ /* 0x000fe20007ffe0ff */
[----:B------:R-:W-:Y:S01]  /*03c0*/  @!P5 VIADD R29, R29, 0x80 ;  /* 0x000000801d1dd836 */ /* 0x000fe20000000000 */
[----:B0-----:R-:W0:Y:S04]  /*03d0*/  @!P5 LDC.64 R12, c[0x0][0x220] ;  /* 0x00008800ff0cdb82 */ /* 0x001e280000000a00 */
[----:B------:R-:W-:-:S13]  /*03e0*/  ISETP.GE.AND P4, PT, R29, R0, PT ;  /* 0x000000001d00720c */ /* 0x000fda0003f86270 */
[----:B------:R-:W-:Y:S01]  /*03f0*/  @!P4 IMAD.IADD R25, R2, 0x1, R29 ;  /* 0x000000010219c824 */ /* 0x000fe200078e021d */
[----:B------:R-:W3:Y:S01]  /*0400*/  @!P4 LDC.64 R20, c[0x0][0x220] ;  /* 0x00008800ff14cb82 */ /* 0x000ee20000000a00 */
[----:B------:R-:W-:-:S05]  /*0410*/  @!P4 VIADD R29, R29, 0x80 ;  /* 0x000000801d1dc836 */ /* 0x000fca0000000000 */
[----:B------:R-:W-:-:S13]  /*0420*/  ISETP.GE.AND P3, PT, R29, R0, PT ;  /* 0x000000001d00720c */ /* 0x000fda0003f66270 */
[----:B------:R-:W-:Y:S01]  /*0430*/  @!P3 IMAD.IADD R17, R2, 0x1, R29 ;  /* 0x000000010211b824 */ /* 0x000fe200078e021d */
[----:B------:R-:W4:Y:S01]  /*0440*/  @!P3 LDC.64 R22, c[0x0][0x220] ;  /* 0x00008800ff16bb82 */ /* 0x000f220000000a00 */
[----:B------:R-:W-:-:S05]  /*0450*/  @!P3 VIADD R29, R29, 0x80 ;  /* 0x000000801d1db836 */ /* 0x000fca0000000000 */
[----:B------:R-:W-:-:S13]  /*0460*/  ISETP.GE.AND P2, PT, R29, R0, PT ;  /* 0x000000001d00720c */ /* 0x000fda0003f46270 */
[----:B------:R-:W-:Y:S02]  /*0470*/  @!P2 IMAD.IADD R27, R2, 0x1, R29 ;  /* 0x00000001021ba824 */ /* 0x000fe400078e021d */
[----:B------:R-:W-:-:S05]  /*0480*/  @!P2 VIADD R29, R29, 0x80 ;  /* 0x000000801d1da836 */ /* 0x000fca0000000000 */
[----:B------:R-:W-:Y:S01]  /*0490*/  ISETP.GE.AND P1, PT, R29, R0, PT ;  /* 0x000000001d00720c */ /* 0x000fe20003f26270 */
[----:B-1----:R-:W-:Y:S01]  /*04a0*/  @!P6 IMAD.WIDE.U32 R14, R19, 0x2, R14 ;  /* 0x00000002130ee825 */ /* 0x002fe200078e000e */
[----:B------:R-:W-:-:S06]  /*04b0*/  PRMT R19, RZ, 0x7610, R19 ;  /* 0x00007610ff137816 */ /* 0x000fcc0000000013 */
[----:B------:R1:W5:Y:S05]  /*04c0*/  @!P6 LDG.E.U16 R19, desc[UR4][R14.64] ;  /* 0x000000040e13e981 */ /* 0x00036a000c1e1500 */
[----:B------:R-:W-:Y:S02]  /*04d0*/  @!P1 IMAD.IADD R28, R2, 0x1, R29 ;  /* 0x00000001021c9824 */ /* 0x000fe400078e021d */
[----:B------:R-:W-:Y:S01]  /*04e0*/  @!P1 VIADD R29, R29, 0x80 ;  /* 0x000000801d1d9836 */ /* 0x000fe20000000000 */
[----:B------:R-:W-:Y:S01]  /*04f0*/  PRMT R24, RZ, 0x7610, R24 ;  /* 0x00007610ff187816 */ /* 0x000fe20000000018 */
[----:B0-----:R-:W-:Y:S01]  /*0500*/  @!P5 IMAD.WIDE.U32 R12, R16, 0x2, R12 ;  /* 0x00000002100cd825 */ /* 0x001fe200078e000c */
[----:B-1----:R-:W0:Y:S02]  /*0510*/  @!P1 LDC.64 R14, c[0x0][0x220] ;  /* 0x00008800ff0e9b82 */ /* 0x002e240000000a00 */
[----:B------:R-:W-:Y:S01]  /*0520*/  ISETP.GE.AND P6, PT, R29, R0, PT ;  /* 0x000000001d00720c */ /* 0x000fe20003fc6270 */
[----:B----4-:R-:W-:Y:S01]  /*0530*/  @!P3 IMAD.WIDE.U32 R22, R17, 0x2, R22 ;  /* 0x000000021116b825 */ /* 0x010fe200078e0016 */
[----:B------:R1:W4:Y:S04]  /*0540*/  @!P5 LDG.E.U16 R24, desc[UR4][R12.64] ;  /* 0x000000040c18d981 */ /* 0x000328000c1e1500 */
[----:B-1----:R-:W1:Y:S08]  /*0550*/  @!P2 LDC.64 R12, c[0x0][0x220] ;  /* 0x00008800ff0cab82 */ /* 0x002e700000000a00 */
[----:B------:R-:W1:Y:S01]  /*0560*/  @!P6 LDC.64 R16, c[0x0][0x220] ;  /* 0x00008800ff10eb82 */ /* 0x000e620000000a00 */
[----:B---3--:R-:W-:Y:S01]  /*0570*/  @!P4 IMAD.WIDE.U32 R20, R25, 0x2, R20 ;  /* 0x000000021914c825 */ /* 0x008fe200078e0014 */
[----:B------:R-:W-:-:S03]  /*0580*/  PRMT R25, RZ, 0x7610, R25 ;  /* 0x00007610ff197816 */ /* 0x000fc60000000019 */
[----:B------:R-:W-:Y:S01]  /*0590*/  @!P6 IMAD.IADD R29, R2, 0x1, R29 ;  /* 0x00000001021de824 */ /* 0x000fe200078e021d */
[----:B------:R-:W-:Y:S01]  /*05a0*/  PRMT R26, RZ, 0x7610, R26 ;  /* 0x00007610ff1a7816 */ /* 0x000fe2000000001a */
[----:B0-----:R-:W-:Y:S01]  /*05b0*/  @!P1 IMAD.WIDE.U32 R14, R28, 0x2, R14 ;  /* 0x000000021c0e9825 */ /* 0x001fe200078e000e */
[----:B------:R1:W3:Y:S01]  /*05c0*/  @!P4 LDG.E.U16 R25, desc[UR4][R20.64] ;  /* 0x000000041419c981 */ /* 0x0002e2000c1e1500 */
[----:B------:R-:W-:-:S03]  /*05d0*/  PRMT R28, RZ, 0x7610, R28 ;  /* 0x00007610ff1c7816 */ /* 0x000fc6000000001c */
[----:B------:R0:W3:Y:S04]  /*05e0*/  @!P3 LDG.E.U16 R26, desc[UR4][R22.64] ;  /* 0x00000004161ab981 */ /* 0x0000e8000c1e1500 */
[----:B------:R0:W3:Y:S01]  /*05f0*/  @!P1 LDG.E.U16 R28, desc[UR4][R14.64] ;  /* 0x000000040e1c9981 */ /* 0x0000e2000c1e1500 */
[----:B-1----:R-:W-:Y:S01]  /*0600*/  @!P2 IMAD.WIDE.U32 R20, R27, 0x2, R12 ;  /* 0x000000021b14a825 */ /* 0x002fe200078e000c */
[----:B------:R-:W-:Y:S01]  /*0610*/  PRMT R27, RZ, 0x7610, R27 ;  /* 0x00007610ff1b7816 */ /* 0x000fe2000000001b */
[----:B------:R-:W1:Y:S02]  /*0620*/  @!P0 LDC.64 R12, c[0x0][0x218] ;  /* 0x00008600ff0c8b82 */ /* 0x000e640000000a00 */
[----:B------:R-:W-:Y:S01]  /*0630*/  @!P6 IMAD.WIDE.U32 R16, R29, 0x2, R16 ;  /* 0x000000021d10e825 */ /* 0x000fe200078e0010 */
[----:B------:R-:W-:-:S02]  /*0640*/  PRMT R29, RZ, 0x7610, R29 ;  /* 0x00007610ff1d7816 */ /* 0x000fc4000000001d */
[----:B------:R-:W3:Y:S04]  /*0650*/  @!P2 LDG.E.U16 R27, desc[UR4][R20.64] ;  /* 0x00000004141ba981 */ /* 0x000ee8000c1e1500 */
[----:B------:R0:W3:Y:S02]  /*0660*/  @!P6 LDG.E.U16 R29, desc[UR4][R16.64] ;  /* 0x00000004101de981 */ /* 0x0000e4000c1e1500 */
[C---:B0-----:R-:W-:Y:S01]  /*0670*/  IADD3 R23, R11.reuse, 0x80, RZ ;  /* 0x000000800b177810 */ /* 0x041fe20007ffe0ff */
[----:B------:R-:W-:-:S03]  /*0680*/  VIADD R15, R11, 0x180 ;  /* 0x000001800b0f7836 */ /* 0x000fc60000000000 */
[-C--:B------:R-:W-:Y:S02]  /*0690*/  ISETP.GE.AND P6, PT, R23, R0.reuse, PT ;  /* 0x000000001700720c */ /* 0x080fe40003fc6270 */
[----:B------:R-:W-:Y:S01]  /*06a0*/  ISETP.GE.AND P2, PT, R15, R0, PT ;  /* 0x000000000f00720c */ /* 0x000fe20003f46270 */
[----:B------:R-:W-:Y:S02]  /*06b0*/  @!P0 IMAD.IADD R17, R2, 0x1, R11 ;  /* 0x0000000102118824 */ /* 0x000fe400078e020b */
[----:B------:R-:W-:-:S03]  /*06c0*/  VIADD R15, R11, 0x280 ;  /* 0x000002800b0f7836 */ /* 0x000fc60000000000 */
[----:B-1----:R-:W-:Y:S01]  /*06d0*/  @!P0 IADD3 R12, P5, R17, R12, RZ ;  /* 0x0000000c110c8210 */ /* 0x002fe20007fbe0ff */
[----:B------:R-:W-:Y:S01]  /*06e0*/  VIADD R22, R11, 0x100 ;  /* 0x000001000b167836 */ /* 0x000fe20000000000 */
[-C--:B------:R-:W-:Y:S01]  /*06f0*/  ISETP.GE.AND P4, PT, R15, R0.reuse, PT ;  /* 0x000000000f00720c */ /* 0x080fe20003f86270 */
[C---:B------:R-:W-:Y:S01]  /*0700*/  VIADD R21, R11.reuse, 0x200 ;  /* 0x000002000b157836 */ /* 0x040fe20000000000 */
[C---:B------:R-:W-:Y:S01]  /*0710*/  IADD3 R15, R11.reuse, 0x300, RZ ;  /* 0x000003000b0f7810 */ /* 0x040fe20007ffe0ff */
[----:B------:R-:W-:Y:S02]  /*0720*/  VIADD R17, R11, 0x380 ;  /* 0x000003800b117836 */ /* 0x000fe40000000000 */
[----:B------:R-:W-:Y:S02]  /*0730*/  @!P0 IMAD.X R13, RZ, RZ, R13, P5 ;  /* 0x000000ffff0d8224 */ /* 0x000fe400028e060d */
[----:B------:R-:W-:Y:S01]  /*0740*/  @!P0 IMAD.MOV.U32 R11, RZ, RZ, R23 ;  /* 0x000000ffff0b8224 */ /* 0x000fe200078e0017 */
[----:B------:R-:W-:-:S02]  /*0750*/  ISETP.GE.AND P1, PT, R22, R0, PT ;  /* 0x000000001600720c */ /* 0x000fc40003f26270 */
[-C--:B------:R-:W-:Y:S02]  /*0760*/  ISETP.GE.AND P3, PT, R21, R0.reuse, PT ;  /* 0x000000001500720c */ /* 0x080fe40003f66270 */
[----:B------:R-:W-:Y:S01]  /*0770*/  ISETP.GE.AND P5, PT, R15, R0, PT ;  /* 0x000000000f00720c */ /* 0x000fe20003fa6270 */
[----:B------:R-:W-:Y:S04]  /*0780*/  BSSY B0, `(.L_x_569) ;  /* 0x0000045000007945 */ /* 0x000fe80003800000 */
[----:B------:R-:W-:Y:S01]  /*0790*/  BSSY B1, `(.L_x_570) ;  /* 0x000003c000017945 */ /* 0x000fe20003800000 */
[----:B--2---:R-:W-:-:S05]  /*07a0*/  @!P0 HADD2.F32 R18, -RZ, R18.H0_H0 ;  /* 0x20000012ff128230 */ /* 0x004fca0000004100 */
[----:B------:R-:W-:-:S05]  /*07b0*/  @!P0 SHF.R.U32.HI R3, RZ, 0x1f, R18 ;  /* 0x0000001fff038819 */ /* 0x000fca0000011612 */
[----:B------:R0:W-:Y:S01]  /*07c0*/  @!P0 STG.E.U8 desc[UR4][R12.64], R3 ;  /* 0x000000030c008986 */ /* 0x0001e2000c101104 */
[----:B------:R-:W-:Y:S01]  /*07d0*/  ISETP.GE.AND P0, PT, R11, R0, PT ;  /* 0x000000000b00720c */ /* 0x000fe20003f06270 */
[----:B-----5:R-:W-:-:S05]  /*07e0*/  @!P6 HADD2.F32 R19, -RZ, R19.H0_H0 ;  /* 0x20000013ff13e230 */ /* 0x020fca0000004100 */
[----:B------:R-:W-:Y:S02]  /*07f0*/  @!P6 SHF.R.U32.HI R4, RZ, 0x1f, R19 ;  /* 0x0000001fff04e819 */ /* 0x000fe40000011613 */
[----:B------:R-:W-:Y:S01]  /*0800*/  ISETP.GE.AND P6, PT, R17, R0, PT ;  /* 0x000000001100720c */ /* 0x000fe20003fc6270 */
[----:B----4-:R-:W-:-:S05]  /*0810*/  @!P1 HADD2.F32 R24, -RZ, R24.H0_H0 ;  /* 0x20000018ff189230 */ /* 0x010fca0000004100 */
[----:B------:R-:W-:Y:S01]  /*0820*/  @!P1 SHF.R.U32.HI R5, RZ, 0x1f, R24 ;  /* 0x0000001fff059819 */ /* 0x000fe20000011618 */
[----:B---3--:R-:W-:Y:S02]  /*0830*/  @!P2 HADD2.F32 R25, -RZ, R25.H0_H0 ;  /* 0x20000019ff19a230 */ /* 0x008fe40000004100 */
[----:B------:R-:W-:Y:S02]  /*0840*/  @!P3 HADD2.F32 R26, -RZ, R26.H0_H0 ;  /* 0x2000001aff1ab230 */ /* 0x000fe40000004100 */
[----:B------:R-:W-:Y:S01]  /*0850*/  @!P5 HADD2.F32 R28, -RZ, R28.H0_H0 ;  /* 0x2000001cff1cd230 */ /* 0x000fe20000004100 */
[----:B------:R-:W-:Y:S02]  /*0860*/  @!P2 SHF.R.U32.HI R6, RZ, 0x1f, R25 ;  /* 0x0000001fff06a819 */ /* 0x000fe40000011619 */
[----:B------:R-:W-:Y:S02]  /*0870*/  @!P3 SHF.R.U32.HI R7, RZ, 0x1f, R26 ;  /* 0x0000001fff07b819 */ /* 0x000fe4000001161a */
[----:B------:R-:W-:Y:S01]  /*0880*/  @!P5 SHF.R.U32.HI R9, RZ, 0x1f, R28 ;  /* 0x0000001fff09d819 */ /* 0x000fe2000001161c */
[----:B------:R-:W-:-:S02]  /*0890*/  @!P4 HADD2.F32 R27, -RZ, R27.H0_H0 ;  /* 0x2000001bff1bc230 */ /* 0x000fc40000004100 */
[----:B------:R-:W-:-:S03]  /*08a0*/  @!P6 HADD2.F32 R29, -RZ, R29.H0_H0 ;  /* 0x2000001dff1de230 */ /* 0x000fc60000004100 */
[----:B------:R-:W-:Y:S02]  /*08b0*/  @!P4 SHF.R.U32.HI R8, RZ, 0x1f, R27 ;  /* 0x0000001fff08c819 */ /* 0x000fe4000001161b */
[----:B------:R-:W-:Y:S01]  /*08c0*/  @!P6 SHF.R.U32.HI R10, RZ, 0x1f, R29 ;  /* 0x0000001fff0ae819 */ /* 0x000fe2000001161d */
[----:B0-----:R-:W-:Y:S06]  /*08d0*/  @P0 BRA `(.L_x_571) ;  /* 0x0000000000380947 */ /* 0x001fec0003800000 */
[----:B------:R-:W-:Y:S01]  /*08e0*/  IMAD.IADD R12, R2, 0x1, R11 ;  /* 0x00000001020c7824 */ /* 0x000fe200078e020b */
[----:B------:R-:W-:Y:S01]  /*08f0*/  ULDC.64 UR6, c[0x0][0x218] ;  /* 0x0000860000067ab9 */ /* 0x000fe20000000a00 */
[----:B------:R-:W-:-:S03]  /*0900*/  VIADD R11, R11, 0x80 ;  /* 0x000000800b0b7836 */ /* 0x000fc60000000000 */
[----:B------:R-:W-:-:S04]  /*0910*/  IADD3 R12, P0, R12, UR6, RZ ;  /* 0x000000060c0c7c10 */ /* 0x000fc8000ff1e0ff */
[----:B------:R-:W-:Y:S02]  /*0920*/  IADD3.X R13, RZ, UR7, RZ, P0, !PT ;  /* 0x00000007ff0d7c10 */ /* 0x000fe400087fe4ff */
[----:B------:R-:W-:-:S03]  /*0930*/  ISETP.GE.AND P0, PT, R11, R0, PT ;  /* 0x000000000b00720c */ /* 0x000fc60003f06270 */
[----:B------:R0:W-:Y:S10]  /*0940*/  STG.E.U8 desc[UR4][R12.64], R4 ;  /* 0x000000040c007986 */ /* 0x0001f4000c101104 */
[----:B------:R-:W-:Y:S05]  /*0950*/  @P0 BRA `(.L_x_572) ;  /* 0x0000000000380947 */ /* 0x000fea0003800000 */
[----:B0-----:R-:W-:Y:S01]  /*0960*/  IMAD.IADD R12, R2, 0x1, R11 ;  /* 0x00000001020c7824 */ /* 0x001fe200078e020b */
[----:B------:R-:W-:Y:S01]  /*0970*/  ULDC.64 UR6, c[0x0][0x218] ;  /* 0x0000860000067ab9 */ /* 0x000fe20000000a00 */
[----:B------:R-:W-:-:S03]  /*0980*/  VIADD R11, R11, 0x80 ;  /* 0x000000800b0b7836 */ /* 0x000fc60000000000 */
[----:B------:R-:W-:-:S05]  /*0990*/  IADD3 R12, P0, R12, UR6, RZ ;  /* 0x000000060c0c7c10 */ /* 0x000fca000ff1e0ff */
[----:B------:R-:W-:-:S05]  /*09a0*/  IMAD.X R13, RZ, RZ, UR7, P0 ;  /* 0x00000007ff0d7e24 */ /* 0x000fca00080e06ff */
[----:B------:R0:W-:Y:S03]  /*09b0*/  STG.E.U8 desc[UR4][R12.64], R5 ;  /* 0x000000050c007986 */ /* 0x0001e6000c101104 */
.L_x_571:
[----:B------:R-:W-:-:S13]  /*09c0*/  ISETP.GE.AND P0, PT, R11, R0, PT ;  /* 0x000000000b00720c */ /* 0x000fda0003f06270 */
[----:B------:R-:W-:Y:S05]  /*09d0*/  @P0 BRA `(.L_x_573) ;  /* 0x0000000000380947 */ /* 0x000fea0003800000 */
[----:B------:R-:W-:Y:S01]  /*09e0*/  IADD3 R4, R2, R11, RZ ;  /* 0x0000000b02047210 */ /* 0x000fe20007ffe0ff */
[----:B------:R-:W-:Y:S01]  /*09f0*/  ULDC.64 UR6, c[0x0][0x218] ;  /* 0x0000860000067ab9 */ /* 0x000fe20000000a00 */
[----:B------:R-:W-:Y:S02]  /*0a00*/  VIADD R11, R11, 0x80 ;  /* 0x000000800b0b7836 */ /* 0x000fe40000000000 */
[----:B------:R-:W-:-:S05]  /*0a10*/  IADD3 R4, P0, R4, UR6, RZ ;  /* 0x0000000604047c10 */ /* 0x000fca000ff1e0ff */
[----:B0-----:R-:W-:-:S05]  /*0a20*/  IMAD.X R5, RZ, RZ, UR7, P0 ;  /* 0x00000007ff057e24 */ /* 0x001fca00080e06ff */
[----:B------:R1:W-:Y:S03]  /*0a30*/  STG.E.U8 desc[UR4][R4.64], R6 ;  /* 0x0000000604007986 */ /* 0x0003e6000c101104 */
.L_x_572:
[----:B------:R-:W-:-:S13]  /*0a40*/  ISETP.GE.AND P0, PT, R11, R0, PT ;  /* 0x000000000b00720c */ /* 0x000fda0003f06270 */
[----:B------:R-:W-:Y:S05]  /*0a50*/  @P0 BRA `(.L_x_574) ;  /* 0x00000000003c0947 */ /* 0x000fea0003800000 */
[----:B01----:R-:W-:Y:S01]  /*0a60*/  IMAD.IADD R4, R2, 0x1, R11 ;  /* 0x0000000102047824 */ /* 0x003fe200078e020b */
[----:B------:R-:W-:Y:S01]  /*0a70*/  ULDC.64 UR6, c[0x0][0x218] ;  /* 0x0000860000067ab9 */ /* 0x000fe20000000a00 */
[----:B------:R-:W-:-:S03]  /*0a80*/  IADD3 R11, R11, 0x80, RZ ;  /* 0x000000800b0b7810 */ /* 0x000fc60007ffe0ff */
[----:B------:R-:W-:-:S05]  /*0a90*/  IADD3 R4, P0, R4, UR6, RZ ;  /* 0x0000000604047c10 */ /* 0x000fca000ff1e0ff */
[----:B------:R-:W-:-:S05]  /*0aa0*/  IMAD.X R5, RZ, RZ, UR7, P0 ;  /* 0x00000007ff057e24 */ /* 0x000fca00080e06ff */
[----:B------:R1:W-:Y:S03]  /*0ab0*/  STG.E.U8 desc[UR4][R4.64], R7 ;  /* 0x0000000704007986 */ /* 0x0003e6000c101104 */
.L_x_573:
[----:B------:R-:W-:-:S13]  /*0ac0*/  ISETP.GE.AND P0, PT, R11, R0, PT ;  /* 0x000000000b00720c */ /* 0x000fda0003f06270 */
[----:B------:R-:W-:Y:S05]  /*0ad0*/  @P0 BREAK B1 ;  /* 0x0000000000010942 */ /* 0x000fea0003800000 */
[----:B------:R-:W-:Y:S05]  /*0ae0*/  @P0 BRA `(.L_x_575) ;  /* 0x0000000000380947 */ /* 0x000fea0003800000 */
[----:B-1----:R-:W-:Y:S01]  /*0af0*/  IMAD.IADD R4, R2, 0x1, R11 ;  /* 0x0000000102047824 */ /* 0x002fe200078e020b */
[----:B------:R-:W-:Y:S01]  /*0b00*/  ULDC.64 UR6, c[0x0][0x218] ;  /* 0x0000860000067ab9 */ /* 0x000fe20000000a00 */
[----:B------:R-:W-:-:S03]  /*0b10*/  VIADD R11, R11, 0x80 ;  /* 0x000000800b0b7836 */ /* 0x000fc60000000000 */
[----:B------:R-:W-:-:S05]  /*0b20*/  IADD3 R4, P0, R4, UR6, RZ ;  /* 0x0000000604047c10 */ /* 0x000fca000ff1e0ff */
[----:B0-----:R-:W-:-:S05]  /*0b30*/  IMAD.X R5, RZ, RZ, UR7, P0 ;  /* 0x00000007ff057e24 */ /* 0x001fca00080e06ff */
[----:B------:R2:W-:Y:S03]  /*0b40*/  STG.E.U8 desc[UR4][R4.64], R8 ;  /* 0x0000000804007986 */ /* 0x0005e6000c101104 */
.L_x_574:
[----:B------:R-:W-:Y:S05]  /*0b50*/  BSYNC B1 ;  /* 0x0000000000017941 */ /* 0x000fea0003800000 */
.L_x_570:
[----:B------:R-:W-:-:S13]  /*0b60*/  ISETP.GE.AND P0, PT, R11, R0, PT ;  /* 0x000000000b00720c */ /* 0x000fda0003f06270 */
[----:B-1----:R-:W0:Y:S01]  /*0b70*/  @!P0 LDC.64 R6, c[0x0][0x218] ;  /* 0x00008600ff068b82 */ /* 0x002e220000000a00 */
[----:B--2---:R-:W-:Y:S02]  /*0b80*/  @!P0 IMAD.IADD R5, R2, 0x1, R11 ;  /* 0x0000000102058824 */ /* 0x004fe400078e020b */
[----:B------:R-:W-:-:S03]  /*0b90*/  @!P0 VIADD R11, R11, 0x80 ;  /* 0x000000800b0b8836 */ /* 0x000fc60000000000 */
[----:B0-----:R-:W-:-:S04]  /*0ba0*/  @!P0 IADD3 R4, P1, R5, R6, RZ ;  /* 0x0000000605048210 */ /* 0x001fc80007f3e0ff */
[----:B------:R-:W-:-:S05]  /*0bb0*/  @!P0 IADD3.X R5, RZ, R7, RZ, P1, !PT ;  /* 0x00000007ff058210 */ /* 0x000fca0000ffe4ff */
[----:B------:R2:W-:Y:S04]  /*0bc0*/  @!P0 STG.E.U8 desc[UR4][R4.64], R9 ;  /* 0x0000000904008986 */ /* 0x0005e8000c101104 */
.L_x_575:
[----:B------:R-:W-:Y:S05]  /*0bd0*/  BSYNC B0 ;  /* 0x0000000000007941 */ /* 0x000fea0003800000 */
.L_x_569:
[----:B------:R-:W-:Y:S05]  /*0be0*/  WARPSYNC.ALL ;  /* 0x0000000000007948 */ /* 0x000fea0003800000 */
[----:B------:R-:W-:-:S13]  /*0bf0*/  ISETP.GE.AND P0, PT, R11, R0, PT ;  /* 0x000000000b00720c */ /* 0x000fda0003f06270 */
[----:B------:R-:W-:Y:S05]  /*0c00*/  @P0 EXIT ;  /* 0x000000000000094d */ /* 0x000fea0003800000 */
[----:B------:R-:W-:Y:S01]  /*0c10*/  IMAD.IADD R2, R2, 0x1, R11 ;  /* 0x0000000102027824 */ /* 0x000fe200078e020b */
[----:B------:R-:W-:-:S04]  /*0c20*/  ULDC.64 UR6, c[0x0][0x218] ;  /* 0x0000860000067ab9 */ /* 0x000fc80000000a00 */
[----:B------:R-:W-:-:S05]  /*0c30*/  IADD3 R2, P0, R2, UR6, RZ ;  /* 0x0000000602027c10 */ /* 0x000fca000ff1e0ff */
[----:B------:R-:W-:-:S05]  /*0c40*/  IMAD.X R3, RZ, RZ, UR7, P0 ;  /* 0x00000007ff037e24 */ /* 0x000fca00080e06ff */
[----:B------:R-:W-:Y:S01]  /*0c50*/  STG.E.U8 desc[UR4][R2.64], R10 ;  /* 0x0000000a02007986 */ /* 0x000fe2000c101104 */
[----:B------:R-:W-:Y:S05]  /*0c60*/  EXIT ;  /* 0x000000000000794d */ /* 0x000fea0003800000 */
.L_x_576:
        /* <DEDUP_REMOVED lines=9> */
.L_x_23432:


//--------------------- .text._ZN2at6native29vectorized_elementwise_kernelILi4EZZZNS0_19signbit_kernel_cudaERNS_18TensorIteratorBaseEENKUlvE0_clEvENKUlvE2_clEvEUlN3c104HalfEE_St5arrayIPcLm2EEEEviT0_T1_ --------------------------
	.section	.text._ZN2at6native29vectorized_elementwise_kernelILi4EZZZNS0_19signbit_kernel_cudaERNS_18TensorIteratorBaseEENKUlvE0_clEvENKUlvE2_clEvEUlN3c104HalfEE_St5arrayIPcLm2EEEEviT0_T1_,"ax",@progbits
	.align	128
        .global         _ZN2at6native29vectorized_elementwise_kernelILi4EZZZNS0_19signbit_kernel_cudaERNS_18TensorIteratorBaseEENKUlvE0_clEvENKUlvE2_clEvEUlN3c104HalfEE_St5arrayIPcLm2EEEEviT0_T1_
        .type           _ZN2at6native29vectorized_elementwise_kernelILi4EZZZNS0_19signbit_kernel_cudaERNS_18TensorIteratorBaseEENKUlvE0_clEvENKUlvE2_clEvEUlN3c104HalfEE_St5arrayIPcLm2EEEEviT0_T1_,@function
        .size           _ZN2at6native29vectorized_elementwise_kernelILi4EZZZNS0_19signbit_kernel_cudaERNS_18TensorIteratorBaseEENKUlvE0_clEvENKUlvE2_clEvEUlN3c104HalfEE_St5arrayIPcLm2EEEEviT0_T1_,(.L_x_23433 - _ZN2at6native29vectorized_elementwise_kernelILi4EZZZNS0_19signbit_kernel_cudaERNS_18TensorIteratorBaseEENKUlvE0_clEvENKUlvE2_clEvEUlN3c104HalfEE_St5arrayIPcLm2EEEEviT0_T1_)
        .other          _ZN2at6native29vectorized_elementwise_kernelILi4EZZZNS0_19signbit_kernel_cudaERNS_18TensorIteratorBaseEENKUlvE0_clEvENKUlvE2_clEvEUlN3c104HalfEE_St5arrayIPcLm2EEEEviT0_T1_,@"STO_CUDA_ENTRY STV_DEFAULT"
_ZN2at6native29vectorized_elementwise_kernelILi4EZZZNS0_19signbit_kernel_cudaERNS_18TensorIteratorBaseEENKUlvE0_clEvENKUlvE2_clEvEUlN3c104HalfEE_St5arrayIPcLm2EEEEviT0_T1_:
.text._ZN2at6native29vectorized_elementwise_kernelILi4EZZZNS0_19signbit_kernel_cudaERNS_18TensorIteratorBaseEENKUlvE0_clEvENKUlvE2_clEvEUlN3c104HalfEE_St5arrayIPcLm2EEEEviT0_T1_:
        /* <DEDUP_REMOVED lines=13> */
[----:B------:R-:W2:Y:S04]  /*00d0*/  LDG.E.64 R6, desc[UR4][R8.64] ;  /* 0x0000000408067981 */ /* 0x000ea8000c1e1b00 */
[----:B------:R-:W3:Y:S01]  /*00e0*/  LDG.E.64 R4, desc[UR4][R8.64+0x400] ;  /* 0x0004000408047981 */ /* 0x000ee2000c1e1b00 */
[----:B------:R-:W-:Y:S01]  /*00f0*/  IADD3 R2, P0, R2, UR6, RZ ;  /* 0x0000000602027c10 */ /* 0x000fe2000ff1e0ff */
[--C-:B--2---:R-:W-:Y:S02]  /*0100*/  HADD2.F32 R3, -RZ, R6.reuse.H0_H0 ;  /* 0x20000006ff037230 */ /* 0x104fe40000004100 */
[----:B------:R-:W-:Y:S02]  /*0110*/  HADD2.F32 R6, -RZ, R6.H1_H1 ;  /* 0x30000006ff067230 */ /* 0x000fe40000004100 */
[--C-:B---3--:R-:W-:Y:S01]  /*0120*/  HADD2.F32 R10, -RZ, R4.reuse.H0_H0 ;  /* 0x20000004ff0a7230 */ /* 0x108fe20000004100 */
[----:B------:R-:W-:Y:S01]  /*0130*/  SHF.R.U32.HI R3, RZ, 0x1f, R3 ;  /* 0x0000001fff037819 */ /* 0x000fe20000011603 */
[----:B------:R-:W-:Y:S01]  /*0140*/  HADD2.F32 R4, -RZ, R4.H1_H1 ;  /* 0x30000004ff047230 */ /* 0x000fe20000004100 */
[----:B------:R-:W-:-:S02]  /*0150*/  SHF.R.U32.HI R6, RZ, 0x1f, R6 ;  /* 0x0000001fff067819 */ /* 0x000fc40000011606 */
[----:B------:R-:W-:Y:S02]  /*0160*/  SHF.R.U32.HI R10, RZ, 0x1f, R10 ;  /* 0x0000001fff0a7819 */ /* 0x000fe4000001160a */
[----:B------:R-:W-:Y:S01]  /*0170*/  PRMT R13, R6, 0x7604, R3 ;  /* 0x00007604060d7816 */ /* 0x000fe20000000003 */
[----:B------:R-:W-:Y:S01]  /*0180*/  HADD2.F32 R3, -RZ, R7.H0_H0 ;  /* 0x20000007ff037230 */ /* 0x000fe20000004100 */
[----:B------:R-:W-:Y:S01]  /*0190*/  SHF.R.U32.HI R11, RZ, 0x1f, R4 ;  /* 0x0000001fff0b7819 */ /* 0x000fe20000011604 */
[----:B------:R-:W-:Y:S02]  /*01a0*/  HADD2.F32 R6, -RZ, R5.H0_H0 ;  /* 0x20000005ff067230 */ /* 0x000fe40000004100 */
[----:B------:R-:W-:Y:S01]  /*01b0*/  HADD2.F32 R7, -RZ, R7.H1_H1 ;  /* 0x30000007ff077230 */ /* 0x000fe20000004100 */
[----:B------:R-:W-:Y:S01]  /*01c0*/  PRMT R11, R11, 0x7604, R10 ;  /* 0x000076040b0b7816 */ /* 0x000fe2000000000a */
[----:B------:R-:W-:Y:S01]  /*01d0*/  HADD2.F32 R5, -RZ, R5.H1_H1 ;  /* 0x30000005ff057230 */ /* 0x000fe20000004100 */
[----:B------:R-:W-:Y:S01]  /*01e0*/  SHF.R.U32.HI R4, RZ, 0x1f, R3 ;  /* 0x0000001fff047819 */ /* 0x000fe20000011603 */
[----:B------:R-:W-:Y:S01]  /*01f0*/  IMAD.X R3, RZ, RZ, UR7, P0 ;  /* 0x00000007ff037e24 */ /* 0x000fe200080e06ff */
[----:B------:R-:W-:-:S02]  /*0200*/  SHF.R.U32.HI R6, RZ, 0x1f, R6 ;  /* 0x0000001fff067819 */ /* 0x000fc40000011606 */
[----:B------:R-:W-:Y:S01]  /*0210*/  PRMT R4, R4, 0x7054, R13 ;  /* 0x0000705404047816 */ /* 0x000fe2000000000d */
[----:B------:R-:W-:Y:S01]  /*0220*/  IMAD.WIDE R2, R0, 0x4, R2 ;  /* 0x0000000400027825 */ /* 0x000fe200078e0202 */
[----:B------:R-:W-:Y:S02]  /*0230*/  PRMT R6, R6, 0x7054, R11 ;  /* 0x0000705406067816 */ /* 0x000fe4000000000b */
[----:B------:R-:W-:Y:S02]  /*0240*/  SHF.R.U32.HI R7, RZ, 0x1f, R7 ;  /* 0x0000001fff077819 */ /* 0x000fe40000011607 */
[----:B------:R-:W-:Y:S02]  /*0250*/  SHF.R.U32.HI R5, RZ, 0x1f, R5 ;  /* 0x0000001fff057819 */ /* 0x000fe40000011605 */
[----:B------:R-:W-:Y:S02]  /*0260*/  PRMT R7, R7, 0x654, R4 ;  /* 0x0000065407077816 */ /* 0x000fe40000000004 */
[----:B------:R-:W-:-:S03]  /*0270*/  PRMT R5, R5, 0x654, R6 ;  /* 0x0000065405057816 */ /* 0x000fc60000000006 */
[----:B------:R-:W-:Y:S04]  /*0280*/  STG.E desc[UR4][R2.64], R7 ;  /* 0x0000000702007986 */ /* 0x000fe8000c101904 */
[----:B------:R-:W-:Y:S01]  /*0290*/  STG.E desc[UR4][R2.64+0x200], R5 ;  /* 0x0002000502007986 */ /* 0x000fe2000c101904 */
[----:B------:R-:W-:Y:S05]  /*02a0*/  EXIT ;  /* 0x000000000000794d */ /* 0x000fea0003800000 */
.L_x_577:
[----:B------:R-:W0:Y:S01]  /*02b0*/  S2R R11, SR_TID.X ;  /* 0x00000000000b7919 */ /* 0x000e220000002100 */
[----:B------:R-:W-:Y:S02]  /*02c0*/  PRMT R18, RZ, 0x7610, R18 ;  /* 0x00007610ff127816 */ /* 0x000fe40000000012 */
[----:B0-----:R-:W-:Y:S01]  /*02d0*/  ISETP.GE.AND P0, PT, R11, R0, PT ;  /* 0x000000000b00720c */ /* 0x001fe20003f06270 */
[----:B------:R-:W-:-:S12]  /*02e0*/  IMAD.MOV.U32 R29, RZ, RZ, R11 ;  /* 0x000000ffff1d7224 */ /* 0x000fd800078e000b */
[----:B------:R-:W-:Y:S01]  /*02f0*/  @!P0 VIADD R29, R11, 0x80 ;  /* 0x000000800b1d8836 */ /* 0x000fe20000000000 */
[----:B------:R-:W0:Y:S01]  /*0300*/  @!P0 LDC.64 R12, c[0x0][0x220] ;  /* 0x00008800ff0c8b82 */ /* 0x000e220000000a00 */
[----:B------:R-:W-:-:S03]  /*0310*/  @!P0 IMAD.IADD R21, R2, 0x1, R11 ;  /* 0x0000000102158824 */ /* 0x000fc600078e020b */
        /* <DEDUP_REMOVED lines=19> */
[----:B------:R-:W-:Y:S01]  /*0450*/  @!P2 IADD3 R27, R2, R29, RZ ;  /* 0x0000001d021ba210 */ /* 0x000fe20007ffe0ff */
        /* <DEDUP_REMOVED lines=31> */
[C---:B0-----:R-:W-:Y:S02]  /*0650*/  VIADD R23, R11.reuse, 0x80 ;  /* 0x000000800b177836 */ /* 0x041fe40000000000 */
[----:B------:R-:W-:-:S03]  /*0660*/  VIADD R15, R11, 0x180 ;  /* 0x000001800b0f7836 */ /* 0x000fc60000000000 */
[-C--:B------:R-:W-:Y:S02]  /*0670*/  ISETP.GE.AND P6, PT, R23, R0.reuse, PT ;  /* 0x000000001700720c */ /* 0x080fe40003fc6270 */
[-C--:B------:R-:W-:Y:S01]  /*0680*/  ISETP.GE.AND P2, PT, R15, R0.reuse, PT ;  /* 0x000000000f00720c */ /* 0x080fe20003f46270 */
[C---:B------:R-:W-:Y:S02]  /*0690*/  VIADD R15, R11.reuse, 0x280 ;  /* 0x000002800b0f7836 */ /* 0x040fe40000000000 */
[----:B------:R-:W-:Y:S01]  /*06a0*/  @!P0 IMAD.IADD R17, R2, 0x1, R11 ;  /* 0x0000000102118824 */ /* 0x000fe200078e020b */
[C---:B------:R-:W-:Y:S01]  /*06b0*/  IADD3 R22, R11.reuse, 0x100, RZ ;  /* 0x000001000b167810 */ /* 0x040fe20007ffe0ff */
[----:B------:R-:W-:Y:S01]  /*06c0*/  VIADD R21, R11, 0x200 ;  /* 0x000002000b157836 */ /* 0x000fe20000000000 */
[----:B------:R-:W-:Y:S02]  /*06d0*/  ISETP.GE.AND P4, PT, R15, R0, PT ;  /* 0x000000000f00720c */ /* 0x000fe40003f86270 */
[----:B-1----:R-:W-:Y:S01]  /*06e0*/  @!P0 IADD3 R12, P5, R17, R12, RZ ;  /* 0x0000000c110c8210 */ /* 0x002fe20007fbe0ff */
[----:B------:R-:W-:-:S02]  /*06f0*/  VIADD R15, R11, 0x300 ;  /* 0x000003000b0f7836 */ /* 0x000fc40000000000 */
[----:B------:R-:W-:Y:S01]  /*0700*/  VIADD R17, R11, 0x380 ;  /* 0x000003800b117836 */ /* 0x000fe20000000000 */
[----:B------:R-:W-:Y:S01]  /*0710*/  @!P0 IADD3.X R13, RZ, R13, RZ, P5, !PT ;  /* 0x0000000dff0d8210 */ /* 0x000fe20002ffe4ff */
[----:B------:R-:W-:Y:S01]  /*0720*/  @!P0 IMAD.MOV.U32 R11, RZ, RZ, R23 ;  /* 0x000000ffff0b8224 */ /* 0x000fe200078e0017 */
[-C--:B------:R-:W-:Y:S02]  /*0730*/  ISETP.GE.AND P1, PT, R22, R0.reuse, PT ;  /* 0x000000001600720c */ /* 0x080fe40003f26270 */
        /* <DEDUP_REMOVED lines=27> */
[----:B------:R-:W-:-:S05]  /*08f0*/  IADD3 R12, P0, R12, UR6, RZ ;  /* 0x000000060c0c7c10 */ /* 0x000fca000ff1e0ff */
[----:B------:R-:W-:Y:S01]  /*0900*/  IMAD.X R13, RZ, RZ, UR7, P0 ;  /* 0x00000007ff0d7e24 */ /* 0x000fe200080e06ff */
[----:B------:R-:W-:-:S04]  /*0910*/  ISETP.GE.AND P0, PT, R11, R0, PT ;  /* 0x000000000b00720c */ /* 0x000fc80003f06270 */
[----:B------:R0:W-:Y:S09]  /*0920*/  STG.E.U8 desc[UR4][R12.64], R4 ;  /* 0x000000040c007986 */ /* 0x0001f2000c101104 */
[----:B------:R-:W-:Y:S05]  /*0930*/  @P0 BRA `(.L_x_581) ;  /* 0x0000000000380947 */ /* 0x000fea0003800000 */
[----:B0-----:R-:W-:Y:S01]  /*0940*/  IADD3 R12, R2, R11, RZ ;  /* 0x0000000b020c7210 */ /* 0x001fe20007ffe0ff */
[----:B------:R-:W-:Y:S01]  /*0950*/  ULDC.64 UR6, c[0x0][0x218] ;  /* 0x0000860000067ab9 */ /* 0x000fe20000000a00 */
[----:B------:R-:W-:Y:S02]  /*0960*/  VIADD R11, R11, 0x80 ;  /* 0x000000800b0b7836 */ /* 0x000fe40000000000 */
[----:B------:R-:W-:-:S05]  /*0970*/  IADD3 R12, P0, R12, UR6, RZ ;  /* 0x000000060c0c7c10 */ /* 0x000fca000ff1e0ff */
[----:B------:R-:W-:-:S05]  /*0980*/  IMAD.X R13, RZ, RZ, UR7, P0 ;  /* 0x00000007ff0d7e24 */ /* 0x000fca00080e06ff */
[----:B------:R0:W-:Y:S03]  /*0990*/  STG.E.U8 desc[UR4][R12.64], R5 ;  /* 0x000000050c007986 */ /* 0x0001e6000c101104 */
.L_x_580:
[----:B------:R-:W-:-:S13]  /*09a0*/  ISETP.GE.AND P0, PT, R11, R0, PT ;  /* 0x000000000b00720c */ /* 0x000fda0003f06270 */
[----:B------:R-:W-:Y:S05]  /*09b0*/  @P0 BRA `(.L_x_582) ;  /* 0x0000000000380947 */ /* 0x000fea0003800000 */
[----:B------:R-:W-:Y:S01]  /*09c0*/  IMAD.IADD R4, R2, 0x1, R11 ;  /* 0x0000000102047824 */ /* 0x000fe200078e020b */
[----:B------:R-:W-:Y:S01]  /*09d0*/  ULDC.64 UR6, c[0x0][0x218] ;  /* 0x0000860000067ab9 */ /* 0x000fe20000000a00 */
[----:B------:R-:W-:-:S03]  /*09e0*/  VIADD R11, R11, 0x80 ;  /* 0x000000800b0b7836 */ /* 0x000fc60000000000 */
[----:B------:R-:W-:-:S05]  /*09f0*/  IADD3 R4, P0, R4, UR6, RZ ;  /* 0x0000000604047c10 */ /* 0x000fca000ff1e0ff */
[----:B0-----:R-:W-:-:S05]  /*0a00*/  IMAD.X R5, RZ, RZ, UR7, P0 ;  /* 0x00000007ff057e24 */ /* 0x001fca00080e06ff */
[----:B------:R1:W-:Y:S03]  /*0a10*/  STG.E.U8 desc[UR4][R4.64], R6 ;  /* 0x0000000604007986 */ /* 0x0003e6000c101104 */
.L_x_581:
[----:B------:R-:W-:-:S13]  /*0a20*/  ISETP.GE.AND P0, PT, R11, R0, PT ;  /* 0x000000000b00720c */ /* 0x000fda0003f06270 */
[----:B------:R-:W-:Y:S05]  /*0a30*/  @P0 BRA `(.L_x_583) ;  /* 0x00000000003c0947 */ /* 0x000fea0003800000 */
[----:B01----:R-:W-:Y:S01]  /*0a40*/  IADD3 R4, R2, R11, RZ ;  /* 0x0000000b02047210 */ /* 0x003fe20007ffe0ff */
[----:B------:R-:W-:Y:S01]  /*0a50*/  ULDC.64 UR6, c[0x0][0x218] ;  /* 0x0000860000067ab9 */ /* 0x000fe20000000a00 */
[----:B------:R-:W-:Y:S02]  /*0a60*/  VIADD R11, R11, 0x80 ;  /* 0x000000800b0b7836 */ /* 0x000fe40000000000 */
[----:B------:R-:W-:-:S05]  /*0a70*/  IADD3 R4, P0, R4, UR6, RZ ;  /* 0x0000000604047c10 */ /* 0x000fca000ff1e0ff */
[----:B------:R-:W-:-:S05]  /*0a80*/  IMAD.X R5, RZ, RZ, UR7, P0 ;  /* 0x00000007ff057e24 */ /* 0x000fca00080e06ff */
[----:B------:R1:W-:Y:S03]  /*0a90*/  STG.E.U8 desc[UR4][R4.64], R7 ;  /* 0x0000000704007986 */ /* 0x0003e6000c101104 */
.L_x_582:
        /* <DEDUP_REMOVED lines=9> */
.L_x_583:
[----:B------:R-:W-:Y:S05]  /*0b30*/  BSYNC B1 ;  /* 0x0000000000017941 */ /* 0x000fea0003800000 */
.L_x_579:
[----:B------:R-:W-:-:S13]  /*0b40*/  ISETP.GE.AND P0, PT, R11, R0, PT ;  /* 0x000000000b00720c */ /* 0x000fda0003f06270 */
[----:B-1----:R-:W0:Y:S01]  /*0b50*/  @!P0 LDC.64 R6, c[0x0][0x218] ;  /* 0x00008600ff068b82 */ /* 0x002e220000000a00 */
[----:B--2---:R-:W-:Y:S01]  /*0b60*/  @!P0 IADD3 R5, R2, R11, RZ ;  /* 0x0000000b02058210 */ /* 0x004fe20007ffe0ff */
[----:B------:R-:W-:-:S03]  /*0b70*/  @!P0 VIADD R11, R11, 0x80 ;  /* 0x000000800b0b8836 */ /* 0x000fc60000000000 */
[----:B0-----:R-:W-:-:S05]  /*0b80*/  @!P0 IADD3 R4, P1, R5, R6, RZ ;  /* 0x0000000605048210 */ /* 0x001fca0007f3e0ff */
[----:B------:R-:W-:-:S05]  /*0b90*/  @!P0 IMAD.X R5, RZ, RZ, R7, P1 ;  /* 0x000000ffff058224 */ /* 0x000fca00008e0607 */
[----:B------:R2:W-:Y:S03]  /*0ba0*/  @!P0 STG.E.U8 desc[UR4][R4.64], R9 ;  /* 0x0000000904008986 */ /* 0x0005e6000c101104 */
.L_x_584:
[----:B------:R-:W-:Y:S05]  /*0bb0*/  BSYNC B0 ;  /* 0x0000000000007941 */ /* 0x000fea0003800000 */
.L_x_578:
        /* <DEDUP_REMOVED lines=9> */
.L_x_585:
        /* <DEDUP_REMOVED lines=11> */
.L_x_23433:


//--------------------- .text._ZN2at6native29vectorized_elementwise_kernelILi8EZZZNS0_19signbit_kernel_cudaERNS_18TensorIteratorBaseEENKUlvE0_clEvENKUlvE2_clEvEUlN3c104HalfEE_St5arrayIPcLm2EEEEviT0_T1_ --------------------------
	.section	.text._ZN2at6native29vectorized_elementwise_kernelILi8EZZZNS0_19signbit_kernel_cudaERNS_18TensorIteratorBaseEENKUlvE0_clEvENKUlvE2_clEvEUlN3c104HalfEE_St5arrayIPcLm2EEEEviT0_T1_,"ax",@progbits
	.align	128
        .global         _ZN2at6native29vectorized_elementwise_kernelILi8EZZZNS0_19signbit_kernel_cudaERNS_18TensorIteratorBaseEENKUlvE0_clEvENKUlvE2_clEvEUlN3c104HalfEE_St5arrayIPcLm2EEEEviT0_T1_
        .type           _ZN2at6native29vectorized_elementwise_kernelILi8EZZZNS0_19signbit_kernel_cudaERNS_18TensorIteratorBaseEENKUlvE0_clEvENKUlvE2_clEvEUlN3c104HalfEE_St5arrayIPcLm2EEEEviT0_T1_,@function
        .size           _ZN2at6native29vectorized_elementwise_kernelILi8EZZZNS0_19signbit_kernel_cudaERNS_18TensorIteratorBaseEENKUlvE0_clEvENKUlvE2_clEvEUlN3c104HalfEE_St5arrayIPcLm2EEEEviT0_T1_,(.L_x_23434 - _ZN2at6native29vectorized_elementwise_kernelILi8EZZZNS0_19signbit_kernel_cudaERNS_18TensorIteratorBaseEENKUlvE0_clEvENKUlvE2_clEvEUlN3c104HalfEE_St5arrayIPcLm2EEEEviT0_T1_)
        .other          _ZN2at6native29vectorized_elementwise_kernelILi8EZZZNS0_19signbit_kernel_cudaERNS_18TensorIteratorBaseEENKUlvE0_clEvENKUlvE2_clEvEUlN3c104HalfEE_St5arrayIPcLm2EEEEviT0_T1_,@"STO_CUDA_ENTRY STV_DEFAULT"
_ZN2at6native29vectorized_elementwise_kernelILi8EZZZNS0_19signbit_kernel_cudaERNS_18TensorIteratorBaseEENKUlvE0_clEvENKUlvE2_clEvEUlN3c104HalfEE_St5arrayIPcLm2EEEEviT0_T1_:
.text._ZN2at6native29vectorized_elementwise_kernelILi8EZZZNS0_19signbit_kernel_cudaERNS_18TensorIteratorBaseEENKUlvE0_clEvENKUlvE2_clEvEUlN3c104HalfEE_St5arrayIPcLm2EEEEviT0_T1_:
        /* <DEDUP_REMOVED lines=12> */
[----:B0-----:R-:W-:-:S06]  /*00c0*/  IMAD.WIDE.U32 R4, R9, 0x10, R4 ;  /* 0x0000001009047825 */ /* 0x001fcc00078e0004 */
[----:B------:R-:W2:Y:S01]  /*00d0*/  LDG.E.128 R4, desc[UR4][R4.64] ;  /* 0x0000000404047981 */ /* 0x000ea2000c1e1d00 */
[----:B------:R-:W-:-:S05]  /*00e0*/  IADD3 R2, P0, R2, UR6, RZ ;  /* 0x0000000602027c10 */ /* 0x000fca000ff1e0ff */
[----:B------:R-:W-:Y:S02]  /*00f0*/  IMAD.X R3, RZ, RZ, UR7, P0 ;  /* 0x00000007ff037e24 */ /* 0x000fe400080e06ff */
[----:B------:R-:W-:-:S04]  /*0100*/  IMAD.WIDE R2, R9, 0x8, R2 ;  /* 0x0000000809027825 */ /* 0x000fc800078e0202 */
[----:B--2---:R-:W-:Y:S02]  /*0110*/  HADD2.F32 R13, -RZ, R7.H0_H0 ;  /* 0x20000007ff0d7230 */ /* 0x004fe40000004100 */
[----:B------:R-:W-:Y:S02]  /*0120*/  HADD2.F32 R8, -RZ, R4.H1_H1 ;  /* 0x30000004ff087230 */ /* 0x000fe40000004100 */
[----:B------:R-:W-:Y:S02]  /*0130*/  HADD2.F32 R11, -RZ, R5.H1_H1 ;  /* 0x30000005ff0b7230 */ /* 0x000fe40000004100 */
[----:B------:R-:W-:Y:S01]  /*0140*/  HADD2.F32 R7, -RZ, R7.H1_H1 ;  /* 0x30000007ff077230 */ /* 0x000fe20000004100 */
[----:B------:R-:W-:Y:S01]  /*0150*/  SHF.R.U32.HI R8, RZ, 0x1f, R8 ;  /* 0x0000001fff087819 */ /* 0x000fe20000011608 */
[--C-:B------:R-:W-:Y:S01]  /*0160*/  HADD2.F32 R12, -RZ, R6.reuse.H0_H0 ;  /* 0x20000006ff0c7230 */ /* 0x100fe20000004100 */
[----:B------:R-:W-:Y:S01]  /*0170*/  SHF.R.U32.HI R11, RZ, 0x1f, R11 ;  /* 0x0000001fff0b7819 */ /* 0x000fe2000001160b */
[----:B------:R-:W-:Y:S01]  /*0180*/  HADD2.F32 R6, -RZ, R6.H1_H1 ;  /* 0x30000006ff067230 */ /* 0x000fe20000004100 */
[----:B------:R-:W-:Y:S01]  /*0190*/  SHF.R.U32.HI R7, RZ, 0x1f, R7 ;  /* 0x0000001fff077819 */ /* 0x000fe20000011607 */
[----:B------:R-:W-:-:S02]  /*01a0*/  HADD2.F32 R0, -RZ, R4.H0_H0 ;  /* 0x20000004ff007230 */ /* 0x000fc40000004100 */
[----:B------:R-:W-:Y:S01]  /*01b0*/  HADD2.F32 R10, -RZ, R5.H0_H0 ;  /* 0x20000005ff0a7230 */ /* 0x000fe20000004100 */
[----:B------:R-:W-:Y:S01]  /*01c0*/  SHF.R.U32.HI R6, RZ, 0x1f, R6 ;  /* 0x0000001fff067819 */ /* 0x000fe20000011606 */
[----:B------:R-:W-:Y:S02]  /*01d0*/  IMAD.SHL.U32 R5, R8, 0x100, RZ ;  /* 0x0000010008057824 */ /* 0x000fe400078e00ff */
[----:B------:R-:W-:Y:S01]  /*01e0*/  IMAD.SHL.U32 R11, R11, 0x100, RZ ;  /* 0x000001000b0b7824 */ /* 0x000fe200078e00ff */
[----:B------:R-:W-:Y:S01]  /*01f0*/  SHF.L.U32 R15, R6, 0x8, RZ ;  /* 0x00000008060f7819 */ /* 0x000fe200000006ff */
[----:B------:R-:W-:Y:S01]  /*0200*/  IMAD.SHL.U32 R4, R7, 0x100, RZ ;  /* 0x0000010007047824 */ /* 0x000fe200078e00ff */
[----:B------:R-:W-:Y:S02]  /*0210*/  LEA.HI R5, R0, R5, RZ, 0x1 ;  /* 0x0000000500057211 */ /* 0x000fe400078f08ff */
[----:B------:R-:W-:Y:S02]  /*0220*/  LEA.HI R10, R10, R11, RZ, 0x1 ;  /* 0x0000000b0a0a7211 */ /* 0x000fe400078f08ff */
[----:B------:R-:W-:-:S02]  /*0230*/  LEA.HI R15, R12, R15, RZ, 0x1 ;  /* 0x0000000f0c0f7211 */ /* 0x000fc400078f08ff */
[----:B------:R-:W-:Y:S02]  /*0240*/  LEA.HI R4, R13, R4, RZ, 0x1 ;  /* 0x000000040d047211 */ /* 0x000fe400078f08ff */
[----:B------:R-:W-:Y:S02]  /*0250*/  PRMT R10, R5, 0x5410, R10 ;  /* 0x00005410050a7816 */ /* 0x000fe4000000000a */
[----:B------:R-:W-:-:S05]  /*0260*/  PRMT R11, R15, 0x5410, R4 ;  /* 0x000054100f0b7816 */ /* 0x000fca0000000004 */
[----:B------:R-:W-:Y:S01]  /*0270*/  STG.E.64 desc[UR4][R2.64], R10 ;  /* 0x0000000a02007986 */ /* 0x000fe2000c101b04 */
[----:B------:R-:W-:Y:S05]  /*0280*/  EXIT ;  /* 0x000000000000794d */ /* 0x000fea0003800000 */
.L_x_586:
        /* <DEDUP_REMOVED lines=9> */
[----:B------:R-:W-:Y:S01]  /*0320*/  @!P6 IADD3 R29, R29, 0x80, RZ ;  /* 0x000000801d1de810 */ /* 0x000fe20007ffe0ff */
[----:B------:R-:W1:Y:S03]  /*0330*/  @!P6 LDC.64 R14, c[0x0][0x220] ;  /* 0x00008800ff0eeb82 */ /* 0x000e660000000a00 */
[----:B------:R-:W-:Y:S01]  /*0340*/  ISETP.GE.AND P5, PT, R29, R0, PT ;  /* 0x000000001d00720c */ /* 0x000fe20003fa6270 */
[----:B0-----:R-:W-:-:S05]  /*0350*/  @!P0 IMAD.WIDE.U32 R12, R21, 0x2, R12 ;  /* 0x00000002150c8825 */ /* 0x001fca00078e000c */
[----:B------:R0:W2:Y:S07]  /*0360*/  @!P0 LDG.E.U16 R18, desc[UR4][R12.64] ;  /* 0x000000040c128981 */ /* 0x0000ae000c1e1500 */
[----:B------:R-:W-:Y:S02]  /*0370*/  @!P5 IMAD.IADD R16, R2, 0x1, R29 ;  /* 0x000000010210d824 */ /* 0x000fe400078e021d */
[----:B------:R-:W-:Y:S01]  /*0380*/  @!P5 VIADD R29, R29, 0x80 ;  /* 0x000000801d1dd836 */ /* 0x000fe20000000000 */
[----:B0-----:R-:W0:Y:S04]  /*0390*/  @!P5 LDC.64 R12, c[0x0][0x220] ;  /* 0x00008800ff0cdb82 */ /* 0x001e280000000a00 */
[----:B------:R-:W-:-:S13]  /*03a0*/  ISETP.GE.AND P4, PT, R29, R0, PT ;  /* 0x000000001d00720c */ /* 0x000fda0003f86270 */
[----:B------:R-:W-:Y:S01]  /*03b0*/  @!P4 IMAD.IADD R25, R2, 0x1, R29 ;  /* 0x000000010219c824 */ /* 0x000fe200078e021d */
[----:B------:R-:W3:Y:S01]  /*03c0*/  @!P4 LDC.64 R20, c[0x0][0x220] ;  /* 0x00008800ff14cb82 */ /* 0x000ee20000000a00 */
[----:B------:R-:W-:-:S05]  /*03d0*/  @!P4 VIADD R29, R29, 0x80 ;  /* 0x000000801d1dc836 */ /* 0x000fca0000000000 */
[----:B------:R-:W-:-:S13]  /*03e0*/  ISETP.GE.AND P3, PT, R29, R0, PT ;  /* 0x000000001d00720c */ /* 0x000fda0003f66270 */
[----:B------:R-:W-:Y:S01]  /*03f0*/  @!P3 IADD3 R17, R2, R29, RZ ;  /* 0x0000001d0211b210 */ /* 0x000fe20007ffe0ff */
[----:B------:R-:W-:Y:S01]  /*0400*/  @!P3 VIADD R29, R29, 0x80 ;  /* 0x000000801d1db836 */ /* 0x000fe20000000000 */
[----:B------:R-:W4:Y:S04]  /*0410*/  @!P3 LDC.64 R22, c[0x0][0x220] ;  /* 0x00008800ff16bb82 */ /* 0x000f280000000a00 */
[----:B------:R-:W-:-:S13]  /*0420*/  ISETP.GE.AND P2, PT, R29, R0, PT ;  /* 0x000000001d00720c */ /* 0x000fda0003f46270 */
[----:B------:R-:W-:Y:S02]  /*0430*/  @!P2 IMAD.IADD R27, R2, 0x1, R29 ;  /* 0x00000001021ba824 */ /* 0x000fe400078e021d */
[----:B------:R-:W-:-:S05]  /*0440*/  @!P2 VIADD R29, R29, 0x80 ;  /* 0x000000801d1da836 */ /* 0x000fca0000000000 */
[----:B------:R-:W-:Y:S01]  /*0450*/  ISETP.GE.AND P1, PT, R29, R0, PT ;  /* 0x000000001d00720c */ /* 0x000fe20003f26270 */
[----:B-1----:R-:W-:Y:S01]  /*0460*/  @!P6 IMAD.WIDE.U32 R14, R19, 0x2, R14 ;  /* 0x00000002130ee825 */ /* 0x002fe200078e000e */
[----:B------:R-:W-:-:S06]  /*0470*/  PRMT R19, RZ, 0x7610, R19 ;  /* 0x00007610ff137816 */ /* 0x000fcc0000000013 */
[----:B------:R1:W5:Y:S05]  /*0480*/  @!P6 LDG.E.U16 R19, desc[UR4][R14.64] ;  /* 0x000000040e13e981 */ /* 0x00036a000c1e1500 */
[----:B------:R-:W-:Y:S01]  /*0490*/  @!P1 IADD3 R28, R2, R29, RZ ;  /* 0x0000001d021c9210 */ /* 0x000fe20007ffe0ff */
        /* <DEDUP_REMOVED lines=25> */
[C---:B0-----:R-:W-:Y:S01]  /*0630*/  VIADD R23, R11.reuse, 0x80 ;  /* 0x000000800b177836 */ /* 0x041fe20000000000 */
[----:B------:R-:W-:-:S04]  /*0640*/  IADD3 R15, R11, 0x180, RZ ;  /* 0x000001800b0f7810 */ /* 0x000fc80007ffe0ff */
[-C--:B------:R-:W-:Y:S02]  /*0650*/  ISETP.GE.AND P6, PT, R23, R0.reuse, PT ;  /* 0x000000001700720c */ /* 0x080fe40003fc6270 */
[-C--:B------:R-:W-:Y:S01]  /*0660*/  ISETP.GE.AND P2, PT, R15, R0.reuse, PT ;  /* 0x000000000f00720c */ /* 0x080fe20003f46270 */
[C---:B------:R-:W-:Y:S02]  /*0670*/  VIADD R15, R11.reuse, 0x280 ;  /* 0x000002800b0f7836 */ /* 0x040fe40000000000 */
[----:B------:R-:W-:Y:S02]  /*0680*/  @!P0 IMAD.IADD R17, R2, 0x1, R11 ;  /* 0x0000000102118824 */ /* 0x000fe400078e020b */
[----:B------:R-:W-:Y:S01]  /*0690*/  VIADD R22, R11, 0x100 ;  /* 0x000001000b167836 */ /* 0x000fe20000000000 */
[----:B------:R-:W-:Y:S02]  /*06a0*/  ISETP.GE.AND P4, PT, R15, R0, PT ;  /* 0x000000000f00720c */ /* 0x000fe40003f86270 */
[----:B-1----:R-:W-:Y:S01]  /*06b0*/  @!P0 IADD3 R12, P5, R17, R12, RZ ;  /* 0x0000000c110c8210 */ /* 0x002fe20007fbe0ff */
[----:B------:R-:W-:-:S02]  /*06c0*/  VIADD R21, R11, 0x200 ;  /* 0x000002000b157836 */ /* 0x000fc40000000000 */
[C---:B------:R-:W-:Y:S02]  /*06d0*/  VIADD R15, R11.reuse, 0x300 ;  /* 0x000003000b0f7836 */ /* 0x040fe40000000000 */
        /* <DEDUP_REMOVED lines=38> */
[----:B------:R-:W-:-:S03]  /*0940*/  IADD3 R11, R11, 0x80, RZ ;  /* 0x000000800b0b7810 */ /* 0x000fc60007ffe0ff */
[----:B------:R-:W-:-:S05]  /*0950*/  IADD3 R12, P0, R12, UR6, RZ ;  /* 0x000000060c0c7c10 */ /* 0x000fca000ff1e0ff */
[----:B------:R-:W-:-:S05]  /*0960*/  IMAD.X R13, RZ, RZ, UR7, P0 ;  /* 0x00000007ff0d7e24 */ /* 0x000fca00080e06ff */
[----:B------:R0:W-:Y:S03]  /*0970*/  STG.E.U8 desc[UR4][R12.64], R5 ;  /* 0x000000050c007986 */ /* 0x0001e6000c101104 */
.L_x_589:
        /* <DEDUP_REMOVED lines=8> */
.L_x_590:
        /* <DEDUP_REMOVED lines=8> */
.L_x_591:
[----:B------:R-:W-:-:S13]  /*0a80*/  ISETP.GE.AND P0, PT, R11, R0, PT ;  /* 0x000000000b00720c */ /* 0x000fda0003f06270 */
[----:B------:R-:W-:Y:S05]  /*0a90*/  @P0 BREAK B1 ;  /* 0x0000000000010942 */ /* 0x000fea0003800000 */
[----:B------:R-:W-:Y:S05]  /*0aa0*/  @P0 BRA `(.L_x_593) ;  /* 0x0000000000380947 */ /* 0x000fea0003800000 */
[----:B-1----:R-:W-:Y:S01]  /*0ab0*/  IMAD.IADD R4, R2, 0x1, R11 ;  /* 0x0000000102047824 */ /* 0x002fe200078e020b */
[----:B------:R-:W-:Y:S01]  /*0ac0*/  ULDC.64 UR6, c[0x0][0x218] ;  /* 0x0000860000067ab9 */ /* 0x000fe20000000a00 */
[----:B------:R-:W-:-:S03]  /*0ad0*/  VIADD R11, R11, 0x80 ;  /* 0x000000800b0b7836 */ /* 0x000fc60000000000 */
[----:B------:R-:W-:-:S04]  /*0ae0*/  IADD3 R4, P0, R4, UR6, RZ ;  /* 0x0000000604047c10 */ /* 0x000fc8000ff1e0ff */
[----:B0-----:R-:W-:-:S05]  /*0af0*/  IADD3.X R5, RZ, UR7, RZ, P0, !PT ;  /* 0x00000007ff057c10 */ /* 0x001fca00087fe4ff */
[----:B------:R2:W-:Y:S04]  /*0b00*/  STG.E.U8 desc[UR4][R4.64], R8 ;  /* 0x0000000804007986 */ /* 0x0005e8000c101104 */
.L_x_592:
[----:B------:R-:W-:Y:S05]  /*0b10*/  BSYNC B1 ;  /* 0x0000000000017941 */ /* 0x000fea0003800000 */
.L_x_588:
[----:B------:R-:W-:-:S13]  /*0b20*/  ISETP.GE.AND P0, PT, R11, R0, PT ;  /* 0x000000000b00720c */ /* 0x000fda0003f06270 */
[----:B-1----:R-:W0:Y:S01]  /*0b30*/  @!P0 LDC.64 R6, c[0x0][0x218] ;  /* 0x00008600ff068b82 */ /* 0x002e220000000a00 */
[----:B--2---:R-:W-:Y:S01]  /*0b40*/  @!P0 IMAD.IADD R5, R2, 0x1, R11 ;  /* 0x0000000102058824 */ /* 0x004fe200078e020b */
[----:B------:R-:W-:-:S04]  /*0b50*/  @!P0 IADD3 R11, R11, 0x80, RZ ;  /* 0x000000800b0b8810 */ /* 0x000fc80007ffe0ff */
[----:B0-----:R-:W-:-:S05]  /*0b60*/  @!P0 IADD3 R4, P1, R5, R6, RZ ;  /* 0x0000000605048210 */ /* 0x001fca0007f3e0ff */
[----:B------:R-:W-:-:S05]  /*0b70*/  @!P0 IMAD.X R5, RZ, RZ, R7, P1 ;  /* 0x000000ffff058224 */ /* 0x000fca00008e0607 */
[----:B------:R2:W-:Y:S03]  /*0b80*/  @!P0 STG.E.U8 desc[UR4][R4.64], R9 ;  /* 0x0000000904008986 */ /* 0x0005e6000c101104 */
.L_x_593:
[----:B------:R-:W-:Y:S05]  /*0b90*/  BSYNC B0 ;  /* 0x0000000000007941 */ /* 0x000fea0003800000 */
.L_x_587:
        /* <DEDUP_REMOVED lines=9> */
.L_x_594:
        /* <DEDUP_REMOVED lines=13> */
.L_x_23434:


//--------------------- .text._ZN2at6native18elementwise_kernelILi128ELi4EZNS0_15gpu_kernel_implIZZZNS0_19signbit_kernel_cudaERNS_18TensorIteratorBaseEENKUlvE0_clEvENKUlvE1_clEvEUlN3c108BFloat16EE_EEvS4_RKT_EUliE_EEviT1_ --------------------------
	.section	.text._ZN2at6native18elementwise_kernelILi128ELi4EZNS0_15gpu_kernel_implIZZZNS0_19signbit_kernel_cudaERNS_18TensorIteratorBaseEENKUlvE0_clEvENKUlvE1_clEvEUlN3c108BFloat16EE_EEvS4_RKT_EUliE_EEviT1_,"ax",@progbits
	.align	128
        .global         _ZN2at6native18elementwise_kernelILi128ELi4EZNS0_15gpu_kernel_implIZZZNS0_19signbit_kernel_cudaERNS_18TensorIteratorBaseEENKUlvE0_clEvENKUlvE1_clEvEUlN3c108BFloat16EE_EEvS4_RKT_EUliE_EEviT1_
        .type           _ZN2at6native18elementwise_kernelILi128ELi4EZNS0_15gpu_kernel_implIZZZNS0_19signbit_kernel_cudaERNS_18TensorIteratorBaseEENKUlvE0_clEvENKUlvE1_clEvEUlN3c108BFloat16EE_EEvS4_RKT_EUliE_EEviT1_,@function
        .size           _ZN2at6native18elementwise_kernelILi128ELi4EZNS0_15gpu_kernel_implIZZZNS0_19signbit_kernel_cudaERNS_18TensorIteratorBaseEENKUlvE0_clEvENKUlvE1_clEvEUlN3c108BFloat16EE_EEvS4_RKT_EUliE_EEviT1_,(.L_x_23435 - _ZN2at6native18elementwise_kernelILi128ELi4EZNS0_15gpu_kernel_implIZZZNS0_19signbit_kernel_cudaERNS_18TensorIteratorBaseEENKUlvE0_clEvENKUlvE1_clEvEUlN3c108BFloat16EE_EEvS4_RKT_EUliE_EEviT1_)
        .other          _ZN2at6native18elementwise_kernelILi128ELi4EZNS0_15gpu_kernel_implIZZZNS0_19signbit_kernel_cudaERNS_18TensorIteratorBaseEENKUlvE0_clEvENKUlvE1_clEvEUlN3c108BFloat16EE_EEvS4_RKT_EUliE_EEviT1_,@"STO_CUDA_ENTRY STV_DEFAULT"
_ZN2at6native18elementwise_kernelILi128ELi4EZNS0_15gpu_kernel_implIZZZNS0_19signbit_kernel_cudaERNS_18TensorIteratorBaseEENKUlvE0_clEvENKUlvE1_clEvEUlN3c108BFloat16EE_EEvS4_RKT_EUliE_EEviT1_:
.text._ZN2at6native18elementwise_kernelILi128ELi4EZNS0_15gpu_kernel_implIZZZNS0_19signbit_kernel_cudaERNS_18TensorIteratorBaseEENKUlvE0_clEvENKUlvE1_clEvEUlN3c108BFloat16EE_EEvS4_RKT_EUliE_EEviT1_:
        /* <DEDUP_REMOVED lines=313> */
.L_x_597:
        /* <DEDUP_REMOVED lines=20> */
[----:B0-----:R-:W-:Y:S01]  /*14d0*/  F2FP.BF16.F32.PACK_AB R0, RZ, R0 ;  /* 0x00000000ff00723e */ /* 0x001fe200000010ff */
[----:B------:R-:W-:Y:S06]  /*14e0*/  BRA `(.L_x_603) ;  /* 0x0000000c00a07947 */ /* 0x000fec0003800000 */
.L_x_601:
[----:B------:R-:W2:Y:S02]  /*14f0*/  LDG.E.U8 R2, desc[UR36][R2.64] ;  /* 0x0000002402027981 */ /* 0x000ea4000c1e1100 */
[----:B--2---:R-:W-:-:S04]  /*1500*/  I2FP.F32.U32 R0, R2 ;  /* 0x0000000200007245 */ /* 0x004fc80000201000 */
[----:B------:R-:W-:Y:S01]  /*1510*/  F2FP.BF16.F32.PACK_AB R0, RZ, R0 ;  /* 0x00000000ff00723e */ /* 0x000fe200000010ff */
[----:B------:R-:W-:Y:S06]  /*1520*/  BRA `(.L_x_603) ;  /* 0x0000000c00907947 */ /* 0x000fec0003800000 */
.L_x_600:
        /* <DEDUP_REMOVED lines=8> */
[----:B0-----:R-:W-:Y:S01]  /*15b0*/  F2FP.BF16.F32.PACK_AB R0, RZ, R0 ;  /* 0x00000000ff00723e */ /* 0x001fe200000010ff */
[----:B------:R-:W-:Y:S06]  /*15c0*/  BRA `(.L_x_603) ;  /* 0x0000000c00687947 */ /* 0x000fec0003800000 */
.L_x_605:
[----:B------:R-:W2:Y:S02]  /*15d0*/  LDG.E R2, desc[UR36][R2.64] ;  /* 0x0000002402027981 */ /* 0x000ea4000c1e1900 */
[----:B--2---:R-:W-:-:S04]  /*15e0*/  I2FP.F32.S32 R0, R2 ;  /* 0x0000000200007245 */ /* 0x004fc80000201400 */
[----:B------:R-:W-:Y:S01]  /*15f0*/  F2FP.BF16.F32.PACK_AB R0, RZ, R0 ;  /* 0x00000000ff00723e */ /* 0x000fe200000010ff */
[----:B------:R-:W-:Y:S06]  /*1600*/  BRA `(.L_x_603) ;  /* 0x0000000c00587947 */ /* 0x000fec0003800000 */
.L_x_604:
[----:B------:R-:W2:Y:S02]  /*1610*/  LDG.E.U16 R2, desc[UR36][R2.64] ;  /* 0x0000002402027981 */ /* 0x000ea4000c1e1500 */
[----:B--2---:R-:W0:Y:S02]  /*1620*/  I2F.S16 R0, R2 ;  /* 0x0000000200007306 */ /* 0x004e240000101400 */
[----:B0-----:R-:W-:Y:S01]  /*1630*/  F2FP.BF16.F32.PACK_AB R0, RZ, R0 ;  /* 0x00000000ff00723e */ /* 0x001fe200000010ff */
[----:B------:R-:W-:Y:S06]  /*1640*/  BRA `(.L_x_603) ;  /* 0x0000000c00487947 */ /* 0x000fec0003800000 */
.L_x_599:
[----:B------:R-:W-:-:S13]  /*1650*/  ISETP.GT.AND P0, PT, R4, 0x6, PT ;  /* 0x000000060400780c */ /* 0x000fda0003f04270 */
[----:B------:R-:W-:Y:S05]  /*1660*/  @P0 BRA `(.L_x_606) ;  /* 0x00000000002c0947 */ /* 0x000fea0003800000 */
[----:B------:R-:W-:-:S13]  /*1670*/  ISETP.NE.AND P0, PT, R4, 0x5, PT ;  /* 0x000000050400780c */ /* 0x000fda0003f05270 */
[----:B------:R-:W-:Y:S05]  /*1680*/  @!P0 BRA `(.L_x_607) ;  /* 0x0000000000148947 */ /* 0x000fea0003800000 */
[----:B------:R-:W-:-:S13]  /*1690*/  ISETP.NE.AND P0, PT, R4, 0x6, PT ;  /* 0x000000060400780c */ /* 0x000fda0003f05270 */
[----:B------:R-:W-:Y:S05]  /*16a0*/  @P0 BRA `(.L_x_602) ;  /* 0x0000000800cc0947 */ /* 0x000fea0003800000 */
[----:B------:R-:W2:Y:S02]  /*16b0*/  LDG.E R2, desc[UR36][R2.64] ;  /* 0x0000002402027981 */ /* 0x000ea4000c1e1900 */
[----:B--2---:R-:W-:Y:S01]  /*16c0*/  F2FP.BF16.F32.PACK_AB R0, RZ, R2 ;  /* 0x00000002ff00723e */ /* 0x004fe200000010ff */
[----:B------:R-:W-:Y:S06]  /*16d0*/  BRA `(.L_x_603) ;  /* 0x0000000c00247947 */ /* 0x000fec0003800000 */
.L_x_607:
[----:B------:R-:W2:Y:S02]  /*16e0*/  LDG.E.U16 R0, desc[UR36][R2.64] ;  /* 0x0000002402007981 */ /* 0x000ea4000c1e1500 */
[----:B--2---:R-:W-:-:S05]  /*16f0*/  HADD2.F32 R0, -RZ, R0.H0_H0 ;  /* 0x20000000ff007230 */ /* 0x004fca0000004100 */
[----:B------:R-:W-:Y:S01]  /*1700*/  F2FP.BF16.F32.PACK_AB R0, RZ, R0 ;  /* 0x00000000ff00723e */ /* 0x000fe200000010ff */
[----:B------:R-:W-:Y:S06]  /*1710*/  BRA `(.L_x_603) ;  /* 0x0000000c00147947 */ /* 0x000fec0003800000 */
.L_x_606:
[----:B------:R-:W-:-:S13]  /*1720*/  ISETP.NE.AND P0, PT, R4, 0x7, PT ;  /* 0x000000070400780c */ /* 0x000fda0003f05270 */
[----:B------:R-:W-:Y:S05]  /*1730*/  @!P0 BRA `(.L_x_608) ;  /* 0x00000000002c8947 */ /* 0x000fea0003800000 */
[----:B------:R-:W-:-:S13]  /*1740*/  ISETP.NE.AND P0, PT, R4, 0x8, PT ;  /* 0x000000080400780c */ /* 0x000fda0003f05270 */
[----:B------:R-:W-:Y:S05]  /*1750*/  @!P0 BRA `(.L_x_609) ;  /* 0x0000000000148947 */ /* 0x000fea0003800000 */
[----:B------:R-:W-:-:S13]  /*1760*/  ISETP.NE.AND P0, PT, R4, 0x9, PT ;  /* 0x000000090400780c */ /* 0x000fda0003f05270 */
[----:B------:R-:W-:Y:S05]  /*1770*/  @P0 BRA `(.L_x_602) ;  /* 0x0000000800980947 */ /* 0x000fea0003800000 */
[----:B------:R-:W2:Y:S02]  /*1780*/  LDG.E R2, desc[UR36][R2.64] ;  /* 0x0000002402027981 */ /* 0x000ea4000c1e1900 */
[----:B--2---:R-:W-:Y:S01]  /*1790*/  F2FP.BF16.F32.PACK_AB R0, RZ, R2 ;  /* 0x00000002ff00723e */ /* 0x004fe200000010ff */
[----:B------:R-:W-:Y:S06]  /*17a0*/  BRA `(.L_x_603) ;  /* 0x0000000800f07947 */ /* 0x000fec0003800000 */
.L_x_609:
[----:B------:R-:W2:Y:S02]  /*17b0*/  LDG.E.U16 R2, desc[UR36][R2.64] ;  /* 0x0000002402027981 */ /* 0x000ea4000c1e1500 */
[----:B--2---:R-:W-:-:S05]  /*17c0*/  HADD2.F32 R0, -RZ, R2.H0_H0 ;  /* 0x20000002ff007230 */ /* 0x004fca0000004100 */
[----:B------:R-:W-:Y:S01]  /*17d0*/  F2FP.BF16.F32.PACK_AB R0, RZ, R0 ;  /* 0x00000000ff00723e */ /* 0x000fe200000010ff */
[----:B------:R-:W-:Y:S06]  /*17e0*/  BRA `(.L_x_603) ;  /* 0x0000000800e07947 */ /* 0x000fec0003800000 */
.L_x_608:
[----:B------:R-:W2:Y:S01]  /*17f0*/  LDG.E.64 R2, desc[UR36][R2.64] ;  /* 0x0000002402027981 */ /* 0x000ea2000c1e1b00 */
[----:B------:R-:W-:Y:S01]  /*1800*/  UMOV UR4, 0xf0000000 ;  /* 0xf000000000047882 */ /* 0x000fe20000000000 */
[----:B------:R-:W-:Y:S01]  /*1810*/  UMOV UR5, 0x380fffff ;  /* 0x380fffff00057882 */ /* 0x000fe20000000000 */
[----:B--2---:R-:W0:Y:S01]  /*1820*/  F2F.F32.F64 R0, R2 ;  /* 0x0000000200007310 */ /* 0x004e220000301000 */
[----:B------:R-:W-:-:S14]  /*1830*/  DSETP.GEU.AND P0, PT, |R2|, UR4, PT ;  /* 0x0000000402007e2a */ /* 0x000fdc000bf0e200 */
[----:B0-----:R-:W-:-:S05]  /*1840*/  @!P0 FMUL R0, R0, 1.175494350822287508e-38 ;  /* 0x0080000000008820 */ /* 0x001fca0000400000 */
[----:B------:R-:W-:Y:S01]  /*1850*/  F2FP.BF16.F32.PACK_AB R0, RZ, R0 ;  /* 0x00000000ff00723e */ /* 0x000fe200000010ff */
[----:B------:R-:W-:Y:S06]  /*1860*/  BRA `(.L_x_603) ;  /* 0x0000000800c07947 */ /* 0x000fec0003800000 */
.L_x_598:
        /* <DEDUP_REMOVED lines=11> */
[----:B------:R-:W-:Y:S01]  /*1920*/  F2FP.BF16.F32.PACK_AB R0, RZ, R0 ;  /* 0x00000000ff00723e */ /* 0x000fe200000010ff */
[----:B------:R-:W-:Y:S06]  /*1930*/  BRA `(.L_x_603) ;  /* 0x00000008008c7947 */ /* 0x000fec0003800000 */
.L_x_612:
        /* <DEDUP_REMOVED lines=8> */
.L_x_611:
        /* <DEDUP_REMOVED lines=25> */
[----:B------:R-:W-:-:S04]  /*1b50*/  F2FP.BF16.F32.PACK_AB R5, RZ, R5 ;  /* 0x00000005ff05723e */ /* 0x000fc800000010ff */
[----:B------:R-:W-:Y:S01]  /*1b60*/  PRMT R0, R5, 0x7610, R0 ;  /* 0x0000761005007816 */ /* 0x000fe20000000000 */
[----:B------:R-:W-:Y:S06]  /*1b70*/  BRA `(.L_x_603) ;  /* 0x0000000400fc7947 */ /* 0x000fec0003800000 */
.L_x_614:
        /* <DEDUP_REMOVED lines=12> */
[----:B------:R-:W-:-:S04]  /*1c40*/  F2FP.BF16.F32.PACK_AB R4, RZ, R4 ;  /* 0x00000004ff04723e */ /* 0x000fc800000010ff */
[----:B------:R-:W-:Y:S01]  /*1c50*/  PRMT R0, R4, 0x7610, R0 ;  /* 0x0000761004007816 */ /* 0x000fe20000000000 */
[----:B------:R-:W-:Y:S06]  /*1c60*/  BRA `(.L_x_603) ;  /* 0x0000000400c07947 */ /* 0x000fec0003800000 */
.L_x_613:
[----:B------:R0:W5:Y:S01]  /*1c70*/  LDG.E.U16 R0, desc[UR36][R2.64] ;  /* 0x0000002402007981 */ /* 0x000162000c1e1500 */
[----:B------:R-:W-:Y:S05]  /*1c80*/  BRA `(.L_x_603) ;  /* 0x0000000400b87947 */ /* 0x000fea0003800000 */
.L_x_610:
        /* <DEDUP_REMOVED lines=10> */
[----:B------:R-:W-:Y:S01]  /*1d30*/  F2FP.BF16.F32.PACK_AB R0, RZ, R0 ;  /* 0x00000000ff00723e */ /* 0x000fe200000010ff */
[----:B------:R-:W-:Y:S06]  /*1d40*/  BRA `(.L_x_603) ;  /* 0x0000000400887947 */ /* 0x000fec0003800000 */
.L_x_617:
        /* <DEDUP_REMOVED lines=21> */
.L_x_621:
[----:B------:R-:W-:Y:S05]  /*1ea0*/  BSYNC B1 ;  /* 0x0000000000017941 */ /* 0x000fea0003800000 */
.L_x_620:
[----:B------:R-:W-:Y:S01]  /*1eb0*/  LEA R3, R0, 0x3b800000, 0x17 ;  /* 0x3b80000000037811 */ /* 0x000fe200078eb8ff */
[----:B------:R-:W-:-:S05]  /*1ec0*/  IMAD.SHL.U32 R0, R2, 0x100000, RZ ;  /* 0x0010000002007824 */ /* 0x000fca00078e00ff */
[----:B------:R-:W-:-:S07]  /*1ed0*/  LOP3.LUT R0, R3, R0, R4, 0xfe, !PT ;  /* 0x0000000003007212 */ /* 0x000fce00078efe04 */
.L_x_619:
[----:B------:R-:W-:Y:S05]  /*1ee0*/  BSYNC B0 ;  /* 0x0000000000007941 */ /* 0x000fea0003800000 */
.L_x_618:
[----:B------:R-:W-:Y:S01]  /*1ef0*/  F2FP.BF16.F32.PACK_AB R0, RZ, R0 ;  /* 0x00000000ff00723e */ /* 0x000fe200000010ff */
[----:B------:R-:W-:Y:S06]  /*1f00*/  BRA `(.L_x_603) ;  /* 0x0000000400187947 */ /* 0x000fec0003800000 */
.L_x_616:
        /* <DEDUP_REMOVED lines=21> */
.L_x_625:
[----:B------:R-:W-:Y:S05]  /*2060*/  BSYNC B1 ;  /* 0x0000000000017941 */ /* 0x000fea0003800000 */
.L_x_624:
[----:B------:R-:W-:Y:S01]  /*2070*/  LEA R3, R0, 0x37800000, 0x17 ;  /* 0x3780000000037811 */ /* 0x000fe200078eb8ff */
[----:B------:R-:W-:-:S05]  /*2080*/  IMAD.SHL.U32 R0, R2, 0x200000, RZ ;  /* 0x0020000002007824 */ /* 0x000fca00078e00ff */
[----:B------:R-:W-:-:S07]  /*2090*/  LOP3.LUT R0, R3, R0, R4, 0xfe, !PT ;  /* 0x0000000003007212 */ /* 0x000fce00078efe04 */
.L_x_623:
[----:B------:R-:W-:Y:S05]  /*20a0*/  BSYNC B0 ;  /* 0x0000000000007941 */ /* 0x000fea0003800000 */
.L_x_622:
[----:B------:R-:W-:Y:S01]  /*20b0*/  F2FP.BF16.F32.PACK_AB R0, RZ, R0 ;  /* 0x00000000ff00723e */ /* 0x000fe200000010ff */
[----:B------:R-:W-:Y:S06]  /*20c0*/  BRA `(.L_x_603) ;  /* 0x0000000000a87947 */ /* 0x000fec0003800000 */
.L_x_615:
        /* <DEDUP_REMOVED lines=14> */
.L_x_629:
[----:B------:R-:W-:Y:S05]  /*21b0*/  BSYNC B0 ;  /* 0x0000000000007941 */ /* 0x000fea0003800000 */
.L_x_628:
[----:B------:R-:W-:Y:S01]  /*21c0*/  F2FP.BF16.F32.PACK_AB R0, RZ, R0 ;  /* 0x00000000ff00723e */ /* 0x000fe200000010ff */
[----:B------:R-:W-:Y:S06]  /*21d0*/  BRA `(.L_x_603) ;  /* 0x0000000000647947 */ /* 0x000fec0003800000 */
.L_x_602:
        /* <DEDUP_REMOVED lines=16> */
.L_x_630:
[----:B------:R-:W-:Y:S01]  /*22e0*/  PRMT R0, RZ, 0x7610, R0 ;  /* 0x00007610ff007816 */ /* 0x000fe20000000000 */
[----:B------:R-:W-:Y:S06]  /*22f0*/  BRA `(.L_x_603) ;  /* 0x00000000001c7947 */ /* 0x000fec0003800000 */
.L_x_627:
[----:B------:R-:W2:Y:S02]  /*2300*/  LDG.E.64 R2, desc[UR36][R2.64] ;  /* 0x0000002402027981 */ /* 0x000ea4000c1e1b00 */
[----:B--2---:R-:W0:Y:S02]  /*2310*/  I2F.U64 R0, R2 ;  /* 0x0000000200007312 */ /* 0x004e240000301000 */
[----:B0-----:R-:W-:Y:S01]  /*2320*/  F2FP.BF16.F32.PACK_AB R0, RZ, R0 ;  /* 0x00000000ff00723e */ /* 0x001fe200000010ff */
[----:B------:R-:W-:Y:S06]  /*2330*/  BRA `(.L_x_603) ;  /* 0x00000000000c7947 */ /* 0x000fec0003800000 */
.L_x_626:
[----:B------:R-:W2:Y:S02]  /*2340*/  LDG.E R2, desc[UR36][R2.64] ;  /* 0x0000002402027981 */ /* 0x000ea4000c1e1900 */
[----:B--2---:R-:W-:-:S04]  /*2350*/  I2FP.F32.U32 R0, R2 ;  /* 0x0000000200007245 */ /* 0x004fc80000201000 */
[----:B------:R-:W-:-:S07]  /*2360*/  F2FP.BF16.F32.PACK_AB R0, RZ, R0 ;  /* 0x00000000ff00723e */ /* 0x000fce00000010ff */
.L_x_603:
[----:B0-----:R-:W0:Y:S01]  /*2370*/  LDC.U8 R3, c[0x0][0x421] ;  /* 0x00010840ff037b82 */ /* 0x001e220000000000 */
[----:B-----5:R-:W-:-:S05]  /*2380*/  IMAD.U32 R0, R0, 0x10000, RZ ;  /* 0x0001000000007824 */ /* 0x020fca00078e00ff */
        /* <DEDUP_REMOVED lines=14> */
.L_x_634:
[----:B------:R3:W-:Y:S01]  /*2470*/  STG.E.U8 desc[UR36][R16.64], R5 ;  /* 0x0000000510007986 */ /* 0x0007e2000c101124 */
[----:B------:R-:W-:Y:S05]  /*2480*/  BRA `(.L_x_636) ;  /* 0x0000000c00507947 */ /* 0x000fea0003800000 */
.L_x_633:
        /* <DEDUP_REMOVED lines=10> */
.L_x_638:
[----:B------:R1:W-:Y:S01]  /*2530*/  STG.E desc[UR36][R16.64], R5 ;  /* 0x0000000510007986 */ /* 0x0003e2000c101924 */
[----:B------:R-:W-:Y:S05]  /*2540*/  BRA `(.L_x_636) ;  /* 0x0000000c00207947 */ /* 0x000fea0003800000 */
.L_x_637:
[----:B------:R2:W-:Y:S01]  /*2550*/  STG.E.U16 desc[UR36][R16.64], R5 ;  /* 0x0000000510007986 */ /* 0x0005e2000c101524 */
[----:B------:R-:W-:Y:S05]  /*2560*/  BRA `(.L_x_636) ;  /* 0x0000000c00187947 */ /* 0x000fea0003800000 */
.L_x_632:
        /* <DEDUP_REMOVED lines=9> */
.L_x_640:
[----:B------:R-:W0:Y:S02]  /*2600*/  I2F.S16 R0, R5 ;  /* 0x0000000500007306 */ /* 0x000e240000101400 */
[----:B0-----:R-:W-:-:S05]  /*2610*/  F2FP.F16.F32.PACK_AB R0, RZ, R0 ;  /* 0x00000000ff00723e */ /* 0x001fca00000000ff */
[----:B------:R0:W-:Y:S01]  /*2620*/  STG.E.U16 desc[UR36][R16.64], R0 ;  /* 0x0000000010007986 */ /* 0x0001e2000c101524 */
[----:B------:R-:W-:Y:S05]  /*2630*/  BRA `(.L_x_636) ;  /* 0x0000000800e47947 */ /* 0x000fea0003800000 */
.L_x_639:
        /* <DEDUP_REMOVED lines=10> */
.L_x_642:
[----:B------:R-:W0:Y:S02]  /*26e0*/  I2F.S16 R5, R5 ;  /* 0x0000000500057306 */ /* 0x000e240000101400 */
[----:B0-----:R-:W-:-:S04]  /*26f0*/  F2FP.F16.F32.PACK_AB R3, RZ, R5 ;  /* 0x00000005ff03723e */ /* 0x001fc800000000ff */
[----:B------:R-:W-:-:S05]  /*2700*/  PRMT R3, R3, 0x5410, RZ ;  /* 0x0000541003037816 */ /* 0x000fca00000000ff */
[----:B------:R0:W-:Y:S01]  /*2710*/  STG.E desc[UR36][R16.64], R3 ;  /* 0x0000000310007986 */ /* 0x0001e2000c101924 */
[----:B------:R-:W-:Y:S05]  /*2720*/  BRA `(.L_x_636) ;  /* 0x0000000800a87947 */ /* 0x000fea0003800000 */
.L_x_641:
[----:B------:R-:W0:Y:S02]  /*2730*/  I2F.F64.S16 R2, R5 ;  /* 0x0000000500027312 */ /* 0x000e240000101c00 */
[----:B0-----:R0:W-:Y:S01]  /*2740*/  STG.E.64 desc[UR36][R16.64], R2 ;  /* 0x0000000210007986 */ /* 0x0011e2000c101b24 */
[----:B------:R-:W-:Y:S05]  /*2750*/  BRA `(.L_x_636) ;  /* 0x00000008009c7947 */ /* 0x000fea0003800000 */
.L_x_631:
        /* <DEDUP_REMOVED lines=10> */
.L_x_645:
[----:B------:R-:W0:Y:S01]  /*2800*/  I2F.F64.S16 R4, R5 ;  /* 0x0000000500047312 */ /* 0x000e220000101c00 */
[----:B------:R-:W-:-:S05]  /*2810*/  CS2R R6, SRZ ;  /* 0x0000000000067805 */ /* 0x000fca000001ff00 */
[----:B0-----:R0:W-:Y:S01]  /*2820*/  STG.E.128 desc[UR36][R16.64], R4 ;  /* 0x0000000410007986 */ /* 0x0011e2000c101d24 */
[----:B------:R-:W-:Y:S05]  /*2830*/  BRA `(.L_x_636) ;  /* 0x0000000800647947 */ /* 0x000fea0003800000 */
.L_x_644:
        /* <DEDUP_REMOVED lines=21> */
.L_x_649:
[----:B------:R-:W-:Y:S05]  /*2990*/  BSYNC B0 ;  /* 0x0000000000007941 */ /* 0x000fea0003800000 */
.L_x_648:
[----:B------:R-:W-:-:S05]  /*29a0*/  LOP3.LUT R3, R0, R3, RZ, 0xfc, !PT ;  /* 0x0000000300037212 */ /* 0x000fca00078efcff */
[----:B------:R0:W-:Y:S01]  /*29b0*/  STG.E.U8 desc[UR36][R16.64], R3 ;  /* 0x0000000310007986 */ /* 0x0001e2000c101124 */
[----:B------:R-:W-:Y:S05]  /*29c0*/  BRA `(.L_x_636) ;  /* 0x0000000800007947 */ /* 0x000fea0003800000 */
.L_x_647:
        /* <DEDUP_REMOVED lines=13> */
.L_x_651:
[----:B------:R-:W-:Y:S01]  /*2aa0*/  IMAD.MOV.U32 R0, RZ, RZ, 0x7f ;  /* 0x0000007fff007424 */ /* 0x000fe200078e00ff */
[----:B------:R-:W-:-:S04]  /*2ab0*/  ISETP.GT.U32.AND P0, PT, R2, 0x7f800000, PT ;  /* 0x7f8000000200780c */ /* 0x000fc80003f04070 */
[----:B------:R-:W-:-:S09]  /*2ac0*/  SEL R0, R0, 0x7c, P0 ;  /* 0x0000007c00007807 */ /* 0x000fd20000000000 */
.L_x_652:
[----:B------:R-:W-:Y:S05]  /*2ad0*/  BSYNC B0 ;  /* 0x0000000000007941 */ /* 0x000fea0003800000 */
.L_x_650:
[----:B------:R-:W-:-:S04]  /*2ae0*/  LOP3.LUT R2, R5, 0x80000000, RZ, 0xc0, !PT ;  /* 0x8000000005027812 */ /* 0x000fc800078ec0ff */
[----:B------:R-:W-:-:S04]  /*2af0*/  SHF.R.U32.HI R3, RZ, 0x18, R2 ;  /* 0x00000018ff037819 */ /* 0x000fc80000011602 */
[----:B------:R-:W-:-:S05]  /*2b00*/  LOP3.LUT R3, R0, R3, RZ, 0xfc, !PT ;  /* 0x0000000300037212 */ /* 0x000fca00078efcff */
[----:B------:R0:W-:Y:S01]  /*2b10*/  STG.E.U8 desc[UR36][R16.64], R3 ;  /* 0x0000000310007986 */ /* 0x0001e2000c101124 */
[----:B------:R-:W-:Y:S05]  /*2b20*/  BRA `(.L_x_636) ;  /* 0x0000000400a87947 */ /* 0x000fea0003800000 */
.L_x_646:
[----:B------:R-:W0:Y:S02]  /*2b30*/  I2F.S16 R0, R5 ;  /* 0x0000000500007306 */ /* 0x000e240000101400 */
[----:B0-----:R-:W-:-:S05]  /*2b40*/  F2FP.BF16.F32.PACK_AB R0, RZ, R0 ;  /* 0x00000000ff00723e */ /* 0x001fca00000010ff */
[----:B------:R0:W-:Y:S01]  /*2b50*/  STG.E.U16 desc[UR36][R16.64], R0 ;  /* 0x0000000010007986 */ /* 0x0001e2000c101524 */
[----:B------:R-:W-:Y:S05]  /*2b60*/  BRA `(.L_x_636) ;  /* 0x0000000400987947 */ /* 0x000fea0003800000 */
.L_x_643:
        /* <DEDUP_REMOVED lines=10> */
.L_x_655:
        /* <DEDUP_REMOVED lines=17> */
.L_x_658:
[----:B------:R-:W-:-:S04]  /*2d20*/  LOP3.LUT R2, R5, 0x80000000, RZ, 0xc0, !PT ;  /* 0x8000000005027812 */ /* 0x000fc800078ec0ff */
[----:B------:R-:W-:-:S04]  /*2d30*/  SHF.R.U32.HI R3, RZ, 0x18, R2 ;  /* 0x00000018ff037819 */ /* 0x000fc80000011602 */
[----:B------:R-:W-:-:S04]  /*2d40*/  LOP3.LUT R0, R0, R3, RZ, 0xfc, !PT ;  /* 0x0000000300007212 */ /* 0x000fc800078efcff */
[----:B------:R-:W-:-:S07]  /*2d50*/  PRMT R8, R0, 0x7610, R8 ;  /* 0x0000761000087816 */ /* 0x000fce0000000008 */
.L_x_657:
[----:B------:R-:W-:Y:S05]  /*2d60*/  BSYNC B0 ;  /* 0x0000000000007941 */ /* 0x000fea0003800000 */
.L_x_656:
[----:B------:R0:W-:Y:S01]  /*2d70*/  STG.E.U8 desc[UR36][R16.64], R8 ;  /* 0x0000000810007986 */ /* 0x0001e2000c101124 */
[----:B------:R-:W-:Y:S05]  /*2d80*/  BRA `(.L_x_636) ;  /* 0x0000000400107947 */ /* 0x000fea0003800000 */
.L_x_654:
        /* <DEDUP_REMOVED lines=17> */
.L_x_661:
[----:B------:R-:W-:-:S04]  /*2ea0*/  LOP3.LUT R2, R5, 0x80000000, RZ, 0xc0, !PT ;  /* 0x8000000005027812 */ /* 0x000fc800078ec0ff */
[----:B------:R-:W-:-:S04]  /*2eb0*/  SHF.R.U32.HI R3, RZ, 0x18, R2 ;  /* 0x00000018ff037819 */ /* 0x000fc80000011602 */
[----:B------:R-:W-:-:S04]  /*2ec0*/  LOP3.LUT R0, R0, R3, RZ, 0xfc, !PT ;  /* 0x0000000300007212 */ /* 0x000fc800078efcff */
[----:B------:R-:W-:-:S07]  /*2ed0*/  PRMT R8, R0, 0x7610, R8 ;  /* 0x0000761000087816 */ /* 0x000fce0000000008 */
.L_x_660:
[----:B------:R-:W-:Y:S05]  /*2ee0*/  BSYNC B0 ;  /* 0x0000000000007941 */ /* 0x000fea0003800000 */
.L_x_659:
[----:B------:R0:W-:Y:S01]  /*2ef0*/  STG.E.U8 desc[UR36][R16.64], R8 ;  /* 0x0000000810007986 */ /* 0x0001e2000c101124 */
[----:B------:R-:W-:Y:S05]  /*2f00*/  BRA `(.L_x_636) ;  /* 0x0000000000b07947 */ /* 0x000fea0003800000 */
.L_x_653:
        /* <DEDUP_REMOVED lines=22> */
.L_x_635:
        /* <DEDUP_REMOVED lines=16> */
.L_x_664:
[----:B------:R-:W-:Y:S05]  /*3170*/  BRA `(.L_x_636) ;  /* 0x0000000000147947 */ /* 0x000fea0003800000 */
.L_x_663:
[----:B------:R-:W-:Y:S02]  /*3180*/  IMAD.MOV.U32 R2, RZ, RZ, R5 ;  /* 0x000000ffff027224 */ /* 0x000fe400078e0005 */
[----:B------:R-:W-:-:S05]  /*3190*/  IMAD.MOV.U32 R3, RZ, RZ, RZ ;  /* 0x000000ffff037224 */ /* 0x000fca00078e00ff */
[----:B------:R0:W-:Y:S01]  /*31a0*/  STG.E.64 desc[UR36][R16.64], R2 ;  /* 0x0000000210007986 */ /* 0x0001e2000c101b24 */
[----:B------:R-:W-:Y:S05]  /*31b0*/  BRA `(.L_x_636) ;  /* 0x0000000000047947 */ /* 0x000fea0003800000 */
.L_x_662:
[----:B------:R0:W-:Y:S02]  /*31c0*/  STG.E desc[UR36][R16.64], R5 ;  /* 0x0000000510007986 */ /* 0x0001e4000c101924 */
.L_x_636:
[----:B------:R-:W-:-:S04]  /*31d0*/  IMAD R18, R23, 0x200, R18 ;  /* 0x0000020017127824 */ /* 0x000fc800078e0212 */
[----:B------:R-:W-:-:S07]  /*31e0*/  VIADD R19, R18, 0x80 ;  /* 0x0000008012137836 */ /* 0x000fce0000000000 */
.L_x_596:
[----:B------:R-:W-:Y:S05]  /*31f0*/  BSYNC B6 ;  /* 0x0000000000067941 */ /* 0x000fea0003800000 */
.L_x_595:
        /* <DEDUP_REMOVED lines=307> */
.L_x_667:
        /* <DEDUP_REMOVED lines=22> */
.L_x_671:
[----:B------:R-:W2:Y:S02]  /*4690*/  LDG.E.U8 R2, desc[UR36][R2.64] ;  /* 0x0000002402027981 */ /* 0x000ea4000c1e1100 */
[----:B--2---:R-:W-:-:S04]  /*46a0*/  I2FP.F32.U32 R0, R2 ;  /* 0x0000000200007245 */ /* 0x004fc80000201000 */
[----:B------:R-:W-:Y:S01]  /*46b0*/  F2FP.BF16.F32.PACK_AB R0, RZ, R0 ;  /* 0x00000000ff00723e */ /* 0x000fe200000010ff */
[----:B------:R-:W-:Y:S06]  /*46c0*/  BRA `(.L_x_673) ;  /* 0x0000000c00907947 */ /* 0x000fec0003800000 */
.L_x_670:
        /* <DEDUP_REMOVED lines=10> */
.L_x_675:
[----:B------:R-:W2:Y:S02]  /*4770*/  LDG.E R2, desc[UR36][R2.64] ;  /* 0x0000002402027981 */ /* 0x000ea4000c1e1900 */
[----:B--2---:R-:W-:-:S04]  /*4780*/  I2FP.F32.S32 R0, R2 ;  /* 0x0000000200007245 */ /* 0x004fc80000201400 */
[----:B------:R-:W-:Y:S01]  /*4790*/  F2FP.BF16.F32.PACK_AB R0, RZ, R0 ;  /* 0x00000000ff00723e */ /* 0x000fe200000010ff */
[----:B------:R-:W-:Y:S06]  /*47a0*/  BRA `(.L_x_673) ;  /* 0x0000000c00587947 */ /* 0x000fec0003800000 */
.L_x_674:
[----:B------:R-:W2:Y:S02]  /*47b0*/  LDG.E.U16 R2, desc[UR36][R2.64] ;  /* 0x0000002402027981 */ /* 0x000ea4000c1e1500 */
[----:B--2---:R-:W0:Y:S02]  /*47c0*/  I2F.S16 R0, R2 ;  /* 0x0000000200007306 */ /* 0x004e240000101400 */
[----:B0-----:R-:W-:Y:S01]  /*47d0*/  F2FP.BF16.F32.PACK_AB R0, RZ, R0 ;  /* 0x00000000ff00723e */ /* 0x001fe200000010ff */
[----:B------:R-:W-:Y:S06]  /*47e0*/  BRA `(.L_x_673) ;  /* 0x0000000c00487947 */ /* 0x000fec0003800000 */
.L_x_669:
        /* <DEDUP_REMOVED lines=9> */
.L_x_677:
[----:B------:R-:W2:Y:S02]  /*4880*/  LDG.E.U16 R0, desc[UR36][R2.64] ;  /* 0x0000002402007981 */ /* 0x000ea4000c1e1500 */
[----:B--2---:R-:W-:-:S05]  /*4890*/  HADD2.F32 R0, -RZ, R0.H0_H0 ;  /* 0x20000000ff007230 */ /* 0x004fca0000004100 */
[----:B------:R-:W-:Y:S01]  /*48a0*/  F2FP.BF16.F32.PACK_AB R0, RZ, R0 ;  /* 0x00000000ff00723e */ /* 0x000fe200000010ff */
[----:B------:R-:W-:Y:S06]  /*48b0*/  BRA `(.L_x_673) ;  /* 0x0000000c00147947 */ /* 0x000fec0003800000 */
.L_x_676:
        /* <DEDUP_REMOVED lines=9> */
.L_x_679:
[----:B------:R-:W2:Y:S02]  /*4950*/  LDG.E.U16 R2, desc[UR36][R2.64] ;  /* 0x0000002402027981 */ /* 0x000ea4000c1e1500 */
[----:B--2---:R-:W-:-:S05]  /*4960*/  HADD2.F32 R0, -RZ, R2.H0_H0 ;  /* 0x20000002ff007230 */ /* 0x004fca0000004100 */
[----:B------:R-:W-:Y:S01]  /*4970*/  F2FP.BF16.F32.PACK_AB R0, RZ, R0 ;  /* 0x00000000ff00723e */ /* 0x000fe200000010ff */
[----:B------:R-:W-:Y:S06]  /*4980*/  BRA `(.L_x_673) ;  /* 0x0000000800e07947 */ /* 0x000fec0003800000 */
.L_x_678:
        /* <DEDUP_REMOVED lines=8> */
.L_x_668:
        /* <DEDUP_REMOVED lines=13> */
.L_x_682:
        /* <DEDUP_REMOVED lines=8> */
.L_x_681:
        /* <DEDUP_REMOVED lines=28> */
.L_x_684:
        /* <DEDUP_REMOVED lines=15> */
.L_x_683:
[----:B------:R0:W5:Y:S01]  /*4e10*/  LDG.E.U16 R0, desc[UR36][R2.64] ;  /* 0x0000002402007981 */ /* 0x000162000c1e1500 */
[----:B------:R-:W-:Y:S05]  /*4e20*/  BRA `(.L_x_673) ;  /* 0x0000000400b87947 */ /* 0x000fea0003800000 */
.L_x_680:
        /* <DEDUP_REMOVED lines=12> */
.L_x_687:
        /* <DEDUP_REMOVED lines=21> */
.L_x_691:
[----:B------:R-:W-:Y:S05]  /*5040*/  BSYNC B1 ;  /* 0x0000000000017941 */ /* 0x000fea0003800000 */
.L_x_690:
[----:B------:R-:W-:Y:S01]  /*5050*/  LEA R3, R0, 0x3b800000, 0x17 ;  /* 0x3b80000000037811 */ /* 0x000fe200078eb8ff */
[----:B------:R-:W-:-:S05]  /*5060*/  IMAD.SHL.U32 R0, R2, 0x100000, RZ ;  /* 0x0010000002007824 */ /* 0x000fca00078e00ff */
[----:B------:R-:W-:-:S07]  /*5070*/  LOP3.LUT R0, R3, R0, R4, 0xfe, !PT ;  /* 0x0000000003007212 */ /* 0x000fce00078efe04 */
.L_x_689:
[----:B------:R-:W-:Y:S05]  /*5080*/  BSYNC B0 ;  /* 0x0000000000007941 */ /* 0x000fea0003800000 */
.L_x_688:
[----:B------:R-:W-:Y:S01]  /*5090*/  F2FP.BF16.F32.PACK_AB R0, RZ, R0 ;  /* 0x00000000ff00723e */ /* 0x000fe200000010ff */
[----:B------:R-:W-:Y:S06]  /*50a0*/  BRA `(.L_x_673) ;  /* 0x0000000400187947 */ /* 0x000fec0003800000 */
.L_x_686:
        /* <DEDUP_REMOVED lines=21> */
.L_x_695:
[----:B------:R-:W-:Y:S05]  /*5200*/  BSYNC B1 ;  /* 0x0000000000017941 */ /* 0x000fea0003800000 */
.L_x_694:
[----:B------:R-:W-:Y:S01]  /*5210*/  LEA R3, R0, 0x37800000, 0x17 ;  /* 0x3780000000037811 */ /* 0x000fe200078eb8ff */
[----:B------:R-:W-:-:S05]  /*5220*/  IMAD.SHL.U32 R0, R2, 0x200000, RZ ;  /* 0x0020000002007824 */ /* 0x000fca00078e00ff */
[----:B------:R-:W-:-:S07]  /*5230*/  LOP3.LUT R0, R3, R0, R4, 0xfe, !PT ;  /* 0x0000000003007212 */ /* 0x000fce00078efe04 */
.L_x_693:
[----:B------:R-:W-:Y:S05]  /*5240*/  BSYNC B0 ;  /* 0x0000000000007941 */ /* 0x000fea0003800000 */
.L_x_692:
[----:B------:R-:W-:Y:S01]  /*5250*/  F2FP.BF16.F32.PACK_AB R0, RZ, R0 ;  /* 0x00000000ff00723e */ /* 0x000fe200000010ff */
[----:B------:R-:W-:Y:S06]  /*5260*/  BRA `(.L_x_673) ;  /* 0x0000000000a87947 */ /* 0x000fec0003800000 */
.L_x_685:
        /* <DEDUP_REMOVED lines=14> */
.L_x_699:
[----:B------:R-:W-:Y:S05]  /*5350*/  BSYNC B0 ;  /* 0x0000000000007941 */ /* 0x000fea0003800000 */
.L_x_698:
[----:B------:R-:W-:Y:S01]  /*5360*/  F2FP.BF16.F32.PACK_AB R0, RZ, R0 ;  /* 0x00000000ff00723e */ /* 0x000fe200000010ff */
[----:B------:R-:W-:Y:S06]  /*5370*/  BRA `(.L_x_673) ;  /* 0x0000000000647947 */ /* 0x000fec0003800000 */
.L_x_672:
        /* <DEDUP_REMOVED lines=16> */
.L_x_700:
[----:B------:R-:W-:Y:S01]  /*5480*/  PRMT R0, RZ, 0x7610, R0 ;  /* 0x00007610ff007816 */ /* 0x000fe20000000000 */
[----:B------:R-:W-:Y:S06]  /*5490*/  BRA `(.L_x_673) ;  /* 0x00000000001c7947 */ /* 0x000fec0003800000 */
.L_x_697:
[----:B------:R-:W2:Y:S02]  /*54a0*/  LDG.E.64 R2, desc[UR36][R2.64] ;  /* 0x0000002402027981 */ /* 0x000ea4000c1e1b00 */
[----:B--2---:R-:W0:Y:S02]  /*54b0*/  I2F.U64 R0, R2 ;  /* 0x0000000200007312 */ /* 0x004e240000301000 */
[----:B0-----:R-:W-:Y:S01]  /*54c0*/  F2FP.BF16.F32.PACK_AB R0, RZ, R0 ;  /* 0x00000000ff00723e */ /* 0x001fe200000010ff */
[----:B------:R-:W-:Y:S06]  /*54d0*/  BRA `(.L_x_673) ;  /* 0x00000000000c7947 */ /* 0x000fec0003800000 */
.L_x_696:
[----:B------:R-:W2:Y:S02]  /*54e0*/  LDG.E R2, desc[UR36][R2.64] ;  /* 0x0000002402027981 */ /* 0x000ea4000c1e1900 */
[----:B--2---:R-:W-:-:S04]  /*54f0*/  I2FP.F32.U32 R0, R2 ;  /* 0x0000000200007245 */ /* 0x004fc80000201000 */
[----:B------:R-:W-:-:S07]  /*5500*/  F2FP.BF16.F32.PACK_AB R0, RZ, R0 ;  /* 0x00000000ff00723e */ /* 0x000fce00000010ff */
.L_x_673:
[----:B------:R-:W1:Y:S01]  /*5510*/  LDC.U8 R4, c[0x0][0x421] ;  /* 0x00010840ff047b82 */ /* 0x000e620000000000 */
[----:B-----5:R-:W-:-:S05]  /*5520*/  IMAD.U32 R0, R0, 0x10000, RZ ;  /* 0x0001000000007824 */ /* 0x020fca00078e00ff */
[----:B0-----:R-:W-:Y:S02]  /*5530*/  SHF.R.U32.HI R2, RZ, 0x1f, R0 ;  /* 0x0000001fff027819 */ /* 0x001fe40000011600 */
[----:B-1----:R-:W-:-:S04]  /*5540*/  PRMT R3, R4, 0x9910, RZ ;  /* 0x0000991004037816 */ /* 0x002fc800000000ff */
        /* <DEDUP_REMOVED lines=12> */
.L_x_704:
[----:B------:R0:W-:Y:S01]  /*5610*/  STG.E.U8 desc[UR36][R16.64], R2 ;  /* 0x0000000210007986 */ /* 0x0001e2000c101124 */
[----:B------:R-:W-:Y:S05]  /*5620*/  BRA `(.L_x_706) ;  /* 0x0000000c00487947 */ /* 0x000fea0003800000 */
.L_x_703:
        /* <DEDUP_REMOVED lines=9> */
.L_x_708:
[----:B------:R0:W-:Y:S01]  /*56c0*/  STG.E desc[UR36][R16.64], R2 ;  /* 0x0000000210007986 */ /* 0x0001e2000c101924 */
[----:B------:R-:W-:Y:S05]  /*56d0*/  BRA `(.L_x_706) ;  /* 0x0000000c001c7947 */ /* 0x000fea0003800000 */
.L_x_707:
[----:B------:R0:W-:Y:S01]  /*56e0*/  STG.E.U16 desc[UR36][R16.64], R2 ;  /* 0x0000000210007986 */ /* 0x0001e2000c101524 */
[----:B------:R-:W-:Y:S05]  /*56f0*/  BRA `(.L_x_706) ;  /* 0x0000000c00147947 */ /* 0x000fea0003800000 */
.L_x_702:
        /* <DEDUP_REMOVED lines=9> */
.L_x_710:
[----:B------:R-:W0:Y:S02]  /*5790*/  I2F.S16 R0, R2 ;  /* 0x0000000200007306 */ /* 0x000e240000101400 */
[----:B0-----:R-:W-:-:S05]  /*57a0*/  F2FP.F16.F32.PACK_AB R0, RZ, R0 ;  /* 0x00000000ff00723e */ /* 0x001fca00000000ff */
[----:B------:R0:W-:Y:S01]  /*57b0*/  STG.E.U16 desc[UR36][R16.64], R0 ;  /* 0x0000000010007986 */ /* 0x0001e2000c101524 */
[----:B------:R-:W-:Y:S05]  /*57c0*/  BRA `(.L_x_706) ;  /* 0x0000000800e07947 */ /* 0x000fea0003800000 */
.L_x_709:
        /* <DEDUP_REMOVED lines=10> */
.L_x_712:
[----:B------:R-:W0:Y:S02]  /*5870*/  I2F.S16 R2, R2 ;  /* 0x0000000200027306 */ /* 0x000e240000101400 */
[----:B0-----:R-:W-:-:S04]  /*5880*/  F2FP.F16.F32.PACK_AB R3, RZ, R2 ;  /* 0x00000002ff03723e */ /* 0x001fc800000000ff */
[----:B------:R-:W-:-:S05]  /*5890*/  PRMT R3, R3, 0x5410, RZ ;  /* 0x0000541003037816 */ /* 0x000fca00000000ff */
[----:B------:R0:W-:Y:S01]  /*58a0*/  STG.E desc[UR36][R16.64], R3 ;  /* 0x0000000310007986 */ /* 0x0001e2000c101924 */
[----:B------:R-:W-:Y:S05]  /*58b0*/  BRA `(.L_x_706) ;  /* 0x0000000800a47947 */ /* 0x000fea0003800000 */
.L_x_711:
[----:B------:R-:W0:Y:S02]  /*58c0*/  I2F.F64.S16 R2, R2 ;  /* 0x0000000200027312 */ /* 0x000e240000101c00 */
[----:B0-----:R0:W-:Y:S01]  /*58d0*/  STG.E.64 desc[UR36][R16.64], R2 ;  /* 0x0000000210007986 */ /* 0x0011e2000c101b24 */
[----:B------:R-:W-:Y:S05]  /*58e0*/  BRA `(.L_x_706) ;  /* 0x0000000800987947 */ /* 0x000fea0003800000 */
.L_x_701:
        /* <DEDUP_REMOVED lines=10> */
.L_x_715:
[----:B------:R-:W0:Y:S01]  /*5990*/  I2F.F64.S16 R4, R2 ;  /* 0x0000000200047312 */ /* 0x000e220000101c00 */
[----:B------:R-:W-:-:S05]  /*59a0*/  CS2R R6, SRZ ;  /* 0x0000000000067805 */ /* 0x000fca000001ff00 */
[----:B0-----:R0:W-:Y:S01]  /*59b0*/  STG.E.128 desc[UR36][R16.64], R4 ;  /* 0x0000000410007986 */ /* 0x0011e2000c101d24 */
[----:B------:R-:W-:Y:S05]  /*59c0*/  BRA `(.L_x_706) ;  /* 0x0000000800607947 */ /* 0x000fea0003800000 */
.L_x_714:
        /* <DEDUP_REMOVED lines=21> */
.L_x_719:
[----:B------:R-:W-:Y:S05]  /*5b20*/  BSYNC B0 ;  /* 0x0000000000007941 */ /* 0x000fea0003800000 */
.L_x_718:
[----:B------:R-:W-:-:S05]  /*5b30*/  LOP3.LUT R3, R0, R3, RZ, 0xfc, !PT ;  /* 0x0000000300037212 */ /* 0x000fca00078efcff */
[----:B------:R0:W-:Y:S01]  /*5b40*/  STG.E.U8 desc[UR36][R16.64], R3 ;  /* 0x0000000310007986 */ /* 0x0001e2000c101124 */
[----:B------:R-:W-:Y:S05]  /*5b50*/  BRA `(.L_x_706) ;  /* 0x0000000400fc7947 */ /* 0x000fea0003800000 */
.L_x_717:
        /* <DEDUP_REMOVED lines=13> */
.L_x_721:
[----:B------:R-:W-:Y:S01]  /*5c30*/  IMAD.MOV.U32 R0, RZ, RZ, 0x7f ;  /* 0x0000007fff007424 */ /* 0x000fe200078e00ff */
[----:B------:R-:W-:-:S04]  /*5c40*/  ISETP.GT.U32.AND P0, PT, R3, 0x7f800000, PT ;  /* 0x7f8000000300780c */ /* 0x000fc80003f04070 */
[----:B------:R-:W-:-:S09]  /*5c50*/  SEL R0, R0, 0x7c, P0 ;  /* 0x0000007c00007807 */ /* 0x000fd20000000000 */
.L_x_722:
[----:B------:R-:W-:Y:S05]  /*5c60*/  BSYNC B0 ;  /* 0x0000000000007941 */ /* 0x000fea0003800000 */
.L_x_720:
[----:B------:R-:W-:-:S04]  /*5c70*/  LOP3.LUT R2, R5, 0x80000000, RZ, 0xc0, !PT ;  /* 0x8000000005027812 */ /* 0x000fc800078ec0ff */
[----:B------:R-:W-:-:S04]  /*5c80*/  SHF.R.U32.HI R3, RZ, 0x18, R2 ;  /* 0x00000018ff037819 */ /* 0x000fc80000011602 */
[----:B------:R-:W-:-:S05]  /*5c90*/  LOP3.LUT R3, R0, R3, RZ, 0xfc, !PT ;  /* 0x0000000300037212 */ /* 0x000fca00078efcff */
[----:B------:R0:W-:Y:S01]  /*5ca0*/  STG.E.U8 desc[UR36][R16.64], R3 ;  /* 0x0000000310007986 */ /* 0x0001e2000c101124 */
[----:B------:R-:W-:Y:S05]  /*5cb0*/  BRA `(.L_x_706) ;  /* 0x0000000400a47947 */ /* 0x000fea0003800000 */
.L_x_716:
[----:B------:R-:W0:Y:S02]  /*5cc0*/  I2F.S16 R0, R2 ;  /* 0x0000000200007306 */ /* 0x000e240000101400 */
[----:B0-----:R-:W-:-:S05]  /*5cd0*/  F2FP.BF16.F32.PACK_AB R0, RZ, R0 ;  /* 0x00000000ff00723e */ /* 0x001fca00000010ff */
[----:B------:R0:W-:Y:S01]  /*5ce0*/  STG.E.U16 desc[UR36][R16.64], R0 ;  /* 0x0000000010007986 */ /* 0x0001e2000c101524 */
[----:B------:R-:W-:Y:S05]  /*5cf0*/  BRA `(.L_x_706) ;  /* 0x0000000400947947 */ /* 0x000fea0003800000 */
.L_x_713:
        /* <DEDUP_REMOVED lines=10> */
.L_x_725:
        /* <DEDUP_REMOVED lines=17> */
.L_x_728:
[----:B------:R-:W-:-:S04]  /*5eb0*/  LOP3.LUT R2, R5, 0x80000000, RZ, 0xc0, !PT ;  /* 0x8000000005027812 */ /* 0x000fc800078ec0ff */
[----:B------:R-:W-:-:S04]  /*5ec0*/  SHF.R.U32.HI R3, RZ, 0x18, R2 ;  /* 0x00000018ff037819 */ /* 0x000fc80000011602 */
[----:B------:R-:W-:-:S04]  /*5ed0*/  LOP3.LUT R0, R0, R3, RZ, 0xfc, !PT ;  /* 0x0000000300007212 */ /* 0x000fc800078efcff */
[----:B------:R-:W-:-:S07]  /*5ee0*/  PRMT R8, R0, 0x7610, R8 ;  /* 0x0000761000087816 */ /* 0x000fce0000000008 */
.L_x_727:
[----:B------:R-:W-:Y:S05]  /*5ef0*/  BSYNC B0 ;  /* 0x0000000000007941 */ /* 0x000fea0003800000 */
.L_x_726:
[----:B------:R3:W-:Y:S01]  /*5f00*/  STG.E.U8 desc[UR36][R16.64], R8 ;  /* 0x0000000810007986 */ /* 0x0007e2000c101124 */
[----:B------:R-:W-:Y:S05]  /*5f10*/  BRA `(.L_x_706) ;  /* 0x00000004000c7947 */ /* 0x000fea0003800000 */
.L_x_724:
        /* <DEDUP_REMOVED lines=17> */
.L_x_731:
[----:B------:R-:W-:-:S04]  /*6030*/  LOP3.LUT R2, R5, 0x80000000, RZ, 0xc0, !PT ;  /* 0x8000000005027812 */ /* 0x000fc800078ec0ff */
[----:B------:R-:W-:-:S04]  /*6040*/  SHF.R.U32.HI R3, RZ, 0x18, R2 ;  /* 0x00000018ff037819 */ /* 0x000fc80000011602 */
[----:B------:R-:W-:-:S04]  /*6050*/  LOP3.LUT R0, R0, R3, RZ, 0xfc, !PT ;  /* 0x0000000300007212 */ /* 0x000fc800078efcff */
[----:B------:R-:W-:-:S07]  /*6060*/  PRMT R8, R0, 0x7610, R8 ;  /* 0x0000761000087816 */ /* 0x000fce0000000008 */
.L_x_730:
[----:B------:R-:W-:Y:S05]  /*6070*/  BSYNC B0 ;  /* 0x0000000000007941 */ /* 0x000fea0003800000 */
.L_x_729:
[----:B------:R0:W-:Y:S01]  /*6080*/  STG.E.U8 desc[UR36][R16.64], R8 ;  /* 0x0000000810007986 */ /* 0x0001e2000c101124 */
[----:B------:R-:W-:Y:S05]  /*6090*/  BRA `(.L_x_706) ;  /* 0x0000000000ac7947 */ /* 0x000fea0003800000 */
.L_x_723:
        /* <DEDUP_REMOVED lines=22> */
.L_x_705:
        /* <DEDUP_REMOVED lines=16> */
.L_x_734:
[----:B------:R-:W-:Y:S05]  /*6300*/  BRA `(.L_x_706) ;  /* 0x0000000000107947 */ /* 0x000fea0003800000 */
.L_x_733:
[----:B------:R-:W-:-:S05]  /*6310*/  IMAD.MOV.U32 R3, RZ, RZ, RZ ;  /* 0x000000ffff037224 */ /* 0x000fca00078e00ff */
[----:B------:R2:W-:Y:S01]  /*6320*/  STG.E.64 desc[UR36][R16.64], R2 ;  /* 0x0000000210007986 */ /* 0x0005e2000c101b24 */
[----:B------:R-:W-:Y:S05]  /*6330*/  BRA `(.L_x_706) ;  /* 0x0000000000047947 */ /* 0x000fea0003800000 */
.L_x_732:
[----:B------:R0:W-:Y:S02]  /*6340*/  STG.E desc[UR36][R16.64], R2 ;  /* 0x0000000210007986 */ /* 0x0001e4000c101924 */
.L_x_706:
[----:B------:R-:W-:-:S07]  /*6350*/  VIADD R19, R19, 0x80 ;  /* 0x0000008013137836 */ /* 0x000fce0000000000 */
.L_x_666:
[----:B------:R-:W-:Y:S05]  /*6360*/  BSYNC B6 ;  /* 0x0000000000067941 */ /* 0x000fea0003800000 */
.L_x_665:
        /* <DEDUP_REMOVED lines=307> */
.L_x_737:
        /* <DEDUP_REMOVED lines=22> */
.L_x_741:
[----:B------:R-:W2:Y:S02]  /*7800*/  LDG.E.U8 R2, desc[UR36][R2.64] ;  /* 0x0000002402027981 */ /* 0x000ea4000c1e1100 */
[----:B--2---:R-:W-:-:S04]  /*7810*/  I2FP.F32.U32 R0, R2 ;  /* 0x0000000200007245 */ /* 0x004fc80000201000 */
[----:B------:R-:W-:Y:S01]  /*7820*/  F2FP.BF16.F32.PACK_AB R0, RZ, R0 ;  /* 0x00000000ff00723e */ /* 0x000fe200000010ff */
[----:B------:R-:W-:Y:S06]  /*7830*/  BRA `(.L_x_743) ;  /* 0x0000000c00907947 */ /* 0x000fec0003800000 */
.L_x_740:
        /* <DEDUP_REMOVED lines=10> */
.L_x_745:
[----:B------:R-:W2:Y:S02]  /*78e0*/  LDG.E R2, desc[UR36][R2.64] ;  /* 0x0000002402027981 */ /* 0x000ea4000c1e1900 */
[----:B--2---:R-:W-:-:S04]  /*78f0*/  I2FP.F32.S32 R0, R2 ;  /* 0x0000000200007245 */ /* 0x004fc80000201400 */
[----:B------:R-:W-:Y:S01]  /*7900*/  F2FP.BF16.F32.PACK_AB R0, RZ, R0 ;  /* 0x00000000ff00723e */ /* 0x000fe200000010ff */
[----:B------:R-:W-:Y:S06]  /*7910*/  BRA `(.L_x_743) ;  /* 0x0000000c00587947 */ /* 0x000fec0003800000 */
.L_x_744:
[----:B------:R-:W2:Y:S02]  /*7920*/  LDG.E.U16 R2, desc[UR36][R2.64] ;  /* 0x0000002402027981 */ /* 0x000ea4000c1e1500 */
[----:B--2---:R-:W0:Y:S02]  /*7930*/  I2F.S16 R0, R2 ;  /* 0x0000000200007306 */ /* 0x004e240000101400 */
[----:B0-----:R-:W-:Y:S01]  /*7940*/  F2FP.BF16.F32.PACK_AB R0, RZ, R0 ;  /* 0x00000000ff00723e */ /* 0x001fe200000010ff */
[----:B------:R-:W-:Y:S06]  /*7950*/  BRA `(.L_x_743) ;  /* 0x0000000c00487947 */ /* 0x000fec0003800000 */
.L_x_739:
        /* <DEDUP_REMOVED lines=9> */
.L_x_747:
[----:B------:R-:W2:Y:S02]  /*79f0*/  LDG.E.U16 R0, desc[UR36][R2.64] ;  /* 0x0000002402007981 */ /* 0x000ea4000c1e1500 */
[----:B--2---:R-:W-:-:S05]  /*7a00*/  HADD2.F32 R0, -RZ, R0.H0_H0 ;  /* 0x20000000ff007230 */ /* 0x004fca0000004100 */
[----:B------:R-:W-:Y:S01]  /*7a10*/  F2FP.BF16.F32.PACK_AB R0, RZ, R0 ;  /* 0x00000000ff00723e */ /* 0x000fe200000010ff */
[----:B------:R-:W-:Y:S06]  /*7a20*/  BRA `(.L_x_743) ;  /* 0x0000000c00147947 */ /* 0x000fec0003800000 */
.L_x_746:
        /* <DEDUP_REMOVED lines=9> */
.L_x_749:
[----:B------:R-:W2:Y:S02]  /*7ac0*/  LDG.E.U16 R2, desc[UR36][R2.64] ;  /* 0x0000002402027981 */ /* 0x000ea4000c1e1500 */
[----:B--2---:R-:W-:-:S05]  /*7ad0*/  HADD2.F32 R0, -RZ, R2.H0_H0 ;  /* 0x20000002ff007230 */ /* 0x004fca0000004100 */
[----:B------:R-:W-:Y:S01]  /*7ae0*/  F2FP.BF16.F32.PACK_AB R0, RZ, R0 ;  /* 0x00000000ff00723e */ /* 0x000fe200000010ff */
[----:B------:R-:W-:Y:S06]  /*7af0*/  BRA `(.L_x_743) ;  /* 0x0000000800e07947 */ /* 0x000fec0003800000 */
.L_x_748:
        /* <DEDUP_REMOVED lines=8> */
.L_x_738:
        /* <DEDUP_REMOVED lines=13> */
.L_x_752:
        /* <DEDUP_REMOVED lines=8> */
.L_x_751:
        /* <DEDUP_REMOVED lines=28> */
.L_x_754:
        /* <DEDUP_REMOVED lines=15> */
.L_x_753:
[----:B------:R0:W5:Y:S01]  /*7f80*/  LDG.E.U16 R0, desc[UR36][R2.64] ;  /* 0x0000002402007981 */ /* 0x000162000c1e1500 */
[----:B------:R-:W-:Y:S05]  /*7f90*/  BRA `(.L_x_743) ;  /* 0x0000000400b87947 */ /* 0x000fea0003800000 */
.L_x_750:
        /* <DEDUP_REMOVED lines=12> */
.L_x_757:
        /* <DEDUP_REMOVED lines=21> */
.L_x_761:
[----:B------:R-:W-:Y:S05]  /*81b0*/  BSYNC B1 ;  /* 0x0000000000017941 */ /* 0x000fea0003800000 */
.L_x_760:
[----:B------:R-:W-:Y:S01]  /*81c0*/  LEA R3, R0, 0x3b800000, 0x17 ;  /* 0x3b80000000037811 */ /* 0x000fe200078eb8ff */
[----:B------:R-:W-:-:S05]  /*81d0*/  IMAD.SHL.U32 R0, R2, 0x100000, RZ ;  /* 0x0010000002007824 */ /* 0x000fca00078e00ff */
[----:B------:R-:W-:-:S07]  /*81e0*/  LOP3.LUT R0, R3, R0, R4, 0xfe, !PT ;  /* 0x0000000003007212 */ /* 0x000fce00078efe04 */
.L_x_759:
[----:B------:R-:W-:Y:S05]  /*81f0*/  BSYNC B0 ;  /* 0x0000000000007941 */ /* 0x000fea0003800000 */
.L_x_758:
[----:B------:R-:W-:Y:S01]  /*8200*/  F2FP.BF16.F32.PACK_AB R0, RZ, R0 ;  /* 0x00000000ff00723e */ /* 0x000fe200000010ff */
[----:B------:R-:W-:Y:S06]  /*8210*/  BRA `(.L_x_743) ;  /* 0x0000000400187947 */ /* 0x000fec0003800000 */
.L_x_756:
        /* <DEDUP_REMOVED lines=21> */
.L_x_765:
[----:B------:R-:W-:Y:S05]  /*8370*/  BSYNC B1 ;  /* 0x0000000000017941 */ /* 0x000fea0003800000 */
.L_x_764:
[----:B------:R-:W-:Y:S01]  /*8380*/  LEA R3, R0, 0x37800000, 0x17 ;  /* 0x3780000000037811 */ /* 0x000fe200078eb8ff */
[----:B------:R-:W-:-:S05]  /*8390*/  IMAD.SHL.U32 R0, R2, 0x200000, RZ ;  /* 0x0020000002007824 */ /* 0x000fca00078e00ff */
[----:B------:R-:W-:-:S07]  /*83a0*/  LOP3.LUT R0, R3, R0, R4, 0xfe, !PT ;  /* 0x0000000003007212 */ /* 0x000fce00078efe04 */
.L_x_763:
[----:B------:R-:W-:Y:S05]  /*83b0*/  BSYNC B0 ;  /* 0x0000000000007941 */ /* 0x000fea0003800000 */
.L_x_762:
[----:B------:R-:W-:Y:S01]  /*83c0*/  F2FP.BF16.F32.PACK_AB R0, RZ, R0 ;  /* 0x00000000ff00723e */ /* 0x000fe200000010ff */
[----:B------:R-:W-:Y:S06]  /*83d0*/  BRA `(.L_x_743) ;  /* 0x0000000000a87947 */ /* 0x000fec0003800000 */
.L_x_755:
        /* <DEDUP_REMOVED lines=14> */
.L_x_769:
[----:B------:R-:W-:Y:S05]  /*84c0*/  BSYNC B0 ;  /* 0x0000000000007941 */ /* 0x000fea0003800000 */
.L_x_768:
[----:B------:R-:W-:Y:S01]  /*84d0*/  F2FP.BF16.F32.PACK_AB R0, RZ, R0 ;  /* 0x00000000ff00723e */ /* 0x000fe200000010ff */
[----:B------:R-:W-:Y:S06]  /*84e0*/  BRA `(.L_x_743) ;  /* 0x0000000000647947 */ /* 0x000fec0003800000 */
.L_x_742:
        /* <DEDUP_REMOVED lines=16> */
.L_x_770:
[----:B------:R-:W-:Y:S01]  /*85f0*/  PRMT R0, RZ, 0x7610, R0 ;  /* 0x00007610ff007816 */ /* 0x000fe20000000000 */
[----:B------:R-:W-:Y:S06]  /*8600*/  BRA `(.L_x_743) ;  /* 0x00000000001c7947 */ /* 0x000fec0003800000 */
.L_x_767:
[----:B------:R-:W2:Y:S02]  /*8610*/  LDG.E.64 R2, desc[UR36][R2.64] ;  /* 0x0000002402027981 */ /* 0x000ea4000c1e1b00 */
[----:B--2---:R-:W0:Y:S02]  /*8620*/  I2F.U64 R0, R2 ;  /* 0x0000000200007312 */ /* 0x004e240000301000 */
[----:B0-----:R-:W-:Y:S01]  /*8630*/  F2FP.BF16.F32.PACK_AB R0, RZ, R0 ;  /* 0x00000000ff00723e */ /* 0x001fe200000010ff */
[----:B------:R-:W-:Y:S06]  /*8640*/  BRA `(.L_x_743) ;  /* 0x00000000000c7947 */ /* 0x000fec0003800000 */
.L_x_766:
[----:B------:R-:W2:Y:S02]  /*8650*/  LDG.E R2, desc[UR36][R2.64] ;  /* 0x0000002402027981 */ /* 0x000ea4000c1e1900 */
[----:B--2---:R-:W-:-:S04]  /*8660*/  I2FP.F32.U32 R0, R2 ;  /* 0x0000000200007245 */ /* 0x004fc80000201000 */
[----:B------:R-:W-:-:S07]  /*8670*/  F2FP.BF16.F32.PACK_AB R0, RZ, R0 ;  /* 0x00000000ff00723e */ /* 0x000fce00000010ff */
.L_x_743:
        /* <DEDUP_REMOVED lines=16> */
.L_x_774:
[----:B------:R3:W-:Y:S01]  /*8780*/  STG.E.U8 desc[UR36][R16.64], R2 ;  /* 0x0000000210007986 */ /* 0x0007e2000c101124 */
[----:B------:R-:W-:Y:S05]  /*8790*/  BRA `(.L_x_776) ;  /* 0x0000000c00487947 */ /* 0x000fea0003800000 */
.L_x_773:
        /* <DEDUP_REMOVED lines=9> */
.L_x_778:
[----:B------:R2:W-:Y:S01]  /*8830*/  STG.E desc[UR36][R16.64], R2 ;  /* 0x0000000210007986 */ /* 0x0005e2000c101924 */
[----:B------:R-:W-:Y:S05]  /*8840*/  BRA `(.L_x_776) ;  /* 0x0000000c001c7947 */ /* 0x000fea0003800000 */
.L_x_777:
[----:B------:R0:W-:Y:S01]  /*8850*/  STG.E.U16 desc[UR36][R16.64], R2 ;  /* 0x0000000210007986 */ /* 0x0001e2000c101524 */
[----:B------:R-:W-:Y:S05]  /*8860*/  BRA `(.L_x_776) ;  /* 0x0000000c00147947 */ /* 0x000fea0003800000 */
.L_x_772:
        /* <DEDUP_REMOVED lines=9> */
.L_x_780:
[----:B------:R-:W0:Y:S02]  /*8900*/  I2F.S16 R0, R2 ;  /* 0x0000000200007306 */ /* 0x000e240000101400 */
[----:B0-----:R-:W-:-:S05]  /*8910*/  F2FP.F16.F32.PACK_AB R0, RZ, R0 ;  /* 0x00000000ff00723e */ /* 0x001fca00000000ff */
[----:B------:R0:W-:Y:S01]  /*8920*/  STG.E.U16 desc[UR36][R16.64], R0 ;  /* 0x0000000010007986 */ /* 0x0001e2000c101524 */
[----:B------:R-:W-:Y:S05]  /*8930*/  BRA `(.L_x_776) ;  /* 0x0000000800e07947 */ /* 0x000fea0003800000 */
.L_x_779:
        /* <DEDUP_REMOVED lines=10> */
.L_x_782:
[----:B------:R-:W0:Y:S02]  /*89e0*/  I2F.S16 R2, R2 ;  /* 0x0000000200027306 */ /* 0x000e240000101400 */
[----:B0-----:R-:W-:-:S04]  /*89f0*/  F2FP.F16.F32.PACK_AB R3, RZ, R2 ;  /* 0x00000002ff03723e */ /* 0x001fc800000000ff */
[----:B------:R-:W-:-:S05]  /*8a00*/  PRMT R3, R3, 0x5410, RZ ;  /* 0x0000541003037816 */ /* 0x000fca00000000ff */
[----:B------:R0:W-:Y:S01]  /*8a10*/  STG.E desc[UR36][R16.64], R3 ;  /* 0x0000000310007986 */ /* 0x0001e2000c101924 */
[----:B------:R-:W-:Y:S05]  /*8a20*/  BRA `(.L_x_776) ;  /* 0x0000000800a47947 */ /* 0x000fea0003800000 */
.L_x_781:
[----:B------:R-:W0:Y:S02]  /*8a30*/  I2F.F64.S16 R2, R2 ;  /* 0x0000000200027312 */ /* 0x000e240000101c00 */
[----:B0-----:R0:W-:Y:S01]  /*8a40*/  STG.E.64 desc[UR36][R16.64], R2 ;  /* 0x0000000210007986 */ /* 0x0011e2000c101b24 */
[----:B------:R-:W-:Y:S05]  /*8a50*/  BRA `(.L_x_776) ;  /* 0x0000000800987947 */ /* 0x000fea0003800000 */
.L_x_771:
        /* <DEDUP_REMOVED lines=10> */
.L_x_785:
[----:B------:R-:W0:Y:S01]  /*8b00*/  I2F.F64.S16 R4, R2 ;  /* 0x0000000200047312 */ /* 0x000e220000101c00 */
[----:B------:R-:W-:-:S05]  /*8b10*/  CS2R R6, SRZ ;  /* 0x0000000000067805 */ /* 0x000fca000001ff00 */
[----:B0-----:R0:W-:Y:S01]  /*8b20*/  STG.E.128 desc[UR36][R16.64], R4 ;  /* 0x0000000410007986 */ /* 0x0011e2000c101d24 */
[----:B------:R-:W-:Y:S05]  /*8b30*/  BRA `(.L_x_776) ;  /* 0x0000000800607947 */ /* 0x000fea0003800000 */
.L_x_784:
        /* <DEDUP_REMOVED lines=21> */
.L_x_789:
[----:B------:R-:W-:Y:S05]  /*8c90*/  BSYNC B0 ;  /* 0x0000000000007941 */ /* 0x000fea0003800000 */
.L_x_788:
[----:B------:R-:W-:-:S05]  /*8ca0*/  LOP3.LUT R3, R0, R3, RZ, 0xfc, !PT ;  /* 0x0000000300037212 */ /* 0x000fca00078efcff */
[----:B------:R0:W-:Y:S01]  /*8cb0*/  STG.E.U8 desc[UR36][R16.64], R3 ;  /* 0x0000000310007986 */ /* 0x0001e2000c101124 */
[----:B------:R-:W-:Y:S05]  /*8cc0*/  BRA `(.L_x_776) ;  /* 0x0000000400fc7947 */ /* 0x000fea0003800000 */
.L_x_787:
        /* <DEDUP_REMOVED lines=13> */
.L_x_791:
[----:B------:R-:W-:Y:S01]  /*8da0*/  IMAD.MOV.U32 R0, RZ, RZ, 0x7f ;  /* 0x0000007fff007424 */ /* 0x000fe200078e00ff */
[----:B------:R-:W-:-:S04]  /*8db0*/  ISETP.GT.U32.AND P0, PT, R3, 0x7f800000, PT ;  /* 0x7f8000000300780c */ /* 0x000fc80003f04070 */
[----:B------:R-:W-:-:S09]  /*8dc0*/  SEL R0, R0, 0x7c, P0 ;  /* 0x0000007c00007807 */ /* 0x000fd20000000000 */
.L_x_792:
[----:B------:R-:W-:Y:S05]  /*8dd0*/  BSYNC B0 ;  /* 0x0000000000007941 */ /* 0x000fea0003800000 */
.L_x_790:
[----:B------:R-:W-:-:S04]  /*8de0*/  LOP3.LUT R2, R5, 0x80000000, RZ, 0xc0, !PT ;  /* 0x8000000005027812 */ /* 0x000fc800078ec0ff */
[----:B------:R-:W-:-:S04]  /*8df0*/  SHF.R.U32.HI R3, RZ, 0x18, R2 ;  /* 0x00000018ff037819 */ /* 0x000fc80000011602 */
[----:B------:R-:W-:-:S05]  /*8e00*/  LOP3.LUT R3, R0, R3, RZ, 0xfc, !PT ;  /* 0x0000000300037212 */ /* 0x000fca00078efcff */
[----:B------:R0:W-:Y:S01]  /*8e10*/  STG.E.U8 desc[UR36][R16.64], R3 ;  /* 0x0000000310007986 */ /* 0x0001e2000c101124 */
[----:B------:R-:W-:Y:S05]  /*8e20*/  BRA `(.L_x_776) ;  /* 0x0000000400a47947 */ /* 0x000fea0003800000 */
.L_x_786:
[----:B------:R-:W0:Y:S02]  /*8e30*/  I2F.S16 R0, R2 ;  /* 0x0000000200007306 */ /* 0x000e240000101400 */
[----:B0-----:R-:W-:-:S05]  /*8e40*/  F2FP.BF16.F32.PACK_AB R0, RZ, R0 ;  /* 0x00000000ff00723e */ /* 0x001fca00000010ff */
[----:B------:R0:W-:Y:S01]  /*8e50*/  STG.E.U16 desc[UR36][R16.64], R0 ;  /* 0x0000000010007986 */ /* 0x0001e2000c101524 */
[----:B------:R-:W-:Y:S05]  /*8e60*/  BRA `(.L_x_776) ;  /* 0x0000000400947947 */ /* 0x000fea0003800000 */
.L_x_783:
        /* <DEDUP_REMOVED lines=10> */
.L_x_795:
        /* <DEDUP_REMOVED lines=17> */
.L_x_798:
[----:B------:R-:W-:-:S04]  /*9020*/  LOP3.LUT R2, R5, 0x80000000, RZ, 0xc0, !PT ;  /* 0x8000000005027812 */ /* 0x000fc800078ec0ff */
[----:B------:R-:W-:-:S04]  /*9030*/  SHF.R.U32.HI R3, RZ, 0x18, R2 ;  /* 0x00000018ff037819 */ /* 0x000fc80000011602 */
[----:B------:R-:W-:-:S04]  /*9040*/  LOP3.LUT R0, R0, R3, RZ, 0xfc, !PT ;  /* 0x0000000300007212 */ /* 0x000fc800078efcff */
[----:B------:R-:W-:-:S07]  /*9050*/  PRMT R8, R0, 0x7610, R8 ;  /* 0x0000761000087816 */ /* 0x000fce0000000008 */
.L_x_797:
[----:B------:R-:W-:Y:S05]  /*9060*/  BSYNC B0 ;  /* 0x0000000000007941 */ /* 0x000fea0003800000 */
.L_x_796:
[----:B------:R0:W-:Y:S01]  /*9070*/  STG.E.U8 desc[UR36][R16.64], R8 ;  /* 0x0000000810007986 */ /* 0x0001e2000c101124 */
[----:B------:R-:W-:Y:S05]  /*9080*/  BRA `(.L_x_776) ;  /* 0x00000004000c7947 */ /* 0x000fea0003800000 */
.L_x_794:
        /* <DEDUP_REMOVED lines=17> */
.L_x_801:
[----:B------:R-:W-:-:S04]  /*91a0*/  LOP3.LUT R2, R5, 0x80000000, RZ, 0xc0, !PT ;  /* 0x8000000005027812 */ /* 0x000fc800078ec0ff */
[----:B------:R-:W-:-:S04]  /*91b0*/  SHF.R.U32.HI R3, RZ, 0x18, R2 ;  /* 0x00000018ff037819 */ /* 0x000fc80000011602 */
[----:B------:R-:W-:-:S04]  /*91c0*/  LOP3.LUT R0, R0, R3, RZ, 0xfc, !PT ;  /* 0x0000000300007212 */ /* 0x000fc800078efcff */
[----:B------:R-:W-:-:S07]  /*91d0*/  PRMT R8, R0, 0x7610, R8 ;  /* 0x0000761000087816 */ /* 0x000fce0000000008 */
.L_x_800:
[----:B------:R-:W-:Y:S05]  /*91e0*/  BSYNC B0 ;  /* 0x0000000000007941 */ /* 0x000fea0003800000 */
.L_x_799:
[----:B------:R0:W-:Y:S01]  /*91f0*/  STG.E.U8 desc[UR36][R16.64], R8 ;  /* 0x0000000810007986 */ /* 0x0001e2000c101124 */
[----:B------:R-:W-:Y:S05]  /*9200*/  BRA `(.L_x_776) ;  /* 0x0000000000ac7947 */ /* 0x000fea0003800000 */
.L_x_793:
        /* <DEDUP_REMOVED lines=22> */
.L_x_775:
        /* <DEDUP_REMOVED lines=16> */
.L_x_804:
[----:B------:R-:W-:Y:S05]  /*9470*/  BRA `(.L_x_776) ;  /* 0x0000000000107947 */ /* 0x000fea0003800000 */
.L_x_803:
[----:B------:R-:W-:-:S05]  /*9480*/  IMAD.MOV.U32 R3, RZ, RZ, RZ ;  /* 0x000000ffff037224 */ /* 0x000fca00078e00ff */
[----:B------:R0:W-:Y:S01]  /*9490*/  STG.E.64 desc[UR36][R16.64], R2 ;  /* 0x0000000210007986 */ /* 0x0001e2000c101b24 */
[----:B------:R-:W-:Y:S05]  /*94a0*/  BRA `(.L_x_776) ;  /* 0x0000000000047947 */ /* 0x000fea0003800000 */
.L_x_802:
[----:B------:R0:W-:Y:S02]  /*94b0*/  STG.E desc[UR36][R16.64], R2 ;  /* 0x0000000210007986 */ /* 0x0001e4000c101924 */
.L_x_776:
[----:B------:R-:W-:-:S07]  /*94c0*/  VIADD R19, R19, 0x80 ;  /* 0x0000008013137836 */ /* 0x000fce0000000000 */
.L_x_736:
[----:B------:R-:W-:Y:S05]  /*94d0*/  BSYNC B6 ;  /* 0x0000000000067941 */ /* 0x000fea0003800000 */
.L_x_735:
        /* <DEDUP_REMOVED lines=306> */
.L_x_805:
        /* <DEDUP_REMOVED lines=22> */
.L_x_809:
[----:B------:R-:W2:Y:S02]  /*a960*/  LDG.E.U8 R2, desc[UR36][R2.64] ;  /* 0x0000002402027981 */ /* 0x000ea4000c1e1100 */
[----:B--2---:R-:W-:-:S04]  /*a970*/  I2FP.F32.U32 R0, R2 ;  /* 0x0000000200007245 */ /* 0x004fc80000201000 */
[----:B------:R-:W-:Y:S01]  /*a980*/  F2FP.BF16.F32.PACK_AB R0, RZ, R0 ;  /* 0x00000000ff00723e */ /* 0x000fe200000010ff */
[----:B------:R-:W-:Y:S06]  /*a990*/  BRA `(.L_x_811) ;  /* 0x0000000c00907947 */ /* 0x000fec0003800000 */
.L_x_808:
        /* <DEDUP_REMOVED lines=10> */
.L_x_813:
[----:B------:R-:W2:Y:S02]  /*aa40*/  LDG.E R2, desc[UR36][R2.64] ;  /* 0x0000002402027981 */ /* 0x000ea4000c1e1900 */
[----:B--2---:R-:W-:-:S04]  /*aa50*/  I2FP.F32.S32 R0, R2 ;  /* 0x0000000200007245 */ /* 0x004fc80000201400 */
[----:B------:R-:W-:Y:S01]  /*aa60*/  F2FP.BF16.F32.PACK_AB R0, RZ, R0 ;  /* 0x00000000ff00723e */ /* 0x000fe200000010ff */
[----:B------:R-:W-:Y:S06]  /*aa70*/  BRA `(.L_x_811) ;  /* 0x0000000c00587947 */ /* 0x000fec0003800000 */
.L_x_812:
[----:B------:R-:W2:Y:S02]  /*aa80*/  LDG.E.U16 R2, desc[UR36][R2.64] ;  /* 0x0000002402027981 */ /* 0x000ea4000c1e1500 */
[----:B--2---:R-:W0:Y:S02]  /*aa90*/  I2F.S16 R0, R2 ;  /* 0x0000000200007306 */ /* 0x004e240000101400 */
[----:B0-----:R-:W-:Y:S01]  /*aaa0*/  F2FP.BF16.F32.PACK_AB R0, RZ, R0 ;  /* 0x00000000ff00723e */ /* 0x001fe200000010ff */
[----:B------:R-:W-:Y:S06]  /*aab0*/  BRA `(.L_x_811) ;  /* 0x0000000c00487947 */ /* 0x000fec0003800000 */
.L_x_807:
        /* <DEDUP_REMOVED lines=9> */
.L_x_815:
[----:B------:R-:W2:Y:S02]  /*ab50*/  LDG.E.U16 R0, desc[UR36][R2.64] ;  /* 0x0000002402007981 */ /* 0x000ea4000c1e1500 */
[----:B--2---:R-:W-:-:S05]  /*ab60*/  HADD2.F32 R0, -RZ, R0.H0_H0 ;  /* 0x20000000ff007230 */ /* 0x004fca0000004100 */
[----:B------:R-:W-:Y:S01]  /*ab70*/  F2FP.BF16.F32.PACK_AB R0, RZ, R0 ;  /* 0x00000000ff00723e */ /* 0x000fe200000010ff */
[----:B------:R-:W-:Y:S06]  /*ab80*/  BRA `(.L_x_811) ;  /* 0x0000000c00147947 */ /* 0x000fec0003800000 */
.L_x_814:
        /* <DEDUP_REMOVED lines=9> */
.L_x_817:
[----:B------:R-:W2:Y:S02]  /*ac20*/  LDG.E.U16 R2, desc[UR36][R2.64] ;  /* 0x0000002402027981 */ /* 0x000ea4000c1e1500 */
[----:B--2---:R-:W-:-:S05]  /*ac30*/  HADD2.F32 R0, -RZ, R2.H0_H0 ;  /* 0x20000002ff007230 */ /* 0x004fca0000004100 */
[----:B------:R-:W-:Y:S01]  /*ac40*/  F2FP.BF16.F32.PACK_AB R0, RZ, R0 ;  /* 0x00000000ff00723e */ /* 0x000fe200000010ff */
[----:B------:R-:W-:Y:S06]  /*ac50*/  BRA `(.L_x_811) ;  /* 0x0000000800e07947 */ /* 0x000fec0003800000 */
.L_x_816:
        /* <DEDUP_REMOVED lines=8> */
.L_x_806:
        /* <DEDUP_REMOVED lines=13> */
.L_x_820:
        /* <DEDUP_REMOVED lines=8> */
.L_x_819:
        /* <DEDUP_REMOVED lines=28> */
.L_x_822:
        /* <DEDUP_REMOVED lines=15> */
.L_x_821:
[----:B------:R0:W5:Y:S01]  /*b0e0*/  LDG.E.U16 R0, desc[UR36][R2.64] ;  /* 0x0000002402007981 */ /* 0x000162000c1e1500 */
[----:B------:R-:W-:Y:S05]  /*b0f0*/  BRA `(.L_x_811) ;  /* 0x0000000400b87947 */ /* 0x000fea0003800000 */
.L_x_818:
        /* <DEDUP_REMOVED lines=12> */
.L_x_825:
        /* <DEDUP_REMOVED lines=21> */
.L_x_829:
[----:B------:R-:W-:Y:S05]  /*b310*/  BSYNC B1 ;  /* 0x0000000000017941 */ /* 0x000fea0003800000 */
.L_x_828:
[----:B------:R-:W-:Y:S01]  /*b320*/  LEA R3, R0, 0x3b800000, 0x17 ;  /* 0x3b80000000037811 */ /* 0x000fe200078eb8ff */
[----:B------:R-:W-:-:S05]  /*b330*/  IMAD.SHL.U32 R0, R2, 0x100000, RZ ;  /* 0x0010000002007824 */ /* 0x000fca00078e00ff */
[----:B------:R-:W-:-:S07]  /*b340*/  LOP3.LUT R0, R3, R0, R4, 0xfe, !PT ;  /* 0x0000000003007212 */ /* 0x000fce00078efe04 */
.L_x_827:
[----:B------:R-:W-:Y:S05]  /*b350*/  BSYNC B0 ;  /* 0x0000000000007941 */ /* 0x000fea0003800000 */
.L_x_826:
[----:B------:R-:W-:Y:S01]  /*b360*/  F2FP.BF16.F32.PACK_AB R0, RZ, R0 ;  /* 0x00000000ff00723e */ /* 0x000fe200000010ff */
[----:B------:R-:W-:Y:S06]  /*b370*/  BRA `(.L_x_811) ;  /* 0x0000000400187947 */ /* 0x000fec0003800000 */
.L_x_824:
        /* <DEDUP_REMOVED lines=21> */
.L_x_833:
[----:B------:R-:W-:Y:S05]  /*b4d0*/  BSYNC B1 ;  /* 0x0000000000017941 */ /* 0x000fea0003800000 */
.L_x_832:
[----:B------:R-:W-:Y:S01]  /*b4e0*/  LEA R3, R0, 0x37800000, 0x17 ;  /* 0x3780000000037811 */ /* 0x000fe200078eb8ff */
[----:B------:R-:W-:-:S05]  /*b4f0*/  IMAD.SHL.U32 R0, R2, 0x200000, RZ ;  /* 0x0020000002007824 */ /* 0x000fca00078e00ff */
[----:B------:R-:W-:-:S07]  /*b500*/  LOP3.LUT R0, R3, R0, R4, 0xfe, !PT ;  /* 0x0000000003007212 */ /* 0x000fce00078efe04 */
.L_x_831:
[----:B------:R-:W-:Y:S05]  /*b510*/  BSYNC B0 ;  /* 0x0000000000007941 */ /* 0x000fea0003800000 */
.L_x_830:
[----:B------:R-:W-:Y:S01]  /*b520*/  F2FP.BF16.F32.PACK_AB R0, RZ, R0 ;  /* 0x00000000ff00723e */ /* 0x000fe200000010ff */
[----:B------:R-:W-:Y:S06]  /*b530*/  BRA `(.L_x_811) ;  /* 0x0000000000a87947 */ /* 0x000fec0003800000 */
.L_x_823:
        /* <DEDUP_REMOVED lines=14> */
.L_x_837:
[----:B------:R-:W-:Y:S05]  /*b620*/  BSYNC B0 ;  /* 0x0000000000007941 */ /* 0x000fea0003800000 */
.L_x_836:
[----:B------:R-:W-:Y:S01]  /*b630*/  F2FP.BF16.F32.PACK_AB R0, RZ, R0 ;  /* 0x00000000ff00723e */ /* 0x000fe200000010ff */
[----:B------:R-:W-:Y:S06]  /*b640*/  BRA `(.L_x_811) ;  /* 0x0000000000647947 */ /* 0x000fec0003800000 */
.L_x_810:
        /* <DEDUP_REMOVED lines=16> */
.L_x_838:
[----:B------:R-:W-:Y:S01]  /*b750*/  PRMT R0, RZ, 0x7610, R0 ;  /* 0x00007610ff007816 */ /* 0x000fe20000000000 */
[----:B------:R-:W-:Y:S06]  /*b760*/  BRA `(.L_x_811) ;  /* 0x00000000001c7947 */ /* 0x000fec0003800000 */
.L_x_835:
[----:B------:R-:W2:Y:S02]  /*b770*/  LDG.E.64 R2, desc[UR36][R2.64] ;  /* 0x0000002402027981 */ /* 0x000ea4000c1e1b00 */
[----:B--2---:R-:W0:Y:S02]  /*b780*/  I2F.U64 R0, R2 ;  /* 0x0000000200007312 */ /* 0x004e240000301000 */
[----:B0-----:R-:W-:Y:S01]  /*b790*/  F2FP.BF16.F32.PACK_AB R0, RZ, R0 ;  /* 0x00000000ff00723e */ /* 0x001fe200000010ff */
[----:B------:R-:W-:Y:S06]  /*b7a0*/  BRA `(.L_x_811) ;  /* 0x00000000000c7947 */ /* 0x000fec0003800000 */
.L_x_834:
[----:B------:R-:W2:Y:S02]  /*b7b0*/  LDG.E R2, desc[UR36][R2.64] ;  /* 0x0000002402027981 */ /* 0x000ea4000c1e1900 */
[----:B--2---:R-:W-:-:S04]  /*b7c0*/  I2FP.F32.U32 R0, R2 ;  /* 0x0000000200007245 */ /* 0x004fc80000201000 */
[----:B------:R-:W-:-:S07]  /*b7d0*/  F2FP.BF16.F32.PACK_AB R0, RZ, R0 ;  /* 0x00000000ff00723e */ /* 0x000fce00000010ff */
.L_x_811:
        /* <DEDUP_REMOVED lines=16> */
.L_x_842:
[----:B------:R-:W-:Y:S01]  /*b8e0*/  STG.E.U8 desc[UR36][R16.64], R2 ;  /* 0x0000000210007986 */ /* 0x000fe2000c101124 */
[----:B------:R-:W-:Y:S05]  /*b8f0*/  EXIT ;  /* 0x000000000000794d */ /* 0x000fea0003800000 */
.L_x_841:
        /* <DEDUP_REMOVED lines=9> */
.L_x_845:
[----:B------:R-:W-:Y:S01]  /*b990*/  STG.E desc[UR36][R16.64], R2 ;  /* 0x0000000210007986 */ /* 0x000fe2000c101924 */
[----:B------:R-:W-:Y:S05]  /*b9a0*/  EXIT ;  /* 0x000000000000794d */ /* 0x000fea0003800000 */
.L_x_844:
[----:B------:R-:W-:Y:S01]  /*b9b0*/  STG.E.U16 desc[UR36][R16.64], R2 ;  /* 0x0000000210007986 */ /* 0x000fe2000c101524 */
[----:B------:R-:W-:Y:S05]  /*b9c0*/  EXIT ;  /* 0x000000000000794d */ /* 0x000fea0003800000 */
.L_x_840:
        /* <DEDUP_REMOVED lines=9> */
.L_x_847:
[----:B------:R-:W0:Y:S02]  /*ba60*/  I2F.S16 R0, R2 ;  /* 0x0000000200007306 */ /* 0x000e240000101400 */
[----:B0-----:R-:W-:-:S05]  /*ba70*/  F2FP.F16.F32.PACK_AB R0, RZ, R0 ;  /* 0x00000000ff00723e */ /* 0x001fca00000000ff */
[----:B------:R-:W-:Y:S01]  /*ba80*/  STG.E.U16 desc[UR36][R16.64], R0 ;  /* 0x0000000010007986 */ /* 0x000fe2000c101524 */
[----:B------:R-:W-:Y:S05]  /*ba90*/  EXIT ;  /* 0x000000000000794d */ /* 0x000fea0003800000 */
.L_x_846:
        /* <DEDUP_REMOVED lines=10> */
.L_x_849:
[----:B------:R-:W0:Y:S02]  /*bb40*/  I2F.S16 R2, R2 ;  /* 0x0000000200027306 */ /* 0x000e240000101400 */
[----:B0-----:R-:W-:-:S04]  /*bb50*/  F2FP.F16.F32.PACK_AB R3, RZ, R2 ;  /* 0x00000002ff03723e */ /* 0x001fc800000000ff */
[----:B------:R-:W-:-:S05]  /*bb60*/  PRMT R3, R3, 0x5410, RZ ;  /* 0x0000541003037816 */ /* 0x000fca00000000ff */
[----:B------:R-:W-:Y:S01]  /*bb70*/  STG.E desc[UR36][R16.64], R3 ;  /* 0x0000000310007986 */ /* 0x000fe2000c101924 */
[----:B------:R-:W-:Y:S05]  /*bb80*/  EXIT ;  /* 0x000000000000794d */ /* 0x000fea0003800000 */
.L_x_848:
[----:B------:R-:W0:Y:S02]  /*bb90*/  I2F.F64.S16 R2, R2 ;  /* 0x0000000200027312 */ /* 0x000e240000101c00 */
[----:B0-----:R-:W-:Y:S01]  /*bba0*/  STG.E.64 desc[UR36][R16.64], R2 ;  /* 0x0000000210007986 */ /* 0x001fe2000c101b24 */
[----:B------:R-:W-:Y:S05]  /*bbb0*/  EXIT ;  /* 0x000000000000794d */ /* 0x000fea0003800000 */
.L_x_839:
        /* <DEDUP_REMOVED lines=10> */
.L_x_852:
[----:B------:R-:W0:Y:S01]  /*bc60*/  I2F.F64.S16 R4, R2 ;  /* 0x0000000200047312 */ /* 0x000e220000101c00 */
[----:B------:R-:W-:-:S05]  /*bc70*/  CS2R R6, SRZ ;  /* 0x0000000000067805 */ /* 0x000fca000001ff00 */
[----:B0-----:R-:W-:Y:S01]  /*bc80*/  STG.E.128 desc[UR36][R16.64], R4 ;  /* 0x0000000410007986 */ /* 0x001fe2000c101d24 */
[----:B------:R-:W-:Y:S05]  /*bc90*/  EXIT ;  /* 0x000000000000794d */ /* 0x000fea0003800000 */
.L_x_851:
        /* <DEDUP_REMOVED lines=21> */
.L_x_856:
[----:B------:R-:W-:Y:S05]  /*bdf0*/  BSYNC B0 ;  /* 0x0000000000007941 */ /* 0x000fea0003800000 */
.L_x_855:
[----:B------:R-:W-:-:S05]  /*be00*/  LOP3.LUT R3, R0, R3, RZ, 0xfc, !PT ;  /* 0x0000000300037212 */ /* 0x000fca00078efcff */
[----:B------:R-:W-:Y:S01]  /*be10*/  STG.E.U8 desc[UR36][R16.64], R3 ;  /* 0x0000000310007986 */ /* 0x000fe2000c101124 */
[----:B------:R-:W-:Y:S05]  /*be20*/  EXIT ;  /* 0x000000000000794d */ /* 0x000fea0003800000 */
.L_x_854:
        /* <DEDUP_REMOVED lines=13> */
.L_x_858:
[----:B------:R-:W-:Y:S01]  /*bf00*/  IMAD.MOV.U32 R0, RZ, RZ, 0x7f ;  /* 0x0000007fff007424 */ /* 0x000fe200078e00ff */
[----:B------:R-:W-:-:S04]  /*bf10*/  ISETP.GT.U32.AND P0, PT, R3, 0x7f800000, PT ;  /* 0x7f8000000300780c */ /* 0x000fc80003f04070 */
[----:B------:R-:W-:-:S09]  /*bf20*/  SEL R0, R0, 0x7c, P0 ;  /* 0x0000007c00007807 */ /* 0x000fd20000000000 */
.L_x_859:
[----:B------:R-:W-:Y:S05]  /*bf30*/  BSYNC B0 ;  /* 0x0000000000007941 */ /* 0x000fea0003800000 */
.L_x_857:
[----:B------:R-:W-:-:S04]  /*bf40*/  LOP3.LUT R2, R5, 0x80000000, RZ, 0xc0, !PT ;  /* 0x8000000005027812 */ /* 0x000fc800078ec0ff */
[----:B------:R-:W-:-:S04]  /*bf50*/  SHF.R.U32.HI R3, RZ, 0x18, R2 ;  /* 0x00000018ff037819 */ /* 0x000fc80000011602 */
[----:B------:R-:W-:-:S05]  /*bf60*/  LOP3.LUT R3, R0, R3, RZ, 0xfc, !PT ;  /* 0x0000000300037212 */ /* 0x000fca00078efcff */
[----:B------:R-:W-:Y:S01]  /*bf70*/  STG.E.U8 desc[UR36][R16.64], R3 ;  /* 0x0000000310007986 */ /* 0x000fe2000c101124 */
[----:B------:R-:W-:Y:S05]  /*bf80*/  EXIT ;  /* 0x000000000000794d */ /* 0x000fea0003800000 */
.L_x_853:
[----:B------:R-:W0:Y:S02]  /*bf90*/  I2F.S16 R0, R2 ;  /* 0x0000000200007306 */ /* 0x000e240000101400 */
[----:B0-----:R-:W-:-:S05]  /*bfa0*/  F2FP.BF16.F32.PACK_AB R0, RZ, R0 ;  /* 0x00000000ff00723e */ /* 0x001fca00000010ff */
[----:B------:R-:W-:Y:S01]  /*bfb0*/  STG.E.U16 desc[UR36][R16.64], R0 ;  /* 0x0000000010007986 */ /* 0x000fe2000c101524 */
[----:B------:R-:W-:Y:S05]  /*bfc0*/  EXIT ;  /* 0x000000000000794d */ /* 0x000fea0003800000 */
.L_x_850:
        /* <DEDUP_REMOVED lines=10> */
.L_x_862:
        /* <DEDUP_REMOVED lines=17> */
.L_x_865:
[----:B------:R-:W-:-:S04]  /*c180*/  LOP3.LUT R2, R5, 0x80000000, RZ, 0xc0, !PT ;  /* 0x8000000005027812 */ /* 0x000fc800078ec0ff */
[----:B------:R-:W-:-:S04]  /*c190*/  SHF.R.U32.HI R3, RZ, 0x18, R2 ;  /* 0x00000018ff037819 */ /* 0x000fc80000011602 */
[----:B------:R-:W-:-:S04]  /*c1a0*/  LOP3.LUT R0, R0, R3, RZ, 0xfc, !PT ;  /* 0x0000000300007212 */ /* 0x000fc800078efcff */
[----:B------:R-:W-:-:S07]  /*c1b0*/  PRMT R8, R0, 0x7610, R8 ;  /* 0x0000761000087816 */ /* 0x000fce0000000008 */
.L_x_864:
[----:B------:R-:W-:Y:S05]  /*c1c0*/  BSYNC B0 ;  /* 0x0000000000007941 */ /* 0x000fea0003800000 */
.L_x_863:
[----:B------:R-:W-:Y:S01]  /*c1d0*/  STG.E.U8 desc[UR36][R16.64], R8 ;  /* 0x0000000810007986 */ /* 0x000fe2000c101124 */
[----:B------:R-:W-:Y:S05]  /*c1e0*/  EXIT ;  /* 0x000000000000794d */ /* 0x000fea0003800000 */
.L_x_861:
        /* <DEDUP_REMOVED lines=17> */
.L_x_868:
[----:B------:R-:W-:-:S04]  /*c300*/  LOP3.LUT R2, R5, 0x80000000, RZ, 0xc0, !PT ;  /* 0x8000000005027812 */ /* 0x000fc800078ec0ff */
[----:B------:R-:W-:-:S04]  /*c310*/  SHF.R.U32.HI R3, RZ, 0x18, R2 ;  /* 0x00000018ff037819 */ /* 0x000fc80000011602 */
[----:B------:R-:W-:-:S04]  /*c320*/  LOP3.LUT R0, R0, R3, RZ, 0xfc, !PT ;  /* 0x0000000300007212 */ /* 0x000fc800078efcff */
[----:B------:R-:W-:-:S07]  /*c330*/  PRMT R8, R0, 0x7610, R8 ;  /* 0x0000761000087816 */ /* 0x000fce0000000008 */
.L_x_867:
[----:B------:R-:W-:Y:S05]  /*c340*/  BSYNC B0 ;  /* 0x0000000000007941 */ /* 0x000fea0003800000 */
.L_x_866:
[----:B------:R-:W-:Y:S01]  /*c350*/  STG.E.U8 desc[UR36][R16.64], R8 ;  /* 0x0000000810007986 */ /* 0x000fe2000c101124 */
[----:B------:R-:W-:Y:S05]  /*c360*/  EXIT ;  /* 0x000000000000794d */ /* 0x000fea0003800000 */
.L_x_860:
        /* <DEDUP_REMOVED lines=22> */
.L_x_843:
        /* <DEDUP_REMOVED lines=16> */
.L_x_871:
[----:B------:R-:W-:Y:S05]  /*c5d0*/  EXIT ;  /* 0x000000000000794d */ /* 0x000fea0003800000 */
.L_x_870:
[----:B------:R-:W-:-:S05]  /*c5e0*/  IMAD.MOV.U32 R3, RZ, RZ, RZ ;  /* 0x000000ffff037224 */ /* 0x000fca00078e00ff */
[----:B------:R-:W-:Y:S01]  /*c5f0*/  STG.E.64 desc[UR36][R16.64], R2 ;  /* 0x0000000210007986 */ /* 0x000fe2000c101b24 */
[----:B------:R-:W-:Y:S05]  /*c600*/  EXIT ;  /* 0x000000000000794d */ /* 0x000fea0003800000 */
.L_x_869:
[----:B------:R-:W-:Y:S01]  /*c610*/  STG.E desc[UR36][R16.64], R2 ;  /* 0x0000000210007986 */ /* 0x000fe2000c101924 */
[----:B------:R-:W-:Y:S05]  /*c620*/  EXIT ;  /* 0x000000000000794d */ /* 0x000fea0003800000 */
.L_x_872:
        /* <DEDUP_REMOVED lines=13> */
.L_x_23435:


//--------------------- .text._ZN2at6native27unrolled_elementwise_kernelIZZZNS0_19signbit_kernel_cudaERNS_18TensorIteratorBaseEENKUlvE0_clEvENKUlvE1_clEvEUlN3c108BFloat16EE_St5arrayIPcLm2EELi4E23TrivialOffsetCalculatorILi1EjESD_NS0_6memory12LoadWithCastILi1EEENSE_13StoreWithCastILi1EEEEEviT_T0_T2_T3_T4_T5_ --------------------------
	.section	.text._ZN2at6native27unrolled_elementwise_kernelIZZZNS0_19signbit_kernel_cudaERNS_18TensorIteratorBaseEENKUlvE0_clEvENKUlvE1_clEvEUlN3c108BFloat16EE_St5arrayIPcLm2EELi4E23TrivialOffsetCalculatorILi1EjESD_NS0_6memory12LoadWithCastILi1EEENSE_13StoreWithCastILi1EEEEEviT_T0_T2_T3_T4_T5_,"ax",@progbits
	.align	128
        .global         _ZN2at6native27unrolled_elementwise_kernelIZZZNS0_19signbit_kernel_cudaERNS_18TensorIteratorBaseEENKUlvE0_clEvENKUlvE1_clEvEUlN3c108BFloat16EE_St5arrayIPcLm2EELi4E23TrivialOffsetCalculatorILi1EjESD_NS0_6memory12LoadWithCastILi1EEENSE_13StoreWithCastILi1EEEEEviT_T0_T2_T3_T4_T5_
        .type           _ZN2at6native27unrolled_elementwise_kernelIZZZNS0_19signbit_kernel_cudaERNS_18TensorIteratorBaseEENKUlvE0_clEvENKUlvE1_clEvEUlN3c108BFloat16EE_St5arrayIPcLm2EELi4E23TrivialOffsetCalculatorILi1EjESD_NS0_6memory12LoadWithCastILi1EEENSE_13StoreWithCastILi1EEEEEviT_T0_T2_T3_T4_T5_,@function
        .size           _ZN2at6native27unrolled_elementwise_kernelIZZZNS0_19signbit_kernel_cudaERNS_18TensorIteratorBaseEENKUlvE0_clEvENKUlvE1_clEvEUlN3c108BFloat16EE_St5arrayIPcLm2EELi4E23TrivialOffsetCalculatorILi1EjESD_NS0_6memory12LoadWithCastILi1EEENSE_13StoreWithCastILi1EEEEEviT_T0_T2_T3_T4_T5_,(.L_x_23436 - _ZN2at6native27unrolled_elementwise_kernelIZZZNS0_19signbit_kernel_cudaERNS_18TensorIteratorBaseEENKUlvE0_clEvENKUlvE1_clEvEUlN3c108BFloat16EE_St5arrayIPcLm2EELi4E23TrivialOffsetCalculatorILi1EjESD_NS0_6memory12LoadWithCastILi1EEENSE_13StoreWithCastILi1EEEEEviT_T0_T2_T3_T4_T5_)
        .other          _ZN2at6native27unrolled_elementwise_kernelIZZZNS0_19signbit_kernel_cudaERNS_18TensorIteratorBaseEENKUlvE0_clEvENKUlvE1_clEvEUlN3c108BFloat16EE_St5arrayIPcLm2EELi4E23TrivialOffsetCalculatorILi1EjESD_NS0_6memory12LoadWithCastILi1EEENSE_13StoreWithCastILi1EEEEEviT_T0_T2_T3_T4_T5_,@"STO_CUDA_ENTRY STV_DEFAULT"
_ZN2at6native27unrolled_elementwise_kernelIZZZNS0_19signbit_kernel_cudaERNS_18TensorIteratorBaseEENKUlvE0_clEvENKUlvE1_clEvEUlN3c108BFloat16EE_St5arrayIPcLm2EELi4E23TrivialOffsetCalculatorILi1EjESD_NS0_6memory12LoadWithCastILi1EEENSE_13StoreWithCastILi1EEEEEviT_T0_T2_T3_T4_T5_:
.text._ZN2at6native27unrolled_elementwise_kernelIZZZNS0_19signbit_kernel_cudaERNS_18TensorIteratorBaseEENKUlvE0_clEvENKUlvE1_clEvEUlN3c108BFloat16EE_St5arrayIPcLm2EELi4E23TrivialOffsetCalculatorILi1EjESD_NS0_6memory12LoadWithCastILi1EEENSE_13StoreWithCastILi1EEEEEviT_T0_T2_T3_T4_T5_:
        /* <DEDUP_REMOVED lines=31> */
[----:B0-----:R-:W-:-:S04]  /*01f0*/  F2FP.BF16.F32.PACK_AB R0, RZ, R0 ;  /* 0x00000000ff00723e */ /* 0x001fc800000010ff */
[----:B------:R-:W-:Y:S01]  /*0200*/  PRMT R19, R0, 0x7610, R19 ;  /* 0x0000761000137816 */ /* 0x000fe20000000013 */
[----:B------:R-:W-:Y:S06]  /*0210*/  BRA `(.L_x_880) ;  /* 0x0000000c00e07947 */ /* 0x000fec0003800000 */
.L_x_878:
[----:B------:R-:W2:Y:S02]  /*0220*/  LDG.E.U8 R4, desc[UR36][R4.64] ;  /* 0x0000002404047981 */ /* 0x000ea4000c1e1100 */
[----:B--2---:R-:W-:-:S04]  /*0230*/  I2FP.F32.U32 R0, R4 ;  /* 0x0000000400007245 */ /* 0x004fc80000201000 */
[----:B------:R-:W-:-:S04]  /*0240*/  F2FP.BF16.F32.PACK_AB R0, RZ, R0 ;  /* 0x00000000ff00723e */ /* 0x000fc800000010ff */
[----:B------:R-:W-:Y:S01]  /*0250*/  PRMT R19, R0, 0x7610, R19 ;  /* 0x0000761000137816 */ /* 0x000fe20000000013 */
[----:B------:R-:W-:Y:S06]  /*0260*/  BRA `(.L_x_880) ;  /* 0x0000000c00cc7947 */ /* 0x000fec0003800000 */
.L_x_877:
        /* <DEDUP_REMOVED lines=8> */
[----:B0-----:R-:W-:-:S04]  /*02f0*/  F2FP.BF16.F32.PACK_AB R0, RZ, R0 ;  /* 0x00000000ff00723e */ /* 0x001fc800000010ff */
[----:B------:R-:W-:Y:S01]  /*0300*/  PRMT R19, R0, 0x7610, R19 ;  /* 0x0000761000137816 */ /* 0x000fe20000000013 */
[----:B------:R-:W-:Y:S06]  /*0310*/  BRA `(.L_x_880) ;  /* 0x0000000c00a07947 */ /* 0x000fec0003800000 */
.L_x_882:
[----:B------:R-:W2:Y:S02]  /*0320*/  LDG.E R4, desc[UR36][R4.64] ;  /* 0x0000002404047981 */ /* 0x000ea4000c1e1900 */
[----:B--2---:R-:W-:-:S04]  /*0330*/  I2FP.F32.S32 R0, R4 ;  /* 0x0000000400007245 */ /* 0x004fc80000201400 */
[----:B------:R-:W-:-:S04]  /*0340*/  F2FP.BF16.F32.PACK_AB R0, RZ, R0 ;  /* 0x00000000ff00723e */ /* 0x000fc800000010ff */
[----:B------:R-:W-:Y:S01]  /*0350*/  PRMT R19, R0, 0x7610, R19 ;  /* 0x0000761000137816 */ /* 0x000fe20000000013 */
[----:B------:R-:W-:Y:S06]  /*0360*/  BRA `(.L_x_880) ;  /* 0x0000000c008c7947 */ /* 0x000fec0003800000 */
.L_x_881:
[----:B------:R-:W2:Y:S02]  /*0370*/  LDG.E.U16 R4, desc[UR36][R4.64] ;  /* 0x0000002404047981 */ /* 0x000ea4000c1e1500 */
[----:B--2---:R-:W0:Y:S02]  /*0380*/  I2F.S16 R0, R4 ;  /* 0x0000000400007306 */ /* 0x004e240000101400 */
[----:B0-----:R-:W-:-:S04]  /*0390*/  F2FP.BF16.F32.PACK_AB R0, RZ, R0 ;  /* 0x00000000ff00723e */ /* 0x001fc800000010ff */
[----:B------:R-:W-:Y:S01]  /*03a0*/  PRMT R19, R0, 0x7610, R19 ;  /* 0x0000761000137816 */ /* 0x000fe20000000013 */
[----:B------:R-:W-:Y:S06]  /*03b0*/  BRA `(.L_x_880) ;  /* 0x0000000c00787947 */ /* 0x000fec0003800000 */
.L_x_876:
        /* <DEDUP_REMOVED lines=9> */
.L_x_884:
[----:B------:R-:W2:Y:S02]  /*0450*/  LDG.E.U16 R0, desc[UR36][R4.64] ;  /* 0x0000002404007981 */ /* 0x000ea4000c1e1500 */
[----:B--2---:R-:W-:-:S05]  /*0460*/  HADD2.F32 R0, -RZ, R0.H0_H0 ;  /* 0x20000000ff007230 */ /* 0x004fca0000004100 */
[----:B------:R-:W-:-:S04]  /*0470*/  F2FP.BF16.F32.PACK_AB R0, RZ, R0 ;  /* 0x00000000ff00723e */ /* 0x000fc800000010ff */
[----:B------:R-:W-:Y:S01]  /*0480*/  PRMT R19, R0, 0x7610, R19 ;  /* 0x0000761000137816 */ /* 0x000fe20000000013 */
[----:B------:R-:W-:Y:S06]  /*0490*/  BRA `(.L_x_880) ;  /* 0x0000000c00407947 */ /* 0x000fec0003800000 */
.L_x_883:
        /* <DEDUP_REMOVED lines=9> */
.L_x_886:
[----:B------:R-:W2:Y:S02]  /*0530*/  LDG.E.U16 R4, desc[UR36][R4.64] ;  /* 0x0000002404047981 */ /* 0x000ea4000c1e1500 */
[----:B--2---:R-:W-:-:S05]  /*0540*/  HADD2.F32 R0, -RZ, R4.H0_H0 ;  /* 0x20000004ff007230 */ /* 0x004fca0000004100 */
[----:B------:R-:W-:-:S04]  /*0550*/  F2FP.BF16.F32.PACK_AB R0, RZ, R0 ;  /* 0x00000000ff00723e */ /* 0x000fc800000010ff */
[----:B------:R-:W-:Y:S01]  /*0560*/  PRMT R19, R0, 0x7610, R19 ;  /* 0x0000761000137816 */ /* 0x000fe20000000013 */
[----:B------:R-:W-:Y:S06]  /*0570*/  BRA `(.L_x_880) ;  /* 0x0000000c00087947 */ /* 0x000fec0003800000 */
.L_x_885:
[----:B------:R-:W2:Y:S01]  /*0580*/  LDG.E.64 R4, desc[UR36][R4.64] ;  /* 0x0000002404047981 */ /* 0x000ea2000c1e1b00 */
[----:B------:R-:W-:Y:S01]  /*0590*/  UMOV UR4, 0xf0000000 ;  /* 0xf000000000047882 */ /* 0x000fe20000000000 */
[----:B------:R-:W-:Y:S01]  /*05a0*/  UMOV UR5, 0x380fffff ;  /* 0x380fffff00057882 */ /* 0x000fe20000000000 */
[----:B--2---:R-:W0:Y:S01]  /*05b0*/  F2F.F32.F64 R0, R4 ;  /* 0x0000000400007310 */ /* 0x004e220000301000 */
[----:B------:R-:W-:-:S14]  /*05c0*/  DSETP.GEU.AND P0, PT, |R4|, UR4, PT ;  /* 0x0000000404007e2a */ /* 0x000fdc000bf0e200 */
[----:B0-----:R-:W-:-:S05]  /*05d0*/  @!P0 FMUL R0, R0, 1.175494350822287508e-38 ;  /* 0x0080000000008820 */ /* 0x001fca0000400000 */
[----:B------:R-:W-:-:S04]  /*05e0*/  F2FP.BF16.F32.PACK_AB R0, RZ, R0 ;  /* 0x00000000ff00723e */ /* 0x000fc800000010ff */
[----:B------:R-:W-:Y:S01]  /*05f0*/  PRMT R19, R0, 0x7610, R19 ;  /* 0x0000761000137816 */ /* 0x000fe20000000013 */
[----:B------:R-:W-:Y:S06]  /*0600*/  BRA `(.L_x_880) ;  /* 0x0000000800e47947 */ /* 0x000fec0003800000 */
.L_x_875:
        /* <DEDUP_REMOVED lines=11> */
[----:B------:R-:W-:-:S04]  /*06c0*/  F2FP.BF16.F32.PACK_AB R0, RZ, R0 ;  /* 0x00000000ff00723e */ /* 0x000fc800000010ff */
[----:B------:R-:W-:Y:S01]  /*06d0*/  PRMT R19, R0, 0x7610, R19 ;  /* 0x0000761000137816 */ /* 0x000fe20000000013 */
[----:B------:R-:W-:Y:S06]  /*06e0*/  BRA `(.L_x_880) ;  /* 0x0000000800ac7947 */ /* 0x000fec0003800000 */
.L_x_889:
        /* <DEDUP_REMOVED lines=9> */
.L_x_888:
        /* <DEDUP_REMOVED lines=28> */
.L_x_891:
        /* <DEDUP_REMOVED lines=13> */
[----:B------:R-:W-:-:S04]  /*0a10*/  F2FP.BF16.F32.PACK_AB R0, RZ, R0 ;  /* 0x00000000ff00723e */ /* 0x000fc800000010ff */
[----:B------:R-:W-:Y:S01]  /*0a20*/  PRMT R19, R0, 0x7610, R19 ;  /* 0x0000761000137816 */ /* 0x000fe20000000013 */
[----:B------:R-:W-:Y:S06]  /*0a30*/  BRA `(.L_x_880) ;  /* 0x0000000400d87947 */ /* 0x000fec0003800000 */
.L_x_890:
[----:B------:R0:W5:Y:S01]  /*0a40*/  LDG.E.U16 R19, desc[UR36][R4.64] ;  /* 0x0000002404137981 */ /* 0x000162000c1e1500 */
[----:B------:R-:W-:Y:S05]  /*0a50*/  BRA `(.L_x_880) ;  /* 0x0000000400d07947 */ /* 0x000fea0003800000 */
.L_x_887:
        /* <DEDUP_REMOVED lines=10> */
[----:B------:R-:W-:-:S04]  /*0b00*/  F2FP.BF16.F32.PACK_AB R0, RZ, R0 ;  /* 0x00000000ff00723e */ /* 0x000fc800000010ff */
[----:B------:R-:W-:Y:S01]  /*0b10*/  PRMT R19, R0, 0x7610, R19 ;  /* 0x0000761000137816 */ /* 0x000fe20000000013 */
[----:B------:R-:W-:Y:S06]  /*0b20*/  BRA `(.L_x_880) ;  /* 0x00000004009c7947 */ /* 0x000fec0003800000 */
.L_x_894:
        /* <DEDUP_REMOVED lines=21> */
.L_x_898:
[----:B------:R-:W-:Y:S05]  /*0c80*/  BSYNC B1 ;  /* 0x0000000000017941 */ /* 0x000fea0003800000 */
.L_x_897:
[----:B------:R-:W-:Y:S01]  /*0c90*/  LEA R5, R0, 0x3b800000, 0x17 ;  /* 0x3b80000000057811 */ /* 0x000fe200078eb8ff */
[----:B------:R-:W-:-:S05]  /*0ca0*/  IMAD.SHL.U32 R0, R3, 0x100000, RZ ;  /* 0x0010000003007824 */ /* 0x000fca00078e00ff */
[----:B------:R-:W-:-:S07]  /*0cb0*/  LOP3.LUT R0, R5, R0, R6, 0xfe, !PT ;  /* 0x0000000005007212 */ /* 0x000fce00078efe06 */
.L_x_896:
[----:B------:R-:W-:Y:S05]  /*0cc0*/  BSYNC B0 ;  /* 0x0000000000007941 */ /* 0x000fea0003800000 */
.L_x_895:
[----:B------:R-:W-:-:S04]  /*0cd0*/  F2FP.BF16.F32.PACK_AB R0, RZ, R0 ;  /* 0x00000000ff00723e */ /* 0x000fc800000010ff */
[----:B------:R-:W-:Y:S01]  /*0ce0*/  PRMT R19, R0, 0x7610, R19 ;  /* 0x0000761000137816 */ /* 0x000fe20000000013 */
[----:B------:R-:W-:Y:S06]  /*0cf0*/  BRA `(.L_x_880) ;  /* 0x0000000400287947 */ /* 0x000fec0003800000 */
.L_x_893:
        /* <DEDUP_REMOVED lines=21> */
.L_x_902:
[----:B------:R-:W-:Y:S05]  /*0e50*/  BSYNC B1 ;  /* 0x0000000000017941 */ /* 0x000fea0003800000 */
.L_x_901:
[----:B------:R-:W-:Y:S01]  /*0e60*/  LEA R5, R0, 0x37800000, 0x17 ;  /* 0x3780000000057811 */ /* 0x000fe200078eb8ff */
[----:B------:R-:W-:-:S05]  /*0e70*/  IMAD.SHL.U32 R0, R3, 0x200000, RZ ;  /* 0x0020000003007824 */ /* 0x000fca00078e00ff */
[----:B------:R-:W-:-:S07]  /*0e80*/  LOP3.LUT R0, R5, R0, R6, 0xfe, !PT ;  /* 0x0000000005007212 */ /* 0x000fce00078efe06 */
.L_x_900:
[----:B------:R-:W-:Y:S05]  /*0e90*/  BSYNC B0 ;  /* 0x0000000000007941 */ /* 0x000fea0003800000 */
.L_x_899:
[----:B------:R-:W-:-:S04]  /*0ea0*/  F2FP.BF16.F32.PACK_AB R0, RZ, R0 ;  /* 0x00000000ff00723e */ /* 0x000fc800000010ff */
[----:B------:R-:W-:Y:S01]  /*0eb0*/  PRMT R19, R0, 0x7610, R19 ;  /* 0x0000761000137816 */ /* 0x000fe20000000013 */
[----:B------:R-:W-:Y:S06]  /*0ec0*/  BRA `(.L_x_880) ;  /* 0x0000000000b47947 */ /* 0x000fec0003800000 */
.L_x_892:
        /* <DEDUP_REMOVED lines=14> */
.L_x_906:
[----:B------:R-:W-:Y:S05]  /*0fb0*/  BSYNC B0 ;  /* 0x0000000000007941 */ /* 0x000fea0003800000 */
.L_x_905:
[----:B------:R-:W-:-:S04]  /*0fc0*/  F2FP.BF16.F32.PACK_AB R0, RZ, R0 ;  /* 0x00000000ff00723e */ /* 0x000fc800000010ff */
[----:B------:R-:W-:Y:S01]  /*0fd0*/  PRMT R19, R0, 0x7610, R19 ;  /* 0x0000761000137816 */ /* 0x000fe20000000013 */
[----:B------:R-:W-:Y:S06]  /*0fe0*/  BRA `(.L_x_880) ;  /* 0x00000000006c7947 */ /* 0x000fec0003800000 */
.L_x_879:
        /* <DEDUP_REMOVED lines=16> */
.L_x_907:
[----:B------:R-:W-:Y:S01]  /*10f0*/  PRMT R19, RZ, 0x7610, R19 ;  /* 0x00007610ff137816 */ /* 0x000fe20000000013 */
[----:B------:R-:W-:Y:S06]  /*1100*/  BRA `(.L_x_880) ;  /* 0x0000000000247947 */ /* 0x000fec0003800000 */
.L_x_904:
[----:B------:R-:W2:Y:S02]  /*1110*/  LDG.E.64 R4, desc[UR36][R4.64] ;  /* 0x0000002404047981 */ /* 0x000ea4000c1e1b00 */
[----:B--2---:R-:W0:Y:S02]  /*1120*/  I2F.U64 R0, R4 ;  /* 0x0000000400007312 */ /* 0x004e240000301000 */
[----:B0-----:R-:W-:-:S04]  /*1130*/  F2FP.BF16.F32.PACK_AB R0, RZ, R0 ;  /* 0x00000000ff00723e */ /* 0x001fc800000010ff */
[----:B------:R-:W-:Y:S01]  /*1140*/  PRMT R19, R0, 0x7610, R19 ;  /* 0x0000761000137816 */ /* 0x000fe20000000013 */
[----:B------:R-:W-:Y:S06]  /*1150*/  BRA `(.L_x_880) ;  /* 0x0000000000107947 */ /* 0x000fec0003800000 */
.L_x_903:
[----:B------:R-:W2:Y:S02]  /*1160*/  LDG.E R4, desc[UR36][R4.64] ;  /* 0x0000002404047981 */ /* 0x000ea4000c1e1900 */
[----:B--2---:R-:W-:-:S04]  /*1170*/  I2FP.F32.U32 R0, R4 ;  /* 0x0000000400007245 */ /* 0x004fc80000201000 */
[----:B------:R-:W-:-:S04]  /*1180*/  F2FP.BF16.F32.PACK_AB R0, RZ, R0 ;  /* 0x00000000ff00723e */ /* 0x000fc800000010ff */
[----:B------:R-:W-:-:S07]  /*1190*/  PRMT R19, R0, 0x7610, R19 ;  /* 0x0000761000137816 */ /* 0x000fce0000000013 */
.L_x_880:
[----:B------:R-:W1:Y:S02]  /*11a0*/  S2R R23, SR_TID.X ;  /* 0x0000000000177919 */ /* 0x000e640000002100 */
[----:B-1----:R-:W-:-:S07]  /*11b0*/  VIADD R23, R23, 0x80 ;  /* 0x0000008017177836 */ /* 0x002fce0000000000 */
.L_x_874:
[----:B------:R-:W-:Y:S05]  /*11c0*/  BSYNC B6 ;  /* 0x0000000000067941 */ /* 0x000fea0003800000 */
.L_x_873:
[----:B------:R-:W-:Y:S01]  /*11d0*/  ISETP.GE.AND P0, PT, R23, R16, PT ;  /* 0x000000101700720c */ /* 0x000fe20003f06270 */
[----:B------:R-:W-:-:S12]  /*11e0*/  BSSY B6, `(.L_x_908) ;  /* 0x0000111000067945 */ /* 0x000fd80003800000 */
[----:B------:R-:W-:Y:S05]  /*11f0*/  @P0 BRA `(.L_x_909) ;  /* 0x00000010003c0947 */ /* 0x000fea0003800000 */
[----:B0-----:R-:W0:Y:S01]  /*1200*/  LDC.64 R4, c[0x0][0x220] ;  /* 0x00008800ff047b82 */ /* 0x001e220000000a00 */
        /* <DEDUP_REMOVED lines=22> */
.L_x_913:
[----:B------:R-:W2:Y:S02]  /*1370*/  LDG.E.U8 R4, desc[UR36][R4.64] ;  /* 0x0000002404047981 */ /* 0x000ea4000c1e1100 */
[----:B--2---:R-:W-:-:S04]  /*1380*/  I2FP.F32.U32 R0, R4 ;  /* 0x0000000400007245 */ /* 0x004fc80000201000 */
[----:B------:R-:W-:-:S04]  /*1390*/  F2FP.BF16.F32.PACK_AB R0, RZ, R0 ;  /* 0x00000000ff00723e */ /* 0x000fc800000010ff */
[----:B------:R-:W-:Y:S01]  /*13a0*/  PRMT R18, R0, 0x7610, R18 ;  /* 0x0000761000127816 */ /* 0x000fe20000000012 */
[----:B------:R-:W-:Y:S06]  /*13b0*/  BRA `(.L_x_915) ;  /* 0x0000000c00c87947 */ /* 0x000fec0003800000 */
.L_x_912:
        /* <DEDUP_REMOVED lines=11> */
.L_x_917:
[----:B------:R-:W2:Y:S02]  /*1470*/  LDG.E R4, desc[UR36][R4.64] ;  /* 0x0000002404047981 */ /* 0x000ea4000c1e1900 */
[----:B--2---:R-:W-:-:S04]  /*1480*/  I2FP.F32.S32 R0, R4 ;  /* 0x0000000400007245 */ /* 0x004fc80000201400 */
[----:B------:R-:W-:-:S04]  /*1490*/  F2FP.BF16.F32.PACK_AB R0, RZ, R0 ;  /* 0x00000000ff00723e */ /* 0x000fc800000010ff */
[----:B------:R-:W-:Y:S01]  /*14a0*/  PRMT R18, R0, 0x7610, R18 ;  /* 0x0000761000127816 */ /* 0x000fe20000000012 */
[----:B------:R-:W-:Y:S06]  /*14b0*/  BRA `(.L_x_915) ;  /* 0x0000000c00887947 */ /* 0x000fec0003800000 */
.L_x_916:
[----:B------:R-:W2:Y:S02]  /*14c0*/  LDG.E.U16 R4, desc[UR36][R4.64] ;  /* 0x0000002404047981 */ /* 0x000ea4000c1e1500 */
[----:B--2---:R-:W0:Y:S02]  /*14d0*/  I2F.S16 R0, R4 ;  /* 0x0000000400007306 */ /* 0x004e240000101400 */
[----:B0-----:R-:W-:-:S04]  /*14e0*/  F2FP.BF16.F32.PACK_AB R0, RZ, R0 ;  /* 0x00000000ff00723e */ /* 0x001fc800000010ff */
[----:B------:R-:W-:Y:S01]  /*14f0*/  PRMT R18, R0, 0x7610, R18 ;  /* 0x0000761000127816 */ /* 0x000fe20000000012 */
[----:B------:R-:W-:Y:S06]  /*1500*/  BRA `(.L_x_915) ;  /* 0x0000000c00747947 */ /* 0x000fec0003800000 */
.L_x_911:
        /* <DEDUP_REMOVED lines=9> */
.L_x_919:
[----:B------:R-:W2:Y:S02]  /*15a0*/  LDG.E.U16 R0, desc[UR36][R4.64] ;  /* 0x0000002404007981 */ /* 0x000ea4000c1e1500 */
[----:B--2---:R-:W-:-:S05]  /*15b0*/  HADD2.F32 R0, -RZ, R0.H0_H0 ;  /* 0x20000000ff007230 */ /* 0x004fca0000004100 */
[----:B------:R-:W-:-:S04]  /*15c0*/  F2FP.BF16.F32.PACK_AB R0, RZ, R0 ;  /* 0x00000000ff00723e */ /* 0x000fc800000010ff */
[----:B------:R-:W-:Y:S01]  /*15d0*/  PRMT R18, R0, 0x7610, R18 ;  /* 0x0000761000127816 */ /* 0x000fe20000000012 */
[----:B------:R-:W-:Y:S06]  /*15e0*/  BRA `(.L_x_915) ;  /* 0x0000000c003c7947 */ /* 0x000fec0003800000 */
.L_x_918:
        /* <DEDUP_REMOVED lines=9> */
.L_x_921:
[----:B------:R-:W2:Y:S02]  /*1680*/  LDG.E.U16 R4, desc[UR36][R4.64] ;  /* 0x0000002404047981 */ /* 0x000ea4000c1e1500 */
[----:B--2---:R-:W-:-:S05]  /*1690*/  HADD2.F32 R0, -RZ, R4.H0_H0 ;  /* 0x20000004ff007230 */ /* 0x004fca0000004100 */
[----:B------:R-:W-:-:S04]  /*16a0*/  F2FP.BF16.F32.PACK_AB R0, RZ, R0 ;  /* 0x00000000ff00723e */ /* 0x000fc800000010ff */
[----:B------:R-:W-:Y:S01]  /*16b0*/  PRMT R18, R0, 0x7610, R18 ;  /* 0x0000761000127816 */ /* 0x000fe20000000012 */
[----:B------:R-:W-:Y:S06]  /*16c0*/  BRA `(.L_x_915) ;  /* 0x0000000c00047947 */ /* 0x000fec0003800000 */
.L_x_920:
        /* <DEDUP_REMOVED lines=9> */
.L_x_910:
        /* <DEDUP_REMOVED lines=14> */
.L_x_924:
        /* <DEDUP_REMOVED lines=9> */
.L_x_923:
        /* <DEDUP_REMOVED lines=28> */
.L_x_926:
        /* <DEDUP_REMOVED lines=15> */
.L_x_925:
[----:B------:R0:W5:Y:S01]  /*1b80*/  LDG.E.U16 R18, desc[UR36][R4.64] ;  /* 0x0000002404127981 */ /* 0x000162000c1e1500 */
[----:B------:R-:W-:Y:S05]  /*1b90*/  BRA `(.L_x_915) ;  /* 0x0000000400d07947 */ /* 0x000fea0003800000 */
.L_x_922:
        /* <DEDUP_REMOVED lines=13> */
.L_x_929:
        /* <DEDUP_REMOVED lines=21> */
.L_x_933:
[----:B------:R-:W-:Y:S05]  /*1dc0*/  BSYNC B1 ;  /* 0x0000000000017941 */ /* 0x000fea0003800000 */
.L_x_932:
[----:B------:R-:W-:Y:S01]  /*1dd0*/  LEA R5, R0, 0x3b800000, 0x17 ;  /* 0x3b80000000057811 */ /* 0x000fe200078eb8ff */
[----:B------:R-:W-:-:S05]  /*1de0*/  IMAD.SHL.U32 R0, R3, 0x100000, RZ ;  /* 0x0010000003007824 */ /* 0x000fca00078e00ff */
[----:B------:R-:W-:-:S07]  /*1df0*/  LOP3.LUT R0, R5, R0, R6, 0xfe, !PT ;  /* 0x0000000005007212 */ /* 0x000fce00078efe06 */
.L_x_931:
[----:B------:R-:W-:Y:S05]  /*1e00*/  BSYNC B0 ;  /* 0x0000000000007941 */ /* 0x000fea0003800000 */
.L_x_930:
[----:B------:R-:W-:-:S04]  /*1e10*/  F2FP.BF16.F32.PACK_AB R0, RZ, R0 ;  /* 0x00000000ff00723e */ /* 0x000fc800000010ff */
[----:B------:R-:W-:Y:S01]  /*1e20*/  PRMT R18, R0, 0x7610, R18 ;  /* 0x0000761000127816 */ /* 0x000fe20000000012 */
[----:B------:R-:W-:Y:S06]  /*1e30*/  BRA `(.L_x_915) ;  /* 0x0000000400287947 */ /* 0x000fec0003800000 */
.L_x_928:
        /* <DEDUP_REMOVED lines=21> */
.L_x_937:
[----:B------:R-:W-:Y:S05]  /*1f90*/  BSYNC B1 ;  /* 0x0000000000017941 */ /* 0x000fea0003800000 */
.L_x_936:
[----:B------:R-:W-:Y:S01]  /*1fa0*/  LEA R5, R0, 0x37800000, 0x17 ;  /* 0x3780000000057811 */ /* 0x000fe200078eb8ff */
[----:B------:R-:W-:-:S05]  /*1fb0*/  IMAD.SHL.U32 R0, R3, 0x200000, RZ ;  /* 0x0020000003007824 */ /* 0x000fca00078e00ff */
[----:B------:R-:W-:-:S07]  /*1fc0*/  LOP3.LUT R0, R5, R0, R6, 0xfe, !PT ;  /* 0x0000000005007212 */ /* 0x000fce00078efe06 */
.L_x_935:
[----:B------:R-:W-:Y:S05]  /*1fd0*/  BSYNC B0 ;  /* 0x0000000000007941 */ /* 0x000fea0003800000 */
.L_x_934:
[----:B------:R-:W-:-:S04]  /*1fe0*/  F2FP.BF16.F32.PACK_AB R0, RZ, R0 ;  /* 0x00000000ff00723e */ /* 0x000fc800000010ff */
[----:B------:R-:W-:Y:S01]  /*1ff0*/  PRMT R18, R0, 0x7610, R18 ;  /* 0x0000761000127816 */ /* 0x000fe20000000012 */
[----:B------:R-:W-:Y:S06]  /*2000*/  BRA `(.L_x_915) ;  /* 0x0000000000b47947 */ /* 0x000fec0003800000 */
.L_x_927:
        /* <DEDUP_REMOVED lines=14> */
.L_x_941:
[----:B------:R-:W-:Y:S05]  /*20f0*/  BSYNC B0 ;  /* 0x0000000000007941 */ /* 0x000fea0003800000 */
.L_x_940:
[----:B------:R-:W-:-:S04]  /*2100*/  F2FP.BF16.F32.PACK_AB R0, RZ, R0 ;  /* 0x00000000ff00723e */ /* 0x000fc800000010ff */
[----:B------:R-:W-:Y:S01]  /*2110*/  PRMT R18, R0, 0x7610, R18 ;  /* 0x0000761000127816 */ /* 0x000fe20000000012 */
[----:B------:R-:W-:Y:S06]  /*2120*/  BRA `(.L_x_915) ;  /* 0x00000000006c7947 */ /* 0x000fec0003800000 */
.L_x_914:
        /* <DEDUP_REMOVED lines=16> */
.L_x_942:
[----:B------:R-:W-:Y:S01]  /*2230*/  PRMT R18, RZ, 0x7610, R18 ;  /* 0x00007610ff127816 */ /* 0x000fe20000000012 */
[----:B------:R-:W-:Y:S06]  /*2240*/  BRA `(.L_x_915) ;  /* 0x0000000000247947 */ /* 0x000fec0003800000 */
.L_x_939:
[----:B------:R-:W2:Y:S02]  /*2250*/  LDG.E.64 R4, desc[UR36][R4.64] ;  /* 0x0000002404047981 */ /* 0x000ea4000c1e1b00 */
[----:B--2---:R-:W0:Y:S02]  /*2260*/  I2F.U64 R0, R4 ;  /* 0x0000000400007312 */ /* 0x004e240000301000 */
[----:B0-----:R-:W-:-:S04]  /*2270*/  F2FP.BF16.F32.PACK_AB R0, RZ, R0 ;  /* 0x00000000ff00723e */ /* 0x001fc800000010ff */
[----:B------:R-:W-:Y:S01]  /*2280*/  PRMT R18, R0, 0x7610, R18 ;  /* 0x0000761000127816 */ /* 0x000fe20000000012 */
[----:B------:R-:W-:Y:S06]  /*2290*/  BRA `(.L_x_915) ;  /* 0x0000000000107947 */ /* 0x000fec0003800000 */
.L_x_938:
[----:B------:R-:W2:Y:S02]  /*22a0*/  LDG.E R4, desc[UR36][R4.64] ;  /* 0x0000002404047981 */ /* 0x000ea4000c1e1900 */
[----:B--2---:R-:W-:-:S04]  /*22b0*/  I2FP.F32.U32 R0, R4 ;  /* 0x0000000400007245 */ /* 0x004fc80000201000 */
[----:B------:R-:W-:-:S04]  /*22c0*/  F2FP.BF16.F32.PACK_AB R0, RZ, R0 ;  /* 0x00000000ff00723e */ /* 0x000fc800000010ff */
[----:B------:R-:W-:-:S07]  /*22d0*/  PRMT R18, R0, 0x7610, R18 ;  /* 0x0000761000127816 */ /* 0x000fce0000000012 */
.L_x_915:
[----:B------:R-:W-:-:S07]  /*22e0*/  VIADD R23, R23, 0x80 ;  /* 0x0000008017177836 */ /* 0x000fce0000000000 */
.L_x_909:
[----:B------:R-:W-:Y:S05]  /*22f0*/  BSYNC B6 ;  /* 0x0000000000067941 */ /* 0x000fea0003800000 */
.L_x_908:
[----:B------:R-:W-:Y:S01]  /*2300*/  ISETP.GE.AND P0, PT, R23, R16, PT ;  /* 0x000000101700720c */ /* 0x000fe20003f06270 */
[----:B------:R-:W-:Y:S01]  /*2310*/  BSSY B6, `(.L_x_943) ;  /* 0x0000113000067945 */ /* 0x000fe20003800000 */
[----:B------:R-:W-:Y:S02]  /*2320*/  PRMT R22, RZ, 0x7610, R22 ;  /* 0x00007610ff167816 */ /* 0x000fe40000000016 */
[----:B------:R-:W-:-:S09]  /*2330*/  PRMT R24, RZ, 0x7610, R24 ;  /* 0x00007610ff187816 */ /* 0x000fd20000000018 */
        /* <DEDUP_REMOVED lines=24> */
.L_x_948:
[----:B------:R-:W2:Y:S02]  /*24c0*/  LDG.E.U8 R4, desc[UR36][R4.64] ;  /* 0x0000002404047981 */ /* 0x000ea4000c1e1100 */
[----:B--2---:R-:W-:-:S04]  /*24d0*/  I2FP.F32.U32 R0, R4 ;  /* 0x0000000400007245 */ /* 0x004fc80000201000 */
[----:B------:R-:W-:-:S04]  /*24e0*/  F2FP.BF16.F32.PACK_AB R0, RZ, R0 ;  /* 0x00000000ff00723e */ /* 0x000fc800000010ff */
[----:B------:R-:W-:Y:S01]  /*24f0*/  PRMT R24, R0, 0x7610, R24 ;  /* 0x0000761000187816 */ /* 0x000fe20000000018 */
[----:B------:R-:W-:Y:S06]  /*2500*/  BRA `(.L_x_950) ;  /* 0x0000000c00c87947 */ /* 0x000fec0003800000 */
.L_x_947:
        /* <DEDUP_REMOVED lines=11> */
.L_x_952:
[----:B------:R-:W2:Y:S02]  /*25c0*/  LDG.E R4, desc[UR36][R4.64] ;  /* 0x0000002404047981 */ /* 0x000ea4000c1e1900 */
[----:B--2---:R-:W-:-:S04]  /*25d0*/  I2FP.F32.S32 R0, R4 ;  /* 0x0000000400007245 */ /* 0x004fc80000201400 */
[----:B------:R-:W-:-:S04]  /*25e0*/  F2FP.BF16.F32.PACK_AB R0, RZ, R0 ;  /* 0x00000000ff00723e */ /* 0x000fc800000010ff */
[----:B------:R-:W-:Y:S01]  /*25f0*/  PRMT R24, R0, 0x7610, R24 ;  /* 0x0000761000187816 */ /* 0x000fe20000000018 */
[----:B------:R-:W-:Y:S06]  /*2600*/  BRA `(.L_x_950) ;  /* 0x0000000c00887947 */ /* 0x000fec0003800000 */
.L_x_951:
[----:B------:R-:W2:Y:S02]  /*2610*/  LDG.E.U16 R4, desc[UR36][R4.64] ;  /* 0x0000002404047981 */ /* 0x000ea4000c1e1500 */
[----:B--2---:R-:W0:Y:S02]  /*2620*/  I2F.S16 R0, R4 ;  /* 0x0000000400007306 */ /* 0x004e240000101400 */
[----:B0-----:R-:W-:-:S04]  /*2630*/  F2FP.BF16.F32.PACK_AB R0, RZ, R0 ;  /* 0x00000000ff00723e */ /* 0x001fc800000010ff */
[----:B------:R-:W-:Y:S01]  /*2640*/  PRMT R24, R0, 0x7610, R24 ;  /* 0x0000761000187816 */ /* 0x000fe20000000018 */
[----:B------:R-:W-:Y:S06]  /*2650*/  BRA `(.L_x_950) ;  /* 0x0000000c00747947 */ /* 0x000fec0003800000 */
.L_x_946:
        /* <DEDUP_REMOVED lines=9> */
.L_x_954:
[----:B------:R-:W2:Y:S02]  /*26f0*/  LDG.E.U16 R0, desc[UR36][R4.64] ;  /* 0x0000002404007981 */ /* 0x000ea4000c1e1500 */
[----:B--2---:R-:W-:-:S05]  /*2700*/  HADD2.F32 R0, -RZ, R0.H0_H0 ;  /* 0x20000000ff007230 */ /* 0x004fca0000004100 */
[----:B------:R-:W-:-:S04]  /*2710*/  F2FP.BF16.F32.PACK_AB R0, RZ, R0 ;  /* 0x00000000ff00723e */ /* 0x000fc800000010ff */
[----:B------:R-:W-:Y:S01]  /*2720*/  PRMT R24, R0, 0x7610, R24 ;  /* 0x0000761000187816 */ /* 0x000fe20000000018 */
[----:B------:R-:W-:Y:S06]  /*2730*/  BRA `(.L_x_950) ;  /* 0x0000000c003c7947 */ /* 0x000fec0003800000 */
.L_x_953:
        /* <DEDUP_REMOVED lines=9> */
.L_x_956:
[----:B------:R-:W2:Y:S02]  /*27d0*/  LDG.E.U16 R4, desc[UR36][R4.64] ;  /* 0x0000002404047981 */ /* 0x000ea4000c1e1500 */
[----:B--2---:R-:W-:-:S05]  /*27e0*/  HADD2.F32 R0, -RZ, R4.H0_H0 ;  /* 0x20000004ff007230 */ /* 0x004fca0000004100 */
[----:B------:R-:W-:-:S04]  /*27f0*/  F2FP.BF16.F32.PACK_AB R0, RZ, R0 ;  /* 0x00000000ff00723e */ /* 0x000fc800000010ff */
[----:B------:R-:W-:Y:S01]  /*2800*/  PRMT R24, R0, 0x7610, R24 ;  /* 0x0000761000187816 */ /* 0x000fe20000000018 */
[----:B------:R-:W-:Y:S06]  /*2810*/  BRA `(.L_x_950) ;  /* 0x0000000c00047947 */ /* 0x000fec0003800000 */
.L_x_955:
        /* <DEDUP_REMOVED lines=9> */
.L_x_945:
        /* <DEDUP_REMOVED lines=14> */
.L_x_959:
        /* <DEDUP_REMOVED lines=9> */
.L_x_958:
        /* <DEDUP_REMOVED lines=28> */
.L_x_961:
        /* <DEDUP_REMOVED lines=15> */
.L_x_960:
[----:B------:R0:W5:Y:S01]  /*2cd0*/  LDG.E.U16 R24, desc[UR36][R4.64] ;  /* 0x0000002404187981 */ /* 0x000162000c1e1500 */
[----:B------:R-:W-:Y:S05]  /*2ce0*/  BRA `(.L_x_950) ;  /* 0x0000000400d07947 */ /* 0x000fea0003800000 */
.L_x_957:
        /* <DEDUP_REMOVED lines=13> */
.L_x_964:
        /* <DEDUP_REMOVED lines=21> */
.L_x_968:
[----:B------:R-:W-:Y:S05]  /*2f10*/  BSYNC B1 ;  /* 0x0000000000017941 */ /* 0x000fea0003800000 */
.L_x_967:
[----:B------:R-:W-:Y:S01]  /*2f20*/  LEA R5, R0, 0x3b800000, 0x17 ;  /* 0x3b80000000057811 */ /* 0x000fe200078eb8ff */
[----:B------:R-:W-:-:S05]  /*2f30*/  IMAD.SHL.U32 R0, R3, 0x100000, RZ ;  /* 0x0010000003007824 */ /* 0x000fca00078e00ff */
[----:B------:R-:W-:-:S07]  /*2f40*/  LOP3.LUT R0, R5, R0, R6, 0xfe, !PT ;  /* 0x0000000005007212 */ /* 0x000fce00078efe06 */
.L_x_966:
[----:B------:R-:W-:Y:S05]  /*2f50*/  BSYNC B0 ;  /* 0x0000000000007941 */ /* 0x000fea0003800000 */
.L_x_965:
[----:B------:R-:W-:-:S04]  /*2f60*/  F2FP.BF16.F32.PACK_AB R0, RZ, R0 ;  /* 0x00000000ff00723e */ /* 0x000fc800000010ff */
[----:B------:R-:W-:Y:S01]  /*2f70*/  PRMT R24, R0, 0x7610, R24 ;  /* 0x0000761000187816 */ /* 0x000fe20000000018 */
[----:B------:R-:W-:Y:S06]  /*2f80*/  BRA `(.L_x_950) ;  /* 0x0000000400287947 */ /* 0x000fec0003800000 */
.L_x_963:
        /* <DEDUP_REMOVED lines=21> */
.L_x_972:
[----:B------:R-:W-:Y:S05]  /*30e0*/  BSYNC B1 ;  /* 0x0000000000017941 */ /* 0x000fea0003800000 */
.L_x_971:
[----:B------:R-:W-:Y:S01]  /*30f0*/  LEA R5, R0, 0x37800000, 0x17 ;  /* 0x3780000000057811 */ /* 0x000fe200078eb8ff */
[----:B------:R-:W-:-:S05]  /*3100*/  IMAD.SHL.U32 R0, R3, 0x200000, RZ ;  /* 0x0020000003007824 */ /* 0x000fca00078e00ff */
[----:B------:R-:W-:-:S07]  /*3110*/  LOP3.LUT R0, R5, R0, R6, 0xfe, !PT ;  /* 0x0000000005007212 */ /* 0x000fce00078efe06 */
.L_x_970:
[----:B------:R-:W-:Y:S05]  /*3120*/  BSYNC B0 ;  /* 0x0000000000007941 */ /* 0x000fea0003800000 */
.L_x_969:
[----:B------:R-:W-:-:S04]  /*3130*/  F2FP.BF16.F32.PACK_AB R0, RZ, R0 ;  /* 0x00000000ff00723e */ /* 0x000fc800000010ff */
[----:B------:R-:W-:Y:S01]  /*3140*/  PRMT R24, R0, 0x7610, R24 ;  /* 0x0000761000187816 */ /* 0x000fe20000000018 */
[----:B------:R-:W-:Y:S06]  /*3150*/  BRA `(.L_x_950) ;  /* 0x0000000000b47947 */ /* 0x000fec0003800000 */
.L_x_962:
        /* <DEDUP_REMOVED lines=14> */
.L_x_976:
[----:B------:R-:W-:Y:S05]  /*3240*/  BSYNC B0 ;  /* 0x0000000000007941 */ /* 0x000fea0003800000 */
.L_x_975:
[----:B------:R-:W-:-:S04]  /*3250*/  F2FP.BF16.F32.PACK_AB R0, RZ, R0 ;  /* 0x00000000ff00723e */ /* 0x000fc800000010ff */
[----:B------:R-:W-:Y:S01]  /*3260*/  PRMT R24, R0, 0x7610, R24 ;  /* 0x0000761000187816 */ /* 0x000fe20000000018 */
[----:B------:R-:W-:Y:S06]  /*3270*/  BRA `(.L_x_950) ;  /* 0x00000000006c7947 */ /* 0x000fec0003800000 */
.L_x_949:
        /* <DEDUP_REMOVED lines=16> */
.L_x_977:
[----:B------:R-:W-:Y:S01]  /*3380*/  PRMT R24, RZ, 0x7610, R24 ;  /* 0x00007610ff187816 */ /* 0x000fe20000000018 */
[----:B------:R-:W-:Y:S06]  /*3390*/  BRA `(.L_x_950) ;  /* 0x0000000000247947 */ /* 0x000fec0003800000 */
.L_x_974:
[----:B------:R-:W2:Y:S02]  /*33a0*/  LDG.E.64 R4, desc[UR36][R4.64] ;  /* 0x0000002404047981 */ /* 0x000ea4000c1e1b00 */
[----:B--2---:R-:W0:Y:S02]  /*33b0*/  I2F.U64 R0, R4 ;  /* 0x0000000400007312 */ /* 0x004e240000301000 */
[----:B0-----:R-:W-:-:S04]  /*33c0*/  F2FP.BF16.F32.PACK_AB R0, RZ, R0 ;  /* 0x00000000ff00723e */ /* 0x001fc800000010ff */
[----:B------:R-:W-:Y:S01]  /*33d0*/  PRMT R24, R0, 0x7610, R24 ;  /* 0x0000761000187816 */ /* 0x000fe20000000018 */
[----:B------:R-:W-:Y:S06]  /*33e0*/  BRA `(.L_x_950) ;  /* 0x0000000000107947 */ /* 0x000fec0003800000 */
.L_x_973:
[----:B------:R-:W2:Y:S02]  /*33f0*/  LDG.E R4, desc[UR36][R4.64] ;  /* 0x0000002404047981 */ /* 0x000ea4000c1e1900 */
[----:B--2---:R-:W-:-:S04]  /*3400*/  I2FP.F32.U32 R0, R4 ;  /* 0x0000000400007245 */ /* 0x004fc80000201000 */
[----:B------:R-:W-:-:S04]  /*3410*/  F2FP.BF16.F32.PACK_AB R0, RZ, R0 ;  /* 0x00000000ff00723e */ /* 0x000fc800000010ff */
[----:B------:R-:W-:-:S07]  /*3420*/  PRMT R24, R0, 0x7610, R24 ;  /* 0x0000761000187816 */ /* 0x000fce0000000018 */
.L_x_950:
[----:B------:R-:W-:-:S07]  /*3430*/  VIADD R23, R23, 0x80 ;  /* 0x0000008017177836 */ /* 0x000fce0000000000 */
.L_x_944:
[----:B------:R-:W-:Y:S05]  /*3440*/  BSYNC B6 ;  /* 0x0000000000067941 */ /* 0x000fea0003800000 */
.L_x_943:
[----:B------:R-:W-:Y:S01]  /*3450*/  ISETP.GE.AND P0, PT, R23, R16, PT ;  /* 0x000000101700720c */ /* 0x000fe20003f06270 */
[----:B------:R-:W-:-:S12]  /*3460*/  BSSY B6, `(.L_x_978) ;  /* 0x000010f000067945 */ /* 0x000fd80003800000 */
[----:B------:R-:W-:Y:S05]  /*3470*/  @P0 BRA `(.L_x_979) ;  /* 0x0000001000340947 */ /* 0x000fea0003800000 */
[----:B0-----:R-:W0:Y:S01]  /*3480*/  LDC.64 R4, c[0x0][0x220] ;  /* 0x00008800ff047b82 */ /* 0x001e220000000a00 */
        /* <DEDUP_REMOVED lines=21> */
.L_x_983:
[----:B------:R-:W2:Y:S02]  /*35e0*/  LDG.E.U8 R4, desc[UR36][R4.64] ;  /* 0x0000002404047981 */ /* 0x000ea4000c1e1100 */
[----:B--2---:R-:W-:-:S04]  /*35f0*/  I2FP.F32.U32 R0, R4 ;  /* 0x0000000400007245 */ /* 0x004fc80000201000 */
[----:B------:R-:W-:-:S04]  /*3600*/  F2FP.BF16.F32.PACK_AB R0, RZ, R0 ;  /* 0x00000000ff00723e */ /* 0x000fc800000010ff */
[----:B------:R-:W-:Y:S01]  /*3610*/  PRMT R22, R0, 0x7610, R22 ;  /* 0x0000761000167816 */ /* 0x000fe20000000016 */
[----:B------:R-:W-:Y:S06]  /*3620*/  BRA `(.L_x_979) ;  /* 0x0000000c00c87947 */ /* 0x000fec0003800000 */
.L_x_982:
        /* <DEDUP_REMOVED lines=11> */
.L_x_986:
[----:B------:R-:W2:Y:S02]  /*36e0*/  LDG.E R4, desc[UR36][R4.64] ;  /* 0x0000002404047981 */ /* 0x000ea4000c1e1900 */
[----:B--2---:R-:W-:-:S04]  /*36f0*/  I2FP.F32.S32 R0, R4 ;  /* 0x0000000400007245 */ /* 0x004fc80000201400 */
[----:B------:R-:W-:-:S04]  /*3700*/  F2FP.BF16.F32.PACK_AB R0, RZ, R0 ;  /* 0x00000000ff00723e */ /* 0x000fc800000010ff */
[----:B------:R-:W-:Y:S01]  /*3710*/  PRMT R22, R0, 0x7610, R22 ;  /* 0x0000761000167816 */ /* 0x000fe20000000016 */
[----:B------:R-:W-:Y:S06]  /*3720*/  BRA `(.L_x_979) ;  /* 0x0000000c00887947 */ /* 0x000fec0003800000 */
.L_x_985:
[----:B------:R-:W2:Y:S02]  /*3730*/  LDG.E.U16 R4, desc[UR36][R4.64] ;  /* 0x0000002404047981 */ /* 0x000ea4000c1e1500 */
[----:B--2---:R-:W0:Y:S02]  /*3740*/  I2F.S16 R0, R4 ;  /* 0x0000000400007306 */ /* 0x004e240000101400 */
[----:B0-----:R-:W-:-:S04]  /*3750*/  F2FP.BF16.F32.PACK_AB R0, RZ, R0 ;  /* 0x00000000ff00723e */ /* 0x001fc800000010ff */
[----:B------:R-:W-:Y:S01]  /*3760*/  PRMT R22, R0, 0x7610, R22 ;  /* 0x0000761000167816 */ /* 0x000fe20000000016 */
[----:B------:R-:W-:Y:S06]  /*3770*/  BRA `(.L_x_979) ;  /* 0x0000000c00747947 */ /* 0x000fec0003800000 */
.L_x_981:
        /* <DEDUP_REMOVED lines=9> */
.L_x_988:
[----:B------:R-:W2:Y:S02]  /*3810*/  LDG.E.U16 R0, desc[UR36][R4.64] ;  /* 0x0000002404007981 */ /* 0x000ea4000c1e1500 */
[----:B--2---:R-:W-:-:S05]  /*3820*/  HADD2.F32 R0, -RZ, R0.H0_H0 ;  /* 0x20000000ff007230 */ /* 0x004fca0000004100 */
[----:B------:R-:W-:-:S04]  /*3830*/  F2FP.BF16.F32.PACK_AB R0, RZ, R0 ;  /* 0x00000000ff00723e */ /* 0x000fc800000010ff */
[----:B------:R-:W-:Y:S01]  /*3840*/  PRMT R22, R0, 0x7610, R22 ;  /* 0x0000761000167816 */ /* 0x000fe20000000016 */
[----:B------:R-:W-:Y:S06]  /*3850*/  BRA `(.L_x_979) ;  /* 0x0000000c003c7947 */ /* 0x000fec0003800000 */
.L_x_987:
        /* <DEDUP_REMOVED lines=9> */
.L_x_990:
[----:B------:R-:W2:Y:S02]  /*38f0*/  LDG.E.U16 R4, desc[UR36][R4.64] ;  /* 0x0000002404047981 */ /* 0x000ea4000c1e1500 */
[----:B--2---:R-:W-:-:S05]  /*3900*/  HADD2.F32 R0, -RZ, R4.H0_H0 ;  /* 0x20000004ff007230 */ /* 0x004fca0000004100 */
[----:B------:R-:W-:-:S04]  /*3910*/  F2FP.BF16.F32.PACK_AB R0, RZ, R0 ;  /* 0x00000000ff00723e */ /* 0x000fc800000010ff */
[----:B------:R-:W-:Y:S01]  /*3920*/  PRMT R22, R0, 0x7610, R22 ;  /* 0x0000761000167816 */ /* 0x000fe20000000016 */
[----:B------:R-:W-:Y:S06]  /*3930*/  BRA `(.L_x_979) ;  /* 0x0000000c00047947 */ /* 0x000fec0003800000 */
.L_x_989:
        /* <DEDUP_REMOVED lines=9> */
.L_x_980:
        /* <DEDUP_REMOVED lines=14> */
.L_x_993:
        /* <DEDUP_REMOVED lines=9> */
.L_x_992:
        /* <DEDUP_REMOVED lines=28> */
.L_x_995:
        /* <DEDUP_REMOVED lines=15> */
.L_x_994:
[----:B------:R1:W5:Y:S01]  /*3df0*/  LDG.E.U16 R22, desc[UR36][R4.64] ;  /* 0x0000002404167981 */ /* 0x000362000c1e1500 */
[----:B------:R-:W-:Y:S05]  /*3e00*/  BRA `(.L_x_979) ;  /* 0x0000000400d07947 */ /* 0x000fea0003800000 */
.L_x_991:
        /* <DEDUP_REMOVED lines=13> */
.L_x_998:
        /* <DEDUP_REMOVED lines=21> */
.L_x_1002:
[----:B------:R-:W-:Y:S05]  /*4030*/  BSYNC B1 ;  /* 0x0000000000017941 */ /* 0x000fea0003800000 */
.L_x_1001:
[----:B------:R-:W-:Y:S01]  /*4040*/  LEA R5, R0, 0x3b800000, 0x17 ;  /* 0x3b80000000057811 */ /* 0x000fe200078eb8ff */
[----:B------:R-:W-:-:S05]  /*4050*/  IMAD.SHL.U32 R0, R3, 0x100000, RZ ;  /* 0x0010000003007824 */ /* 0x000fca00078e00ff */
[----:B------:R-:W-:-:S07]  /*4060*/  LOP3.LUT R0, R5, R0, R6, 0xfe, !PT ;  /* 0x0000000005007212 */ /* 0x000fce00078efe06 */
.L_x_1000:
[----:B------:R-:W-:Y:S05]  /*4070*/  BSYNC B0 ;  /* 0x0000000000007941 */ /* 0x000fea0003800000 */
.L_x_999:
[----:B------:R-:W-:-:S04]  /*4080*/  F2FP.BF16.F32.PACK_AB R0, RZ, R0 ;  /* 0x00000000ff00723e */ /* 0x000fc800000010ff */
[----:B------:R-:W-:Y:S01]  /*4090*/  PRMT R22, R0, 0x7610, R22 ;  /* 0x0000761000167816 */ /* 0x000fe20000000016 */
[----:B------:R-:W-:Y:S06]  /*40a0*/  BRA `(.L_x_979) ;  /* 0x0000000400287947 */ /* 0x000fec0003800000 */
.L_x_997:
        /* <DEDUP_REMOVED lines=21> */
.L_x_1006:
[----:B------:R-:W-:Y:S05]  /*4200*/  BSYNC B1 ;  /* 0x0000000000017941 */ /* 0x000fea0003800000 */
.L_x_1005:
[----:B------:R-:W-:Y:S01]  /*4210*/  LEA R5, R0, 0x37800000, 0x17 ;  /* 0x3780000000057811 */ /* 0x000fe200078eb8ff */
[----:B------:R-:W-:-:S05]  /*4220*/  IMAD.SHL.U32 R0, R3, 0x200000, RZ ;  /* 0x0020000003007824 */ /* 0x000fca00078e00ff */
[----:B------:R-:W-:-:S07]  /*4230*/  LOP3.LUT R0, R5, R0, R6, 0xfe, !PT ;  /* 0x0000000005007212 */ /* 0x000fce00078efe06 */
.L_x_1004:
[----:B------:R-:W-:Y:S05]  /*4240*/  BSYNC B0 ;  /* 0x0000000000007941 */ /* 0x000fea0003800000 */
.L_x_1003:
[----:B------:R-:W-:-:S04]  /*4250*/  F2FP.BF16.F32.PACK_AB R0, RZ, R0 ;  /* 0x00000000ff00723e */ /* 0x000fc800000010ff */
[----:B------:R-:W-:Y:S01]  /*4260*/  PRMT R22, R0, 0x7610, R22 ;  /* 0x0000761000167816 */ /* 0x000fe20000000016 */
[----:B------:R-:W-:Y:S06]  /*4270*/  BRA `(.L_x_979) ;  /* 0x0000000000b47947 */ /* 0x000fec0003800000 */
.L_x_996:
        /* <DEDUP_REMOVED lines=14> */
.L_x_1010:
[----:B------:R-:W-:Y:S05]  /*4360*/  BSYNC B0 ;  /* 0x0000000000007941 */ /* 0x000fea0003800000 */
.L_x_1009:
[----:B------:R-:W-:-:S04]  /*4370*/  F2FP.BF16.F32.PACK_AB R0, RZ, R0 ;  /* 0x00000000ff00723e */ /* 0x000fc800000010ff */
[----:B------:R-:W-:Y:S01]  /*4380*/  PRMT R22, R0, 0x7610, R22 ;  /* 0x0000761000167816 */ /* 0x000fe20000000016 */
[----:B------:R-:W-:Y:S06]  /*4390*/  BRA `(.L_x_979) ;  /* 0x00000000006c7947 */ /* 0x000fec0003800000 */
.L_x_984:
        /* <DEDUP_REMOVED lines=16> */
.L_x_1011:
[----:B------:R-:W-:Y:S01]  /*44a0*/  PRMT R22, RZ, 0x7610, R22 ;  /* 0x00007610ff167816 */ /* 0x000fe20000000016 */
[----:B------:R-:W-:Y:S06]  /*44b0*/  BRA `(.L_x_979) ;  /* 0x0000000000247947 */ /* 0x000fec0003800000 */
.L_x_1008:
[----:B------:R-:W2:Y:S02]  /*44c0*/  LDG.E.64 R4, desc[UR36][R4.64] ;  /* 0x0000002404047981 */ /* 0x000ea4000c1e1b00 */
[----:B--2---:R-:W0:Y:S02]  /*44d0*/  I2F.U64 R0, R4 ;  /* 0x0000000400007312 */ /* 0x004e240000301000 */
[----:B0-----:R-:W-:-:S04]  /*44e0*/  F2FP.BF16.F32.PACK_AB R0, RZ, R0 ;  /* 0x00000000ff00723e */ /* 0x001fc800000010ff */
[----:B------:R-:W-:Y:S01]  /*44f0*/  PRMT R22, R0, 0x7610, R22 ;  /* 0x0000761000167816 */ /* 0x000fe20000000016 */
[----:B------:R-:W-:Y:S06]  /*4500*/  BRA `(.L_x_979) ;  /* 0x0000000000107947 */ /* 0x000fec0003800000 */
.L_x_1007:
[----:B------:R-:W2:Y:S02]  /*4510*/  LDG.E R4, desc[UR36][R4.64] ;  /* 0x0000002404047981 */ /* 0x000ea4000c1e1900 */
[----:B--2---:R-:W-:-:S04]  /*4520*/  I2FP.F32.U32 R0, R4 ;  /* 0x0000000400007245 */ /* 0x004fc80000201000 */
[----:B------:R-:W-:-:S04]  /*4530*/  F2FP.BF16.F32.PACK_AB R0, RZ, R0 ;  /* 0x00000000ff00723e */ /* 0x000fc800000010ff */
[----:B------:R-:W-:-:S07]  /*4540*/  PRMT R22, R0, 0x7610, R22 ;  /* 0x0000761000167816 */ /* 0x000fce0000000016 */
.L_x_979:
[----:B------:R-:W-:Y:S05]  /*4550*/  BSYNC B6 ;  /* 0x0000000000067941 */ /* 0x000fea0003800000 */
.L_x_978:
[----:B------:R-:W0:Y:S01]  /*4560*/  S2R R25, SR_TID.X ;  /* 0x0000000000197919 */ /* 0x000e220000002100 */
[----:B------:R-:W2:Y:S01]  /*4570*/  LDC.U8 R17, c[0x0][0x234] ;  /* 0x00008d00ff117b82 */ /* 0x000ea20000000000 */
[----:B------:R-:W-:Y:S01]  /*4580*/  BSSY B6, `(.L_x_1012) ;  /* 0x0000120000067945 */ /* 0x000fe20003800000 */
[C---:B01----:R-:W-:Y:S01]  /*4590*/  VIADD R5, R25.reuse, 0x100 ;  /* 0x0000010019057836 */ /* 0x043fe20000000000 */
[CC--:B------:R-:W-:Y:S01]  /*45a0*/  ISETP.GE.AND P3, PT, R25.reuse, R16.reuse, PT ;  /* 0x000000101900720c */ /* 0x0c0fe20003f66270 */
[C---:B------:R-:W-:Y:S02]  /*45b0*/  VIADD R7, R25.reuse, 0x180 ;  /* 0x0000018019077836 */ /* 0x040fe40000000000 */
[----:B------:R-:W-:Y:S01]  /*45c0*/  VIADD R23, R25, 0x80 ;  /* 0x0000008019177836 */ /* 0x000fe20000000000 */
[-C--:B------:R-:W-:Y:S02]  /*45d0*/  ISETP.GE.AND P1, PT, R5, R16.reuse, PT ;  /* 0x000000100500720c */ /* 0x080fe40003f26270 */
[----:B------:R-:W-:-:S02]  /*45e0*/  ISETP.GE.AND P2, PT, R7, R16, PT ;  /* 0x000000100700720c */ /* 0x000fc40003f46270 */
[----:B------:R-:W-:-:S05]  /*45f0*/  ISETP.GE.AND P0, PT, R23, R16, PT ;  /* 0x000000101700720c */ /* 0x000fca0003f06270 */
[----:B-----5:R-:W-:-:S04]  /*4600*/  @!P3 IMAD.U32 R0, R19, 0x10000, RZ ;  /* 0x000100001300b824 */ /* 0x020fc800078e00ff */
[----:B------:R-:W-:Y:S01]  /*4610*/  @!P1 IMAD.U32 R24, R24, 0x10000, RZ ;  /* 0x0001000018189824 */ /* 0x000fe200078e00ff */
[----:B------:R-:W-:Y:S01]  /*4620*/  @!P3 SHF.R.U32.HI R3, RZ, 0x1f, R0 ;  /* 0x0000001fff03b819 */ /* 0x000fe20000011600 */
[----:B------:R-:W-:Y:S02]  /*4630*/  @!P2 IMAD.U32 R5, R22, 0x10000, RZ ;  /* 0x000100001605a824 */ /* 0x000fe400078e00ff */
[----:B------:R-:W-:Y:S01]  /*4640*/  @!P0 IMAD.U32 R4, R18, 0x10000, RZ ;  /* 0x0001000012048824 */ /* 0x000fe200078e00ff */
[----:B------:R-:W-:Y:S02]  /*4650*/  @!P1 SHF.R.U32.HI R18, RZ, 0x1f, R24 ;  /* 0x0000001fff129819 */ /* 0x000fe40000011618 */
[----:B------:R-:W-:Y:S02]  /*4660*/  @!P2 SHF.R.U32.HI R19, RZ, 0x1f, R5 ;  /* 0x0000001fff13a819 */ /* 0x000fe40000011605 */
[----:B------:R-:W-:Y:S01]  /*4670*/  @!P0 SHF.R.U32.HI R22, RZ, 0x1f, R4 ;  /* 0x0000001fff168819 */ /* 0x000fe20000011604 */
[----:B--2---:R-:W-:Y:S06]  /*4680*/  @P3 BRA `(.L_x_1013) ;  /* 0x00000010003c3947 */ /* 0x004fec0003800000 */
        /* <DEDUP_REMOVED lines=21> */
.L_x_1017:
[----:B------:R0:W-:Y:S01]  /*47e0*/  STG.E.U8 desc[UR36][R8.64], R3 ;  /* 0x0000000308007986 */ /* 0x0001e2000c101124 */
[----:B------:R-:W-:Y:S01]  /*47f0*/  IMAD.MOV.U32 R25, RZ, RZ, R23 ;  /* 0x000000ffff197224 */ /* 0x000fe200078e0017 */
[----:B------:R-:W-:Y:S06]  /*4800*/  BRA `(.L_x_1013) ;  /* 0x0000000c00dc7947 */ /* 0x000fec0003800000 */
.L_x_1016:
        /* <DEDUP_REMOVED lines=12> */
.L_x_1020:
[----:B------:R-:W-:Y:S01]  /*48d0*/  PRMT R3, R3, 0x8880, RZ ;  /* 0x0000888003037816 */ /* 0x000fe200000000ff */
[----:B------:R-:W-:-:S04]  /*48e0*/  IMAD.MOV.U32 R25, RZ, RZ, R23 ;  /* 0x000000ffff197224 */ /* 0x000fc800078e0017 */
[----:B------:R0:W-:Y:S01]  /*48f0*/  STG.E desc[UR36][R8.64], R3 ;  /* 0x0000000308007986 */ /* 0x0001e2000c101924 */
[----:B------:R-:W-:Y:S05]  /*4900*/  BRA `(.L_x_1013) ;  /* 0x0000000c009c7947 */ /* 0x000fea0003800000 */
.L_x_1019:
[----:B------:R-:W-:Y:S01]  /*4910*/  PRMT R3, R3, 0x8880, RZ ;  /* 0x0000888003037816 */ /* 0x000fe200000000ff */
[----:B------:R-:W-:-:S03]  /*4920*/  IMAD.MOV.U32 R25, RZ, RZ, R23 ;  /* 0x000000ffff197224 */ /* 0x000fc600078e0017 */
[----:B------:R-:W-:-:S05]  /*4930*/  PRMT R3, R3, 0x7710, RZ ;  /* 0x0000771003037816 */ /* 0x000fca00000000ff */
[----:B------:R0:W-:Y:S01]  /*4940*/  STG.E.U16 desc[UR36][R8.64], R3 ;  /* 0x0000000308007986 */ /* 0x0001e2000c101524 */
[----:B------:R-:W-:Y:S05]  /*4950*/  BRA `(.L_x_1013) ;  /* 0x0000000c00887947 */ /* 0x000fea0003800000 */
.L_x_1015:
        /* <DEDUP_REMOVED lines=10> */
.L_x_1022:
[----:B------:R-:W0:Y:S01]  /*4a00*/  I2F.S8 R0, R3 ;  /* 0x0000000300007306 */ /* 0x000e220000001400 */
[----:B------:R-:W-:Y:S01]  /*4a10*/  IMAD.MOV.U32 R25, RZ, RZ, R23 ;  /* 0x000000ffff197224 */ /* 0x000fe200078e0017 */
[----:B0-----:R-:W-:-:S05]  /*4a20*/  F2FP.F16.F32.PACK_AB R0, RZ, R0 ;  /* 0x00000000ff00723e */ /* 0x001fca00000000ff */
[----:B------:R0:W-:Y:S01]  /*4a30*/  STG.E.U16 desc[UR36][R8.64], R0 ;  /* 0x0000000008007986 */ /* 0x0001e2000c101524 */
[----:B------:R-:W-:Y:S05]  /*4a40*/  BRA `(.L_x_1013) ;  /* 0x0000000c004c7947 */ /* 0x000fea0003800000 */
.L_x_1021:
        /* <DEDUP_REMOVED lines=11> */
.L_x_1024:
[----:B------:R-:W0:Y:S01]  /*4b00*/  I2F.S8 R3, R3 ;  /* 0x0000000300037306 */ /* 0x000e220000001400 */
[----:B------:R-:W-:Y:S01]  /*4b10*/  IMAD.MOV.U32 R25, RZ, RZ, R23 ;  /* 0x000000ffff197224 */ /* 0x000fe200078e0017 */
[----:B0-----:R-:W-:-:S04]  /*4b20*/  F2FP.F16.F32.PACK_AB R3, RZ, R3 ;  /* 0x00000003ff03723e */ /* 0x001fc800000000ff */
[----:B------:R-:W-:-:S05]  /*4b30*/  PRMT R3, R3, 0x5410, RZ ;  /* 0x0000541003037816 */ /* 0x000fca00000000ff */
[----:B------:R0:W-:Y:S01]  /*4b40*/  STG.E desc[UR36][R8.64], R3 ;  /* 0x0000000308007986 */ /* 0x0001e2000c101924 */
[----:B------:R-:W-:Y:S05]  /*4b50*/  BRA `(.L_x_1013) ;  /* 0x0000000c00087947 */ /* 0x000fea0003800000 */
.L_x_1023:
[----:B------:R-:W-:Y:S01]  /*4b60*/  PRMT R4, R3, 0x8880, RZ ;  /* 0x0000888003047816 */ /* 0x000fe200000000ff */
[----:B------:R-:W-:-:S03]  /*4b70*/  IMAD.MOV.U32 R25, RZ, RZ, R23 ;  /* 0x000000ffff197224 */ /* 0x000fc600078e0017 */
[----:B------:R-:W-:-:S06]  /*4b80*/  PRMT R4, R4, 0x7710, RZ ;  /* 0x0000771004047816 */ /* 0x000fcc00000000ff */
[----:B------:R-:W0:Y:S02]  /*4b90*/  I2F.F64.S16 R4, R4 ;  /* 0x0000000400047312 */ /* 0x000e240000101c00 */
[----:B0-----:R0:W-:Y:S01]  /*4ba0*/  STG.E.64 desc[UR36][R8.64], R4 ;  /* 0x0000000408007986 */ /* 0x0011e2000c101b24 */
[----:B------:R-:W-:Y:S05]  /*4bb0*/  BRA `(.L_x_1013) ;  /* 0x0000000800f07947 */ /* 0x000fea0003800000 */
.L_x_1014:
        /* <DEDUP_REMOVED lines=13> */
.L_x_1027:
[----:B------:R-:W-:Y:S02]  /*4c90*/  PRMT R4, R3, 0x8880, RZ ;  /* 0x0000888003047816 */ /* 0x000fe400000000ff */
[----:B------:R-:W-:Y:S01]  /*4ca0*/  CS2R R6, SRZ ;  /* 0x0000000000067805 */ /* 0x000fe2000001ff00 */
[----:B------:R-:W-:Y:S01]  /*4cb0*/  IMAD.MOV.U32 R25, RZ, RZ, R23 ;  /* 0x000000ffff197224 */ /* 0x000fe200078e0017 */
[----:B------:R-:W-:-:S06]  /*4cc0*/  PRMT R4, R4, 0x7710, RZ ;  /* 0x0000771004047816 */ /* 0x000fcc00000000ff */
[----:B------:R-:W0:Y:S02]  /*4cd0*/  I2F.F64.S16 R4, R4 ;  /* 0x0000000400047312 */ /* 0x000e240000101c00 */
[----:B0-----:R0:W-:Y:S01]  /*4ce0*/  STG.E.128 desc[UR36][R8.64], R4 ;  /* 0x0000000408007986 */ /* 0x0011e2000c101d24 */
[----:B------:R-:W-:Y:S05]  /*4cf0*/  BRA `(.L_x_1013) ;  /* 0x0000000800a07947 */ /* 0x000fea0003800000 */
.L_x_1026:
        /* <DEDUP_REMOVED lines=21> */
.L_x_1031:
[----:B------:R-:W-:Y:S05]  /*4e50*/  BSYNC B0 ;  /* 0x0000000000007941 */ /* 0x000fea0003800000 */
.L_x_1030:
[----:B------:R-:W-:Y:S01]  /*4e60*/  LOP3.LUT R5, R0, R5, RZ, 0xfc, !PT ;  /* 0x0000000500057212 */ /* 0x000fe200078efcff */
[----:B------:R-:W-:-:S04]  /*4e70*/  IMAD.MOV.U32 R25, RZ, RZ, R23 ;  /* 0x000000ffff197224 */ /* 0x000fc800078e0017 */
[----:B------:R0:W-:Y:S01]  /*4e80*/  STG.E.U8 desc[UR36][R8.64], R5 ;  /* 0x0000000508007986 */ /* 0x0001e2000c101124 */
[----:B------:R-:W-:Y:S05]  /*4e90*/  BRA `(.L_x_1013) ;  /* 0x0000000800387947 */ /* 0x000fea0003800000 */
.L_x_1029:
        /* <DEDUP_REMOVED lines=13> */
.L_x_1033:
[----:B------:R-:W-:Y:S01]  /*4f70*/  IMAD.MOV.U32 R0, RZ, RZ, 0x7f ;  /* 0x0000007fff007424 */ /* 0x000fe200078e00ff */
[----:B------:R-:W-:-:S04]  /*4f80*/  ISETP.GT.U32.AND P0, PT, R4, 0x7f800000, PT ;  /* 0x7f8000000400780c */ /* 0x000fc80003f04070 */
[----:B------:R-:W-:-:S09]  /*4f90*/  SEL R0, R0, 0x7c, P0 ;  /* 0x0000007c00007807 */ /* 0x000fd20000000000 */
.L_x_1034:
[----:B------:R-:W-:Y:S05]  /*4fa0*/  BSYNC B0 ;  /* 0x0000000000007941 */ /* 0x000fea0003800000 */
.L_x_1032:
[----:B------:R-:W-:Y:S01]  /*4fb0*/  LOP3.LUT R3, R5, 0x80000000, RZ, 0xc0, !PT ;  /* 0x8000000005037812 */ /* 0x000fe200078ec0ff */
[----:B------:R-:W-:-:S03]  /*4fc0*/  IMAD.MOV.U32 R25, RZ, RZ, R23 ;  /* 0x000000ffff197224 */ /* 0x000fc600078e0017 */
[----:B------:R-:W-:-:S04]  /*4fd0*/  SHF.R.U32.HI R3, RZ, 0x18, R3 ;  /* 0x00000018ff037819 */ /* 0x000fc80000011603 */
[----:B------:R-:W-:-:S05]  /*4fe0*/  LOP3.LUT R3, R0, R3, RZ, 0xfc, !PT ;  /* 0x0000000300037212 */ /* 0x000fca00078efcff */
[----:B------:R0:W-:Y:S01]  /*4ff0*/  STG.E.U8 desc[UR36][R8.64], R3 ;  /* 0x0000000308007986 */ /* 0x0001e2000c101124 */
[----:B------:R-:W-:Y:S05]  /*5000*/  BRA `(.L_x_1013) ;  /* 0x0000000400dc7947 */ /* 0x000fea0003800000 */
.L_x_1028:
[----:B------:R-:W0:Y:S01]  /*5010*/  I2F.S8 R0, R3 ;  /* 0x0000000300007306 */ /* 0x000e220000001400 */
[----:B------:R-:W-:Y:S01]  /*5020*/  IMAD.MOV.U32 R25, RZ, RZ, R23 ;  /* 0x000000ffff197224 */ /* 0x000fe200078e0017 */
[----:B0-----:R-:W-:-:S05]  /*5030*/  F2FP.BF16.F32.PACK_AB R0, RZ, R0 ;  /* 0x00000000ff00723e */ /* 0x001fca00000010ff */
[----:B------:R0:W-:Y:S01]  /*5040*/  STG.E.U16 desc[UR36][R8.64], R0 ;  /* 0x0000000008007986 */ /* 0x0001e2000c101524 */
[----:B------:R-:W-:Y:S05]  /*5050*/  BRA `(.L_x_1013) ;  /* 0x0000000400c87947 */ /* 0x000fea0003800000 */
.L_x_1025:
        /* <DEDUP_REMOVED lines=13> */
.L_x_1037:
        /* <DEDUP_REMOVED lines=17> */
.L_x_1040:
[----:B------:R-:W-:-:S04]  /*5240*/  LOP3.LUT R3, R3, 0x80000000, RZ, 0xc0, !PT ;  /* 0x8000000003037812 */ /* 0x000fc800078ec0ff */
[----:B------:R-:W-:-:S04]  /*5250*/  SHF.R.U32.HI R3, RZ, 0x18, R3 ;  /* 0x00000018ff037819 */ /* 0x000fc80000011603 */
[----:B------:R-:W-:-:S04]  /*5260*/  LOP3.LUT R0, R0, R3, RZ, 0xfc, !PT ;  /* 0x0000000300007212 */ /* 0x000fc800078efcff */
[----:B------:R-:W-:-:S07]  /*5270*/  PRMT R4, R0, 0x7610, R4 ;  /* 0x0000761000047816 */ /* 0x000fce0000000004 */
.L_x_1039:
[----:B------:R-:W-:Y:S05]  /*5280*/  BSYNC B0 ;  /* 0x0000000000007941 */ /* 0x000fea0003800000 */
.L_x_1038:
[----:B------:R3:W-:Y:S01]  /*5290*/  STG.E.U8 desc[UR36][R8.64], R4 ;  /* 0x0000000408007986 */ /* 0x0007e2000c101124 */
[----:B------:R-:W-:Y:S01]  /*52a0*/  IMAD.MOV.U32 R25, RZ, RZ, R23 ;  /* 0x000000ffff197224 */ /* 0x000fe200078e0017 */
[----:B------:R-:W-:Y:S06]  /*52b0*/  BRA `(.L_x_1013) ;  /* 0x0000000400307947 */ /* 0x000fec0003800000 */
.L_x_1036:
        /* <DEDUP_REMOVED lines=17> */
.L_x_1043:
[----:B------:R-:W-:-:S04]  /*53d0*/  LOP3.LUT R3, R3, 0x80000000, RZ, 0xc0, !PT ;  /* 0x8000000003037812 */ /* 0x000fc800078ec0ff */
[----:B------:R-:W-:-:S04]  /*53e0*/  SHF.R.U32.HI R3, RZ, 0x18, R3 ;  /* 0x00000018ff037819 */ /* 0x000fc80000011603 */
[----:B------:R-:W-:-:S04]  /*53f0*/  LOP3.LUT R0, R0, R3, RZ, 0xfc, !PT ;  /* 0x0000000300007212 */ /* 0x000fc800078efcff */
[----:B------:R-:W-:-:S07]  /*5400*/  PRMT R4, R0, 0x7610, R4 ;  /* 0x0000761000047816 */ /* 0x000fce0000000004 */
.L_x_1042:
[----:B------:R-:W-:Y:S05]  /*5410*/  BSYNC B0 ;  /* 0x0000000000007941 */ /* 0x000fea0003800000 */
.L_x_1041:
[----:B------:R0:W-:Y:S01]  /*5420*/  STG.E.U8 desc[UR36][R8.64], R4 ;  /* 0x0000000408007986 */ /* 0x0001e2000c101124 */
[----:B------:R-:W-:Y:S01]  /*5430*/  IMAD.MOV.U32 R25, RZ, RZ, R23 ;  /* 0x000000ffff197224 */ /* 0x000fe200078e0017 */
[----:B------:R-:W-:Y:S06]  /*5440*/  BRA `(.L_x_1013) ;  /* 0x0000000000cc7947 */ /* 0x000fec0003800000 */
.L_x_1035:
        /* <DEDUP_REMOVED lines=24> */
.L_x_1018:
        /* <DEDUP_REMOVED lines=16> */
.L_x_1046:
[----:B------:R-:W-:Y:S01]  /*56d0*/  IMAD.MOV.U32 R25, RZ, RZ, R23 ;  /* 0x000000ffff197224 */ /* 0x000fe200078e0017 */
[----:B------:R-:W-:Y:S06]  /*56e0*/  BRA `(.L_x_1013) ;  /* 0x0000000000247947 */ /* 0x000fec0003800000 */
.L_x_1045:
[----:B------:R-:W-:Y:S01]  /*56f0*/  PRMT R3, R3, 0x8880, RZ ;  /* 0x0000888003037816 */ /* 0x000fe200000000ff */
[----:B------:R-:W-:-:S04]  /*5700*/  IMAD.MOV.U32 R25, RZ, RZ, R23 ;  /* 0x000000ffff197224 */ /* 0x000fc800078e0017 */
[----:B------:R-:W-:-:S05]  /*5710*/  IMAD.MOV.U32 R4, RZ, RZ, R3 ;  /* 0x000000ffff047224 */ /* 0x000fca00078e0003 */
[----:B------:R-:W-:-:S05]  /*5720*/  SHF.R.S32.HI R5, RZ, 0x1f, R4 ;  /* 0x0000001fff057819 */ /* 0x000fca0000011404 */
[----:B------:R2:W-:Y:S01]  /*5730*/  STG.E.64 desc[UR36][R8.64], R4 ;  /* 0x0000000408007986 */ /* 0x0005e2000c101b24 */
[----:B------:R-:W-:Y:S05]  /*5740*/  BRA `(.L_x_1013) ;  /* 0x00000000000c7947 */ /* 0x000fea0003800000 */
.L_x_1044:
[----:B------:R-:W-:Y:S01]  /*5750*/  PRMT R3, R3, 0x8880, RZ ;  /* 0x0000888003037816 */ /* 0x000fe200000000ff */
[----:B------:R-:W-:-:S04]  /*5760*/  IMAD.MOV.U32 R25, RZ, RZ, R23 ;  /* 0x000000ffff197224 */ /* 0x000fc800078e0017 */
[----:B------:R0:W-:Y:S03]  /*5770*/  STG.E desc[UR36][R8.64], R3 ;  /* 0x0000000308007986 */ /* 0x0001e6000c101924 */
.L_x_1013:
[----:B------:R-:W-:Y:S05]  /*5780*/  BSYNC B6 ;  /* 0x0000000000067941 */ /* 0x000fea0003800000 */
.L_x_1012:
        /* <DEDUP_REMOVED lines=23> */
.L_x_1052:
[----:B------:R0:W-:Y:S01]  /*5900*/  STG.E.U8 desc[UR36][R8.64], R22 ;  /* 0x0000001608007986 */ /* 0x0001e2000c101124 */
[----:B------:R-:W-:Y:S05]  /*5910*/  BRA `(.L_x_1054) ;  /* 0x0000000c00807947 */ /* 0x000fea0003800000 */
.L_x_1051:
        /* <DEDUP_REMOVED lines=10> */
.L_x_1056:
[----:B------:R-:W-:-:S05]  /*59c0*/  PRMT R3, R22, 0x8880, RZ ;  /* 0x0000888016037816 */ /* 0x000fca00000000ff */
[----:B------:R0:W-:Y:S01]  /*59d0*/  STG.E desc[UR36][R8.64], R3 ;  /* 0x0000000308007986 */ /* 0x0001e2000c101924 */
[----:B------:R-:W-:Y:S05]  /*59e0*/  BRA `(.L_x_1054) ;  /* 0x0000000c004c7947 */ /* 0x000fea0003800000 */
.L_x_1055:
[----:B------:R-:W-:-:S04]  /*59f0*/  PRMT R3, R22, 0x8880, RZ ;  /* 0x0000888016037816 */ /* 0x000fc800000000ff */
[----:B------:R-:W-:-:S05]  /*5a00*/  PRMT R3, R3, 0x7710, RZ ;  /* 0x0000771003037816 */ /* 0x000fca00000000ff */
[----:B------:R0:W-:Y:S01]  /*5a10*/  STG.E.U16 desc[UR36][R8.64], R3 ;  /* 0x0000000308007986 */ /* 0x0001e2000c101524 */
[----:B------:R-:W-:Y:S05]  /*5a20*/  BRA `(.L_x_1054) ;  /* 0x0000000c003c7947 */ /* 0x000fea0003800000 */
.L_x_1050:
        /* <DEDUP_REMOVED lines=9> */
.L_x_1058:
[----:B------:R-:W0:Y:S02]  /*5ac0*/  I2F.S8 R0, R22 ;  /* 0x0000001600007306 */ /* 0x000e240000001400 */
[----:B0-----:R-:W-:-:S05]  /*5ad0*/  F2FP.F16.F32.PACK_AB R0, RZ, R0 ;  /* 0x00000000ff00723e */ /* 0x001fca00000000ff */
[----:B------:R0:W-:Y:S01]  /*5ae0*/  STG.E.U16 desc[UR36][R8.64], R0 ;  /* 0x0000000008007986 */ /* 0x0001e2000c101524 */
[----:B------:R-:W-:Y:S05]  /*5af0*/  BRA `(.L_x_1054) ;  /* 0x0000000c00087947 */ /* 0x000fea0003800000 */
.L_x_1057:
        /* <DEDUP_REMOVED lines=10> */
.L_x_1060:
[----:B------:R-:W0:Y:S02]  /*5ba0*/  I2F.S8 R22, R22 ;  /* 0x0000001600167306 */ /* 0x000e240000001400 */
[----:B0-----:R-:W-:-:S04]  /*5bb0*/  F2FP.F16.F32.PACK_AB R3, RZ, R22 ;  /* 0x00000016ff03723e */ /* 0x001fc800000000ff */
[----:B------:R-:W-:-:S05]  /*5bc0*/  PRMT R3, R3, 0x5410, RZ ;  /* 0x0000541003037816 */ /* 0x000fca00000000ff */
[----:B------:R0:W-:Y:S01]  /*5bd0*/  STG.E desc[UR36][R8.64], R3 ;  /* 0x0000000308007986 */ /* 0x0001e2000c101924 */
[----:B------:R-:W-:Y:S05]  /*5be0*/  BRA `(.L_x_1054) ;  /* 0x0000000800cc7947 */ /* 0x000fea0003800000 */
.L_x_1059:
[----:B------:R-:W-:-:S04]  /*5bf0*/  PRMT R4, R22, 0x8880, RZ ;  /* 0x0000888016047816 */ /* 0x000fc800000000ff */
[----:B------:R-:W-:-:S06]  /*5c00*/  PRMT R4, R4, 0x7710, RZ ;  /* 0x0000771004047816 */ /* 0x000fcc00000000ff */
[----:B------:R-:W0:Y:S02]  /*5c10*/  I2F.F64.S16 R4, R4 ;  /* 0x0000000400047312 */ /* 0x000e240000101c00 */
[----:B0-----:R0:W-:Y:S01]  /*5c20*/  STG.E.64 desc[UR36][R8.64], R4 ;  /* 0x0000000408007986 */ /* 0x0011e2000c101b24 */
[----:B------:R-:W-:Y:S05]  /*5c30*/  BRA `(.L_x_1054) ;  /* 0x0000000800b87947 */ /* 0x000fea0003800000 */
.L_x_1049:
        /* <DEDUP_REMOVED lines=12> */
.L_x_1063:
[----:B------:R-:W-:Y:S02]  /*5d00*/  PRMT R4, R22, 0x8880, RZ ;  /* 0x0000888016047816 */ /* 0x000fe400000000ff */
[----:B------:R-:W-:Y:S02]  /*5d10*/  CS2R R6, SRZ ;  /* 0x0000000000067805 */ /* 0x000fe4000001ff00 */
[----:B------:R-:W-:-:S06]  /*5d20*/  PRMT R4, R4, 0x7710, RZ ;  /* 0x0000771004047816 */ /* 0x000fcc00000000ff */
[----:B------:R-:W0:Y:S02]  /*5d30*/  I2F.F64.S16 R4, R4 ;  /* 0x0000000400047312 */ /* 0x000e240000101c00 */
[----:B0-----:R0:W-:Y:S01]  /*5d40*/  STG.E.128 desc[UR36][R8.64], R4 ;  /* 0x0000000408007986 */ /* 0x0011e2000c101d24 */
[----:B------:R-:W-:Y:S05]  /*5d50*/  BRA `(.L_x_1054) ;  /* 0x0000000800707947 */ /* 0x000fea0003800000 */
.L_x_1062:
        /* <DEDUP_REMOVED lines=21> */
.L_x_1067:
[----:B------:R-:W-:Y:S05]  /*5eb0*/  BSYNC B0 ;  /* 0x0000000000007941 */ /* 0x000fea0003800000 */
.L_x_1066:
[----:B------:R-:W-:-:S05]  /*5ec0*/  LOP3.LUT R5, R0, R5, RZ, 0xfc, !PT ;  /* 0x0000000500057212 */ /* 0x000fca00078efcff */
[----:B------:R0:W-:Y:S01]  /*5ed0*/  STG.E.U8 desc[UR36][R8.64], R5 ;  /* 0x0000000508007986 */ /* 0x0001e2000c101124 */
[----:B------:R-:W-:Y:S05]  /*5ee0*/  BRA `(.L_x_1054) ;  /* 0x00000008000c7947 */ /* 0x000fea0003800000 */
.L_x_1065:
        /* <DEDUP_REMOVED lines=13> */
.L_x_1069:
[----:B------:R-:W-:Y:S01]  /*5fc0*/  IMAD.MOV.U32 R0, RZ, RZ, 0x7f ;  /* 0x0000007fff007424 */ /* 0x000fe200078e00ff */
[----:B------:R-:W-:-:S04]  /*5fd0*/  ISETP.GT.U32.AND P0, PT, R3, 0x7f800000, PT ;  /* 0x7f8000000300780c */ /* 0x000fc80003f04070 */
[----:B------:R-:W-:-:S09]  /*5fe0*/  SEL R0, R0, 0x7c, P0 ;  /* 0x0000007c00007807 */ /* 0x000fd20000000000 */
.L_x_1070:
[----:B------:R-:W-:Y:S05]  /*5ff0*/  BSYNC B0 ;  /* 0x0000000000007941 */ /* 0x000fea0003800000 */
.L_x_1068:
[----:B------:R-:W-:-:S04]  /*6000*/  LOP3.LUT R3, R5, 0x80000000, RZ, 0xc0, !PT ;  /* 0x8000000005037812 */ /* 0x000fc800078ec0ff */
[----:B------:R-:W-:-:S04]  /*6010*/  SHF.R.U32.HI R3, RZ, 0x18, R3 ;  /* 0x00000018ff037819 */ /* 0x000fc80000011603 */
[----:B------:R-:W-:-:S05]  /*6020*/  LOP3.LUT R3, R0, R3, RZ, 0xfc, !PT ;  /* 0x0000000300037212 */ /* 0x000fca00078efcff */
[----:B------:R0:W-:Y:S01]  /*6030*/  STG.E.U8 desc[UR36][R8.64], R3 ;  /* 0x0000000308007986 */ /* 0x0001e2000c101124 */
[----:B------:R-:W-:Y:S05]  /*6040*/  BRA `(.L_x_1054) ;  /* 0x0000000400b47947 */ /* 0x000fea0003800000 */
.L_x_1064:
[----:B------:R-:W0:Y:S02]  /*6050*/  I2F.S8 R0, R22 ;  /* 0x0000001600007306 */ /* 0x000e240000001400 */
[----:B0-----:R-:W-:-:S05]  /*6060*/  F2FP.BF16.F32.PACK_AB R0, RZ, R0 ;  /* 0x00000000ff00723e */ /* 0x001fca00000010ff */
[----:B------:R0:W-:Y:S01]  /*6070*/  STG.E.U16 desc[UR36][R8.64], R0 ;  /* 0x0000000008007986 */ /* 0x0001e2000c101524 */
[----:B------:R-:W-:Y:S05]  /*6080*/  BRA `(.L_x_1054) ;  /* 0x0000000400a47947 */ /* 0x000fea0003800000 */
.L_x_1061:
        /* <DEDUP_REMOVED lines=12> */
.L_x_1073:
        /* <DEDUP_REMOVED lines=17> */
.L_x_1076:
[----:B------:R-:W-:-:S04]  /*6260*/  LOP3.LUT R3, R5, 0x80000000, RZ, 0xc0, !PT ;  /* 0x8000000005037812 */ /* 0x000fc800078ec0ff */
[----:B------:R-:W-:-:S04]  /*6270*/  SHF.R.U32.HI R3, RZ, 0x18, R3 ;  /* 0x00000018ff037819 */ /* 0x000fc80000011603 */
[----:B------:R-:W-:-:S04]  /*6280*/  LOP3.LUT R0, R0, R3, RZ, 0xfc, !PT ;  /* 0x0000000300007212 */ /* 0x000fc800078efcff */
[----:B------:R-:W-:-:S07]  /*6290*/  PRMT R4, R0, 0x7610, R4 ;  /* 0x0000761000047816 */ /* 0x000fce0000000004 */
.L_x_1075:
[----:B------:R-:W-:Y:S05]  /*62a0*/  BSYNC B0 ;  /* 0x0000000000007941 */ /* 0x000fea0003800000 */
.L_x_1074:
[----:B------:R3:W-:Y:S01]  /*62b0*/  STG.E.U8 desc[UR36][R8.64], R4 ;  /* 0x0000000408007986 */ /* 0x0007e2000c101124 */
[----:B------:R-:W-:Y:S05]  /*62c0*/  BRA `(.L_x_1054) ;  /* 0x0000000400147947 */ /* 0x000fea0003800000 */
.L_x_1072:
        /* <DEDUP_REMOVED lines=17> */
.L_x_1079:
[----:B------:R-:W-:-:S04]  /*63e0*/  LOP3.LUT R3, R5, 0x80000000, RZ, 0xc0, !PT ;  /* 0x8000000005037812 */ /* 0x000fc800078ec0ff */
[----:B------:R-:W-:-:S04]  /*63f0*/  SHF.R.U32.HI R3, RZ, 0x18, R3 ;  /* 0x00000018ff037819 */ /* 0x000fc80000011603 */
[----:B------:R-:W-:-:S04]  /*6400*/  LOP3.LUT R0, R0, R3, RZ, 0xfc, !PT ;  /* 0x0000000300007212 */ /* 0x000fc800078efcff */
[----:B------:R-:W-:-:S07]  /*6410*/  PRMT R4, R0, 0x7610, R4 ;  /* 0x0000761000047816 */ /* 0x000fce0000000004 */
.L_x_1078:
[----:B------:R-:W-:Y:S05]  /*6420*/  BSYNC B0 ;  /* 0x0000000000007941 */ /* 0x000fea0003800000 */
.L_x_1077:
[----:B------:R0:W-:Y:S01]  /*6430*/  STG.E.U8 desc[UR36][R8.64], R4 ;  /* 0x0000000408007986 */ /* 0x0001e2000c101124 */
[----:B------:R-:W-:Y:S05]  /*6440*/  BRA `(.L_x_1054) ;  /* 0x0000000000b47947 */ /* 0x000fea0003800000 */
.L_x_1071:
        /* <DEDUP_REMOVED lines=22> */
.L_x_1053:
        /* <DEDUP_REMOVED lines=16> */
.L_x_1082:
[----:B------:R-:W-:Y:S05]  /*66b0*/  BRA `(.L_x_1054) ;  /* 0x0000000000187947 */ /* 0x000fea0003800000 */
.L_x_1081:
[----:B------:R-:W-:-:S04]  /*66c0*/  PRMT R4, R22, 0x8880, RZ ;  /* 0x0000888016047816 */ /* 0x000fc800000000ff */
[----:B------:R-:W-:-:S05]  /*66d0*/  SHF.R.S32.HI R5, RZ, 0x1f, R4 ;  /* 0x0000001fff057819 */ /* 0x000fca0000011404 */
[----:B------:R2:W-:Y:S01]  /*66e0*/  STG.E.64 desc[UR36][R8.64], R4 ;  /* 0x0000000408007986 */ /* 0x0005e2000c101b24 */
[----:B------:R-:W-:Y:S05]  /*66f0*/  BRA `(.L_x_1054) ;  /* 0x0000000000087947 */ /* 0x000fea0003800000 */
.L_x_1080:
[----:B------:R-:W-:-:S05]  /*6700*/  PRMT R3, R22, 0x8880, RZ ;  /* 0x0000888016037816 */ /* 0x000fca00000000ff */
[----:B------:R0:W-:Y:S02]  /*6710*/  STG.E desc[UR36][R8.64], R3 ;  /* 0x0000000308007986 */ /* 0x0001e4000c101924 */
.L_x_1054:
        /* <DEDUP_REMOVED lines=23> */
.L_x_1086:
[----:B------:R3:W-:Y:S01]  /*6890*/  STG.E.U8 desc[UR36][R8.64], R18 ;  /* 0x0000001208007986 */ /* 0x0007e2000c101124 */
[----:B------:R-:W-:Y:S05]  /*68a0*/  BRA `(.L_x_1088) ;  /* 0x0000000c00807947 */ /* 0x000fea0003800000 */
.L_x_1085:
        /* <DEDUP_REMOVED lines=10> */
.L_x_1090:
[----:B------:R-:W-:-:S05]  /*6950*/  PRMT R3, R18, 0x8880, RZ ;  /* 0x0000888012037816 */ /* 0x000fca00000000ff */
[----:B------:R2:W-:Y:S01]  /*6960*/  STG.E desc[UR36][R8.64], R3 ;  /* 0x0000000308007986 */ /* 0x0005e2000c101924 */
[----:B------:R-:W-:Y:S05]  /*6970*/  BRA `(.L_x_1088) ;  /* 0x0000000c004c7947 */ /* 0x000fea0003800000 */
.L_x_1089:
[----:B------:R-:W-:-:S04]  /*6980*/  PRMT R3, R18, 0x8880, RZ ;  /* 0x0000888012037816 */ /* 0x000fc800000000ff */
[----:B------:R-:W-:-:S05]  /*6990*/  PRMT R3, R3, 0x7710, RZ ;  /* 0x0000771003037816 */ /* 0x000fca00000000ff */
[----:B------:R0:W-:Y:S01]  /*69a0*/  STG.E.U16 desc[UR36][R8.64], R3 ;  /* 0x0000000308007986 */ /* 0x0001e2000c101524 */
[----:B------:R-:W-:Y:S05]  /*69b0*/  BRA `(.L_x_1088) ;  /* 0x0000000c003c7947 */ /* 0x000fea0003800000 */
.L_x_1084:
        /* <DEDUP_REMOVED lines=9> */
.L_x_1092:
[----:B------:R-:W0:Y:S02]  /*6a50*/  I2F.S8 R0, R18 ;  /* 0x0000001200007306 */ /* 0x000e240000001400 */
[----:B0-----:R-:W-:-:S05]  /*6a60*/  F2FP.F16.F32.PACK_AB R0, RZ, R0 ;  /* 0x00000000ff00723e */ /* 0x001fca00000000ff */
[----:B------:R0:W-:Y:S01]  /*6a70*/  STG.E.U16 desc[UR36][R8.64], R0 ;  /* 0x0000000008007986 */ /* 0x0001e2000c101524 */
[----:B------:R-:W-:Y:S05]  /*6a80*/  BRA `(.L_x_1088) ;  /* 0x0000000c00087947 */ /* 0x000fea0003800000 */
.L_x_1091:
        /* <DEDUP_REMOVED lines=10> */
.L_x_1094:
[----:B------:R-:W0:Y:S02]  /*6b30*/  I2F.S8 R18, R18 ;  /* 0x0000001200127306 */ /* 0x000e240000001400 */
[----:B0-----:R-:W-:-:S04]  /*6b40*/  F2FP.F16.F32.PACK_AB R3, RZ, R18 ;  /* 0x00000012ff03723e */ /* 0x001fc800000000ff */
[----:B------:R-:W-:-:S05]  /*6b50*/  PRMT R3, R3, 0x5410, RZ ;  /* 0x0000541003037816 */ /* 0x000fca00000000ff */
[----:B------:R0:W-:Y:S01]  /*6b60*/  STG.E desc[UR36][R8.64], R3 ;  /* 0x0000000308007986 */ /* 0x0001e2000c101924 */
[----:B------:R-:W-:Y:S05]  /*6b70*/  BRA `(.L_x_1088) ;  /* 0x0000000800cc7947 */ /* 0x000fea0003800000 */
.L_x_1093:
[----:B------:R-:W-:-:S04]  /*6b80*/  PRMT R4, R18, 0x8880, RZ ;  /* 0x0000888012047816 */ /* 0x000fc800000000ff */
[----:B------:R-:W-:-:S06]  /*6b90*/  PRMT R4, R4, 0x7710, RZ ;  /* 0x0000771004047816 */ /* 0x000fcc00000000ff */
[----:B------:R-:W0:Y:S02]  /*6ba0*/  I2F.F64.S16 R4, R4 ;  /* 0x0000000400047312 */ /* 0x000e240000101c00 */
[----:B0-----:R0:W-:Y:S01]  /*6bb0*/  STG.E.64 desc[UR36][R8.64], R4 ;  /* 0x0000000408007986 */ /* 0x0011e2000c101b24 */
[----:B------:R-:W-:Y:S05]  /*6bc0*/  BRA `(.L_x_1088) ;  /* 0x0000000800b87947 */ /* 0x000fea0003800000 */
.L_x_1083:
        /* <DEDUP_REMOVED lines=12> */
.L_x_1097:
[----:B------:R-:W-:Y:S02]  /*6c90*/  PRMT R4, R18, 0x8880, RZ ;  /* 0x0000888012047816 */ /* 0x000fe400000000ff */
[----:B------:R-:W-:Y:S02]  /*6ca0*/  CS2R R6, SRZ ;  /* 0x0000000000067805 */ /* 0x000fe4000001ff00 */
[----:B------:R-:W-:-:S06]  /*6cb0*/  PRMT R4, R4, 0x7710, RZ ;  /* 0x0000771004047816 */ /* 0x000fcc00000000ff */
[----:B------:R-:W0:Y:S02]  /*6cc0*/  I2F.F64.S16 R4, R4 ;  /* 0x0000000400047312 */ /* 0x000e240000101c00 */
[----:B0-----:R0:W-:Y:S01]  /*6cd0*/  STG.E.128 desc[UR36][R8.64], R4 ;  /* 0x0000000408007986 */ /* 0x0011e2000c101d24 */
[----:B------:R-:W-:Y:S05]  /*6ce0*/  BRA `(.L_x_1088) ;  /* 0x0000000800707947 */ /* 0x000fea0003800000 */
.L_x_1096:
        /* <DEDUP_REMOVED lines=21> */
.L_x_1101:
[----:B------:R-:W-:Y:S05]  /*6e40*/  BSYNC B0 ;  /* 0x0000000000007941 */ /* 0x000fea0003800000 */
.L_x_1100:
[----:B------:R-:W-:-:S05]  /*6e50*/  LOP3.LUT R5, R0, R5, RZ, 0xfc, !PT ;  /* 0x0000000500057212 */ /* 0x000fca00078efcff */
[----:B------:R0:W-:Y:S01]  /*6e60*/  STG.E.U8 desc[UR36][R8.64], R5 ;  /* 0x0000000508007986 */ /* 0x0001e2000c101124 */
[----:B------:R-:W-:Y:S05]  /*6e70*/  BRA `(.L_x_1088) ;  /* 0x00000008000c7947 */ /* 0x000fea0003800000 */
.L_x_1099:
        /* <DEDUP_REMOVED lines=13> */
.L_x_1103:
[----:B------:R-:W-:Y:S01]  /*6f50*/  IMAD.MOV.U32 R0, RZ, RZ, 0x7f ;  /* 0x0000007fff007424 */ /* 0x000fe200078e00ff */
[----:B------:R-:W-:-:S04]  /*6f60*/  ISETP.GT.U32.AND P0, PT, R3, 0x7f800000, PT ;  /* 0x7f8000000300780c */ /* 0x000fc80003f04070 */
[----:B------:R-:W-:-:S09]  /*6f70*/  SEL R0, R0, 0x7c, P0 ;  /* 0x0000007c00007807 */ /* 0x000fd20000000000 */
.L_x_1104:
[----:B------:R-:W-:Y:S05]  /*6f80*/  BSYNC B0 ;  /* 0x0000000000007941 */ /* 0x000fea0003800000 */
.L_x_1102:
[----:B------:R-:W-:-:S04]  /*6f90*/  LOP3.LUT R3, R5, 0x80000000, RZ, 0xc0, !PT ;  /* 0x8000000005037812 */ /* 0x000fc800078ec0ff */
[----:B------:R-:W-:-:S04]  /*6fa0*/  SHF.R.U32.HI R3, RZ, 0x18, R3 ;  /* 0x00000018ff037819 */ /* 0x000fc80000011603 */
[----:B------:R-:W-:-:S05]  /*6fb0*/  LOP3.LUT R3, R0, R3, RZ, 0xfc, !PT ;  /* 0x0000000300037212 */ /* 0x000fca00078efcff */
[----:B------:R0:W-:Y:S01]  /*6fc0*/  STG.E.U8 desc[UR36][R8.64], R3 ;  /* 0x0000000308007986 */ /* 0x0001e2000c101124 */
[----:B------:R-:W-:Y:S05]  /*6fd0*/  BRA `(.L_x_1088) ;  /* 0x0000000400b47947 */ /* 0x000fea0003800000 */
.L_x_1098:
[----:B------:R-:W0:Y:S02]  /*6fe0*/  I2F.S8 R0, R18 ;  /* 0x0000001200007306 */ /* 0x000e240000001400 */
[----:B0-----:R-:W-:-:S05]  /*6ff0*/  F2FP.BF16.F32.PACK_AB R0, RZ, R0 ;  /* 0x00000000ff00723e */ /* 0x001fca00000010ff */
[----:B------:R0:W-:Y:S01]  /*7000*/  STG.E.U16 desc[UR36][R8.64], R0 ;  /* 0x0000000008007986 */ /* 0x0001e2000c101524 */
[----:B------:R-:W-:Y:S05]  /*7010*/  BRA `(.L_x_1088) ;  /* 0x0000000400a47947 */ /* 0x000fea0003800000 */
.L_x_1095:
        /* <DEDUP_REMOVED lines=12> */
.L_x_1107:
        /* <DEDUP_REMOVED lines=17> */
.L_x_1110:
[----:B------:R-:W-:-:S04]  /*71f0*/  LOP3.LUT R3, R5, 0x80000000, RZ, 0xc0, !PT ;  /* 0x8000000005037812 */ /* 0x000fc800078ec0ff */
[----:B------:R-:W-:-:S04]  /*7200*/  SHF.R.U32.HI R3, RZ, 0x18, R3 ;  /* 0x00000018ff037819 */ /* 0x000fc80000011603 */
[----:B------:R-:W-:-:S04]  /*7210*/  LOP3.LUT R0, R0, R3, RZ, 0xfc, !PT ;  /* 0x0000000300007212 */ /* 0x000fc800078efcff */
[----:B------:R-:W-:-:S07]  /*7220*/  PRMT R4, R0, 0x7610, R4 ;  /* 0x0000761000047816 */ /* 0x000fce0000000004 */
.L_x_1109:
[----:B------:R-:W-:Y:S05]  /*7230*/  BSYNC B0 ;  /* 0x0000000000007941 */ /* 0x000fea0003800000 */
.L_x_1108:
[----:B------:R0:W-:Y:S01]  /*7240*/  STG.E.U8 desc[UR36][R8.64], R4 ;  /* 0x0000000408007986 */ /* 0x0001e2000c101124 */
[----:B------:R-:W-:Y:S05]  /*7250*/  BRA `(.L_x_1088) ;  /* 0x0000000400147947 */ /* 0x000fea0003800000 */
.L_x_1106:
        /* <DEDUP_REMOVED lines=17> */
.L_x_1113:
[----:B------:R-:W-:-:S04]  /*7370*/  LOP3.LUT R3, R5, 0x80000000, RZ, 0xc0, !PT ;  /* 0x8000000005037812 */ /* 0x000fc800078ec0ff */
[----:B------:R-:W-:-:S04]  /*7380*/  SHF.R.U32.HI R3, RZ, 0x18, R3 ;  /* 0x00000018ff037819 */ /* 0x000fc80000011603 */
[----:B------:R-:W-:-:S04]  /*7390*/  LOP3.LUT R0, R0, R3, RZ, 0xfc, !PT ;  /* 0x0000000300007212 */ /* 0x000fc800078efcff */
[----:B------:R-:W-:-:S07]  /*73a0*/  PRMT R4, R0, 0x7610, R4 ;  /* 0x0000761000047816 */ /* 0x000fce0000000004 */
.L_x_1112:
[----:B------:R-:W-:Y:S05]  /*73b0*/  BSYNC B0 ;  /* 0x0000000000007941 */ /* 0x000fea0003800000 */
.L_x_1111:
[----:B------:R0:W-:Y:S01]  /*73c0*/  STG.E.U8 desc[UR36][R8.64], R4 ;  /* 0x0000000408007986 */ /* 0x0001e2000c101124 */
[----:B------:R-:W-:Y:S05]  /*73d0*/  BRA `(.L_x_1088) ;  /* 0x0000000000b47947 */ /* 0x000fea0003800000 */
.L_x_1105:
        /* <DEDUP_REMOVED lines=22> */
.L_x_1087:
        /* <DEDUP_REMOVED lines=16> */
.L_x_1116:
[----:B------:R-:W-:Y:S05]  /*7640*/  BRA `(.L_x_1088) ;  /* 0x0000000000187947 */ /* 0x000fea0003800000 */
.L_x_1115:
[----:B------:R-:W-:-:S04]  /*7650*/  PRMT R4, R18, 0x8880, RZ ;  /* 0x0000888012047816 */ /* 0x000fc800000000ff */
[----:B------:R-:W-:-:S05]  /*7660*/  SHF.R.S32.HI R5, RZ, 0x1f, R4 ;  /* 0x0000001fff057819 */ /* 0x000fca0000011404 */
[----:B------:R0:W-:Y:S01]  /*7670*/  STG.E.64 desc[UR36][R8.64], R4 ;  /* 0x0000000408007986 */ /* 0x0001e2000c101b24 */
[----:B------:R-:W-:Y:S05]  /*7680*/  BRA `(.L_x_1088) ;  /* 0x0000000000087947 */ /* 0x000fea0003800000 */
.L_x_1114:
[----:B------:R-:W-:-:S05]  /*7690*/  PRMT R3, R18, 0x8880, RZ ;  /* 0x0000888012037816 */ /* 0x000fca00000000ff */
[----:B------:R0:W-:Y:S02]  /*76a0*/  STG.E desc[UR36][R8.64], R3 ;  /* 0x0000000308007986 */ /* 0x0001e4000c101924 */
.L_x_1088:
[----:B------:R-:W-:-:S07]  /*76b0*/  VIADD R25, R25, 0x80 ;  /* 0x0000008019197836 */ /* 0x000fce0000000000 */
.L_x_1048:
[----:B------:R-:W-:Y:S05]  /*76c0*/  BSYNC B6 ;  /* 0x0000000000067941 */ /* 0x000fea0003800000 */
.L_x_1047:
        /* <DEDUP_REMOVED lines=21> */
.L_x_1120:
[----:B------:R-:W-:Y:S01]  /*7820*/  STG.E.U8 desc[UR36][R2.64], R19 ;  /* 0x0000001302007986 */ /* 0x000fe2000c101124 */
[----:B------:R-:W-:Y:S05]  /*7830*/  EXIT ;  /* 0x000000000000794d */ /* 0x000fea0003800000 */
.L_x_1119:
        /* <DEDUP_REMOVED lines=10> */
.L_x_1123:
[----:B------:R-:W-:-:S05]  /*78e0*/  PRMT R5, R19, 0x8880, RZ ;  /* 0x0000888013057816 */ /* 0x000fca00000000ff */
[----:B------:R-:W-:Y:S01]  /*78f0*/  STG.E desc[UR36][R2.64], R5 ;  /* 0x0000000502007986 */ /* 0x000fe2000c101924 */
[----:B------:R-:W-:Y:S05]  /*7900*/  EXIT ;  /* 0x000000000000794d */ /* 0x000fea0003800000 */
.L_x_1122:
[----:B------:R-:W-:-:S04]  /*7910*/  PRMT R5, R19, 0x8880, RZ ;  /* 0x0000888013057816 */ /* 0x000fc800000000ff */
[----:B------:R-:W-:-:S05]  /*7920*/  PRMT R5, R5, 0x7710, RZ ;  /* 0x0000771005057816 */ /* 0x000fca00000000ff */
[----:B------:R-:W-:Y:S01]  /*7930*/  STG.E.U16 desc[UR36][R2.64], R5 ;  /* 0x0000000502007986 */ /* 0x000fe2000c101524 */
[----:B------:R-:W-:Y:S05]  /*7940*/  EXIT ;  /* 0x000000000000794d */ /* 0x000fea0003800000 */
.L_x_1118:
        /* <DEDUP_REMOVED lines=9> */
.L_x_1125:
[----:B------:R-:W0:Y:S02]  /*79e0*/  I2F.S8 R0, R19 ;  /* 0x0000001300007306 */ /* 0x000e240000001400 */
[----:B0-----:R-:W-:-:S05]  /*79f0*/  F2FP.F16.F32.PACK_AB R0, RZ, R0 ;  /* 0x00000000ff00723e */ /* 0x001fca00000000ff */
[----:B------:R-:W-:Y:S01]  /*7a00*/  STG.E.U16 desc[UR36][R2.64], R0 ;  /* 0x0000000002007986 */ /* 0x000fe2000c101524 */
[----:B------:R-:W-:Y:S05]  /*7a10*/  EXIT ;  /* 0x000000000000794d */ /* 0x000fea0003800000 */
.L_x_1124:
        /* <DEDUP_REMOVED lines=10> */
.L_x_1127:
[----:B------:R-:W0:Y:S02]  /*7ac0*/  I2F.S8 R19, R19 ;  /* 0x0000001300137306 */ /* 0x000e240000001400 */
[----:B0-----:R-:W-:-:S04]  /*7ad0*/  F2FP.F16.F32.PACK_AB R5, RZ, R19 ;  /* 0x00000013ff05723e */ /* 0x001fc800000000ff */
[----:B------:R-:W-:-:S05]  /*7ae0*/  PRMT R5, R5, 0x5410, RZ ;  /* 0x0000541005057816 */ /* 0x000fca00000000ff */
[----:B------:R-:W-:Y:S01]  /*7af0*/  STG.E desc[UR36][R2.64], R5 ;  /* 0x0000000502007986 */ /* 0x000fe2000c101924 */
[----:B------:R-:W-:Y:S05]  /*7b00*/  EXIT ;  /* 0x000000000000794d */ /* 0x000fea0003800000 */
.L_x_1126:
[----:B------:R-:W-:-:S04]  /*7b10*/  PRMT R4, R19, 0x8880, RZ ;  /* 0x0000888013047816 */ /* 0x000fc800000000ff */
[----:B------:R-:W-:-:S06]  /*7b20*/  PRMT R4, R4, 0x7710, RZ ;  /* 0x0000771004047816 */ /* 0x000fcc00000000ff */
[----:B------:R-:W0:Y:S02]  /*7b30*/  I2F.F64.S16 R4, R4 ;  /* 0x0000000400047312 */ /* 0x000e240000101c00 */
[----:B0-----:R-:W-:Y:S01]  /*7b40*/  STG.E.64 desc[UR36][R2.64], R4 ;  /* 0x0000000402007986 */ /* 0x001fe2000c101b24 */
[----:B------:R-:W-:Y:S05]  /*7b50*/  EXIT ;  /* 0x000000000000794d */ /* 0x000fea0003800000 */
.L_x_1117:
        /* <DEDUP_REMOVED lines=12> */
.L_x_1130:
[----:B------:R-:W-:Y:S02]  /*7c20*/  PRMT R4, R19, 0x8880, RZ ;  /* 0x0000888013047816 */ /* 0x000fe400000000ff */
[----:B------:R-:W-:Y:S02]  /*7c30*/  CS2R R6, SRZ ;  /* 0x0000000000067805 */ /* 0x000fe4000001ff00 */
[----:B------:R-:W-:-:S06]  /*7c40*/  PRMT R4, R4, 0x7710, RZ ;  /* 0x0000771004047816 */ /* 0x000fcc00000000ff */
[----:B------:R-:W0:Y:S02]  /*7c50*/  I2F.F64.S16 R4, R4 ;  /* 0x0000000400047312 */ /* 0x000e240000101c00 */
[----:B0-----:R-:W-:Y:S01]  /*7c60*/  STG.E.128 desc[UR36][R2.64], R4 ;  /* 0x0000000402007986 */ /* 0x001fe2000c101d24 */
[----:B------:R-:W-:Y:S05]  /*7c70*/  EXIT ;  /* 0x000000000000794d */ /* 0x000fea0003800000 */
.L_x_1129:
        /* <DEDUP_REMOVED lines=21> */
.L_x_1134:
[----:B------:R-:W-:Y:S05]  /*7dd0*/  BSYNC B0 ;  /* 0x0000000000007941 */ /* 0x000fea0003800000 */
.L_x_1133:
[----:B------:R-:W-:-:S05]  /*7de0*/  LOP3.LUT R5, R0, R5, RZ, 0xfc, !PT ;  /* 0x0000000500057212 */ /* 0x000fca00078efcff */
[----:B------:R-:W-:Y:S01]  /*7df0*/  STG.E.U8 desc[UR36][R2.64], R5 ;  /* 0x0000000502007986 */ /* 0x000fe2000c101124 */
[----:B------:R-:W-:Y:S05]  /*7e00*/  EXIT ;  /* 0x000000000000794d */ /* 0x000fea0003800000 */
.L_x_1132:
        /* <DEDUP_REMOVED lines=13> */
.L_x_1136:
[----:B------:R-:W-:Y:S01]  /*7ee0*/  IMAD.MOV.U32 R0, RZ, RZ, 0x7f ;  /* 0x0000007fff007424 */ /* 0x000fe200078e00ff */
[----:B------:R-:W-:-:S04]  /*7ef0*/  ISETP.GT.U32.AND P0, PT, R4, 0x7f800000, PT ;  /* 0x7f8000000400780c */ /* 0x000fc80003f04070 */
[----:B------:R-:W-:-:S09]  /*7f00*/  SEL R0, R0, 0x7c, P0 ;  /* 0x0000007c00007807 */ /* 0x000fd20000000000 */
.L_x_1137:
[----:B------:R-:W-:Y:S05]  /*7f10*/  BSYNC B0 ;  /* 0x0000000000007941 */ /* 0x000fea0003800000 */
.L_x_1135:
[----:B------:R-:W-:-:S04]  /*7f20*/  LOP3.LUT R4, R19, 0x80000000, RZ, 0xc0, !PT ;  /* 0x8000000013047812 */ /* 0x000fc800078ec0ff */
[----:B------:R-:W-:-:S04]  /*7f30*/  SHF.R.U32.HI R5, RZ, 0x18, R4 ;  /* 0x00000018ff057819 */ /* 0x000fc80000011604 */
[----:B------:R-:W-:-:S05]  /*7f40*/  LOP3.LUT R5, R0, R5, RZ, 0xfc, !PT ;  /* 0x0000000500057212 */ /* 0x000fca00078efcff */
[----:B------:R-:W-:Y:S01]  /*7f50*/  STG.E.U8 desc[UR36][R2.64], R5 ;  /* 0x0000000502007986 */ /* 0x000fe2000c101124 */
[----:B------:R-:W-:Y:S05]  /*7f60*/  EXIT ;  /* 0x000000000000794d */ /* 0x000fea0003800000 */
.L_x_1131:
[----:B------:R-:W0:Y:S02]  /*7f70*/  I2F.S8 R0, R19 ;  /* 0x0000001300007306 */ /* 0x000e240000001400 */
[----:B0-----:R-:W-:-:S05]  /*7f80*/  F2FP.BF16.F32.PACK_AB R0, RZ, R0 ;  /* 0x00000000ff00723e */ /* 0x001fca00000010ff */
[----:B------:R-:W-:Y:S01]  /*7f90*/  STG.E.U16 desc[UR36][R2.64], R0 ;  /* 0x0000000002007986 */ /* 0x000fe2000c101524 */
[----:B------:R-:W-:Y:S05]  /*7fa0*/  EXIT ;  /* 0x000000000000794d */ /* 0x000fea0003800000 */
.L_x_1128:
        /* <DEDUP_REMOVED lines=12> */
.L_x_1140:
        /* <DEDUP_REMOVED lines=17> */
.L_x_1143:
[----:B------:R-:W-:-:S04]  /*8180*/  LOP3.LUT R0, R19, 0x80000000, RZ, 0xc0, !PT ;  /* 0x8000000013007812 */ /* 0x000fc800078ec0ff */
[----:B------:R-:W-:-:S04]  /*8190*/  SHF.R.U32.HI R5, RZ, 0x18, R0 ;  /* 0x00000018ff057819 */ /* 0x000fc80000011600 */
[----:B------:R-:W-:-:S04]  /*81a0*/  LOP3.LUT R4, R4, R5, RZ, 0xfc, !PT ;  /* 0x0000000504047212 */ /* 0x000fc800078efcff */
[----:B------:R-:W-:-:S07]  /*81b0*/  PRMT R0, R4, 0x7610, R0 ;  /* 0x0000761004007816 */ /* 0x000fce0000000000 */
.L_x_1142:
[----:B------:R-:W-:Y:S05]  /*81c0*/  BSYNC B0 ;  /* 0x0000000000007941 */ /* 0x000fea0003800000 */
.L_x_1141:
[----:B------:R-:W-:Y:S01]  /*81d0*/  STG.E.U8 desc[UR36][R2.64], R0 ;  /* 0x0000000002007986 */ /* 0x000fe2000c101124 */
[----:B------:R-:W-:Y:S05]  /*81e0*/  EXIT ;  /* 0x000000000000794d */ /* 0x000fea0003800000 */
.L_x_1139:
        /* <DEDUP_REMOVED lines=17> */
.L_x_1146:
[----:B------:R-:W-:-:S04]  /*8300*/  LOP3.LUT R0, R19, 0x80000000, RZ, 0xc0, !PT ;  /* 0x8000000013007812 */ /* 0x000fc800078ec0ff */
[----:B------:R-:W-:-:S04]  /*8310*/  SHF.R.U32.HI R5, RZ, 0x18, R0 ;  /* 0x00000018ff057819 */ /* 0x000fc80000011600 */
[----:B------:R-:W-:-:S04]  /*8320*/  LOP3.LUT R4, R4, R5, RZ, 0xfc, !PT ;  /* 0x0000000504047212 */ /* 0x000fc800078efcff */
[----:B------:R-:W-:-:S07]  /*8330*/  PRMT R0, R4, 0x7610, R0 ;  /* 0x0000761004007816 */ /* 0x000fce0000000000 */
.L_x_1145:
[----:B------:R-:W-:Y:S05]  /*8340*/  BSYNC B0 ;  /* 0x0000000000007941 */ /* 0x000fea0003800000 */
.L_x_1144:
[----:B------:R-:W-:Y:S01]  /*8350*/  STG.E.U8 desc[UR36][R2.64], R0 ;  /* 0x0000000002007986 */ /* 0x000fe2000c101124 */
[----:B------:R-:W-:Y:S05]  /*8360*/  EXIT ;  /* 0x000000000000794d */ /* 0x000fea0003800000 */
.L_x_1138:
        /* <DEDUP_REMOVED lines=22> */
.L_x_1121:
        /* <DEDUP_REMOVED lines=16> */
.L_x_1149:
[----:B------:R-:W-:Y:S05]  /*85d0*/  EXIT ;  /* 0x000000000000794d */ /* 0x000fea0003800000 */
.L_x_1148:
[----:B------:R-:W-:-:S04]  /*85e0*/  PRMT R4, R19, 0x8880, RZ ;  /* 0x0000888013047816 */ /* 0x000fc800000000ff */
[----:B------:R-:W-:-:S05]  /*85f0*/  SHF.R.S32.HI R5, RZ, 0x1f, R4 ;  /* 0x0000001fff057819 */ /* 0x000fca0000011404 */
[----:B------:R-:W-:Y:S01]  /*8600*/  STG.E.64 desc[UR36][R2.64], R4 ;  /* 0x0000000402007986 */ /* 0x000fe2000c101b24 */
[----:B------:R-:W-:Y:S05]  /*8610*/  EXIT ;  /* 0x000000000000794d */ /* 0x000fea0003800000 */
.L_x_1147:
[----:B------:R-:W-:-:S05]  /*8620*/  PRMT R5, R19, 0x8880, RZ ;  /* 0x0000888013057816 */ /* 0x000fca00000000ff */
[----:B------:R-:W-:Y:S01]  /*8630*/  STG.E desc[UR36][R2.64], R5 ;  /* 0x0000000502007986 */ /* 0x000fe2000c101924 */
[----:B------:R-:W-:Y:S05]  /*8640*/  EXIT ;  /* 0x000000000000794d */ /* 0x000fea0003800000 */
.L_x_1150:
        /* <DEDUP_REMOVED lines=11> */
.L_x_23436:


//--------------------- .text._ZN2at6native18elementwise_kernelILi128ELi4EZNS0_22gpu_kernel_impl_nocastIZZZNS0_19signbit_kernel_cudaERNS_18TensorIteratorBaseEENKUlvE0_clEvENKUlvE1_clEvEUlN3c108BFloat16EE_EEvS4_RKT_EUliE_EEviT1_ --------------------------
	.section	.text._ZN2at6native18elementwise_kernelILi128ELi4EZNS0_22gpu_kernel_impl_nocastIZZZNS0_19signbit_kernel_cudaERNS_18TensorIteratorBaseEENKUlvE0_clEvENKUlvE1_clEvEUlN3c108BFloat16EE_EEvS4_RKT_EUliE_EEviT1_,"ax",@progbits
	.align	128
        .global         _ZN2at6native18elementwise_kernelILi128ELi4EZNS0_22gpu_kernel_impl_nocastIZZZNS0_19signbit_kernel_cudaERNS_18TensorIteratorBaseEENKUlvE0_clEvENKUlvE1_clEvEUlN3c108BFloat16EE_EEvS4_RKT_EUliE_EEviT1_
        .type           _ZN2at6native18elementwise_kernelILi128ELi4EZNS0_22gpu_kernel_impl_nocastIZZZNS0_19signbit_kernel_cudaERNS_18TensorIteratorBaseEENKUlvE0_clEvENKUlvE1_clEvEUlN3c108BFloat16EE_EEvS4_RKT_EUliE_EEviT1_,@function
        .size           _ZN2at6native18elementwise_kernelILi128ELi4EZNS0_22gpu_kernel_impl_nocastIZZZNS0_19signbit_kernel_cudaERNS_18TensorIteratorBaseEENKUlvE0_clEvENKUlvE1_clEvEUlN3c108BFloat16EE_EEvS4_RKT_EUliE_EEviT1_,(.L_x_23437 - _ZN2at6native18elementwise_kernelILi128ELi4EZNS0_22gpu_kernel_impl_nocastIZZZNS0_19signbit_kernel_cudaERNS_18TensorIteratorBaseEENKUlvE0_clEvENKUlvE1_clEvEUlN3c108BFloat16EE_EEvS4_RKT_EUliE_EEviT1_)
        .other          _ZN2at6native18elementwise_kernelILi128ELi4EZNS0_22gpu_kernel_impl_nocastIZZZNS0_19signbit_kernel_cudaERNS_18TensorIteratorBaseEENKUlvE0_clEvENKUlvE1_clEvEUlN3c108BFloat16EE_EEvS4_RKT_EUliE_EEviT1_,@"STO_CUDA_ENTRY STV_DEFAULT"
_ZN2at6native18elementwise_kernelILi128ELi4EZNS0_22gpu_kernel_impl_nocastIZZZNS0_19signbit_kernel_cudaERNS_18TensorIteratorBaseEENKUlvE0_clEvENKUlvE1_clEvEUlN3c108BFloat16EE_EEvS4_RKT_EUliE_EEviT1_:
.text._ZN2at6native18elementwise_kernelILi128ELi4EZNS0_22gpu_kernel_impl_nocastIZZZNS0_19signbit_kernel_cudaERNS_18TensorIteratorBaseEENKUlvE0_clEvENKUlvE1_clEvEUlN3c108BFloat16EE_EEvS4_RKT_EUliE_EEviT1_:
        /* <DEDUP_REMOVED lines=297> */
[----:B------:R-:W-:-:S03]  /*1290*/  @P0 MOV R8, RZ ;  /* 0x000000ff00080202 */ /* 0x000fc60000000f00 */
[----:B------:R-:W1:Y:S01]  /*12a0*/  @P0 LDC R15, c[0x0][0x33c] ;  /* 0x0000cf00ff0f0b82 */ /* 0x000e620000000800 */
[----:B------:R-:W-:-:S07]  /*12b0*/  IMAD.MOV R11, RZ, RZ, -R9 ;  /* 0x000000ffff0b7224 */ /* 0x000fce00078e0a09 */
        /* <DEDUP_REMOVED lines=11> */
.L_x_1153:
        /* <DEDUP_REMOVED lines=8> */
[----:B--2---:R-:W-:-:S04]  /*13f0*/  SHF.L.U32 R6, R4, 0x10, RZ ;  /* 0x0000001004067819 */ /* 0x004fc800000006ff */
[----:B------:R-:W-:-:S05]  /*1400*/  SHF.R.U32.HI R7, RZ, 0x1f, R6 ;  /* 0x0000001fff077819 */ /* 0x000fca0000011606 */
[----:B------:R0:W-:Y:S02]  /*1410*/  STG.E.U8 desc[UR4][R2.64], R7 ;  /* 0x0000000702007986 */ /* 0x0001e4000c101104 */
.L_x_1152:
[----:B------:R-:W-:Y:S05]  /*1420*/  BSYNC B0 ;  /* 0x0000000000007941 */ /* 0x000fea0003800000 */
.L_x_1151:
[----:B------:R-:W-:Y:S01]  /*1430*/  ISETP.GE.AND P0, PT, R0, UR6, PT ;  /* 0x0000000600007c0c */ /* 0x000fe2000bf06270 */
[----:B------:R-:W-:-:S12]  /*1440*/  BSSY B0, `(.L_x_1154) ;  /* 0x0000276000007945 */ /* 0x000fd80003800000 */
[----:B------:R-:W-:Y:S05]  /*1450*/  @P0 BRA `(.L_x_1155) ;  /* 0x0000002400d00947 */ /* 0x000fea0003800000 */
[----:B------:R-:W1:Y:S01]  /*1460*/  LDC R8, c[0x0][0x218] ;  /* 0x00008600ff087b82 */ /* 0x000e620000000800 */
[----:B0-----:R-:W-:Y:S02]  /*1470*/  CS2R R2, SRZ ;  /* 0x0000000000027805 */ /* 0x001fe4000001ff00 */
[----:B-1----:R-:W-:-:S13]  /*1480*/  ISETP.NE.AND P0, PT, R8, RZ, PT ;  /* 0x000000ff0800720c */ /* 0x002fda0003f05270 */
        /* <DEDUP_REMOVED lines=299> */
.L_x_1156:
[----:B------:R-:W-:Y:S02]  /*2740*/  ULDC.64 UR8, c[0x0][0x418] ;  /* 0x0001060000087ab9 */ /* 0x000fe40000000a00 */
[----:B------:R-:W-:-:S04]  /*2750*/  IADD3 R4, P0, R2, UR8, RZ ;  /* 0x0000000802047c10 */ /* 0x000fc8000ff1e0ff */
[----:B------:R-:W-:Y:S01]  /*2760*/  IADD3.X R5, RZ, UR9, RZ, P0, !PT ;  /* 0x00000009ff057c10 */ /* 0x000fe200087fe4ff */
[----:B------:R-:W-:-:S04]  /*2770*/  ULDC.64 UR8, c[0x0][0x410] ;  /* 0x0001040000087ab9 */ /* 0x000fc80000000a00 */
[----:B------:R-:W2:Y:S01]  /*2780*/  LDG.E.U16 R4, desc[UR4][R4.64] ;  /* 0x0000000404047981 */ /* 0x000ea2000c1e1500 */
[----:B------:R-:W-:Y:S01]  /*2790*/  IADD3 R2, P0, R3, UR8, RZ ;  /* 0x0000000803027c10 */ /* 0x000fe2000ff1e0ff */
[----:B------:R-:W-:-:S03]  /*27a0*/  VIADD R0, R0, 0x80 ;  /* 0x0000008000007836 */ /* 0x000fc60000000000 */
[----:B------:R-:W-:Y:S02]  /*27b0*/  IADD3.X R3, RZ, UR9, RZ, P0, !PT ;  /* 0x00000009ff037c10 */ /* 0x000fe400087fe4ff */
[----:B------:R-:W-:Y:S02]  /*27c0*/  ISETP.GE.AND P0, PT, R0, UR6, PT ;  /* 0x0000000600007c0c */ /* 0x000fe4000bf06270 */
[----:B--2---:R-:W-:-:S04]  /*27d0*/  SHF.L.U32 R6, R4, 0x10, RZ ;  /* 0x0000001004067819 */ /* 0x004fc800000006ff */
        /* <DEDUP_REMOVED lines=305> */
.L_x_1157:
        /* <DEDUP_REMOVED lines=8> */
[----:B--2---:R-:W-:-:S04]  /*3b70*/  SHF.L.U32 R6, R4, 0x10, RZ ;  /* 0x0000001004067819 */ /* 0x004fc800000006ff */
[----:B------:R-:W-:-:S05]  /*3b80*/  SHF.R.U32.HI R7, RZ, 0x1f, R6 ;  /* 0x0000001fff077819 */ /* 0x000fca0000011606 */
[----:B------:R2:W-:Y:S02]  /*3b90*/  STG.E.U8 desc[UR4][R2.64], R7 ;  /* 0x0000000702007986 */ /* 0x0005e4000c101104 */
.L_x_1155:
[----:B------:R-:W-:Y:S05]  /*3ba0*/  BSYNC B0 ;  /* 0x0000000000007941 */ /* 0x000fea0003800000 */
.L_x_1154:
[----:B------:R-:W-:-:S13]  /*3bb0*/  ISETP.GE.AND P0, PT, R0, UR6, PT ;  /* 0x0000000600007c0c */ /* 0x000fda000bf06270 */
[----:B------:R-:W-:Y:S05]  /*3bc0*/  @P0 EXIT ;  /* 0x000000000000094d */ /* 0x000fea0003800000 */
[----:B------:R-:W3:Y:S01]  /*3bd0*/  LDC R8, c[0x0][0x218] ;  /* 0x00008600ff087b82 */ /* 0x000ee20000000800 */
[----:B012---:R-:W-:Y:S02]  /*3be0*/  CS2R R2, SRZ ;  /* 0x0000000000027805 */ /* 0x007fe4000001ff00 */
[----:B---3--:R-:W-:-:S13]  /*3bf0*/  ISETP.NE.AND P0, PT, R8, RZ, PT ;  /* 0x000000ff0800720c */ /* 0x008fda0003f05270 */
[----:B------:R-:W-:Y:S05]  /*3c00*/  @!P0 BRA `(.L_x_1158) ;  /* 0x0000001000a88947 */ /* 0x000fea0003800000 */
[----:B------:R-:W-:Y:S01]  /*3c10*/  MOV R2, RZ ;  /* 0x000000ff00027202 */ /* 0x000fe20000000f00 */
[----:B------:R-:W-:Y:S01]  /*3c20*/  ULDC.64 UR6, c[0x0][0x220] ;  /* 0x0000880000067ab9 */ /* 0x000fe20000000a00 */
[----:B------:R-:W-:Y:S02]  /*3c30*/  MOV R3, R0 ;  /* 0x0000000000037202 */ /* 0x000fe40000000f00 */
[----:B------:R-:W-:Y:S01]  /*3c40*/  ISETP.NE.AND P0, PT, R8, 0x1, PT ;  /* 0x000000010800780c */ /* 0x000fe20003f05270 */
        /* <DEDUP_REMOVED lines=279> */
[----:B------:R-:W-:Y:S01]  /*4dc0*/  SHF.R.U32.HI R7, RZ, UR6, R6 ;  /* 0x00000006ff077c19 */ /* 0x000fe20008011606 */
[----:B------:R-:W-:Y:S01]  /*4dd0*/  ULDC.64 UR6, c[0x0][0x400] ;  /* 0x0001000000067ab9 */ /* 0x000fe20000000a00 */
[----:B------:R-:W-:Y:S02]  /*4de0*/  @P0 MOV R6, RZ ;  /* 0x000000ff00060202 */ /* 0x000fe40000000f00 */
[----:B------:R-:W-:Y:S01]  /*4df0*/  IADD3 R4, -R7, RZ, RZ ;  /* 0x000000ff07047210 */ /* 0x000fe20007ffe1ff */
[----:B------:R-:W1:Y:S04]  /*4e00*/  @P0 LDC R11, c[0x0][0x33c] ;  /* 0x0000cf00ff0b0b82 */ /* 0x000e680000000800 */
[----:B------:R-:W-:-:S04]  /*4e10*/  IMAD R4, R4, UR8, R5 ;  /* 0x0000000804047c24 */ /* 0x000fc8000f8e0205 */
[----:B------:R-:W2:Y:S01]  /*4e20*/  @P0 LDC.64 R12, c[0x0][0x408] ;  /* 0x00010200ff0c0b82 */ /* 0x000ea20000000a00 */
[C---:B------:R-:W-:Y:S02]  /*4e30*/  IMAD R3, R4.reuse, UR6, R3 ;  /* 0x0000000604037c24 */ /* 0x040fe4000f8e0203 */
[----:B------:R-:W-:Y:S02]  /*4e40*/  IMAD R2, R4, UR7, R2 ;  /* 0x0000000704027c24 */ /* 0x000fe4000f8e0202 */
[----:B0-----:R-:W-:-:S05]  /*4e50*/  @P0 IMAD.HI.U32 R0, R7, R8, R6 ;  /* 0x0000000807000227 */ /* 0x001fca00078e0006 */
[----:B------:R-:W-:-:S04]  /*4e60*/  @P0 SHF.R.U32.HI R0, RZ, R9, R0 ;  /* 0x00000009ff000219 */ /* 0x000fc80000011600 */
[----:B------:R-:W-:-:S05]  /*4e70*/  @P0 IADD3 R6, -R0, RZ, RZ ;  /* 0x000000ff00060210 */ /* 0x000fca0007ffe1ff */
[----:B-1----:R-:W-:-:S04]  /*4e80*/  @P0 IMAD R6, R11, R6, R7 ;  /* 0x000000060b060224 */ /* 0x002fc800078e0207 */
[C---:B--2---:R-:W-:Y:S02]  /*4e90*/  @P0 IMAD R3, R6.reuse, R12, R3 ;  /* 0x0000000c06030224 */ /* 0x044fe400078e0203 */
[----:B------:R-:W-:-:S07]  /*4ea0*/  @P0 IMAD R2, R6, R13, R2 ;  /* 0x0000000d06020224 */ /* 0x000fce00078e0202 */
.L_x_1158:
[----:B------:R-:W-:Y:S02]  /*4eb0*/  ULDC.64 UR6, c[0x0][0x418] ;  /* 0x0001060000067ab9 */ /* 0x000fe40000000a00 */
[----:B------:R-:W-:-:S04]  /*4ec0*/  IADD3 R4, P0, R2, UR6, RZ ;  /* 0x0000000602047c10 */ /* 0x000fc8000ff1e0ff */
[----:B------:R-:W-:Y:S01]  /*4ed0*/  IADD3.X R5, RZ, UR7, RZ, P0, !PT ;  /* 0x00000007ff057c10 */ /* 0x000fe200087fe4ff */
[----:B------:R-:W-:-:S04]  /*4ee0*/  ULDC.64 UR6, c[0x0][0x410] ;  /* 0x0001040000067ab9 */ /* 0x000fc80000000a00 */
[----:B------:R-:W2:Y:S01]  /*4ef0*/  LDG.E.U16 R4, desc[UR4][R4.64] ;  /* 0x0000000404047981 */ /* 0x000ea2000c1e1500 */
[----:B------:R-:W-:-:S04]  /*4f00*/  IADD3 R2, P0, R3, UR6, RZ ;  /* 0x0000000603027c10 */ /* 0x000fc8000ff1e0ff */
[----:B------:R-:W-:Y:S02]  /*4f10*/  IADD3.X R3, RZ, UR7, RZ, P0, !PT ;  /* 0x00000007ff037c10 */ /* 0x000fe400087fe4ff */
[----:B--2---:R-:W-:-:S04]  /*4f20*/  SHF.L.U32 R0, R4, 0x10, RZ ;  /* 0x0000001004007819 */ /* 0x004fc800000006ff */
[----:B------:R-:W-:-:S05]  /*4f30*/  SHF.R.U32.HI R7, RZ, 0x1f, R0 ;  /* 0x0000001fff077819 */ /* 0x000fca0000011600 */
[----:B------:R-:W-:Y:S01]  /*4f40*/  STG.E.U8 desc[UR4][R2.64], R7 ;  /* 0x0000000702007986 */ /* 0x000fe2000c101104 */
[----:B------:R-:W-:Y:S05]  /*4f50*/  EXIT ;  /* 0x000000000000794d */ /* 0x000fea0003800000 */
.L_x_1159:
        /* <DEDUP_REMOVED lines=10> */
.L_x_23437:


//--------------------- .text._ZN2at6native27unrolled_elementwise_kernelIZZZNS0_19signbit_kernel_cudaERNS_18TensorIteratorBaseEENKUlvE0_clEvENKUlvE1_clEvEUlN3c108BFloat16EE_St5arrayIPcLm2EELi4E23TrivialOffsetCalculatorILi1EjESD_NS0_6memory15LoadWithoutCastENSE_16StoreWithoutCastEEEviT_T0_T2_T3_T4_T5_ --------------------------
	.section	.text._ZN2at6native27unrolled_elementwise_kernelIZZZNS0_19signbit_kernel_cudaERNS_18TensorIteratorBaseEENKUlvE0_clEvENKUlvE1_clEvEUlN3c108BFloat16EE_St5arrayIPcLm2EELi4E23TrivialOffsetCalculatorILi1EjESD_NS0_6memory15LoadWithoutCastENSE_16StoreWithoutCastEEEviT_T0_T2_T3_T4_T5_,"ax",@progbits
	.align	128
        .global         _ZN2at6native27unrolled_elementwise_kernelIZZZNS0_19signbit_kernel_cudaERNS_18TensorIteratorBaseEENKUlvE0_clEvENKUlvE1_clEvEUlN3c108BFloat16EE_St5arrayIPcLm2EELi4E23TrivialOffsetCalculatorILi1EjESD_NS0_6memory15LoadWithoutCastENSE_16StoreWithoutCastEEEviT_T0_T2_T3_T4_T5_
        .type           _ZN2at6native27unrolled_elementwise_kernelIZZZNS0_19signbit_kernel_cudaERNS_18TensorIteratorBaseEENKUlvE0_clEvENKUlvE1_clEvEUlN3c108BFloat16EE_St5arrayIPcLm2EELi4E23TrivialOffsetCalculatorILi1EjESD_NS0_6memory15LoadWithoutCastENSE_16StoreWithoutCastEEEviT_T0_T2_T3_T4_T5_,@function
        .size           _ZN2at6native27unrolled_elementwise_kernelIZZZNS0_19signbit_kernel_cudaERNS_18TensorIteratorBaseEENKUlvE0_clEvENKUlvE1_clEvEUlN3c108BFloat16EE_St5arrayIPcLm2EELi4E23TrivialOffsetCalculatorILi1EjESD_NS0_6memory15LoadWithoutCastENSE_16StoreWithoutCastEEEviT_T0_T2_T3_T4_T5_,(.L_x_23438 - _ZN2at6native27unrolled_elementwise_kernelIZZZNS0_19signbit_kernel_cudaERNS_18TensorIteratorBaseEENKUlvE0_clEvENKUlvE1_clEvEUlN3c108BFloat16EE_St5arrayIPcLm2EELi4E23TrivialOffsetCalculatorILi1EjESD_NS0_6memory15LoadWithoutCastENSE_16StoreWithoutCastEEEviT_T0_T2_T3_T4_T5_)
        .other          _ZN2at6native27unrolled_elementwise_kernelIZZZNS0_19signbit_kernel_cudaERNS_18TensorIteratorBaseEENKUlvE0_clEvENKUlvE1_clEvEUlN3c108BFloat16EE_St5arrayIPcLm2EELi4E23TrivialOffsetCalculatorILi1EjESD_NS0_6memory15LoadWithoutCastENSE_16StoreWithoutCastEEEviT_T0_T2_T3_T4_T5_,@"STO_CUDA_ENTRY STV_DEFAULT"
_ZN2at6native27unrolled_elementwise_kernelIZZZNS0_19signbit_kernel_cudaERNS_18TensorIteratorBaseEENKUlvE0_clEvENKUlvE1_clEvEUlN3c108BFloat16EE_St5arrayIPcLm2EELi4E23TrivialOffsetCalculatorILi1EjESD_NS0_6memory15LoadWithoutCastENSE_16StoreWithoutCastEEEviT_T0_T2_T3_T4_T5_:
.text._ZN2at6native27unrolled_elementwise_kernelIZZZNS0_19signbit_kernel_cudaERNS_18TensorIteratorBaseEENKUlvE0_clEvENKUlvE1_clEvEUlN3c108BFloat16EE_St5arrayIPcLm2EELi4E23TrivialOffsetCalculatorILi1EjESD_NS0_6memory15LoadWithoutCastENSE_16StoreWithoutCastEEEviT_T0_T2_T3_T4_T5_:
[----:B------:R-:W-:Y:S01]  /*0000*/  LDC R1, c[0x0][0x28] ;  /* 0x00000a00ff017b82 */ /* 0x000fe20000000800 */
[----:B------:R-:W0:Y:S07]  /*0010*/  S2R R0, SR_CTAID.X ;  /* 0x0000000000007919 */ /* 0x000e2e0000002500 */
[----:B------:R-:W0:Y:S01]  /*0020*/  LDC R7, c[0x0][0x210] ;  /* 0x00008400ff077b82 */ /* 0x000e220000000800 */
[----:B------:R-:W-:Y:S01]  /*0030*/  PRMT R14, RZ, 0x7610, R14 ;  /* 0x00007610ff0e7816 */ /* 0x000fe2000000000e */
[----:B------:R-:W-:Y:S01]  /*0040*/  ULDC.64 UR4, c[0x0][0x208] ;  /* 0x0000820000047ab9 */ /* 0x000fe20000000a00 */
[----:B------:R-:W1:Y:S01]  /*0050*/  S2R R9, SR_TID.X ;  /* 0x0000000000097919 */ /* 0x000e620000002100 */
[----:B------:R-:W-:Y:S01]  /*0060*/  PRMT R8, RZ, 0x7610, R8 ;  /* 0x00007610ff087816 */ /* 0x000fe20000000008 */
[----:B0-----:R-:W-:-:S02]  /*0070*/  IMAD R2, R0, -0x200, R7 ;  /* 0xfffffe0000027824 */ /* 0x001fc400078e0207 */
[----:B-1----:R-:W-:-:S03]  /*0080*/  IMAD.MOV.U32 R13, RZ, RZ, R9 ;  /* 0x000000ffff0d7224 */ /* 0x002fc600078e0009 */
[----:B------:R-:W-:-:S13]  /*0090*/  ISETP.GE.AND P0, PT, R9, R2, PT ;  /* 0x000000020900720c */ /* 0x000fda0003f06270 */
[----:B------:R-:W-:Y:S01]  /*00a0*/  @!P0 VIADD R13, R9, 0x80 ;  /* 0x00000080090d8836 */ /* 0x000fe20000000000 */
[----:B------:R-:W0:Y:S01]  /*00b0*/  @!P0 LDC.64 R6, c[0x0][0x220] ;  /* 0x00008800ff068b82 */ /* 0x000e220000000a00 */
[----:B------:R-:W-:-:S03]  /*00c0*/  @!P0 LEA R15, R0, R9, 0x9 ;  /* 0x00000009000f8211 */ /* 0x000fc600078e48ff */
[----:B------:R-:W-:-:S13]  /*00d0*/  ISETP.GE.AND P1, PT, R13, R2, PT ;  /* 0x000000020d00720c */ /* 0x000fda0003f26270 */
[----:B------:R-:W-:Y:S01]  /*00e0*/  @!P1 IMAD R19, R0, 0x200, R13 ;  /* 0x0000020000139824 */ /* 0x000fe200078e020d */
[----:B------:R-:W1:Y:S01]  /*00f0*/  @!P1 LDC.64 R16, c[0x0][0x220] ;  /* 0x00008800ff109b82 */ /* 0x000e620000000a00 */
[----:B------:R-:W-:-:S05]  /*0100*/  @!P1 VIADD R13, R13, 0x80 ;  /* 0x000000800d0d9836 */ /* 0x000fca0000000000 */
[----:B------:R-:W-:Y:S01]  /*0110*/  ISETP.GE.AND P3, PT, R13, R2, PT ;  /* 0x000000020d00720c */ /* 0x000fe20003f66270 */
[----:B0-----:R-:W-:-:S05]  /*0120*/  @!P0 IMAD.WIDE.U32 R6, R15, 0x2, R6 ;  /* 0x000000020f068825 */ /* 0x001fca00078e0006 */
[----:B------:R0:W2:Y:S07]  /*0130*/  @!P0 LDG.E.U16 R14, desc[UR4][R6.64] ;  /* 0x00000004060e8981 */ /* 0x0000ae000c1e1500 */
[----:B------:R-:W3:Y:S01]  /*0140*/  @!P3 LDC.64 R10, c[0x0][0x220] ;  /* 0x00008800ff0abb82 */ /* 0x000ee20000000a00 */
[----:B------:R-:W-:Y:S02]  /*0150*/  @!P3 IMAD R21, R0, 0x200, R13 ;  /* 0x000002000015b824 */ /* 0x000fe400078e020d */
[----:B------:R-:W-:-:S02]  /*0160*/  @!P3 VIADD R13, R13, 0x80 ;  /* 0x000000800d0db836 */ /* 0x000fc40000000000 */
[----:B-1----:R-:W-:-:S03]  /*0170*/  @!P1 IMAD.WIDE.U32 R16, R19, 0x2, R16 ;  /* 0x0000000213109825 */ /* 0x002fc600078e0010 */
[----:B------:R-:W-:-:S13]  /*0180*/  ISETP.GE.AND P2, PT, R13, R2, PT ;  /* 0x000000020d00720c */ /* 0x000fda0003f46270 */
[----:B------:R-:W1:Y:S01]  /*0190*/  @!P2 LDC.64 R18, c[0x0][0x220] ;  /* 0x00008800ff12ab82 */ /* 0x000e620000000a00 */
[----:B---3--:R-:W-:Y:S01]  /*01a0*/  @!P3 IMAD.WIDE.U32 R20, R21, 0x2, R10 ;  /* 0x000000021514b825 */ /* 0x008fe200078e000a */
[----:B------:R-:W-:-:S04]  /*01b0*/  PRMT R10, RZ, 0x7610, R10 ;  /* 0x00007610ff0a7816 */ /* 0x000fc8000000000a */
[----:B------:R-:W3:Y:S04]  /*01c0*/  @!P3 LDG.E.U16 R8, desc[UR4][R20.64] ;  /* 0x000000041408b981 */ /* 0x000ee8000c1e1500 */
[----:B------:R4:W3:Y:S01]  /*01d0*/  @!P1 LDG.E.U16 R10, desc[UR4][R16.64] ;  /* 0x00000004100a9981 */ /* 0x0008e2000c1e1500 */
[----:B------:R-:W-:Y:S02]  /*01e0*/  @!P2 IMAD R11, R0, 0x200, R13 ;  /* 0x00000200000ba824 */ /* 0x000fe400078e020d */
[----:B------:R-:W4:Y:S01]  /*01f0*/  @!P0 LDC.64 R12, c[0x0][0x218] ;  /* 0x00008600ff0c8b82 */ /* 0x000f220000000a00 */
[----:B------:R-:W-:-:S05]  /*0200*/  MOV R15, R9 ;  /* 0x00000009000f7202 */ /* 0x000fca0000000f00 */
[----:B0-----:R-:W-:Y:S02]  /*0210*/  VIADD R7, R15, 0x100 ;  /* 0x000001000f077836 */ /* 0x001fe40000000000 */
[----:B-1----:R-:W-:Y:S01]  /*0220*/  @!P2 IMAD.WIDE.U32 R18, R11, 0x2, R18 ;  /* 0x000000020b12a825 */ /* 0x002fe200078e0012 */
[----:B------:R-:W-:-:S06]  /*0230*/  PRMT R11, RZ, 0x7610, R11 ;  /* 0x00007610ff0b7816 */ /* 0x000fcc000000000b */
[----:B------:R0:W5:Y:S01]  /*0240*/  @!P2 LDG.E.U16 R11, desc[UR4][R18.64] ;  /* 0x00000004120ba981 */ /* 0x000162000c1e1500 */
[----:B------:R-:W-:Y:S01]  /*0250*/  ISETP.GE.AND P2, PT, R7, R2, PT ;  /* 0x000000020700720c */ /* 0x000fe20003f46270 */
[----:B------:R-:W-:-:S05]  /*0260*/  @!P0 IMAD R7, R0, 0x200, R9 ;  /* 0x0000020000078824 */ /* 0x000fca00078e0209 */
[----:B----4-:R-:W-:Y:S01]  /*0270*/  @!P0 IADD3 R6, P3, R7, R12, RZ ;  /* 0x0000000c07068210 */ /* 0x010fe20007f7e0ff */
[----:B------:R-:W-:-:S04]  /*0280*/  VIADD R23, R15, 0x80 ;  /* 0x000000800f177836 */ /* 0x000fc80000000000 */
[----:B------:R-:W-:Y:S01]  /*0290*/  @!P0 IMAD.X R7, RZ, RZ, R13, P3 ;  /* 0x000000ffff078224 */ /* 0x000fe200018e060d */
[----:B------:R-:W-:Y:S01]  /*02a0*/  IADD3 R17, R15, 0x180, RZ ;  /* 0x000001800f117810 */ /* 0x000fe20007ffe0ff */
[----:B------:R-:W-:Y:S01]  /*02b0*/  @!P0 IMAD.MOV.U32 R15, RZ, RZ, R23 ;  /* 0x000000ffff0f8224 */ /* 0x000fe200078e0017 */
[----:B------:R-:W-:-:S04]  /*02c0*/  ISETP.GE.AND P1, PT, R23, R2, PT ;  /* 0x000000021700720c */ /* 0x000fc80003f26270 */
[----:B------:R-:W-:Y:S01]  /*02d0*/  ISETP.GE.AND P3, PT, R15, R2, PT ;  /* 0x000000020f00720c */ /* 0x000fe20003f66270 */
[----:B------:R-:W-:Y:S01]  /*02e0*/  BSSY B0, `(.L_x_1160) ;  /* 0x0000015000007945 */ /* 0x000fe20003800000 */
[----:B--2---:R-:W-:-:S05]  /*02f0*/  @!P0 IMAD.U32 R14, R14, 0x10000, RZ ;  /* 0x000100000e0e8824 */ /* 0x004fca00078e00ff */
[----:B------:R-:W-:-:S05]  /*0300*/  @!P0 SHF.R.U32.HI R5, RZ, 0x1f, R14 ;  /* 0x0000001fff058819 */ /* 0x000fca000001160e */
[----:B------:R0:W-:Y:S01]  /*0310*/  @!P0 STG.E.U8 desc[UR4][R6.64], R5 ;  /* 0x0000000506008986 */ /* 0x0001e2000c101104 */
[----:B---3--:R-:W-:Y:S01]  /*0320*/  @!P2 IMAD.U32 R8, R8, 0x10000, RZ ;  /* 0x000100000808a824 */ /* 0x008fe200078e00ff */
[----:B------:R-:W-:-:S04]  /*0330*/  @!P1 SHF.L.U32 R10, R10, 0x10, RZ ;  /* 0x000000100a0a9819 */ /* 0x000fc800000006ff */
[----:B------:R-:W-:Y:S02]  /*0340*/  @!P2 SHF.R.U32.HI R4, RZ, 0x1f, R8 ;  /* 0x0000001fff04a819 */ /* 0x000fe40000011608 */
[----:B------:R-:W-:Y:S01]  /*0350*/  @!P1 SHF.R.U32.HI R3, RZ, 0x1f, R10 ;  /* 0x0000001fff039819 */ /* 0x000fe2000001160a */
[----:B0-----:R-:W-:Y:S06]  /*0360*/  @P3 BRA `(.L_x_1161) ;  /* 0x0000000000303947 */ /* 0x001fec0003800000 */
[----:B------:R-:W-:Y:S01]  /*0370*/  IMAD R6, R0, 0x200, R15 ;  /* 0x0000020000067824 */ /* 0x000fe200078e020f */
[----:B------:R-:W-:Y:S01]  /*0380*/  ULDC.64 UR6, c[0x0][0x218] ;  /* 0x0000860000067ab9 */ /* 0x000fe20000000a00 */
[----:B------:R-:W-:-:S03]  /*0390*/  VIADD R15, R15, 0x80 ;  /* 0x000000800f0f7836 */ /* 0x000fc60000000000 */
[----:B------:R-:W-:Y:S02]  /*03a0*/  IADD3 R6, P0, R6, UR6, RZ ;  /* 0x0000000606067c10 */ /* 0x000fe4000ff1e0ff */
[----:B------:R-:W-:-:S03]  /*03b0*/  ISETP.GE.AND P1, PT, R15, R2, PT ;  /* 0x000000020f00720c */ /* 0x000fc60003f26270 */
[----:B------:R-:W-:-:S05]  /*03c0*/  IMAD.X R7, RZ, RZ, UR7, P0 ;  /* 0x00000007ff077e24 */ /* 0x000fca00080e06ff */
[----:B------:R0:W-:Y:S05]  /*03d0*/  STG.E.U8 desc[UR4][R6.64], R3 ;  /* 0x0000000306007986 */ /* 0x0001ea000c101104 */
[----:B------:R-:W-:Y:S01]  /*03e0*/  @!P1 LEA R8, R0, R15, 0x9 ;  /* 0x0000000f00089211 */ /* 0x000fe200078e48ff */
[----:B------:R-:W-:-:S03]  /*03f0*/  @!P1 VIADD R15, R15, 0x80 ;  /* 0x000000800f0f9836 */ /* 0x000fc60000000000 */
[----:B------:R-:W-:-:S05]  /*0400*/  @!P1 IADD3 R8, P2, R8, UR6, RZ ;  /* 0x0000000608089c10 */ /* 0x000fca000ff5e0ff */
[----:B------:R-:W-:-:S05]  /*0410*/  @!P1 IMAD.X R9, RZ, RZ, UR7, P2 ;  /* 0x00000007ff099e24 */ /* 0x000fca00090e06ff */
[----:B------:R0:W-:Y:S03]  /*0420*/  @!P1 STG.E.U8 desc[UR4][R8.64], R4 ;  /* 0x0000000408009986 */ /* 0x0001e6000c101104 */
.L_x_1161:
[----:B------:R-:W-:Y:S05]  /*0430*/  BSYNC B0 ;  /* 0x0000000000007941 */ /* 0x000fea0003800000 */
.L_x_1160:
[-C--:B------:R-:W-:Y:S02]  /*0440*/  ISETP.GE.AND P1, PT, R15, R2.reuse, PT ;  /* 0x000000020f00720c */ /* 0x080fe40003f26270 */
[----:B------:R-:W-:-:S11]  /*0450*/  ISETP.GE.AND P0, PT, R17, R2, PT ;  /* 0x000000021100720c */ /* 0x000fd60003f06270 */
[----:B------:R-:W-:Y:S05]  /*0460*/  @P1 EXIT ;  /* 0x000000000000194d */ /* 0x000fea0003800000 */
[----:B------:R-:W-:Y:S01]  /*0470*/  LEA R0, R0, R15, 0x9 ;  /* 0x0000000f00007211 */ /* 0x000fe200078e48ff */
[----:B------:R-:W-:Y:S01]  /*0480*/  ULDC.64 UR6, c[0x0][0x218] ;  /* 0x0000860000067ab9 */ /* 0x000fe20000000a00 */
[----:B-----5:R-:W-:Y:S02]  /*0490*/  @!P0 IMAD.U32 R11, R11, 0x10000, RZ ;  /* 0x000100000b0b8824 */ /* 0x020fe400078e00ff */
[----:B------:R-:W-:-:S03]  /*04a0*/  IADD3 R2, P1, R0, UR6, RZ ;  /* 0x0000000600027c10 */ /* 0x000fc6000ff3e0ff */
[----:B------:R-:W-:Y:S02]  /*04b0*/  @!P0 SHF.R.U32.HI R5, RZ, 0x1f, R11 ;  /* 0x0000001fff058819 */ /* 0x000fe4000001160b */
[----:B0-----:R-:W-:-:S05]  /*04c0*/  IMAD.X R3, RZ, RZ, UR7, P1 ;  /* 0x00000007ff037e24 */ /* 0x001fca00088e06ff */
[----:B------:R-:W-:Y:S01]  /*04d0*/  STG.E.U8 desc[UR4][R2.64], R5 ;  /* 0x0000000502007986 */ /* 0x000fe2000c101104 */
[----:B------:R-:W-:Y:S05]  /*04e0*/  EXIT ;  /* 0x000000000000794d */ /* 0x000fea0003800000 */
.L_x_1162:
        /* <DEDUP_REMOVED lines=9> */
.L_x_23438:


//--------------------- .text._ZN2at6native29vectorized_elementwise_kernelILi2EZZZNS0_19signbit_kernel_cudaERNS_18TensorIteratorBaseEENKUlvE0_clEvENKUlvE1_clEvEUlN3c108BFloat16EE_St5arrayIPcLm2EEEEviT0_T1_ --------------------------
	.section	.text._ZN2at6native29vectorized_elementwise_kernelILi2EZZZNS0_19signbit_kernel_cudaERNS_18TensorIteratorBaseEENKUlvE0_clEvENKUlvE1_clEvEUlN3c108BFloat16EE_St5arrayIPcLm2EEEEviT0_T1_,"ax",@progbits
	.align	128
        .global         _ZN2at6native29vectorized_elementwise_kernelILi2EZZZNS0_19signbit_kernel_cudaERNS_18TensorIteratorBaseEENKUlvE0_clEvENKUlvE1_clEvEUlN3c108BFloat16EE_St5arrayIPcLm2EEEEviT0_T1_
        .type           _ZN2at6native29vectorized_elementwise_kernelILi2EZZZNS0_19signbit_kernel_cudaERNS_18TensorIteratorBaseEENKUlvE0_clEvENKUlvE1_clEvEUlN3c108BFloat16EE_St5arrayIPcLm2EEEEviT0_T1_,@function
        .size           _ZN2at6native29vectorized_elementwise_kernelILi2EZZZNS0_19signbit_kernel_cudaERNS_18TensorIteratorBaseEENKUlvE0_clEvENKUlvE1_clEvEUlN3c108BFloat16EE_St5arrayIPcLm2EEEEviT0_T1_,(.L_x_23439 - _ZN2at6native29vectorized_elementwise_kernelILi2EZZZNS0_19signbit_kernel_cudaERNS_18TensorIteratorBaseEENKUlvE0_clEvENKUlvE1_clEvEUlN3c108BFloat16EE_St5arrayIPcLm2EEEEviT0_T1_)
        .other          _ZN2at6native29vectorized_elementwise_kernelILi2EZZZNS0_19signbit_kernel_cudaERNS_18TensorIteratorBaseEENKUlvE0_clEvENKUlvE1_clEvEUlN3c108BFloat16EE_St5arrayIPcLm2EEEEviT0_T1_,@"STO_CUDA_ENTRY STV_DEFAULT"
_ZN2at6native29vectorized_elementwise_kernelILi2EZZZNS0_19signbit_kernel_cudaERNS_18TensorIteratorBaseEENKUlvE0_clEvENKUlvE1_clEvEUlN3c108BFloat16EE_St5arrayIPcLm2EEEEviT0_T1_:
.text._ZN2at6native29vectorized_elementwise_kernelILi2EZZZNS0_19signbit_kernel_cudaERNS_18TensorIteratorBaseEENKUlvE0_clEvENKUlvE1_clEvEUlN3c108BFloat16EE_St5arrayIPcLm2EEEEviT0_T1_:
        /* <DEDUP_REMOVED lines=16> */
[----:B------:R-:W5:Y:S01]  /*0100*/  LDG.E R11, desc[UR4][R4.64+0x600] ;  /* 0x00060004040b7981 */ /* 0x000f62000c1e1900 */
[----:B------:R-:W-:-:S05]  /*0110*/  IADD3 R2, P0, R2, UR6, RZ ;  /* 0x0000000602027c10 */ /* 0x000fca000ff1e0ff */
[----:B------:R-:W-:Y:S02]  /*0120*/  IMAD.X R3, RZ, RZ, UR7, P0 ;  /* 0x00000007ff037e24 */ /* 0x000fe400080e06ff */
[----:B------:R-:W-:Y:S01]  /*0130*/  IMAD.WIDE R2, R7, 0x2, R2 ;  /* 0x0000000207027825 */ /* 0x000fe200078e0202 */
[----:B--2---:R-:W-:-:S03]  /*0140*/  PRMT R0, R8, 0x7632, R0 ;  /* 0x0000763208007816 */ /* 0x004fc60000000000 */
[----:B------:R-:W-:Y:S01]  /*0150*/  IMAD.U32 R8, R8, 0x10000, RZ ;  /* 0x0001000008087824 */ /* 0x000fe200078e00ff */
[C---:B---3--:R-:W-:Y:S01]  /*0160*/  PRMT R6, R9.reuse, 0x7632, R6 ;  /* 0x0000763209067816 */ /* 0x048fe20000000006 */
[----:B------:R-:W-:-:S03]  /*0170*/  IMAD.U32 R9, R9, 0x10000, RZ ;  /* 0x0001000009097824 */ /* 0x000fc600078e00ff */
[----:B------:R-:W-:Y:S01]  /*0180*/  SHF.R.U32.HI R8, RZ, 0x1f, R8 ;  /* 0x0000001fff087819 */ /* 0x000fe20000011608 */
[----:B------:R-:W-:Y:S01]  /*0190*/  IMAD.U32 R0, R0, 0x10000, RZ ;  /* 0x0001000000007824 */ /* 0x000fe200078e00ff */
[C---:B----4-:R-:W-:Y:S01]  /*01a0*/  PRMT R7, R10.reuse, 0x7632, R7 ;  /* 0x000076320a077816 */ /* 0x050fe20000000007 */
[----:B------:R-:W-:Y:S01]  /*01b0*/  IMAD.U32 R10, R10, 0x10000, RZ ;  /* 0x000100000a0a7824 */ /* 0x000fe200078e00ff */
[----:B------:R-:W-:Y:S01]  /*01c0*/  SHF.R.U32.HI R9, RZ, 0x1f, R9 ;  /* 0x0000001fff097819 */ /* 0x000fe20000011609 */
[----:B------:R-:W-:Y:S01]  /*01d0*/  IMAD.U32 R6, R6, 0x10000, RZ ;  /* 0x0001000006067824 */ /* 0x000fe200078e00ff */
[C---:B-----5:R-:W-:Y:S01]  /*01e0*/  PRMT R4, R11.reuse, 0x7632, R4 ;  /* 0x000076320b047816 */ /* 0x060fe20000000004 */
[----:B------:R-:W-:Y:S01]  /*01f0*/  IMAD.U32 R5, R11, 0x10000, RZ ;  /* 0x000100000b057824 */ /* 0x000fe200078e00ff */
[----:B------:R-:W-:Y:S01]  /*0200*/  SHF.R.U32.HI R10, RZ, 0x1f, R10 ;  /* 0x0000001fff0a7819 */ /* 0x000fe2000001160a */
[----:B------:R-:W-:Y:S01]  /*0210*/  IMAD.U32 R7, R7, 0x10000, RZ ;  /* 0x0001000007077824 */ /* 0x000fe200078e00ff */
[----:B------:R-:W-:Y:S01]  /*0220*/  SHF.R.U32.HI R6, RZ, 0x1f, R6 ;  /* 0x0000001fff067819 */ /* 0x000fe20000011606 */
[----:B------:R-:W-:Y:S01]  /*0230*/  IMAD.U32 R4, R4, 0x10000, RZ ;  /* 0x0001000004047824 */ /* 0x000fe200078e00ff */
[----:B------:R-:W-:-:S02]  /*0240*/  SHF.R.U32.HI R11, RZ, 0x1f, R5 ;  /* 0x0000001fff0b7819 */ /* 0x000fc40000011605 */
[----:B------:R-:W-:Y:S02]  /*0250*/  SHF.R.U32.HI R5, RZ, 0x1f, R0 ;  /* 0x0000001fff057819 */ /* 0x000fe40000011600 */
        /* <DEDUP_REMOVED lines=11> */
.L_x_1163:
[----:B------:R-:W0:Y:S01]  /*0310*/  S2R R11, SR_TID.X ;  /* 0x00000000000b7919 */ /* 0x000e220000002100 */
[----:B------:R-:W-:Y:S02]  /*0320*/  PRMT R18, RZ, 0x7610, R18 ;  /* 0x00007610ff127816 */ /* 0x000fe40000000012 */
[----:B0-----:R-:W-:Y:S02]  /*0330*/  ISETP.GE.AND P0, PT, R11, R0, PT ;  /* 0x000000000b00720c */ /* 0x001fe40003f06270 */
[----:B------:R-:W-:-:S11]  /*0340*/  MOV R29, R11 ;  /* 0x0000000b001d7202 */ /* 0x000fd60000000f00 */
        /* <DEDUP_REMOVED lines=54> */
[----:B0-----:R-:W-:Y:S02]  /*06b0*/  VIADD R23, R11, 0x80 ;  /* 0x000000800b177836 */ /* 0x001fe40000000000 */
[----:B------:R-:W-:-:S03]  /*06c0*/  @!P0 IMAD.IADD R15, R2, 0x1, R11 ;  /* 0x00000001020f8824 */ /* 0x000fc600078e020b */
[----:B------:R-:W-:Y:S01]  /*06d0*/  ISETP.GE.AND P6, PT, R23, R0, PT ;  /* 0x000000001700720c */ /* 0x000fe20003fc6270 */
[----:B------:R-:W-:Y:S01]  /*06e0*/  VIADD R17, R11, 0x280 ;  /* 0x000002800b117836 */ /* 0x000fe20000000000 */
[----:B-1----:R-:W-:Y:S01]  /*06f0*/  @!P0 IADD3 R12, P5, R15, R12, RZ ;  /* 0x0000000c0f0c8210 */ /* 0x002fe20007fbe0ff */
[----:B------:R-:W-:-:S03]  /*0700*/  VIADD R15, R11, 0x200 ;  /* 0x000002000b0f7836 */ /* 0x000fc60000000000 */
[-C--:B------:R-:W-:Y:S01]  /*0710*/  ISETP.GE.AND P4, PT, R17, R0.reuse, PT ;  /* 0x000000001100720c */ /* 0x080fe20003f86270 */
[C---:B------:R-:W-:Y:S02]  /*0720*/  VIADD R22, R11.reuse, 0x100 ;  /* 0x000001000b167836 */ /* 0x040fe40000000000 */
[----:B------:R-:W-:Y:S01]  /*0730*/  VIADD R17, R11, 0x380 ;  /* 0x000003800b117836 */ /* 0x000fe20000000000 */
[-C--:B------:R-:W-:Y:S01]  /*0740*/  ISETP.GE.AND P3, PT, R15, R0.reuse, PT ;  /* 0x000000000f00720c */ /* 0x080fe20003f66270 */
[C---:B------:R-:W-:Y:S01]  /*0750*/  VIADD R15, R11.reuse, 0x300 ;  /* 0x000003000b0f7836 */ /* 0x040fe20000000000 */
[----:B------:R-:W-:Y:S01]  /*0760*/  IADD3 R21, R11, 0x180, RZ ;  /* 0x000001800b157810 */ /* 0x000fe20007ffe0ff */
[----:B------:R-:W-:Y:S02]  /*0770*/  @!P0 IMAD.X R13, RZ, RZ, R13, P5 ;  /* 0x000000ffff0d8224 */ /* 0x000fe400028e060d */
[----:B------:R-:W-:Y:S01]  /*0780*/  @!P0 IMAD.MOV.U32 R11, RZ, RZ, R23 ;  /* 0x000000ffff0b8224 */ /* 0x000fe200078e0017 */
[----:B------:R-:W-:-:S02]  /*0790*/  ISETP.GE.AND P1, PT, R22, R0, PT ;  /* 0x000000001600720c */ /* 0x000fc40003f26270 */
[-C--:B------:R-:W-:Y:S02]  /*07a0*/  ISETP.GE.AND P5, PT, R15, R0.reuse, PT ;  /* 0x000000000f00720c */ /* 0x080fe40003fa6270 */
[----:B------:R-:W-:Y:S01]  /*07b0*/  ISETP.GE.AND P2, PT, R21, R0, PT ;  /* 0x000000001500720c */ /* 0x000fe20003f46270 */
[----:B------:R-:W-:Y:S04]  /*07c0*/  BSSY B0, `(.L_x_1164) ;  /* 0x0000045000007945 */ /* 0x000fe80003800000 */
[----:B------:R-:W-:Y:S01]  /*07d0*/  BSSY B1, `(.L_x_1165) ;  /* 0x000003c000017945 */ /* 0x000fe20003800000 */
[----:B--2---:R-:W-:-:S05]  /*07e0*/  @!P0 IMAD.U32 R18, R18, 0x10000, RZ ;  /* 0x0001000012128824 */ /* 0x004fca00078e00ff */
[----:B------:R-:W-:-:S05]  /*07f0*/  @!P0 SHF.R.U32.HI R3, RZ, 0x1f, R18 ;  /* 0x0000001fff038819 */ /* 0x000fca0000011612 */
[----:B------:R0:W-:Y:S01]  /*0800*/  @!P0 STG.E.U8 desc[UR4][R12.64], R3 ;  /* 0x000000030c008986 */ /* 0x0001e2000c101104 */
[----:B------:R-:W-:Y:S01]  /*0810*/  ISETP.GE.AND P0, PT, R11, R0, PT ;  /* 0x000000000b00720c */ /* 0x000fe20003f06270 */
[----:B-----5:R-:W-:-:S05]  /*0820*/  @!P6 IMAD.U32 R19, R19, 0x10000, RZ ;  /* 0x000100001313e824 */ /* 0x020fca00078e00ff */
[----:B------:R-:W-:Y:S02]  /*0830*/  @!P6 SHF.R.U32.HI R4, RZ, 0x1f, R19 ;  /* 0x0000001fff04e819 */ /* 0x000fe40000011613 */
[----:B------:R-:W-:Y:S01]  /*0840*/  ISETP.GE.AND P6, PT, R17, R0, PT ;  /* 0x000000001100720c */ /* 0x000fe20003fc6270 */
[----:B----4-:R-:W-:-:S05]  /*0850*/  @!P1 IMAD.U32 R24, R24, 0x10000, RZ ;  /* 0x0001000018189824 */ /* 0x010fca00078e00ff */
[----:B------:R-:W-:Y:S02]  /*0860*/  @!P1 SHF.R.U32.HI R5, RZ, 0x1f, R24 ;  /* 0x0000001fff059819 */ /* 0x000fe40000011618 */
[----:B---3--:R-:W-:Y:S01]  /*0870*/  @!P2 SHF.L.U32 R25, R25, 0x10, RZ ;  /* 0x000000101919a819 */ /* 0x008fe200000006ff */
[----:B------:R-:W-:Y:S02]  /*0880*/  @!P3 IMAD.U32 R26, R26, 0x10000, RZ ;  /* 0x000100001a1ab824 */ /* 0x000fe400078e00ff */
[----:B------:R-:W-:Y:S01]  /*0890*/  @!P5 IMAD.U32 R28, R28, 0x10000, RZ ;  /* 0x000100001c1cd824 */ /* 0x000fe200078e00ff */
[----:B------:R-:W-:Y:S02]  /*08a0*/  @!P2 SHF.R.U32.HI R6, RZ, 0x1f, R25 ;  /* 0x0000001fff06a819 */ /* 0x000fe40000011619 */
[----:B------:R-:W-:Y:S02]  /*08b0*/  @!P3 SHF.R.U32.HI R7, RZ, 0x1f, R26 ;  /* 0x0000001fff07b819 */ /* 0x000fe4000001161a */
[----:B------:R-:W-:Y:S01]  /*08c0*/  @!P5 SHF.R.U32.HI R9, RZ, 0x1f, R28 ;  /* 0x0000001fff09d819 */ /* 0x000fe2000001161c */
[----:B------:R-:W-:-:S02]  /*08d0*/  @!P4 IMAD.U32 R27, R27, 0x10000, RZ ;  /* 0x000100001b1bc824 */ /* 0x000fc400078e00ff */
[----:B------:R-:W-:-:S03]  /*08e0*/  @!P6 IMAD.U32 R29, R29, 0x10000, RZ ;  /* 0x000100001d1de824 */ /* 0x000fc600078e00ff */
        /* <DEDUP_REMOVED lines=17> */
.L_x_1166:
        /* <DEDUP_REMOVED lines=8> */
.L_x_1167:
[----:B------:R-:W-:-:S13]  /*0a80*/  ISETP.GE.AND P0, PT, R11, R0, PT ;  /* 0x000000000b00720c */ /* 0x000fda0003f06270 */
[----:B------:R-:W-:Y:S05]  /*0a90*/  @P0 BRA `(.L_x_1169) ;  /* 0x00000000003c0947 */ /* 0x000fea0003800000 */
[----:B01----:R-:W-:Y:S01]  /*0aa0*/  IMAD.IADD R4, R2, 0x1, R11 ;  /* 0x0000000102047824 */ /* 0x003fe200078e020b */
[----:B------:R-:W-:Y:S01]  /*0ab0*/  ULDC.64 UR6, c[0x0][0x218] ;  /* 0x0000860000067ab9 */ /* 0x000fe20000000a00 */
[----:B------:R-:W-:-:S03]  /*0ac0*/  VIADD R11, R11, 0x80 ;  /* 0x000000800b0b7836 */ /* 0x000fc60000000000 */
[----:B------:R-:W-:-:S05]  /*0ad0*/  IADD3 R4, P0, R4, UR6, RZ ;  /* 0x0000000604047c10 */ /* 0x000fca000ff1e0ff */
[----:B------:R-:W-:-:S05]  /*0ae0*/  IMAD.X R5, RZ, RZ, UR7, P0 ;  /* 0x00000007ff057e24 */ /* 0x000fca00080e06ff */
[----:B------:R1:W-:Y:S03]  /*0af0*/  STG.E.U8 desc[UR4][R4.64], R7 ;  /* 0x0000000704007986 */ /* 0x0003e6000c101104 */
.L_x_1168:
[----:B------:R-:W-:-:S13]  /*0b00*/  ISETP.GE.AND P0, PT, R11, R0, PT ;  /* 0x000000000b00720c */ /* 0x000fda0003f06270 */
[----:B------:R-:W-:Y:S05]  /*0b10*/  @P0 BREAK B1 ;  /* 0x0000000000010942 */ /* 0x000fea0003800000 */
[----:B------:R-:W-:Y:S05]  /*0b20*/  @P0 BRA `(.L_x_1170) ;  /* 0x0000000000380947 */ /* 0x000fea0003800000 */
[----:B-1----:R-:W-:Y:S01]  /*0b30*/  IADD3 R4, R2, R11, RZ ;  /* 0x0000000b02047210 */ /* 0x002fe20007ffe0ff */
[----:B------:R-:W-:Y:S01]  /*0b40*/  ULDC.64 UR6, c[0x0][0x218] ;  /* 0x0000860000067ab9 */ /* 0x000fe20000000a00 */
[----:B------:R-:W-:Y:S02]  /*0b50*/  VIADD R11, R11, 0x80 ;  /* 0x000000800b0b7836 */ /* 0x000fe40000000000 */
[----:B------:R-:W-:-:S05]  /*0b60*/  IADD3 R4, P0, R4, UR6, RZ ;  /* 0x0000000604047c10 */ /* 0x000fca000ff1e0ff */
[----:B0-----:R-:W-:-:S05]  /*0b70*/  IMAD.X R5, RZ, RZ, UR7, P0 ;  /* 0x00000007ff057e24 */ /* 0x001fca00080e06ff */
[----:B------:R2:W-:Y:S03]  /*0b80*/  STG.E.U8 desc[UR4][R4.64], R8 ;  /* 0x0000000804007986 */ /* 0x0005e6000c101104 */
.L_x_1169:
[----:B------:R-:W-:Y:S05]  /*0b90*/  BSYNC B1 ;  /* 0x0000000000017941 */ /* 0x000fea0003800000 */
.L_x_1165:
[----:B------:R-:W-:-:S13]  /*0ba0*/  ISETP.GE.AND P0, PT, R11, R0, PT ;  /* 0x000000000b00720c */ /* 0x000fda0003f06270 */
[----:B-1----:R-:W0:Y:S01]  /*0bb0*/  @!P0 LDC.64 R6, c[0x0][0x218] ;  /* 0x00008600ff068b82 */ /* 0x002e220000000a00 */
[----:B--2---:R-:W-:Y:S02]  /*0bc0*/  @!P0 IMAD.IADD R5, R2, 0x1, R11 ;  /* 0x0000000102058824 */ /* 0x004fe400078e020b */
[----:B------:R-:W-:-:S03]  /*0bd0*/  @!P0 VIADD R11, R11, 0x80 ;  /* 0x000000800b0b8836 */ /* 0x000fc60000000000 */
[----:B0-----:R-:W-:-:S05]  /*0be0*/  @!P0 IADD3 R4, P1, R5, R6, RZ ;  /* 0x0000000605048210 */ /* 0x001fca0007f3e0ff */
[----:B------:R-:W-:-:S05]  /*0bf0*/  @!P0 IMAD.X R5, RZ, RZ, R7, P1 ;  /* 0x000000ffff058224 */ /* 0x000fca00008e0607 */
[----:B------:R2:W-:Y:S03]  /*0c00*/  @!P0 STG.E.U8 desc[UR4][R4.64], R9 ;  /* 0x0000000904008986 */ /* 0x0005e6000c101104 */
.L_x_1170:
[----:B------:R-:W-:Y:S05]  /*0c10*/  BSYNC B0 ;  /* 0x0000000000007941 */ /* 0x000fea0003800000 */
.L_x_1164:
        /* <DEDUP_REMOVED lines=9> */
.L_x_1171:
        /* <DEDUP_REMOVED lines=13> */
.L_x_23439:


//--------------------- .text._ZN2at6native29vectorized_elementwise_kernelILi4EZZZNS0_19signbit_kernel_cudaERNS_18TensorIteratorBaseEENKUlvE0_clEvENKUlvE1_clEvEUlN3c108BFloat16EE_St5arrayIPcLm2EEEEviT0_T1_ --------------------------
	.section	.text._ZN2at6native29vectorized_elementwise_kernelILi4EZZZNS0_19signbit_kernel_cudaERNS_18TensorIteratorBaseEENKUlvE0_clEvENKUlvE1_clEvEUlN3c108BFloat16EE_St5arrayIPcLm2EEEEviT0_T1_,"ax",@progbits
	.align	128
        .global         _ZN2at6native29vectorized_elementwise_kernelILi4EZZZNS0_19signbit_kernel_cudaERNS_18TensorIteratorBaseEENKUlvE0_clEvENKUlvE1_clEvEUlN3c108BFloat16EE_St5arrayIPcLm2EEEEviT0_T1_
        .type           _ZN2at6native29vectorized_elementwise_kernelILi4EZZZNS0_19signbit_kernel_cudaERNS_18TensorIteratorBaseEENKUlvE0_clEvENKUlvE1_clEvEUlN3c108BFloat16EE_St5arrayIPcLm2EEEEviT0_T1_,@function
        .size           _ZN2at6native29vectorized_elementwise_kernelILi4EZZZNS0_19signbit_kernel_cudaERNS_18TensorIteratorBaseEENKUlvE0_clEvENKUlvE1_clEvEUlN3c108BFloat16EE_St5arrayIPcLm2EEEEviT0_T1_,(.L_x_23440 - _ZN2at6native29vectorized_elementwise_kernelILi4EZZZNS0_19signbit_kernel_cudaERNS_18TensorIteratorBaseEENKUlvE0_clEvENKUlvE1_clEvEUlN3c108BFloat16EE_St5arrayIPcLm2EEEEviT0_T1_)
        .other          _ZN2at6native29vectorized_elementwise_kernelILi4EZZZNS0_19signbit_kernel_cudaERNS_18TensorIteratorBaseEENKUlvE0_clEvENKUlvE1_clEvEUlN3c108BFloat16EE_St5arrayIPcLm2EEEEviT0_T1_,@"STO_CUDA_ENTRY STV_DEFAULT"
_ZN2at6native29vectorized_elementwise_kernelILi4EZZZNS0_19signbit_kernel_cudaERNS_18TensorIteratorBaseEENKUlvE0_clEvENKUlvE1_clEvEUlN3c108BFloat16EE_St5arrayIPcLm2EEEEviT0_T1_:
.text._ZN2at6native29vectorized_elementwise_kernelILi4EZZZNS0_19signbit_kernel_cudaERNS_18TensorIteratorBaseEENKUlvE0_clEvENKUlvE1_clEvEUlN3c108BFloat16EE_St5arrayIPcLm2EEEEviT0_T1_:
        /* <DEDUP_REMOVED lines=15> */
[----:B------:R-:W-:Y:S02]  /*00f0*/  IADD3 R2, P0, R2, UR6, RZ ;  /* 0x0000000602027c10 */ /* 0x000fe4000ff1e0ff */
[C---:B--2---:R-:W-:Y:S01]  /*0100*/  PRMT R0, R4.reuse, 0x7632, R0 ;  /* 0x0000763204007816 */ /* 0x044fe20000000000 */
[----:B------:R-:W-:Y:S01]  /*0110*/  IMAD.U32 R4, R4, 0x10000, RZ ;  /* 0x0001000004047824 */ /* 0x000fe200078e00ff */
[----:B---3--:R-:W-:-:S03]  /*0120*/  PRMT R3, R6, 0x7632, R3 ;  /* 0x0000763206037816 */ /* 0x008fc60000000003 */
[----:B------:R-:W-:Y:S01]  /*0130*/  IMAD.U32 R0, R0, 0x10000, RZ ;  /* 0x0001000000007824 */ /* 0x000fe200078e00ff */
[----:B------:R-:W-:Y:S01]  /*0140*/  SHF.R.U32.HI R4, RZ, 0x1f, R4 ;  /* 0x0000001fff047819 */ /* 0x000fe20000011604 */
[----:B------:R-:W-:Y:S02]  /*0150*/  IMAD.U32 R6, R6, 0x10000, RZ ;  /* 0x0001000006067824 */ /* 0x000fe400078e00ff */
[----:B------:R-:W-:Y:S01]  /*0160*/  IMAD.U32 R8, R3, 0x10000, RZ ;  /* 0x0001000003087824 */ /* 0x000fe200078e00ff */
[----:B------:R-:W-:Y:S01]  /*0170*/  SHF.R.U32.HI R3, RZ, 0x1f, R0 ;  /* 0x0000001fff037819 */ /* 0x000fe20000011600 */
[C---:B------:R-:W-:Y:S01]  /*0180*/  IMAD.U32 R0, R5.reuse, 0x10000, RZ ;  /* 0x0001000005007824 */ /* 0x040fe200078e00ff */
[----:B------:R-:W-:Y:S02]  /*0190*/  PRMT R5, R5, 0x7632, R5 ;  /* 0x0000763205057816 */ /* 0x000fe40000000005 */
[----:B------:R-:W-:Y:S01]  /*01a0*/  PRMT R13, R3, 0x7604, R4 ;  /* 0x00007604030d7816 */ /* 0x000fe20000000004 */
[C---:B------:R-:W-:Y:S01]  /*01b0*/  IMAD.U32 R4, R7.reuse, 0x10000, RZ ;  /* 0x0001000007047824 */ /* 0x040fe200078e00ff */
[----:B------:R-:W-:Y:S01]  /*01c0*/  PRMT R7, R7, 0x7632, R7 ;  /* 0x0000763207077816 */ /* 0x000fe20000000007 */
[----:B------:R-:W-:Y:S01]  /*01d0*/  IMAD.U32 R5, R5, 0x10000, RZ ;  /* 0x0001000005057824 */ /* 0x000fe200078e00ff */
[----:B------:R-:W-:Y:S01]  /*01e0*/  SHF.R.U32.HI R6, RZ, 0x1f, R6 ;  /* 0x0000001fff067819 */ /* 0x000fe20000011606 */
[----:B------:R-:W-:Y:S01]  /*01f0*/  IMAD.X R3, RZ, RZ, UR7, P0 ;  /* 0x00000007ff037e24 */ /* 0x000fe200080e06ff */
[----:B------:R-:W-:Y:S01]  /*0200*/  SHF.R.U32.HI R11, RZ, 0x1f, R8 ;  /* 0x0000001fff0b7819 */ /* 0x000fe20000011608 */
[----:B------:R-:W-:Y:S01]  /*0210*/  IMAD.U32 R7, R7, 0x10000, RZ ;  /* 0x0001000007077824 */ /* 0x000fe200078e00ff */
[----:B------:R-:W-:Y:S01]  /*0220*/  SHF.R.U32.HI R0, RZ, 0x1f, R0 ;  /* 0x0000001fff007819 */ /* 0x000fe20000011600 */
[----:B------:R-:W-:Y:S01]  /*0230*/  IMAD.WIDE R2, R9, 0x4, R2 ;  /* 0x0000000409027825 */ /* 0x000fe200078e0202 */
[----:B------:R-:W-:-:S02]  /*0240*/  PRMT R11, R11, 0x7604, R6 ;  /* 0x000076040b0b7816 */ /* 0x000fc40000000006 */
[----:B------:R-:W-:Y:S02]  /*0250*/  SHF.R.U32.HI R4, RZ, 0x1f, R4 ;  /* 0x0000001fff047819 */ /* 0x000fe40000011604 */
[----:B------:R-:W-:Y:S02]  /*0260*/  PRMT R0, R0, 0x7054, R13 ;  /* 0x0000705400007816 */ /* 0x000fe4000000000d */
[----:B------:R-:W-:Y:S02]  /*0270*/  PRMT R4, R4, 0x7054, R11 ;  /* 0x0000705404047816 */ /* 0x000fe4000000000b */
[----:B------:R-:W-:Y:S02]  /*0280*/  SHF.R.U32.HI R5, RZ, 0x1f, R5 ;  /* 0x0000001fff057819 */ /* 0x000fe40000011605 */
[----:B------:R-:W-:Y:S02]  /*0290*/  SHF.R.U32.HI R7, RZ, 0x1f, R7 ;  /* 0x0000001fff077819 */ /* 0x000fe40000011607 */
[----:B------:R-:W-:-:S02]  /*02a0*/  PRMT R5, R5, 0x654, R0 ;  /* 0x0000065405057816 */ /* 0x000fc40000000000 */
[----:B------:R-:W-:-:S03]  /*02b0*/  PRMT R7, R7, 0x654, R4 ;  /* 0x0000065407077816 */ /* 0x000fc60000000004 */
[----:B------:R-:W-:Y:S04]  /*02c0*/  STG.E desc[UR4][R2.64], R5 ;  /* 0x0000000502007986 */ /* 0x000fe8000c101904 */
[----:B------:R-:W-:Y:S01]  /*02d0*/  STG.E desc[UR4][R2.64+0x200], R7 ;  /* 0x0002000702007986 */ /* 0x000fe2000c101904 */
[----:B------:R-:W-:Y:S05]  /*02e0*/  EXIT ;  /* 0x000000000000794d */ /* 0x000fea0003800000 */
.L_x_1172:
        /* <DEDUP_REMOVED lines=8> */
[----:B------:R-:W-:Y:S01]  /*0370*/  @!P6 IADD3 R19, R2, R29, RZ ;  /* 0x0000001d0213e210 */ /* 0x000fe20007ffe0ff */
[----:B------:R-:W-:Y:S01]  /*0380*/  @!P6 VIADD R29, R29, 0x80 ;  /* 0x000000801d1de836 */ /* 0x000fe20000000000 */
[----:B------:R-:W1:Y:S04]  /*0390*/  @!P6 LDC.64 R14, c[0x0][0x220] ;  /* 0x00008800ff0eeb82 */ /* 0x000e680000000a00 */
        /* <DEDUP_REMOVED lines=74> */
[----:B------:R-:W-:Y:S01]  /*0840*/  @!P1 SHF.R.U32.HI R5, RZ, 0x1f, R24 ;  /* 0x0000001fff059819 */ /* 0x000fe20000011618 */
[----:B---3--:R-:W-:Y:S02]  /*0850*/  @!P2 IMAD.U32 R25, R25, 0x10000, RZ ;  /* 0x000100001919a824 */ /* 0x008fe400078e00ff */
        /* <DEDUP_REMOVED lines=24> */
.L_x_1175:
        /* <DEDUP_REMOVED lines=8> */
.L_x_1176:
        /* <DEDUP_REMOVED lines=8> */
.L_x_1177:
        /* <DEDUP_REMOVED lines=9> */
.L_x_1178:
[----:B------:R-:W-:Y:S05]  /*0b70*/  BSYNC B1 ;  /* 0x0000000000017941 */ /* 0x000fea0003800000 */
.L_x_1174:
[----:B------:R-:W-:-:S13]  /*0b80*/  ISETP.GE.AND P0, PT, R11, R0, PT ;  /* 0x000000000b00720c */ /* 0x000fda0003f06270 */
[----:B-1----:R-:W0:Y:S01]  /*0b90*/  @!P0 LDC.64 R6, c[0x0][0x218] ;  /* 0x00008600ff068b82 */ /* 0x002e220000000a00 */
[----:B--2---:R-:W-:Y:S02]  /*0ba0*/  @!P0 IMAD.IADD R5, R2, 0x1, R11 ;  /* 0x0000000102058824 */ /* 0x004fe400078e020b */
[----:B------:R-:W-:-:S03]  /*0bb0*/  @!P0 VIADD R11, R11, 0x80 ;  /* 0x000000800b0b8836 */ /* 0x000fc60000000000 */
[----:B0-----:R-:W-:-:S05]  /*0bc0*/  @!P0 IADD3 R4, P1, R5, R6, RZ ;  /* 0x0000000605048210 */ /* 0x001fca0007f3e0ff */
[----:B------:R-:W-:-:S05]  /*0bd0*/  @!P0 IMAD.X R5, RZ, RZ, R7, P1 ;  /* 0x000000ffff058224 */ /* 0x000fca00008e0607 */
[----:B------:R2:W-:Y:S03]  /*0be0*/  @!P0 STG.E.U8 desc[UR4][R4.64], R9 ;  /* 0x0000000904008986 */ /* 0x0005e6000c101104 */
.L_x_1179:
[----:B------:R-:W-:Y:S05]  /*0bf0*/  BSYNC B0 ;  /* 0x0000000000007941 */ /* 0x000fea0003800000 */
.L_x_1173:
        /* <DEDUP_REMOVED lines=9> */
.L_x_1180:
        /* <DEDUP_REMOVED lines=15> */
.L_x_23440:


//--------------------- .text._ZN2at6native29vectorized_elementwise_kernelILi8EZZZNS0_19signbit_kernel_cudaERNS_18TensorIteratorBaseEENKUlvE0_clEvENKUlvE1_clEvEUlN3c108BFloat16EE_St5arrayIPcLm2EEEEviT0_T1_ --------------------------
	.section	.text._ZN2at6native29vectorized_elementwise_kernelILi8EZZZNS0_19signbit_kernel_cudaERNS_18TensorIteratorBaseEENKUlvE0_clEvENKUlvE1_clEvEUlN3c108BFloat16EE_St5arrayIPcLm2EEEEviT0_T1_,"ax",@progbits
	.align	128
        .global         _ZN2at6native29vectorized_elementwise_kernelILi8EZZZNS0_19signbit_kernel_cudaERNS_18TensorIteratorBaseEENKUlvE0_clEvENKUlvE1_clEvEUlN3c108BFloat16EE_St5arrayIPcLm2EEEEviT0_T1_
        .type           _ZN2at6native29vectorized_elementwise_kernelILi8EZZZNS0_19signbit_kernel_cudaERNS_18TensorIteratorBaseEENKUlvE0_clEvENKUlvE1_clEvEUlN3c108BFloat16EE_St5arrayIPcLm2EEEEviT0_T1_,@function
        .size           _ZN2at6native29vectorized_elementwise_kernelILi8EZZZNS0_19signbit_kernel_cudaERNS_18TensorIteratorBaseEENKUlvE0_clEvENKUlvE1_clEvEUlN3c108BFloat16EE_St5arrayIPcLm2EEEEviT0_T1_,(.L_x_23441 - _ZN2at6native29vectorized_elementwise_kernelILi8EZZZNS0_19signbit_kernel_cudaERNS_18TensorIteratorBaseEENKUlvE0_clEvENKUlvE1_clEvEUlN3c108BFloat16EE_St5arrayIPcLm2EEEEviT0_T1_)
        .other          _ZN2at6native29vectorized_elementwise_kernelILi8EZZZNS0_19signbit_kernel_cudaERNS_18TensorIteratorBaseEENKUlvE0_clEvENKUlvE1_clEvEUlN3c108BFloat16EE_St5arrayIPcLm2EEEEviT0_T1_,@"STO_CUDA_ENTRY STV_DEFAULT"
_ZN2at6native29vectorized_elementwise_kernelILi8EZZZNS0_19signbit_kernel_cudaERNS_18TensorIteratorBaseEENKUlvE0_clEvENKUlvE1_clEvEUlN3c108BFloat16EE_St5arrayIPcLm2EEEEviT0_T1_:
.text._ZN2at6native29vectorized_elementwise_kernelILi8EZZZNS0_19signbit_kernel_cudaERNS_18TensorIteratorBaseEENKUlvE0_clEvENKUlvE1_clEvEUlN3c108BFloat16EE_St5arrayIPcLm2EEEEviT0_T1_:
        /* <DEDUP_REMOVED lines=16> */
[----:B------:R-:W-:Y:S01]  /*0100*/  IMAD.WIDE R2, R9, 0x8, R2 ;  /* 0x0000000809027825 */ /* 0x000fe200078e0202 */
[----:B--2---:R-:W-:-:S03]  /*0110*/  PRMT R10, R6, 0x7632, R10 ;  /* 0x00007632060a7816 */ /* 0x004fc6000000000a */
[----:B------:R-:W-:Y:S01]  /*0120*/  IMAD.U32 R13, R6, 0x10000, RZ ;  /* 0x00010000060d7824 */ /* 0x000fe200078e00ff */
[----:B------:R-:W-:Y:S01]  /*0130*/  PRMT R0, R4, 0x7632, R0 ;  /* 0x0000763204007816 */ /* 0x000fe20000000000 */
[----:B------:R-:W-:Y:S01]  /*0140*/  IMAD.U32 R12, R5, 0x10000, RZ ;  /* 0x00010000050c7824 */ /* 0x000fe200078e00ff */
[----:B------:R-:W-:Y:S01]  /*0150*/  PRMT R6, R7, 0x7632, R6 ;  /* 0x0000763207067816 */ /* 0x000fe20000000006 */
[----:B------:R-:W-:Y:S01]  /*0160*/  IMAD.U32 R10, R10, 0x10000, RZ ;  /* 0x000100000a0a7824 */ /* 0x000fe200078e00ff */
[----:B------:R-:W-:Y:S01]  /*0170*/  PRMT R8, R5, 0x7632, R8 ;  /* 0x0000763205087816 */ /* 0x000fe20000000008 */
[----:B------:R-:W-:Y:S02]  /*0180*/  IMAD.U32 R0, R0, 0x10000, RZ ;  /* 0x0001000000007824 */ /* 0x000fe400078e00ff */
[----:B------:R-:W-:Y:S01]  /*0190*/  IMAD.U32 R6, R6, 0x10000, RZ ;  /* 0x0001000006067824 */ /* 0x000fe200078e00ff */
[----:B------:R-:W-:Y:S01]  /*01a0*/  SHF.L.U32 R8, R8, 0x10, RZ ;  /* 0x0000001008087819 */ /* 0x000fe200000006ff */
[----:B------:R-:W-:Y:S01]  /*01b0*/  IMAD.U32 R11, R4, 0x10000, RZ ;  /* 0x00010000040b7824 */ /* 0x000fe200078e00ff */
[----:B------:R-:W-:Y:S01]  /*01c0*/  SHF.R.U32.HI R0, RZ, 0x1f, R0 ;  /* 0x0000001fff007819 */ /* 0x000fe20000011600 */
[----:B------:R-:W-:Y:S01]  /*01d0*/  IMAD.U32 R7, R7, 0x10000, RZ ;  /* 0x0001000007077824 */ /* 0x000fe200078e00ff */
[----:B------:R-:W-:-:S02]  /*01e0*/  SHF.R.U32.HI R8, RZ, 0x1f, R8 ;  /* 0x0000001fff087819 */ /* 0x000fc40000011608 */
[----:B------:R-:W-:Y:S01]  /*01f0*/  SHF.R.U32.HI R10, RZ, 0x1f, R10 ;  /* 0x0000001fff0a7819 */ /* 0x000fe2000001160a */
[----:B------:R-:W-:Y:S01]  /*0200*/  IMAD.SHL.U32 R0, R0, 0x100, RZ ;  /* 0x0000010000007824 */ /* 0x000fe200078e00ff */
[----:B------:R-:W-:Y:S01]  /*0210*/  SHF.R.U32.HI R6, RZ, 0x1f, R6 ;  /* 0x0000001fff067819 */ /* 0x000fe20000011606 */
[----:B------:R-:W-:Y:S02]  /*0220*/  IMAD.SHL.U32 R5, R8, 0x100, RZ ;  /* 0x0000010008057824 */ /* 0x000fe400078e00ff */
[----:B------:R-:W-:Y:S01]  /*0230*/  IMAD.SHL.U32 R10, R10, 0x100, RZ ;  /* 0x000001000a0a7824 */ /* 0x000fe200078e00ff */
[----:B------:R-:W-:Y:S01]  /*0240*/  LEA.HI R0, R11, R0, RZ, 0x1 ;  /* 0x000000000b007211 */ /* 0x000fe200078f08ff */
[----:B------:R-:W-:Y:S01]  /*0250*/  IMAD.SHL.U32 R6, R6, 0x100, RZ ;  /* 0x0000010006067824 */ /* 0x000fe200078e00ff */
[----:B------:R-:W-:Y:S02]  /*0260*/  LEA.HI R5, R12, R5, RZ, 0x1 ;  /* 0x000000050c057211 */ /* 0x000fe400078f08ff */
[----:B------:R-:W-:-:S02]  /*0270*/  LEA.HI R13, R13, R10, RZ, 0x1 ;  /* 0x0000000a0d0d7211 */ /* 0x000fc400078f08ff */
[----:B------:R-:W-:Y:S02]  /*0280*/  LEA.HI R6, R7, R6, RZ, 0x1 ;  /* 0x0000000607067211 */ /* 0x000fe400078f08ff */
[----:B------:R-:W-:Y:S02]  /*0290*/  PRMT R12, R0, 0x5410, R5 ;  /* 0x00005410000c7816 */ /* 0x000fe40000000005 */
[----:B------:R-:W-:-:S05]  /*02a0*/  PRMT R13, R13, 0x5410, R6 ;  /* 0x000054100d0d7816 */ /* 0x000fca0000000006 */
[----:B------:R-:W-:Y:S01]  /*02b0*/  STG.E.64 desc[UR4][R2.64], R12 ;  /* 0x0000000c02007986 */ /* 0x000fe2000c101b04 */
[----:B------:R-:W-:Y:S05]  /*02c0*/  EXIT ;  /* 0x000000000000794d */ /* 0x000fea0003800000 */
.L_x_1181:
[----:B------:R-:W0:Y:S01]  /*02d0*/  S2R R11, SR_TID.X ;  /* 0x00000000000b7919 */ /* 0x000e220000002100 */
[----:B------:R-:W-:Y:S02]  /*02e0*/  PRMT R18, RZ, 0x7610, R18 ;  /* 0x00007610ff127816 */ /* 0x000fe40000000012 */
[----:B0-----:R-:W-:Y:S02]  /*02f0*/  ISETP.GE.AND P0, PT, R11, R0, PT ;  /* 0x000000000b00720c */ /* 0x001fe40003f06270 */
[----:B------:R-:W-:-:S11]  /*0300*/  MOV R29, R11 ;  /* 0x0000000b001d7202 */ /* 0x000fd60000000f00 */
        /* <DEDUP_REMOVED lines=15> */
[----:B------:R-:W-:Y:S01]  /*0400*/  @!P4 IADD3 R29, R29, 0x80, RZ ;  /* 0x000000801d1dc810 */ /* 0x000fe20007ffe0ff */
[----:B-1----:R-:W-:Y:S01]  /*0410*/  @!P6 IMAD.WIDE.U32 R14, R19, 0x2, R14 ;  /* 0x00000002130ee825 */ /* 0x002fe200078e000e */
[----:B------:R-:W1:Y:S02]  /*0420*/  @!P4 LDC.64 R20, c[0x0][0x220] ;  /* 0x00008800ff14cb82 */ /* 0x000e640000000a00 */
[----:B------:R-:W-:-:S13]  /*0430*/  ISETP.GE.AND P3, PT, R29, R0, PT ;  /* 0x000000001d00720c */ /* 0x000fda0003f66270 */
[----:B------:R-:W-:Y:S01]  /*0440*/  @!P3 IMAD.IADD R17, R2, 0x1, R29 ;  /* 0x000000010211b824 */ /* 0x000fe200078e021d */
[----:B------:R-:W3:Y:S01]  /*0450*/  @!P3 LDC.64 R22, c[0x0][0x220] ;  /* 0x00008800ff16bb82 */ /* 0x000ee20000000a00 */
[----:B------:R-:W-:-:S05]  /*0460*/  @!P3 VIADD R29, R29, 0x80 ;  /* 0x000000801d1db836 */ /* 0x000fca0000000000 */
[----:B------:R-:W-:-:S13]  /*0470*/  ISETP.GE.AND P2, PT, R29, R0, PT ;  /* 0x000000001d00720c */ /* 0x000fda0003f46270 */
[----:B------:R-:W-:Y:S02]  /*0480*/  @!P2 IMAD.IADD R27, R2, 0x1, R29 ;  /* 0x00000001021ba824 */ /* 0x000fe400078e021d */
[----:B------:R-:W-:-:S05]  /*0490*/  @!P2 VIADD R29, R29, 0x80 ;  /* 0x000000801d1da836 */ /* 0x000fca0000000000 */
[----:B------:R-:W-:Y:S02]  /*04a0*/  ISETP.GE.AND P1, PT, R29, R0, PT ;  /* 0x000000001d00720c */ /* 0x000fe40003f26270 */
[----:B------:R-:W-:-:S06]  /*04b0*/  PRMT R19, RZ, 0x7610, R19 ;  /* 0x00007610ff137816 */ /* 0x000fcc0000000013 */
[----:B------:R4:W5:Y:S05]  /*04c0*/  @!P6 LDG.E.U16 R19, desc[UR4][R14.64] ;  /* 0x000000040e13e981 */ /* 0x00096a000c1e1500 */
[----:B------:R-:W-:Y:S01]  /*04d0*/  @!P1 IMAD.IADD R28, R2, 0x1, R29 ;  /* 0x00000001021c9824 */ /* 0x000fe200078e021d */
[----:B------:R-:W-:-:S04]  /*04e0*/  @!P1 IADD3 R29, R29, 0x80, RZ ;  /* 0x000000801d1d9810 */ /* 0x000fc80007ffe0ff */
[----:B------:R-:W-:Y:S01]  /*04f0*/  ISETP.GE.AND P6, PT, R29, R0, PT ;  /* 0x000000001d00720c */ /* 0x000fe20003fc6270 */
[----:B0-----:R-:W-:Y:S01]  /*0500*/  @!P5 IMAD.WIDE.U32 R12, R16, 0x2, R12 ;  /* 0x00000002100cd825 */ /* 0x001fe200078e000c */
[----:B------:R-:W-:Y:S01]  /*0510*/  PRMT R24, RZ, 0x7610, R24 ;  /* 0x00007610ff187816 */ /* 0x000fe20000000018 */
[----:B----4-:R-:W0:Y:S02]  /*0520*/  @!P1 LDC.64 R14, c[0x0][0x220] ;  /* 0x00008800ff0e9b82 */ /* 0x010e240000000a00 */
[----:B---3--:R-:W-:-:S03]  /*0530*/  @!P3 IMAD.WIDE.U32 R22, R17, 0x2, R22 ;  /* 0x000000021116b825 */ /* 0x008fc600078e0016 */
[----:B------:R3:W4:Y:S05]  /*0540*/  @!P5 LDG.E.U16 R24, desc[UR4][R12.64] ;  /* 0x000000040c18d981 */ /* 0x00072a000c1e1500 */
[----:B------:R-:W0:Y:S08]  /*0550*/  @!P6 LDC.64 R16, c[0x0][0x220] ;  /* 0x00008800ff10eb82 */ /* 0x000e300000000a00 */
[----:B---3--:R-:W3:Y:S01]  /*0560*/  @!P2 LDC.64 R12, c[0x0][0x220] ;  /* 0x00008800ff0cab82 */ /* 0x008ee20000000a00 */
[----:B-1----:R-:W-:Y:S01]  /*0570*/  @!P4 IMAD.WIDE.U32 R20, R25, 0x2, R20 ;  /* 0x000000021914c825 */ /* 0x002fe200078e0014 */
[----:B------:R-:W-:-:S03]  /*0580*/  PRMT R25, RZ, 0x7610, R25 ;  /* 0x00007610ff197816 */ /* 0x000fc60000000019 */
[----:B------:R-:W-:Y:S01]  /*0590*/  @!P6 IMAD.IADD R29, R2, 0x1, R29 ;  /* 0x00000001021de824 */ /* 0x000fe200078e021d */
[----:B------:R-:W-:Y:S01]  /*05a0*/  PRMT R26, RZ, 0x7610, R26 ;  /* 0x00007610ff1a7816 */ /* 0x000fe2000000001a */
[----:B0-----:R-:W-:Y:S01]  /*05b0*/  @!P1 IMAD.WIDE.U32 R14, R28, 0x2, R14 ;  /* 0x000000021c0e9825 */ /* 0x001fe200078e000e */
[----:B------:R3:W4:Y:S01]  /*05c0*/  @!P4 LDG.E.U16 R25, desc[UR4][R20.64] ;  /* 0x000000041419c981 */ /* 0x000722000c1e1500 */
[----:B------:R-:W-:-:S03]  /*05d0*/  PRMT R28, RZ, 0x7610, R28 ;  /* 0x00007610ff1c7816 */ /* 0x000fc6000000001c */
[----:B------:R0:W4:Y:S01]  /*05e0*/  @!P3 LDG.E.U16 R26, desc[UR4][R22.64] ;  /* 0x00000004161ab981 */ /* 0x000122000c1e1500 */
[----:B------:R-:W-:Y:S01]  /*05f0*/  @!P6 IMAD.WIDE.U32 R16, R29, 0x2, R16 ;  /* 0x000000021d10e825 */ /* 0x000fe200078e0010 */
[----:B------:R-:W-:Y:S02]  /*0600*/  PRMT R29, RZ, 0x7610, R29 ;  /* 0x00007610ff1d7816 */ /* 0x000fe4000000001d */
[----:B------:R1:W4:Y:S04]  /*0610*/  @!P1 LDG.E.U16 R28, desc[UR4][R14.64] ;  /* 0x000000040e1c9981 */ /* 0x000328000c1e1500 */
[----:B------:R1:W4:Y:S01]  /*0620*/  @!P6 LDG.E.U16 R29, desc[UR4][R16.64] ;  /* 0x00000004101de981 */ /* 0x000322000c1e1500 */
[----:B---3--:R-:W-:Y:S01]  /*0630*/  @!P2 IMAD.WIDE.U32 R20, R27, 0x2, R12 ;  /* 0x000000021b14a825 */ /* 0x008fe200078e000c */
[----:B------:R-:W-:Y:S01]  /*0640*/  PRMT R27, RZ, 0x7610, R27 ;  /* 0x00007610ff1b7816 */ /* 0x000fe2000000001b */
[----:B------:R-:W3:Y:S05]  /*0650*/  @!P0 LDC.64 R12, c[0x0][0x218] ;  /* 0x00008600ff0c8b82 */ /* 0x000eea0000000a00 */
[----:B------:R3:W4:Y:S01]  /*0660*/  @!P2 LDG.E.U16 R27, desc[UR4][R20.64] ;  /* 0x00000004141ba981 */ /* 0x000722000c1e1500 */
[----:B0-----:R-:W-:-:S02]  /*0670*/  VIADD R23, R11, 0x80 ;  /* 0x000000800b177836 */ /* 0x001fc40000000000 */
[----:B-1----:R-:W-:-:S03]  /*0680*/  @!P0 IMAD.IADD R15, R2, 0x1, R11 ;  /* 0x00000001020f8824 */ /* 0x002fc600078e020b */
[----:B------:R-:W-:Y:S02]  /*0690*/  ISETP.GE.AND P6, PT, R23, R0, PT ;  /* 0x000000001700720c */ /* 0x000fe40003fc6270 */
[C---:B------:R-:W-:Y:S01]  /*06a0*/  IADD3 R17, R11.reuse, 0x280, RZ ;  /* 0x000002800b117810 */ /* 0x040fe20007ffe0ff */
[----:B------:R-:W-:-:S03]  /*06b0*/  VIADD R22, R11, 0x100 ;  /* 0x000001000b167836 */ /* 0x000fc60000000000 */
[----:B------:R-:W-:Y:S02]  /*06c0*/  ISETP.GE.AND P4, PT, R17, R0, PT ;  /* 0x000000001100720c */ /* 0x000fe40003f86270 */
[----:B---3--:R-:W-:Y:S01]  /*06d0*/  @!P0 IADD3 R12, P5, R15, R12, RZ ;  /* 0x0000000c0f0c8210 */ /* 0x008fe20007fbe0ff */
[C---:B------:R-:W-:Y:S02]  /*06e0*/  VIADD R15, R11.reuse, 0x200 ;  /* 0x000002000b0f7836 */ /* 0x040fe40000000000 */
[----:B------:R-:W-:-:S03]  /*06f0*/  VIADD R17, R11, 0x380 ;  /* 0x000003800b117836 */ /* 0x000fc60000000000 */
[-C--:B------:R-:W-:Y:S01]  /*0700*/  ISETP.GE.AND P3, PT, R15, R0.reuse, PT ;  /* 0x000000000f00720c */ /* 0x080fe20003f66270 */
[C---:B------:R-:W-:Y:S02]  /*0710*/  VIADD R15, R11.reuse, 0x300 ;  /* 0x000003000b0f7836 */ /* 0x040fe40000000000 */
[----:B------:R-:W-:Y:S02]  /*0720*/  VIADD R21, R11, 0x180 ;  /* 0x000001800b157836 */ /* 0x000fe40000000000 */
[----:B------:R-:W-:Y:S02]  /*0730*/  @!P0 IMAD.X R13, RZ, RZ, R13, P5 ;  /* 0x000000ffff0d8224 */ /* 0x000fe400028e060d */
[----:B------:R-:W-:Y:S01]  /*0740*/  @!P0 IMAD.MOV.U32 R11, RZ, RZ, R23 ;  /* 0x000000ffff0b8224 */ /* 0x000fe200078e0017 */
[-C--:B------:R-:W-:Y:S02]  /*0750*/  ISETP.GE.AND P1, PT, R22, R0.reuse, PT ;  /* 0x000000001600720c */ /* 0x080fe40003f26270 */
[----:B------:R-:W-:-:S02]  /*0760*/  ISETP.GE.AND P5, PT, R15, R0, PT ;  /* 0x000000000f00720c */ /* 0x000fc40003fa6270 */
        /* <DEDUP_REMOVED lines=12> */
[----:B------:R-:W-:Y:S01]  /*0830*/  @!P2 SHF.L.U32 R25, R25, 0x10, RZ ;  /* 0x000000101919a819 */ /* 0x000fe200000006ff */
[----:B------:R-:W-:-:S03]  /*0840*/  @!P3 IMAD.U32 R26, R26, 0x10000, RZ ;  /* 0x000100001a1ab824 */ /* 0x000fc600078e00ff */
[----:B------:R-:W-:Y:S01]  /*0850*/  @!P2 SHF.R.U32.HI R6, RZ, 0x1f, R25 ;  /* 0x0000001fff06a819 */ /* 0x000fe20000011619 */
[----:B------:R-:W-:Y:S02]  /*0860*/  @!P5 IMAD.U32 R28, R28, 0x10000, RZ ;  /* 0x000100001c1cd824 */ /* 0x000fe400078e00ff */
[----:B------:R-:W-:Y:S01]  /*0870*/  @!P6 IMAD.U32 R29, R29, 0x10000, RZ ;  /* 0x000100001d1de824 */ /* 0x000fe200078e00ff */
[----:B------:R-:W-:Y:S02]  /*0880*/  @!P3 SHF.R.U32.HI R7, RZ, 0x1f, R26 ;  /* 0x0000001fff07b819 */ /* 0x000fe4000001161a */
[----:B------:R-:W-:Y:S01]  /*0890*/  @!P5 SHF.R.U32.HI R9, RZ, 0x1f, R28 ;  /* 0x0000001fff09d819 */ /* 0x000fe2000001161c */
[----:B------:R-:W-:Y:S01]  /*08a0*/  @!P4 IMAD.U32 R27, R27, 0x10000, RZ ;  /* 0x000100001b1bc824 */ /* 0x000fe200078e00ff */
[----:B------:R-:W-:-:S04]  /*08b0*/  @!P6 SHF.R.U32.HI R10, RZ, 0x1f, R29 ;  /* 0x0000001fff0ae819 */ /* 0x000fc8000001161d */
        /* <DEDUP_REMOVED lines=16> */
.L_x_1184:
[----:B------:R-:W-:-:S13]  /*09c0*/  ISETP.GE.AND P0, PT, R11, R0, PT ;  /* 0x000000000b00720c */ /* 0x000fda0003f06270 */
[----:B------:R-:W-:Y:S05]  /*09d0*/  @P0 BRA `(.L_x_1186) ;  /* 0x0000000000380947 */ /* 0x000fea0003800000 */
[----:B------:R-:W-:Y:S01]  /*09e0*/  IMAD.IADD R4, R2, 0x1, R11 ;  /* 0x0000000102047824 */ /* 0x000fe200078e020b */
[----:B------:R-:W-:Y:S01]  /*09f0*/  ULDC.64 UR6, c[0x0][0x218] ;  /* 0x0000860000067ab9 */ /* 0x000fe20000000a00 */
[----:B------:R-:W-:-:S03]  /*0a00*/  IADD3 R11, R11, 0x80, RZ ;  /* 0x000000800b0b7810 */ /* 0x000fc60007ffe0ff */
[----:B------:R-:W-:-:S05]  /*0a10*/  IADD3 R4, P0, R4, UR6, RZ ;  /* 0x0000000604047c10 */ /* 0x000fca000ff1e0ff */
[----:B0-----:R-:W-:-:S05]  /*0a20*/  IMAD.X R5, RZ, RZ, UR7, P0 ;  /* 0x00000007ff057e24 */ /* 0x001fca00080e06ff */
[----:B------:R1:W-:Y:S03]  /*0a30*/  STG.E.U8 desc[UR4][R4.64], R6 ;  /* 0x0000000604007986 */ /* 0x0003e6000c101104 */
.L_x_1185:
        /* <DEDUP_REMOVED lines=8> */
.L_x_1186:
        /* <DEDUP_REMOVED lines=9> */
.L_x_1187:
[----:B------:R-:W-:Y:S05]  /*0b50*/  BSYNC B1 ;  /* 0x0000000000017941 */ /* 0x000fea0003800000 */
.L_x_1183:
[----:B------:R-:W-:-:S13]  /*0b60*/  ISETP.GE.AND P0, PT, R11, R0, PT ;  /* 0x000000000b00720c */ /* 0x000fda0003f06270 */
[----:B-1----:R-:W0:Y:S01]  /*0b70*/  @!P0 LDC.64 R6, c[0x0][0x218] ;  /* 0x00008600ff068b82 */ /* 0x002e220000000a00 */
[----:B--2---:R-:W-:Y:S01]  /*0b80*/  @!P0 IADD3 R5, R2, R11, RZ ;  /* 0x0000000b02058210 */ /* 0x004fe20007ffe0ff */
[----:B------:R-:W-:-:S03]  /*0b90*/  @!P0 VIADD R11, R11, 0x80 ;  /* 0x000000800b0b8836 */ /* 0x000fc60000000000 */
[----:B0-----:R-:W-:-:S05]  /*0ba0*/  @!P0 IADD3 R4, P1, R5, R6, RZ ;  /* 0x0000000605048210 */ /* 0x001fca0007f3e0ff */
[----:B------:R-:W-:-:S05]  /*0bb0*/  @!P0 IMAD.X R5, RZ, RZ, R7, P1 ;  /* 0x000000ffff058224 */ /* 0x000fca00008e0607 */
[----:B------:R2:W-:Y:S03]  /*0bc0*/  @!P0 STG.E.U8 desc[UR4][R4.64], R9 ;  /* 0x0000000904008986 */ /* 0x0005e6000c101104 */
.L_x_1188:
[----:B------:R-:W-:Y:S05]  /*0bd0*/  BSYNC B0 ;  /* 0x0000000000007941 */ /* 0x000fea0003800000 */
.L_x_1182:
        /* <DEDUP_REMOVED lines=9> */
.L_x_1189:
        /* <DEDUP_REMOVED lines=9> */
.L_x_23441:


//--------------------- .text._ZN2at6native18elementwise_kernelILi128ELi4EZNS0_15gpu_kernel_implIZZZNS0_19signbit_kernel_cudaERNS_18TensorIteratorBaseEENKUlvE0_clEvENKUlvE0_clEvEUlfE_EEvS4_RKT_EUliE_EEviT1_ --------------------------
	.section	.text._ZN2at6native18elementwise_kernelILi128ELi4EZNS0_15gpu_kernel_implIZZZNS0_19signbit_kernel_cudaERNS_18TensorIteratorBaseEENKUlvE0_clEvENKUlvE0_clEvEUlfE_EEvS4_RKT_EUliE_EEviT1_,"ax",@progbits
	.align	128
        .global         _ZN2at6native18elementwise_kernelILi128ELi4EZNS0_15gpu_kernel_implIZZZNS0_19signbit_kernel_cudaERNS_18TensorIteratorBaseEENKUlvE0_clEvENKUlvE0_clEvEUlfE_EEvS4_RKT_EUliE_EEviT1_
        .type           _ZN2at6native18elementwise_kernelILi128ELi4EZNS0_15gpu_kernel_implIZZZNS0_19signbit_kernel_cudaERNS_18TensorIteratorBaseEENKUlvE0_clEvENKUlvE0_clEvEUlfE_EEvS4_RKT_EUliE_EEviT1_,@function
        .size           _ZN2at6native18elementwise_kernelILi128ELi4EZNS0_15gpu_kernel_implIZZZNS0_19signbit_kernel_cudaERNS_18TensorIteratorBaseEENKUlvE0_clEvENKUlvE0_clEvEUlfE_EEvS4_RKT_EUliE_EEviT1_,(.L_x_23442 - _ZN2at6native18elementwise_kernelILi128ELi4EZNS0_15gpu_kernel_implIZZZNS0_19signbit_kernel_cudaERNS_18TensorIteratorBaseEENKUlvE0_clEvENKUlvE0_clEvEUlfE_EEvS4_RKT_EUliE_EEviT1_)
        .other          _ZN2at6native18elementwise_kernelILi128ELi4EZNS0_15gpu_kernel_implIZZZNS0_19signbit_kernel_cudaERNS_18TensorIteratorBaseEENKUlvE0_clEvENKUlvE0_clEvEUlfE_EEvS4_RKT_EUliE_EEviT1_,@"STO_CUDA_ENTRY STV_DEFAULT"
_ZN2at6native18elementwise_kernelILi128ELi4EZNS0_15gpu_kernel_implIZZZNS0_19signbit_kernel_cudaERNS_18TensorIteratorBaseEENKUlvE0_clEvENKUlvE0_clEvEUlfE_EEvS4_RKT_EUliE_EEviT1_:
.text._ZN2at6native18elementwise_kernelILi128ELi4EZNS0_15gpu_kernel_implIZZZNS0_19signbit_kernel_cudaERNS_18TensorIteratorBaseEENKUlvE0_clEvENKUlvE0_clEvEUlfE_EEvS4_RKT_EUliE_EEviT1_:
        /* <DEDUP_REMOVED lines=313> */
.L_x_1192:
[----:B------:R-:W0:Y:S01]  /*1390*/  LDC.U8 R5, c[0x0][0x422] ;  /* 0x00010880ff057b82 */ /* 0x000e220000000000 */
[----:B------:R-:W-:Y:S01]  /*13a0*/  ULDC.64 UR4, c[0x0][0x410] ;  /* 0x0001040000047ab9 */ /* 0x000fe20000000a00 */
[----:B------:R-:W-:Y:S01]  /*13b0*/  ULDC.64 UR6, c[0x0][0x418] ;  /* 0x0001060000067ab9 */ /* 0x000fe20000000a00 */
[----:B------:R-:W-:Y:S01]  /*13c0*/  IADD3 R16, P1, R16, UR4, RZ ;  /* 0x0000000410107c10 */ /* 0x000fe2000ff3e0ff */
[----:B------:R-:W-:Y:S01]  /*13d0*/  BSSY B6, `(.L_x_1193) ;  /* 0x00000e0000067945 */ /* 0x000fe20003800000 */
        /* <DEDUP_REMOVED lines=15> */
[----:B--2---:R-:W0:Y:S01]  /*14d0*/  I2F.S16 R0, R0 ;  /* 0x0000000000007306 */ /* 0x004e220000101400 */
[----:B------:R-:W-:Y:S05]  /*14e0*/  BRA `(.L_x_1199) ;  /* 0x0000000c00387947 */ /* 0x000fea0003800000 */
.L_x_1197:
[----:B------:R-:W2:Y:S02]  /*14f0*/  LDG.E.U8 R0, desc[UR36][R2.64] ;  /* 0x0000002402007981 */ /* 0x000ea4000c1e1100 */
[----:B--2---:R-:W-:Y:S01]  /*1500*/  I2FP.F32.U32 R0, R0 ;  /* 0x0000000000007245 */ /* 0x004fe20000201000 */
[----:B------:R-:W-:Y:S06]  /*1510*/  BRA `(.L_x_1199) ;  /* 0x0000000c002c7947 */ /* 0x000fec0003800000 */
.L_x_1196:
[----:B------:R-:W-:-:S13]  /*1520*/  ISETP.NE.AND P0, PT, R4, 0x2, PT ;  /* 0x000000020400780c */ /* 0x000fda0003f05270 */
[----:B------:R-:W-:Y:S05]  /*1530*/  @!P0 BRA `(.L_x_1200) ;  /* 0x0000000000288947 */ /* 0x000fea0003800000 */
[----:B------:R-:W-:-:S13]  /*1540*/  ISETP.NE.AND P0, PT, R4, 0x3, PT ;  /* 0x000000030400780c */ /* 0x000fda0003f05270 */
[----:B------:R-:W-:Y:S05]  /*1550*/  @!P0 BRA `(.L_x_1201) ;  /* 0x0000000000148947 */ /* 0x000fea0003800000 */
[----:B------:R-:W-:-:S13]  /*1560*/  ISETP.NE.AND P0, PT, R4, 0x4, PT ;  /* 0x000000040400780c */ /* 0x000fda0003f05270 */
[----:B------:R-:W-:Y:S05]  /*1570*/  @P0 BRA `(.L_x_1198) ;  /* 0x0000000800b80947 */ /* 0x000fea0003800000 */
[----:B------:R-:W2:Y:S02]  /*1580*/  LDG.E.64 R2, desc[UR36][R2.64] ;  /* 0x0000002402027981 */ /* 0x000ea4000c1e1b00 */
[----:B--2---:R4:W0:Y:S01]  /*1590*/  I2F.S64 R0, R2 ;  /* 0x0000000200007312 */ /* 0x0048220000301400 */
[----:B------:R-:W-:Y:S05]  /*15a0*/  BRA `(.L_x_1199) ;  /* 0x0000000c00087947 */ /* 0x000fea0003800000 */
.L_x_1201:
[----:B------:R-:W2:Y:S02]  /*15b0*/  LDG.E R0, desc[UR36][R2.64] ;  /* 0x0000002402007981 */ /* 0x000ea4000c1e1900 */
[----:B--2---:R-:W-:Y:S01]  /*15c0*/  I2FP.F32.S32 R0, R0 ;  /* 0x0000000000007245 */ /* 0x004fe20000201400 */
[----:B------:R-:W-:Y:S06]  /*15d0*/  BRA `(.L_x_1199) ;  /* 0x0000000800fc7947 */ /* 0x000fec0003800000 */
.L_x_1200:
[----:B------:R-:W2:Y:S02]  /*15e0*/  LDG.E.U16 R0, desc[UR36][R2.64] ;  /* 0x0000002402007981 */ /* 0x000ea4000c1e1500 */
[----:B--2---:R-:W0:Y:S01]  /*15f0*/  I2F.S16 R0, R0 ;  /* 0x0000000000007306 */ /* 0x004e220000101400 */
[----:B------:R-:W-:Y:S05]  /*1600*/  BRA `(.L_x_1199) ;  /* 0x0000000800f07947 */ /* 0x000fea0003800000 */
.L_x_1195:
[----:B------:R-:W-:-:S13]  /*1610*/  ISETP.GT.AND P0, PT, R4, 0x6, PT ;  /* 0x000000060400780c */ /* 0x000fda0003f04270 */
[----:B------:R-:W-:Y:S05]  /*1620*/  @P0 BRA `(.L_x_1202) ;  /* 0x0000000000240947 */ /* 0x000fea0003800000 */
[----:B------:R-:W-:-:S13]  /*1630*/  ISETP.NE.AND P0, PT, R4, 0x5, PT ;  /* 0x000000050400780c */ /* 0x000fda0003f05270 */
[----:B------:R-:W-:Y:S05]  /*1640*/  @!P0 BRA `(.L_x_1203) ;  /* 0x0000000000108947 */ /* 0x000fea0003800000 */
[----:B------:R-:W-:-:S13]  /*1650*/  ISETP.NE.AND P0, PT, R4, 0x6, PT ;  /* 0x000000060400780c */ /* 0x000fda0003f05270 */
[----:B------:R-:W-:Y:S05]  /*1660*/  @P0 BRA `(.L_x_1198) ;  /* 0x00000008007c0947 */ /* 0x000fea0003800000 */
[----:B------:R2:W5:Y:S01]  /*1670*/  LDG.E R0, desc[UR36][R2.64] ;  /* 0x0000002402007981 */ /* 0x000562000c1e1900 */
[----:B------:R-:W-:Y:S05]  /*1680*/  BRA `(.L_x_1199) ;  /* 0x0000000800d07947 */ /* 0x000fea0003800000 */
.L_x_1203:
[----:B------:R-:W2:Y:S02]  /*1690*/  LDG.E.U16 R0, desc[UR36][R2.64] ;  /* 0x0000002402007981 */ /* 0x000ea4000c1e1500 */
[----:B--2---:R-:W-:Y:S01]  /*16a0*/  HADD2.F32 R0, -RZ, R0.H0_H0 ;  /* 0x20000000ff007230 */ /* 0x004fe20000004100 */
[----:B------:R-:W-:Y:S06]  /*16b0*/  BRA `(.L_x_1199) ;  /* 0x0000000800c47947 */ /* 0x000fec0003800000 */
.L_x_1202:
[----:B------:R-:W-:-:S13]  /*16c0*/  ISETP.NE.AND P0, PT, R4, 0x7, PT ;  /* 0x000000070400780c */ /* 0x000fda0003f05270 */
[----:B------:R-:W-:Y:S05]  /*16d0*/  @!P0 BRA `(.L_x_1204) ;  /* 0x0000000000248947 */ /* 0x000fea0003800000 */
[----:B------:R-:W-:-:S13]  /*16e0*/  ISETP.NE.AND P0, PT, R4, 0x8, PT ;  /* 0x000000080400780c */ /* 0x000fda0003f05270 */
[----:B------:R-:W-:Y:S05]  /*16f0*/  @!P0 BRA `(.L_x_1205) ;  /* 0x0000000000108947 */ /* 0x000fea0003800000 */
[----:B------:R-:W-:-:S13]  /*1700*/  ISETP.NE.AND P0, PT, R4, 0x9, PT ;  /* 0x000000090400780c */ /* 0x000fda0003f05270 */
[----:B------:R-:W-:Y:S05]  /*1710*/  @P0 BRA `(.L_x_1198) ;  /* 0x0000000800500947 */ /* 0x000fea0003800000 */
[----:B------:R3:W5:Y:S01]  /*1720*/  LDG.E R0, desc[UR36][R2.64] ;  /* 0x0000002402007981 */ /* 0x000762000c1e1900 */
[----:B------:R-:W-:Y:S05]  /*1730*/  BRA `(.L_x_1199) ;  /* 0x0000000800a47947 */ /* 0x000fea0003800000 */
.L_x_1205:
[----:B------:R-:W2:Y:S02]  /*1740*/  LDG.E.U16 R0, desc[UR36][R2.64] ;  /* 0x0000002402007981 */ /* 0x000ea4000c1e1500 */
[----:B--2---:R-:W-:Y:S01]  /*1750*/  HADD2.F32 R0, -RZ, R0.H0_H0 ;  /* 0x20000000ff007230 */ /* 0x004fe20000004100 */
[----:B------:R-:W-:Y:S06]  /*1760*/  BRA `(.L_x_1199) ;  /* 0x0000000800987947 */ /* 0x000fec0003800000 */
.L_x_1204:
[----:B------:R-:W2:Y:S01]  /*1770*/  LDG.E.64 R2, desc[UR36][R2.64] ;  /* 0x0000002402027981 */ /* 0x000ea2000c1e1b00 */
[----:B------:R-:W-:Y:S01]  /*1780*/  UMOV UR4, 0xf0000000 ;  /* 0xf000000000047882 */ /* 0x000fe20000000000 */
[----:B------:R-:W-:Y:S01]  /*1790*/  UMOV UR5, 0x380fffff ;  /* 0x380fffff00057882 */ /* 0x000fe20000000000 */
[----:B--2---:R-:W0:Y:S01]  /*17a0*/  F2F.F32.F64 R0, R2 ;  /* 0x0000000200007310 */ /* 0x004e220000301000 */
[----:B------:R-:W-:-:S14]  /*17b0*/  DSETP.GEU.AND P0, PT, |R2|, UR4, PT ;  /* 0x0000000402007e2a */ /* 0x000fdc000bf0e200 */
[----:B0-----:R-:W-:Y:S01]  /*17c0*/  @!P0 FMUL R0, R0, 1.175494350822287508e-38 ;  /* 0x0080000000008820 */ /* 0x001fe20000400000 */
[----:B------:R-:W-:Y:S06]  /*17d0*/  BRA `(.L_x_1199) ;  /* 0x00000008007c7947 */ /* 0x000fec0003800000 */
.L_x_1194:
        /* <DEDUP_REMOVED lines=10> */
[----:B------:R-:W-:Y:S01]  /*1880*/  FSEL R0, RZ, 1, !P0 ;  /* 0x3f800000ff007808 */ /* 0x000fe20004000000 */
[----:B------:R-:W-:Y:S08]  /*1890*/  BRA `(.L_x_1199) ;  /* 0x00000008004c7947 */ /* 0x000ff00003800000 */
.L_x_1208:
[----:B------:R-:W2:Y:S01]  /*18a0*/  LDG.E.64 R2, desc[UR36][R2.64] ;  /* 0x0000002402027981 */ /* 0x000ea2000c1e1b00 */
[----:B------:R-:W-:Y:S01]  /*18b0*/  UMOV UR4, 0xf0000000 ;  /* 0xf000000000047882 */ /* 0x000fe20000000000 */
[----:B------:R-:W-:Y:S01]  /*18c0*/  UMOV UR5, 0x380fffff ;  /* 0x380fffff00057882 */ /* 0x000fe20000000000 */
[----:B--2---:R-:W0:Y:S01]  /*18d0*/  F2F.F32.F64 R0, R2 ;  /* 0x0000000200007310 */ /* 0x004e220000301000 */
[----:B------:R-:W-:-:S14]  /*18e0*/  DSETP.GEU.AND P0, PT, |R2|, UR4, PT ;  /* 0x0000000402007e2a */ /* 0x000fdc000bf0e200 */
[----:B0-----:R-:W-:Y:S01]  /*18f0*/  @!P0 FMUL R0, R0, 1.175494350822287508e-38 ;  /* 0x0080000000008820 */ /* 0x001fe20000400000 */
[----:B------:R-:W-:Y:S06]  /*1900*/  BRA `(.L_x_1199) ;  /* 0x0000000800307947 */ /* 0x000fec0003800000 */
.L_x_1207:
        /* <DEDUP_REMOVED lines=24> */
[----:B------:R-:W-:Y:S01]  /*1a90*/  LOP3.LUT R0, R5, 0x80000000, R0, 0xf8, !PT ;  /* 0x8000000005007812 */ /* 0x000fe200078ef800 */
[----:B------:R-:W-:Y:S06]  /*1aa0*/  BRA `(.L_x_1199) ;  /* 0x0000000400c87947 */ /* 0x000fec0003800000 */
.L_x_1210:
        /* <DEDUP_REMOVED lines=11> */
[----:B------:R-:W-:Y:S01]  /*1b60*/  LOP3.LUT R0, R4, 0x80000000, R5, 0xf8, !PT ;  /* 0x8000000004007812 */ /* 0x000fe200078ef805 */
[----:B------:R-:W-:Y:S06]  /*1b70*/  BRA `(.L_x_1199) ;  /* 0x0000000400947947 */ /* 0x000fec0003800000 */
.L_x_1209:
[----:B------:R-:W2:Y:S02]  /*1b80*/  LDG.E.U16 R0, desc[UR36][R2.64] ;  /* 0x0000002402007981 */ /* 0x000ea4000c1e1500 */
[----:B--2---:R-:W-:Y:S01]  /*1b90*/  IMAD.U32 R0, R0, 0x10000, RZ ;  /* 0x0001000000007824 */ /* 0x004fe200078e00ff */
[----:B------:R-:W-:Y:S06]  /*1ba0*/  BRA `(.L_x_1199) ;  /* 0x0000000400887947 */ /* 0x000fec0003800000 */
.L_x_1206:
        /* <DEDUP_REMOVED lines=9> */
[----:B--2---:R-:W-:Y:S01]  /*1c40*/  I2FP.F32.U32 R0, R0 ;  /* 0x0000000000007245 */ /* 0x004fe20000201000 */
[----:B------:R-:W-:Y:S06]  /*1c50*/  BRA `(.L_x_1199) ;  /* 0x00000004005c7947 */ /* 0x000fec0003800000 */
.L_x_1213:
[----:B------:R-:W2:Y:S01]  /*1c60*/  LDG.E.U8 R2, desc[UR36][R2.64] ;  /* 0x0000002402027981 */ /* 0x000ea2000c1e1100 */
        /* <DEDUP_REMOVED lines=19> */
.L_x_1215:
[----:B------:R-:W-:Y:S05]  /*1da0*/  BSYNC B0 ;  /* 0x0000000000007941 */ /* 0x000fea0003800000 */
.L_x_1214:
[----:B------:R-:W-:Y:S01]  /*1db0*/  LEA R3, R0, 0x3b800000, 0x17 ;  /* 0x3b80000000037811 */ /* 0x000fe200078eb8ff */
[----:B------:R-:W-:-:S05]  /*1dc0*/  IMAD.SHL.U32 R0, R2, 0x100000, RZ ;  /* 0x0010000002007824 */ /* 0x000fca00078e00ff */
[----:B------:R-:W-:Y:S01]  /*1dd0*/  LOP3.LUT R0, R3, R0, R4, 0xfe, !PT ;  /* 0x0000000003007212 */ /* 0x000fe200078efe04 */
[----:B------:R-:W-:Y:S06]  /*1de0*/  BRA `(.L_x_1199) ;  /* 0x0000000000f87947 */ /* 0x000fec0003800000 */
.L_x_1212:
        /* <DEDUP_REMOVED lines=20> */
.L_x_1217:
[----:B------:R-:W-:Y:S05]  /*1f30*/  BSYNC B0 ;  /* 0x0000000000007941 */ /* 0x000fea0003800000 */
.L_x_1216:
[----:B------:R-:W-:Y:S01]  /*1f40*/  LEA R3, R0, 0x37800000, 0x17 ;  /* 0x3780000000037811 */ /* 0x000fe200078eb8ff */
[----:B------:R-:W-:-:S05]  /*1f50*/  IMAD.SHL.U32 R0, R2, 0x200000, RZ ;  /* 0x0020000002007824 */ /* 0x000fca00078e00ff */
[----:B------:R-:W-:Y:S01]  /*1f60*/  LOP3.LUT R0, R3, R0, R4, 0xfe, !PT ;  /* 0x0000000003007212 */ /* 0x000fe200078efe04 */
[----:B------:R-:W-:Y:S06]  /*1f70*/  BRA `(.L_x_1199) ;  /* 0x0000000000947947 */ /* 0x000fec0003800000 */
.L_x_1211:
[----:B------:R-:W-:-:S13]  /*1f80*/  ISETP.NE.AND P0, PT, R4, 0x1c, PT ;  /* 0x0000001c0400780c */ /* 0x000fda0003f05270 */
[----:B------:R-:W-:Y:S05]  /*1f90*/  @!P0 BRA `(.L_x_1218) ;  /* 0x0000000000848947 */ /* 0x000fea0003800000 */
[----:B------:R-:W-:-:S13]  /*1fa0*/  ISETP.NE.AND P0, PT, R4, 0x1d, PT ;  /* 0x0000001d0400780c */ /* 0x000fda0003f05270 */
[----:B------:R-:W-:Y:S05]  /*1fb0*/  @!P0 BRA `(.L_x_1219) ;  /* 0x0000000000708947 */ /* 0x000fea0003800000 */
[----:B------:R-:W-:-:S13]  /*1fc0*/  ISETP.NE.AND P0, PT, R4, 0x2c, PT ;  /* 0x0000002c0400780c */ /* 0x000fda0003f05270 */
[----:B------:R-:W-:Y:S05]  /*1fd0*/  @P0 BRA `(.L_x_1198) ;  /* 0x0000000000200947 */ /* 0x000fea0003800000 */
[----:B------:R-:W2:Y:S01]  /*1fe0*/  LDG.E.U8 R2, desc[UR36][R2.64] ;  /* 0x0000002402027981 */ /* 0x000ea2000c1e1100 */
[----:B------:R-:W-:Y:S01]  /*1ff0*/  IMAD.MOV.U32 R0, RZ, RZ, 0x400000 ;  /* 0x00400000ff007424 */ /* 0x000fe200078e00ff */
[----:B--2---:R-:W-:-:S13]  /*2000*/  ISETP.NE.AND P0, PT, R2, RZ, PT ;  /* 0x000000ff0200720c */ /* 0x004fda0003f05270 */
[----:B------:R-:W-:Y:S05]  /*2010*/  @!P0 BRA `(.L_x_1199) ;  /* 0x00000000006c8947 */ /* 0x000fea0003800000 */
[----:B------:R-:W-:-:S13]  /*2020*/  ISETP.NE.AND P0, PT, R2, 0xff, PT ;  /* 0x000000ff0200780c */ /* 0x000fda0003f05270 */
[----:B------:R-:W-:Y:S02]  /*2030*/  @!P0 IMAD.MOV.U32 R0, RZ, RZ, 0x7f800001 ;  /* 0x7f800001ff008424 */ /* 0x000fe400078e00ff */
[----:B------:R-:W-:Y:S01]  /*2040*/  @P0 IMAD.SHL.U32 R0, R2, 0x800000, RZ ;  /* 0x0080000002000824 */ /* 0x000fe200078e00ff */
[----:B------:R-:W-:Y:S06]  /*2050*/  BRA `(.L_x_1199) ;  /* 0x00000000005c7947 */ /* 0x000fec0003800000 */
.L_x_1198:
        /* <DEDUP_REMOVED lines=16> */
.L_x_1220:
[----:B------:R-:W-:Y:S01]  /*2160*/  IMAD.MOV.U32 R0, RZ, RZ, RZ ;  /* 0x000000ffff007224 */ /* 0x000fe200078e00ff */
[----:B------:R-:W-:Y:S06]  /*2170*/  BRA `(.L_x_1199) ;  /* 0x0000000000147947 */ /* 0x000fec0003800000 */
.L_x_1219:
[----:B------:R-:W2:Y:S02]  /*2180*/  LDG.E.64 R2, desc[UR36][R2.64] ;  /* 0x0000002402027981 */ /* 0x000ea4000c1e1b00 */
[----:B--2---:R0:W1:Y:S01]  /*2190*/  I2F.U64 R0, R2 ;  /* 0x0000000200007312 */ /* 0x0040620000301000 */
[----:B------:R-:W-:Y:S05]  /*21a0*/  BRA `(.L_x_1199) ;  /* 0x0000000000087947 */ /* 0x000fea0003800000 */
.L_x_1218:
[----:B------:R-:W2:Y:S02]  /*21b0*/  LDG.E R0, desc[UR36][R2.64] ;  /* 0x0000002402007981 */ /* 0x000ea4000c1e1900 */
[----:B--2---:R-:W-:-:S07]  /*21c0*/  I2FP.F32.U32 R0, R0 ;  /* 0x0000000000007245 */ /* 0x004fce0000201000 */
.L_x_1199:
[----:B------:R-:W-:Y:S05]  /*21d0*/  BSYNC B6 ;  /* 0x0000000000067941 */ /* 0x000fea0003800000 */
.L_x_1193:
[----:B0-234-:R-:W0:Y:S01]  /*21e0*/  LDC.U8 R3, c[0x0][0x421] ;  /* 0x00010840ff037b82 */ /* 0x01de220000000000 */
[----:B-1---5:R-:W-:Y:S02]  /*21f0*/  SHF.R.U32.HI R5, RZ, 0x1f, R0 ;  /* 0x0000001fff057819 */ /* 0x022fe40000011600 */
        /* <DEDUP_REMOVED lines=13> */
.L_x_1224:
[----:B------:R0:W-:Y:S01]  /*22d0*/  STG.E.U8 desc[UR36][R16.64], R5 ;  /* 0x0000000510007986 */ /* 0x0001e2000c101124 */
[----:B------:R-:W-:Y:S05]  /*22e0*/  BRA `(.L_x_1226) ;  /* 0x0000000c00507947 */ /* 0x000fea0003800000 */
.L_x_1223:
        /* <DEDUP_REMOVED lines=10> */
.L_x_1228:
[----:B------:R0:W-:Y:S01]  /*2390*/  STG.E desc[UR36][R16.64], R5 ;  /* 0x0000000510007986 */ /* 0x0001e2000c101924 */
[----:B------:R-:W-:Y:S05]  /*23a0*/  BRA `(.L_x_1226) ;  /* 0x0000000c00207947 */ /* 0x000fea0003800000 */
.L_x_1227:
[----:B------:R0:W-:Y:S01]  /*23b0*/  STG.E.U16 desc[UR36][R16.64], R5 ;  /* 0x0000000510007986 */ /* 0x0001e2000c101524 */
[----:B------:R-:W-:Y:S05]  /*23c0*/  BRA `(.L_x_1226) ;  /* 0x0000000c00187947 */ /* 0x000fea0003800000 */
.L_x_1222:
        /* <DEDUP_REMOVED lines=9> */
.L_x_1230:
[----:B------:R-:W0:Y:S02]  /*2460*/  I2F.S16 R0, R5 ;  /* 0x0000000500007306 */ /* 0x000e240000101400 */
[----:B0-----:R-:W-:-:S05]  /*2470*/  F2FP.F16.F32.PACK_AB R0, RZ, R0 ;  /* 0x00000000ff00723e */ /* 0x001fca00000000ff */
[----:B------:R0:W-:Y:S01]  /*2480*/  STG.E.U16 desc[UR36][R16.64], R0 ;  /* 0x0000000010007986 */ /* 0x0001e2000c101524 */
[----:B------:R-:W-:Y:S05]  /*2490*/  BRA `(.L_x_1226) ;  /* 0x0000000800e47947 */ /* 0x000fea0003800000 */
.L_x_1229:
        /* <DEDUP_REMOVED lines=10> */
.L_x_1232:
[----:B------:R-:W0:Y:S02]  /*2540*/  I2F.S16 R5, R5 ;  /* 0x0000000500057306 */ /* 0x000e240000101400 */
[----:B0-----:R-:W-:-:S04]  /*2550*/  F2FP.F16.F32.PACK_AB R3, RZ, R5 ;  /* 0x00000005ff03723e */ /* 0x001fc800000000ff */
[----:B------:R-:W-:-:S05]  /*2560*/  PRMT R3, R3, 0x5410, RZ ;  /* 0x0000541003037816 */ /* 0x000fca00000000ff */
[----:B------:R0:W-:Y:S01]  /*2570*/  STG.E desc[UR36][R16.64], R3 ;  /* 0x0000000310007986 */ /* 0x0001e2000c101924 */
[----:B------:R-:W-:Y:S05]  /*2580*/  BRA `(.L_x_1226) ;  /* 0x0000000800a87947 */ /* 0x000fea0003800000 */
.L_x_1231:
[----:B------:R-:W0:Y:S02]  /*2590*/  I2F.F64.S16 R2, R5 ;  /* 0x0000000500027312 */ /* 0x000e240000101c00 */
[----:B0-----:R0:W-:Y:S01]  /*25a0*/  STG.E.64 desc[UR36][R16.64], R2 ;  /* 0x0000000210007986 */ /* 0x0011e2000c101b24 */
[----:B------:R-:W-:Y:S05]  /*25b0*/  BRA `(.L_x_1226) ;  /* 0x00000008009c7947 */ /* 0x000fea0003800000 */
.L_x_1221:
        /* <DEDUP_REMOVED lines=10> */
.L_x_1235:
[----:B------:R-:W0:Y:S01]  /*2660*/  I2F.F64.S16 R4, R5 ;  /* 0x0000000500047312 */ /* 0x000e220000101c00 */
[----:B------:R-:W-:-:S05]  /*2670*/  CS2R R6, SRZ ;  /* 0x0000000000067805 */ /* 0x000fca000001ff00 */
[----:B0-----:R0:W-:Y:S01]  /*2680*/  STG.E.128 desc[UR36][R16.64], R4 ;  /* 0x0000000410007986 */ /* 0x0011e2000c101d24 */
[----:B------:R-:W-:Y:S05]  /*2690*/  BRA `(.L_x_1226) ;  /* 0x0000000800647947 */ /* 0x000fea0003800000 */
.L_x_1234:
        /* <DEDUP_REMOVED lines=21> */
.L_x_1239:
[----:B------:R-:W-:Y:S05]  /*27f0*/  BSYNC B0 ;  /* 0x0000000000007941 */ /* 0x000fea0003800000 */
.L_x_1238:
[----:B------:R-:W-:-:S05]  /*2800*/  LOP3.LUT R3, R0, R3, RZ, 0xfc, !PT ;  /* 0x0000000300037212 */ /* 0x000fca00078efcff */
[----:B------:R0:W-:Y:S01]  /*2810*/  STG.E.U8 desc[UR36][R16.64], R3 ;  /* 0x0000000310007986 */ /* 0x0001e2000c101124 */
[----:B------:R-:W-:Y:S05]  /*2820*/  BRA `(.L_x_1226) ;  /* 0x0000000800007947 */ /* 0x000fea0003800000 */
.L_x_1237:
        /* <DEDUP_REMOVED lines=13> */
.L_x_1241:
[----:B------:R-:W-:Y:S01]  /*2900*/  IMAD.MOV.U32 R0, RZ, RZ, 0x7f ;  /* 0x0000007fff007424 */ /* 0x000fe200078e00ff */
[----:B------:R-:W-:-:S04]  /*2910*/  ISETP.GT.U32.AND P0, PT, R2, 0x7f800000, PT ;  /* 0x7f8000000200780c */ /* 0x000fc80003f04070 */
[----:B------:R-:W-:-:S09]  /*2920*/  SEL R0, R0, 0x7c, P0 ;  /* 0x0000007c00007807 */ /* 0x000fd20000000000 */
.L_x_1242:
[----:B------:R-:W-:Y:S05]  /*2930*/  BSYNC B0 ;  /* 0x0000000000007941 */ /* 0x000fea0003800000 */
.L_x_1240:
[----:B------:R-:W-:-:S04]  /*2940*/  LOP3.LUT R2, R5, 0x80000000, RZ, 0xc0, !PT ;  /* 0x8000000005027812 */ /* 0x000fc800078ec0ff */
[----:B------:R-:W-:-:S04]  /*2950*/  SHF.R.U32.HI R3, RZ, 0x18, R2 ;  /* 0x00000018ff037819 */ /* 0x000fc80000011602 */
[----:B------:R-:W-:-:S05]  /*2960*/  LOP3.LUT R3, R0, R3, RZ, 0xfc, !PT ;  /* 0x0000000300037212 */ /* 0x000fca00078efcff */
[----:B------:R0:W-:Y:S01]  /*2970*/  STG.E.U8 desc[UR36][R16.64], R3 ;  /* 0x0000000310007986 */ /* 0x0001e2000c101124 */
[----:B------:R-:W-:Y:S05]  /*2980*/  BRA `(.L_x_1226) ;  /* 0x0000000400a87947 */ /* 0x000fea0003800000 */
.L_x_1236:
[----:B------:R-:W0:Y:S02]  /*2990*/  I2F.S16 R0, R5 ;  /* 0x0000000500007306 */ /* 0x000e240000101400 */
[----:B0-----:R-:W-:-:S05]  /*29a0*/  F2FP.BF16.F32.PACK_AB R0, RZ, R0 ;  /* 0x00000000ff00723e */ /* 0x001fca00000010ff */
[----:B------:R0:W-:Y:S01]  /*29b0*/  STG.E.U16 desc[UR36][R16.64], R0 ;  /* 0x0000000010007986 */ /* 0x0001e2000c101524 */
[----:B------:R-:W-:Y:S05]  /*29c0*/  BRA `(.L_x_1226) ;  /* 0x0000000400987947 */ /* 0x000fea0003800000 */
.L_x_1233:
        /* <DEDUP_REMOVED lines=10> */
.L_x_1245:
        /* <DEDUP_REMOVED lines=17> */
.L_x_1248:
[----:B------:R-:W-:-:S04]  /*2b80*/  LOP3.LUT R2, R5, 0x80000000, RZ, 0xc0, !PT ;  /* 0x8000000005027812 */ /* 0x000fc800078ec0ff */
[----:B------:R-:W-:-:S04]  /*2b90*/  SHF.R.U32.HI R3, RZ, 0x18, R2 ;  /* 0x00000018ff037819 */ /* 0x000fc80000011602 */
[----:B------:R-:W-:-:S04]  /*2ba0*/  LOP3.LUT R0, R0, R3, RZ, 0xfc, !PT ;  /* 0x0000000300007212 */ /* 0x000fc800078efcff */
[----:B------:R-:W-:-:S07]  /*2bb0*/  PRMT R8, R0, 0x7610, R8 ;  /* 0x0000761000087816 */ /* 0x000fce0000000008 */
.L_x_1247:
[----:B------:R-:W-:Y:S05]  /*2bc0*/  BSYNC B0 ;  /* 0x0000000000007941 */ /* 0x000fea0003800000 */
.L_x_1246:
[----:B------:R0:W-:Y:S01]  /*2bd0*/  STG.E.U8 desc[UR36][R16.64], R8 ;  /* 0x0000000810007986 */ /* 0x0001e2000c101124 */
[----:B------:R-:W-:Y:S05]  /*2be0*/  BRA `(.L_x_1226) ;  /* 0x0000000400107947 */ /* 0x000fea0003800000 */
.L_x_1244:
        /* <DEDUP_REMOVED lines=17> */
.L_x_1251:
[----:B------:R-:W-:-:S04]  /*2d00*/  LOP3.LUT R2, R5, 0x80000000, RZ, 0xc0, !PT ;  /* 0x8000000005027812 */ /* 0x000fc800078ec0ff */
[----:B------:R-:W-:-:S04]  /*2d10*/  SHF.R.U32.HI R3, RZ, 0x18, R2 ;  /* 0x00000018ff037819 */ /* 0x000fc80000011602 */
[----:B------:R-:W-:-:S04]  /*2d20*/  LOP3.LUT R0, R0, R3, RZ, 0xfc, !PT ;  /* 0x0000000300007212 */ /* 0x000fc800078efcff */
[----:B------:R-:W-:-:S07]  /*2d30*/  PRMT R8, R0, 0x7610, R8 ;  /* 0x0000761000087816 */ /* 0x000fce0000000008 */
.L_x_1250:
[----:B------:R-:W-:Y:S05]  /*2d40*/  BSYNC B0 ;  /* 0x0000000000007941 */ /* 0x000fea0003800000 */
.L_x_1249:
[----:B------:R3:W-:Y:S01]  /*2d50*/  STG.E.U8 desc[UR36][R16.64], R8 ;  /* 0x0000000810007986 */ /* 0x0007e2000c101124 */
[----:B------:R-:W-:Y:S05]  /*2d60*/  BRA `(.L_x_1226) ;  /* 0x0000000000b07947 */ /* 0x000fea0003800000 */
.L_x_1243:
        /* <DEDUP_REMOVED lines=22> */
.L_x_1225:
        /* <DEDUP_REMOVED lines=16> */
.L_x_1254:
[----:B------:R-:W-:Y:S05]  /*2fd0*/  BRA `(.L_x_1226) ;  /* 0x0000000000147947 */ /* 0x000fea0003800000 */
.L_x_1253:
[----:B------:R-:W-:Y:S02]  /*2fe0*/  IMAD.MOV.U32 R2, RZ, RZ, R5 ;  /* 0x000000ffff027224 */ /* 0x000fe400078e0005 */
[----:B------:R-:W-:-:S05]  /*2ff0*/  IMAD.MOV.U32 R3, RZ, RZ, RZ ;  /* 0x000000ffff037224 */ /* 0x000fca00078e00ff */
[----:B------:R2:W-:Y:S01]  /*3000*/  STG.E.64 desc[UR36][R16.64], R2 ;  /* 0x0000000210007986 */ /* 0x0005e2000c101b24 */
[----:B------:R-:W-:Y:S05]  /*3010*/  BRA `(.L_x_1226) ;  /* 0x0000000000047947 */ /* 0x000fea0003800000 */
.L_x_1252:
[----:B------:R0:W-:Y:S02]  /*3020*/  STG.E desc[UR36][R16.64], R5 ;  /* 0x0000000510007986 */ /* 0x0001e4000c101924 */
.L_x_1226:
[----:B------:R-:W-:-:S04]  /*3030*/  IMAD R18, R23, 0x200, R18 ;  /* 0x0000020017127824 */ /* 0x000fc800078e0212 */
[----:B------:R-:W-:-:S07]  /*3040*/  VIADD R19, R18, 0x80 ;  /* 0x0000008012137836 */ /* 0x000fce0000000000 */
.L_x_1191:
[----:B------:R-:W-:Y:S05]  /*3050*/  BSYNC B7 ;  /* 0x0000000000077941 */ /* 0x000fea0003800000 */
.L_x_1190:
        /* <DEDUP_REMOVED lines=307> */
.L_x_1257:
        /* <DEDUP_REMOVED lines=22> */
.L_x_1262:
[----:B------:R-:W2:Y:S02]  /*44f0*/  LDG.E.U8 R0, desc[UR36][R2.64] ;  /* 0x0000002402007981 */ /* 0x000ea4000c1e1100 */
[----:B--2---:R-:W-:Y:S01]  /*4500*/  I2FP.F32.U32 R0, R0 ;  /* 0x0000000000007245 */ /* 0x004fe20000201000 */
[----:B------:R-:W-:Y:S06]  /*4510*/  BRA `(.L_x_1264) ;  /* 0x0000000c002c7947 */ /* 0x000fec0003800000 */
.L_x_1261:
[----:B------:R-:W-:-:S13]  /*4520*/  ISETP.NE.AND P0, PT, R4, 0x2, PT ;  /* 0x000000020400780c */ /* 0x000fda0003f05270 */
[----:B------:R-:W-:Y:S05]  /*4530*/  @!P0 BRA `(.L_x_1265) ;  /* 0x0000000000288947 */ /* 0x000fea0003800000 */
[----:B------:R-:W-:-:S13]  /*4540*/  ISETP.NE.AND P0, PT, R4, 0x3, PT ;  /* 0x000000030400780c */ /* 0x000fda0003f05270 */
[----:B------:R-:W-:Y:S05]  /*4550*/  @!P0 BRA `(.L_x_1266) ;  /* 0x0000000000148947 */ /* 0x000fea0003800000 */
[----:B------:R-:W-:-:S13]  /*4560*/  ISETP.NE.AND P0, PT, R4, 0x4, PT ;  /* 0x000000040400780c */ /* 0x000fda0003f05270 */
[----:B------:R-:W-:Y:S05]  /*4570*/  @P0 BRA `(.L_x_1263) ;  /* 0x0000000800b80947 */ /* 0x000fea0003800000 */
[----:B------:R-:W2:Y:S02]  /*4580*/  LDG.E.64 R2, desc[UR36][R2.64] ;  /* 0x0000002402027981 */ /* 0x000ea4000c1e1b00 */
[----:B--2---:R2:W3:Y:S01]  /*4590*/  I2F.S64 R0, R2 ;  /* 0x0000000200007312 */ /* 0x0044e20000301400 */
[----:B------:R-:W-:Y:S05]  /*45a0*/  BRA `(.L_x_1264) ;  /* 0x0000000c00087947 */ /* 0x000fea0003800000 */
.L_x_1266:
[----:B------:R-:W2:Y:S02]  /*45b0*/  LDG.E R0, desc[UR36][R2.64] ;  /* 0x0000002402007981 */ /* 0x000ea4000c1e1900 */
[----:B--2---:R-:W-:Y:S01]  /*45c0*/  I2FP.F32.S32 R0, R0 ;  /* 0x0000000000007245 */ /* 0x004fe20000201400 */
[----:B------:R-:W-:Y:S06]  /*45d0*/  BRA `(.L_x_1264) ;  /* 0x0000000800fc7947 */ /* 0x000fec0003800000 */
.L_x_1265:
[----:B------:R-:W2:Y:S02]  /*45e0*/  LDG.E.U16 R0, desc[UR36][R2.64] ;  /* 0x0000002402007981 */ /* 0x000ea4000c1e1500 */
[----:B--2---:R-:W1:Y:S01]  /*45f0*/  I2F.S16 R0, R0 ;  /* 0x0000000000007306 */ /* 0x004e620000101400 */
[----:B------:R-:W-:Y:S05]  /*4600*/  BRA `(.L_x_1264) ;  /* 0x0000000800f07947 */ /* 0x000fea0003800000 */
.L_x_1260:
        /* <DEDUP_REMOVED lines=8> */
.L_x_1268:
[----:B------:R-:W2:Y:S02]  /*4690*/  LDG.E.U16 R0, desc[UR36][R2.64] ;  /* 0x0000002402007981 */ /* 0x000ea4000c1e1500 */
[----:B--2---:R-:W-:Y:S01]  /*46a0*/  HADD2.F32 R0, -RZ, R0.H0_H0 ;  /* 0x20000000ff007230 */ /* 0x004fe20000004100 */
[----:B------:R-:W-:Y:S06]  /*46b0*/  BRA `(.L_x_1264) ;  /* 0x0000000800c47947 */ /* 0x000fec0003800000 */
.L_x_1267:
        /* <DEDUP_REMOVED lines=8> */
.L_x_1270:
[----:B------:R-:W2:Y:S02]  /*4740*/  LDG.E.U16 R0, desc[UR36][R2.64] ;  /* 0x0000002402007981 */ /* 0x000ea4000c1e1500 */
[----:B--2---:R-:W-:Y:S01]  /*4750*/  HADD2.F32 R0, -RZ, R0.H0_H0 ;  /* 0x20000000ff007230 */ /* 0x004fe20000004100 */
[----:B------:R-:W-:Y:S06]  /*4760*/  BRA `(.L_x_1264) ;  /* 0x0000000800987947 */ /* 0x000fec0003800000 */
.L_x_1269:
[----:B------:R-:W2:Y:S01]  /*4770*/  LDG.E.64 R2, desc[UR36][R2.64] ;  /* 0x0000002402027981 */ /* 0x000ea2000c1e1b00 */
[----:B------:R-:W-:Y:S01]  /*4780*/  UMOV UR4, 0xf0000000 ;  /* 0xf000000000047882 */ /* 0x000fe20000000000 */
[----:B------:R-:W-:Y:S01]  /*4790*/  UMOV UR5, 0x380fffff ;  /* 0x380fffff00057882 */ /* 0x000fe20000000000 */
[----:B--2---:R-:W0:Y:S01]  /*47a0*/  F2F.F32.F64 R0, R2 ;  /* 0x0000000200007310 */ /* 0x004e220000301000 */
[----:B------:R-:W-:-:S14]  /*47b0*/  DSETP.GEU.AND P0, PT, |R2|, UR4, PT ;  /* 0x0000000402007e2a */ /* 0x000fdc000bf0e200 */
[----:B0-----:R-:W-:Y:S01]  /*47c0*/  @!P0 FMUL R0, R0, 1.175494350822287508e-38 ;  /* 0x0080000000008820 */ /* 0x001fe20000400000 */
[----:B------:R-:W-:Y:S06]  /*47d0*/  BRA `(.L_x_1264) ;  /* 0x00000008007c7947 */ /* 0x000fec0003800000 */
.L_x_1259:
        /* <DEDUP_REMOVED lines=12> */
.L_x_1273:
[----:B------:R-:W2:Y:S01]  /*48a0*/  LDG.E.64 R2, desc[UR36][R2.64] ;  /* 0x0000002402027981 */ /* 0x000ea2000c1e1b00 */
[----:B------:R-:W-:Y:S01]  /*48b0*/  UMOV UR4, 0xf0000000 ;  /* 0xf000000000047882 */ /* 0x000fe20000000000 */
[----:B------:R-:W-:Y:S01]  /*48c0*/  UMOV UR5, 0x380fffff ;  /* 0x380fffff00057882 */ /* 0x000fe20000000000 */
[----:B--2---:R-:W0:Y:S01]  /*48d0*/  F2F.F32.F64 R0, R2 ;  /* 0x0000000200007310 */ /* 0x004e220000301000 */
[----:B------:R-:W-:-:S14]  /*48e0*/  DSETP.GEU.AND P0, PT, |R2|, UR4, PT ;  /* 0x0000000402007e2a */ /* 0x000fdc000bf0e200 */
[----:B0-----:R-:W-:Y:S01]  /*48f0*/  @!P0 FMUL R0, R0, 1.175494350822287508e-38 ;  /* 0x0080000000008820 */ /* 0x001fe20000400000 */
[----:B------:R-:W-:Y:S06]  /*4900*/  BRA `(.L_x_1264) ;  /* 0x0000000800307947 */ /* 0x000fec0003800000 */
.L_x_1272:
        /* <DEDUP_REMOVED lines=26> */
.L_x_1275:
        /* <DEDUP_REMOVED lines=13> */
.L_x_1274:
[----:B------:R-:W2:Y:S02]  /*4b80*/  LDG.E.U16 R0, desc[UR36][R2.64] ;  /* 0x0000002402007981 */ /* 0x000ea4000c1e1500 */
[----:B--2---:R-:W-:Y:S01]  /*4b90*/  IMAD.U32 R0, R0, 0x10000, RZ ;  /* 0x0001000000007824 */ /* 0x004fe200078e00ff */
[----:B------:R-:W-:Y:S06]  /*4ba0*/  BRA `(.L_x_1264) ;  /* 0x0000000400887947 */ /* 0x000fec0003800000 */
.L_x_1271:
        /* <DEDUP_REMOVED lines=11> */
.L_x_1278:
        /* <DEDUP_REMOVED lines=20> */
.L_x_1280:
[----:B------:R-:W-:Y:S05]  /*4da0*/  BSYNC B0 ;  /* 0x0000000000007941 */ /* 0x000fea0003800000 */
.L_x_1279:
[----:B------:R-:W-:Y:S01]  /*4db0*/  LEA R3, R0, 0x3b800000, 0x17 ;  /* 0x3b80000000037811 */ /* 0x000fe200078eb8ff */
[----:B------:R-:W-:-:S05]  /*4dc0*/  IMAD.SHL.U32 R0, R2, 0x100000, RZ ;  /* 0x0010000002007824 */ /* 0x000fca00078e00ff */
[----:B------:R-:W-:Y:S01]  /*4dd0*/  LOP3.LUT R0, R3, R0, R4, 0xfe, !PT ;  /* 0x0000000003007212 */ /* 0x000fe200078efe04 */
[----:B------:R-:W-:Y:S06]  /*4de0*/  BRA `(.L_x_1264) ;  /* 0x0000000000f87947 */ /* 0x000fec0003800000 */
.L_x_1277:
        /* <DEDUP_REMOVED lines=20> */
.L_x_1282:
[----:B------:R-:W-:Y:S05]  /*4f30*/  BSYNC B0 ;  /* 0x0000000000007941 */ /* 0x000fea0003800000 */
.L_x_1281:
[----:B------:R-:W-:Y:S01]  /*4f40*/  LEA R3, R0, 0x37800000, 0x17 ;  /* 0x3780000000037811 */ /* 0x000fe200078eb8ff */
[----:B------:R-:W-:-:S05]  /*4f50*/  IMAD.SHL.U32 R0, R2, 0x200000, RZ ;  /* 0x0020000002007824 */ /* 0x000fca00078e00ff */
[----:B------:R-:W-:Y:S01]  /*4f60*/  LOP3.LUT R0, R3, R0, R4, 0xfe, !PT ;  /* 0x0000000003007212 */ /* 0x000fe200078efe04 */
[----:B------:R-:W-:Y:S06]  /*4f70*/  BRA `(.L_x_1264) ;  /* 0x0000000000947947 */ /* 0x000fec0003800000 */
.L_x_1276:
        /* <DEDUP_REMOVED lines=14> */
.L_x_1263:
        /* <DEDUP_REMOVED lines=16> */
.L_x_1285:
[----:B------:R-:W-:Y:S01]  /*5160*/  IMAD.MOV.U32 R0, RZ, RZ, RZ ;  /* 0x000000ffff007224 */ /* 0x000fe200078e00ff */
[----:B------:R-:W-:Y:S06]  /*5170*/  BRA `(.L_x_1264) ;  /* 0x0000000000147947 */ /* 0x000fec0003800000 */
.L_x_1284:
[----:B------:R-:W2:Y:S02]  /*5180*/  LDG.E.64 R2, desc[UR36][R2.64] ;  /* 0x0000002402027981 */ /* 0x000ea4000c1e1b00 */
[----:B--2---:R0:W1:Y:S01]  /*5190*/  I2F.U64 R0, R2 ;  /* 0x0000000200007312 */ /* 0x0040620000301000 */
[----:B------:R-:W-:Y:S05]  /*51a0*/  BRA `(.L_x_1264) ;  /* 0x0000000000087947 */ /* 0x000fea0003800000 */
.L_x_1283:
[----:B------:R-:W2:Y:S02]  /*51b0*/  LDG.E R0, desc[UR36][R2.64] ;  /* 0x0000002402007981 */ /* 0x000ea4000c1e1900 */
[----:B--2---:R-:W-:-:S07]  /*51c0*/  I2FP.F32.U32 R0, R0 ;  /* 0x0000000000007245 */ /* 0x004fce0000201000 */
.L_x_1264:
[----:B------:R-:W-:Y:S05]  /*51d0*/  BSYNC B6 ;  /* 0x0000000000067941 */ /* 0x000fea0003800000 */
.L_x_1258:
[----:B------:R-:W0:Y:S02]  /*51e0*/  LDC.U8 R4, c[0x0][0x421] ;  /* 0x00010840ff047b82 */ /* 0x000e240000000000 */
[----:B012345:R-:W-:Y:S02]  /*51f0*/  SHF.R.U32.HI R2, RZ, 0x1f, R0 ;  /* 0x0000001fff027819 */ /* 0x03ffe40000011600 */
[----:B------:R-:W-:-:S04]  /*5200*/  PRMT R3, R4, 0x9910, RZ ;  /* 0x0000991004037816 */ /* 0x000fc800000000ff */
        /* <DEDUP_REMOVED lines=12> */
.L_x_1289:
[----:B------:R4:W-:Y:S01]  /*52d0*/  STG.E.U8 desc[UR36][R16.64], R2 ;  /* 0x0000000210007986 */ /* 0x0009e2000c101124 */
[----:B------:R-:W-:Y:S05]  /*52e0*/  BRA `(.L_x_1291) ;  /* 0x0000000c00487947 */ /* 0x000fea0003800000 */
.L_x_1288:
        /* <DEDUP_REMOVED lines=9> */
.L_x_1293:
[----:B------:R2:W-:Y:S01]  /*5380*/  STG.E desc[UR36][R16.64], R2 ;  /* 0x0000000210007986 */ /* 0x0005e2000c101924 */
[----:B------:R-:W-:Y:S05]  /*5390*/  BRA `(.L_x_1291) ;  /* 0x0000000c001c7947 */ /* 0x000fea0003800000 */
.L_x_1292:
[----:B------:R0:W-:Y:S01]  /*53a0*/  STG.E.U16 desc[UR36][R16.64], R2 ;  /* 0x0000000210007986 */ /* 0x0001e2000c101524 */
[----:B------:R-:W-:Y:S05]  /*53b0*/  BRA `(.L_x_1291) ;  /* 0x0000000c00147947 */ /* 0x000fea0003800000 */
.L_x_1287:
        /* <DEDUP_REMOVED lines=9> */
.L_x_1295:
[----:B------:R-:W0:Y:S02]  /*5450*/  I2F.S16 R0, R2 ;  /* 0x0000000200007306 */ /* 0x000e240000101400 */
[----:B0-----:R-:W-:-:S05]  /*5460*/  F2FP.F16.F32.PACK_AB R0, RZ, R0 ;  /* 0x00000000ff00723e */ /* 0x001fca00000000ff */
[----:B------:R0:W-:Y:S01]  /*5470*/  STG.E.U16 desc[UR36][R16.64], R0 ;  /* 0x0000000010007986 */ /* 0x0001e2000c101524 */
[----:B------:R-:W-:Y:S05]  /*5480*/  BRA `(.L_x_1291) ;  /* 0x0000000800e07947 */ /* 0x000fea0003800000 */
.L_x_1294:
        /* <DEDUP_REMOVED lines=10> */
.L_x_1297:
[----:B------:R-:W0:Y:S02]  /*5530*/  I2F.S16 R2, R2 ;  /* 0x0000000200027306 */ /* 0x000e240000101400 */
[----:B0-----:R-:W-:-:S04]  /*5540*/  F2FP.F16.F32.PACK_AB R3, RZ, R2 ;  /* 0x00000002ff03723e */ /* 0x001fc800000000ff */
[----:B------:R-:W-:-:S05]  /*5550*/  PRMT R3, R3, 0x5410, RZ ;  /* 0x0000541003037816 */ /* 0x000fca00000000ff */
[----:B------:R0:W-:Y:S01]  /*5560*/  STG.E desc[UR36][R16.64], R3 ;  /* 0x0000000310007986 */ /* 0x0001e2000c101924 */
[----:B------:R-:W-:Y:S05]  /*5570*/  BRA `(.L_x_1291) ;  /* 0x0000000800a47947 */ /* 0x000fea0003800000 */
.L_x_1296:
[----:B------:R-:W0:Y:S02]  /*5580*/  I2F.F64.S16 R2, R2 ;  /* 0x0000000200027312 */ /* 0x000e240000101c00 */
[----:B0-----:R0:W-:Y:S01]  /*5590*/  STG.E.64 desc[UR36][R16.64], R2 ;  /* 0x0000000210007986 */ /* 0x0011e2000c101b24 */
[----:B------:R-:W-:Y:S05]  /*55a0*/  BRA `(.L_x_1291) ;  /* 0x0000000800987947 */ /* 0x000fea0003800000 */
.L_x_1286:
        /* <DEDUP_REMOVED lines=10> */
.L_x_1300:
[----:B------:R-:W0:Y:S01]  /*5650*/  I2F.F64.S16 R4, R2 ;  /* 0x0000000200047312 */ /* 0x000e220000101c00 */
[----:B------:R-:W-:-:S05]  /*5660*/  CS2R R6, SRZ ;  /* 0x0000000000067805 */ /* 0x000fca000001ff00 */
[----:B0-----:R0:W-:Y:S01]  /*5670*/  STG.E.128 desc[UR36][R16.64], R4 ;  /* 0x0000000410007986 */ /* 0x0011e2000c101d24 */
[----:B------:R-:W-:Y:S05]  /*5680*/  BRA `(.L_x_1291) ;  /* 0x0000000800607947 */ /* 0x000fea0003800000 */
.L_x_1299:
        /* <DEDUP_REMOVED lines=21> */
.L_x_1304:
[----:B------:R-:W-:Y:S05]  /*57e0*/  BSYNC B0 ;  /* 0x0000000000007941 */ /* 0x000fea0003800000 */
.L_x_1303:
[----:B------:R-:W-:-:S05]  /*57f0*/  LOP3.LUT R3, R0, R3, RZ, 0xfc, !PT ;  /* 0x0000000300037212 */ /* 0x000fca00078efcff */
[----:B------:R0:W-:Y:S01]  /*5800*/  STG.E.U8 desc[UR36][R16.64], R3 ;  /* 0x0000000310007986 */ /* 0x0001e2000c101124 */
[----:B------:R-:W-:Y:S05]  /*5810*/  BRA `(.L_x_1291) ;  /* 0x0000000400fc7947 */ /* 0x000fea0003800000 */
.L_x_1302:
        /* <DEDUP_REMOVED lines=13> */
.L_x_1306:
[----:B------:R-:W-:Y:S01]  /*58f0*/  IMAD.MOV.U32 R0, RZ, RZ, 0x7f ;  /* 0x0000007fff007424 */ /* 0x000fe200078e00ff */
[----:B------:R-:W-:-:S04]  /*5900*/  ISETP.GT.U32.AND P0, PT, R3, 0x7f800000, PT ;  /* 0x7f8000000300780c */ /* 0x000fc80003f04070 */
[----:B------:R-:W-:-:S09]  /*5910*/  SEL R0, R0, 0x7c, P0 ;  /* 0x0000007c00007807 */ /* 0x000fd20000000000 */
.L_x_1307:
[----:B------:R-:W-:Y:S05]  /*5920*/  BSYNC B0 ;  /* 0x0000000000007941 */ /* 0x000fea0003800000 */
.L_x_1305:
[----:B------:R-:W-:-:S04]  /*5930*/  LOP3.LUT R2, R5, 0x80000000, RZ, 0xc0, !PT ;  /* 0x8000000005027812 */ /* 0x000fc800078ec0ff */
[----:B------:R-:W-:-:S04]  /*5940*/  SHF.R.U32.HI R3, RZ, 0x18, R2 ;  /* 0x00000018ff037819 */ /* 0x000fc80000011602 */
[----:B------:R-:W-:-:S05]  /*5950*/  LOP3.LUT R3, R0, R3, RZ, 0xfc, !PT ;  /* 0x0000000300037212 */ /* 0x000fca00078efcff */
[----:B------:R0:W-:Y:S01]  /*5960*/  STG.E.U8 desc[UR36][R16.64], R3 ;  /* 0x0000000310007986 */ /* 0x0001e2000c101124 */
[----:B------:R-:W-:Y:S05]  /*5970*/  BRA `(.L_x_1291) ;  /* 0x0000000400a47947 */ /* 0x000fea0003800000 */
.L_x_1301:
[----:B------:R-:W0:Y:S02]  /*5980*/  I2F.S16 R0, R2 ;  /* 0x0000000200007306 */ /* 0x000e240000101400 */
[----:B0-----:R-:W-:-:S05]  /*5990*/  F2FP.BF16.F32.PACK_AB R0, RZ, R0 ;  /* 0x00000000ff00723e */ /* 0x001fca00000010ff */
[----:B------:R0:W-:Y:S01]  /*59a0*/  STG.E.U16 desc[UR36][R16.64], R0 ;  /* 0x0000000010007986 */ /* 0x0001e2000c101524 */
[----:B------:R-:W-:Y:S05]  /*59b0*/  BRA `(.L_x_1291) ;  /* 0x0000000400947947 */ /* 0x000fea0003800000 */
.L_x_1298:
        /* <DEDUP_REMOVED lines=10> */
.L_x_1310:
        /* <DEDUP_REMOVED lines=17> */
.L_x_1313:
[----:B------:R-:W-:-:S04]  /*5b70*/  LOP3.LUT R2, R5, 0x80000000, RZ, 0xc0, !PT ;  /* 0x8000000005027812 */ /* 0x000fc800078ec0ff */
[----:B------:R-:W-:-:S04]  /*5b80*/  SHF.R.U32.HI R3, RZ, 0x18, R2 ;  /* 0x00000018ff037819 */ /* 0x000fc80000011602 */
[----:B------:R-:W-:-:S04]  /*5b90*/  LOP3.LUT R0, R0, R3, RZ, 0xfc, !PT ;  /* 0x0000000300007212 */ /* 0x000fc800078efcff */
[----:B------:R-:W-:-:S07]  /*5ba0*/  PRMT R8, R0, 0x7610, R8 ;  /* 0x0000761000087816 */ /* 0x000fce0000000008 */
.L_x_1312:
[----:B------:R-:W-:Y:S05]  /*5bb0*/  BSYNC B0 ;  /* 0x0000000000007941 */ /* 0x000fea0003800000 */
.L_x_1311:
[----:B------:R0:W-:Y:S01]  /*5bc0*/  STG.E.U8 desc[UR36][R16.64], R8 ;  /* 0x0000000810007986 */ /* 0x0001e2000c101124 */
[----:B------:R-:W-:Y:S05]  /*5bd0*/  BRA `(.L_x_1291) ;  /* 0x00000004000c7947 */ /* 0x000fea0003800000 */
.L_x_1309:
        /* <DEDUP_REMOVED lines=17> */
.L_x_1316:
[----:B------:R-:W-:-:S04]  /*5cf0*/  LOP3.LUT R2, R5, 0x80000000, RZ, 0xc0, !PT ;  /* 0x8000000005027812 */ /* 0x000fc800078ec0ff */
[----:B------:R-:W-:-:S04]  /*5d00*/  SHF.R.U32.HI R3, RZ, 0x18, R2 ;  /* 0x00000018ff037819 */ /* 0x000fc80000011602 */
[----:B------:R-:W-:-:S04]  /*5d10*/  LOP3.LUT R0, R0, R3, RZ, 0xfc, !PT ;  /* 0x0000000300007212 */ /* 0x000fc800078efcff */
[----:B------:R-:W-:-:S07]  /*5d20*/  PRMT R8, R0, 0x7610, R8 ;  /* 0x0000761000087816 */ /* 0x000fce0000000008 */
.L_x_1315:
[----:B------:R-:W-:Y:S05]  /*5d30*/  BSYNC B0 ;  /* 0x0000000000007941 */ /* 0x000fea0003800000 */
.L_x_1314:
[----:B------:R0:W-:Y:S01]  /*5d40*/  STG.E.U8 desc[UR36][R16.64], R8 ;  /* 0x0000000810007986 */ /* 0x0001e2000c101124 */
[----:B------:R-:W-:Y:S05]  /*5d50*/  BRA `(.L_x_1291) ;  /* 0x0000000000ac7947 */ /* 0x000fea0003800000 */
.L_x_1308:
        /* <DEDUP_REMOVED lines=22> */
.L_x_1290:
        /* <DEDUP_REMOVED lines=16> */
.L_x_1319:
[----:B------:R-:W-:Y:S05]  /*5fc0*/  BRA `(.L_x_1291) ;  /* 0x0000000000107947 */ /* 0x000fea0003800000 */
.L_x_1318:
[----:B------:R-:W-:-:S05]  /*5fd0*/  IMAD.MOV.U32 R3, RZ, RZ, RZ ;  /* 0x000000ffff037224 */ /* 0x000fca00078e00ff */
[----:B------:R0:W-:Y:S01]  /*5fe0*/  STG.E.64 desc[UR36][R16.64], R2 ;  /* 0x0000000210007986 */ /* 0x0001e2000c101b24 */
[----:B------:R-:W-:Y:S05]  /*5ff0*/  BRA `(.L_x_1291) ;  /* 0x0000000000047947 */ /* 0x000fea0003800000 */
.L_x_1317:
[----:B------:R0:W-:Y:S02]  /*6000*/  STG.E desc[UR36][R16.64], R2 ;  /* 0x0000000210007986 */ /* 0x0001e4000c101924 */
.L_x_1291:
[----:B------:R-:W-:-:S07]  /*6010*/  VIADD R19, R19, 0x80 ;  /* 0x0000008013137836 */ /* 0x000fce0000000000 */
.L_x_1256:
[----:B------:R-:W-:Y:S05]  /*6020*/  BSYNC B7 ;  /* 0x0000000000077941 */ /* 0x000fea0003800000 */
.L_x_1255:
        /* <DEDUP_REMOVED lines=307> */
.L_x_1322:
        /* <DEDUP_REMOVED lines=20> */
[----:B--2---:R-:W3:Y:S01]  /*74a0*/  I2F.S16 R0, R0 ;  /* 0x0000000000007306 */ /* 0x004ee20000101400 */
[----:B------:R-:W-:Y:S05]  /*74b0*/  BRA `(.L_x_1329) ;  /* 0x0000000c00387947 */ /* 0x000fea0003800000 */
.L_x_1327:
[----:B------:R-:W2:Y:S02]  /*74c0*/  LDG.E.U8 R0, desc[UR36][R2.64] ;  /* 0x0000002402007981 */ /* 0x000ea4000c1e1100 */
[----:B--2---:R-:W-:Y:S01]  /*74d0*/  I2FP.F32.U32 R0, R0 ;  /* 0x0000000000007245 */ /* 0x004fe20000201000 */
[----:B------:R-:W-:Y:S06]  /*74e0*/  BRA `(.L_x_1329) ;  /* 0x0000000c002c7947 */ /* 0x000fec0003800000 */
.L_x_1326:
[----:B------:R-:W-:-:S13]  /*74f0*/  ISETP.NE.AND P0, PT, R4, 0x2, PT ;  /* 0x000000020400780c */ /* 0x000fda0003f05270 */
[----:B------:R-:W-:Y:S05]  /*7500*/  @!P0 BRA `(.L_x_1330) ;  /* 0x0000000000288947 */ /* 0x000fea0003800000 */
[----:B------:R-:W-:-:S13]  /*7510*/  ISETP.NE.AND P0, PT, R4, 0x3, PT ;  /* 0x000000030400780c */ /* 0x000fda0003f05270 */
[----:B------:R-:W-:Y:S05]  /*7520*/  @!P0 BRA `(.L_x_1331) ;  /* 0x0000000000148947 */ /* 0x000fea0003800000 */
[----:B------:R-:W-:-:S13]  /*7530*/  ISETP.NE.AND P0, PT, R4, 0x4, PT ;  /* 0x000000040400780c */ /* 0x000fda0003f05270 */
[----:B------:R-:W-:Y:S05]  /*7540*/  @P0 BRA `(.L_x_1328) ;  /* 0x0000000800b80947 */ /* 0x000fea0003800000 */
[----:B------:R-:W2:Y:S02]  /*7550*/  LDG.E.64 R2, desc[UR36][R2.64] ;  /* 0x0000002402027981 */ /* 0x000ea4000c1e1b00 */
[----:B--2---:R1:W2:Y:S01]  /*7560*/  I2F.S64 R0, R2 ;  /* 0x0000000200007312 */ /* 0x0042a20000301400 */
[----:B------:R-:W-:Y:S05]  /*7570*/  BRA `(.L_x_1329) ;  /* 0x0000000c00087947 */ /* 0x000fea0003800000 */
.L_x_1331:
[----:B------:R-:W2:Y:S02]  /*7580*/  LDG.E R0, desc[UR36][R2.64] ;  /* 0x0000002402007981 */ /* 0x000ea4000c1e1900 */
[----:B--2---:R-:W-:Y:S01]  /*7590*/  I2FP.F32.S32 R0, R0 ;  /* 0x0000000000007245 */ /* 0x004fe20000201400 */
[----:B------:R-:W-:Y:S06]  /*75a0*/  BRA `(.L_x_1329) ;  /* 0x0000000800fc7947 */ /* 0x000fec0003800000 */
.L_x_1330:
[----:B------:R-:W2:Y:S02]  /*75b0*/  LDG.E.U16 R0, desc[UR36][R2.64] ;  /* 0x0000002402007981 */ /* 0x000ea4000c1e1500 */
[----:B--2---:R-:W0:Y:S01]  /*75c0*/  I2F.S16 R0, R0 ;  /* 0x0000000000007306 */ /* 0x004e220000101400 */
[----:B------:R-:W-:Y:S05]  /*75d0*/  BRA `(.L_x_1329) ;  /* 0x0000000800f07947 */ /* 0x000fea0003800000 */
.L_x_1325:
        /* <DEDUP_REMOVED lines=8> */
.L_x_1333:
[----:B------:R-:W2:Y:S02]  /*7660*/  LDG.E.U16 R0, desc[UR36][R2.64] ;  /* 0x0000002402007981 */ /* 0x000ea4000c1e1500 */
[----:B--2---:R-:W-:Y:S01]  /*7670*/  HADD2.F32 R0, -RZ, R0.H0_H0 ;  /* 0x20000000ff007230 */ /* 0x004fe20000004100 */
[----:B------:R-:W-:Y:S06]  /*7680*/  BRA `(.L_x_1329) ;  /* 0x0000000800c47947 */ /* 0x000fec0003800000 */
.L_x_1332:
        /* <DEDUP_REMOVED lines=8> */
.L_x_1335:
[----:B------:R-:W2:Y:S02]  /*7710*/  LDG.E.U16 R0, desc[UR36][R2.64] ;  /* 0x0000002402007981 */ /* 0x000ea4000c1e1500 */
[----:B--2---:R-:W-:Y:S01]  /*7720*/  HADD2.F32 R0, -RZ, R0.H0_H0 ;  /* 0x20000000ff007230 */ /* 0x004fe20000004100 */
[----:B------:R-:W-:Y:S06]  /*7730*/  BRA `(.L_x_1329) ;  /* 0x0000000800987947 */ /* 0x000fec0003800000 */
.L_x_1334:
[----:B------:R-:W2:Y:S01]  /*7740*/  LDG.E.64 R2, desc[UR36][R2.64] ;  /* 0x0000002402027981 */ /* 0x000ea2000c1e1b00 */
[----:B------:R-:W-:Y:S01]  /*7750*/  UMOV UR4, 0xf0000000 ;  /* 0xf000000000047882 */ /* 0x000fe20000000000 */
[----:B------:R-:W-:Y:S01]  /*7760*/  UMOV UR5, 0x380fffff ;  /* 0x380fffff00057882 */ /* 0x000fe20000000000 */
[----:B--2---:R-:W0:Y:S01]  /*7770*/  F2F.F32.F64 R0, R2 ;  /* 0x0000000200007310 */ /* 0x004e220000301000 */
[----:B------:R-:W-:-:S14]  /*7780*/  DSETP.GEU.AND P0, PT, |R2|, UR4, PT ;  /* 0x0000000402007e2a */ /* 0x000fdc000bf0e200 */
[----:B0-----:R-:W-:Y:S01]  /*7790*/  @!P0 FMUL R0, R0, 1.175494350822287508e-38 ;  /* 0x0080000000008820 */ /* 0x001fe20000400000 */
[----:B------:R-:W-:Y:S06]  /*77a0*/  BRA `(.L_x_1329) ;  /* 0x00000008007c7947 */ /* 0x000fec0003800000 */
.L_x_1324:
        /* <DEDUP_REMOVED lines=12> */
.L_x_1338:
[----:B------:R-:W2:Y:S01]  /*7870*/  LDG.E.64 R2, desc[UR36][R2.64] ;  /* 0x0000002402027981 */ /* 0x000ea2000c1e1b00 */
[----:B------:R-:W-:Y:S01]  /*7880*/  UMOV UR4, 0xf0000000 ;  /* 0xf000000000047882 */ /* 0x000fe20000000000 */
[----:B------:R-:W-:Y:S01]  /*7890*/  UMOV UR5, 0x380fffff ;  /* 0x380fffff00057882 */ /* 0x000fe20000000000 */
[----:B--2---:R-:W0:Y:S01]  /*78a0*/  F2F.F32.F64 R0, R2 ;  /* 0x0000000200007310 */ /* 0x004e220000301000 */
[----:B------:R-:W-:-:S14]  /*78b0*/  DSETP.GEU.AND P0, PT, |R2|, UR4, PT ;  /* 0x0000000402007e2a */ /* 0x000fdc000bf0e200 */
[----:B0-----:R-:W-:Y:S01]  /*78c0*/  @!P0 FMUL R0, R0, 1.175494350822287508e-38 ;  /* 0x0080000000008820 */ /* 0x001fe20000400000 */
[----:B------:R-:W-:Y:S06]  /*78d0*/  BRA `(.L_x_1329) ;  /* 0x0000000800307947 */ /* 0x000fec0003800000 */
.L_x_1337:
        /* <DEDUP_REMOVED lines=26> */
.L_x_1340:
        /* <DEDUP_REMOVED lines=13> */
.L_x_1339:
[----:B------:R-:W2:Y:S02]  /*7b50*/  LDG.E.U16 R0, desc[UR36][R2.64] ;  /* 0x0000002402007981 */ /* 0x000ea4000c1e1500 */
[----:B--2---:R-:W-:Y:S01]  /*7b60*/  IMAD.U32 R0, R0, 0x10000, RZ ;  /* 0x0001000000007824 */ /* 0x004fe200078e00ff */
[----:B------:R-:W-:Y:S06]  /*7b70*/  BRA `(.L_x_1329) ;  /* 0x0000000400887947 */ /* 0x000fec0003800000 */
.L_x_1336:
        /* <DEDUP_REMOVED lines=11> */
.L_x_1343:
        /* <DEDUP_REMOVED lines=20> */
.L_x_1345:
[----:B------:R-:W-:Y:S05]  /*7d70*/  BSYNC B0 ;  /* 0x0000000000007941 */ /* 0x000fea0003800000 */
.L_x_1344:
[----:B------:R-:W-:Y:S01]  /*7d80*/  LEA R3, R0, 0x3b800000, 0x17 ;  /* 0x3b80000000037811 */ /* 0x000fe200078eb8ff */
[----:B------:R-:W-:-:S05]  /*7d90*/  IMAD.SHL.U32 R0, R2, 0x100000, RZ ;  /* 0x0010000002007824 */ /* 0x000fca00078e00ff */
[----:B------:R-:W-:Y:S01]  /*7da0*/  LOP3.LUT R0, R3, R0, R4, 0xfe, !PT ;  /* 0x0000000003007212 */ /* 0x000fe200078efe04 */
[----:B------:R-:W-:Y:S06]  /*7db0*/  BRA `(.L_x_1329) ;  /* 0x0000000000f87947 */ /* 0x000fec0003800000 */
.L_x_1342:
        /* <DEDUP_REMOVED lines=20> */
.L_x_1347:
[----:B------:R-:W-:Y:S05]  /*7f00*/  BSYNC B0 ;  /* 0x0000000000007941 */ /* 0x000fea0003800000 */
.L_x_1346:
[----:B------:R-:W-:Y:S01]  /*7f10*/  LEA R3, R0, 0x37800000, 0x17 ;  /* 0x3780000000037811 */ /* 0x000fe200078eb8ff */
[----:B------:R-:W-:-:S05]  /*7f20*/  IMAD.SHL.U32 R0, R2, 0x200000, RZ ;  /* 0x0020000002007824 */ /* 0x000fca00078e00ff */
[----:B------:R-:W-:Y:S01]  /*7f30*/  LOP3.LUT R0, R3, R0, R4, 0xfe, !PT ;  /* 0x0000000003007212 */ /* 0x000fe200078efe04 */
[----:B------:R-:W-:Y:S06]  /*7f40*/  BRA `(.L_x_1329) ;  /* 0x0000000000947947 */ /* 0x000fec0003800000 */
.L_x_1341:
        /* <DEDUP_REMOVED lines=14> */
.L_x_1328:
        /* <DEDUP_REMOVED lines=16> */
.L_x_1350:
[----:B------:R-:W-:Y:S01]  /*8130*/  IMAD.MOV.U32 R0, RZ, RZ, RZ ;  /* 0x000000ffff007224 */ /* 0x000fe200078e00ff */
[----:B------:R-:W-:Y:S06]  /*8140*/  BRA `(.L_x_1329) ;  /* 0x0000000000147947 */ /* 0x000fec0003800000 */
.L_x_1349:
[----:B------:R-:W2:Y:S02]  /*8150*/  LDG.E.64 R2, desc[UR36][R2.64] ;  /* 0x0000002402027981 */ /* 0x000ea4000c1e1b00 */
[----:B--2---:R0:W1:Y:S01]  /*8160*/  I2F.U64 R0, R2 ;  /* 0x0000000200007312 */ /* 0x0040620000301000 */
[----:B------:R-:W-:Y:S05]  /*8170*/  BRA `(.L_x_1329) ;  /* 0x0000000000087947 */ /* 0x000fea0003800000 */
.L_x_1348:
[----:B------:R-:W2:Y:S02]  /*8180*/  LDG.E R0, desc[UR36][R2.64] ;  /* 0x0000002402007981 */ /* 0x000ea4000c1e1900 */
[----:B--2---:R-:W-:-:S07]  /*8190*/  I2FP.F32.U32 R0, R0 ;  /* 0x0000000000007245 */ /* 0x004fce0000201000 */
.L_x_1329:
[----:B------:R-:W-:Y:S05]  /*81a0*/  BSYNC B6 ;  /* 0x0000000000067941 */ /* 0x000fea0003800000 */
.L_x_1323:
        /* <DEDUP_REMOVED lines=15> */
.L_x_1354:
[----:B------:R0:W-:Y:S01]  /*82a0*/  STG.E.U8 desc[UR36][R16.64], R2 ;  /* 0x0000000210007986 */ /* 0x0001e2000c101124 */
[----:B------:R-:W-:Y:S05]  /*82b0*/  BRA `(.L_x_1356) ;  /* 0x0000000c00487947 */ /* 0x000fea0003800000 */
.L_x_1353:
        /* <DEDUP_REMOVED lines=9> */
.L_x_1358:
[----:B------:R0:W-:Y:S01]  /*8350*/  STG.E desc[UR36][R16.64], R2 ;  /* 0x0000000210007986 */ /* 0x0001e2000c101924 */
[----:B------:R-:W-:Y:S05]  /*8360*/  BRA `(.L_x_1356) ;  /* 0x0000000c001c7947 */ /* 0x000fea0003800000 */
.L_x_1357:
[----:B------:R0:W-:Y:S01]  /*8370*/  STG.E.U16 desc[UR36][R16.64], R2 ;  /* 0x0000000210007986 */ /* 0x0001e2000c101524 */
[----:B------:R-:W-:Y:S05]  /*8380*/  BRA `(.L_x_1356) ;  /* 0x0000000c00147947 */ /* 0x000fea0003800000 */
.L_x_1352:
        /* <DEDUP_REMOVED lines=9> */
.L_x_1360:
[----:B------:R-:W0:Y:S02]  /*8420*/  I2F.S16 R0, R2 ;  /* 0x0000000200007306 */ /* 0x000e240000101400 */
[----:B0-----:R-:W-:-:S05]  /*8430*/  F2FP.F16.F32.PACK_AB R0, RZ, R0 ;  /* 0x00000000ff00723e */ /* 0x001fca00000000ff */
[----:B------:R0:W-:Y:S01]  /*8440*/  STG.E.U16 desc[UR36][R16.64], R0 ;  /* 0x0000000010007986 */ /* 0x0001e2000c101524 */
[----:B------:R-:W-:Y:S05]  /*8450*/  BRA `(.L_x_1356) ;  /* 0x0000000800e07947 */ /* 0x000fea0003800000 */
.L_x_1359:
        /* <DEDUP_REMOVED lines=10> */
.L_x_1362:
[----:B------:R-:W0:Y:S02]  /*8500*/  I2F.S16 R2, R2 ;  /* 0x0000000200027306 */ /* 0x000e240000101400 */
[----:B0-----:R-:W-:-:S04]  /*8510*/  F2FP.F16.F32.PACK_AB R3, RZ, R2 ;  /* 0x00000002ff03723e */ /* 0x001fc800000000ff */
[----:B------:R-:W-:-:S05]  /*8520*/  PRMT R3, R3, 0x5410, RZ ;  /* 0x0000541003037816 */ /* 0x000fca00000000ff */
[----:B------:R0:W-:Y:S01]  /*8530*/  STG.E desc[UR36][R16.64], R3 ;  /* 0x0000000310007986 */ /* 0x0001e2000c101924 */
[----:B------:R-:W-:Y:S05]  /*8540*/  BRA `(.L_x_1356) ;  /* 0x0000000800a47947 */ /* 0x000fea0003800000 */
.L_x_1361:
[----:B------:R-:W0:Y:S02]  /*8550*/  I2F.F64.S16 R2, R2 ;  /* 0x0000000200027312 */ /* 0x000e240000101c00 */
[----:B0-----:R0:W-:Y:S01]  /*8560*/  STG.E.64 desc[UR36][R16.64], R2 ;  /* 0x0000000210007986 */ /* 0x0011e2000c101b24 */
[----:B------:R-:W-:Y:S05]  /*8570*/  BRA `(.L_x_1356) ;  /* 0x0000000800987947 */ /* 0x000fea0003800000 */
.L_x_1351:
        /* <DEDUP_REMOVED lines=10> */
.L_x_1365:
[----:B------:R-:W0:Y:S01]  /*8620*/  I2F.F64.S16 R4, R2 ;  /* 0x0000000200047312 */ /* 0x000e220000101c00 */
[----:B------:R-:W-:-:S05]  /*8630*/  CS2R R6, SRZ ;  /* 0x0000000000067805 */ /* 0x000fca000001ff00 */
[----:B0-----:R0:W-:Y:S01]  /*8640*/  STG.E.128 desc[UR36][R16.64], R4 ;  /* 0x0000000410007986 */ /* 0x0011e2000c101d24 */
[----:B------:R-:W-:Y:S05]  /*8650*/  BRA `(.L_x_1356) ;  /* 0x0000000800607947 */ /* 0x000fea0003800000 */
.L_x_1364:
        /* <DEDUP_REMOVED lines=21> */
.L_x_1369:
[----:B------:R-:W-:Y:S05]  /*87b0*/  BSYNC B0 ;  /* 0x0000000000007941 */ /* 0x000fea0003800000 */
.L_x_1368:
[----:B------:R-:W-:-:S05]  /*87c0*/  LOP3.LUT R3, R0, R3, RZ, 0xfc, !PT ;  /* 0x0000000300037212 */ /* 0x000fca00078efcff */
[----:B------:R0:W-:Y:S01]  /*87d0*/  STG.E.U8 desc[UR36][R16.64], R3 ;  /* 0x0000000310007986 */ /* 0x0001e2000c101124 */
[----:B------:R-:W-:Y:S05]  /*87e0*/  BRA `(.L_x_1356) ;  /* 0x0000000400fc7947 */ /* 0x000fea0003800000 */
.L_x_1367:
        /* <DEDUP_REMOVED lines=13> */
.L_x_1371:
[----:B------:R-:W-:Y:S01]  /*88c0*/  IMAD.MOV.U32 R0, RZ, RZ, 0x7f ;  /* 0x0000007fff007424 */ /* 0x000fe200078e00ff */
[----:B------:R-:W-:-:S04]  /*88d0*/  ISETP.GT.U32.AND P0, PT, R3, 0x7f800000, PT ;  /* 0x7f8000000300780c */ /* 0x000fc80003f04070 */
[----:B------:R-:W-:-:S09]  /*88e0*/  SEL R0, R0, 0x7c, P0 ;  /* 0x0000007c00007807 */ /* 0x000fd20000000000 */
.L_x_1372:
[----:B------:R-:W-:Y:S05]  /*88f0*/  BSYNC B0 ;  /* 0x0000000000007941 */ /* 0x000fea0003800000 */
.L_x_1370:
[----:B------:R-:W-:-:S04]  /*8900*/  LOP3.LUT R2, R5, 0x80000000, RZ, 0xc0, !PT ;  /* 0x8000000005027812 */ /* 0x000fc800078ec0ff */
[----:B------:R-:W-:-:S04]  /*8910*/  SHF.R.U32.HI R3, RZ, 0x18, R2 ;  /* 0x00000018ff037819 */ /* 0x000fc80000011602 */
[----:B------:R-:W-:-:S05]  /*8920*/  LOP3.LUT R3, R0, R3, RZ, 0xfc, !PT ;  /* 0x0000000300037212 */ /* 0x000fca00078efcff */
[----:B------:R0:W-:Y:S01]  /*8930*/  STG.E.U8 desc[UR36][R16.64], R3 ;  /* 0x0000000310007986 */ /* 0x0001e2000c101124 */
[----:B------:R-:W-:Y:S05]  /*8940*/  BRA `(.L_x_1356) ;  /* 0x0000000400a47947 */ /* 0x000fea0003800000 */
.L_x_1366:
[----:B------:R-:W0:Y:S02]  /*8950*/  I2F.S16 R0, R2 ;  /* 0x0000000200007306 */ /* 0x000e240000101400 */
[----:B0-----:R-:W-:-:S05]  /*8960*/  F2FP.BF16.F32.PACK_AB R0, RZ, R0 ;  /* 0x00000000ff00723e */ /* 0x001fca00000010ff */
[----:B------:R0:W-:Y:S01]  /*8970*/  STG.E.U16 desc[UR36][R16.64], R0 ;  /* 0x0000000010007986 */ /* 0x0001e2000c101524 */
[----:B------:R-:W-:Y:S05]  /*8980*/  BRA `(.L_x_1356) ;  /* 0x0000000400947947 */ /* 0x000fea0003800000 */
.L_x_1363:
        /* <DEDUP_REMOVED lines=10> */
.L_x_1375:
        /* <DEDUP_REMOVED lines=17> */
.L_x_1378:
[----:B------:R-:W-:-:S04]  /*8b40*/  LOP3.LUT R2, R5, 0x80000000, RZ, 0xc0, !PT ;  /* 0x8000000005027812 */ /* 0x000fc800078ec0ff */
[----:B------:R-:W-:-:S04]  /*8b50*/  SHF.R.U32.HI R3, RZ, 0x18, R2 ;  /* 0x00000018ff037819 */ /* 0x000fc80000011602 */
[----:B------:R-:W-:-:S04]  /*8b60*/  LOP3.LUT R0, R0, R3, RZ, 0xfc, !PT ;  /* 0x0000000300007212 */ /* 0x000fc800078efcff */
[----:B------:R-:W-:-:S07]  /*8b70*/  PRMT R8, R0, 0x7610, R8 ;  /* 0x0000761000087816 */ /* 0x000fce0000000008 */
.L_x_1377:
[----:B------:R-:W-:Y:S05]  /*8b80*/  BSYNC B0 ;  /* 0x0000000000007941 */ /* 0x000fea0003800000 */
.L_x_1376:
[----:B------:R3:W-:Y:S01]  /*8b90*/  STG.E.U8 desc[UR36][R16.64], R8 ;  /* 0x0000000810007986 */ /* 0x0007e2000c101124 */
[----:B------:R-:W-:Y:S05]  /*8ba0*/  BRA `(.L_x_1356) ;  /* 0x00000004000c7947 */ /* 0x000fea0003800000 */
.L_x_1374:
        /* <DEDUP_REMOVED lines=17> */
.L_x_1381:
[----:B------:R-:W-:-:S04]  /*8cc0*/  LOP3.LUT R2, R5, 0x80000000, RZ, 0xc0, !PT ;  /* 0x8000000005027812 */ /* 0x000fc800078ec0ff */
[----:B------:R-:W-:-:S04]  /*8cd0*/  SHF.R.U32.HI R3, RZ, 0x18, R2 ;  /* 0x00000018ff037819 */ /* 0x000fc80000011602 */
[----:B------:R-:W-:-:S04]  /*8ce0*/  LOP3.LUT R0, R0, R3, RZ, 0xfc, !PT ;  /* 0x0000000300007212 */ /* 0x000fc800078efcff */
[----:B------:R-:W-:-:S07]  /*8cf0*/  PRMT R8, R0, 0x7610, R8 ;  /* 0x0000761000087816 */ /* 0x000fce0000000008 */
.L_x_1380:
[----:B------:R-:W-:Y:S05]  /*8d00*/  BSYNC B0 ;  /* 0x0000000000007941 */ /* 0x000fea0003800000 */
.L_x_1379:
[----:B------:R0:W-:Y:S01]  /*8d10*/  STG.E.U8 desc[UR36][R16.64], R8 ;  /* 0x0000000810007986 */ /* 0x0001e2000c101124 */
[----:B------:R-:W-:Y:S05]  /*8d20*/  BRA `(.L_x_1356) ;  /* 0x0000000000ac7947 */ /* 0x000fea0003800000 */
.L_x_1373:
        /* <DEDUP_REMOVED lines=22> */
.L_x_1355:
        /* <DEDUP_REMOVED lines=16> */
.L_x_1384:
[----:B------:R-:W-:Y:S05]  /*8f90*/  BRA `(.L_x_1356) ;  /* 0x0000000000107947 */ /* 0x000fea0003800000 */
.L_x_1383:
[----:B------:R-:W-:-:S05]  /*8fa0*/  IMAD.MOV.U32 R3, RZ, RZ, RZ ;  /* 0x000000ffff037224 */ /* 0x000fca00078e00ff */
[----:B------:R2:W-:Y:S01]  /*8fb0*/  STG.E.64 desc[UR36][R16.64], R2 ;  /* 0x0000000210007986 */ /* 0x0005e2000c101b24 */
[----:B------:R-:W-:Y:S05]  /*8fc0*/  BRA `(.L_x_1356) ;  /* 0x0000000000047947 */ /* 0x000fea0003800000 */
.L_x_1382:
[----:B------:R0:W-:Y:S02]  /*8fd0*/  STG.E desc[UR36][R16.64], R2 ;  /* 0x0000000210007986 */ /* 0x0001e4000c101924 */
.L_x_1356:
[----:B------:R-:W-:-:S07]  /*8fe0*/  VIADD R19, R19, 0x80 ;  /* 0x0000008013137836 */ /* 0x000fce0000000000 */
.L_x_1321:
[----:B------:R-:W-:Y:S05]  /*8ff0*/  BSYNC B7 ;  /* 0x0000000000077941 */ /* 0x000fea0003800000 */
.L_x_1320:
        /* <DEDUP_REMOVED lines=306> */
.L_x_1385:
        /* <DEDUP_REMOVED lines=20> */
[----:B--2---:R-:W2:Y:S01]  /*a460*/  I2F.S16 R0, R0 ;  /* 0x0000000000007306 */ /* 0x004ea20000101400 */
[----:B------:R-:W-:Y:S05]  /*a470*/  BRA `(.L_x_1392) ;  /* 0x0000000c00387947 */ /* 0x000fea0003800000 */
.L_x_1390:
[----:B------:R-:W2:Y:S02]  /*a480*/  LDG.E.U8 R0, desc[UR36][R2.64] ;  /* 0x0000002402007981 */ /* 0x000ea4000c1e1100 */
[----:B--2---:R-:W-:Y:S01]  /*a490*/  I2FP.F32.U32 R0, R0 ;  /* 0x0000000000007245 */ /* 0x004fe20000201000 */
[----:B------:R-:W-:Y:S06]  /*a4a0*/  BRA `(.L_x_1392) ;  /* 0x0000000c002c7947 */ /* 0x000fec0003800000 */
.L_x_1389:
[----:B------:R-:W-:-:S13]  /*a4b0*/  ISETP.NE.AND P0, PT, R4, 0x2, PT ;  /* 0x000000020400780c */ /* 0x000fda0003f05270 */
[----:B------:R-:W-:Y:S05]  /*a4c0*/  @!P0 BRA `(.L_x_1393) ;  /* 0x0000000000288947 */ /* 0x000fea0003800000 */
[----:B------:R-:W-:-:S13]  /*a4d0*/  ISETP.NE.AND P0, PT, R4, 0x3, PT ;  /* 0x000000030400780c */ /* 0x000fda0003f05270 */
[----:B------:R-:W-:Y:S05]  /*a4e0*/  @!P0 BRA `(.L_x_1394) ;  /* 0x0000000000148947 */ /* 0x000fea0003800000 */
[----:B------:R-:W-:-:S13]  /*a4f0*/  ISETP.NE.AND P0, PT, R4, 0x4, PT ;  /* 0x000000040400780c */ /* 0x000fda0003f05270 */
[----:B------:R-:W-:Y:S05]  /*a500*/  @P0 BRA `(.L_x_1391) ;  /* 0x0000000800b80947 */ /* 0x000fea0003800000 */
[----:B------:R-:W2:Y:S02]  /*a510*/  LDG.E.64 R2, desc[UR36][R2.64] ;  /* 0x0000002402027981 */ /* 0x000ea4000c1e1b00 */
[----:B--2---:R3:W4:Y:S01]  /*a520*/  I2F.S64 R0, R2 ;  /* 0x0000000200007312 */ /* 0x0047220000301400 */
[----:B------:R-:W-:Y:S05]  /*a530*/  BRA `(.L_x_1392) ;  /* 0x0000000c00087947 */ /* 0x000fea0003800000 */
.L_x_1394:
[----:B------:R-:W2:Y:S02]  /*a540*/  LDG.E R0, desc[UR36][R2.64] ;  /* 0x0000002402007981 */ /* 0x000ea4000c1e1900 */
[----:B--2---:R-:W-:Y:S01]  /*a550*/  I2FP.F32.S32 R0, R0 ;  /* 0x0000000000007245 */ /* 0x004fe20000201400 */
[----:B------:R-:W-:Y:S06]  /*a560*/  BRA `(.L_x_1392) ;  /* 0x0000000800fc7947 */ /* 0x000fec0003800000 */
.L_x_1393:
[----:B------:R-:W2:Y:S02]  /*a570*/  LDG.E.U16 R0, desc[UR36][R2.64] ;  /* 0x0000002402007981 */ /* 0x000ea4000c1e1500 */
[----:B--2---:R-:W0:Y:S01]  /*a580*/  I2F.S16 R0, R0 ;  /* 0x0000000000007306 */ /* 0x004e220000101400 */
[----:B------:R-:W-:Y:S05]  /*a590*/  BRA `(.L_x_1392) ;  /* 0x0000000800f07947 */ /* 0x000fea0003800000 */
.L_x_1388:
        /* <DEDUP_REMOVED lines=8> */
.L_x_1396:
[----:B------:R-:W2:Y:S02]  /*a620*/  LDG.E.U16 R0, desc[UR36][R2.64] ;  /* 0x0000002402007981 */ /* 0x000ea4000c1e1500 */
[----:B--2---:R-:W-:Y:S01]  /*a630*/  HADD2.F32 R0, -RZ, R0.H0_H0 ;  /* 0x20000000ff007230 */ /* 0x004fe20000004100 */
[----:B------:R-:W-:Y:S06]  /*a640*/  BRA `(.L_x_1392) ;  /* 0x0000000800c47947 */ /* 0x000fec0003800000 */
.L_x_1395:
        /* <DEDUP_REMOVED lines=8> */
.L_x_1398:
[----:B------:R-:W2:Y:S02]  /*a6d0*/  LDG.E.U16 R0, desc[UR36][R2.64] ;  /* 0x0000002402007981 */ /* 0x000ea4000c1e1500 */
[----:B--2---:R-:W-:Y:S01]  /*a6e0*/  HADD2.F32 R0, -RZ, R0.H0_H0 ;  /* 0x20000000ff007230 */ /* 0x004fe20000004100 */
[----:B------:R-:W-:Y:S06]  /*a6f0*/  BRA `(.L_x_1392) ;  /* 0x0000000800987947 */ /* 0x000fec0003800000 */
.L_x_1397:
[----:B------:R-:W2:Y:S01]  /*a700*/  LDG.E.64 R2, desc[UR36][R2.64] ;  /* 0x0000002402027981 */ /* 0x000ea2000c1e1b00 */
[----:B------:R-:W-:Y:S01]  /*a710*/  UMOV UR4, 0xf0000000 ;  /* 0xf000000000047882 */ /* 0x000fe20000000000 */
[----:B------:R-:W-:Y:S01]  /*a720*/  UMOV UR5, 0x380fffff ;  /* 0x380fffff00057882 */ /* 0x000fe20000000000 */
[----:B--2---:R-:W0:Y:S01]  /*a730*/  F2F.F32.F64 R0, R2 ;  /* 0x0000000200007310 */ /* 0x004e220000301000 */
[----:B------:R-:W-:-:S14]  /*a740*/  DSETP.GEU.AND P0, PT, |R2|, UR4, PT ;  /* 0x0000000402007e2a */ /* 0x000fdc000bf0e200 */
[----:B0-----:R-:W-:Y:S01]  /*a750*/  @!P0 FMUL R0, R0, 1.175494350822287508e-38 ;  /* 0x0080000000008820 */ /* 0x001fe20000400000 */
[----:B------:R-:W-:Y:S06]  /*a760*/  BRA `(.L_x_1392) ;  /* 0x00000008007c7947 */ /* 0x000fec0003800000 */
.L_x_1387:
        /* <DEDUP_REMOVED lines=12> */
.L_x_1401:
[----:B------:R-:W2:Y:S01]  /*a830*/  LDG.E.64 R2, desc[UR36][R2.64] ;  /* 0x0000002402027981 */ /* 0x000ea2000c1e1b00 */
[----:B------:R-:W-:Y:S01]  /*a840*/  UMOV UR4, 0xf0000000 ;  /* 0xf000000000047882 */ /* 0x000fe20000000000 */
[----:B------:R-:W-:Y:S01]  /*a850*/  UMOV UR5, 0x380fffff ;  /* 0x380fffff00057882 */ /* 0x000fe20000000000 */
[----:B--2---:R-:W0:Y:S01]  /*a860*/  F2F.F32.F64 R0, R2 ;  /* 0x0000000200007310 */ /* 0x004e220000301000 */
[----:B------:R-:W-:-:S14]  /*a870*/  DSETP.GEU.AND P0, PT, |R2|, UR4, PT ;  /* 0x0000000402007e2a */ /* 0x000fdc000bf0e200 */
[----:B0-----:R-:W-:Y:S01]  /*a880*/  @!P0 FMUL R0, R0, 1.175494350822287508e-38 ;  /* 0x0080000000008820 */ /* 0x001fe20000400000 */
[----:B------:R-:W-:Y:S06]  /*a890*/  BRA `(.L_x_1392) ;  /* 0x0000000800307947 */ /* 0x000fec0003800000 */
.L_x_1400:
        /* <DEDUP_REMOVED lines=26> */
.L_x_1403:
        /* <DEDUP_REMOVED lines=13> */
.L_x_1402:
[----:B------:R-:W2:Y:S02]  /*ab10*/  LDG.E.U16 R0, desc[UR36][R2.64] ;  /* 0x0000002402007981 */ /* 0x000ea4000c1e1500 */
[----:B--2---:R-:W-:Y:S01]  /*ab20*/  IMAD.U32 R0, R0, 0x10000, RZ ;  /* 0x0001000000007824 */ /* 0x004fe200078e00ff */
[----:B------:R-:W-:Y:S06]  /*ab30*/  BRA `(.L_x_1392) ;  /* 0x0000000400887947 */ /* 0x000fec0003800000 */
.L_x_1399:
        /* <DEDUP_REMOVED lines=11> */
.L_x_1406:
        /* <DEDUP_REMOVED lines=20> */
.L_x_1408:
[----:B------:R-:W-:Y:S05]  /*ad30*/  BSYNC B0 ;  /* 0x0000000000007941 */ /* 0x000fea0003800000 */
.L_x_1407:
[----:B------:R-:W-:Y:S01]  /*ad40*/  LEA R3, R0, 0x3b800000, 0x17 ;  /* 0x3b80000000037811 */ /* 0x000fe200078eb8ff */
[----:B------:R-:W-:-:S05]  /*ad50*/  IMAD.SHL.U32 R0, R2, 0x100000, RZ ;  /* 0x0010000002007824 */ /* 0x000fca00078e00ff */
[----:B------:R-:W-:Y:S01]  /*ad60*/  LOP3.LUT R0, R3, R0, R4, 0xfe, !PT ;  /* 0x0000000003007212 */ /* 0x000fe200078efe04 */
[----:B------:R-:W-:Y:S06]  /*ad70*/  BRA `(.L_x_1392) ;  /* 0x0000000000f87947 */ /* 0x000fec0003800000 */
.L_x_1405:
        /* <DEDUP_REMOVED lines=20> */
.L_x_1410:
[----:B------:R-:W-:Y:S05]  /*aec0*/  BSYNC B0 ;  /* 0x0000000000007941 */ /* 0x000fea0003800000 */
.L_x_1409:
[----:B------:R-:W-:Y:S01]  /*aed0*/  LEA R3, R0, 0x37800000, 0x17 ;  /* 0x3780000000037811 */ /* 0x000fe200078eb8ff */
[----:B------:R-:W-:-:S05]  /*aee0*/  IMAD.SHL.U32 R0, R2, 0x200000, RZ ;  /* 0x0020000002007824 */ /* 0x000fca00078e00ff */
[----:B------:R-:W-:Y:S01]  /*aef0*/  LOP3.LUT R0, R3, R0, R4, 0xfe, !PT ;  /* 0x0000000003007212 */ /* 0x000fe200078efe04 */
[----:B------:R-:W-:Y:S06]  /*af00*/  BRA `(.L_x_1392) ;  /* 0x0000000000947947 */ /* 0x000fec0003800000 */
.L_x_1404:
        /* <DEDUP_REMOVED lines=14> */
.L_x_1391:
        /* <DEDUP_REMOVED lines=16> */
.L_x_1413:
[----:B------:R-:W-:Y:S01]  /*b0f0*/  IMAD.MOV.U32 R0, RZ, RZ, RZ ;  /* 0x000000ffff007224 */ /* 0x000fe200078e00ff */
[----:B------:R-:W-:Y:S06]  /*b100*/  BRA `(.L_x_1392) ;  /* 0x0000000000147947 */ /* 0x000fec0003800000 */
.L_x_1412:
[----:B------:R-:W2:Y:S02]  /*b110*/  LDG.E.64 R2, desc[UR36][R2.64] ;  /* 0x0000002402027981 */ /* 0x000ea4000c1e1b00 */
[----:B--2---:R0:W1:Y:S01]  /*b120*/  I2F.U64 R0, R2 ;  /* 0x0000000200007312 */ /* 0x0040620000301000 */
[----:B------:R-:W-:Y:S05]  /*b130*/  BRA `(.L_x_1392) ;  /* 0x0000000000087947 */ /* 0x000fea0003800000 */
.L_x_1411:
[----:B------:R-:W2:Y:S02]  /*b140*/  LDG.E R0, desc[UR36][R2.64] ;  /* 0x0000002402007981 */ /* 0x000ea4000c1e1900 */
[----:B--2---:R-:W-:-:S07]  /*b150*/  I2FP.F32.U32 R0, R0 ;  /* 0x0000000000007245 */ /* 0x004fce0000201000 */
.L_x_1392:
[----:B------:R-:W-:Y:S05]  /*b160*/  BSYNC B6 ;  /* 0x0000000000067941 */ /* 0x000fea0003800000 */
.L_x_1386:
        /* <DEDUP_REMOVED lines=15> */
.L_x_1417:
[----:B------:R-:W-:Y:S01]  /*b260*/  STG.E.U8 desc[UR36][R16.64], R2 ;  /* 0x0000000210007986 */ /* 0x000fe2000c101124 */
[----:B------:R-:W-:Y:S05]  /*b270*/  EXIT ;  /* 0x000000000000794d */ /* 0x000fea0003800000 */
.L_x_1416:
        /* <DEDUP_REMOVED lines=9> */
.L_x_1420:
[----:B------:R-:W-:Y:S01]  /*b310*/  STG.E desc[UR36][R16.64], R2 ;  /* 0x0000000210007986 */ /* 0x000fe2000c101924 */
[----:B------:R-:W-:Y:S05]  /*b320*/  EXIT ;  /* 0x000000000000794d */ /* 0x000fea0003800000 */
.L_x_1419:
[----:B------:R-:W-:Y:S01]  /*b330*/  STG.E.U16 desc[UR36][R16.64], R2 ;  /* 0x0000000210007986 */ /* 0x000fe2000c101524 */
[----:B------:R-:W-:Y:S05]  /*b340*/  EXIT ;  /* 0x000000000000794d */ /* 0x000fea0003800000 */
.L_x_1415:
        /* <DEDUP_REMOVED lines=9> */
.L_x_1422:
[----:B------:R-:W0:Y:S02]  /*b3e0*/  I2F.S16 R0, R2 ;  /* 0x0000000200007306 */ /* 0x000e240000101400 */
[----:B0-----:R-:W-:-:S05]  /*b3f0*/  F2FP.F16.F32.PACK_AB R0, RZ, R0 ;  /* 0x00000000ff00723e */ /* 0x001fca00000000ff */
[----:B------:R-:W-:Y:S01]  /*b400*/  STG.E.U16 desc[UR36][R16.64], R0 ;  /* 0x0000000010007986 */ /* 0x000fe2000c101524 */
[----:B------:R-:W-:Y:S05]  /*b410*/  EXIT ;  /* 0x000000000000794d */ /* 0x000fea0003800000 */
.L_x_1421:
        /* <DEDUP_REMOVED lines=10> */
.L_x_1424:
[----:B------:R-:W0:Y:S02]  /*b4c0*/  I2F.S16 R2, R2 ;  /* 0x0000000200027306 */ /* 0x000e240000101400 */
[----:B0-----:R-:W-:-:S04]  /*b4d0*/  F2FP.F16.F32.PACK_AB R3, RZ, R2 ;  /* 0x00000002ff03723e */ /* 0x001fc800000000ff */
[----:B------:R-:W-:-:S05]  /*b4e0*/  PRMT R3, R3, 0x5410, RZ ;  /* 0x0000541003037816 */ /* 0x000fca00000000ff */
[----:B------:R-:W-:Y:S01]  /*b4f0*/  STG.E desc[UR36][R16.64], R3 ;  /* 0x0000000310007986 */ /* 0x000fe2000c101924 */
[----:B------:R-:W-:Y:S05]  /*b500*/  EXIT ;  /* 0x000000000000794d */ /* 0x000fea0003800000 */
.L_x_1423:
[----:B------:R-:W0:Y:S02]  /*b510*/  I2F.F64.S16 R2, R2 ;  /* 0x0000000200027312 */ /* 0x000e240000101c00 */
[----:B0-----:R-:W-:Y:S01]  /*b520*/  STG.E.64 desc[UR36][R16.64], R2 ;  /* 0x0000000210007986 */ /* 0x001fe2000c101b24 */
[----:B------:R-:W-:Y:S05]  /*b530*/  EXIT ;  /* 0x000000000000794d */ /* 0x000fea0003800000 */
.L_x_1414:
        /* <DEDUP_REMOVED lines=10> */
.L_x_1427:
[----:B------:R-:W0:Y:S01]  /*b5e0*/  I2F.F64.S16 R4, R2 ;  /* 0x0000000200047312 */ /* 0x000e220000101c00 */
[----:B------:R-:W-:-:S05]  /*b5f0*/  CS2R R6, SRZ ;  /* 0x0000000000067805 */ /* 0x000fca000001ff00 */
[----:B0-----:R-:W-:Y:S01]  /*b600*/  STG.E.128 desc[UR36][R16.64], R4 ;  /* 0x0000000410007986 */ /* 0x001fe2000c101d24 */
[----:B------:R-:W-:Y:S05]  /*b610*/  EXIT ;  /* 0x000000000000794d */ /* 0x000fea0003800000 */
.L_x_1426:
        /* <DEDUP_REMOVED lines=21> */
.L_x_1431:
[----:B------:R-:W-:Y:S05]  /*b770*/  BSYNC B0 ;  /* 0x0000000000007941 */ /* 0x000fea0003800000 */
.L_x_1430:
[----:B------:R-:W-:-:S05]  /*b780*/  LOP3.LUT R3, R0, R3, RZ, 0xfc, !PT ;  /* 0x0000000300037212 */ /* 0x000fca00078efcff */
[----:B------:R-:W-:Y:S01]  /*b790*/  STG.E.U8 desc[UR36][R16.64], R3 ;  /* 0x0000000310007986 */ /* 0x000fe2000c101124 */
[----:B------:R-:W-:Y:S05]  /*b7a0*/  EXIT ;  /* 0x000000000000794d */ /* 0x000fea0003800000 */
.L_x_1429:
        /* <DEDUP_REMOVED lines=13> */
.L_x_1433:
[----:B------:R-:W-:Y:S01]  /*b880*/  IMAD.MOV.U32 R0, RZ, RZ, 0x7f ;  /* 0x0000007fff007424 */ /* 0x000fe200078e00ff */
[----:B------:R-:W-:-:S04]  /*b890*/  ISETP.GT.U32.AND P0, PT, R3, 0x7f800000, PT ;  /* 0x7f8000000300780c */ /* 0x000fc80003f04070 */
[----:B------:R-:W-:-:S09]  /*b8a0*/  SEL R0, R0, 0x7c, P0 ;  /* 0x0000007c00007807 */ /* 0x000fd20000000000 */
.L_x_1434:
[----:B------:R-:W-:Y:S05]  /*b8b0*/  BSYNC B0 ;  /* 0x0000000000007941 */ /* 0x000fea0003800000 */
.L_x_1432:
[----:B------:R-:W-:-:S04]  /*b8c0*/  LOP3.LUT R2, R5, 0x80000000, RZ, 0xc0, !PT ;  /* 0x8000000005027812 */ /* 0x000fc800078ec0ff */
[----:B------:R-:W-:-:S04]  /*b8d0*/  SHF.R.U32.HI R3, RZ, 0x18, R2 ;  /* 0x00000018ff037819 */ /* 0x000fc80000011602 */
[----:B------:R-:W-:-:S05]  /*b8e0*/  LOP3.LUT R3, R0, R3, RZ, 0xfc, !PT ;  /* 0x0000000300037212 */ /* 0x000fca00078efcff */
[----:B------:R-:W-:Y:S01]  /*b8f0*/  STG.E.U8 desc[UR36][R16.64], R3 ;  /* 0x0000000310007986 */ /* 0x000fe2000c101124 */
[----:B------:R-:W-:Y:S05]  /*b900*/  EXIT ;  /* 0x000000000000794d */ /* 0x000fea0003800000 */
.L_x_1428:
[----:B------:R-:W0:Y:S02]  /*b910*/  I2F.S16 R0, R2 ;  /* 0x0000000200007306 */ /* 0x000e240000101400 */
[----:B0-----:R-:W-:-:S05]  /*b920*/  F2FP.BF16.F32.PACK_AB R0, RZ, R0 ;  /* 0x00000000ff00723e */ /* 0x001fca00000010ff */
[----:B------:R-:W-:Y:S01]  /*b930*/  STG.E.U16 desc[UR36][R16.64], R0 ;  /* 0x0000000010007986 */ /* 0x000fe2000c101524 */
[----:B------:R-:W-:Y:S05]  /*b940*/  EXIT ;  /* 0x000000000000794d */ /* 0x000fea0003800000 */
.L_x_1425:
        /* <DEDUP_REMOVED lines=10> */
.L_x_1437:
        /* <DEDUP_REMOVED lines=17> */
.L_x_1440:
[----:B------:R-:W-:-:S04]  /*bb00*/  LOP3.LUT R2, R5, 0x80000000, RZ, 0xc0, !PT ;  /* 0x8000000005027812 */ /* 0x000fc800078ec0ff */
[----:B------:R-:W-:-:S04]  /*bb10*/  SHF.R.U32.HI R3, RZ, 0x18, R2 ;  /* 0x00000018ff037819 */ /* 0x000fc80000011602 */
[----:B------:R-:W-:-:S04]  /*bb20*/  LOP3.LUT R0, R0, R3, RZ, 0xfc, !PT ;  /* 0x0000000300007212 */ /* 0x000fc800078efcff */
[----:B------:R-:W-:-:S07]  /*bb30*/  PRMT R8, R0, 0x7610, R8 ;  /* 0x0000761000087816 */ /* 0x000fce0000000008 */
.L_x_1439:
[----:B------:R-:W-:Y:S05]  /*bb40*/  BSYNC B0 ;  /* 0x0000000000007941 */ /* 0x000fea0003800000 */
.L_x_1438:
[----:B------:R-:W-:Y:S01]  /*bb50*/  STG.E.U8 desc[UR36][R16.64], R8 ;  /* 0x0000000810007986 */ /* 0x000fe2000c101124 */
[----:B------:R-:W-:Y:S05]  /*bb60*/  EXIT ;  /* 0x000000000000794d */ /* 0x000fea0003800000 */
.L_x_1436:
        /* <DEDUP_REMOVED lines=17> */
.L_x_1443:
[----:B------:R-:W-:-:S04]  /*bc80*/  LOP3.LUT R2, R5, 0x80000000, RZ, 0xc0, !PT ;  /* 0x8000000005027812 */ /* 0x000fc800078ec0ff */
[----:B------:R-:W-:-:S04]  /*bc90*/  SHF.R.U32.HI R3, RZ, 0x18, R2 ;  /* 0x00000018ff037819 */ /* 0x000fc80000011602 */
[----:B------:R-:W-:-:S04]  /*bca0*/  LOP3.LUT R0, R0, R3, RZ, 0xfc, !PT ;  /* 0x0000000300007212 */ /* 0x000fc800078efcff */
[----:B------:R-:W-:-:S07]  /*bcb0*/  PRMT R8, R0, 0x7610, R8 ;  /* 0x0000761000087816 */ /* 0x000fce0000000008 */
.L_x_1442:
[----:B------:R-:W-:Y:S05]  /*bcc0*/  BSYNC B0 ;  /* 0x0000000000007941 */ /* 0x000fea0003800000 */
.L_x_1441:
[----:B------:R-:W-:Y:S01]  /*bcd0*/  STG.E.U8 desc[UR36][R16.64], R8 ;  /* 0x0000000810007986 */ /* 0x000fe2000c101124 */
[----:B------:R-:W-:Y:S05]  /*bce0*/  EXIT ;  /* 0x000000000000794d */ /* 0x000fea0003800000 */
.L_x_1435:
        /* <DEDUP_REMOVED lines=22> */
.L_x_1418:
        /* <DEDUP_REMOVED lines=16> */
.L_x_1446:
[----:B------:R-:W-:Y:S05]  /*bf50*/  EXIT ;  /* 0x000000000000794d */ /* 0x000fea0003800000 */
.L_x_1445:
[----:B------:R-:W-:-:S05]  /*bf60*/  IMAD.MOV.U32 R3, RZ, RZ, RZ ;  /* 0x000000ffff037224 */ /* 0x000fca00078e00ff */
[----:B------:R-:W-:Y:S01]  /*bf70*/  STG.E.64 desc[UR36][R16.64], R2 ;  /* 0x0000000210007986 */ /* 0x000fe2000c101b24 */
[----:B------:R-:W-:Y:S05]  /*bf80*/  EXIT ;  /* 0x000000000000794d */ /* 0x000fea0003800000 */
.L_x_1444:
[----:B------:R-:W-:Y:S01]  /*bf90*/  STG.E desc[UR36][R16.64], R2 ;  /* 0x0000000210007986 */ /* 0x000fe2000c101924 */
[----:B------:R-:W-:Y:S05]  /*bfa0*/  EXIT ;  /* 0x000000000000794d */ /* 0x000fea0003800000 */
.L_x_1447:
        /* <DEDUP_REMOVED lines=13> */
.L_x_23442:


//--------------------- .text._ZN2at6native27unrolled_elementwise_kernelIZZZNS0_19signbit_kernel_cudaERNS_18TensorIteratorBaseEENKUlvE0_clEvENKUlvE0_clEvEUlfE_St5arrayIPcLm2EELi4E23TrivialOffsetCalculatorILi1EjESB_NS0_6memory12LoadWithCastILi1EEENSC_13StoreWithCastILi1EEEEEviT_T0_T2_T3_T4_T5_ --------------------------
	.section	.text._ZN2at6native27unrolled_elementwise_kernelIZZZNS0_19signbit_kernel_cudaERNS_18TensorIteratorBaseEENKUlvE0_clEvENKUlvE0_clEvEUlfE_St5arrayIPcLm2EELi4E23TrivialOffsetCalculatorILi1EjESB_NS0_6memory12LoadWithCastILi1EEENSC_13StoreWithCastILi1EEEEEviT_T0_T2_T3_T4_T5_,"ax",@progbits
	.align	128
        .global         _ZN2at6native27unrolled_elementwise_kernelIZZZNS0_19signbit_kernel_cudaERNS_18TensorIteratorBaseEENKUlvE0_clEvENKUlvE0_clEvEUlfE_St5arrayIPcLm2EELi4E23TrivialOffsetCalculatorILi1EjESB_NS0_6memory12LoadWithCastILi1EEENSC_13StoreWithCastILi1EEEEEviT_T0_T2_T3_T4_T5_
        .type           _ZN2at6native27unrolled_elementwise_kernelIZZZNS0_19signbit_kernel_cudaERNS_18TensorIteratorBaseEENKUlvE0_clEvENKUlvE0_clEvEUlfE_St5arrayIPcLm2EELi4E23TrivialOffsetCalculatorILi1EjESB_NS0_6memory12LoadWithCastILi1EEENSC_13StoreWithCastILi1EEEEEviT_T0_T2_T3_T4_T5_,@function
        .size           _ZN2at6native27unrolled_elementwise_kernelIZZZNS0_19signbit_kernel_cudaERNS_18TensorIteratorBaseEENKUlvE0_clEvENKUlvE0_clEvEUlfE_St5arrayIPcLm2EELi4E23TrivialOffsetCalculatorILi1EjESB_NS0_6memory12LoadWithCastILi1EEENSC_13StoreWithCastILi1EEEEEviT_T0_T2_T3_T4_T5_,(.L_x_23443 - _ZN2at6native27unrolled_elementwise_kernelIZZZNS0_19signbit_kernel_cudaERNS_18TensorIteratorBaseEENKUlvE0_clEvENKUlvE0_clEvEUlfE_St5arrayIPcLm2EELi4E23TrivialOffsetCalculatorILi1EjESB_NS0_6memory12LoadWithCastILi1EEENSC_13StoreWithCastILi1EEEEEviT_T0_T2_T3_T4_T5_)
        .other          _ZN2at6native27unrolled_elementwise_kernelIZZZNS0_19signbit_kernel_cudaERNS_18TensorIteratorBaseEENKUlvE0_clEvENKUlvE0_clEvEUlfE_St5arrayIPcLm2EELi4E23TrivialOffsetCalculatorILi1EjESB_NS0_6memory12LoadWithCastILi1EEENSC_13StoreWithCastILi1EEEEEviT_T0_T2_T3_T4_T5_,@"STO_CUDA_ENTRY STV_DEFAULT"
_ZN2at6native27unrolled_elementwise_kernelIZZZNS0_19signbit_kernel_cudaERNS_18TensorIteratorBaseEENKUlvE0_clEvENKUlvE0_clEvEUlfE_St5arrayIPcLm2EELi4E23TrivialOffsetCalculatorILi1EjESB_NS0_6memory12LoadWithCastILi1EEENSC_13StoreWithCastILi1EEEEEviT_T0_T2_T3_T4_T5_:
.text._ZN2at6native27unrolled_elementwise_kernelIZZZNS0_19signbit_kernel_cudaERNS_18TensorIteratorBaseEENKUlvE0_clEvENKUlvE0_clEvEUlfE_St5arrayIPcLm2EELi4E23TrivialOffsetCalculatorILi1EjESB_NS0_6memory12LoadWithCastILi1EEENSC_13StoreWithCastILi1EEEEEviT_T0_T2_T3_T4_T5_:
[----:B------:R-:W0:Y:S01]  /*0000*/  LDC R1, c[0x0][0x28] ;  /* 0x00000a00ff017b82 */ /* 0x000e220000000800 */
[----:B------:R-:W1:Y:S07]  /*0010*/  S2R R2, SR_CTAID.X ;  /* 0x0000000000027919 */ /* 0x000e6e0000002500 */
[----:B------:R-:W1:Y:S01]  /*0020*/  LDC R3, c[0x0][0x210] ;  /* 0x00008400ff037b82 */ /* 0x000e620000000800 */
[----:B------:R-:W-:Y:S01]  /*0030*/  ULDC.64 UR36, c[0x0][0x208] ;  /* 0x0000820000247ab9 */ /* 0x000fe20000000a00 */
[----:B------:R-:W-:Y:S01]  /*0040*/  BSSY B7, `(.L_x_1448) ;  /* 0x00000ef000077945 */ /* 0x000fe20003800000 */
[----:B------:R-:W2:Y:S01]  /*0050*/  S2R R17, SR_TID.X ;  /* 0x0000000000117919 */ /* 0x000ea20000002100 */
[----:B------:R-:W-:-:S02]  /*0060*/  IMAD.MOV.U32 R26, RZ, RZ, RZ ;  /* 0x000000ffff1a7224 */ /* 0x000fc400078e00ff */
[----:B------:R-:W-:Y:S02]  /*0070*/  IMAD.MOV.U32 R19, RZ, RZ, RZ ;  /* 0x000000ffff137224 */ /* 0x000fe400078e00ff */
[----:B------:R-:W3:Y:S01]  /*0080*/  LDC.U8 R16, c[0x0][0x22c] ;  /* 0x00008b00ff107b82 */ /* 0x000ee20000000000 */
[----:B-1----:R-:W-:-:S05]  /*0090*/  IMAD R24, R2, -0x200, R3 ;  /* 0xfffffe0002187824 */ /* 0x002fca00078e0203 */
[----:B--2---:R-:W-:-:S13]  /*00a0*/  ISETP.GE.AND P0, PT, R17, R24, PT ;  /* 0x000000181100720c */ /* 0x004fda0003f06270 */
[----:B0--3--:R-:W-:Y:S05]  /*00b0*/  @P0 BRA `(.L_x_1449) ;  /* 0x0000000c009c0947 */ /* 0x009fea0003800000 */
[----:B------:R-:W0:Y:S01]  /*00c0*/  LDC.64 R4, c[0x0][0x220] ;  /* 0x00008800ff047b82 */ /* 0x000e220000000a00 */
[----:B------:R-:W-:Y:S01]  /*00d0*/  PRMT R0, R16, 0x9910, RZ ;  /* 0x0000991010007816 */ /* 0x000fe200000000ff */
[----:B------:R-:W-:Y:S01]  /*00e0*/  IMAD R17, R2, 0x200, R17 ;  /* 0x0000020002117824 */ /* 0x000fe200078e0211 */
[----:B------:R-:W-:Y:S01]  /*00f0*/  ULDC UR4, c[0x0][0x230] ;  /* 0x00008c0000047ab9 */ /* 0x000fe20000000800 */
[----:B------:R-:W-:Y:S01]  /*0100*/  BSSY B6, `(.L_x_1450) ;  /* 0x00000e0000067945 */ /* 0x000fe20003800000 */
        /* <DEDUP_REMOVED lines=14> */
[----:B--2---:R4:W0:Y:S01]  /*01f0*/  I2F.S16 R19, R4 ;  /* 0x0000000400137306 */ /* 0x0048220000101400 */
[----:B------:R-:W-:Y:S05]  /*0200*/  BRA `(.L_x_1456) ;  /* 0x0000000c003c7947 */ /* 0x000fea0003800000 */
.L_x_1454:
[----:B------:R-:W2:Y:S02]  /*0210*/  LDG.E.U8 R4, desc[UR36][R4.64] ;  /* 0x0000002404047981 */ /* 0x000ea4000c1e1100 */
[----:B--2---:R-:W-:Y:S01]  /*0220*/  I2FP.F32.U32 R19, R4 ;  /* 0x0000000400137245 */ /* 0x004fe20000201000 */
[----:B------:R-:W-:Y:S06]  /*0230*/  BRA `(.L_x_1456) ;  /* 0x0000000c00307947 */ /* 0x000fec0003800000 */
.L_x_1453:
[----:B------:R-:W-:-:S13]  /*0240*/  ISETP.NE.AND P0, PT, R0, 0x2, PT ;  /* 0x000000020000780c */ /* 0x000fda0003f05270 */
[----:B------:R-:W-:Y:S05]  /*0250*/  @!P0 BRA `(.L_x_1457) ;  /* 0x0000000000288947 */ /* 0x000fea0003800000 */
[----:B------:R-:W-:-:S13]  /*0260*/  ISETP.NE.AND P0, PT, R0, 0x3, PT ;  /* 0x000000030000780c */ /* 0x000fda0003f05270 */
[----:B------:R-:W-:Y:S05]  /*0270*/  @!P0 BRA `(.L_x_1458) ;  /* 0x0000000000148947 */ /* 0x000fea0003800000 */
[----:B------:R-:W-:-:S13]  /*0280*/  ISETP.NE.AND P0, PT, R0, 0x4, PT ;  /* 0x000000040000780c */ /* 0x000fda0003f05270 */
[----:B------:R-:W-:Y:S05]  /*0290*/  @P0 BRA `(.L_x_1455) ;  /* 0x0000000800bc0947 */ /* 0x000fea0003800000 */
[----:B------:R-:W2:Y:S02]  /*02a0*/  LDG.E.64 R4, desc[UR36][R4.64] ;  /* 0x0000002404047981 */ /* 0x000ea4000c1e1b00 */
[----:B--2---:R0:W1:Y:S01]  /*02b0*/  I2F.S64 R19, R4 ;  /* 0x0000000400137312 */ /* 0x0040620000301400 */
[----:B------:R-:W-:Y:S05]  /*02c0*/  BRA `(.L_x_1456) ;  /* 0x0000000c000c7947 */ /* 0x000fea0003800000 */
.L_x_1458:
[----:B------:R-:W2:Y:S02]  /*02d0*/  LDG.E R4, desc[UR36][R4.64] ;  /* 0x0000002404047981 */ /* 0x000ea4000c1e1900 */
[----:B--2---:R-:W-:Y:S01]  /*02e0*/  I2FP.F32.S32 R19, R4 ;  /* 0x0000000400137245 */ /* 0x004fe20000201400 */
[----:B------:R-:W-:Y:S06]  /*02f0*/  BRA `(.L_x_1456) ;  /* 0x0000000c00007947 */ /* 0x000fec0003800000 */
.L_x_1457:
[----:B------:R-:W2:Y:S02]  /*0300*/  LDG.E.U16 R4, desc[UR36][R4.64] ;  /* 0x0000002404047981 */ /* 0x000ea4000c1e1500 */
[----:B--2---:R2:W3:Y:S01]  /*0310*/  I2F.S16 R19, R4 ;  /* 0x0000000400137306 */ /* 0x0044e20000101400 */
[----:B------:R-:W-:Y:S05]  /*0320*/  BRA `(.L_x_1456) ;  /* 0x0000000800f47947 */ /* 0x000fea0003800000 */
.L_x_1452:
        /* <DEDUP_REMOVED lines=8> */
.L_x_1460:
[----:B------:R-:W2:Y:S02]  /*03b0*/  LDG.E.U16 R4, desc[UR36][R4.64] ;  /* 0x0000002404047981 */ /* 0x000ea4000c1e1500 */
[----:B--2---:R-:W-:Y:S01]  /*03c0*/  HADD2.F32 R19, -RZ, R4.H0_H0 ;  /* 0x20000004ff137230 */ /* 0x004fe20000004100 */
[----:B------:R-:W-:Y:S06]  /*03d0*/  BRA `(.L_x_1456) ;  /* 0x0000000800c87947 */ /* 0x000fec0003800000 */
.L_x_1459:
        /* <DEDUP_REMOVED lines=8> */
.L_x_1462:
[----:B------:R-:W2:Y:S02]  /*0460*/  LDG.E.U16 R4, desc[UR36][R4.64] ;  /* 0x0000002404047981 */ /* 0x000ea4000c1e1500 */
[----:B--2---:R-:W-:Y:S01]  /*0470*/  HADD2.F32 R19, -RZ, R4.H0_H0 ;  /* 0x20000004ff137230 */ /* 0x004fe20000004100 */
[----:B------:R-:W-:Y:S06]  /*0480*/  BRA `(.L_x_1456) ;  /* 0x00000008009c7947 */ /* 0x000fec0003800000 */
.L_x_1461:
[----:B------:R-:W2:Y:S01]  /*0490*/  LDG.E.64 R4, desc[UR36][R4.64] ;  /* 0x0000002404047981 */ /* 0x000ea2000c1e1b00 */
[----:B------:R-:W-:Y:S01]  /*04a0*/  UMOV UR4, 0xf0000000 ;  /* 0xf000000000047882 */ /* 0x000fe20000000000 */
[----:B------:R-:W-:Y:S01]  /*04b0*/  UMOV UR5, 0x380fffff ;  /* 0x380fffff00057882 */ /* 0x000fe20000000000 */
[----:B--2---:R-:W0:Y:S01]  /*04c0*/  F2F.F32.F64 R19, R4 ;  /* 0x0000000400137310 */ /* 0x004e220000301000 */
[----:B------:R-:W-:-:S14]  /*04d0*/  DSETP.GEU.AND P0, PT, |R4|, UR4, PT ;  /* 0x0000000404007e2a */ /* 0x000fdc000bf0e200 */
[----:B0-----:R-:W-:Y:S01]  /*04e0*/  @!P0 FMUL R19, R19, 1.175494350822287508e-38 ;  /* 0x0080000013138820 */ /* 0x001fe20000400000 */
[----:B------:R-:W-:Y:S06]  /*04f0*/  BRA `(.L_x_1456) ;  /* 0x0000000800807947 */ /* 0x000fec0003800000 */
.L_x_1451:
        /* <DEDUP_REMOVED lines=12> */
.L_x_1465:
[----:B------:R-:W2:Y:S01]  /*05c0*/  LDG.E.64 R4, desc[UR36][R4.64] ;  /* 0x0000002404047981 */ /* 0x000ea2000c1e1b00 */
[----:B------:R-:W-:Y:S01]  /*05d0*/  UMOV UR4, 0xf0000000 ;  /* 0xf000000000047882 */ /* 0x000fe20000000000 */
[----:B------:R-:W-:Y:S01]  /*05e0*/  UMOV UR5, 0x380fffff ;  /* 0x380fffff00057882 */ /* 0x000fe20000000000 */
[----:B--2---:R-:W0:Y:S01]  /*05f0*/  F2F.F32.F64 R19, R4 ;  /* 0x0000000400137310 */ /* 0x004e220000301000 */
[----:B------:R-:W-:-:S14]  /*0600*/  DSETP.GEU.AND P0, PT, |R4|, UR4, PT ;  /* 0x0000000404007e2a */ /* 0x000fdc000bf0e200 */
[----:B0-----:R-:W-:Y:S01]  /*0610*/  @!P0 FMUL R19, R19, 1.175494350822287508e-38 ;  /* 0x0080000013138820 */ /* 0x001fe20000400000 */
[----:B------:R-:W-:Y:S06]  /*0620*/  BRA `(.L_x_1456) ;  /* 0x0000000800347947 */ /* 0x000fec0003800000 */
.L_x_1464:
        /* <DEDUP_REMOVED lines=11> */
[----:B------:R-:W-:-:S05]  /*06e0*/  VIADD R6, R0, 0x1000000 ;  /* 0x0100000000067836 */ /* 0x000fca0000000000 */
[----:B------:R-:W-:Y:S02]  /*06f0*/  SHF.R.S32.HI R6, RZ, 0x8, R6 ;  /* 0x00000008ff067819 */ /* 0x000fe40000011406 */
[----:B0-----:R-:W-:-:S04]  /*0700*/  IADD3 R3, -R3, 0x1f, RZ ;  /* 0x0000001f03037810 */ /* 0x001fc80007ffe1ff */
[C---:B------:R-:W-:Y:S01]  /*0710*/  ISETP.GT.U32.AND P0, PT, R3.reuse, 0x4, PT ;  /* 0x000000040300780c */ /* 0x040fe20003f04070 */
[----:B------:R-:W-:-:S05]  /*0720*/  VIADD R3, R3, 0xfffffffc ;  /* 0xfffffffc03037836 */ /* 0x000fca0000000000 */
[----:B------:R-:W-:-:S04]  /*0730*/  SEL R3, R3, RZ, P0 ;  /* 0x000000ff03037207 */ /* 0x000fc80000000000 */
[C---:B------:R-:W-:Y:S01]  /*0740*/  SHF.L.U32 R4, R0.reuse, R3, RZ ;  /* 0x0000000300047219 */ /* 0x040fe200000006ff */
[----:B------:R-:W-:Y:S02]  /*0750*/  IMAD R7, R3, R8, 0x3c000000 ;  /* 0x3c00000003077424 */ /* 0x000fe400078e0208 */
[----:B------:R-:W-:-:S03]  /*0760*/  VIADD R3, R0, 0xffffffff ;  /* 0xffffffff00037836 */ /* 0x000fc60000000000 */
[----:B------:R-:W-:Y:S02]  /*0770*/  LEA.HI R7, R4, R7, RZ, 0x1c ;  /* 0x0000000704077211 */ /* 0x000fe400078fe0ff */
[----:B------:R-:W-:Y:S02]  /*0780*/  SHF.R.S32.HI R3, RZ, 0x1f, R3 ;  /* 0x0000001fff037819 */ /* 0x000fe40000011403 */
[----:B------:R-:W-:-:S04]  /*0790*/  LOP3.LUT R6, R7, 0x7f800000, R6, 0xf8, !PT ;  /* 0x7f80000007067812 */ /* 0x000fc800078ef806 */
[----:B------:R-:W-:-:S04]  /*07a0*/  LOP3.LUT R6, R6, R3, RZ, 0x30, !PT ;  /* 0x0000000306067212 */ /* 0x000fc800078e30ff */
[----:B------:R-:W-:Y:S01]  /*07b0*/  LOP3.LUT R19, R6, 0x80000000, R19, 0xf8, !PT ;  /* 0x8000000006137812 */ /* 0x000fe200078ef813 */
[----:B------:R-:W-:Y:S06]  /*07c0*/  BRA `(.L_x_1456) ;  /* 0x0000000400cc7947 */ /* 0x000fec0003800000 */
.L_x_1467:
        /* <DEDUP_REMOVED lines=12> */
[----:B------:R-:W-:Y:S01]  /*0890*/  LOP3.LUT R19, R19, 0x80000000, R0, 0xf8, !PT ;  /* 0x8000000013137812 */ /* 0x000fe200078ef800 */
[----:B------:R-:W-:Y:S06]  /*08a0*/  BRA `(.L_x_1456) ;  /* 0x0000000400947947 */ /* 0x000fec0003800000 */
.L_x_1466:
[----:B------:R-:W2:Y:S02]  /*08b0*/  LDG.E.U16 R4, desc[UR36][R4.64] ;  /* 0x0000002404047981 */ /* 0x000ea4000c1e1500 */
[----:B--2---:R-:W-:Y:S01]  /*08c0*/  IMAD.U32 R19, R4, 0x10000, RZ ;  /* 0x0001000004137824 */ /* 0x004fe200078e00ff */
[----:B------:R-:W-:Y:S06]  /*08d0*/  BRA `(.L_x_1456) ;  /* 0x0000000400887947 */ /* 0x000fec0003800000 */
.L_x_1463:
        /* <DEDUP_REMOVED lines=11> */
.L_x_1470:
        /* <DEDUP_REMOVED lines=20> */
.L_x_1472:
[----:B------:R-:W-:Y:S05]  /*0ad0*/  BSYNC B0 ;  /* 0x0000000000007941 */ /* 0x000fea0003800000 */
.L_x_1471:
[----:B------:R-:W-:Y:S01]  /*0ae0*/  IMAD.SHL.U32 R3, R3, 0x100000, RZ ;  /* 0x0010000003037824 */ /* 0x000fe200078e00ff */
[----:B------:R-:W-:-:S04]  /*0af0*/  LEA R0, R0, 0x3b800000, 0x17 ;  /* 0x3b80000000007811 */ /* 0x000fc800078eb8ff */
[----:B------:R-:W-:Y:S01]  /*0b00*/  LOP3.LUT R19, R0, R3, R19, 0xfe, !PT ;  /* 0x0000000300137212 */ /* 0x000fe200078efe13 */
[----:B------:R-:W-:Y:S06]  /*0b10*/  BRA `(.L_x_1456) ;  /* 0x0000000000f87947 */ /* 0x000fec0003800000 */
.L_x_1469:
        /* <DEDUP_REMOVED lines=20> */
.L_x_1474:
[----:B------:R-:W-:Y:S05]  /*0c60*/  BSYNC B0 ;  /* 0x0000000000007941 */ /* 0x000fea0003800000 */
.L_x_1473:
[----:B------:R-:W-:Y:S01]  /*0c70*/  IMAD.SHL.U32 R3, R3, 0x200000, RZ ;  /* 0x0020000003037824 */ /* 0x000fe200078e00ff */
[----:B------:R-:W-:-:S04]  /*0c80*/  LEA R0, R0, 0x37800000, 0x17 ;  /* 0x3780000000007811 */ /* 0x000fc800078eb8ff */
[----:B------:R-:W-:Y:S01]  /*0c90*/  LOP3.LUT R19, R0, R3, R19, 0xfe, !PT ;  /* 0x0000000300137212 */ /* 0x000fe200078efe13 */
[----:B------:R-:W-:Y:S06]  /*0ca0*/  BRA `(.L_x_1456) ;  /* 0x0000000000947947 */ /* 0x000fec0003800000 */
.L_x_1468:
        /* <DEDUP_REMOVED lines=14> */
.L_x_1455:
        /* <DEDUP_REMOVED lines=16> */
.L_x_1477:
[----:B------:R-:W-:Y:S01]  /*0e90*/  IMAD.MOV.U32 R19, RZ, RZ, RZ ;  /* 0x000000ffff137224 */ /* 0x000fe200078e00ff */
[----:B------:R-:W-:Y:S06]  /*0ea0*/  BRA `(.L_x_1456) ;  /* 0x0000000000147947 */ /* 0x000fec0003800000 */
.L_x_1476:
[----:B------:R-:W2:Y:S02]  /*0eb0*/  LDG.E.64 R4, desc[UR36][R4.64] ;  /* 0x0000002404047981 */ /* 0x000ea4000c1e1b00 */
[----:B--2---:R0:W1:Y:S01]  /*0ec0*/  I2F.U64 R19, R4 ;  /* 0x0000000400137312 */ /* 0x0040620000301000 */
[----:B------:R-:W-:Y:S05]  /*0ed0*/  BRA `(.L_x_1456) ;  /* 0x0000000000087947 */ /* 0x000fea0003800000 */
.L_x_1475:
[----:B------:R-:W2:Y:S02]  /*0ee0*/  LDG.E R4, desc[UR36][R4.64] ;  /* 0x0000002404047981 */ /* 0x000ea4000c1e1900 */
[----:B--2---:R-:W-:-:S07]  /*0ef0*/  I2FP.F32.U32 R19, R4 ;  /* 0x0000000400137245 */ /* 0x004fce0000201000 */
.L_x_1456:
[----:B------:R-:W-:Y:S05]  /*0f00*/  BSYNC B6 ;  /* 0x0000000000067941 */ /* 0x000fea0003800000 */
.L_x_1450:
[----:B------:R-:W2:Y:S02]  /*0f10*/  S2R R17, SR_TID.X ;  /* 0x0000000000117919 */ /* 0x000ea40000002100 */
[----:B--2---:R-:W-:-:S07]  /*0f20*/  VIADD R17, R17, 0x80 ;  /* 0x0000008011117836 */ /* 0x004fce0000000000 */
.L_x_1449:
[----:B------:R-:W-:Y:S05]  /*0f30*/  BSYNC B7 ;  /* 0x0000000000077941 */ /* 0x000fea0003800000 */
.L_x_1448:
[----:B------:R-:W-:Y:S01]  /*0f40*/  ISETP.GE.AND P0, PT, R17, R24, PT ;  /* 0x000000181100720c */ /* 0x000fe20003f06270 */
[----:B------:R-:W-:-:S12]  /*0f50*/  BSSY B7, `(.L_x_1478) ;  /* 0x00000e8000077945 */ /* 0x000fd80003800000 */
[----:B------:R-:W-:Y:S05]  /*0f60*/  @P0 BRA `(.L_x_1479) ;  /* 0x0000000c00980947 */ /* 0x000fea0003800000 */
[----:B0---4-:R-:W0:Y:S01]  /*0f70*/  LDC.64 R4, c[0x0][0x220] ;  /* 0x00008800ff047b82 */ /* 0x011e220000000a00 */
[----:B------:R-:W-:Y:S01]  /*0f80*/  IMAD R0, R2, 0x200, R17 ;  /* 0x0000020002007824 */ /* 0x000fe200078e0211 */
[----:B------:R-:W-:Y:S01]  /*0f90*/  PRMT R6, R16, 0x9910, RZ ;  /* 0x0000991010067816 */ /* 0x000fe200000000ff */
[----:B------:R-:W-:Y:S01]  /*0fa0*/  ULDC UR4, c[0x0][0x230] ;  /* 0x00008c0000047ab9 */ /* 0x000fe20000000800 */
[----:B------:R-:W-:Y:S01]  /*0fb0*/  BSSY B6, `(.L_x_1480) ;  /* 0x00000e0000067945 */ /* 0x000fe20003800000 */
        /* <DEDUP_REMOVED lines=17> */
.L_x_1484:
[----:B------:R-:W2:Y:S02]  /*10d0*/  LDG.E.U8 R4, desc[UR36][R4.64] ;  /* 0x0000002404047981 */ /* 0x000ea4000c1e1100 */
[----:B--2---:R-:W-:Y:S01]  /*10e0*/  I2FP.F32.U32 R26, R4 ;  /* 0x00000004001a7245 */ /* 0x004fe20000201000 */
[----:B------:R-:W-:Y:S06]  /*10f0*/  BRA `(.L_x_1486) ;  /* 0x0000000c002c7947 */ /* 0x000fec0003800000 */
.L_x_1483:
        /* <DEDUP_REMOVED lines=9> */
.L_x_1488:
[----:B------:R-:W2:Y:S02]  /*1190*/  LDG.E R4, desc[UR36][R4.64] ;  /* 0x0000002404047981 */ /* 0x000ea4000c1e1900 */
[----:B--2---:R-:W-:Y:S01]  /*11a0*/  I2FP.F32.S32 R26, R4 ;  /* 0x00000004001a7245 */ /* 0x004fe20000201400 */
[----:B------:R-:W-:Y:S06]  /*11b0*/  BRA `(.L_x_1486) ;  /* 0x0000000800fc7947 */ /* 0x000fec0003800000 */
.L_x_1487:
[----:B------:R-:W2:Y:S02]  /*11c0*/  LDG.E.U16 R4, desc[UR36][R4.64] ;  /* 0x0000002404047981 */ /* 0x000ea4000c1e1500 */
[----:B--2---:R0:W2:Y:S01]  /*11d0*/  I2F.S16 R26, R4 ;  /* 0x00000004001a7306 */ /* 0x0040a20000101400 */
[----:B------:R-:W-:Y:S05]  /*11e0*/  BRA `(.L_x_1486) ;  /* 0x0000000800f07947 */ /* 0x000fea0003800000 */
.L_x_1482:
        /* <DEDUP_REMOVED lines=8> */
.L_x_1490:
[----:B------:R-:W2:Y:S02]  /*1270*/  LDG.E.U16 R4, desc[UR36][R4.64] ;  /* 0x0000002404047981 */ /* 0x000ea4000c1e1500 */
[----:B--2---:R-:W-:Y:S01]  /*1280*/  HADD2.F32 R26, -RZ, R4.H0_H0 ;  /* 0x20000004ff1a7230 */ /* 0x004fe20000004100 */
[----:B------:R-:W-:Y:S06]  /*1290*/  BRA `(.L_x_1486) ;  /* 0x0000000800c47947 */ /* 0x000fec0003800000 */
.L_x_1489:
        /* <DEDUP_REMOVED lines=8> */
.L_x_1492:
[----:B------:R-:W2:Y:S02]  /*1320*/  LDG.E.U16 R4, desc[UR36][R4.64] ;  /* 0x0000002404047981 */ /* 0x000ea4000c1e1500 */
[----:B--2---:R-:W-:Y:S01]  /*1330*/  HADD2.F32 R26, -RZ, R4.H0_H0 ;  /* 0x20000004ff1a7230 */ /* 0x004fe20000004100 */
[----:B------:R-:W-:Y:S06]  /*1340*/  BRA `(.L_x_1486) ;  /* 0x0000000800987947 */ /* 0x000fec0003800000 */
.L_x_1491:
[----:B------:R-:W2:Y:S01]  /*1350*/  LDG.E.64 R4, desc[UR36][R4.64] ;  /* 0x0000002404047981 */ /* 0x000ea2000c1e1b00 */
[----:B------:R-:W-:Y:S01]  /*1360*/  UMOV UR4, 0xf0000000 ;  /* 0xf000000000047882 */ /* 0x000fe20000000000 */
[----:B------:R-:W-:Y:S01]  /*1370*/  UMOV UR5, 0x380fffff ;  /* 0x380fffff00057882 */ /* 0x000fe20000000000 */
[----:B--2---:R-:W0:Y:S01]  /*1380*/  F2F.F32.F64 R26, R4 ;  /* 0x00000004001a7310 */ /* 0x004e220000301000 */
[----:B------:R-:W-:-:S14]  /*1390*/  DSETP.GEU.AND P0, PT, |R4|, UR4, PT ;  /* 0x0000000404007e2a */ /* 0x000fdc000bf0e200 */
[----:B0-----:R-:W-:Y:S01]  /*13a0*/  @!P0 FMUL R26, R26, 1.175494350822287508e-38 ;  /* 0x008000001a1a8820 */ /* 0x001fe20000400000 */
[----:B------:R-:W-:Y:S06]  /*13b0*/  BRA `(.L_x_1486) ;  /* 0x00000008007c7947 */ /* 0x000fec0003800000 */
.L_x_1481:
        /* <DEDUP_REMOVED lines=12> */
.L_x_1495:
[----:B------:R-:W2:Y:S01]  /*1480*/  LDG.E.64 R4, desc[UR36][R4.64] ;  /* 0x0000002404047981 */ /* 0x000ea2000c1e1b00 */
[----:B------:R-:W-:Y:S01]  /*1490*/  UMOV UR4, 0xf0000000 ;  /* 0xf000000000047882 */ /* 0x000fe20000000000 */
[----:B------:R-:W-:Y:S01]  /*14a0*/  UMOV UR5, 0x380fffff ;  /* 0x380fffff00057882 */ /* 0x000fe20000000000 */
[----:B--2---:R-:W0:Y:S01]  /*14b0*/  F2F.F32.F64 R26, R4 ;  /* 0x00000004001a7310 */ /* 0x004e220000301000 */
[----:B------:R-:W-:-:S14]  /*14c0*/  DSETP.GEU.AND P0, PT, |R4|, UR4, PT ;  /* 0x0000000404007e2a */ /* 0x000fdc000bf0e200 */
[----:B0-----:R-:W-:Y:S01]  /*14d0*/  @!P0 FMUL R26, R26, 1.175494350822287508e-38 ;  /* 0x008000001a1a8820 */ /* 0x001fe20000400000 */
[----:B------:R-:W-:Y:S06]  /*14e0*/  BRA `(.L_x_1486) ;  /* 0x0000000800307947 */ /* 0x000fec0003800000 */
.L_x_1494:
        /* <DEDUP_REMOVED lines=26> */
.L_x_1497:
        /* <DEDUP_REMOVED lines=8> */
[----:B------:R-:W-:Y:S01]  /*1710*/  @P0 FMUL.FTZ R26, R3, 1.9259299443872358531e-34 ;  /* 0x07800000031a0820 */ /* 0x000fe20000410000 */
[----:B------:R-:W-:Y:S02]  /*1720*/  IMAD.SHL.U32 R3, R4, 0x1000000, RZ ;  /* 0x0100000004037824 */ /* 0x000fe400078e00ff */
[----:B------:R-:W-:-:S05]  /*1730*/  @!P0 FADD.FTZ R26, R0, -0.5 ;  /* 0xbf000000001a8421 */ /* 0x000fca0000010000 */
[----:B------:R-:W-:Y:S01]  /*1740*/  LOP3.LUT R26, R26, 0x80000000, R3, 0xf8, !PT ;  /* 0x800000001a1a7812 */ /* 0x000fe200078ef803 */
[----:B------:R-:W-:Y:S06]  /*1750*/  BRA `(.L_x_1486) ;  /* 0x0000000400947947 */ /* 0x000fec0003800000 */
.L_x_1496:
[----:B------:R-:W2:Y:S02]  /*1760*/  LDG.E.U16 R4, desc[UR36][R4.64] ;  /* 0x0000002404047981 */ /* 0x000ea4000c1e1500 */
[----:B--2---:R-:W-:Y:S01]  /*1770*/  IMAD.U32 R26, R4, 0x10000, RZ ;  /* 0x00010000041a7824 */ /* 0x004fe200078e00ff */
[----:B------:R-:W-:Y:S06]  /*1780*/  BRA `(.L_x_1486) ;  /* 0x0000000400887947 */ /* 0x000fec0003800000 */
.L_x_1493:
        /* <DEDUP_REMOVED lines=11> */
.L_x_1500:
        /* <DEDUP_REMOVED lines=20> */
.L_x_1502:
[----:B------:R-:W-:Y:S05]  /*1980*/  BSYNC B0 ;  /* 0x0000000000007941 */ /* 0x000fea0003800000 */
.L_x_1501:
[----:B------:R-:W-:Y:S01]  /*1990*/  IMAD.SHL.U32 R3, R3, 0x100000, RZ ;  /* 0x0010000003037824 */ /* 0x000fe200078e00ff */
[----:B------:R-:W-:-:S04]  /*19a0*/  LEA R5, R0, 0x3b800000, 0x17 ;  /* 0x3b80000000057811 */ /* 0x000fc800078eb8ff */
[----:B------:R-:W-:Y:S01]  /*19b0*/  LOP3.LUT R26, R5, R3, R26, 0xfe, !PT ;  /* 0x00000003051a7212 */ /* 0x000fe200078efe1a */
[----:B------:R-:W-:Y:S06]  /*19c0*/  BRA `(.L_x_1486) ;  /* 0x0000000000f87947 */ /* 0x000fec0003800000 */
.L_x_1499:
        /* <DEDUP_REMOVED lines=20> */
.L_x_1504:
[----:B------:R-:W-:Y:S05]  /*1b10*/  BSYNC B0 ;  /* 0x0000000000007941 */ /* 0x000fea0003800000 */
.L_x_1503:
[----:B------:R-:W-:Y:S01]  /*1b20*/  IMAD.SHL.U32 R3, R3, 0x200000, RZ ;  /* 0x0020000003037824 */ /* 0x000fe200078e00ff */
[----:B------:R-:W-:-:S04]  /*1b30*/  LEA R5, R0, 0x37800000, 0x17 ;  /* 0x3780000000057811 */ /* 0x000fc800078eb8ff */
[----:B------:R-:W-:Y:S01]  /*1b40*/  LOP3.LUT R26, R5, R3, R26, 0xfe, !PT ;  /* 0x00000003051a7212 */ /* 0x000fe200078efe1a */
[----:B------:R-:W-:Y:S06]  /*1b50*/  BRA `(.L_x_1486) ;  /* 0x0000000000947947 */ /* 0x000fec0003800000 */
.L_x_1498:
        /* <DEDUP_REMOVED lines=14> */
.L_x_1485:
        /* <DEDUP_REMOVED lines=15> */
[----:B01-3-5:R-:W-:Y:S05]  /*1d30*/  CALL.ABS.NOINC R14 ;  /* 0x000000000e007343 */ /* 0x02bfea0003c00000 */
.L_x_1507:
[----:B------:R-:W-:Y:S01]  /*1d40*/  IMAD.MOV.U32 R26, RZ, RZ, RZ ;  /* 0x000000ffff1a7224 */ /* 0x000fe200078e00ff */
[----:B------:R-:W-:Y:S06]  /*1d50*/  BRA `(.L_x_1486) ;  /* 0x0000000000147947 */ /* 0x000fec0003800000 */
.L_x_1506:
[----:B------:R-:W2:Y:S02]  /*1d60*/  LDG.E.64 R4, desc[UR36][R4.64] ;  /* 0x0000002404047981 */ /* 0x000ea4000c1e1b00 */
[----:B--2---:R0:W2:Y:S01]  /*1d70*/  I2F.U64 R26, R4 ;  /* 0x00000004001a7312 */ /* 0x0040a20000301000 */
[----:B------:R-:W-:Y:S05]  /*1d80*/  BRA `(.L_x_1486) ;  /* 0x0000000000087947 */ /* 0x000fea0003800000 */
.L_x_1505:
[----:B------:R-:W2:Y:S02]  /*1d90*/  LDG.E R4, desc[UR36][R4.64] ;  /* 0x0000002404047981 */ /* 0x000ea4000c1e1900 */
[----:B--2---:R-:W-:-:S07]  /*1da0*/  I2FP.F32.U32 R26, R4 ;  /* 0x00000004001a7245 */ /* 0x004fce0000201000 */
.L_x_1486:
[----:B------:R-:W-:Y:S05]  /*1db0*/  BSYNC B6 ;  /* 0x0000000000067941 */ /* 0x000fea0003800000 */
.L_x_1480:
[----:B------:R-:W-:-:S07]  /*1dc0*/  VIADD R17, R17, 0x80 ;  /* 0x0000008011117836 */ /* 0x000fce0000000000 */
.L_x_1479:
[----:B------:R-:W-:Y:S05]  /*1dd0*/  BSYNC B7 ;  /* 0x0000000000077941 */ /* 0x000fea0003800000 */
.L_x_1478:
[----:B------:R-:W-:Y:S01]  /*1de0*/  ISETP.GE.AND P0, PT, R17, R24, PT ;  /* 0x000000181100720c */ /* 0x000fe20003f06270 */
[----:B------:R-:W-:Y:S01]  /*1df0*/  BSSY B7, `(.L_x_1508) ;  /* 0x00000ea000077945 */ /* 0x000fe20003800000 */
[----:B------:R-:W-:Y:S02]  /*1e00*/  IMAD.MOV.U32 R22, RZ, RZ, RZ ;  /* 0x000000ffff167224 */ /* 0x000fe400078e00ff */
[----:B------:R-:W-:-:S09]  /*1e10*/  IMAD.MOV.U32 R18, RZ, RZ, RZ ;  /* 0x000000ffff127224 */ /* 0x000fd200078e00ff */
[----:B------:R-:W-:Y:S05]  /*1e20*/  @P0 BRA `(.L_x_1509) ;  /* 0x0000000c00980947 */ /* 0x000fea0003800000 */
[----:B0-2-4-:R-:W0:Y:S01]  /*1e30*/  LDC.64 R4, c[0x0][0x220] ;  /* 0x00008800ff047b82 */ /* 0x015e220000000a00 */
        /* <DEDUP_REMOVED lines=19> */
[----:B--2---:R0:W2:Y:S01]  /*1f70*/  I2F.S16 R18, R4 ;  /* 0x0000000400127306 */ /* 0x0040a20000101400 */
[----:B------:R-:W-:Y:S05]  /*1f80*/  BRA `(.L_x_1516) ;  /* 0x0000000c00387947 */ /* 0x000fea0003800000 */
.L_x_1514:
[----:B------:R-:W2:Y:S02]  /*1f90*/  LDG.E.U8 R4, desc[UR36][R4.64] ;  /* 0x0000002404047981 */ /* 0x000ea4000c1e1100 */
[----:B--2---:R-:W-:Y:S01]  /*1fa0*/  I2FP.F32.U32 R18, R4 ;  /* 0x0000000400127245 */ /* 0x004fe20000201000 */
[----:B------:R-:W-:Y:S06]  /*1fb0*/  BRA `(.L_x_1516) ;  /* 0x0000000c002c7947 */ /* 0x000fec0003800000 */
.L_x_1513:
        /* <DEDUP_REMOVED lines=9> */
.L_x_1518:
[----:B------:R-:W2:Y:S02]  /*2050*/  LDG.E R4, desc[UR36][R4.64] ;  /* 0x0000002404047981 */ /* 0x000ea4000c1e1900 */
[----:B--2---:R-:W-:Y:S01]  /*2060*/  I2FP.F32.S32 R18, R4 ;  /* 0x0000000400127245 */ /* 0x004fe20000201400 */
[----:B------:R-:W-:Y:S06]  /*2070*/  BRA `(.L_x_1516) ;  /* 0x0000000800fc7947 */ /* 0x000fec0003800000 */
.L_x_1517:
[----:B------:R-:W2:Y:S02]  /*2080*/  LDG.E.U16 R4, desc[UR36][R4.64] ;  /* 0x0000002404047981 */ /* 0x000ea4000c1e1500 */
[----:B--2---:R4:W0:Y:S01]  /*2090*/  I2F.S16 R18, R4 ;  /* 0x0000000400127306 */ /* 0x0048220000101400 */
[----:B------:R-:W-:Y:S05]  /*20a0*/  BRA `(.L_x_1516) ;  /* 0x0000000800f07947 */ /* 0x000fea0003800000 */
.L_x_1512:
        /* <DEDUP_REMOVED lines=8> */
.L_x_1520:
[----:B------:R-:W2:Y:S02]  /*2130*/  LDG.E.U16 R4, desc[UR36][R4.64] ;  /* 0x0000002404047981 */ /* 0x000ea4000c1e1500 */
[----:B--2---:R-:W-:Y:S01]  /*2140*/  HADD2.F32 R18, -RZ, R4.H0_H0 ;  /* 0x20000004ff127230 */ /* 0x004fe20000004100 */
[----:B------:R-:W-:Y:S06]  /*2150*/  BRA `(.L_x_1516) ;  /* 0x0000000800c47947 */ /* 0x000fec0003800000 */
.L_x_1519:
        /* <DEDUP_REMOVED lines=8> */
.L_x_1522:
[----:B------:R-:W2:Y:S02]  /*21e0*/  LDG.E.U16 R4, desc[UR36][R4.64] ;  /* 0x0000002404047981 */ /* 0x000ea4000c1e1500 */
[----:B--2---:R-:W-:Y:S01]  /*21f0*/  HADD2.F32 R18, -RZ, R4.H0_H0 ;  /* 0x20000004ff127230 */ /* 0x004fe20000004100 */
[----:B------:R-:W-:Y:S06]  /*2200*/  BRA `(.L_x_1516) ;  /* 0x0000000800987947 */ /* 0x000fec0003800000 */
.L_x_1521:
[----:B------:R-:W2:Y:S01]  /*2210*/  LDG.E.64 R4, desc[UR36][R4.64] ;  /* 0x0000002404047981 */ /* 0x000ea2000c1e1b00 */
[----:B------:R-:W-:Y:S01]  /*2220*/  UMOV UR4, 0xf0000000 ;  /* 0xf000000000047882 */ /* 0x000fe20000000000 */
[----:B------:R-:W-:Y:S01]  /*2230*/  UMOV UR5, 0x380fffff ;  /* 0x380fffff00057882 */ /* 0x000fe20000000000 */
[----:B--2---:R-:W0:Y:S01]  /*2240*/  F2F.F32.F64 R18, R4 ;  /* 0x0000000400127310 */ /* 0x004e220000301000 */
[----:B------:R-:W-:-:S14]  /*2250*/  DSETP.GEU.AND P0, PT, |R4|, UR4, PT ;  /* 0x0000000404007e2a */ /* 0x000fdc000bf0e200 */
[----:B0-----:R-:W-:Y:S01]  /*2260*/  @!P0 FMUL R18, R18, 1.175494350822287508e-38 ;  /* 0x0080000012128820 */ /* 0x001fe20000400000 */
[----:B------:R-:W-:Y:S06]  /*2270*/  BRA `(.L_x_1516) ;  /* 0x00000008007c7947 */ /* 0x000fec0003800000 */
.L_x_1511:
        /* <DEDUP_REMOVED lines=12> */
.L_x_1525:
[----:B------:R-:W2:Y:S01]  /*2340*/  LDG.E.64 R4, desc[UR36][R4.64] ;  /* 0x0000002404047981 */ /* 0x000ea2000c1e1b00 */
[----:B------:R-:W-:Y:S01]  /*2350*/  UMOV UR4, 0xf0000000 ;  /* 0xf000000000047882 */ /* 0x000fe20000000000 */
[----:B------:R-:W-:Y:S01]  /*2360*/  UMOV UR5, 0x380fffff ;  /* 0x380fffff00057882 */ /* 0x000fe20000000000 */
[----:B--2---:R-:W0:Y:S01]  /*2370*/  F2F.F32.F64 R18, R4 ;  /* 0x0000000400127310 */ /* 0x004e220000301000 */
[----:B------:R-:W-:-:S14]  /*2380*/  DSETP.GEU.AND P0, PT, |R4|, UR4, PT ;  /* 0x0000000404007e2a */ /* 0x000fdc000bf0e200 */
[----:B0-----:R-:W-:Y:S01]  /*2390*/  @!P0 FMUL R18, R18, 1.175494350822287508e-38 ;  /* 0x0080000012128820 */ /* 0x001fe20000400000 */
[----:B------:R-:W-:Y:S06]  /*23a0*/  BRA `(.L_x_1516) ;  /* 0x0000000800307947 */ /* 0x000fec0003800000 */
.L_x_1524:
        /* <DEDUP_REMOVED lines=26> */
.L_x_1527:
        /* <DEDUP_REMOVED lines=13> */
.L_x_1526:
[----:B------:R-:W2:Y:S02]  /*2620*/  LDG.E.U16 R4, desc[UR36][R4.64] ;  /* 0x0000002404047981 */ /* 0x000ea4000c1e1500 */
[----:B--2---:R-:W-:Y:S01]  /*2630*/  IMAD.U32 R18, R4, 0x10000, RZ ;  /* 0x0001000004127824 */ /* 0x004fe200078e00ff */
[----:B------:R-:W-:Y:S06]  /*2640*/  BRA `(.L_x_1516) ;  /* 0x0000000400887947 */ /* 0x000fec0003800000 */
.L_x_1523:
        /* <DEDUP_REMOVED lines=11> */
.L_x_1530:
        /* <DEDUP_REMOVED lines=20> */
.L_x_1532:
[----:B------:R-:W-:Y:S05]  /*2840*/  BSYNC B0 ;  /* 0x0000000000007941 */ /* 0x000fea0003800000 */
.L_x_1531:
[----:B------:R-:W-:Y:S01]  /*2850*/  IMAD.SHL.U32 R3, R3, 0x100000, RZ ;  /* 0x0010000003037824 */ /* 0x000fe200078e00ff */
[----:B------:R-:W-:-:S04]  /*2860*/  LEA R5, R0, 0x3b800000, 0x17 ;  /* 0x3b80000000057811 */ /* 0x000fc800078eb8ff */
[----:B------:R-:W-:Y:S01]  /*2870*/  LOP3.LUT R18, R5, R3, R18, 0xfe, !PT ;  /* 0x0000000305127212 */ /* 0x000fe200078efe12 */
[----:B------:R-:W-:Y:S06]  /*2880*/  BRA `(.L_x_1516) ;  /* 0x0000000000f87947 */ /* 0x000fec0003800000 */
.L_x_1529:
        /* <DEDUP_REMOVED lines=20> */
.L_x_1534:
[----:B------:R-:W-:Y:S05]  /*29d0*/  BSYNC B0 ;  /* 0x0000000000007941 */ /* 0x000fea0003800000 */
.L_x_1533:
[----:B------:R-:W-:Y:S01]  /*29e0*/  IMAD.SHL.U32 R3, R3, 0x200000, RZ ;  /* 0x0020000003037824 */ /* 0x000fe200078e00ff */
[----:B------:R-:W-:-:S04]  /*29f0*/  LEA R5, R0, 0x37800000, 0x17 ;  /* 0x3780000000057811 */ /* 0x000fc800078eb8ff */
[----:B------:R-:W-:Y:S01]  /*2a00*/  LOP3.LUT R18, R5, R3, R18, 0xfe, !PT ;  /* 0x0000000305127212 */ /* 0x000fe200078efe12 */
[----:B------:R-:W-:Y:S06]  /*2a10*/  BRA `(.L_x_1516) ;  /* 0x0000000000947947 */ /* 0x000fec0003800000 */
.L_x_1528:
        /* <DEDUP_REMOVED lines=14> */
.L_x_1515:
        /* <DEDUP_REMOVED lines=16> */
.L_x_1537:
[----:B------:R-:W-:Y:S01]  /*2c00*/  IMAD.MOV.U32 R18, RZ, RZ, RZ ;  /* 0x000000ffff127224 */ /* 0x000fe200078e00ff */
[----:B------:R-:W-:Y:S06]  /*2c10*/  BRA `(.L_x_1516) ;  /* 0x0000000000147947 */ /* 0x000fec0003800000 */
.L_x_1536:
[----:B------:R-:W2:Y:S02]  /*2c20*/  LDG.E.64 R4, desc[UR36][R4.64] ;  /* 0x0000002404047981 */ /* 0x000ea4000c1e1b00 */
[----:B--2---:R0:W2:Y:S01]  /*2c30*/  I2F.U64 R18, R4 ;  /* 0x0000000400127312 */ /* 0x0040a20000301000 */
[----:B------:R-:W-:Y:S05]  /*2c40*/  BRA `(.L_x_1516) ;  /* 0x0000000000087947 */ /* 0x000fea0003800000 */
.L_x_1535:
[----:B------:R-:W2:Y:S02]  /*2c50*/  LDG.E R4, desc[UR36][R4.64] ;  /* 0x0000002404047981 */ /* 0x000ea4000c1e1900 */
[----:B--2---:R-:W-:-:S07]  /*2c60*/  I2FP.F32.U32 R18, R4 ;  /* 0x0000000400127245 */ /* 0x004fce0000201000 */
.L_x_1516:
[----:B------:R-:W-:Y:S05]  /*2c70*/  BSYNC B6 ;  /* 0x0000000000067941 */ /* 0x000fea0003800000 */
.L_x_1510:
[----:B------:R-:W-:-:S07]  /*2c80*/  VIADD R17, R17, 0x80 ;  /* 0x0000008011117836 */ /* 0x000fce0000000000 */
.L_x_1509:
[----:B------:R-:W-:Y:S05]  /*2c90*/  BSYNC B7 ;  /* 0x0000000000077941 */ /* 0x000fea0003800000 */
.L_x_1508:
[----:B------:R-:W-:Y:S01]  /*2ca0*/  ISETP.GE.AND P0, PT, R17, R24, PT ;  /* 0x000000181100720c */ /* 0x000fe20003f06270 */
[----:B------:R-:W-:-:S12]  /*2cb0*/  BSSY B7, `(.L_x_1538) ;  /* 0x00000e6000077945 */ /* 0x000fd80003800000 */
[----:B------:R-:W-:Y:S05]  /*2cc0*/  @P0 BRA `(.L_x_1539) ;  /* 0x0000000c00900947 */ /* 0x000fea0003800000 */
[----:B0-2-4-:R-:W0:Y:S01]  /*2cd0*/  LDC.64 R4, c[0x0][0x220] ;  /* 0x00008800ff047b82 */ /* 0x015e220000000a00 */
        /* <DEDUP_REMOVED lines=20> */
.L_x_1543:
[----:B------:R-:W2:Y:S02]  /*2e20*/  LDG.E.U8 R4, desc[UR36][R4.64] ;  /* 0x0000002404047981 */ /* 0x000ea4000c1e1100 */
[----:B--2---:R-:W-:Y:S01]  /*2e30*/  I2FP.F32.U32 R22, R4 ;  /* 0x0000000400167245 */ /* 0x004fe20000201000 */
[----:B------:R-:W-:Y:S06]  /*2e40*/  BRA `(.L_x_1545) ;  /* 0x0000000c002c7947 */ /* 0x000fec0003800000 */
.L_x_1542:
        /* <DEDUP_REMOVED lines=9> */
.L_x_1547:
[----:B------:R-:W2:Y:S02]  /*2ee0*/  LDG.E R4, desc[UR36][R4.64] ;  /* 0x0000002404047981 */ /* 0x000ea4000c1e1900 */
[----:B--2---:R-:W-:Y:S01]  /*2ef0*/  I2FP.F32.S32 R22, R4 ;  /* 0x0000000400167245 */ /* 0x004fe20000201400 */
[----:B------:R-:W-:Y:S06]  /*2f00*/  BRA `(.L_x_1545) ;  /* 0x0000000800fc7947 */ /* 0x000fec0003800000 */
.L_x_1546:
[----:B------:R-:W2:Y:S02]  /*2f10*/  LDG.E.U16 R4, desc[UR36][R4.64] ;  /* 0x0000002404047981 */ /* 0x000ea4000c1e1500 */
[----:B--2---:R0:W2:Y:S01]  /*2f20*/  I2F.S16 R22, R4 ;  /* 0x0000000400167306 */ /* 0x0040a20000101400 */
[----:B------:R-:W-:Y:S05]  /*2f30*/  BRA `(.L_x_1545) ;  /* 0x0000000800f07947 */ /* 0x000fea0003800000 */
.L_x_1541:
        /* <DEDUP_REMOVED lines=8> */
.L_x_1549:
[----:B------:R-:W2:Y:S02]  /*2fc0*/  LDG.E.U16 R4, desc[UR36][R4.64] ;  /* 0x0000002404047981 */ /* 0x000ea4000c1e1500 */
[----:B--2---:R-:W-:Y:S01]  /*2fd0*/  HADD2.F32 R22, -RZ, R4.H0_H0 ;  /* 0x20000004ff167230 */ /* 0x004fe20000004100 */
[----:B------:R-:W-:Y:S06]  /*2fe0*/  BRA `(.L_x_1545) ;  /* 0x0000000800c47947 */ /* 0x000fec0003800000 */
.L_x_1548:
        /* <DEDUP_REMOVED lines=8> */
.L_x_1551:
[----:B------:R-:W2:Y:S02]  /*3070*/  LDG.E.U16 R4, desc[UR36][R4.64] ;  /* 0x0000002404047981 */ /* 0x000ea4000c1e1500 */
[----:B--2---:R-:W-:Y:S01]  /*3080*/  HADD2.F32 R22, -RZ, R4.H0_H0 ;  /* 0x20000004ff167230 */ /* 0x004fe20000004100 */
[----:B------:R-:W-:Y:S06]  /*3090*/  BRA `(.L_x_1545) ;  /* 0x0000000800987947 */ /* 0x000fec0003800000 */
.L_x_1550:
[----:B------:R-:W2:Y:S01]  /*30a0*/  LDG.E.64 R4, desc[UR36][R4.64] ;  /* 0x0000002404047981 */ /* 0x000ea2000c1e1b00 */
[----:B------:R-:W-:Y:S01]  /*30b0*/  UMOV UR4, 0xf0000000 ;  /* 0xf000000000047882 */ /* 0x000fe20000000000 */
[----:B------:R-:W-:Y:S01]  /*30c0*/  UMOV UR5, 0x380fffff ;  /* 0x380fffff00057882 */ /* 0x000fe20000000000 */
[----:B--2---:R-:W0:Y:S01]  /*30d0*/  F2F.F32.F64 R22, R4 ;  /* 0x0000000400167310 */ /* 0x004e220000301000 */
[----:B------:R-:W-:-:S14]  /*30e0*/  DSETP.GEU.AND P0, PT, |R4|, UR4, PT ;  /* 0x0000000404007e2a */ /* 0x000fdc000bf0e200 */
[----:B0-----:R-:W-:Y:S01]  /*30f0*/  @!P0 FMUL R22, R22, 1.175494350822287508e-38 ;  /* 0x0080000016168820 */ /* 0x001fe20000400000 */
[----:B------:R-:W-:Y:S06]  /*3100*/  BRA `(.L_x_1545) ;  /* 0x00000008007c7947 */ /* 0x000fec0003800000 */
.L_x_1540:
        /* <DEDUP_REMOVED lines=12> */
.L_x_1554:
[----:B------:R-:W2:Y:S01]  /*31d0*/  LDG.E.64 R4, desc[UR36][R4.64] ;  /* 0x0000002404047981 */ /* 0x000ea2000c1e1b00 */
[----:B------:R-:W-:Y:S01]  /*31e0*/  UMOV UR4, 0xf0000000 ;  /* 0xf000000000047882 */ /* 0x000fe20000000000 */
[----:B------:R-:W-:Y:S01]  /*31f0*/  UMOV UR5, 0x380fffff ;  /* 0x380fffff00057882 */ /* 0x000fe20000000000 */
[----:B--2---:R-:W0:Y:S01]  /*3200*/  F2F.F32.F64 R22, R4 ;  /* 0x0000000400167310 */ /* 0x004e220000301000 */
[----:B------:R-:W-:-:S14]  /*3210*/  DSETP.GEU.AND P0, PT, |R4|, UR4, PT ;  /* 0x0000000404007e2a */ /* 0x000fdc000bf0e200 */
[----:B0-----:R-:W-:Y:S01]  /*3220*/  @!P0 FMUL R22, R22, 1.175494350822287508e-38 ;  /* 0x0080000016168820 */ /* 0x001fe20000400000 */
[----:B------:R-:W-:Y:S06]  /*3230*/  BRA `(.L_x_1545) ;  /* 0x0000000800307947 */ /* 0x000fec0003800000 */
.L_x_1553:
        /* <DEDUP_REMOVED lines=26> */
.L_x_1556:
        /* <DEDUP_REMOVED lines=13> */
.L_x_1555:
[----:B------:R-:W2:Y:S02]  /*34b0*/  LDG.E.U16 R4, desc[UR36][R4.64] ;  /* 0x0000002404047981 */ /* 0x000ea4000c1e1500 */
[----:B--2---:R-:W-:Y:S01]  /*34c0*/  IMAD.U32 R22, R4, 0x10000, RZ ;  /* 0x0001000004167824 */ /* 0x004fe200078e00ff */
[----:B------:R-:W-:Y:S06]  /*34d0*/  BRA `(.L_x_1545) ;  /* 0x0000000400887947 */ /* 0x000fec0003800000 */
.L_x_1552:
        /* <DEDUP_REMOVED lines=11> */
.L_x_1559:
        /* <DEDUP_REMOVED lines=20> */
.L_x_1561:
[----:B------:R-:W-:Y:S05]  /*36d0*/  BSYNC B0 ;  /* 0x0000000000007941 */ /* 0x000fea0003800000 */
.L_x_1560:
[----:B------:R-:W-:Y:S01]  /*36e0*/  IMAD.SHL.U32 R3, R3, 0x100000, RZ ;  /* 0x0010000003037824 */ /* 0x000fe200078e00ff */
[----:B------:R-:W-:-:S04]  /*36f0*/  LEA R5, R0, 0x3b800000, 0x17 ;  /* 0x3b80000000057811 */ /* 0x000fc800078eb8ff */
[----:B------:R-:W-:Y:S01]  /*3700*/  LOP3.LUT R22, R5, R3, R22, 0xfe, !PT ;  /* 0x0000000305167212 */ /* 0x000fe200078efe16 */
[----:B------:R-:W-:Y:S06]  /*3710*/  BRA `(.L_x_1545) ;  /* 0x0000000000f87947 */ /* 0x000fec0003800000 */
.L_x_1558:
        /* <DEDUP_REMOVED lines=20> */
.L_x_1563:
[----:B------:R-:W-:Y:S05]  /*3860*/  BSYNC B0 ;  /* 0x0000000000007941 */ /* 0x000fea0003800000 */
.L_x_1562:
[----:B------:R-:W-:Y:S01]  /*3870*/  IMAD.SHL.U32 R3, R3, 0x200000, RZ ;  /* 0x0020000003037824 */ /* 0x000fe200078e00ff */
[----:B------:R-:W-:-:S04]  /*3880*/  LEA R5, R0, 0x37800000, 0x17 ;  /* 0x3780000000057811 */ /* 0x000fc800078eb8ff */
[----:B------:R-:W-:Y:S01]  /*3890*/  LOP3.LUT R22, R5, R3, R22, 0xfe, !PT ;  /* 0x0000000305167212 */ /* 0x000fe200078efe16 */
[----:B------:R-:W-:Y:S06]  /*38a0*/  BRA `(.L_x_1545) ;  /* 0x0000000000947947 */ /* 0x000fec0003800000 */
.L_x_1557:
        /* <DEDUP_REMOVED lines=14> */
.L_x_1544:
        /* <DEDUP_REMOVED lines=16> */
.L_x_1566:
[----:B------:R-:W-:Y:S01]  /*3a90*/  IMAD.MOV.U32 R22, RZ, RZ, RZ ;  /* 0x000000ffff167224 */ /* 0x000fe200078e00ff */
[----:B------:R-:W-:Y:S06]  /*3aa0*/  BRA `(.L_x_1545) ;  /* 0x0000000000147947 */ /* 0x000fec0003800000 */
.L_x_1565:
[----:B------:R-:W2:Y:S02]  /*3ab0*/  LDG.E.64 R4, desc[UR36][R4.64] ;  /* 0x0000002404047981 */ /* 0x000ea4000c1e1b00 */
[----:B--2---:R0:W2:Y:S01]  /*3ac0*/  I2F.U64 R22, R4 ;  /* 0x0000000400167312 */ /* 0x0040a20000301000 */
[----:B------:R-:W-:Y:S05]  /*3ad0*/  BRA `(.L_x_1545) ;  /* 0x0000000000087947 */ /* 0x000fea0003800000 */
.L_x_1564:
[----:B------:R-:W2:Y:S02]  /*3ae0*/  LDG.E R4, desc[UR36][R4.64] ;  /* 0x0000002404047981 */ /* 0x000ea4000c1e1900 */
[----:B--2---:R-:W-:-:S07]  /*3af0*/  I2FP.F32.U32 R22, R4 ;  /* 0x0000000400167245 */ /* 0x004fce0000201000 */
.L_x_1545:
[----:B------:R-:W-:Y:S05]  /*3b00*/  BSYNC B6 ;  /* 0x0000000000067941 */ /* 0x000fea0003800000 */
.L_x_1539:
[----:B------:R-:W-:Y:S05]  /*3b10*/  BSYNC B7 ;  /* 0x0000000000077941 */ /* 0x000fea0003800000 */
.L_x_1538:
[----:B------:R-:W1:Y:S01]  /*3b20*/  S2R R17, SR_TID.X ;  /* 0x0000000000117919 */ /* 0x000e620000002100 */
[----:B------:R-:W3:Y:S01]  /*3b30*/  LDC.U8 R16, c[0x0][0x234] ;  /* 0x00008d00ff107b82 */ /* 0x000ee20000000000 */
[----:B------:R-:W-:Y:S01]  /*3b40*/  BSSY B6, `(.L_x_1567) ;  /* 0x00000f2000067945 */ /* 0x000fe20003800000 */
[----:B0-2--5:R-:W-:Y:S02]  /*3b50*/  SHF.R.U32.HI R26, RZ, 0x1f, R26 ;  /* 0x0000001fff1a7819 */ /* 0x025fe4000001161a */
[----:B------:R-:W-:Y:S02]  /*3b60*/  SHF.R.U32.HI R18, RZ, 0x1f, R18 ;  /* 0x0000001fff127819 */ /* 0x000fe40000011612 */
[----:B------:R-:W-:Y:S02]  /*3b70*/  SHF.R.U32.HI R22, RZ, 0x1f, R22 ;  /* 0x0000001fff167819 */ /* 0x000fe40000011616 */
[----:B-1----:R-:W-:-:S13]  /*3b80*/  ISETP.GE.AND P0, PT, R17, R24, PT ;  /* 0x000000181100720c */ /* 0x002fda0003f06270 */
[----:B------:R-:W-:Y:S05]  /*3b90*/  @P0 BRA `(.L_x_1568) ;  /* 0x0000000c00b00947 */ /* 0x000fea0003800000 */
[----:B------:R-:W0:Y:S01]  /*3ba0*/  LDC.64 R8, c[0x0][0x218] ;  /* 0x00008600ff087b82 */ /* 0x000e220000000a00 */
[----:B------:R-:W-:Y:S01]  /*3bb0*/  IMAD R0, R2, 0x200, R17 ;  /* 0x0000020002007824 */ /* 0x000fe200078e0211 */
[----:B---34-:R-:W-:Y:S01]  /*3bc0*/  PRMT R4, R16, 0x9910, RZ ;  /* 0x0000991010047816 */ /* 0x018fe200000000ff */
[----:B------:R-:W-:Y:S01]  /*3bd0*/  ULDC UR4, c[0x0][0x238] ;  /* 0x00008e0000047ab9 */ /* 0x000fe20000000800 */
[----:B------:R-:W-:Y:S01]  /*3be0*/  SHF.R.U32.HI R19, RZ, 0x1f, R19 ;  /* 0x0000001fff137819 */ /* 0x000fe20000011613 */
[----:B------:R-:W-:Y:S02]  /*3bf0*/  IMAD R3, R0, UR4, RZ ;  /* 0x0000000400037c24 */ /* 0x000fe4000f8e02ff */
[----:B------:R-:W-:Y:S02]  /*3c00*/  IMAD.MOV.U32 R0, RZ, RZ, R4 ;  /* 0x000000ffff007224 */ /* 0x000fe400078e0004 */
[----:B------:R-:W-:-:S03]  /*3c10*/  VIADD R17, R17, 0x80 ;  /* 0x0000008011117836 */ /* 0x000fc60000000000 */
        /* <DEDUP_REMOVED lines=14> */
.L_x_1572:
[----:B------:R0:W-:Y:S01]  /*3d00*/  STG.E.U8 desc[UR36][R8.64], R19 ;  /* 0x0000001308007986 */ /* 0x0001e2000c101124 */
[----:B------:R-:W-:Y:S05]  /*3d10*/  BRA `(.L_x_1568) ;  /* 0x0000000c00507947 */ /* 0x000fea0003800000 */
.L_x_1571:
        /* <DEDUP_REMOVED lines=10> */
.L_x_1575:
[----:B------:R2:W-:Y:S01]  /*3dc0*/  STG.E desc[UR36][R8.64], R19 ;  /* 0x0000001308007986 */ /* 0x0005e2000c101924 */
[----:B------:R-:W-:Y:S05]  /*3dd0*/  BRA `(.L_x_1568) ;  /* 0x0000000c00207947 */ /* 0x000fea0003800000 */
.L_x_1574:
[----:B------:R0:W-:Y:S01]  /*3de0*/  STG.E.U16 desc[UR36][R8.64], R19 ;  /* 0x0000001308007986 */ /* 0x0001e2000c101524 */
[----:B------:R-:W-:Y:S05]  /*3df0*/  BRA `(.L_x_1568) ;  /* 0x0000000c00187947 */ /* 0x000fea0003800000 */
.L_x_1570:
        /* <DEDUP_REMOVED lines=9> */
.L_x_1577:
[----:B------:R-:W0:Y:S02]  /*3e90*/  I2F.S16 R0, R19 ;  /* 0x0000001300007306 */ /* 0x000e240000101400 */
[----:B0-----:R-:W-:-:S05]  /*3ea0*/  F2FP.F16.F32.PACK_AB R0, RZ, R0 ;  /* 0x00000000ff00723e */ /* 0x001fca00000000ff */
[----:B------:R0:W-:Y:S01]  /*3eb0*/  STG.E.U16 desc[UR36][R8.64], R0 ;  /* 0x0000000008007986 */ /* 0x0001e2000c101524 */
[----:B------:R-:W-:Y:S05]  /*3ec0*/  BRA `(.L_x_1568) ;  /* 0x0000000800e47947 */ /* 0x000fea0003800000 */
.L_x_1576:
        /* <DEDUP_REMOVED lines=10> */
.L_x_1579:
[----:B------:R-:W0:Y:S02]  /*3f70*/  I2F.S16 R19, R19 ;  /* 0x0000001300137306 */ /* 0x000e240000101400 */
[----:B0-----:R-:W-:-:S04]  /*3f80*/  F2FP.F16.F32.PACK_AB R3, RZ, R19 ;  /* 0x00000013ff03723e */ /* 0x001fc800000000ff */
[----:B------:R-:W-:-:S05]  /*3f90*/  PRMT R3, R3, 0x5410, RZ ;  /* 0x0000541003037816 */ /* 0x000fca00000000ff */
[----:B------:R0:W-:Y:S01]  /*3fa0*/  STG.E desc[UR36][R8.64], R3 ;  /* 0x0000000308007986 */ /* 0x0001e2000c101924 */
[----:B------:R-:W-:Y:S05]  /*3fb0*/  BRA `(.L_x_1568) ;  /* 0x0000000800a87947 */ /* 0x000fea0003800000 */
.L_x_1578:
[----:B------:R-:W0:Y:S02]  /*3fc0*/  I2F.F64.S16 R4, R19 ;  /* 0x0000001300047312 */ /* 0x000e240000101c00 */
[----:B0-----:R0:W-:Y:S01]  /*3fd0*/  STG.E.64 desc[UR36][R8.64], R4 ;  /* 0x0000000408007986 */ /* 0x0011e2000c101b24 */
[----:B------:R-:W-:Y:S05]  /*3fe0*/  BRA `(.L_x_1568) ;  /* 0x00000008009c7947 */ /* 0x000fea0003800000 */
.L_x_1569:
        /* <DEDUP_REMOVED lines=10> */
.L_x_1582:
[----:B------:R-:W0:Y:S01]  /*4090*/  I2F.F64.S16 R4, R19 ;  /* 0x0000001300047312 */ /* 0x000e220000101c00 */
[----:B------:R-:W-:-:S05]  /*40a0*/  CS2R R6, SRZ ;  /* 0x0000000000067805 */ /* 0x000fca000001ff00 */
[----:B0-----:R0:W-:Y:S01]  /*40b0*/  STG.E.128 desc[UR36][R8.64], R4 ;  /* 0x0000000408007986 */ /* 0x0011e2000c101d24 */
[----:B------:R-:W-:Y:S05]  /*40c0*/  BRA `(.L_x_1568) ;  /* 0x0000000800647947 */ /* 0x000fea0003800000 */
.L_x_1581:
        /* <DEDUP_REMOVED lines=21> */
.L_x_1586:
[----:B------:R-:W-:Y:S05]  /*4220*/  BSYNC B0 ;  /* 0x0000000000007941 */ /* 0x000fea0003800000 */
.L_x_1585:
[----:B------:R-:W-:-:S05]  /*4230*/  LOP3.LUT R5, R0, R5, RZ, 0xfc, !PT ;  /* 0x0000000500057212 */ /* 0x000fca00078efcff */
[----:B------:R0:W-:Y:S01]  /*4240*/  STG.E.U8 desc[UR36][R8.64], R5 ;  /* 0x0000000508007986 */ /* 0x0001e2000c101124 */
[----:B------:R-:W-:Y:S05]  /*4250*/  BRA `(.L_x_1568) ;  /* 0x0000000800007947 */ /* 0x000fea0003800000 */
.L_x_1584:
        /* <DEDUP_REMOVED lines=13> */
.L_x_1588:
[----:B------:R-:W-:Y:S01]  /*4330*/  IMAD.MOV.U32 R0, RZ, RZ, 0x7f ;  /* 0x0000007fff007424 */ /* 0x000fe200078e00ff */
[----:B------:R-:W-:-:S04]  /*4340*/  ISETP.GT.U32.AND P0, PT, R3, 0x7f800000, PT ;  /* 0x7f8000000300780c */ /* 0x000fc80003f04070 */
[----:B------:R-:W-:-:S09]  /*4350*/  SEL R0, R0, 0x7c, P0 ;  /* 0x0000007c00007807 */ /* 0x000fd20000000000 */
.L_x_1589:
[----:B------:R-:W-:Y:S05]  /*4360*/  BSYNC B0 ;  /* 0x0000000000007941 */ /* 0x000fea0003800000 */
.L_x_1587:
[----:B------:R-:W-:-:S04]  /*4370*/  LOP3.LUT R3, R19, 0x80000000, RZ, 0xc0, !PT ;  /* 0x8000000013037812 */ /* 0x000fc800078ec0ff */
[----:B------:R-:W-:-:S04]  /*4380*/  SHF.R.U32.HI R3, RZ, 0x18, R3 ;  /* 0x00000018ff037819 */ /* 0x000fc80000011603 */
[----:B------:R-:W-:-:S05]  /*4390*/  LOP3.LUT R3, R0, R3, RZ, 0xfc, !PT ;  /* 0x0000000300037212 */ /* 0x000fca00078efcff */
[----:B------:R0:W-:Y:S01]  /*43a0*/  STG.E.U8 desc[UR36][R8.64], R3 ;  /* 0x0000000308007986 */ /* 0x0001e2000c101124 */
[----:B------:R-:W-:Y:S05]  /*43b0*/  BRA `(.L_x_1568) ;  /* 0x0000000400a87947 */ /* 0x000fea0003800000 */
.L_x_1583:
[----:B------:R-:W0:Y:S02]  /*43c0*/  I2F.S16 R0, R19 ;  /* 0x0000001300007306 */ /* 0x000e240000101400 */
[----:B0-----:R-:W-:-:S05]  /*43d0*/  F2FP.BF16.F32.PACK_AB R0, RZ, R0 ;  /* 0x00000000ff00723e */ /* 0x001fca00000010ff */
[----:B------:R0:W-:Y:S01]  /*43e0*/  STG.E.U16 desc[UR36][R8.64], R0 ;  /* 0x0000000008007986 */ /* 0x0001e2000c101524 */
[----:B------:R-:W-:Y:S05]  /*43f0*/  BRA `(.L_x_1568) ;  /* 0x0000000400987947 */ /* 0x000fea0003800000 */
.L_x_1580:
        /* <DEDUP_REMOVED lines=10> */
.L_x_1592:
        /* <DEDUP_REMOVED lines=17> */
.L_x_1595:
[----:B------:R-:W-:-:S04]  /*45b0*/  LOP3.LUT R3, R19, 0x80000000, RZ, 0xc0, !PT ;  /* 0x8000000013037812 */ /* 0x000fc800078ec0ff */
[----:B------:R-:W-:-:S04]  /*45c0*/  SHF.R.U32.HI R3, RZ, 0x18, R3 ;  /* 0x00000018ff037819 */ /* 0x000fc80000011603 */
[----:B------:R-:W-:-:S04]  /*45d0*/  LOP3.LUT R0, R0, R3, RZ, 0xfc, !PT ;  /* 0x0000000300007212 */ /* 0x000fc800078efcff */
[----:B------:R-:W-:-:S07]  /*45e0*/  PRMT R4, R0, 0x7610, R4 ;  /* 0x0000761000047816 */ /* 0x000fce0000000004 */
.L_x_1594:
[----:B------:R-:W-:Y:S05]  /*45f0*/  BSYNC B0 ;  /* 0x0000000000007941 */ /* 0x000fea0003800000 */
.L_x_1593:
[----:B------:R0:W-:Y:S01]  /*4600*/  STG.E.U8 desc[UR36][R8.64], R4 ;  /* 0x0000000408007986 */ /* 0x0001e2000c101124 */
[----:B------:R-:W-:Y:S05]  /*4610*/  BRA `(.L_x_1568) ;  /* 0x0000000400107947 */ /* 0x000fea0003800000 */
.L_x_1591:
        /* <DEDUP_REMOVED lines=17> */
.L_x_1598:
[----:B------:R-:W-:-:S04]  /*4730*/  LOP3.LUT R3, R19, 0x80000000, RZ, 0xc0, !PT ;  /* 0x8000000013037812 */ /* 0x000fc800078ec0ff */
[----:B------:R-:W-:-:S04]  /*4740*/  SHF.R.U32.HI R3, RZ, 0x18, R3 ;  /* 0x00000018ff037819 */ /* 0x000fc80000011603 */
[----:B------:R-:W-:-:S04]  /*4750*/  LOP3.LUT R0, R0, R3, RZ, 0xfc, !PT ;  /* 0x0000000300007212 */ /* 0x000fc800078efcff */
[----:B------:R-:W-:-:S07]  /*4760*/  PRMT R4, R0, 0x7610, R4 ;  /* 0x0000761000047816 */ /* 0x000fce0000000004 */
.L_x_1597:
[----:B------:R-:W-:Y:S05]  /*4770*/  BSYNC B0 ;  /* 0x0000000000007941 */ /* 0x000fea0003800000 */
.L_x_1596:
[----:B------:R0:W-:Y:S01]  /*4780*/  STG.E.U8 desc[UR36][R8.64], R4 ;  /* 0x0000000408007986 */ /* 0x0001e2000c101124 */
[----:B------:R-:W-:Y:S05]  /*4790*/  BRA `(.L_x_1568) ;  /* 0x0000000000b07947 */ /* 0x000fea0003800000 */
.L_x_1590:
        /* <DEDUP_REMOVED lines=22> */
.L_x_1573:
        /* <DEDUP_REMOVED lines=16> */
.L_x_1601:
[----:B------:R-:W-:Y:S05]  /*4a00*/  BRA `(.L_x_1568) ;  /* 0x0000000000147947 */ /* 0x000fea0003800000 */
.L_x_1600:
[----:B------:R-:W-:Y:S02]  /*4a10*/  IMAD.MOV.U32 R4, RZ, RZ, R19 ;  /* 0x000000ffff047224 */ /* 0x000fe400078e0013 */
[----:B------:R-:W-:-:S05]  /*4a20*/  IMAD.MOV.U32 R5, RZ, RZ, RZ ;  /* 0x000000ffff057224 */ /* 0x000fca00078e00ff */
[----:B------:R0:W-:Y:S01]  /*4a30*/  STG.E.64 desc[UR36][R8.64], R4 ;  /* 0x0000000408007986 */ /* 0x0001e2000c101b24 */
[----:B------:R-:W-:Y:S05]  /*4a40*/  BRA `(.L_x_1568) ;  /* 0x0000000000047947 */ /* 0x000fea0003800000 */
.L_x_1599:
[----:B------:R0:W-:Y:S02]  /*4a50*/  STG.E desc[UR36][R8.64], R19 ;  /* 0x0000001308007986 */ /* 0x0001e4000c101924 */
.L_x_1568:
[----:B------:R-:W-:Y:S05]  /*4a60*/  BSYNC B6 ;  /* 0x0000000000067941 */ /* 0x000fea0003800000 */
.L_x_1567:
[----:B------:R-:W-:Y:S01]  /*4a70*/  ISETP.GE.AND P0, PT, R17, R24, PT ;  /* 0x000000181100720c */ /* 0x000fe20003f06270 */
[----:B------:R-:W-:-:S12]  /*4a80*/  BSSY B6, `(.L_x_1602) ;  /* 0x00001d6000067945 */ /* 0x000fd80003800000 */
[----:B------:R-:W-:Y:S05]  /*4a90*/  @P0 BRA `(.L_x_1603) ;  /* 0x0000001c00500947 */ /* 0x000fea0003800000 */
[----:B012---:R-:W0:Y:S01]  /*4aa0*/  LDC.64 R8, c[0x0][0x218] ;  /* 0x00008600ff087b82 */ /* 0x007e220000000a00 */
[----:B------:R-:W-:Y:S01]  /*4ab0*/  IMAD R0, R2, 0x200, R17 ;  /* 0x0000020002007824 */ /* 0x000fe200078e0211 */
[----:B---34-:R-:W-:Y:S01]  /*4ac0*/  PRMT R4, R16, 0x9910, RZ ;  /* 0x0000991010047816 */ /* 0x018fe200000000ff */
        /* <DEDUP_REMOVED lines=17> */
.L_x_1607:
[----:B------:R4:W-:Y:S01]  /*4be0*/  STG.E.U8 desc[UR36][R8.64], R26 ;  /* 0x0000001a08007986 */ /* 0x0009e2000c101124 */
[----:B------:R-:W-:Y:S05]  /*4bf0*/  BRA `(.L_x_1609) ;  /* 0x0000000c00487947 */ /* 0x000fea0003800000 */
.L_x_1606:
        /* <DEDUP_REMOVED lines=9> */
.L_x_1611:
[----:B------:R2:W-:Y:S01]  /*4c90*/  STG.E desc[UR36][R8.64], R26 ;  /* 0x0000001a08007986 */ /* 0x0005e2000c101924 */
[----:B------:R-:W-:Y:S05]  /*4ca0*/  BRA `(.L_x_1609) ;  /* 0x0000000c001c7947 */ /* 0x000fea0003800000 */
.L_x_1610:
[----:B------:R0:W-:Y:S01]  /*4cb0*/  STG.E.U16 desc[UR36][R8.64], R26 ;  /* 0x0000001a08007986 */ /* 0x0001e2000c101524 */
[----:B------:R-:W-:Y:S05]  /*4cc0*/  BRA `(.L_x_1609) ;  /* 0x0000000c00147947 */ /* 0x000fea0003800000 */
.L_x_1605:
        /* <DEDUP_REMOVED lines=9> */
.L_x_1613:
[----:B------:R-:W0:Y:S02]  /*4d60*/  I2F.S16 R0, R26 ;  /* 0x0000001a00007306 */ /* 0x000e240000101400 */
[----:B0-----:R-:W-:-:S05]  /*4d70*/  F2FP.F16.F32.PACK_AB R0, RZ, R0 ;  /* 0x00000000ff00723e */ /* 0x001fca00000000ff */
[----:B------:R0:W-:Y:S01]  /*4d80*/  STG.E.U16 desc[UR36][R8.64], R0 ;  /* 0x0000000008007986 */ /* 0x0001e2000c101524 */
[----:B------:R-:W-:Y:S05]  /*4d90*/  BRA `(.L_x_1609) ;  /* 0x0000000800e07947 */ /* 0x000fea0003800000 */
.L_x_1612:
        /* <DEDUP_REMOVED lines=10> */
.L_x_1615:
[----:B------:R-:W0:Y:S02]  /*4e40*/  I2F.S16 R26, R26 ;  /* 0x0000001a001a7306 */ /* 0x000e240000101400 */
[----:B0-----:R-:W-:-:S04]  /*4e50*/  F2FP.F16.F32.PACK_AB R3, RZ, R26 ;  /* 0x0000001aff03723e */ /* 0x001fc800000000ff */
[----:B------:R-:W-:-:S05]  /*4e60*/  PRMT R3, R3, 0x5410, RZ ;  /* 0x0000541003037816 */ /* 0x000fca00000000ff */
[----:B------:R0:W-:Y:S01]  /*4e70*/  STG.E desc[UR36][R8.64], R3 ;  /* 0x0000000308007986 */ /* 0x0001e2000c101924 */
[----:B------:R-:W-:Y:S05]  /*4e80*/  BRA `(.L_x_1609) ;  /* 0x0000000800a47947 */ /* 0x000fea0003800000 */
.L_x_1614:
[----:B------:R-:W0:Y:S02]  /*4e90*/  I2F.F64.S16 R26, R26 ;  /* 0x0000001a001a7312 */ /* 0x000e240000101c00 */
[----:B0-----:R0:W-:Y:S01]  /*4ea0*/  STG.E.64 desc[UR36][R8.64], R26 ;  /* 0x0000001a08007986 */ /* 0x0011e2000c101b24 */
[----:B------:R-:W-:Y:S05]  /*4eb0*/  BRA `(.L_x_1609) ;  /* 0x0000000800987947 */ /* 0x000fea0003800000 */
.L_x_1604:
        /* <DEDUP_REMOVED lines=10> */
.L_x_1618:
[----:B------:R-:W0:Y:S01]  /*4f60*/  I2F.F64.S16 R4, R26 ;  /* 0x0000001a00047312 */ /* 0x000e220000101c00 */
[----:B------:R-:W-:-:S05]  /*4f70*/  CS2R R6, SRZ ;  /* 0x0000000000067805 */ /* 0x000fca000001ff00 */
[----:B0-----:R0:W-:Y:S01]  /*4f80*/  STG.E.128 desc[UR36][R8.64], R4 ;  /* 0x0000000408007986 */ /* 0x0011e2000c101d24 */
[----:B------:R-:W-:Y:S05]  /*4f90*/  BRA `(.L_x_1609) ;  /* 0x0000000800607947 */ /* 0x000fea0003800000 */
.L_x_1617:
        /* <DEDUP_REMOVED lines=21> */
.L_x_1622:
[----:B------:R-:W-:Y:S05]  /*50f0*/  BSYNC B0 ;  /* 0x0000000000007941 */ /* 0x000fea0003800000 */
.L_x_1621:
[----:B------:R-:W-:-:S05]  /*5100*/  LOP3.LUT R5, R0, R5, RZ, 0xfc, !PT ;  /* 0x0000000500057212 */ /* 0x000fca00078efcff */
[----:B------:R0:W-:Y:S01]  /*5110*/  STG.E.U8 desc[UR36][R8.64], R5 ;  /* 0x0000000508007986 */ /* 0x0001e2000c101124 */
[----:B------:R-:W-:Y:S05]  /*5120*/  BRA `(.L_x_1609) ;  /* 0x0000000400fc7947 */ /* 0x000fea0003800000 */
.L_x_1620:
        /* <DEDUP_REMOVED lines=13> */
.L_x_1624:
[----:B------:R-:W-:Y:S01]  /*5200*/  IMAD.MOV.U32 R0, RZ, RZ, 0x7f ;  /* 0x0000007fff007424 */ /* 0x000fe200078e00ff */
[----:B------:R-:W-:-:S04]  /*5210*/  ISETP.GT.U32.AND P0, PT, R3, 0x7f800000, PT ;  /* 0x7f8000000300780c */ /* 0x000fc80003f04070 */
[----:B------:R-:W-:-:S09]  /*5220*/  SEL R0, R0, 0x7c, P0 ;  /* 0x0000007c00007807 */ /* 0x000fd20000000000 */
.L_x_1625:
[----:B------:R-:W-:Y:S05]  /*5230*/  BSYNC B0 ;  /* 0x0000000000007941 */ /* 0x000fea0003800000 */
.L_x_1623:
[----:B------:R-:W-:-:S04]  /*5240*/  LOP3.LUT R3, R5, 0x80000000, RZ, 0xc0, !PT ;  /* 0x8000000005037812 */ /* 0x000fc800078ec0ff */
[----:B------:R-:W-:-:S04]  /*5250*/  SHF.R.U32.HI R3, RZ, 0x18, R3 ;  /* 0x00000018ff037819 */ /* 0x000fc80000011603 */
[----:B------:R-:W-:-:S05]  /*5260*/  LOP3.LUT R3, R0, R3, RZ, 0xfc, !PT ;  /* 0x0000000300037212 */ /* 0x000fca00078efcff */
[----:B------:R0:W-:Y:S01]  /*5270*/  STG.E.U8 desc[UR36][R8.64], R3 ;  /* 0x0000000308007986 */ /* 0x0001e2000c101124 */
[----:B------:R-:W-:Y:S05]  /*5280*/  BRA `(.L_x_1609) ;  /* 0x0000000400a47947 */ /* 0x000fea0003800000 */
.L_x_1619:
[----:B------:R-:W0:Y:S02]  /*5290*/  I2F.S16 R0, R26 ;  /* 0x0000001a00007306 */ /* 0x000e240000101400 */
[----:B0-----:R-:W-:-:S05]  /*52a0*/  F2FP.BF16.F32.PACK_AB R0, RZ, R0 ;  /* 0x00000000ff00723e */ /* 0x001fca00000010ff */
[----:B------:R0:W-:Y:S01]  /*52b0*/  STG.E.U16 desc[UR36][R8.64], R0 ;  /* 0x0000000008007986 */ /* 0x0001e2000c101524 */
[----:B------:R-:W-:Y:S05]  /*52c0*/  BRA `(.L_x_1609) ;  /* 0x0000000400947947 */ /* 0x000fea0003800000 */
.L_x_1616:
        /* <DEDUP_REMOVED lines=10> */
.L_x_1628:
        /* <DEDUP_REMOVED lines=17> */
.L_x_1631:
[----:B------:R-:W-:-:S04]  /*5480*/  LOP3.LUT R3, R5, 0x80000000, RZ, 0xc0, !PT ;  /* 0x8000000005037812 */ /* 0x000fc800078ec0ff */
[----:B------:R-:W-:-:S04]  /*5490*/  SHF.R.U32.HI R3, RZ, 0x18, R3 ;  /* 0x00000018ff037819 */ /* 0x000fc80000011603 */
[----:B------:R-:W-:-:S04]  /*54a0*/  LOP3.LUT R0, R0, R3, RZ, 0xfc, !PT ;  /* 0x0000000300007212 */ /* 0x000fc800078efcff */
[----:B------:R-:W-:-:S07]  /*54b0*/  PRMT R4, R0, 0x7610, R4 ;  /* 0x0000761000047816 */ /* 0x000fce0000000004 */
.L_x_1630:
[----:B------:R-:W-:Y:S05]  /*54c0*/  BSYNC B0 ;  /* 0x0000000000007941 */ /* 0x000fea0003800000 */
.L_x_1629:
[----:B------:R0:W-:Y:S01]  /*54d0*/  STG.E.U8 desc[UR36][R8.64], R4 ;  /* 0x0000000408007986 */ /* 0x0001e2000c101124 */
[----:B------:R-:W-:Y:S05]  /*54e0*/  BRA `(.L_x_1609) ;  /* 0x00000004000c7947 */ /* 0x000fea0003800000 */
.L_x_1627:
        /* <DEDUP_REMOVED lines=17> */
.L_x_1634:
[----:B------:R-:W-:-:S04]  /*5600*/  LOP3.LUT R3, R5, 0x80000000, RZ, 0xc0, !PT ;  /* 0x8000000005037812 */ /* 0x000fc800078ec0ff */
[----:B------:R-:W-:-:S04]  /*5610*/  SHF.R.U32.HI R3, RZ, 0x18, R3 ;  /* 0x00000018ff037819 */ /* 0x000fc80000011603 */
[----:B------:R-:W-:-:S04]  /*5620*/  LOP3.LUT R0, R0, R3, RZ, 0xfc, !PT ;  /* 0x0000000300007212 */ /* 0x000fc800078efcff */
[----:B------:R-:W-:-:S07]  /*5630*/  PRMT R4, R0, 0x7610, R4 ;  /* 0x0000761000047816 */ /* 0x000fce0000000004 */
.L_x_1633:
[----:B------:R-:W-:Y:S05]  /*5640*/  BSYNC B0 ;  /* 0x0000000000007941 */ /* 0x000fea0003800000 */
.L_x_1632:
[----:B------:R0:W-:Y:S01]  /*5650*/  STG.E.U8 desc[UR36][R8.64], R4 ;  /* 0x0000000408007986 */ /* 0x0001e2000c101124 */
[----:B------:R-:W-:Y:S05]  /*5660*/  BRA `(.L_x_1609) ;  /* 0x0000000000ac7947 */ /* 0x000fea0003800000 */
.L_x_1626:
        /* <DEDUP_REMOVED lines=22> */
.L_x_1608:
        /* <DEDUP_REMOVED lines=16> */
.L_x_1637:
[----:B------:R-:W-:Y:S05]  /*58d0*/  BRA `(.L_x_1609) ;  /* 0x0000000000107947 */ /* 0x000fea0003800000 */
.L_x_1636:
[----:B------:R-:W-:-:S05]  /*58e0*/  IMAD.MOV.U32 R27, RZ, RZ, RZ ;  /* 0x000000ffff1b7224 */ /* 0x000fca00078e00ff */
[----:B------:R0:W-:Y:S01]  /*58f0*/  STG.E.64 desc[UR36][R8.64], R26 ;  /* 0x0000001a08007986 */ /* 0x0001e2000c101b24 */
[----:B------:R-:W-:Y:S05]  /*5900*/  BRA `(.L_x_1609) ;  /* 0x0000000000047947 */ /* 0x000fea0003800000 */
.L_x_1635:
[----:B------:R0:W-:Y:S02]  /*5910*/  STG.E desc[UR36][R8.64], R26 ;  /* 0x0000001a08007986 */ /* 0x0001e4000c101924 */
.L_x_1609:
        /* <DEDUP_REMOVED lines=23> */
.L_x_1641:
[----:B------:R0:W-:Y:S01]  /*5a90*/  STG.E.U8 desc[UR36][R8.64], R18 ;  /* 0x0000001208007986 */ /* 0x0001e2000c101124 */
[----:B------:R-:W-:Y:S05]  /*5aa0*/  BRA `(.L_x_1643) ;  /* 0x0000000c00487947 */ /* 0x000fea0003800000 */
.L_x_1640:
        /* <DEDUP_REMOVED lines=9> */
.L_x_1645:
[----:B------:R0:W-:Y:S01]  /*5b40*/  STG.E desc[UR36][R8.64], R18 ;  /* 0x0000001208007986 */ /* 0x0001e2000c101924 */
[----:B------:R-:W-:Y:S05]  /*5b50*/  BRA `(.L_x_1643) ;  /* 0x0000000c001c7947 */ /* 0x000fea0003800000 */
.L_x_1644:
[----:B------:R0:W-:Y:S01]  /*5b60*/  STG.E.U16 desc[UR36][R8.64], R18 ;  /* 0x0000001208007986 */ /* 0x0001e2000c101524 */
[----:B------:R-:W-:Y:S05]  /*5b70*/  BRA `(.L_x_1643) ;  /* 0x0000000c00147947 */ /* 0x000fea0003800000 */
.L_x_1639:
        /* <DEDUP_REMOVED lines=9> */
.L_x_1647:
[----:B------:R-:W0:Y:S02]  /*5c10*/  I2F.S16 R0, R18 ;  /* 0x0000001200007306 */ /* 0x000e240000101400 */
[----:B0-----:R-:W-:-:S05]  /*5c20*/  F2FP.F16.F32.PACK_AB R0, RZ, R0 ;  /* 0x00000000ff00723e */ /* 0x001fca00000000ff */
[----:B------:R0:W-:Y:S01]  /*5c30*/  STG.E.U16 desc[UR36][R8.64], R0 ;  /* 0x0000000008007986 */ /* 0x0001e2000c101524 */
[----:B------:R-:W-:Y:S05]  /*5c40*/  BRA `(.L_x_1643) ;  /* 0x0000000800e07947 */ /* 0x000fea0003800000 */
.L_x_1646:
        /* <DEDUP_REMOVED lines=10> */
.L_x_1649:
[----:B------:R-:W0:Y:S02]  /*5cf0*/  I2F.S16 R18, R18 ;  /* 0x0000001200127306 */ /* 0x000e240000101400 */
[----:B0-----:R-:W-:-:S04]  /*5d00*/  F2FP.F16.F32.PACK_AB R3, RZ, R18 ;  /* 0x00000012ff03723e */ /* 0x001fc800000000ff */
[----:B------:R-:W-:-:S05]  /*5d10*/  PRMT R3, R3, 0x5410, RZ ;  /* 0x0000541003037816 */ /* 0x000fca00000000ff */
[----:B------:R0:W-:Y:S01]  /*5d20*/  STG.E desc[UR36][R8.64], R3 ;  /* 0x0000000308007986 */ /* 0x0001e2000c101924 */
[----:B------:R-:W-:Y:S05]  /*5d30*/  BRA `(.L_x_1643) ;  /* 0x0000000800a47947 */ /* 0x000fea0003800000 */
.L_x_1648:
[----:B------:R-:W0:Y:S02]  /*5d40*/  I2F.F64.S16 R18, R18 ;  /* 0x0000001200127312 */ /* 0x000e240000101c00 */
[----:B0-----:R0:W-:Y:S01]  /*5d50*/  STG.E.64 desc[UR36][R8.64], R18 ;  /* 0x0000001208007986 */ /* 0x0011e2000c101b24 */
[----:B------:R-:W-:Y:S05]  /*5d60*/  BRA `(.L_x_1643) ;  /* 0x0000000800987947 */ /* 0x000fea0003800000 */
.L_x_1638:
        /* <DEDUP_REMOVED lines=10> */
.L_x_1652:
[----:B------:R-:W0:Y:S01]  /*5e10*/  I2F.F64.S16 R4, R18 ;  /* 0x0000001200047312 */ /* 0x000e220000101c00 */
[----:B------:R-:W-:-:S05]  /*5e20*/  CS2R R6, SRZ ;  /* 0x0000000000067805 */ /* 0x000fca000001ff00 */
[----:B0-----:R0:W-:Y:S01]  /*5e30*/  STG.E.128 desc[UR36][R8.64], R4 ;  /* 0x0000000408007986 */ /* 0x0011e2000c101d24 */
[----:B------:R-:W-:Y:S05]  /*5e40*/  BRA `(.L_x_1643) ;  /* 0x0000000800607947 */ /* 0x000fea0003800000 */
.L_x_1651:
        /* <DEDUP_REMOVED lines=21> */
.L_x_1656:
[----:B------:R-:W-:Y:S05]  /*5fa0*/  BSYNC B0 ;  /* 0x0000000000007941 */ /* 0x000fea0003800000 */
.L_x_1655:
[----:B------:R-:W-:-:S05]  /*5fb0*/  LOP3.LUT R5, R0, R5, RZ, 0xfc, !PT ;  /* 0x0000000500057212 */ /* 0x000fca00078efcff */
[----:B------:R0:W-:Y:S01]  /*5fc0*/  STG.E.U8 desc[UR36][R8.64], R5 ;  /* 0x0000000508007986 */ /* 0x0001e2000c101124 */
[----:B------:R-:W-:Y:S05]  /*5fd0*/  BRA `(.L_x_1643) ;  /* 0x0000000400fc7947 */ /* 0x000fea0003800000 */
.L_x_1654:
        /* <DEDUP_REMOVED lines=13> */
.L_x_1658:
[----:B------:R-:W-:Y:S01]  /*60b0*/  IMAD.MOV.U32 R0, RZ, RZ, 0x7f ;  /* 0x0000007fff007424 */ /* 0x000fe200078e00ff */
[----:B------:R-:W-:-:S04]  /*60c0*/  ISETP.GT.U32.AND P0, PT, R3, 0x7f800000, PT ;  /* 0x7f8000000300780c */ /* 0x000fc80003f04070 */
[----:B------:R-:W-:-:S09]  /*60d0*/  SEL R0, R0, 0x7c, P0 ;  /* 0x0000007c00007807 */ /* 0x000fd20000000000 */
.L_x_1659:
[----:B------:R-:W-:Y:S05]  /*60e0*/  BSYNC B0 ;  /* 0x0000000000007941 */ /* 0x000fea0003800000 */
.L_x_1657:
[----:B------:R-:W-:-:S04]  /*60f0*/  LOP3.LUT R3, R5, 0x80000000, RZ, 0xc0, !PT ;  /* 0x8000000005037812 */ /* 0x000fc800078ec0ff */
[----:B------:R-:W-:-:S04]  /*6100*/  SHF.R.U32.HI R3, RZ, 0x18, R3 ;  /* 0x00000018ff037819 */ /* 0x000fc80000011603 */
[----:B------:R-:W-:-:S05]  /*6110*/  LOP3.LUT R3, R0, R3, RZ, 0xfc, !PT ;  /* 0x0000000300037212 */ /* 0x000fca00078efcff */
[----:B------:R0:W-:Y:S01]  /*6120*/  STG.E.U8 desc[UR36][R8.64], R3 ;  /* 0x0000000308007986 */ /* 0x0001e2000c101124 */
[----:B------:R-:W-:Y:S05]  /*6130*/  BRA `(.L_x_1643) ;  /* 0x0000000400a47947 */ /* 0x000fea0003800000 */
.L_x_1653:
[----:B------:R-:W0:Y:S02]  /*6140*/  I2F.S16 R0, R18 ;  /* 0x0000001200007306 */ /* 0x000e240000101400 */
[----:B0-----:R-:W-:-:S05]  /*6150*/  F2FP.BF16.F32.PACK_AB R0, RZ, R0 ;  /* 0x00000000ff00723e */ /* 0x001fca00000010ff */
[----:B------:R0:W-:Y:S01]  /*6160*/  STG.E.U16 desc[UR36][R8.64], R0 ;  /* 0x0000000008007986 */ /* 0x0001e2000c101524 */
[----:B------:R-:W-:Y:S05]  /*6170*/  BRA `(.L_x_1643) ;  /* 0x0000000400947947 */ /* 0x000fea0003800000 */
.L_x_1650:
        /* <DEDUP_REMOVED lines=10> */
.L_x_1662:
        /* <DEDUP_REMOVED lines=17> */
.L_x_1665:
[----:B------:R-:W-:-:S04]  /*6330*/  LOP3.LUT R3, R5, 0x80000000, RZ, 0xc0, !PT ;  /* 0x8000000005037812 */ /* 0x000fc800078ec0ff */
[----:B------:R-:W-:-:S04]  /*6340*/  SHF.R.U32.HI R3, RZ, 0x18, R3 ;  /* 0x00000018ff037819 */ /* 0x000fc80000011603 */
[----:B------:R-:W-:-:S04]  /*6350*/  LOP3.LUT R0, R0, R3, RZ, 0xfc, !PT ;  /* 0x0000000300007212 */ /* 0x000fc800078efcff */
[----:B------:R-:W-:-:S07]  /*6360*/  PRMT R4, R0, 0x7610, R4 ;  /* 0x0000761000047816 */ /* 0x000fce0000000004 */
.L_x_1664:
[----:B------:R-:W-:Y:S05]  /*6370*/  BSYNC B0 ;  /* 0x0000000000007941 */ /* 0x000fea0003800000 */
.L_x_1663:
[----:B------:R3:W-:Y:S01]  /*6380*/  STG.E.U8 desc[UR36][R8.64], R4 ;  /* 0x0000000408007986 */ /* 0x0007e2000c101124 */
[----:B------:R-:W-:Y:S05]  /*6390*/  BRA `(.L_x_1643) ;  /* 0x00000004000c7947 */ /* 0x000fea0003800000 */
.L_x_1661:
        /* <DEDUP_REMOVED lines=17> */
.L_x_1668:
[----:B------:R-:W-:-:S04]  /*64b0*/  LOP3.LUT R3, R5, 0x80000000, RZ, 0xc0, !PT ;  /* 0x8000000005037812 */ /* 0x000fc800078ec0ff */
[----:B------:R-:W-:-:S04]  /*64c0*/  SHF.R.U32.HI R3, RZ, 0x18, R3 ;  /* 0x00000018ff037819 */ /* 0x000fc80000011603 */
[----:B------:R-:W-:-:S04]  /*64d0*/  LOP3.LUT R0, R0, R3, RZ, 0xfc, !PT ;  /* 0x0000000300007212 */ /* 0x000fc800078efcff */
[----:B------:R-:W-:-:S07]  /*64e0*/  PRMT R4, R0, 0x7610, R4 ;  /* 0x0000761000047816 */ /* 0x000fce0000000004 */
.L_x_1667:
[----:B------:R-:W-:Y:S05]  /*64f0*/  BSYNC B0 ;  /* 0x0000000000007941 */ /* 0x000fea0003800000 */
.L_x_1666:
[----:B------:R0:W-:Y:S01]  /*6500*/  STG.E.U8 desc[UR36][R8.64], R4 ;  /* 0x0000000408007986 */ /* 0x0001e2000c101124 */
[----:B------:R-:W-:Y:S05]  /*6510*/  BRA `(.L_x_1643) ;  /* 0x0000000000ac7947 */ /* 0x000fea0003800000 */
.L_x_1660:
        /* <DEDUP_REMOVED lines=22> */
.L_x_1642:
        /* <DEDUP_REMOVED lines=16> */
.L_x_1671:
[----:B------:R-:W-:Y:S05]  /*6780*/  BRA `(.L_x_1643) ;  /* 0x0000000000107947 */ /* 0x000fea0003800000 */
.L_x_1670:
[----:B------:R-:W-:-:S05]  /*6790*/  IMAD.MOV.U32 R19, RZ, RZ, RZ ;  /* 0x000000ffff137224 */ /* 0x000fca00078e00ff */
[----:B------:R2:W-:Y:S01]  /*67a0*/  STG.E.64 desc[UR36][R8.64], R18 ;  /* 0x0000001208007986 */ /* 0x0005e2000c101b24 */
[----:B------:R-:W-:Y:S05]  /*67b0*/  BRA `(.L_x_1643) ;  /* 0x0000000000047947 */ /* 0x000fea0003800000 */
.L_x_1669:
[----:B------:R0:W-:Y:S02]  /*67c0*/  STG.E desc[UR36][R8.64], R18 ;  /* 0x0000001208007986 */ /* 0x0001e4000c101924 */
.L_x_1643:
[----:B------:R-:W-:-:S07]  /*67d0*/  VIADD R17, R17, 0x80 ;  /* 0x0000008011117836 */ /* 0x000fce0000000000 */
.L_x_1603:
[----:B------:R-:W-:Y:S05]  /*67e0*/  BSYNC B6 ;  /* 0x0000000000067941 */ /* 0x000fea0003800000 */
.L_x_1602:
[----:B------:R-:W-:-:S13]  /*67f0*/  ISETP.GE.AND P0, PT, R17, R24, PT ;  /* 0x000000181100720c */ /* 0x000fda0003f06270 */
[----:B------:R-:W-:Y:S05]  /*6800*/  @P0 EXIT ;  /* 0x000000000000094d */ /* 0x000fea0003800000 */
[----:B01-34-:R-:W0:Y:S01]  /*6810*/  LDC.64 R4, c[0x0][0x218] ;  /* 0x00008600ff047b82 */ /* 0x01be220000000a00 */
        /* <DEDUP_REMOVED lines=18> */
.L_x_1675:
[----:B------:R-:W-:Y:S01]  /*6940*/  STG.E.U8 desc[UR36][R2.64], R22 ;  /* 0x0000001602007986 */ /* 0x000fe2000c101124 */
[----:B------:R-:W-:Y:S05]  /*6950*/  EXIT ;  /* 0x000000000000794d */ /* 0x000fea0003800000 */
.L_x_1674:
        /* <DEDUP_REMOVED lines=9> */
.L_x_1678:
[----:B------:R-:W-:Y:S01]  /*69f0*/  STG.E desc[UR36][R2.64], R22 ;  /* 0x0000001602007986 */ /* 0x000fe2000c101924 */
[----:B------:R-:W-:Y:S05]  /*6a00*/  EXIT ;  /* 0x000000000000794d */ /* 0x000fea0003800000 */
.L_x_1677:
[----:B------:R-:W-:Y:S01]  /*6a10*/  STG.E.U16 desc[UR36][R2.64], R22 ;  /* 0x0000001602007986 */ /* 0x000fe2000c101524 */
[----:B------:R-:W-:Y:S05]  /*6a20*/  EXIT ;  /* 0x000000000000794d */ /* 0x000fea0003800000 */
.L_x_1673:
        /* <DEDUP_REMOVED lines=9> */
.L_x_1680:
[----:B------:R-:W0:Y:S02]  /*6ac0*/  I2F.S16 R0, R22 ;  /* 0x0000001600007306 */ /* 0x000e240000101400 */
[----:B0-----:R-:W-:-:S05]  /*6ad0*/  F2FP.F16.F32.PACK_AB R0, RZ, R0 ;  /* 0x00000000ff00723e */ /* 0x001fca00000000ff */
[----:B------:R-:W-:Y:S01]  /*6ae0*/  STG.E.U16 desc[UR36][R2.64], R0 ;  /* 0x0000000002007986 */ /* 0x000fe2000c101524 */
[----:B------:R-:W-:Y:S05]  /*6af0*/  EXIT ;  /* 0x000000000000794d */ /* 0x000fea0003800000 */
.L_x_1679:
        /* <DEDUP_REMOVED lines=10> */
.L_x_1682:
[----:B------:R-:W0:Y:S02]  /*6ba0*/  I2F.S16 R22, R22 ;  /* 0x0000001600167306 */ /* 0x000e240000101400 */
[----:B0-----:R-:W-:-:S04]  /*6bb0*/  F2FP.F16.F32.PACK_AB R5, RZ, R22 ;  /* 0x00000016ff05723e */ /* 0x001fc800000000ff */
[----:B------:R-:W-:-:S05]  /*6bc0*/  PRMT R5, R5, 0x5410, RZ ;  /* 0x0000541005057816 */ /* 0x000fca00000000ff */
[----:B------:R-:W-:Y:S01]  /*6bd0*/  STG.E desc[UR36][R2.64], R5 ;  /* 0x0000000502007986 */ /* 0x000fe2000c101924 */
[----:B------:R-:W-:Y:S05]  /*6be0*/  EXIT ;  /* 0x000000000000794d */ /* 0x000fea0003800000 */
.L_x_1681:
[----:B------:R-:W0:Y:S02]  /*6bf0*/  I2F.F64.S16 R22, R22 ;  /* 0x0000001600167312 */ /* 0x000e240000101c00 */
[----:B0-----:R-:W-:Y:S01]  /*6c00*/  STG.E.64 desc[UR36][R2.64], R22 ;  /* 0x0000001602007986 */ /* 0x001fe2000c101b24 */
[----:B------:R-:W-:Y:S05]  /*6c10*/  EXIT ;  /* 0x000000000000794d */ /* 0x000fea0003800000 */
.L_x_1672:
        /* <DEDUP_REMOVED lines=10> */
.L_x_1685:
[----:B------:R-:W0:Y:S01]  /*6cc0*/  I2F.F64.S16 R4, R22 ;  /* 0x0000001600047312 */ /* 0x000e220000101c00 */
[----:B------:R-:W-:-:S05]  /*6cd0*/  CS2R R6, SRZ ;  /* 0x0000000000067805 */ /* 0x000fca000001ff00 */
[----:B0-----:R-:W-:Y:S01]  /*6ce0*/  STG.E.128 desc[UR36][R2.64], R4 ;  /* 0x0000000402007986 */ /* 0x001fe2000c101d24 */
[----:B------:R-:W-:Y:S05]  /*6cf0*/  EXIT ;  /* 0x000000000000794d */ /* 0x000fea0003800000 */
.L_x_1684:
        /* <DEDUP_REMOVED lines=21> */
.L_x_1689:
[----:B------:R-:W-:Y:S05]  /*6e50*/  BSYNC B0 ;  /* 0x0000000000007941 */ /* 0x000fea0003800000 */
.L_x_1688:
[----:B------:R-:W-:-:S05]  /*6e60*/  LOP3.LUT R5, R0, R5, RZ, 0xfc, !PT ;  /* 0x0000000500057212 */ /* 0x000fca00078efcff */
[----:B------:R-:W-:Y:S01]  /*6e70*/  STG.E.U8 desc[UR36][R2.64], R5 ;  /* 0x0000000502007986 */ /* 0x000fe2000c101124 */
[----:B------:R-:W-:Y:S05]  /*6e80*/  EXIT ;  /* 0x000000000000794d */ /* 0x000fea0003800000 */
.L_x_1687:
        /* <DEDUP_REMOVED lines=13> */
.L_x_1691:
[----:B------:R-:W-:Y:S01]  /*6f60*/  IMAD.MOV.U32 R0, RZ, RZ, 0x7f ;  /* 0x0000007fff007424 */ /* 0x000fe200078e00ff */
[----:B------:R-:W-:-:S04]  /*6f70*/  ISETP.GT.U32.AND P0, PT, R4, 0x7f800000, PT ;  /* 0x7f8000000400780c */ /* 0x000fc80003f04070 */
[----:B------:R-:W-:-:S09]  /*6f80*/  SEL R0, R0, 0x7c, P0 ;  /* 0x0000007c00007807 */ /* 0x000fd20000000000 */
.L_x_1692:
[----:B------:R-:W-:Y:S05]  /*6f90*/  BSYNC B0 ;  /* 0x0000000000007941 */ /* 0x000fea0003800000 */
.L_x_1690:
[----:B------:R-:W-:-:S04]  /*6fa0*/  LOP3.LUT R4, R5, 0x80000000, RZ, 0xc0, !PT ;  /* 0x8000000005047812 */ /* 0x000fc800078ec0ff */
[----:B------:R-:W-:-:S04]  /*6fb0*/  SHF.R.U32.HI R5, RZ, 0x18, R4 ;  /* 0x00000018ff057819 */ /* 0x000fc80000011604 */
[----:B------:R-:W-:-:S05]  /*6fc0*/  LOP3.LUT R5, R0, R5, RZ, 0xfc, !PT ;  /* 0x0000000500057212 */ /* 0x000fca00078efcff */
[----:B------:R-:W-:Y:S01]  /*6fd0*/  STG.E.U8 desc[UR36][R2.64], R5 ;  /* 0x0000000502007986 */ /* 0x000fe2000c101124 */
[----:B------:R-:W-:Y:S05]  /*6fe0*/  EXIT ;  /* 0x000000000000794d */ /* 0x000fea0003800000 */
.L_x_1686:
[----:B------:R-:W0:Y:S02]  /*6ff0*/  I2F.S16 R0, R22 ;  /* 0x0000001600007306 */ /* 0x000e240000101400 */
[----:B0-----:R-:W-:-:S05]  /*7000*/  F2FP.BF16.F32.PACK_AB R0, RZ, R0 ;  /* 0x00000000ff00723e */ /* 0x001fca00000010ff */
[----:B------:R-:W-:Y:S01]  /*7010*/  STG.E.U16 desc[UR36][R2.64], R0 ;  /* 0x0000000002007986 */ /* 0x000fe2000c101524 */
[----:B------:R-:W-:Y:S05]  /*7020*/  EXIT ;  /* 0x000000000000794d */ /* 0x000fea0003800000 */
.L_x_1683:
        /* <DEDUP_REMOVED lines=10> */
.L_x_1695:
        /* <DEDUP_REMOVED lines=17> */
.L_x_1698:
[----:B------:R-:W-:-:S04]  /*71e0*/  LOP3.LUT R0, R7, 0x80000000, RZ, 0xc0, !PT ;  /* 0x8000000007007812 */ /* 0x000fc800078ec0ff */
[----:B------:R-:W-:-:S04]  /*71f0*/  SHF.R.U32.HI R5, RZ, 0x18, R0 ;  /* 0x00000018ff057819 */ /* 0x000fc80000011600 */
[----:B------:R-:W-:-:S04]  /*7200*/  LOP3.LUT R4, R4, R5, RZ, 0xfc, !PT ;  /* 0x0000000504047212 */ /* 0x000fc800078efcff */
[----:B------:R-:W-:-:S07]  /*7210*/  PRMT R0, R4, 0x7610, R0 ;  /* 0x0000761004007816 */ /* 0x000fce0000000000 */
.L_x_1697:
[----:B------:R-:W-:Y:S05]  /*7220*/  BSYNC B0 ;  /* 0x0000000000007941 */ /* 0x000fea0003800000 */
.L_x_1696:
[----:B------:R-:W-:Y:S01]  /*7230*/  STG.E.U8 desc[UR36][R2.64], R0 ;  /* 0x0000000002007986 */ /* 0x000fe2000c101124 */
[----:B------:R-:W-:Y:S05]  /*7240*/  EXIT ;  /* 0x000000000000794d */ /* 0x000fea0003800000 */
.L_x_1694:
        /* <DEDUP_REMOVED lines=17> */
.L_x_1701:
[----:B------:R-:W-:-:S04]  /*7360*/  LOP3.LUT R0, R7, 0x80000000, RZ, 0xc0, !PT ;  /* 0x8000000007007812 */ /* 0x000fc800078ec0ff */
[----:B------:R-:W-:-:S04]  /*7370*/  SHF.R.U32.HI R5, RZ, 0x18, R0 ;  /* 0x00000018ff057819 */ /* 0x000fc80000011600 */
[----:B------:R-:W-:-:S04]  /*7380*/  LOP3.LUT R4, R4, R5, RZ, 0xfc, !PT ;  /* 0x0000000504047212 */ /* 0x000fc800078efcff */
[----:B------:R-:W-:-:S07]  /*7390*/  PRMT R0, R4, 0x7610, R0 ;  /* 0x0000761004007816 */ /* 0x000fce0000000000 */
.L_x_1700:
[----:B------:R-:W-:Y:S05]  /*73a0*/  BSYNC B0 ;  /* 0x0000000000007941 */ /* 0x000fea0003800000 */
.L_x_1699:
[----:B------:R-:W-:Y:S01]  /*73b0*/  STG.E.U8 desc[UR36][R2.64], R0 ;  /* 0x0000000002007986 */ /* 0x000fe2000c101124 */
[----:B------:R-:W-:Y:S05]  /*73c0*/  EXIT ;  /* 0x000000000000794d */ /* 0x000fea0003800000 */
.L_x_1693:
        /* <DEDUP_REMOVED lines=22> */
.L_x_1676:
        /* <DEDUP_REMOVED lines=11> */
[----:B--2---:R-:W-:Y:S02]  /*75e0*/  IMAD.MOV.U32 R8, RZ, RZ, 0x65 ;  /* 0x00000065ff087424 */ /* 0x004fe400078e00ff */
[----:B------:R-:W-:Y:S02]  /*75f0*/  IMAD.MOV.U32 R12, RZ, RZ, 0x1 ;  /* 0x00000001ff0c7424 */ /* 0x000fe400078e00ff */
[----:B0-----:R-:W-:-:S07]  /*7600*/  IMAD.MOV.U32 R13, RZ, RZ, RZ ;  /* 0x000000ffff0d7224 */ /* 0x001fce00078e00ff */
[----:B------:R-:W-:-:S07]  /*7610*/  LEPC R20, `(.L_x_1704) ;  /* 0x000000001014794e */ /* 0x000fce0000000000 */
[----:B-1----:R-:W-:Y:S05]  /*7620*/  CALL.ABS.NOINC R2 ;  /* 0x0000000002007343 */ /* 0x002fea0003c00000 */
.L_x_1704:
[----:B------:R-:W-:Y:S05]  /*7630*/  EXIT ;  /* 0x000000000000794d */ /* 0x000fea0003800000 */
.L_x_1703:
[----:B------:R-:W-:-:S05]  /*7640*/  IMAD.MOV.U32 R23, RZ, RZ, RZ ;  /* 0x000000ffff177224 */ /* 0x000fca00078e00ff */
[----:B------:R-:W-:Y:S01]  /*7650*/  STG.E.64 desc[UR36][R2.64], R22 ;  /* 0x0000001602007986 */ /* 0x000fe2000c101b24 */
[----:B------:R-:W-:Y:S05]  /*7660*/  EXIT ;  /* 0x000000000000794d */ /* 0x000fea0003800000 */
.L_x_1702:
[----:B------:R-:W-:Y:S01]  /*7670*/  STG.E desc[UR36][R2.64], R22 ;  /* 0x0000001602007986 */ /* 0x000fe2000c101924 */
[----:B------:R-:W-:Y:S05]  /*7680*/  EXIT ;  /* 0x000000000000794d */ /* 0x000fea0003800000 */
.L_x_1705:
        /* <DEDUP_REMOVED lines=15> */
.L_x_23443:


//--------------------- .text._ZN2at6native18elementwise_kernelILi128ELi4EZNS0_22gpu_kernel_impl_nocastIZZZNS0_19signbit_kernel_cudaERNS_18TensorIteratorBaseEENKUlvE0_clEvENKUlvE0_clEvEUlfE_EEvS4_RKT_EUliE_EEviT1_ --------------------------
	.section	.text._ZN2at6native18elementwise_kernelILi128ELi4EZNS0_22gpu_kernel_impl_nocastIZZZNS0_19signbit_kernel_cudaERNS_18TensorIteratorBaseEENKUlvE0_clEvENKUlvE0_clEvEUlfE_EEvS4_RKT_EUliE_EEviT1_,"ax",@progbits
	.align	128
        .global         _ZN2at6native18elementwise_kernelILi128ELi4EZNS0_22gpu_kernel_impl_nocastIZZZNS0_19signbit_kernel_cudaERNS_18TensorIteratorBaseEENKUlvE0_clEvENKUlvE0_clEvEUlfE_EEvS4_RKT_EUliE_EEviT1_
        .type           _ZN2at6native18elementwise_kernelILi128ELi4EZNS0_22gpu_kernel_impl_nocastIZZZNS0_19signbit_kernel_cudaERNS_18TensorIteratorBaseEENKUlvE0_clEvENKUlvE0_clEvEUlfE_EEvS4_RKT_EUliE_EEviT1_,@function
        .size           _ZN2at6native18elementwise_kernelILi128ELi4EZNS0_22gpu_kernel_impl_nocastIZZZNS0_19signbit_kernel_cudaERNS_18TensorIteratorBaseEENKUlvE0_clEvENKUlvE0_clEvEUlfE_EEvS4_RKT_EUliE_EEviT1_,(.L_x_23444 - _ZN2at6native18elementwise_kernelILi128ELi4EZNS0_22gpu_kernel_impl_nocastIZZZNS0_19signbit_kernel_cudaERNS_18TensorIteratorBaseEENKUlvE0_clEvENKUlvE0_clEvEUlfE_EEvS4_RKT_EUliE_EEviT1_)
        .other          _ZN2at6native18elementwise_kernelILi128ELi4EZNS0_22gpu_kernel_impl_nocastIZZZNS0_19signbit_kernel_cudaERNS_18TensorIteratorBaseEENKUlvE0_clEvENKUlvE0_clEvEUlfE_EEvS4_RKT_EUliE_EEviT1_,@"STO_CUDA_ENTRY STV_DEFAULT"
_ZN2at6native18elementwise_kernelILi128ELi4EZNS0_22gpu_kernel_impl_nocastIZZZNS0_19signbit_kernel_cudaERNS_18TensorIteratorBaseEENKUlvE0_clEvENKUlvE0_clEvEUlfE_EEvS4_RKT_EUliE_EEviT1_:
.text._ZN2at6native18elementwise_kernelILi128ELi4EZNS0_22gpu_kernel_impl_nocastIZZZNS0_19signbit_kernel_cudaERNS_18TensorIteratorBaseEENKUlvE0_clEvENKUlvE0_clEvEUlfE_EEvS4_RKT_EUliE_EEviT1_:
        /* <DEDUP_REMOVED lines=311> */
.L_x_1708:
[----:B------:R-:W-:Y:S02]  /*1370*/  ULDC.64 UR8, c[0x0][0x418] ;  /* 0x0001060000087ab9 */ /* 0x000fe40000000a00 */
[----:B------:R-:W-:-:S04]  /*1380*/  IADD3 R4, P0, R2, UR8, RZ ;  /* 0x0000000802047c10 */ /* 0x000fc8000ff1e0ff */
[----:B------:R-:W-:Y:S01]  /*1390*/  IADD3.X R5, RZ, UR9, RZ, P0, !PT ;  /* 0x00000009ff057c10 */ /* 0x000fe200087fe4ff */
[----:B------:R-:W-:-:S04]  /*13a0*/  ULDC.64 UR8, c[0x0][0x410] ;  /* 0x0001040000087ab9 */ /* 0x000fc80000000a00 */
[----:B------:R-:W2:Y:S01]  /*13b0*/  LDG.E R4, desc[UR4][R4.64] ;  /* 0x0000000404047981 */ /* 0x000ea2000c1e1900 */
[----:B------:R-:W-:Y:S02]  /*13c0*/  IADD3 R2, P0, R3, UR8, RZ ;  /* 0x0000000803027c10 */ /* 0x000fe4000ff1e0ff */
[----:B------:R-:W-:Y:S02]  /*13d0*/  IADD3 R0, R0, 0x80, RZ ;  /* 0x0000008000007810 */ /* 0x000fe40007ffe0ff */
[----:B------:R-:W-:Y:S02]  /*13e0*/  IADD3.X R3, RZ, UR9, RZ, P0, !PT ;  /* 0x00000009ff037c10 */ /* 0x000fe400087fe4ff */
[----:B--2---:R-:W-:-:S05]  /*13f0*/  SHF.R.U32.HI R7, RZ, 0x1f, R4 ;  /* 0x0000001fff077819 */ /* 0x004fca0000011604 */
[----:B------:R0:W-:Y:S02]  /*1400*/  STG.E.U8 desc[UR4][R2.64], R7 ;  /* 0x0000000702007986 */ /* 0x0001e4000c101104 */
.L_x_1707:
[----:B------:R-:W-:Y:S05]  /*1410*/  BSYNC B0 ;  /* 0x0000000000007941 */ /* 0x000fea0003800000 */
.L_x_1706:
[----:B------:R-:W-:Y:S01]  /*1420*/  ISETP.GE.AND P0, PT, R0, UR6, PT ;  /* 0x0000000600007c0c */ /* 0x000fe2000bf06270 */
[----:B------:R-:W-:-:S12]  /*1430*/  BSSY B0, `(.L_x_1709) ;  /* 0x0000274000007945 */ /* 0x000fd80003800000 */
[----:B------:R-:W-:Y:S05]  /*1440*/  @P0 BRA `(.L_x_1710) ;  /* 0x0000002400c80947 */ /* 0x000fea0003800000 */
[----:B------:R-:W1:Y:S01]  /*1450*/  LDC R8, c[0x0][0x218] ;  /* 0x00008600ff087b82 */ /* 0x000e620000000800 */
[----:B0-----:R-:W-:Y:S02]  /*1460*/  CS2R R2, SRZ ;  /* 0x0000000000027805 */ /* 0x001fe4000001ff00 */
[----:B-1----:R-:W-:-:S13]  /*1470*/  ISETP.NE.AND P0, PT, R8, RZ, PT ;  /* 0x000000ff0800720c */ /* 0x002fda0003f05270 */
[----:B------:R-:W-:Y:S05]  /*1480*/  @!P0 BRA `(.L_x_1711) ;  /* 0x0000001000a88947 */ /* 0x000fea0003800000 */
[----:B------:R-:W-:Y:S01]  /*1490*/  MOV R3, R0 ;  /* 0x0000000000037202 */ /* 0x000fe20000000f00 */
        /* <DEDUP_REMOVED lines=297> */
.L_x_1711:
        /* <DEDUP_REMOVED lines=8> */
[----:B------:R-:W-:Y:S02]  /*27b0*/  ISETP.GE.AND P0, PT, R0, UR6, PT ;  /* 0x0000000600007c0c */ /* 0x000fe4000bf06270 */
[----:B--2---:R-:W-:-:S05]  /*27c0*/  SHF.R.U32.HI R7, RZ, 0x1f, R4 ;  /* 0x0000001fff077819 */ /* 0x004fca0000011604 */
[----:B------:R1:W-:Y:S06]  /*27d0*/  STG.E.U8 desc[UR4][R2.64], R7 ;  /* 0x0000000702007986 */ /* 0x0003ec000c101104 */
[----:B------:R-:W-:Y:S05]  /*27e0*/  @P0 BRA `(.L_x_1710) ;  /* 0x0000001000e00947 */ /* 0x000fea0003800000 */
[----:B------:R-:W0:Y:S01]  /*27f0*/  LDC R8, c[0x0][0x218] ;  /* 0x00008600ff087b82 */ /* 0x000e220000000800 */
[----:B-1----:R-:W-:Y:S02]  /*2800*/  CS2R R2, SRZ ;  /* 0x0000000000027805 */ /* 0x002fe4000001ff00 */
[----:B0-----:R-:W-:-:S13]  /*2810*/  ISETP.NE.AND P0, PT, R8, RZ, PT ;  /* 0x000000ff0800720c */ /* 0x001fda0003f05270 */
[----:B------:R-:W-:Y:S05]  /*2820*/  @!P0 BRA `(.L_x_1712) ;  /* 0x0000001000a88947 */ /* 0x000fea0003800000 */
[----:B------:R-:W-:Y:S01]  /*2830*/  HFMA2.MMA R2, -RZ, RZ, 0, 0 ;  /* 0x00000000ff027435 */ /* 0x000fe200000001ff */
[----:B------:R-:W-:Y:S01]  /*2840*/  IMAD.MOV.U32 R3, RZ, RZ, R0 ;  /* 0x000000ffff037224 */ /* 0x000fe200078e0000 */
        /* <DEDUP_REMOVED lines=296> */
.L_x_1712:
        /* <DEDUP_REMOVED lines=10> */
.L_x_1710:
[----:B------:R-:W-:Y:S05]  /*3b70*/  BSYNC B0 ;  /* 0x0000000000007941 */ /* 0x000fea0003800000 */
.L_x_1709:
        /* <DEDUP_REMOVED lines=304> */
.L_x_1713:
[----:B------:R-:W-:Y:S02]  /*4e80*/  ULDC.64 UR6, c[0x0][0x418] ;  /* 0x0001060000067ab9 */ /* 0x000fe40000000a00 */
[----:B------:R-:W-:-:S04]  /*4e90*/  IADD3 R4, P0, R2, UR6, RZ ;  /* 0x0000000602047c10 */ /* 0x000fc8000ff1e0ff */
[----:B------:R-:W-:Y:S01]  /*4ea0*/  IADD3.X R5, RZ, UR7, RZ, P0, !PT ;  /* 0x00000007ff057c10 */ /* 0x000fe200087fe4ff */
[----:B------:R-:W-:-:S04]  /*4eb0*/  ULDC.64 UR6, c[0x0][0x410] ;  /* 0x0001040000067ab9 */ /* 0x000fc80000000a00 */
[----:B------:R-:W2:Y:S01]  /*4ec0*/  LDG.E R4, desc[UR4][R4.64] ;  /* 0x0000000404047981 */ /* 0x000ea2000c1e1900 */
[----:B------:R-:W-:-:S04]  /*4ed0*/  IADD3 R2, P0, R3, UR6, RZ ;  /* 0x0000000603027c10 */ /* 0x000fc8000ff1e0ff */
[----:B------:R-:W-:Y:S02]  /*4ee0*/  IADD3.X R3, RZ, UR7, RZ, P0, !PT ;  /* 0x00000007ff037c10 */ /* 0x000fe400087fe4ff */
[----:B--2---:R-:W-:-:S05]  /*4ef0*/  SHF.R.U32.HI R7, RZ, 0x1f, R4 ;  /* 0x0000001fff077819 */ /* 0x004fca0000011604 */
[----:B------:R-:W-:Y:S01]  /*4f00*/  STG.E.U8 desc[UR4][R2.64], R7 ;  /* 0x0000000702007986 */ /* 0x000fe2000c101104 */
[----:B------:R-:W-:Y:S05]  /*4f10*/  EXIT ;  /* 0x000000000000794d */ /* 0x000fea0003800000 */
.L_x_1714:
        /* <DEDUP_REMOVED lines=14> */
.L_x_23444:


//--------------------- .text._ZN2at6native27unrolled_elementwise_kernelIZZZNS0_19signbit_kernel_cudaERNS_18TensorIteratorBaseEENKUlvE0_clEvENKUlvE0_clEvEUlfE_St5arrayIPcLm2EELi4E23TrivialOffsetCalculatorILi1EjESB_NS0_6memory15LoadWithoutCastENSC_16StoreWithoutCastEEEviT_T0_T2_T3_T4_T5_ --------------------------
	.section	.text._ZN2at6native27unrolled_elementwise_kernelIZZZNS0_19signbit_kernel_cudaERNS_18TensorIteratorBaseEENKUlvE0_clEvENKUlvE0_clEvEUlfE_St5arrayIPcLm2EELi4E23TrivialOffsetCalculatorILi1EjESB_NS0_6memory15LoadWithoutCastENSC_16StoreWithoutCastEEEviT_T0_T2_T3_T4_T5_,"ax",@progbits
	.align	128
        .global         _ZN2at6native27unrolled_elementwise_kernelIZZZNS0_19signbit_kernel_cudaERNS_18TensorIteratorBaseEENKUlvE0_clEvENKUlvE0_clEvEUlfE_St5arrayIPcLm2EELi4E23TrivialOffsetCalculatorILi1EjESB_NS0_6memory15LoadWithoutCastENSC_16StoreWithoutCastEEEviT_T0_T2_T3_T4_T5_
        .type           _ZN2at6native27unrolled_elementwise_kernelIZZZNS0_19signbit_kernel_cudaERNS_18TensorIteratorBaseEENKUlvE0_clEvENKUlvE0_clEvEUlfE_St5arrayIPcLm2EELi4E23TrivialOffsetCalculatorILi1EjESB_NS0_6memory15LoadWithoutCastENSC_16StoreWithoutCastEEEviT_T0_T2_T3_T4_T5_,@function
        .size           _ZN2at6native27unrolled_elementwise_kernelIZZZNS0_19signbit_kernel_cudaERNS_18TensorIteratorBaseEENKUlvE0_clEvENKUlvE0_clEvEUlfE_St5arrayIPcLm2EELi4E23TrivialOffsetCalculatorILi1EjESB_NS0_6memory15LoadWithoutCastENSC_16StoreWithoutCastEEEviT_T0_T2_T3_T4_T5_,(.L_x_23445 - _ZN2at6native27unrolled_elementwise_kernelIZZZNS0_19signbit_kernel_cudaERNS_18TensorIteratorBaseEENKUlvE0_clEvENKUlvE0_clEvEUlfE_St5arrayIPcLm2EELi4E23TrivialOffsetCalculatorILi1EjESB_NS0_6memory15LoadWithoutCastENSC_16StoreWithoutCastEEEviT_T0_T2_T3_T4_T5_)
        .other          _ZN2at6native27unrolled_elementwise_kernelIZZZNS0_19signbit_kernel_cudaERNS_18TensorIteratorBaseEENKUlvE0_clEvENKUlvE0_clEvEUlfE_St5arrayIPcLm2EELi4E23TrivialOffsetCalculatorILi1EjESB_NS0_6memory15LoadWithoutCastENSC_16StoreWithoutCastEEEviT_T0_T2_T3_T4_T5_,@"STO_CUDA_ENTRY STV_DEFAULT"
_ZN2at6native27unrolled_elementwise_kernelIZZZNS0_19signbit_kernel_cudaERNS_18TensorIteratorBaseEENKUlvE0_clEvENKUlvE0_clEvEUlfE_St5arrayIPcLm2EELi4E23TrivialOffsetCalculatorILi1EjESB_NS0_6memory15LoadWithoutCastENSC_16StoreWithoutCastEEEviT_T0_T2_T3_T4_T5_:
.text._ZN2at6native27unrolled_elementwise_kernelIZZZNS0_19signbit_kernel_cudaERNS_18TensorIteratorBaseEENKUlvE0_clEvENKUlvE0_clEvEUlfE_St5arrayIPcLm2EELi4E23TrivialOffsetCalculatorILi1EjESB_NS0_6memory15LoadWithoutCastENSC_16StoreWithoutCastEEEviT_T0_T2_T3_T4_T5_:
[----:B------:R-:W-:Y:S01]  /*0000*/  LDC R1, c[0x0][0x28] ;  /* 0x00000a00ff017b82 */ /* 0x000fe20000000800 */
[----:B------:R-:W0:Y:S07]  /*0010*/  S2R R3, SR_CTAID.X ;  /* 0x0000000000037919 */ /* 0x000e2e0000002500 */
[----:B------:R-:W0:Y:S01]  /*0020*/  LDC R2, c[0x0][0x210] ;  /* 0x00008400ff027b82 */ /* 0x000e220000000800 */
[----:B------:R-:W-:Y:S01]  /*0030*/  ULDC.64 UR4, c[0x0][0x208] ;  /* 0x0000820000047ab9 */ /* 0x000fe20000000a00 */
[----:B------:R-:W1:Y:S01]  /*0040*/  S2R R0, SR_TID.X ;  /* 0x0000000000007919 */ /* 0x000e620000002100 */
[----:B0-----:R-:W-:-:S02]  /*0050*/  IMAD R5, R3, -0x200, R2 ;  /* 0xfffffe0003057824 */ /* 0x001fc400078e0202 */
[----:B-1----:R-:W-:-:S03]  /*0060*/  IMAD.MOV.U32 R2, RZ, RZ, R0 ;  /* 0x000000ffff027224 */ /* 0x002fc600078e0000 */
[----:B------:R-:W-:-:S13]  /*0070*/  ISETP.GE.AND P1, PT, R0, R5, PT ;  /* 0x000000050000720c */ /* 0x000fda0003f26270 */
[----:B------:R-:W-:Y:S01]  /*0080*/  @!P1 VIADD R2, R0, 0x80 ;  /* 0x0000008000029836 */ /* 0x000fe20000000000 */
[----:B------:R-:W0:Y:S01]  /*0090*/  @!P1 LDC.64 R6, c[0x0][0x220] ;  /* 0x00008800ff069b82 */ /* 0x000e220000000a00 */
[----:B------:R-:W-:-:S03]  /*00a0*/  @!P1 IMAD R13, R3, 0x200, R0 ;  /* 0x00000200030d9824 */ /* 0x000fc600078e0200 */
[----:B------:R-:W-:-:S04]  /*00b0*/  ISETP.GE.AND P3, PT, R2, R5, PT ;  /* 0x000000050200720c */ /* 0x000fc80003f66270 */
[----:B------:R-:W1:Y:S09]  /*00c0*/  @!P1 LDC.64 R18, c[0x0][0x218] ;  /* 0x00008600ff129b82 */ /* 0x000e720000000a00 */
[----:B------:R-:W-:Y:S01]  /*00d0*/  @!P3 IMAD R15, R3, 0x200, R2 ;  /* 0x00000200030fb824 */ /* 0x000fe200078e0202 */
[----:B------:R-:W2:Y:S01]  /*00e0*/  @!P3 LDC.64 R8, c[0x0][0x220] ;  /* 0x00008800ff08bb82 */ /* 0x000ea20000000a00 */
[----:B------:R-:W-:-:S05]  /*00f0*/  @!P3 VIADD R2, R2, 0x80 ;  /* 0x000000800202b836 */ /* 0x000fca0000000000 */
[----:B------:R-:W-:Y:S01]  /*0100*/  ISETP.GE.AND P2, PT, R2, R5, PT ;  /* 0x000000050200720c */ /* 0x000fe20003f46270 */
[----:B0-----:R-:W-:-:S06]  /*0110*/  @!P1 IMAD.WIDE.U32 R6, R13, 0x4, R6 ;  /* 0x000000040d069825 */ /* 0x001fcc00078e0006 */
[----:B------:R1:W3:Y:S06]  /*0120*/  @!P1 LDG.E R7, desc[UR4][R6.64] ;  /* 0x0000000406079981 */ /* 0x0002ec000c1e1900 */
[----:B------:R-:W0:Y:S01]  /*0130*/  @!P2 LDC.64 R10, c[0x0][0x220] ;  /* 0x00008800ff0aab82 */ /* 0x000e220000000a00 */
[----:B------:R-:W-:Y:S02]  /*0140*/  @!P2 IMAD R17, R3, 0x200, R2 ;  /* 0x000002000311a824 */ /* 0x000fe400078e0202 */
[----:B------:R-:W-:Y:S02]  /*0150*/  @!P2 VIADD R2, R2, 0x80 ;  /* 0x000000800202a836 */ /* 0x000fe40000000000 */
[----:B--2---:R-:W-:-:S03]  /*0160*/  @!P3 IMAD.WIDE.U32 R8, R15, 0x4, R8 ;  /* 0x000000040f08b825 */ /* 0x004fc600078e0008 */
[----:B------:R-:W-:-:S03]  /*0170*/  ISETP.GE.AND P0, PT, R2, R5, PT ;  /* 0x000000050200720c */ /* 0x000fc60003f06270 */
[----:B------:R-:W2:Y:S01]  /*0180*/  @!P3 LDG.E R8, desc[UR4][R8.64] ;  /* 0x000000040808b981 */ /* 0x000ea2000c1e1900 */
[----:B0-----:R-:W-:-:S09]  /*0190*/  @!P2 IMAD.WIDE.U32 R12, R17, 0x4, R10 ;  /* 0x00000004110ca825 */ /* 0x001fd200078e000a */
[----:B------:R-:W0:Y:S01]  /*01a0*/  @!P0 LDC.64 R10, c[0x0][0x220] ;  /* 0x00008800ff0a8b82 */ /* 0x000e220000000a00 */
[----:B------:R-:W4:Y:S01]  /*01b0*/  @!P2 LDG.E R12, desc[UR4][R12.64] ;  /* 0x000000040c0ca981 */ /* 0x000f22000c1e1900 */
[C---:B------:R-:W-:Y:S02]  /*01c0*/  @!P1 IMAD R17, R3.reuse, 0x200, R0 ;  /* 0x0000020003119824 */ /* 0x040fe400078e0200 */
[----:B------:R-:W-:-:S03]  /*01d0*/  @!P0 IMAD R15, R3, 0x200, R2 ;  /* 0x00000200030f8824 */ /* 0x000fc600078e0202 */
[----:B-1----:R-:W-:Y:S02]  /*01e0*/  @!P1 IADD3 R6, P4, R17, R18, RZ ;  /* 0x0000001211069210 */ /* 0x002fe40007f9e0ff */
[----:B------:R-:W-:Y:S01]  /*01f0*/  @!P1 IADD3 R0, R0, 0x80, RZ ;  /* 0x0000008000009810 */ /* 0x000fe20007ffe0ff */
[----:B0-----:R-:W-:Y:S01]  /*0200*/  @!P0 IMAD.WIDE.U32 R10, R15, 0x4, R10 ;  /* 0x000000040f0a8825 */ /* 0x001fe200078e000a */
[----:B------:R-:W-:-:S05]  /*0210*/  PRMT R15, RZ, 0x7610, R15 ;  /* 0x00007610ff0f7816 */ /* 0x000fca000000000f */
[----:B------:R0:W5:Y:S01]  /*0220*/  @!P0 LDG.E R10, desc[UR4][R10.64] ;  /* 0x000000040a0a8981 */ /* 0x000162000c1e1900 */
[----:B------:R-:W-:Y:S01]  /*0230*/  PRMT R2, RZ, 0x7610, R2 ;  /* 0x00007610ff027816 */ /* 0x000fe20000000002 */
[----:B------:R-:W-:Y:S01]  /*0240*/  BSSY B0, `(.L_x_1715) ;  /* 0x0000017000007945 */ /* 0x000fe20003800000 */
[----:B------:R-:W-:Y:S02]  /*0250*/  PRMT R4, RZ, 0x7610, R4 ;  /* 0x00007610ff047816 */ /* 0x000fe40000000004 */
[----:B---3--:R-:W-:Y:S01]  /*0260*/  @!P1 SHF.R.U32.HI R15, RZ, 0x1f, R7 ;  /* 0x0000001fff0f9819 */ /* 0x008fe20000011607 */
[----:B------:R-:W-:-:S05]  /*0270*/  @!P1 IMAD.X R7, RZ, RZ, R19, P4 ;  /* 0x000000ffff079224 */ /* 0x000fca00020e0613 */
[----:B------:R0:W-:Y:S01]  /*0280*/  @!P1 STG.E.U8 desc[UR4][R6.64], R15 ;  /* 0x0000000f06009986 */ /* 0x0001e2000c101104 */
[----:B------:R-:W-:Y:S02]  /*0290*/  ISETP.GE.AND P4, PT, R0, R5, PT ;  /* 0x000000050000720c */ /* 0x000fe40003f86270 */
[----:B--2---:R-:W-:-:S04]  /*02a0*/  @!P3 SHF.R.U32.HI R8, RZ, 0x1f, R8 ;  /* 0x0000001fff08b819 */ /* 0x004fc80000011608 */
[----:B------:R-:W-:Y:S02]  /*02b0*/  @!P3 PRMT R2, R8, 0x7610, R2 ;  /* 0x000076100802b816 */ /* 0x000fe40000000002 */
[----:B----4-:R-:W-:-:S04]  /*02c0*/  @!P2 SHF.R.U32.HI R12, RZ, 0x1f, R12 ;  /* 0x0000001fff0ca819 */ /* 0x010fc8000001160c */
[----:B------:R-:W-:Y:S01]  /*02d0*/  @!P2 PRMT R4, R12, 0x7610, R4 ;  /* 0x000076100c04a816 */ /* 0x000fe20000000004 */
        /* <DEDUP_REMOVED lines=8> */
[----:B------:R-:W-:Y:S02]  /*0360*/  @!P2 IMAD R8, R3, 0x200, R0 ;  /* 0x000002000308a824 */ /* 0x000fe400078e0200 */
[----:B------:R-:W-:-:S03]  /*0370*/  @!P2 VIADD R0, R0, 0x80 ;  /* 0x000000800000a836 */ /* 0x000fc60000000000 */
[----:B------:R-:W-:-:S04]  /*0380*/  @!P2 IADD3 R8, P3, R8, UR6, RZ ;  /* 0x000000060808ac10 */ /* 0x000fc8000ff7e0ff */
[----:B------:R-:W-:-:S05]  /*0390*/  @!P2 IADD3.X R9, RZ, UR7, RZ, P3, !PT ;  /* 0x00000007ff09ac10 */ /* 0x000fca0009ffe4ff */
[----:B------:R0:W-:Y:S04]  /*03a0*/  @!P2 STG.E.U8 desc[UR4][R8.64], R4 ;  /* 0x000000040800a986 */ /* 0x0001e8000c101104 */
.L_x_1716:
[----:B------:R-:W-:Y:S05]  /*03b0*/  BSYNC B0 ;  /* 0x0000000000007941 */ /* 0x000fea0003800000 */
.L_x_1715:
[----:B------:R-:W-:-:S13]  /*03c0*/  ISETP.GE.AND P1, PT, R0, R5, PT ;  /* 0x000000050000720c */ /* 0x000fda0003f26270 */
[----:B------:R-:W-:Y:S05]  /*03d0*/  @P1 EXIT ;  /* 0x000000000000194d */ /* 0x000fea0003800000 */
[--C-:B------:R-:W-:Y:S01]  /*03e0*/  IMAD R3, R3, 0x200, R0.reuse ;  /* 0x0000020003037824 */ /* 0x100fe200078e0200 */
[----:B------:R-:W-:Y:S01]  /*03f0*/  ULDC.64 UR6, c[0x0][0x218] ;  /* 0x0000860000067ab9 */ /* 0x000fe20000000a00 */
[----:B------:R-:W-:Y:S02]  /*0400*/  PRMT R0, RZ, 0x7610, R0 ;  /* 0x00007610ff007816 */ /* 0x000fe40000000000 */
[----:B-----5:R-:W-:Y:S02]  /*0410*/  @!P0 SHF.R.U32.HI R10, RZ, 0x1f, R10 ;  /* 0x0000001fff0a8819 */ /* 0x020fe4000001160a */
[----:B0-----:R-:W-:Y:S02]  /*0420*/  IADD3 R2, P1, R3, UR6, RZ ;  /* 0x0000000603027c10 */ /* 0x001fe4000ff3e0ff */
[----:B------:R-:W-:-:S03]  /*0430*/  @!P0 PRMT R0, R10, 0x7610, R0 ;  /* 0x000076100a008816 */ /* 0x000fc60000000000 */
[----:B------:R-:W-:-:S05]  /*0440*/  IMAD.X R3, RZ, RZ, UR7, P1 ;  /* 0x00000007ff037e24 */ /* 0x000fca00088e06ff */
[----:B------:R-:W-:Y:S01]  /*0450*/  STG.E.U8 desc[UR4][R2.64], R0 ;  /* 0x0000000002007986 */ /* 0x000fe2000c101104 */
[----:B------:R-:W-:Y:S05]  /*0460*/  EXIT ;  /* 0x000000000000794d */ /* 0x000fea0003800000 */
.L_x_1717:
        /* <DEDUP_REMOVED lines=9> */
.L_x_23445:


//--------------------- .text._ZN2at6native29vectorized_elementwise_kernelILi2EZZZNS0_19signbit_kernel_cudaERNS_18TensorIteratorBaseEENKUlvE0_clEvENKUlvE0_clEvEUlfE_St5arrayIPcLm2EEEEviT0_T1_ --------------------------
	.section	.text._ZN2at6native29vectorized_elementwise_kernelILi2EZZZNS0_19signbit_kernel_cudaERNS_18TensorIteratorBaseEENKUlvE0_clEvENKUlvE0_clEvEUlfE_St5arrayIPcLm2EEEEviT0_T1_,"ax",@progbits
	.align	128
        .global         _ZN2at6native29vectorized_elementwise_kernelILi2EZZZNS0_19signbit_kernel_cudaERNS_18TensorIteratorBaseEENKUlvE0_clEvENKUlvE0_clEvEUlfE_St5arrayIPcLm2EEEEviT0_T1_
        .type           _ZN2at6native29vectorized_elementwise_kernelILi2EZZZNS0_19signbit_kernel_cudaERNS_18TensorIteratorBaseEENKUlvE0_clEvENKUlvE0_clEvEUlfE_St5arrayIPcLm2EEEEviT0_T1_,@function
        .size           _ZN2at6native29vectorized_elementwise_kernelILi2EZZZNS0_19signbit_kernel_cudaERNS_18TensorIteratorBaseEENKUlvE0_clEvENKUlvE0_clEvEUlfE_St5arrayIPcLm2EEEEviT0_T1_,(.L_x_23446 - _ZN2at6native29vectorized_elementwise_kernelILi2EZZZNS0_19signbit_kernel_cudaERNS_18TensorIteratorBaseEENKUlvE0_clEvENKUlvE0_clEvEUlfE_St5arrayIPcLm2EEEEviT0_T1_)
        .other          _ZN2at6native29vectorized_elementwise_kernelILi2EZZZNS0_19signbit_kernel_cudaERNS_18TensorIteratorBaseEENKUlvE0_clEvENKUlvE0_clEvEUlfE_St5arrayIPcLm2EEEEviT0_T1_,@"STO_CUDA_ENTRY STV_DEFAULT"
_ZN2at6native29vectorized_elementwise_kernelILi2EZZZNS0_19signbit_kernel_cudaERNS_18TensorIteratorBaseEENKUlvE0_clEvENKUlvE0_clEvEUlfE_St5arrayIPcLm2EEEEviT0_T1_:
.text._ZN2at6native29vectorized_elementwise_kernelILi2EZZZNS0_19signbit_kernel_cudaERNS_18TensorIteratorBaseEENKUlvE0_clEvENKUlvE0_clEvEUlfE_St5arrayIPcLm2EEEEviT0_T1_:
        /* <DEDUP_REMOVED lines=14> */
[----:B------:R-:W3:Y:S04]  /*00e0*/  LDG.E.64 R10, desc[UR4][R6.64+0x400] ;  /* 0x00040004060a7981 */ /* 0x000ee8000c1e1b00 */
[----:B------:R-:W4:Y:S04]  /*00f0*/  LDG.E.64 R12, desc[UR4][R6.64+0x800] ;  /* 0x00080004060c7981 */ /* 0x000f28000c1e1b00 */
[----:B------:R-:W5:Y:S01]  /*0100*/  LDG.E.64 R4, desc[UR4][R6.64+0xc00] ;  /* 0x000c000406047981 */ /* 0x000f62000c1e1b00 */
[----:B------:R-:W-:-:S05]  /*0110*/  IADD3 R2, P0, R18, UR6, RZ ;  /* 0x0000000612027c10 */ /* 0x000fca000ff1e0ff */
[----:B------:R-:W-:Y:S02]  /*0120*/  IMAD.X R3, RZ, RZ, UR7, P0 ;  /* 0x00000007ff037e24 */ /* 0x000fe400080e06ff */
[----:B------:R-:W-:Y:S01]  /*0130*/  IMAD.WIDE R2, R15, 0x2, R2 ;  /* 0x000000020f027825 */ /* 0x000fe200078e0202 */
[----:B--2---:R-:W-:Y:S02]  /*0140*/  SHF.R.U32.HI R8, RZ, 0x1f, R8 ;  /* 0x0000001fff087819 */ /* 0x004fe40000011608 */
[----:B------:R-:W-:Y:S02]  /*0150*/  SHF.R.U32.HI R9, RZ, 0x1f, R9 ;  /* 0x0000001fff097819 */ /* 0x000fe40000011609 */
[----:B---3--:R-:W-:Y:S02]  /*0160*/  SHF.R.U32.HI R10, RZ, 0x1f, R10 ;  /* 0x0000001fff0a7819 */ /* 0x008fe4000001160a */
[----:B------:R-:W-:Y:S02]  /*0170*/  SHF.R.U32.HI R11, RZ, 0x1f, R11 ;  /* 0x0000001fff0b7819 */ /* 0x000fe4000001160b */
[----:B----4-:R-:W-:-:S02]  /*0180*/  SHF.R.U32.HI R12, RZ, 0x1f, R12 ;  /* 0x0000001fff0c7819 */ /* 0x010fc4000001160c */
[----:B------:R-:W-:Y:S02]  /*0190*/  SHF.R.U32.HI R13, RZ, 0x1f, R13 ;  /* 0x0000001fff0d7819 */ /* 0x000fe4000001160d */
[----:B-----5:R-:W-:Y:S02]  /*01a0*/  SHF.R.U32.HI R4, RZ, 0x1f, R4 ;  /* 0x0000001fff047819 */ /* 0x020fe40000011604 */
        /* <DEDUP_REMOVED lines=10> */
.L_x_1718:
[----:B------:R-:W0:Y:S02]  /*0250*/  S2R R21, SR_TID.X ;  /* 0x0000000000157919 */ /* 0x000e240000002100 */
[----:B0-----:R-:W-:Y:S01]  /*0260*/  ISETP.GE.AND P0, PT, R21, R19, PT ;  /* 0x000000131500720c */ /* 0x001fe20003f06270 */
[----:B------:R-:W-:-:S12]  /*0270*/  IMAD.MOV.U32 R20, RZ, RZ, R21 ;  /* 0x000000ffff147224 */ /* 0x000fd800078e0015 */
[----:B------:R-:W-:Y:S01]  /*0280*/  @!P0 VIADD R20, R21, 0x80 ;  /* 0x0000008015148836 */ /* 0x000fe20000000000 */
[----:B------:R-:W0:Y:S04]  /*0290*/  @!P0 LDC.64 R6, c[0x0][0x220] ;  /* 0x00008800ff068b82 */ /* 0x000e280000000a00 */
[----:B------:R-:W-:-:S13]  /*02a0*/  ISETP.GE.AND P6, PT, R20, R19, PT ;  /* 0x000000131400720c */ /* 0x000fda0003fc6270 */
[----:B------:R-:W1:Y:S01]  /*02b0*/  @!P6 LDC.64 R2, c[0x0][0x220] ;  /* 0x00008800ff02eb82 */ /* 0x000e620000000a00 */
[----:B------:R-:W-:-:S04]  /*02c0*/  @!P6 IMAD.IADD R5, R18, 0x1, R20 ;  /* 0x000000011205e824 */ /* 0x000fc800078e0214 */
[----:B-1----:R-:W-:-:S05]  /*02d0*/  @!P6 IMAD.WIDE.U32 R2, R5, 0x4, R2 ;  /* 0x000000040502e825 */ /* 0x002fca00078e0002 */
[----:B------:R1:W2:Y:S01]  /*02e0*/  @!P6 LDG.E R8, desc[UR4][R2.64] ;  /* 0x000000040208e981 */ /* 0x0002a2000c1e1900 */
[----:B------:R-:W-:Y:S01]  /*02f0*/  @!P6 VIADD R20, R20, 0x80 ;  /* 0x000000801414e836 */ /* 0x000fe20000000000 */
[----:B------:R-:W-:Y:S01]  /*0300*/  PRMT R0, RZ, 0x7610, R0 ;  /* 0x00007610ff007816 */ /* 0x000fe20000000000 */
[----:B------:R-:W-:-:S03]  /*0310*/  @!P0 IMAD.IADD R9, R18, 0x1, R21 ;  /* 0x0000000112098824 */ /* 0x000fc600078e0215 */
[----:B------:R-:W-:Y:S01]  /*0320*/  ISETP.GE.AND P1, PT, R20, R19, PT ;  /* 0x000000131400720c */ /* 0x000fe20003f26270 */
[----:B0-----:R-:W-:Y:S01]  /*0330*/  @!P0 IMAD.WIDE.U32 R6, R9, 0x4, R6 ;  /* 0x0000000409068825 */ /* 0x001fe200078e0006 */
[----:B-1----:R-:W0:Y:S05]  /*0340*/  @!P0 LDC.64 R2, c[0x0][0x218] ;  /* 0x00008600ff028b82 */ /* 0x002e2a0000000a00 */
[----:B------:R-:W3:Y:S06]  /*0350*/  @!P0 LDG.E R6, desc[UR4][R6.64] ;  /* 0x0000000406068981 */ /* 0x000eec000c1e1900 */
[----:B------:R-:W-:Y:S01]  /*0360*/  @!P1 IMAD.IADD R11, R18, 0x1, R20 ;  /* 0x00000001120b9824 */ /* 0x000fe200078e0214 */
[----:B------:R-:W1:Y:S01]  /*0370*/  @!P1 LDC.64 R4, c[0x0][0x220] ;  /* 0x00008800ff049b82 */ /* 0x000e620000000a00 */
[----:B------:R-:W-:-:S05]  /*0380*/  @!P1 VIADD R20, R20, 0x80 ;  /* 0x0000008014149836 */ /* 0x000fca0000000000 */
[----:B------:R-:W-:-:S13]  /*0390*/  ISETP.GE.AND P2, PT, R20, R19, PT ;  /* 0x000000131400720c */ /* 0x000fda0003f46270 */
[----:B------:R-:W-:Y:S01]  /*03a0*/  @!P2 IMAD.IADD R29, R18, 0x1, R20 ;  /* 0x00000001121da824 */ /* 0x000fe200078e0214 */
[----:B------:R-:W4:Y:S01]  /*03b0*/  @!P2 LDC.64 R16, c[0x0][0x220] ;  /* 0x00008800ff10ab82 */ /* 0x000f220000000a00 */
[----:B------:R-:W-:Y:S02]  /*03c0*/  @!P2 VIADD R20, R20, 0x80 ;  /* 0x000000801414a836 */ /* 0x000fe40000000000 */
[----:B-1----:R-:W-:-:S03]  /*03d0*/  @!P1 IMAD.WIDE.U32 R4, R11, 0x4, R4 ;  /* 0x000000040b049825 */ /* 0x002fc600078e0004 */
[----:B------:R-:W-:-:S03]  /*03e0*/  ISETP.GE.AND P3, PT, R20, R19, PT ;  /* 0x000000131400720c */ /* 0x000fc60003f66270 */
[----:B------:R-:W5:Y:S10]  /*03f0*/  @!P1 LDG.E R4, desc[UR4][R4.64] ;  /* 0x0000000404049981 */ /* 0x000f74000c1e1900 */
[----:B------:R-:W-:-:S02]  /*0400*/  @!P3 IMAD.IADD R27, R18, 0x1, R20 ;  /* 0x00000001121bb824 */ /* 0x000fc400078e0214 */
[----:B------:R-:W-:Y:S02]  /*0410*/  @!P3 VIADD R20, R20, 0x80 ;  /* 0x000000801414b836 */ /* 0x000fe40000000000 */
[----:B----4-:R-:W-:-:S03]  /*0420*/  @!P2 IMAD.WIDE.U32 R16, R29, 0x4, R16 ;  /* 0x000000041d10a825 */ /* 0x010fc600078e0010 */
[----:B------:R-:W-:-:S03]  /*0430*/  ISETP.GE.AND P4, PT, R20, R19, PT ;  /* 0x000000131400720c */ /* 0x000fc60003f86270 */
[----:B------:R-:W4:Y:S10]  /*0440*/  @!P2 LDG.E R16, desc[UR4][R16.64] ;  /* 0x000000041010a981 */ /* 0x000f34000c1e1900 */
[----:B------:R-:W-:Y:S01]  /*0450*/  @!P4 IMAD.IADD R23, R18, 0x1, R20 ;  /* 0x000000011217c824 */ /* 0x000fe200078e0214 */
[----:B------:R-:W1:Y:S01]  /*0460*/  @!P4 LDC.64 R10, c[0x0][0x220] ;  /* 0x00008800ff0acb82 */ /* 0x000e620000000a00 */
[----:B------:R-:W-:-:S05]  /*0470*/  @!P4 VIADD R20, R20, 0x80 ;  /* 0x000000801414c836 */ /* 0x000fca0000000000 */
[----:B------:R-:W-:-:S13]  /*0480*/  ISETP.GE.AND P5, PT, R20, R19, PT ;  /* 0x000000131400720c */ /* 0x000fda0003fa6270 */
[----:B------:R-:W-:Y:S01]  /*0490*/  @!P5 IMAD.IADD R25, R18, 0x1, R20 ;  /* 0x000000011219d824 */ /* 0x000fe200078e0214 */
[----:B------:R-:W0:Y:S01]  /*04a0*/  @!P5 LDC.64 R12, c[0x0][0x220] ;  /* 0x00008800ff0cdb82 */ /* 0x000e220000000a00 */
[----:B------:R-:W-:Y:S02]  /*04b0*/  @!P5 VIADD R20, R20, 0x80 ;  /* 0x000000801414d836 */ /* 0x000fe40000000000 */
[----:B-1----:R-:W-:-:S06]  /*04c0*/  @!P4 IMAD.WIDE.U32 R10, R23, 0x4, R10 ;  /* 0x00000004170ac825 */ /* 0x002fcc00078e000a */
[----:B------:R-:W4:Y:S01]  /*04d0*/  @!P4 LDG.E R10, desc[UR4][R10.64] ;  /* 0x000000040a0ac981 */ /* 0x000f22000c1e1900 */
[----:B0-----:R-:W-:-:S06]  /*04e0*/  @!P5 IMAD.WIDE.U32 R12, R25, 0x4, R12 ;  /* 0x00000004190cd825 */ /* 0x001fcc00078e000c */
[----:B------:R-:W4:Y:S01]  /*04f0*/  @!P5 LDG.E R12, desc[UR4][R12.64] ;  /* 0x000000040c0cd981 */ /* 0x000f22000c1e1900 */
[----:B--2---:R-:W-:-:S04]  /*0500*/  @!P6 SHF.R.U32.HI R8, RZ, 0x1f, R8 ;  /* 0x0000001fff08e819 */ /* 0x004fc80000011608 */
[----:B------:R-:W-:Y:S02]  /*0510*/  @!P6 PRMT R0, R8, 0x7610, R0 ;  /* 0x000076100800e816 */ /* 0x000fe40000000000 */
[----:B------:R-:W-:Y:S02]  /*0520*/  @!P0 IADD3 R2, P6, R9, R2, RZ ;  /* 0x0000000209028210 */ /* 0x000fe40007fde0ff */
[----:B------:R-:W0:Y:S03]  /*0530*/  @!P3 LDC.64 R8, c[0x0][0x220] ;  /* 0x00008800ff08bb82 */ /* 0x000e260000000a00 */
[----:B------:R-:W-:Y:S01]  /*0540*/  @!P0 IMAD.X R3, RZ, RZ, R3, P6 ;  /* 0x000000ffff038224 */ /* 0x000fe200030e0603 */
[----:B------:R-:W-:-:S13]  /*0550*/  ISETP.GE.AND P6, PT, R20, R19, PT ;  /* 0x000000131400720c */ /* 0x000fda0003fc6270 */
[----:B------:R-:W1:Y:S01]  /*0560*/  @!P6 LDC.64 R14, c[0x0][0x220] ;  /* 0x00008800ff0eeb82 */ /* 0x000e620000000a00 */
[----:B------:R-:W-:Y:S02]  /*0570*/  @!P6 IMAD.IADD R29, R18, 0x1, R20 ;  /* 0x00000001121de824 */ /* 0x000fe400078e0214 */
[----:B0-----:R-:W-:-:S06]  /*0580*/  @!P3 IMAD.WIDE.U32 R8, R27, 0x4, R8 ;  /* 0x000000041b08b825 */ /* 0x001fcc00078e0008 */
[----:B------:R0:W2:Y:S01]  /*0590*/  @!P3 LDG.E R9, desc[UR4][R8.64] ;  /* 0x000000040809b981 */ /* 0x0000a2000c1e1900 */
[----:B-1----:R-:W-:-:S06]  /*05a0*/  @!P6 IMAD.WIDE.U32 R14, R29, 0x4, R14 ;  /* 0x000000041d0ee825 */ /* 0x002fcc00078e000e */
[----:B------:R-:W2:Y:S01]  /*05b0*/  @!P6 LDG.E R14, desc[UR4][R14.64] ;  /* 0x000000040e0ee981 */ /* 0x000ea2000c1e1900 */
[----:B------:R-:W-:Y:S01]  /*05c0*/  PRMT R23, RZ, 0x7610, R23 ;  /* 0x00007610ff177816 */ /* 0x000fe20000000017 */
[----:B------:R-:W-:Y:S01]  /*05d0*/  @!P0 VIADD R21, R21, 0x80 ;  /* 0x0000008015158836 */ /* 0x000fe20000000000 */
[----:B---3--:R-:W-:-:S05]  /*05e0*/  @!P0 SHF.R.U32.HI R23, RZ, 0x1f, R6 ;  /* 0x0000001fff178819 */ /* 0x008fca0000011606 */
[----:B------:R1:W-:Y:S01]  /*05f0*/  @!P0 STG.E.U8 desc[UR4][R2.64], R23 ;  /* 0x0000001702008986 */ /* 0x0003e2000c101104 */
[----:B------:R-:W-:Y:S02]  /*0600*/  ISETP.GE.AND P0, PT, R21, R19, PT ;  /* 0x000000131500720c */ /* 0x000fe40003f06270 */
[----:B------:R-:W-:Y:S02]  /*0610*/  PRMT R6, RZ, 0x7610, R6 ;  /* 0x00007610ff067816 */ /* 0x000fe40000000006 */
[----:B-----5:R-:W-:Y:S01]  /*0620*/  @!P1 SHF.R.U32.HI R4, RZ, 0x1f, R4 ;  /* 0x0000001fff049819 */ /* 0x020fe20000011604 */
[----:B------:R-:W-:Y:S01]  /*0630*/  BSSY B0, `(.L_x_1719) ;  /* 0x0000042000007945 */ /* 0x000fe20003800000 */
[----:B------:R-:W-:Y:S02]  /*0640*/  PRMT R5, RZ, 0x7610, R5 ;  /* 0x00007610ff057816 */ /* 0x000fe40000000005 */
[----:B------:R-:W-:Y:S01]  /*0650*/  @!P1 PRMT R6, R4, 0x7610, R6 ;  /* 0x0000761004069816 */ /* 0x000fe20000000006 */
[----:B------:R-:W-:Y:S01]  /*0660*/  BSSY B1, `(.L_x_1720) ;  /* 0x0000037000017945 */ /* 0x000fe20003800000 */
[----:B----4-:R-:W-:-:S02]  /*0670*/  @!P2 SHF.R.U32.HI R16, RZ, 0x1f, R16 ;  /* 0x0000001fff10a819 */ /* 0x010fc40000011610 */
[----:B0-----:R-:W-:Y:S02]  /*0680*/  PRMT R8, RZ, 0x7610, R8 ;  /* 0x00007610ff087816 */ /* 0x001fe40000000008 */
[----:B------:R-:W-:Y:S02]  /*0690*/  PRMT R7, RZ, 0x7610, R7 ;  /* 0x00007610ff077816 */ /* 0x000fe40000000007 */
[----:B------:R-:W-:Y:S02]  /*06a0*/  PRMT R4, RZ, 0x7610, R4 ;  /* 0x00007610ff047816 */ /* 0x000fe40000000004 */
[----:B-1----:R-:W-:Y:S02]  /*06b0*/  PRMT R3, RZ, 0x7610, R3 ;  /* 0x00007610ff037816 */ /* 0x002fe40000000003 */
[----:B------:R-:W-:Y:S02]  /*06c0*/  @!P2 PRMT R5, R16, 0x7610, R5 ;  /* 0x000076101005a816 */ /* 0x000fe40000000005 */
[----:B------:R-:W-:-:S04]  /*06d0*/  @!P4 SHF.R.U32.HI R10, RZ, 0x1f, R10 ;  /* 0x0000001fff0ac819 */ /* 0x000fc8000001160a */
[----:B------:R-:W-:Y:S02]  /*06e0*/  @!P4 PRMT R7, R10, 0x7610, R7 ;  /* 0x000076100a07c816 */ /* 0x000fe40000000007 */
[----:B------:R-:W-:-:S04]  /*06f0*/  @!P5 SHF.R.U32.HI R12, RZ, 0x1f, R12 ;  /* 0x0000001fff0cd819 */ /* 0x000fc8000001160c */
[----:B------:R-:W-:Y:S02]  /*0700*/  @!P5 PRMT R4, R12, 0x7610, R4 ;  /* 0x000076100c04d816 */ /* 0x000fe40000000004 */
[----:B--2---:R-:W-:-:S04]  /*0710*/  @!P3 SHF.R.U32.HI R9, RZ, 0x1f, R9 ;  /* 0x0000001fff09b819 */ /* 0x004fc80000011609 */
[----:B------:R-:W-:Y:S02]  /*0720*/  @!P3 PRMT R8, R9, 0x7610, R8 ;  /* 0x000076100908b816 */ /* 0x000fe40000000008 */
[----:B------:R-:W-:-:S04]  /*0730*/  @!P6 SHF.R.U32.HI R14, RZ, 0x1f, R14 ;  /* 0x0000001fff0ee819 */ /* 0x000fc8000001160e */
[----:B------:R-:W-:Y:S01]  /*0740*/  @!P6 PRMT R3, R14, 0x7610, R3 ;  /* 0x000076100e03e816 */ /* 0x000fe20000000003 */
[----:B------:R-:W-:Y:S06]  /*0750*/  @P0 BRA `(.L_x_1721) ;  /* 0x0000000000380947 */ /* 0x000fec0003800000 */
        /* <DEDUP_REMOVED lines=8> */
[----:B0-----:R-:W-:Y:S01]  /*07e0*/  IMAD.IADD R10, R18, 0x1, R21 ;  /* 0x00000001120a7824 */ /* 0x001fe200078e0215 */
[----:B------:R-:W-:Y:S01]  /*07f0*/  ULDC.64 UR6, c[0x0][0x218] ;  /* 0x0000860000067ab9 */ /* 0x000fe20000000a00 */
[----:B------:R-:W-:-:S03]  /*0800*/  VIADD R21, R21, 0x80 ;  /* 0x0000008015157836 */ /* 0x000fc60000000000 */
[----:B------:R-:W-:-:S05]  /*0810*/  IADD3 R10, P0, R10, UR6, RZ ;  /* 0x000000060a0a7c10 */ /* 0x000fca000ff1e0ff */
[----:B------:R-:W-:-:S05]  /*0820*/  IMAD.X R11, RZ, RZ, UR7, P0 ;  /* 0x00000007ff0b7e24 */ /* 0x000fca00080e06ff */
[----:B------:R0:W-:Y:S03]  /*0830*/  STG.E.U8 desc[UR4][R10.64], R6 ;  /* 0x000000060a007986 */ /* 0x0001e6000c101104 */
.L_x_1721:
[----:B------:R-:W-:-:S13]  /*0840*/  ISETP.GE.AND P0, PT, R21, R19, PT ;  /* 0x000000131500720c */ /* 0x000fda0003f06270 */
[----:B------:R-:W-:Y:S05]  /*0850*/  @P0 BRA `(.L_x_1723) ;  /* 0x0000000000380947 */ /* 0x000fea0003800000 */
[----:B0-----:R-:W-:Y:S01]  /*0860*/  IMAD.IADD R10, R18, 0x1, R21 ;  /* 0x00000001120a7824 */ /* 0x001fe200078e0215 */
[----:B------:R-:W-:Y:S01]  /*0870*/  ULDC.64 UR6, c[0x0][0x218] ;  /* 0x0000860000067ab9 */ /* 0x000fe20000000a00 */
[----:B------:R-:W-:-:S03]  /*0880*/  VIADD R21, R21, 0x80 ;  /* 0x0000008015157836 */ /* 0x000fc60000000000 */
[----:B------:R-:W-:-:S05]  /*0890*/  IADD3 R10, P0, R10, UR6, RZ ;  /* 0x000000060a0a7c10 */ /* 0x000fca000ff1e0ff */
[----:B------:R-:W-:-:S05]  /*08a0*/  IMAD.X R11, RZ, RZ, UR7, P0 ;  /* 0x00000007ff0b7e24 */ /* 0x000fca00080e06ff */
[----:B------:R1:W-:Y:S03]  /*08b0*/  STG.E.U8 desc[UR4][R10.64], R5 ;  /* 0x000000050a007986 */ /* 0x0003e6000c101104 */
.L_x_1722:
        /* <DEDUP_REMOVED lines=8> */
.L_x_1723:
[----:B------:R-:W-:-:S13]  /*0940*/  ISETP.GE.AND P0, PT, R21, R19, PT ;  /* 0x000000131500720c */ /* 0x000fda0003f06270 */
[----:B------:R-:W-:Y:S05]  /*0950*/  @P0 BREAK B1 ;  /* 0x0000000000010942 */ /* 0x000fea0003800000 */
[----:B------:R-:W-:Y:S05]  /*0960*/  @P0 BRA `(.L_x_1725) ;  /* 0x0000000000380947 */ /* 0x000fea0003800000 */
[----:B-1----:R-:W-:Y:S01]  /*0970*/  IMAD.IADD R8, R18, 0x1, R21 ;  /* 0x0000000112087824 */ /* 0x002fe200078e0215 */
[----:B------:R-:W-:Y:S01]  /*0980*/  ULDC.64 UR6, c[0x0][0x218] ;  /* 0x0000860000067ab9 */ /* 0x000fe20000000a00 */
[----:B------:R-:W-:-:S03]  /*0990*/  VIADD R21, R21, 0x80 ;  /* 0x0000008015157836 */ /* 0x000fc60000000000 */
[----:B------:R-:W-:-:S05]  /*09a0*/  IADD3 R8, P0, R8, UR6, RZ ;  /* 0x0000000608087c10 */ /* 0x000fca000ff1e0ff */
[----:B------:R-:W-:-:S05]  /*09b0*/  IMAD.X R9, RZ, RZ, UR7, P0 ;  /* 0x00000007ff097e24 */ /* 0x000fca00080e06ff */
[----:B------:R2:W-:Y:S03]  /*09c0*/  STG.E.U8 desc[UR4][R8.64], R7 ;  /* 0x0000000708007986 */ /* 0x0005e6000c101104 */
.L_x_1724:
[----:B------:R-:W-:Y:S05]  /*09d0*/  BSYNC B1 ;  /* 0x0000000000017941 */ /* 0x000fea0003800000 */
.L_x_1720:
[----:B------:R-:W-:-:S13]  /*09e0*/  ISETP.GE.AND P0, PT, R21, R19, PT ;  /* 0x000000131500720c */ /* 0x000fda0003f06270 */
[----:B--2---:R-:W0:Y:S01]  /*09f0*/  @!P0 LDC.64 R8, c[0x0][0x218] ;  /* 0x00008600ff088b82 */ /* 0x004e220000000a00 */
[----:B------:R-:W-:Y:S02]  /*0a00*/  @!P0 IMAD.IADD R7, R18, 0x1, R21 ;  /* 0x0000000112078824 */ /* 0x000fe400078e0215 */
[----:B------:R-:W-:-:S03]  /*0a10*/  @!P0 VIADD R21, R21, 0x80 ;  /* 0x0000008015158836 */ /* 0x000fc60000000000 */
[----:B0-----:R-:W-:-:S05]  /*0a20*/  @!P0 IADD3 R6, P1, R7, R8, RZ ;  /* 0x0000000807068210 */ /* 0x001fca0007f3e0ff */
[----:B------:R-:W-:-:S05]  /*0a30*/  @!P0 IMAD.X R7, RZ, RZ, R9, P1 ;  /* 0x000000ffff078224 */ /* 0x000fca00008e0609 */
[----:B------:R2:W-:Y:S03]  /*0a40*/  @!P0 STG.E.U8 desc[UR4][R6.64], R4 ;  /* 0x0000000406008986 */ /* 0x0005e6000c101104 */
.L_x_1725:
[----:B------:R-:W-:Y:S05]  /*0a50*/  BSYNC B0 ;  /* 0x0000000000007941 */ /* 0x000fea0003800000 */
.L_x_1719:
[----:B------:R-:W-:Y:S05]  /*0a60*/  WARPSYNC.ALL ;  /* 0x0000000000007948 */ /* 0x000fea0003800000 */
[----:B------:R-:W-:-:S13]  /*0a70*/  ISETP.GE.AND P0, PT, R21, R19, PT ;  /* 0x000000131500720c */ /* 0x000fda0003f06270 */
[----:B------:R-:W-:Y:S05]  /*0a80*/  @P0 EXIT ;  /* 0x000000000000094d */ /* 0x000fea0003800000 */
[----:B--2---:R-:W-:Y:S01]  /*0a90*/  IMAD.IADD R4, R18, 0x1, R21 ;  /* 0x0000000112047824 */ /* 0x004fe200078e0215 */
[----:B------:R-:W-:-:S04]  /*0aa0*/  ULDC.64 UR6, c[0x0][0x218] ;  /* 0x0000860000067ab9 */ /* 0x000fc80000000a00 */
[----:B------:R-:W-:-:S05]  /*0ab0*/  IADD3 R4, P0, R4, UR6, RZ ;  /* 0x0000000604047c10 */ /* 0x000fca000ff1e0ff */
[----:B-1----:R-:W-:-:S05]  /*0ac0*/  IMAD.X R5, RZ, RZ, UR7, P0 ;  /* 0x00000007ff057e24 */ /* 0x002fca00080e06ff */
[----:B------:R-:W-:Y:S01]  /*0ad0*/  STG.E.U8 desc[UR4][R4.64], R3 ;  /* 0x0000000304007986 */ /* 0x000fe2000c101104 */
[----:B------:R-:W-:Y:S05]  /*0ae0*/  EXIT ;  /* 0x000000000000794d */ /* 0x000fea0003800000 */
.L_x_1726:
        /* <DEDUP_REMOVED lines=9> */
.L_x_23446:


//--------------------- .text._ZN2at6native29vectorized_elementwise_kernelILi4EZZZNS0_19signbit_kernel_cudaERNS_18TensorIteratorBaseEENKUlvE0_clEvENKUlvE0_clEvEUlfE_St5arrayIPcLm2EEEEviT0_T1_ --------------------------
	.section	.text._ZN2at6native29vectorized_elementwise_kernelILi4EZZZNS0_19signbit_kernel_cudaERNS_18TensorIteratorBaseEENKUlvE0_clEvENKUlvE0_clEvEUlfE_St5arrayIPcLm2EEEEviT0_T1_,"ax",@progbits
	.align	128
        .global         _ZN2at6native29vectorized_elementwise_kernelILi4EZZZNS0_19signbit_kernel_cudaERNS_18TensorIteratorBaseEENKUlvE0_clEvENKUlvE0_clEvEUlfE_St5arrayIPcLm2EEEEviT0_T1_
        .type           _ZN2at6native29vectorized_elementwise_kernelILi4EZZZNS0_19signbit_kernel_cudaERNS_18TensorIteratorBaseEENKUlvE0_clEvENKUlvE0_clEvEUlfE_St5arrayIPcLm2EEEEviT0_T1_,@function
        .size           _ZN2at6native29vectorized_elementwise_kernelILi4EZZZNS0_19signbit_kernel_cudaERNS_18TensorIteratorBaseEENKUlvE0_clEvENKUlvE0_clEvEUlfE_St5arrayIPcLm2EEEEviT0_T1_,(.L_x_23447 - _ZN2at6native29vectorized_elementwise_kernelILi4EZZZNS0_19signbit_kernel_cudaERNS_18TensorIteratorBaseEENKUlvE0_clEvENKUlvE0_clEvEUlfE_St5arrayIPcLm2EEEEviT0_T1_)
        .other          _ZN2at6native29vectorized_elementwise_kernelILi4EZZZNS0_19signbit_kernel_cudaERNS_18TensorIteratorBaseEENKUlvE0_clEvENKUlvE0_clEvEUlfE_St5arrayIPcLm2EEEEviT0_T1_,@"STO_CUDA_ENTRY STV_DEFAULT"
_ZN2at6native29vectorized_elementwise_kernelILi4EZZZNS0_19signbit_kernel_cudaERNS_18TensorIteratorBaseEENKUlvE0_clEvENKUlvE0_clEvEUlfE_St5arrayIPcLm2EEEEviT0_T1_:
.text._ZN2at6native29vectorized_elementwise_kernelILi4EZZZNS0_19signbit_kernel_cudaERNS_18TensorIteratorBaseEENKUlvE0_clEvENKUlvE0_clEvEUlfE_St5arrayIPcLm2EEEEviT0_T1_:
        /* <DEDUP_REMOVED lines=13> */
[----:B------:R-:W2:Y:S04]  /*00d0*/  LDG.E.128 R4, desc[UR4][R12.64] ;  /* 0x000000040c047981 */ /* 0x000ea8000c1e1d00 */
[----:B------:R-:W3:Y:S01]  /*00e0*/  LDG.E.128 R8, desc[UR4][R12.64+0x800] ;  /* 0x000800040c087981 */ /* 0x000ee2000c1e1d00 */
[----:B------:R-:W-:-:S05]  /*00f0*/  IADD3 R18, P0, R18, UR6, RZ ;  /* 0x0000000612127c10 */ /* 0x000fca000ff1e0ff */
[----:B------:R-:W-:Y:S02]  /*0100*/  IMAD.X R19, RZ, RZ, UR7, P0 ;  /* 0x00000007ff137e24 */ /* 0x000fe400080e06ff */
[----:B------:R-:W-:Y:S01]  /*0110*/  IMAD.WIDE R18, R3, 0x4, R18 ;  /* 0x0000000403127825 */ /* 0x000fe200078e0212 */
[----:B--2---:R-:W-:Y:S02]  /*0120*/  SHF.R.U32.HI R4, RZ, 0x1f, R4 ;  /* 0x0000001fff047819 */ /* 0x004fe40000011604 */
[----:B------:R-:W-:Y:S02]  /*0130*/  SHF.R.U32.HI R5, RZ, 0x1f, R5 ;  /* 0x0000001fff057819 */ /* 0x000fe40000011605 */
[----:B---3--:R-:W-:Y:S02]  /*0140*/  SHF.R.U32.HI R8, RZ, 0x1f, R8 ;  /* 0x0000001fff087819 */ /* 0x008fe40000011608 */
[----:B------:R-:W-:Y:S02]  /*0150*/  SHF.R.U32.HI R9, RZ, 0x1f, R9 ;  /* 0x0000001fff097819 */ /* 0x000fe40000011609 */
[----:B------:R-:W-:-:S02]  /*0160*/  PRMT R5, R5, 0x7604, R4 ;  /* 0x0000760405057816 */ /* 0x000fc40000000004 */
[----:B------:R-:W-:Y:S02]  /*0170*/  PRMT R9, R9, 0x7604, R8 ;  /* 0x0000760409097816 */ /* 0x000fe40000000008 */
[----:B------:R-:W-:Y:S02]  /*0180*/  SHF.R.U32.HI R6, RZ, 0x1f, R6 ;  /* 0x0000001fff067819 */ /* 0x000fe40000011606 */
[----:B------:R-:W-:Y:S02]  /*0190*/  SHF.R.U32.HI R10, RZ, 0x1f, R10 ;  /* 0x0000001fff0a7819 */ /* 0x000fe4000001160a */
[----:B------:R-:W-:Y:S02]  /*01a0*/  SHF.R.U32.HI R7, RZ, 0x1f, R7 ;  /* 0x0000001fff077819 */ /* 0x000fe40000011607 */
[----:B------:R-:W-:Y:S02]  /*01b0*/  PRMT R6, R6, 0x7054, R5 ;  /* 0x0000705406067816 */ /* 0x000fe40000000005 */
[----:B------:R-:W-:-:S02]  /*01c0*/  SHF.R.U32.HI R11, RZ, 0x1f, R11 ;  /* 0x0000001fff0b7819 */ /* 0x000fc4000001160b */
[----:B------:R-:W-:Y:S02]  /*01d0*/  PRMT R10, R10, 0x7054, R9 ;  /* 0x000070540a0a7816 */ /* 0x000fe40000000009 */
[----:B------:R-:W-:Y:S02]  /*01e0*/  PRMT R7, R7, 0x654, R6 ;  /* 0x0000065407077816 */ /* 0x000fe40000000006 */
[----:B------:R-:W-:-:S03]  /*01f0*/  PRMT R11, R11, 0x654, R10 ;  /* 0x000006540b0b7816 */ /* 0x000fc6000000000a */
[----:B------:R-:W-:Y:S04]  /*0200*/  STG.E desc[UR4][R18.64], R7 ;  /* 0x0000000712007986 */ /* 0x000fe8000c101904 */
[----:B------:R-:W-:Y:S01]  /*0210*/  STG.E desc[UR4][R18.64+0x200], R11 ;  /* 0x0002000b12007986 */ /* 0x000fe2000c101904 */
[----:B------:R-:W-:Y:S05]  /*0220*/  EXIT ;  /* 0x000000000000794d */ /* 0x000fea0003800000 */
.L_x_1727:
        /* <DEDUP_REMOVED lines=95> */
.L_x_1730:
        /* <DEDUP_REMOVED lines=8> */
.L_x_1731:
        /* <DEDUP_REMOVED lines=8> */
.L_x_1732:
        /* <DEDUP_REMOVED lines=9> */
.L_x_1733:
[----:B------:R-:W-:Y:S05]  /*09b0*/  BSYNC B1 ;  /* 0x0000000000017941 */ /* 0x000fea0003800000 */
.L_x_1729:
[----:B------:R-:W-:-:S13]  /*09c0*/  ISETP.GE.AND P0, PT, R21, R19, PT ;  /* 0x000000131500720c */ /* 0x000fda0003f06270 */
[----:B--2---:R-:W0:Y:S01]  /*09d0*/  @!P0 LDC.64 R8, c[0x0][0x218] ;  /* 0x00008600ff088b82 */ /* 0x004e220000000a00 */
[----:B------:R-:W-:Y:S02]  /*09e0*/  @!P0 IMAD.IADD R7, R18, 0x1, R21 ;  /* 0x0000000112078824 */ /* 0x000fe400078e0215 */
[----:B------:R-:W-:-:S03]  /*09f0*/  @!P0 VIADD R21, R21, 0x80 ;  /* 0x0000008015158836 */ /* 0x000fc60000000000 */
[----:B0-----:R-:W-:-:S05]  /*0a00*/  @!P0 IADD3 R6, P1, R7, R8, RZ ;  /* 0x0000000807068210 */ /* 0x001fca0007f3e0ff */
[----:B------:R-:W-:-:S05]  /*0a10*/  @!P0 IMAD.X R7, RZ, RZ, R9, P1 ;  /* 0x000000ffff078224 */ /* 0x000fca00008e0609 */
[----:B------:R2:W-:Y:S03]  /*0a20*/  @!P0 STG.E.U8 desc[UR4][R6.64], R4 ;  /* 0x0000000406008986 */ /* 0x0005e6000c101104 */
.L_x_1734:
[----:B------:R-:W-:Y:S05]  /*0a30*/  BSYNC B0 ;  /* 0x0000000000007941 */ /* 0x000fea0003800000 */
.L_x_1728:
        /* <DEDUP_REMOVED lines=9> */
.L_x_1735:
        /* <DEDUP_REMOVED lines=11> */
.L_x_23447:


//--------------------- .text._ZN2at6native29vectorized_elementwise_kernelILi8EZZZNS0_19signbit_kernel_cudaERNS_18TensorIteratorBaseEENKUlvE0_clEvENKUlvE0_clEvEUlfE_St5arrayIPcLm2EEEEviT0_T1_ --------------------------
	.section	.text._ZN2at6native29vectorized_elementwise_kernelILi8EZZZNS0_19signbit_kernel_cudaERNS_18TensorIteratorBaseEENKUlvE0_clEvENKUlvE0_clEvEUlfE_St5arrayIPcLm2EEEEviT0_T1_,"ax",@progbits
	.align	128
        .global         _ZN2at6native29vectorized_elementwise_kernelILi8EZZZNS0_19signbit_kernel_cudaERNS_18TensorIteratorBaseEENKUlvE0_clEvENKUlvE0_clEvEUlfE_St5arrayIPcLm2EEEEviT0_T1_
        .type           _ZN2at6native29vectorized_elementwise_kernelILi8EZZZNS0_19signbit_kernel_cudaERNS_18TensorIteratorBaseEENKUlvE0_clEvENKUlvE0_clEvEUlfE_St5arrayIPcLm2EEEEviT0_T1_,@function
        .size           _ZN2at6native29vectorized_elementwise_kernelILi8EZZZNS0_19signbit_kernel_cudaERNS_18TensorIteratorBaseEENKUlvE0_clEvENKUlvE0_clEvEUlfE_St5arrayIPcLm2EEEEviT0_T1_,(.L_x_23448 - _ZN2at6native29vectorized_elementwise_kernelILi8EZZZNS0_19signbit_kernel_cudaERNS_18TensorIteratorBaseEENKUlvE0_clEvENKUlvE0_clEvEUlfE_St5arrayIPcLm2EEEEviT0_T1_)
        .other          _ZN2at6native29vectorized_elementwise_kernelILi8EZZZNS0_19signbit_kernel_cudaERNS_18TensorIteratorBaseEENKUlvE0_clEvENKUlvE0_clEvEUlfE_St5arrayIPcLm2EEEEviT0_T1_,@"STO_CUDA_ENTRY STV_DEFAULT"
_ZN2at6native29vectorized_elementwise_kernelILi8EZZZNS0_19signbit_kernel_cudaERNS_18TensorIteratorBaseEENKUlvE0_clEvENKUlvE0_clEvEUlfE_St5arrayIPcLm2EEEEviT0_T1_:
.text._ZN2at6native29vectorized_elementwise_kernelILi8EZZZNS0_19signbit_kernel_cudaERNS_18TensorIteratorBaseEENKUlvE0_clEvENKUlvE0_clEvEUlfE_St5arrayIPcLm2EEEEviT0_T1_:
        /* <DEDUP_REMOVED lines=20> */
[----:B---3--:R-:W-:Y:S01]  /*0140*/  SHF.R.U32.HI R11, RZ, 0x1f, R11 ;  /* 0x0000001fff0b7819 */ /* 0x008fe2000001160b */
[----:B------:R-:W-:Y:S01]  /*0150*/  IMAD.SHL.U32 R7, R7, 0x100, RZ ;  /* 0x0000010007077824 */ /* 0x000fe200078e00ff */
[----:B------:R-:W-:Y:S01]  /*0160*/  SHF.R.U32.HI R9, RZ, 0x1f, R9 ;  /* 0x0000001fff097819 */ /* 0x000fe20000011609 */
[----:B------:R-:W-:-:S02]  /*0170*/  IMAD.SHL.U32 R5, R5, 0x100, RZ ;  /* 0x0000010005057824 */ /* 0x000fc400078e00ff */
[----:B------:R-:W-:Y:S01]  /*0180*/  IMAD.SHL.U32 R11, R11, 0x100, RZ ;  /* 0x000001000b0b7824 */ /* 0x000fe200078e00ff */
[----:B------:R-:W-:Y:S01]  /*0190*/  LEA.HI R6, R6, R7, RZ, 0x1 ;  /* 0x0000000706067211 */ /* 0x000fe200078f08ff */
[----:B------:R-:W-:Y:S01]  /*01a0*/  IMAD.SHL.U32 R9, R9, 0x100, RZ ;  /* 0x0000010009097824 */ /* 0x000fe200078e00ff */
[----:B------:R-:W-:Y:S02]  /*01b0*/  LEA.HI R5, R4, R5, RZ, 0x1 ;  /* 0x0000000504057211 */ /* 0x000fe400078f08ff */
[----:B------:R-:W-:Y:S02]  /*01c0*/  LEA.HI R10, R10, R11, RZ, 0x1 ;  /* 0x0000000b0a0a7211 */ /* 0x000fe400078f08ff */
[----:B------:R-:W-:Y:S02]  /*01d0*/  LEA.HI R9, R8, R9, RZ, 0x1 ;  /* 0x0000000908097211 */ /* 0x000fe400078f08ff */
[----:B------:R-:W-:Y:S02]  /*01e0*/  PRMT R6, R5, 0x5410, R6 ;  /* 0x0000541005067816 */ /* 0x000fe40000000006 */
[----:B------:R-:W-:-:S05]  /*01f0*/  PRMT R7, R9, 0x5410, R10 ;  /* 0x0000541009077816 */ /* 0x000fca000000000a */
[----:B------:R-:W-:Y:S01]  /*0200*/  STG.E.64 desc[UR4][R18.64], R6 ;  /* 0x0000000612007986 */ /* 0x000fe2000c101b04 */
[----:B------:R-:W-:Y:S05]  /*0210*/  EXIT ;  /* 0x000000000000794d */ /* 0x000fea0003800000 */
.L_x_1736:
        /* <DEDUP_REMOVED lines=95> */
.L_x_1739:
        /* <DEDUP_REMOVED lines=8> */
.L_x_1740:
        /* <DEDUP_REMOVED lines=8> */
.L_x_1741:
        /* <DEDUP_REMOVED lines=9> */
.L_x_1742:
[----:B------:R-:W-:Y:S05]  /*09a0*/  BSYNC B1 ;  /* 0x0000000000017941 */ /* 0x000fea0003800000 */
.L_x_1738:
[----:B------:R-:W-:-:S13]  /*09b0*/  ISETP.GE.AND P0, PT, R21, R19, PT ;  /* 0x000000131500720c */ /* 0x000fda0003f06270 */
[----:B--2---:R-:W0:Y:S01]  /*09c0*/  @!P0 LDC.64 R8, c[0x0][0x218] ;  /* 0x00008600ff088b82 */ /* 0x004e220000000a00 */
[----:B------:R-:W-:Y:S02]  /*09d0*/  @!P0 IMAD.IADD R7, R18, 0x1, R21 ;  /* 0x0000000112078824 */ /* 0x000fe400078e0215 */
[----:B------:R-:W-:-:S03]  /*09e0*/  @!P0 VIADD R21, R21, 0x80 ;  /* 0x0000008015158836 */ /* 0x000fc60000000000 */
[----:B0-----:R-:W-:-:S05]  /*09f0*/  @!P0 IADD3 R6, P1, R7, R8, RZ ;  /* 0x0000000807068210 */ /* 0x001fca0007f3e0ff */
[----:B------:R-:W-:-:S05]  /*0a00*/  @!P0 IMAD.X R7, RZ, RZ, R9, P1 ;  /* 0x000000ffff078224 */ /* 0x000fca00008e0609 */
[----:B------:R2:W-:Y:S03]  /*0a10*/  @!P0 STG.E.U8 desc[UR4][R6.64], R4 ;  /* 0x0000000406008986 */ /* 0x0005e6000c101104 */
.L_x_1743:
[----:B------:R-:W-:Y:S05]  /*0a20*/  BSYNC B0 ;  /* 0x0000000000007941 */ /* 0x000fea0003800000 */
.L_x_1737:
        /* <DEDUP_REMOVED lines=9> */
.L_x_1744:
        /* <DEDUP_REMOVED lines=12> */
.L_x_23448:


//--------------------- .text._ZN2at6native18elementwise_kernelILi128ELi4EZNS0_15gpu_kernel_implIZZZNS0_19signbit_kernel_cudaERNS_18TensorIteratorBaseEENKUlvE0_clEvENKUlvE_clEvEUldE_EEvS4_RKT_EUliE_EEviT1_ --------------------------
	.section	.text._ZN2at6native18elementwise_kernelILi128ELi4EZNS0_15gpu_kernel_implIZZZNS0_19signbit_kernel_cudaERNS_18TensorIteratorBaseEENKUlvE0_clEvENKUlvE_clEvEUldE_EEvS4_RKT_EUliE_EEviT1_,"ax",@progbits
	.align	128
        .global         _ZN2at6native18elementwise_kernelILi128ELi4EZNS0_15gpu_kernel_implIZZZNS0_19signbit_kernel_cudaERNS_18TensorIteratorBaseEENKUlvE0_clEvENKUlvE_clEvEUldE_EEvS4_RKT_EUliE_EEviT1_
        .type           _ZN2at6native18elementwise_kernelILi128ELi4EZNS0_15gpu_kernel_implIZZZNS0_19signbit_kernel_cudaERNS_18TensorIteratorBaseEENKUlvE0_clEvENKUlvE_clEvEUldE_EEvS4_RKT_EUliE_EEviT1_,@function
        .size           _ZN2at6native18elementwise_kernelILi128ELi4EZNS0_15gpu_kernel_implIZZZNS0_19signbit_kernel_cudaERNS_18TensorIteratorBaseEENKUlvE0_clEvENKUlvE_clEvEUldE_EEvS4_RKT_EUliE_EEviT1_,(.L_x_23449 - _ZN2at6native18elementwise_kernelILi128ELi4EZNS0_15gpu_kernel_implIZZZNS0_19signbit_kernel_cudaERNS_18TensorIteratorBaseEENKUlvE0_clEvENKUlvE_clEvEUldE_EEvS4_RKT_EUliE_EEviT1_)
        .other          _ZN2at6native18elementwise_kernelILi128ELi4EZNS0_15gpu_kernel_implIZZZNS0_19signbit_kernel_cudaERNS_18TensorIteratorBaseEENKUlvE0_clEvENKUlvE_clEvEUldE_EEvS4_RKT_EUliE_EEviT1_,@"STO_CUDA_ENTRY STV_DEFAULT"
_ZN2at6native18elementwise_kernelILi128ELi4EZNS0_15gpu_kernel_implIZZZNS0_19signbit_kernel_cudaERNS_18TensorIteratorBaseEENKUlvE0_clEvENKUlvE_clEvEUldE_EEvS4_RKT_EUliE_EEviT1_:
.text._ZN2at6native18elementwise_kernelILi128ELi4EZNS0_15gpu_kernel_implIZZZNS0_19signbit_kernel_cudaERNS_18TensorIteratorBaseEENKUlvE0_clEvENKUlvE_clEvEUldE_EEvS4_RKT_EUliE_EEviT1_:
        /* <DEDUP_REMOVED lines=313> */
.L_x_1747:
        /* <DEDUP_REMOVED lines=19> */
[----:B--2---:R-:W0:Y:S01]  /*14c0*/  I2F.F64.S16 R2, R2 ;  /* 0x0000000200027312 */ /* 0x004e220000101c00 */
[----:B------:R-:W-:Y:S05]  /*14d0*/  BRA `(.L_x_1753) ;  /* 0x0000000c00787947 */ /* 0x000fea0003800000 */
.L_x_1751:
[----:B------:R-:W2:Y:S02]  /*14e0*/  LDG.E.U8 R2, desc[UR36][R4.64] ;  /* 0x0000002404027981 */ /* 0x000ea4000c1e1100 */
[----:B--2---:R-:W0:Y:S01]  /*14f0*/  I2F.F64.U16 R2, R2 ;  /* 0x0000000200027312 */ /* 0x004e220000101800 */
[----:B------:R-:W-:Y:S05]  /*1500*/  BRA `(.L_x_1753) ;  /* 0x0000000c006c7947 */ /* 0x000fea0003800000 */
.L_x_1750:
[----:B------:R-:W-:-:S13]  /*1510*/  ISETP.NE.AND P0, PT, R2, 0x2, PT ;  /* 0x000000020200780c */ /* 0x000fda0003f05270 */
[----:B------:R-:W-:Y:S05]  /*1520*/  @!P0 BRA `(.L_x_1754) ;  /* 0x0000000000288947 */ /* 0x000fea0003800000 */
[----:B------:R-:W-:-:S13]  /*1530*/  ISETP.NE.AND P0, PT, R2, 0x3, PT ;  /* 0x000000030200780c */ /* 0x000fda0003f05270 */
[----:B------:R-:W-:Y:S05]  /*1540*/  @!P0 BRA `(.L_x_1755) ;  /* 0x0000000000148947 */ /* 0x000fea0003800000 */
[----:B------:R-:W-:-:S13]  /*1550*/  ISETP.NE.AND P0, PT, R2, 0x4, PT ;  /* 0x000000040200780c */ /* 0x000fda0003f05270 */
[----:B------:R-:W-:Y:S05]  /*1560*/  @P0 BRA `(.L_x_1752) ;  /* 0x0000000800f80947 */ /* 0x000fea0003800000 */
[----:B------:R-:W2:Y:S02]  /*1570*/  LDG.E.64 R2, desc[UR36][R4.64] ;  /* 0x0000002404027981 */ /* 0x000ea4000c1e1b00 */
[----:B--2---:R-:W0:Y:S01]  /*1580*/  I2F.F64.S64 R2, R2 ;  /* 0x0000000200027312 */ /* 0x004e220000301c00 */
[----:B------:R-:W-:Y:S05]  /*1590*/  BRA `(.L_x_1753) ;  /* 0x0000000c00487947 */ /* 0x000fea0003800000 */
.L_x_1755:
[----:B------:R-:W2:Y:S02]  /*15a0*/  LDG.E R2, desc[UR36][R4.64] ;  /* 0x0000002404027981 */ /* 0x000ea4000c1e1900 */
[----:B--2---:R-:W0:Y:S01]  /*15b0*/  I2F.F64 R2, R2 ;  /* 0x0000000200027312 */ /* 0x004e220000201c00 */
[----:B------:R-:W-:Y:S05]  /*15c0*/  BRA `(.L_x_1753) ;  /* 0x0000000c003c7947 */ /* 0x000fea0003800000 */
.L_x_1754:
[----:B------:R-:W2:Y:S02]  /*15d0*/  LDG.E.U16 R2, desc[UR36][R4.64] ;  /* 0x0000002404027981 */ /* 0x000ea4000c1e1500 */
[----:B--2---:R-:W0:Y:S01]  /*15e0*/  I2F.F64.S16 R2, R2 ;  /* 0x0000000200027312 */ /* 0x004e220000101c00 */
[----:B------:R-:W-:Y:S05]  /*15f0*/  BRA `(.L_x_1753) ;  /* 0x0000000c00307947 */ /* 0x000fea0003800000 */
.L_x_1749:
[----:B------:R-:W-:-:S13]  /*1600*/  ISETP.GT.AND P0, PT, R2, 0x6, PT ;  /* 0x000000060200780c */ /* 0x000fda0003f04270 */
[----:B------:R-:W-:Y:S05]  /*1610*/  @P0 BRA `(.L_x_1756) ;  /* 0x0000000000340947 */ /* 0x000fea0003800000 */
[----:B------:R-:W-:-:S13]  /*1620*/  ISETP.NE.AND P0, PT, R2, 0x5, PT ;  /* 0x000000050200780c */ /* 0x000fda0003f05270 */
[----:B------:R-:W-:Y:S05]  /*1630*/  @!P0 BRA `(.L_x_1757) ;  /* 0x0000000000188947 */ /* 0x000fea0003800000 */
[----:B------:R-:W-:-:S13]  /*1640*/  ISETP.NE.AND P0, PT, R2, 0x6, PT ;  /* 0x000000060200780c */ /* 0x000fda0003f05270 */
[----:B------:R-:W-:Y:S05]  /*1650*/  @P0 BRA `(.L_x_1752) ;  /* 0x0000000800bc0947 */ /* 0x000fea0003800000 */
[----:B------:R-:W2:Y:S02]  /*1660*/  LDG.E R2, desc[UR36][R4.64] ;  /* 0x0000002404027981 */ /* 0x000ea4000c1e1900 */
[----:B--2---:R-:W-:-:S06]  /*1670*/  FMUL.FTZ R2, R2, 1 ;  /* 0x3f80000002027820 */ /* 0x004fcc0000410000 */
[----:B------:R-:W0:Y:S01]  /*1680*/  F2F.F64.F32 R2, R2 ;  /* 0x0000000200027310 */ /* 0x000e220000201800 */
[----:B------:R-:W-:Y:S05]  /*1690*/  BRA `(.L_x_1753) ;  /* 0x0000000c00087947 */ /* 0x000fea0003800000 */
.L_x_1757:
[----:B------:R-:W2:Y:S02]  /*16a0*/  LDG.E.U16 R0, desc[UR36][R4.64] ;  /* 0x0000002404007981 */ /* 0x000ea4000c1e1500 */
[----:B--2---:R-:W-:-:S05]  /*16b0*/  HADD2.F32 R0, -RZ, R0.H0_H0 ;  /* 0x20000000ff007230 */ /* 0x004fca0000004100 */
[----:B------:R-:W-:-:S04]  /*16c0*/  FMUL.FTZ R0, R0, 1 ;  /* 0x3f80000000007820 */ /* 0x000fc80000410000 */
[----:B------:R0:W1:Y:S01]  /*16d0*/  F2F.F64.F32 R2, R0 ;  /* 0x0000000000027310 */ /* 0x0000620000201800 */
[----:B------:R-:W-:Y:S05]  /*16e0*/  BRA `(.L_x_1753) ;  /* 0x0000000800f47947 */ /* 0x000fea0003800000 */
.L_x_1756:
[----:B------:R-:W-:-:S13]  /*16f0*/  ISETP.NE.AND P0, PT, R2, 0x7, PT ;  /* 0x000000070200780c */ /* 0x000fda0003f05270 */
[----:B------:R-:W-:Y:S05]  /*1700*/  @!P0 BRA `(.L_x_1758) ;  /* 0x0000000000348947 */ /* 0x000fea0003800000 */
        /* <DEDUP_REMOVED lines=8> */
.L_x_1759:
[----:B------:R-:W2:Y:S02]  /*1790*/  LDG.E.U16 R4, desc[UR36][R4.64] ;  /* 0x0000002404047981 */ /* 0x000ea4000c1e1500 */
[----:B--2---:R-:W-:-:S05]  /*17a0*/  HADD2.F32 R0, -RZ, R4.H0_H0 ;  /* 0x20000004ff007230 */ /* 0x004fca0000004100 */
[----:B------:R-:W-:-:S04]  /*17b0*/  FMUL.FTZ R0, R0, 1 ;  /* 0x3f80000000007820 */ /* 0x000fc80000410000 */
[----:B------:R0:W1:Y:S01]  /*17c0*/  F2F.F64.F32 R2, R0 ;  /* 0x0000000000027310 */ /* 0x0000620000201800 */
[----:B------:R-:W-:Y:S05]  /*17d0*/  BRA `(.L_x_1753) ;  /* 0x0000000800b87947 */ /* 0x000fea0003800000 */
.L_x_1758:
[----:B------:R0:W5:Y:S01]  /*17e0*/  LDG.E R3, desc[UR36][R4.64+0x4] ;  /* 0x0000042404037981 */ /* 0x000162000c1e1900 */
[----:B------:R-:W-:Y:S05]  /*17f0*/  BRA `(.L_x_1753) ;  /* 0x0000000800b07947 */ /* 0x000fea0003800000 */
.L_x_1748:
        /* <DEDUP_REMOVED lines=10> */
[----:B------:R-:W-:Y:S01]  /*18a0*/  FSEL R3, RZ, 1.875, !P0 ;  /* 0x3ff00000ff037808 */ /* 0x000fe20004000000 */
[----:B------:R-:W-:Y:S08]  /*18b0*/  BRA `(.L_x_1753) ;  /* 0x0000000800807947 */ /* 0x000ff00003800000 */
.L_x_1762:
[----:B------:R0:W5:Y:S01]  /*18c0*/  LDG.E R3, desc[UR36][R4.64+0x4] ;  /* 0x0000042404037981 */ /* 0x000162000c1e1900 */
[----:B------:R-:W-:Y:S05]  /*18d0*/  BRA `(.L_x_1753) ;  /* 0x0000000800787947 */ /* 0x000fea0003800000 */
.L_x_1761:
        /* <DEDUP_REMOVED lines=24> */
[----:B------:R-:W-:-:S05]  /*1a60*/  LOP3.LUT R3, R3, 0x80000000, R0, 0xf8, !PT ;  /* 0x8000000003037812 */ /* 0x000fca00078ef800 */
[----:B------:R-:W-:-:S06]  /*1a70*/  FMUL.FTZ R2, R3, 1 ;  /* 0x3f80000003027820 */ /* 0x000fcc0000410000 */
[----:B------:R-:W0:Y:S01]  /*1a80*/  F2F.F64.F32 R2, R2 ;  /* 0x0000000200027310 */ /* 0x000e220000201800 */
[----:B------:R-:W-:Y:S05]  /*1a90*/  BRA `(.L_x_1753) ;  /* 0x0000000800087947 */ /* 0x000fea0003800000 */
.L_x_1764:
[----:B------:R-:W2:Y:S02]  /*1aa0*/  LDG.E.U8 R3, desc[UR36][R4.64] ;  /* 0x0000002404037981 */ /* 0x000ea4000c1e1100 */
[----:B--2---:R-:W-:-:S05]  /*1ab0*/  IMAD.SHL.U32 R0, R3, 0x2000000, RZ ;  /* 0x0200000003007824 */ /* 0x004fca00078e00ff */
[----:B------:R-:W-:-:S13]  /*1ac0*/  ISETP.GE.U32.AND P0, PT, R0, 0x8000000, PT ;  /* 0x080000000000780c */ /* 0x000fda0003f06070 */
[C---:B------:R-:W-:Y:S02]  /*1ad0*/  @!P0 IMAD.SHL.U32 R0, R3.reuse, 0x100, RZ ;  /* 0x0000010003008824 */ /* 0x040fe400078e00ff */
[C---:B------:R-:W-:Y:S02]  /*1ae0*/  @P0 IMAD.SHL.U32 R2, R3.reuse, 0x200000, RZ ;  /* 0x0020000003020824 */ /* 0x040fe400078e00ff */
[----:B------:R-:W-:Y:S01]  /*1af0*/  IMAD.SHL.U32 R3, R3, 0x1000000, RZ ;  /* 0x0100000003037824 */ /* 0x000fe200078e00ff */
[----:B------:R-:W-:Y:S02]  /*1b00*/  @!P0 LOP3.LUT R0, R0, 0x7f00, RZ, 0xc0, !PT ;  /* 0x00007f0000008812 */ /* 0x000fe400078ec0ff */
[----:B------:R-:W-:Y:S02]  /*1b10*/  @P0 LOP3.LUT R2, R2, 0x70000000, RZ, 0xfc, !PT ;  /* 0x7000000002020812 */ /* 0x000fe400078efcff */
[----:B------:R-:W-:-:S03]  /*1b20*/  @!P0 LOP3.LUT R0, R0, 0x3f000000, RZ, 0xfc, !PT ;  /* 0x3f00000000008812 */ /* 0x000fc600078efcff */
[----:B------:R-:W-:Y:S02]  /*1b30*/  @P0 FMUL.FTZ R2, R2, 1.9259299443872358531e-34 ;  /* 0x0780000002020820 */ /* 0x000fe40000410000 */
[----:B------:R-:W-:-:S05]  /*1b40*/  @!P0 FADD.FTZ R2, R0, -0.5 ;  /* 0xbf00000000028421 */ /* 0x000fca0000010000 */
[----:B------:R-:W-:-:S05]  /*1b50*/  LOP3.LUT R2, R2, 0x80000000, R3, 0xf8, !PT ;  /* 0x8000000002027812 */ /* 0x000fca00078ef803 */
[----:B------:R-:W-:-:S06]  /*1b60*/  FMUL.FTZ R2, R2, 1 ;  /* 0x3f80000002027820 */ /* 0x000fcc0000410000 */
[----:B------:R-:W0:Y:S01]  /*1b70*/  F2F.F64.F32 R2, R2 ;  /* 0x0000000200027310 */ /* 0x000e220000201800 */
[----:B------:R-:W-:Y:S05]  /*1b80*/  BRA `(.L_x_1753) ;  /* 0x0000000400cc7947 */ /* 0x000fea0003800000 */
.L_x_1763:
[----:B------:R-:W2:Y:S02]  /*1b90*/  LDG.E.U16 R0, desc[UR36][R4.64] ;  /* 0x0000002404007981 */ /* 0x000ea4000c1e1500 */
[----:B--2---:R-:W-:-:S04]  /*1ba0*/  IMAD.U32 R0, R0, 0x10000, RZ ;  /* 0x0001000000007824 */ /* 0x004fc800078e00ff */
[----:B------:R-:W-:-:S04]  /*1bb0*/  FMUL.FTZ R0, R0, 1 ;  /* 0x3f80000000007820 */ /* 0x000fc80000410000 */
[----:B------:R0:W1:Y:S01]  /*1bc0*/  F2F.F64.F32 R2, R0 ;  /* 0x0000000000027310 */ /* 0x0000620000201800 */
[----:B------:R-:W-:Y:S05]  /*1bd0*/  BRA `(.L_x_1753) ;  /* 0x0000000400b87947 */ /* 0x000fea0003800000 */
.L_x_1760:
        /* <DEDUP_REMOVED lines=9> */
[----:B--2---:R-:W0:Y:S01]  /*1c70*/  I2F.F64.U16 R2, R2 ;  /* 0x0000000200027312 */ /* 0x004e220000101800 */
[----:B------:R-:W-:Y:S05]  /*1c80*/  BRA `(.L_x_1753) ;  /* 0x00000004008c7947 */ /* 0x000fea0003800000 */
.L_x_1767:
        /* <DEDUP_REMOVED lines=21> */
.L_x_1771:
[----:B------:R-:W-:Y:S05]  /*1de0*/  BSYNC B1 ;  /* 0x0000000000017941 */ /* 0x000fea0003800000 */
.L_x_1770:
[----:B------:R-:W-:Y:S02]  /*1df0*/  LEA R3, R0, 0x3b800000, 0x17 ;  /* 0x3b80000000037811 */ /* 0x000fe400078eb8ff */
[----:B------:R-:W-:-:S04]  /*1e00*/  SHF.L.U32 R0, R2, 0x14, RZ ;  /* 0x0000001402007819 */ /* 0x000fc800000006ff */
[----:B------:R-:W-:-:S07]  /*1e10*/  LOP3.LUT R0, R3, R0, R4, 0xfe, !PT ;  /* 0x0000000003007212 */ /* 0x000fce00078efe04 */
.L_x_1769:
[----:B------:R-:W-:Y:S05]  /*1e20*/  BSYNC B0 ;  /* 0x0000000000007941 */ /* 0x000fea0003800000 */
.L_x_1768:
[----:B------:R-:W-:-:S04]  /*1e30*/  FMUL.FTZ R0, R0, 1 ;  /* 0x3f80000000007820 */ /* 0x000fc80000410000 */
[----:B------:R1:W2:Y:S01]  /*1e40*/  F2F.F64.F32 R2, R0 ;  /* 0x0000000000027310 */ /* 0x0002a20000201800 */
[----:B------:R-:W-:Y:S05]  /*1e50*/  BRA `(.L_x_1753) ;  /* 0x0000000400187947 */ /* 0x000fea0003800000 */
.L_x_1766:
        /* <DEDUP_REMOVED lines=21> */
.L_x_1775:
[----:B------:R-:W-:Y:S05]  /*1fb0*/  BSYNC B1 ;  /* 0x0000000000017941 */ /* 0x000fea0003800000 */
.L_x_1774:
[----:B------:R-:W-:Y:S01]  /*1fc0*/  LEA R3, R0, 0x37800000, 0x17 ;  /* 0x3780000000037811 */ /* 0x000fe200078eb8ff */
[----:B------:R-:W-:-:S05]  /*1fd0*/  IMAD.SHL.U32 R0, R2, 0x200000, RZ ;  /* 0x0020000002007824 */ /* 0x000fca00078e00ff */
[----:B------:R-:W-:-:S07]  /*1fe0*/  LOP3.LUT R0, R3, R0, R4, 0xfe, !PT ;  /* 0x0000000003007212 */ /* 0x000fce00078efe04 */
.L_x_1773:
[----:B------:R-:W-:Y:S05]  /*1ff0*/  BSYNC B0 ;  /* 0x0000000000007941 */ /* 0x000fea0003800000 */
.L_x_1772:
[----:B------:R-:W-:-:S04]  /*2000*/  FMUL.FTZ R0, R0, 1 ;  /* 0x3f80000000007820 */ /* 0x000fc80000410000 */
[----:B------:R3:W4:Y:S01]  /*2010*/  F2F.F64.F32 R2, R0 ;  /* 0x0000000000027310 */ /* 0x0007220000201800 */
[----:B------:R-:W-:Y:S05]  /*2020*/  BRA `(.L_x_1753) ;  /* 0x0000000000a47947 */ /* 0x000fea0003800000 */
.L_x_1765:
        /* <DEDUP_REMOVED lines=14> */
.L_x_1779:
[----:B------:R-:W-:Y:S05]  /*2110*/  BSYNC B0 ;  /* 0x0000000000007941 */ /* 0x000fea0003800000 */
.L_x_1778:
[----:B------:R-:W-:-:S04]  /*2120*/  FMUL.FTZ R0, R0, 1 ;  /* 0x3f80000000007820 */ /* 0x000fc80000410000 */
[----:B------:R0:W1:Y:S01]  /*2130*/  F2F.F64.F32 R2, R0 ;  /* 0x0000000000027310 */ /* 0x0000620000201800 */
[----:B------:R-:W-:Y:S05]  /*2140*/  BRA `(.L_x_1753) ;  /* 0x00000000005c7947 */ /* 0x000fea0003800000 */
.L_x_1752:
        /* <DEDUP_REMOVED lines=16> */
.L_x_1780:
[----:B------:R-:W-:Y:S01]  /*2250*/  IMAD.MOV.U32 R3, RZ, RZ, RZ ;  /* 0x000000ffff037224 */ /* 0x000fe200078e00ff */
[----:B------:R-:W-:Y:S06]  /*2260*/  BRA `(.L_x_1753) ;  /* 0x0000000000147947 */ /* 0x000fec0003800000 */
.L_x_1777:
[----:B------:R-:W2:Y:S02]  /*2270*/  LDG.E.64 R2, desc[UR36][R4.64] ;  /* 0x0000002404027981 */ /* 0x000ea4000c1e1b00 */
[----:B--2---:R-:W0:Y:S01]  /*2280*/  I2F.F64.U64 R2, R2 ;  /* 0x0000000200027312 */ /* 0x004e220000301800 */
[----:B------:R-:W-:Y:S05]  /*2290*/  BRA `(.L_x_1753) ;  /* 0x0000000000087947 */ /* 0x000fea0003800000 */
.L_x_1776:
[----:B------:R-:W2:Y:S02]  /*22a0*/  LDG.E R2, desc[UR36][R4.64] ;  /* 0x0000002404027981 */ /* 0x000ea4000c1e1900 */
[----:B--2---:R-:W0:Y:S02]  /*22b0*/  I2F.F64.U32 R2, R2 ;  /* 0x0000000200027312 */ /* 0x004e240000201800 */
.L_x_1753:
[----:B0-----:R-:W3:Y:S01]  /*22c0*/  LDC.U8 R4, c[0x0][0x421] ;  /* 0x00010840ff047b82 */ /* 0x001ee20000000000 */
[----:B-12-45:R-:W-:Y:S02]  /*22d0*/  SHF.R.U32.HI R2, RZ, 0x1f, R3 ;  /* 0x0000001fff027819 */ /* 0x036fe40000011603 */
[----:B---3--:R-:W-:-:S04]  /*22e0*/  PRMT R0, R4, 0x9910, RZ ;  /* 0x0000991004007816 */ /* 0x008fc800000000ff */
        /* <DEDUP_REMOVED lines=12> */
.L_x_1784:
[----:B------:R3:W-:Y:S01]  /*23b0*/  STG.E.U8 desc[UR36][R16.64], R2 ;  /* 0x0000000210007986 */ /* 0x0007e2000c101124 */
[----:B------:R-:W-:Y:S05]  /*23c0*/  BRA `(.L_x_1786) ;  /* 0x0000000c00487947 */ /* 0x000fea0003800000 */
.L_x_1783:
        /* <DEDUP_REMOVED lines=9> */
.L_x_1788:
[----:B------:R1:W-:Y:S01]  /*2460*/  STG.E desc[UR36][R16.64], R2 ;  /* 0x0000000210007986 */ /* 0x0003e2000c101924 */
[----:B------:R-:W-:Y:S05]  /*2470*/  BRA `(.L_x_1786) ;  /* 0x0000000c001c7947 */ /* 0x000fea0003800000 */
.L_x_1787:
[----:B------:R2:W-:Y:S01]  /*2480*/  STG.E.U16 desc[UR36][R16.64], R2 ;  /* 0x0000000210007986 */ /* 0x0005e2000c101524 */
[----:B------:R-:W-:Y:S05]  /*2490*/  BRA `(.L_x_1786) ;  /* 0x0000000c00147947 */ /* 0x000fea0003800000 */
.L_x_1782:
        /* <DEDUP_REMOVED lines=9> */
.L_x_1790:
[----:B------:R-:W0:Y:S02]  /*2530*/  I2F.S16 R0, R2 ;  /* 0x0000000200007306 */ /* 0x000e240000101400 */
[----:B0-----:R-:W-:-:S05]  /*2540*/  F2FP.F16.F32.PACK_AB R0, RZ, R0 ;  /* 0x00000000ff00723e */ /* 0x001fca00000000ff */
[----:B------:R0:W-:Y:S01]  /*2550*/  STG.E.U16 desc[UR36][R16.64], R0 ;  /* 0x0000000010007986 */ /* 0x0001e2000c101524 */
[----:B------:R-:W-:Y:S05]  /*2560*/  BRA `(.L_x_1786) ;  /* 0x0000000800e07947 */ /* 0x000fea0003800000 */
.L_x_1789:
        /* <DEDUP_REMOVED lines=10> */
.L_x_1792:
[----:B------:R-:W0:Y:S02]  /*2610*/  I2F.S16 R2, R2 ;  /* 0x0000000200027306 */ /* 0x000e240000101400 */
[----:B0-----:R-:W-:-:S04]  /*2620*/  F2FP.F16.F32.PACK_AB R3, RZ, R2 ;  /* 0x00000002ff03723e */ /* 0x001fc800000000ff */
[----:B------:R-:W-:-:S05]  /*2630*/  PRMT R3, R3, 0x5410, RZ ;  /* 0x0000541003037816 */ /* 0x000fca00000000ff */
[----:B------:R0:W-:Y:S01]  /*2640*/  STG.E desc[UR36][R16.64], R3 ;  /* 0x0000000310007986 */ /* 0x0001e2000c101924 */
[----:B------:R-:W-:Y:S05]  /*2650*/  BRA `(.L_x_1786) ;  /* 0x0000000800a47947 */ /* 0x000fea0003800000 */
.L_x_1791:
[----:B------:R-:W0:Y:S02]  /*2660*/  I2F.F64.S16 R2, R2 ;  /* 0x0000000200027312 */ /* 0x000e240000101c00 */
[----:B0-----:R0:W-:Y:S01]  /*2670*/  STG.E.64 desc[UR36][R16.64], R2 ;  /* 0x0000000210007986 */ /* 0x0011e2000c101b24 */
[----:B------:R-:W-:Y:S05]  /*2680*/  BRA `(.L_x_1786) ;  /* 0x0000000800987947 */ /* 0x000fea0003800000 */
.L_x_1781:
        /* <DEDUP_REMOVED lines=10> */
.L_x_1795:
[----:B------:R-:W0:Y:S01]  /*2730*/  I2F.F64.S16 R4, R2 ;  /* 0x0000000200047312 */ /* 0x000e220000101c00 */
[----:B------:R-:W-:-:S05]  /*2740*/  CS2R R6, SRZ ;  /* 0x0000000000067805 */ /* 0x000fca000001ff00 */
[----:B0-----:R0:W-:Y:S01]  /*2750*/  STG.E.128 desc[UR36][R16.64], R4 ;  /* 0x0000000410007986 */ /* 0x0011e2000c101d24 */
[----:B------:R-:W-:Y:S05]  /*2760*/  BRA `(.L_x_1786) ;  /* 0x0000000800607947 */ /* 0x000fea0003800000 */
.L_x_1794:
        /* <DEDUP_REMOVED lines=21> */
.L_x_1799:
[----:B------:R-:W-:Y:S05]  /*28c0*/  BSYNC B0 ;  /* 0x0000000000007941 */ /* 0x000fea0003800000 */
.L_x_1798:
[----:B------:R-:W-:-:S05]  /*28d0*/  LOP3.LUT R3, R0, R3, RZ, 0xfc, !PT ;  /* 0x0000000300037212 */ /* 0x000fca00078efcff */
[----:B------:R0:W-:Y:S01]  /*28e0*/  STG.E.U8 desc[UR36][R16.64], R3 ;  /* 0x0000000310007986 */ /* 0x0001e2000c101124 */
[----:B------:R-:W-:Y:S05]  /*28f0*/  BRA `(.L_x_1786) ;  /* 0x0000000400fc7947 */ /* 0x000fea0003800000 */
.L_x_1797:
        /* <DEDUP_REMOVED lines=13> */
.L_x_1801:
[----:B------:R-:W-:Y:S01]  /*29d0*/  IMAD.MOV.U32 R0, RZ, RZ, 0x7f ;  /* 0x0000007fff007424 */ /* 0x000fe200078e00ff */
[----:B------:R-:W-:-:S04]  /*29e0*/  ISETP.GT.U32.AND P0, PT, R3, 0x7f800000, PT ;  /* 0x7f8000000300780c */ /* 0x000fc80003f04070 */
[----:B------:R-:W-:-:S09]  /*29f0*/  SEL R0, R0, 0x7c, P0 ;  /* 0x0000007c00007807 */ /* 0x000fd20000000000 */
.L_x_1802:
[----:B------:R-:W-:Y:S05]  /*2a00*/  BSYNC B0 ;  /* 0x0000000000007941 */ /* 0x000fea0003800000 */
.L_x_1800:
[----:B------:R-:W-:-:S04]  /*2a10*/  LOP3.LUT R2, R5, 0x80000000, RZ, 0xc0, !PT ;  /* 0x8000000005027812 */ /* 0x000fc800078ec0ff */
[----:B------:R-:W-:-:S04]  /*2a20*/  SHF.R.U32.HI R3, RZ, 0x18, R2 ;  /* 0x00000018ff037819 */ /* 0x000fc80000011602 */
[----:B------:R-:W-:-:S05]  /*2a30*/  LOP3.LUT R3, R0, R3, RZ, 0xfc, !PT ;  /* 0x0000000300037212 */ /* 0x000fca00078efcff */
[----:B------:R0:W-:Y:S01]  /*2a40*/  STG.E.U8 desc[UR36][R16.64], R3 ;  /* 0x0000000310007986 */ /* 0x0001e2000c101124 */
[----:B------:R-:W-:Y:S05]  /*2a50*/  BRA `(.L_x_1786) ;  /* 0x0000000400a47947 */ /* 0x000fea0003800000 */
.L_x_1796:
[----:B------:R-:W0:Y:S02]  /*2a60*/  I2F.S16 R0, R2 ;  /* 0x0000000200007306 */ /* 0x000e240000101400 */
[----:B0-----:R-:W-:-:S05]  /*2a70*/  F2FP.BF16.F32.PACK_AB R0, RZ, R0 ;  /* 0x00000000ff00723e */ /* 0x001fca00000010ff */
[----:B------:R0:W-:Y:S01]  /*2a80*/  STG.E.U16 desc[UR36][R16.64], R0 ;  /* 0x0000000010007986 */ /* 0x0001e2000c101524 */
[----:B------:R-:W-:Y:S05]  /*2a90*/  BRA `(.L_x_1786) ;  /* 0x0000000400947947 */ /* 0x000fea0003800000 */
.L_x_1793:
        /* <DEDUP_REMOVED lines=10> */
.L_x_1805:
        /* <DEDUP_REMOVED lines=17> */
.L_x_1808:
[----:B------:R-:W-:-:S04]  /*2c50*/  LOP3.LUT R2, R5, 0x80000000, RZ, 0xc0, !PT ;  /* 0x8000000005027812 */ /* 0x000fc800078ec0ff */
[----:B------:R-:W-:-:S04]  /*2c60*/  SHF.R.U32.HI R3, RZ, 0x18, R2 ;  /* 0x00000018ff037819 */ /* 0x000fc80000011602 */
[----:B------:R-:W-:-:S04]  /*2c70*/  LOP3.LUT R0, R0, R3, RZ, 0xfc, !PT ;  /* 0x0000000300007212 */ /* 0x000fc800078efcff */
[----:B------:R-:W-:-:S07]  /*2c80*/  PRMT R8, R0, 0x7610, R8 ;  /* 0x0000761000087816 */ /* 0x000fce0000000008 */
.L_x_1807:
[----:B------:R-:W-:Y:S05]  /*2c90*/  BSYNC B0 ;  /* 0x0000000000007941 */ /* 0x000fea0003800000 */
.L_x_1806:
[----:B------:R0:W-:Y:S01]  /*2ca0*/  STG.E.U8 desc[UR36][R16.64], R8 ;  /* 0x0000000810007986 */ /* 0x0001e2000c101124 */
[----:B------:R-:W-:Y:S05]  /*2cb0*/  BRA `(.L_x_1786) ;  /* 0x00000004000c7947 */ /* 0x000fea0003800000 */
.L_x_1804:
        /* <DEDUP_REMOVED lines=17> */
.L_x_1811:
[----:B------:R-:W-:-:S04]  /*2dd0*/  LOP3.LUT R2, R5, 0x80000000, RZ, 0xc0, !PT ;  /* 0x8000000005027812 */ /* 0x000fc800078ec0ff */
[----:B------:R-:W-:-:S04]  /*2de0*/  SHF.R.U32.HI R3, RZ, 0x18, R2 ;  /* 0x00000018ff037819 */ /* 0x000fc80000011602 */
[----:B------:R-:W-:-:S04]  /*2df0*/  LOP3.LUT R0, R0, R3, RZ, 0xfc, !PT ;  /* 0x0000000300007212 */ /* 0x000fc800078efcff */
[----:B------:R-:W-:-:S07]  /*2e00*/  PRMT R8, R0, 0x7610, R8 ;  /* 0x0000761000087816 */ /* 0x000fce0000000008 */
.L_x_1810:
[----:B------:R-:W-:Y:S05]  /*2e10*/  BSYNC B0 ;  /* 0x0000000000007941 */ /* 0x000fea0003800000 */
.L_x_1809:
[----:B------:R0:W-:Y:S01]  /*2e20*/  STG.E.U8 desc[UR36][R16.64], R8 ;  /* 0x0000000810007986 */ /* 0x0001e2000c101124 */
[----:B------:R-:W-:Y:S05]  /*2e30*/  BRA `(.L_x_1786) ;  /* 0x0000000000ac7947 */ /* 0x000fea0003800000 */
.L_x_1803:
        /* <DEDUP_REMOVED lines=22> */
.L_x_1785:
[----:B------:R-:W-:Y:S01]  /*2fa0*/  MOV R2, 0x0 ;  /* 0x0000000000027802 */ /* 0x000fe20000000f00 */
[----:B------:R-:W-:Y:S01]  /*2fb0*/  ULDC.64 UR4, c[0x4][0x198] ;  /* 0x0100660000047ab9 */ /* 0x000fe20000000a00 */
[----:B------:R-:W-:Y:S01]  /*2fc0*/  ULDC.64 UR6, c[0x4][0x1a0] ;  /* 0x0100680000067ab9 */ /* 0x000fe20000000a00 */
[----:B------:R-:W-:Y:S01]  /*2fd0*/  IMAD.U32 R4, RZ, RZ, UR4 ;  /* 0x00000004ff047e24 */ /* 0x000fe2000f8e00ff */
[----:B------:R-:W-:Y:S01]  /*2fe0*/  MOV R7, UR7 ;  /* 0x0000000700077c02 */ /* 0x000fe20008000f00 */
[----:B------:R-:W-:Y:S01]  /*2ff0*/  IMAD.U32 R5, RZ, RZ, UR5 ;  /* 0x00000005ff057e24 */ /* 0x000fe2000f8e00ff */
[----:B------:R-:W0:Y:S01]  /*3000*/  LDC.64 R2, c[0x4][R2] ;  /* 0x0100000002027b82 */ /* 0x000e220000000a00 */
[----:B------:R-:W-:Y:S01]  /*3010*/  ULDC.64 UR4, c[0x4][0x10] ;  /* 0x0100040000047ab9 */ /* 0x000fe20000000a00 */
[----:B------:R-:W-:Y:S02]  /*3020*/  IMAD.U32 R6, RZ, RZ, UR6 ;  /* 0x00000006ff067e24 */ /* 0x000fe4000f8e00ff */
[----:B------:R-:W-:-:S02]  /*3030*/  IMAD.U32 R10, RZ, RZ, UR4 ;  /* 0x00000004ff0a7e24 */ /* 0x000fc4000f8e00ff */
[----:B------:R-:W-:Y:S02]  /*3040*/  IMAD.U32 R11, RZ, RZ, UR5 ;  /* 0x00000005ff0b7e24 */ /* 0x000fe4000f8e00ff */
[----:B------:R-:W-:Y:S02]  /*3050*/  IMAD.MOV.U32 R8, RZ, RZ, 0x65 ;  /* 0x00000065ff087424 */ /* 0x000fe400078e00ff */
[----:B------:R-:W-:Y:S02]  /*3060*/  IMAD.MOV.U32 R12, RZ, RZ, 0x1 ;  /* 0x00000001ff0c7424 */ /* 0x000fe400078e00ff */
[----:B------:R-:W-:-:S07]  /*3070*/  IMAD.MOV.U32 R13, RZ, RZ, RZ ;  /* 0x000000ffff0d7224 */ /* 0x000fce00078e00ff */
[----:B------:R-:W-:-:S07]  /*3080*/  LEPC R20, `(.L_x_1814) ;  /* 0x000000001014794e */ /* 0x000fce0000000000 */
[----:B0-----:R-:W-:Y:S05]  /*3090*/  CALL.ABS.NOINC R2 ;  /* 0x0000000002007343 */ /* 0x001fea0003c00000 */
.L_x_1814:
[----:B------:R-:W-:Y:S05]  /*30a0*/  BRA `(.L_x_1786) ;  /* 0x0000000000107947 */ /* 0x000fea0003800000 */
.L_x_1813:
[----:B------:R-:W-:-:S05]  /*30b0*/  IMAD.MOV.U32 R3, RZ, RZ, RZ ;  /* 0x000000ffff037224 */ /* 0x000fca00078e00ff */
[----:B------:R0:W-:Y:S01]  /*30c0*/  STG.E.64 desc[UR36][R16.64], R2 ;  /* 0x0000000210007986 */ /* 0x0001e2000c101b24 */
[----:B------:R-:W-:Y:S05]  /*30d0*/  BRA `(.L_x_1786) ;  /* 0x0000000000047947 */ /* 0x000fea0003800000 */
.L_x_1812:
[----:B------:R0:W-:Y:S02]  /*30e0*/  STG.E desc[UR36][R16.64], R2 ;  /* 0x0000000210007986 */ /* 0x0001e4000c101924 */
.L_x_1786:
[----:B------:R-:W-:-:S04]  /*30f0*/  IMAD R18, R23, 0x200, R18 ;  /* 0x0000020017127824 */ /* 0x000fc800078e0212 */
[----:B------:R-:W-:-:S07]  /*3100*/  VIADD R19, R18, 0x80 ;  /* 0x0000008012137836 */ /* 0x000fce0000000000 */
.L_x_1746:
[----:B------:R-:W-:Y:S05]  /*3110*/  BSYNC B6 ;  /* 0x0000000000067941 */ /* 0x000fea0003800000 */
.L_x_1745:
        /* <DEDUP_REMOVED lines=307> */
.L_x_1817:
        /* <DEDUP_REMOVED lines=21> */
.L_x_1821:
[----:B------:R-:W2:Y:S02]  /*45a0*/  LDG.E.U8 R2, desc[UR36][R4.64] ;  /* 0x0000002404027981 */ /* 0x000ea4000c1e1100 */
[----:B--2---:R-:W0:Y:S01]  /*45b0*/  I2F.F64.U16 R2, R2 ;  /* 0x0000000200027312 */ /* 0x004e220000101800 */
[----:B------:R-:W-:Y:S05]  /*45c0*/  BRA `(.L_x_1823) ;  /* 0x0000000c006c7947 */ /* 0x000fea0003800000 */
.L_x_1820:
        /* <DEDUP_REMOVED lines=9> */
.L_x_1825:
[----:B------:R-:W2:Y:S02]  /*4660*/  LDG.E R2, desc[UR36][R4.64] ;  /* 0x0000002404027981 */ /* 0x000ea4000c1e1900 */
[----:B--2---:R-:W0:Y:S01]  /*4670*/  I2F.F64 R2, R2 ;  /* 0x0000000200027312 */ /* 0x004e220000201c00 */
[----:B------:R-:W-:Y:S05]  /*4680*/  BRA `(.L_x_1823) ;  /* 0x0000000c003c7947 */ /* 0x000fea0003800000 */
.L_x_1824:
[----:B------:R-:W2:Y:S02]  /*4690*/  LDG.E.U16 R2, desc[UR36][R4.64] ;  /* 0x0000002404027981 */ /* 0x000ea4000c1e1500 */
[----:B--2---:R-:W0:Y:S01]  /*46a0*/  I2F.F64.S16 R2, R2 ;  /* 0x0000000200027312 */ /* 0x004e220000101c00 */
[----:B------:R-:W-:Y:S05]  /*46b0*/  BRA `(.L_x_1823) ;  /* 0x0000000c00307947 */ /* 0x000fea0003800000 */
.L_x_1819:
        /* <DEDUP_REMOVED lines=10> */
.L_x_1827:
[----:B------:R-:W2:Y:S02]  /*4760*/  LDG.E.U16 R0, desc[UR36][R4.64] ;  /* 0x0000002404007981 */ /* 0x000ea4000c1e1500 */
[----:B--2---:R-:W-:-:S05]  /*4770*/  HADD2.F32 R0, -RZ, R0.H0_H0 ;  /* 0x20000000ff007230 */ /* 0x004fca0000004100 */
[----:B------:R-:W-:-:S04]  /*4780*/  FMUL.FTZ R0, R0, 1 ;  /* 0x3f80000000007820 */ /* 0x000fc80000410000 */
[----:B------:R0:W1:Y:S01]  /*4790*/  F2F.F64.F32 R2, R0 ;  /* 0x0000000000027310 */ /* 0x0000620000201800 */
[----:B------:R-:W-:Y:S05]  /*47a0*/  BRA `(.L_x_1823) ;  /* 0x0000000800f47947 */ /* 0x000fea0003800000 */
.L_x_1826:
        /* <DEDUP_REMOVED lines=10> */
.L_x_1829:
[----:B------:R-:W2:Y:S02]  /*4850*/  LDG.E.U16 R4, desc[UR36][R4.64] ;  /* 0x0000002404047981 */ /* 0x000ea4000c1e1500 */
[----:B--2---:R-:W-:-:S05]  /*4860*/  HADD2.F32 R0, -RZ, R4.H0_H0 ;  /* 0x20000004ff007230 */ /* 0x004fca0000004100 */
[----:B------:R-:W-:-:S04]  /*4870*/  FMUL.FTZ R0, R0, 1 ;  /* 0x3f80000000007820 */ /* 0x000fc80000410000 */
[----:B------:R0:W1:Y:S01]  /*4880*/  F2F.F64.F32 R2, R0 ;  /* 0x0000000000027310 */ /* 0x0000620000201800 */
[----:B------:R-:W-:Y:S05]  /*4890*/  BRA `(.L_x_1823) ;  /* 0x0000000800b87947 */ /* 0x000fea0003800000 */
.L_x_1828:
[----:B------:R0:W5:Y:S01]  /*48a0*/  LDG.E R3, desc[UR36][R4.64+0x4] ;  /* 0x0000042404037981 */ /* 0x000162000c1e1900 */
[----:B------:R-:W-:Y:S05]  /*48b0*/  BRA `(.L_x_1823) ;  /* 0x0000000800b07947 */ /* 0x000fea0003800000 */
.L_x_1818:
        /* <DEDUP_REMOVED lines=12> */
.L_x_1832:
[----:B------:R0:W5:Y:S01]  /*4980*/  LDG.E R3, desc[UR36][R4.64+0x4] ;  /* 0x0000042404037981 */ /* 0x000162000c1e1900 */
[----:B------:R-:W-:Y:S05]  /*4990*/  BRA `(.L_x_1823) ;  /* 0x0000000800787947 */ /* 0x000fea0003800000 */
.L_x_1831:
        /* <DEDUP_REMOVED lines=28> */
.L_x_1834:
[----:B------:R-:W2:Y:S02]  /*4b60*/  LDG.E.U8 R3, desc[UR36][R4.64] ;  /* 0x0000002404037981 */ /* 0x000ea4000c1e1100 */
[----:B--2---:R-:W-:-:S04]  /*4b70*/  SHF.L.U32 R0, R3, 0x19, RZ ;  /* 0x0000001903007819 */ /* 0x004fc800000006ff */
        /* <DEDUP_REMOVED lines=13> */
.L_x_1833:
[----:B------:R-:W2:Y:S02]  /*4c50*/  LDG.E.U16 R0, desc[UR36][R4.64] ;  /* 0x0000002404007981 */ /* 0x000ea4000c1e1500 */
[----:B--2---:R-:W-:-:S04]  /*4c60*/  IMAD.U32 R0, R0, 0x10000, RZ ;  /* 0x0001000000007824 */ /* 0x004fc800078e00ff */
[----:B------:R-:W-:-:S04]  /*4c70*/  FMUL.FTZ R0, R0, 1 ;  /* 0x3f80000000007820 */ /* 0x000fc80000410000 */
[----:B------:R0:W1:Y:S01]  /*4c80*/  F2F.F64.F32 R2, R0 ;  /* 0x0000000000027310 */ /* 0x0000620000201800 */
[----:B------:R-:W-:Y:S05]  /*4c90*/  BRA `(.L_x_1823) ;  /* 0x0000000400b87947 */ /* 0x000fea0003800000 */
.L_x_1830:
        /* <DEDUP_REMOVED lines=11> */
.L_x_1837:
        /* <DEDUP_REMOVED lines=21> */
.L_x_1841:
[----:B------:R-:W-:Y:S05]  /*4ea0*/  BSYNC B1 ;  /* 0x0000000000017941 */ /* 0x000fea0003800000 */
.L_x_1840:
[----:B------:R-:W-:Y:S01]  /*4eb0*/  LEA R3, R0, 0x3b800000, 0x17 ;  /* 0x3b80000000037811 */ /* 0x000fe200078eb8ff */
[----:B------:R-:W-:-:S05]  /*4ec0*/  IMAD.SHL.U32 R0, R2, 0x100000, RZ ;  /* 0x0010000002007824 */ /* 0x000fca00078e00ff */
[----:B------:R-:W-:-:S07]  /*4ed0*/  LOP3.LUT R0, R3, R0, R4, 0xfe, !PT ;  /* 0x0000000003007212 */ /* 0x000fce00078efe04 */
.L_x_1839:
[----:B------:R-:W-:Y:S05]  /*4ee0*/  BSYNC B0 ;  /* 0x0000000000007941 */ /* 0x000fea0003800000 */
.L_x_1838:
[----:B------:R-:W-:-:S04]  /*4ef0*/  FMUL.FTZ R0, R0, 1 ;  /* 0x3f80000000007820 */ /* 0x000fc80000410000 */
[----:B------:R1:W2:Y:S01]  /*4f00*/  F2F.F64.F32 R2, R0 ;  /* 0x0000000000027310 */ /* 0x0002a20000201800 */
[----:B------:R-:W-:Y:S05]  /*4f10*/  BRA `(.L_x_1823) ;  /* 0x0000000400187947 */ /* 0x000fea0003800000 */
.L_x_1836:
        /* <DEDUP_REMOVED lines=21> */
.L_x_1845:
[----:B------:R-:W-:Y:S05]  /*5070*/  BSYNC B1 ;  /* 0x0000000000017941 */ /* 0x000fea0003800000 */
.L_x_1844:
[----:B------:R-:W-:Y:S01]  /*5080*/  LEA R3, R0, 0x37800000, 0x17 ;  /* 0x3780000000037811 */ /* 0x000fe200078eb8ff */
[----:B------:R-:W-:-:S05]  /*5090*/  IMAD.SHL.U32 R0, R2, 0x200000, RZ ;  /* 0x0020000002007824 */ /* 0x000fca00078e00ff */
[----:B------:R-:W-:-:S07]  /*50a0*/  LOP3.LUT R0, R3, R0, R4, 0xfe, !PT ;  /* 0x0000000003007212 */ /* 0x000fce00078efe04 */
.L_x_1843:
[----:B------:R-:W-:Y:S05]  /*50b0*/  BSYNC B0 ;  /* 0x0000000000007941 */ /* 0x000fea0003800000 */
.L_x_1842:
[----:B------:R-:W-:-:S04]  /*50c0*/  FMUL.FTZ R0, R0, 1 ;  /* 0x3f80000000007820 */ /* 0x000fc80000410000 */
[----:B------:R3:W4:Y:S01]  /*50d0*/  F2F.F64.F32 R2, R0 ;  /* 0x0000000000027310 */ /* 0x0007220000201800 */
[----:B------:R-:W-:Y:S05]  /*50e0*/  BRA `(.L_x_1823) ;  /* 0x0000000000a47947 */ /* 0x000fea0003800000 */
.L_x_1835:
        /* <DEDUP_REMOVED lines=14> */
.L_x_1849:
[----:B------:R-:W-:Y:S05]  /*51d0*/  BSYNC B0 ;  /* 0x0000000000007941 */ /* 0x000fea0003800000 */
.L_x_1848:
[----:B------:R-:W-:-:S04]  /*51e0*/  FMUL.FTZ R0, R0, 1 ;  /* 0x3f80000000007820 */ /* 0x000fc80000410000 */
[----:B------:R0:W1:Y:S01]  /*51f0*/  F2F.F64.F32 R2, R0 ;  /* 0x0000000000027310 */ /* 0x0000620000201800 */
[----:B------:R-:W-:Y:S05]  /*5200*/  BRA `(.L_x_1823) ;  /* 0x00000000005c7947 */ /* 0x000fea0003800000 */
.L_x_1822:
        /* <DEDUP_REMOVED lines=16> */
.L_x_1850:
[----:B------:R-:W-:Y:S01]  /*5310*/  IMAD.MOV.U32 R3, RZ, RZ, RZ ;  /* 0x000000ffff037224 */ /* 0x000fe200078e00ff */
[----:B------:R-:W-:Y:S06]  /*5320*/  BRA `(.L_x_1823) ;  /* 0x0000000000147947 */ /* 0x000fec0003800000 */
.L_x_1847:
[----:B------:R-:W2:Y:S02]  /*5330*/  LDG.E.64 R2, desc[UR36][R4.64] ;  /* 0x0000002404027981 */ /* 0x000ea4000c1e1b00 */
[----:B--2---:R-:W0:Y:S01]  /*5340*/  I2F.F64.U64 R2, R2 ;  /* 0x0000000200027312 */ /* 0x004e220000301800 */
[----:B------:R-:W-:Y:S05]  /*5350*/  BRA `(.L_x_1823) ;  /* 0x0000000000087947 */ /* 0x000fea0003800000 */
.L_x_1846:
[----:B------:R-:W2:Y:S02]  /*5360*/  LDG.E R2, desc[UR36][R4.64] ;  /* 0x0000002404027981 */ /* 0x000ea4000c1e1900 */
[----:B--2---:R-:W0:Y:S02]  /*5370*/  I2F.F64.U32 R2, R2 ;  /* 0x0000000200027312 */ /* 0x004e240000201800 */
.L_x_1823:
        /* <DEDUP_REMOVED lines=15> */
.L_x_1854:
[----:B------:R0:W-:Y:S01]  /*5470*/  STG.E.U8 desc[UR36][R16.64], R2 ;  /* 0x0000000210007986 */ /* 0x0001e2000c101124 */
[----:B------:R-:W-:Y:S05]  /*5480*/  BRA `(.L_x_1856) ;  /* 0x0000000c00487947 */ /* 0x000fea0003800000 */
.L_x_1853:
        /* <DEDUP_REMOVED lines=9> */
.L_x_1858:
[----:B------:R0:W-:Y:S01]  /*5520*/  STG.E desc[UR36][R16.64], R2 ;  /* 0x0000000210007986 */ /* 0x0001e2000c101924 */
[----:B------:R-:W-:Y:S05]  /*5530*/  BRA `(.L_x_1856) ;  /* 0x0000000c001c7947 */ /* 0x000fea0003800000 */
.L_x_1857:
[----:B------:R0:W-:Y:S01]  /*5540*/  STG.E.U16 desc[UR36][R16.64], R2 ;  /* 0x0000000210007986 */ /* 0x0001e2000c101524 */
[----:B------:R-:W-:Y:S05]  /*5550*/  BRA `(.L_x_1856) ;  /* 0x0000000c00147947 */ /* 0x000fea0003800000 */
.L_x_1852:
        /* <DEDUP_REMOVED lines=9> */
.L_x_1860:
[----:B------:R-:W0:Y:S02]  /*55f0*/  I2F.S16 R0, R2 ;  /* 0x0000000200007306 */ /* 0x000e240000101400 */
[----:B0-----:R-:W-:-:S05]  /*5600*/  F2FP.F16.F32.PACK_AB R0, RZ, R0 ;  /* 0x00000000ff00723e */ /* 0x001fca00000000ff */
[----:B------:R0:W-:Y:S01]  /*5610*/  STG.E.U16 desc[UR36][R16.64], R0 ;  /* 0x0000000010007986 */ /* 0x0001e2000c101524 */
[----:B------:R-:W-:Y:S05]  /*5620*/  BRA `(.L_x_1856) ;  /* 0x0000000800e07947 */ /* 0x000fea0003800000 */
.L_x_1859:
        /* <DEDUP_REMOVED lines=10> */
.L_x_1862:
[----:B------:R-:W0:Y:S02]  /*56d0*/  I2F.S16 R2, R2 ;  /* 0x0000000200027306 */ /* 0x000e240000101400 */
[----:B0-----:R-:W-:-:S04]  /*56e0*/  F2FP.F16.F32.PACK_AB R3, RZ, R2 ;  /* 0x00000002ff03723e */ /* 0x001fc800000000ff */
[----:B------:R-:W-:-:S05]  /*56f0*/  PRMT R3, R3, 0x5410, RZ ;  /* 0x0000541003037816 */ /* 0x000fca00000000ff */
[----:B------:R0:W-:Y:S01]  /*5700*/  STG.E desc[UR36][R16.64], R3 ;  /* 0x0000000310007986 */ /* 0x0001e2000c101924 */
[----:B------:R-:W-:Y:S05]  /*5710*/  BRA `(.L_x_1856) ;  /* 0x0000000800a47947 */ /* 0x000fea0003800000 */
.L_x_1861:
[----:B------:R-:W0:Y:S02]  /*5720*/  I2F.F64.S16 R2, R2 ;  /* 0x0000000200027312 */ /* 0x000e240000101c00 */
[----:B0-----:R0:W-:Y:S01]  /*5730*/  STG.E.64 desc[UR36][R16.64], R2 ;  /* 0x0000000210007986 */ /* 0x0011e2000c101b24 */
[----:B------:R-:W-:Y:S05]  /*5740*/  BRA `(.L_x_1856) ;  /* 0x0000000800987947 */ /* 0x000fea0003800000 */
.L_x_1851:
        /* <DEDUP_REMOVED lines=10> */
.L_x_1865:
[----:B------:R-:W0:Y:S01]  /*57f0*/  I2F.F64.S16 R4, R2 ;  /* 0x0000000200047312 */ /* 0x000e220000101c00 */
[----:B------:R-:W-:-:S05]  /*5800*/  CS2R R6, SRZ ;  /* 0x0000000000067805 */ /* 0x000fca000001ff00 */
[----:B0-----:R0:W-:Y:S01]  /*5810*/  STG.E.128 desc[UR36][R16.64], R4 ;  /* 0x0000000410007986 */ /* 0x0011e2000c101d24 */
[----:B------:R-:W-:Y:S05]  /*5820*/  BRA `(.L_x_1856) ;  /* 0x0000000800607947 */ /* 0x000fea0003800000 */
.L_x_1864:
        /* <DEDUP_REMOVED lines=21> */
.L_x_1869:
[----:B------:R-:W-:Y:S05]  /*5980*/  BSYNC B0 ;  /* 0x0000000000007941 */ /* 0x000fea0003800000 */
.L_x_1868:
[----:B------:R-:W-:-:S05]  /*5990*/  LOP3.LUT R3, R0, R3, RZ, 0xfc, !PT ;  /* 0x0000000300037212 */ /* 0x000fca00078efcff */
[----:B------:R0:W-:Y:S01]  /*59a0*/  STG.E.U8 desc[UR36][R16.64], R3 ;  /* 0x0000000310007986 */ /* 0x0001e2000c101124 */
[----:B------:R-:W-:Y:S05]  /*59b0*/  BRA `(.L_x_1856) ;  /* 0x0000000400fc7947 */ /* 0x000fea0003800000 */
.L_x_1867:
        /* <DEDUP_REMOVED lines=13> */
.L_x_1871:
[----:B------:R-:W-:Y:S01]  /*5a90*/  IMAD.MOV.U32 R0, RZ, RZ, 0x7f ;  /* 0x0000007fff007424 */ /* 0x000fe200078e00ff */
[----:B------:R-:W-:-:S04]  /*5aa0*/  ISETP.GT.U32.AND P0, PT, R3, 0x7f800000, PT ;  /* 0x7f8000000300780c */ /* 0x000fc80003f04070 */
[----:B------:R-:W-:-:S09]  /*5ab0*/  SEL R0, R0, 0x7c, P0 ;  /* 0x0000007c00007807 */ /* 0x000fd20000000000 */
.L_x_1872:
[----:B------:R-:W-:Y:S05]  /*5ac0*/  BSYNC B0 ;  /* 0x0000000000007941 */ /* 0x000fea0003800000 */
.L_x_1870:
[----:B------:R-:W-:-:S04]  /*5ad0*/  LOP3.LUT R2, R5, 0x80000000, RZ, 0xc0, !PT ;  /* 0x8000000005027812 */ /* 0x000fc800078ec0ff */
[----:B------:R-:W-:-:S04]  /*5ae0*/  SHF.R.U32.HI R3, RZ, 0x18, R2 ;  /* 0x00000018ff037819 */ /* 0x000fc80000011602 */
[----:B------:R-:W-:-:S05]  /*5af0*/  LOP3.LUT R3, R0, R3, RZ, 0xfc, !PT ;  /* 0x0000000300037212 */ /* 0x000fca00078efcff */
[----:B------:R0:W-:Y:S01]  /*5b00*/  STG.E.U8 desc[UR36][R16.64], R3 ;  /* 0x0000000310007986 */ /* 0x0001e2000c101124 */
[----:B------:R-:W-:Y:S05]  /*5b10*/  BRA `(.L_x_1856) ;  /* 0x0000000400a47947 */ /* 0x000fea0003800000 */
.L_x_1866:
[----:B------:R-:W0:Y:S02]  /*5b20*/  I2F.S16 R0, R2 ;  /* 0x0000000200007306 */ /* 0x000e240000101400 */
[----:B0-----:R-:W-:-:S05]  /*5b30*/  F2FP.BF16.F32.PACK_AB R0, RZ, R0 ;  /* 0x00000000ff00723e */ /* 0x001fca00000010ff */
[----:B------:R0:W-:Y:S01]  /*5b40*/  STG.E.U16 desc[UR36][R16.64], R0 ;  /* 0x0000000010007986 */ /* 0x0001e2000c101524 */
[----:B------:R-:W-:Y:S05]  /*5b50*/  BRA `(.L_x_1856) ;  /* 0x0000000400947947 */ /* 0x000fea0003800000 */
.L_x_1863:
        /* <DEDUP_REMOVED lines=10> */
.L_x_1875:
[----:B------:R-:W0:Y:S01]  /*5c00*/  I2F.S16 R5, R2 ;  /* 0x0000000200057306 */ /* 0x000e220000101400 */
[----:B------:R-:W-:Y:S01]  /*5c10*/  BSSY B0, `(.L_x_1876) ;  /* 0x0000014000007945 */ /* 0x000fe20003800000 */
[----:B------:R-:W-:Y:S01]  /*5c20*/  HFMA2.MMA R8, -RZ, RZ, 0, 7.62939453125e-06 ;  /* 0x00000080ff087435 */ /* 0x000fe200000001ff */
        /* <DEDUP_REMOVED lines=14> */
.L_x_1878:
[----:B------:R-:W-:-:S04]  /*5d10*/  LOP3.LUT R2, R5, 0x80000000, RZ, 0xc0, !PT ;  /* 0x8000000005027812 */ /* 0x000fc800078ec0ff */
[----:B------:R-:W-:-:S04]  /*5d20*/  SHF.R.U32.HI R3, RZ, 0x18, R2 ;  /* 0x00000018ff037819 */ /* 0x000fc80000011602 */
[----:B------:R-:W-:-:S04]  /*5d30*/  LOP3.LUT R0, R0, R3, RZ, 0xfc, !PT ;  /* 0x0000000300007212 */ /* 0x000fc800078efcff */
[----:B------:R-:W-:-:S07]  /*5d40*/  PRMT R8, R0, 0x7610, R8 ;  /* 0x0000761000087816 */ /* 0x000fce0000000008 */
.L_x_1877:
[----:B------:R-:W-:Y:S05]  /*5d50*/  BSYNC B0 ;  /* 0x0000000000007941 */ /* 0x000fea0003800000 */
.L_x_1876:
[----:B------:R3:W-:Y:S01]  /*5d60*/  STG.E.U8 desc[UR36][R16.64], R8 ;  /* 0x0000000810007986 */ /* 0x0007e2000c101124 */
[----:B------:R-:W-:Y:S05]  /*5d70*/  BRA `(.L_x_1856) ;  /* 0x00000004000c7947 */ /* 0x000fea0003800000 */
.L_x_1874:
        /* <DEDUP_REMOVED lines=17> */
.L_x_1881:
[----:B------:R-:W-:-:S04]  /*5e90*/  LOP3.LUT R2, R5, 0x80000000, RZ, 0xc0, !PT ;  /* 0x8000000005027812 */ /* 0x000fc800078ec0ff */
[----:B------:R-:W-:-:S04]  /*5ea0*/  SHF.R.U32.HI R3, RZ, 0x18, R2 ;  /* 0x00000018ff037819 */ /* 0x000fc80000011602 */
[----:B------:R-:W-:-:S04]  /*5eb0*/  LOP3.LUT R0, R0, R3, RZ, 0xfc, !PT ;  /* 0x0000000300007212 */ /* 0x000fc800078efcff */
[----:B------:R-:W-:-:S07]  /*5ec0*/  PRMT R8, R0, 0x7610, R8 ;  /* 0x0000761000087816 */ /* 0x000fce0000000008 */
.L_x_1880:
[----:B------:R-:W-:Y:S05]  /*5ed0*/  BSYNC B0 ;  /* 0x0000000000007941 */ /* 0x000fea0003800000 */
.L_x_1879:
[----:B------:R0:W-:Y:S01]  /*5ee0*/  STG.E.U8 desc[UR36][R16.64], R8 ;  /* 0x0000000810007986 */ /* 0x0001e2000c101124 */
[----:B------:R-:W-:Y:S05]  /*5ef0*/  BRA `(.L_x_1856) ;  /* 0x0000000000ac7947 */ /* 0x000fea0003800000 */
.L_x_1873:
        /* <DEDUP_REMOVED lines=22> */
.L_x_1855:
        /* <DEDUP_REMOVED lines=16> */
.L_x_1884:
[----:B------:R-:W-:Y:S05]  /*6160*/  BRA `(.L_x_1856) ;  /* 0x0000000000107947 */ /* 0x000fea0003800000 */
.L_x_1883:
[----:B------:R-:W-:-:S05]  /*6170*/  IMAD.MOV.U32 R3, RZ, RZ, RZ ;  /* 0x000000ffff037224 */ /* 0x000fca00078e00ff */
[----:B------:R2:W-:Y:S01]  /*6180*/  STG.E.64 desc[UR36][R16.64], R2 ;  /* 0x0000000210007986 */ /* 0x0005e2000c101b24 */
[----:B------:R-:W-:Y:S05]  /*6190*/  BRA `(.L_x_1856) ;  /* 0x0000000000047947 */ /* 0x000fea0003800000 */
.L_x_1882:
[----:B------:R0:W-:Y:S02]  /*61a0*/  STG.E desc[UR36][R16.64], R2 ;  /* 0x0000000210007986 */ /* 0x0001e4000c101924 */
.L_x_1856:
[----:B------:R-:W-:-:S07]  /*61b0*/  VIADD R19, R19, 0x80 ;  /* 0x0000008013137836 */ /* 0x000fce0000000000 */
.L_x_1816:
[----:B------:R-:W-:Y:S05]  /*61c0*/  BSYNC B6 ;  /* 0x0000000000067941 */ /* 0x000fea0003800000 */
.L_x_1815:
        /* <DEDUP_REMOVED lines=301> */
[----:B------:R-:W-:-:S04]  /*74a0*/  SHF.R.U32.HI R2, RZ, UR5, R2 ;  /* 0x00000005ff027c19 */ /* 0x000fc80008011602 */
[----:B------:R-:W-:-:S05]  /*74b0*/  IADD3 R3, -R2, RZ, RZ ;  /* 0x000000ff02037210 */ /* 0x000fca0007ffe1ff */
[----:B------:R-:W-:Y:S01]  /*74c0*/  IMAD R5, R3, UR4, R5 ;  /* 0x0000000403057c24 */ /* 0x000fe2000f8e0205 */
[----:B------:R-:W-:-:S03]  /*74d0*/  ULDC.64 UR4, c[0x0][0x408] ;  /* 0x0001020000047ab9 */ /* 0x000fc60000000a00 */
[C---:B------:R-:W-:Y:S02]  /*74e0*/  IMAD R16, R5.reuse, UR4, R16 ;  /* 0x0000000405107c24 */ /* 0x040fe4000f8e0210 */
[----:B------:R-:W-:-:S07]  /*74f0*/  IMAD R0, R5, UR5, R0 ;  /* 0x0000000505007c24 */ /* 0x000fce000f8e0200 */
.L_x_1887:
        /* <DEDUP_REMOVED lines=21> */
.L_x_1891:
[----:B------:R-:W2:Y:S02]  /*7650*/  LDG.E.U8 R2, desc[UR36][R4.64] ;  /* 0x0000002404027981 */ /* 0x000ea4000c1e1100 */
[----:B--2---:R-:W0:Y:S01]  /*7660*/  I2F.F64.U16 R2, R2 ;  /* 0x0000000200027312 */ /* 0x004e220000101800 */
[----:B------:R-:W-:Y:S05]  /*7670*/  BRA `(.L_x_1893) ;  /* 0x0000000c006c7947 */ /* 0x000fea0003800000 */
.L_x_1890:
        /* <DEDUP_REMOVED lines=9> */
.L_x_1895:
[----:B------:R-:W2:Y:S02]  /*7710*/  LDG.E R2, desc[UR36][R4.64] ;  /* 0x0000002404027981 */ /* 0x000ea4000c1e1900 */
[----:B--2---:R-:W0:Y:S01]  /*7720*/  I2F.F64 R2, R2 ;  /* 0x0000000200027312 */ /* 0x004e220000201c00 */
[----:B------:R-:W-:Y:S05]  /*7730*/  BRA `(.L_x_1893) ;  /* 0x0000000c003c7947 */ /* 0x000fea0003800000 */
.L_x_1894:
[----:B------:R-:W2:Y:S02]  /*7740*/  LDG.E.U16 R2, desc[UR36][R4.64] ;  /* 0x0000002404027981 */ /* 0x000ea4000c1e1500 */
[----:B--2---:R-:W0:Y:S01]  /*7750*/  I2F.F64.S16 R2, R2 ;  /* 0x0000000200027312 */ /* 0x004e220000101c00 */
[----:B------:R-:W-:Y:S05]  /*7760*/  BRA `(.L_x_1893) ;  /* 0x0000000c00307947 */ /* 0x000fea0003800000 */
.L_x_1889:
        /* <DEDUP_REMOVED lines=10> */
.L_x_1897:
[----:B------:R-:W2:Y:S02]  /*7810*/  LDG.E.U16 R0, desc[UR36][R4.64] ;  /* 0x0000002404007981 */ /* 0x000ea4000c1e1500 */
[----:B--2---:R-:W-:-:S05]  /*7820*/  HADD2.F32 R0, -RZ, R0.H0_H0 ;  /* 0x20000000ff007230 */ /* 0x004fca0000004100 */
[----:B------:R-:W-:-:S04]  /*7830*/  FMUL.FTZ R0, R0, 1 ;  /* 0x3f80000000007820 */ /* 0x000fc80000410000 */
[----:B------:R0:W1:Y:S01]  /*7840*/  F2F.F64.F32 R2, R0 ;  /* 0x0000000000027310 */ /* 0x0000620000201800 */
[----:B------:R-:W-:Y:S05]  /*7850*/  BRA `(.L_x_1893) ;  /* 0x0000000800f47947 */ /* 0x000fea0003800000 */
.L_x_1896:
        /* <DEDUP_REMOVED lines=10> */
.L_x_1899:
[----:B------:R-:W2:Y:S02]  /*7900*/  LDG.E.U16 R4, desc[UR36][R4.64] ;  /* 0x0000002404047981 */ /* 0x000ea4000c1e1500 */
[----:B--2---:R-:W-:-:S05]  /*7910*/  HADD2.F32 R0, -RZ, R4.H0_H0 ;  /* 0x20000004ff007230 */ /* 0x004fca0000004100 */
[----:B------:R-:W-:-:S04]  /*7920*/  FMUL.FTZ R0, R0, 1 ;  /* 0x3f80000000007820 */ /* 0x000fc80000410000 */
[----:B------:R0:W1:Y:S01]  /*7930*/  F2F.F64.F32 R2, R0 ;  /* 0x0000000000027310 */ /* 0x0000620000201800 */
[----:B------:R-:W-:Y:S05]  /*7940*/  BRA `(.L_x_1893) ;  /* 0x0000000800b87947 */ /* 0x000fea0003800000 */
.L_x_1898:
[----:B------:R0:W5:Y:S01]  /*7950*/  LDG.E R3, desc[UR36][R4.64+0x4] ;  /* 0x0000042404037981 */ /* 0x000162000c1e1900 */
[----:B------:R-:W-:Y:S05]  /*7960*/  BRA `(.L_x_1893) ;  /* 0x0000000800b07947 */ /* 0x000fea0003800000 */
.L_x_1888:
        /* <DEDUP_REMOVED lines=12> */
.L_x_1902:
[----:B------:R0:W5:Y:S01]  /*7a30*/  LDG.E R3, desc[UR36][R4.64+0x4] ;  /* 0x0000042404037981 */ /* 0x000162000c1e1900 */
[----:B------:R-:W-:Y:S05]  /*7a40*/  BRA `(.L_x_1893) ;  /* 0x0000000800787947 */ /* 0x000fea0003800000 */
.L_x_1901:
        /* <DEDUP_REMOVED lines=28> */
.L_x_1904:
        /* <DEDUP_REMOVED lines=15> */
.L_x_1903:
[----:B------:R-:W2:Y:S02]  /*7d00*/  LDG.E.U16 R0, desc[UR36][R4.64] ;  /* 0x0000002404007981 */ /* 0x000ea4000c1e1500 */
[----:B--2---:R-:W-:-:S04]  /*7d10*/  IMAD.U32 R0, R0, 0x10000, RZ ;  /* 0x0001000000007824 */ /* 0x004fc800078e00ff */
[----:B------:R-:W-:-:S04]  /*7d20*/  FMUL.FTZ R0, R0, 1 ;  /* 0x3f80000000007820 */ /* 0x000fc80000410000 */
[----:B------:R0:W1:Y:S01]  /*7d30*/  F2F.F64.F32 R2, R0 ;  /* 0x0000000000027310 */ /* 0x0000620000201800 */
[----:B------:R-:W-:Y:S05]  /*7d40*/  BRA `(.L_x_1893) ;  /* 0x0000000400b87947 */ /* 0x000fea0003800000 */
.L_x_1900:
        /* <DEDUP_REMOVED lines=11> */
.L_x_1907:
        /* <DEDUP_REMOVED lines=21> */
.L_x_1911:
[----:B------:R-:W-:Y:S05]  /*7f50*/  BSYNC B1 ;  /* 0x0000000000017941 */ /* 0x000fea0003800000 */
.L_x_1910:
[----:B------:R-:W-:Y:S01]  /*7f60*/  LEA R3, R0, 0x3b800000, 0x17 ;  /* 0x3b80000000037811 */ /* 0x000fe200078eb8ff */
[----:B------:R-:W-:-:S05]  /*7f70*/  IMAD.SHL.U32 R0, R2, 0x100000, RZ ;  /* 0x0010000002007824 */ /* 0x000fca00078e00ff */
[----:B------:R-:W-:-:S07]  /*7f80*/  LOP3.LUT R0, R3, R0, R4, 0xfe, !PT ;  /* 0x0000000003007212 */ /* 0x000fce00078efe04 */
.L_x_1909:
[----:B------:R-:W-:Y:S05]  /*7f90*/  BSYNC B0 ;  /* 0x0000000000007941 */ /* 0x000fea0003800000 */
.L_x_1908:
[----:B------:R-:W-:-:S04]  /*7fa0*/  FMUL.FTZ R0, R0, 1 ;  /* 0x3f80000000007820 */ /* 0x000fc80000410000 */
[----:B------:R1:W2:Y:S01]  /*7fb0*/  F2F.F64.F32 R2, R0 ;  /* 0x0000000000027310 */ /* 0x0002a20000201800 */
[----:B------:R-:W-:Y:S05]  /*7fc0*/  BRA `(.L_x_1893) ;  /* 0x0000000400187947 */ /* 0x000fea0003800000 */
.L_x_1906:
        /* <DEDUP_REMOVED lines=21> */
.L_x_1915:
[----:B------:R-:W-:Y:S05]  /*8120*/  BSYNC B1 ;  /* 0x0000000000017941 */ /* 0x000fea0003800000 */
.L_x_1914:
[----:B------:R-:W-:Y:S01]  /*8130*/  LEA R3, R0, 0x37800000, 0x17 ;  /* 0x3780000000037811 */ /* 0x000fe200078eb8ff */
[----:B------:R-:W-:-:S05]  /*8140*/  IMAD.SHL.U32 R0, R2, 0x200000, RZ ;  /* 0x0020000002007824 */ /* 0x000fca00078e00ff */
[----:B------:R-:W-:-:S07]  /*8150*/  LOP3.LUT R0, R3, R0, R4, 0xfe, !PT ;  /* 0x0000000003007212 */ /* 0x000fce00078efe04 */
.L_x_1913:
[----:B------:R-:W-:Y:S05]  /*8160*/  BSYNC B0 ;  /* 0x0000000000007941 */ /* 0x000fea0003800000 */
.L_x_1912:
[----:B------:R-:W-:-:S04]  /*8170*/  FMUL.FTZ R0, R0, 1 ;  /* 0x3f80000000007820 */ /* 0x000fc80000410000 */
[----:B------:R3:W4:Y:S01]  /*8180*/  F2F.F64.F32 R2, R0 ;  /* 0x0000000000027310 */ /* 0x0007220000201800 */
[----:B------:R-:W-:Y:S05]  /*8190*/  BRA `(.L_x_1893) ;  /* 0x0000000000a47947 */ /* 0x000fea0003800000 */
.L_x_1905:
        /* <DEDUP_REMOVED lines=14> */
.L_x_1919:
[----:B------:R-:W-:Y:S05]  /*8280*/  BSYNC B0 ;  /* 0x0000000000007941 */ /* 0x000fea0003800000 */
.L_x_1918:
[----:B------:R-:W-:-:S04]  /*8290*/  FMUL.FTZ R0, R0, 1 ;  /* 0x3f80000000007820 */ /* 0x000fc80000410000 */
[----:B------:R0:W1:Y:S01]  /*82a0*/  F2F.F64.F32 R2, R0 ;  /* 0x0000000000027310 */ /* 0x0000620000201800 */
[----:B------:R-:W-:Y:S05]  /*82b0*/  BRA `(.L_x_1893) ;  /* 0x00000000005c7947 */ /* 0x000fea0003800000 */
.L_x_1892:
[----:B------:R-:W-:Y:S01]  /*82c0*/  MOV R2, 0x0 ;  /* 0x0000000000027802 */ /* 0x000fe20000000f00 */
[----:B------:R-:W-:Y:S01]  /*82d0*/  ULDC.64 UR4, c[0x4][0x198] ;  /* 0x0100660000047ab9 */ /* 0x000fe20000000a00 */
[----:B------:R-:W-:Y:S01]  /*82e0*/  ULDC.64 UR6, c[0x4][0x38] ;  /* 0x01000e0000067ab9 */ /* 0x000fe20000000a00 */
[----:B------:R-:W-:Y:S01]  /*82f0*/  IMAD.U32 R4, RZ, RZ, UR4 ;  /* 0x00000004ff047e24 */ /* 0x000fe2000f8e00ff */
[----:B------:R-:W-:Y:S01]  /*8300*/  HFMA2.MMA R13, -RZ, RZ, 0, 0 ;  /* 0x00000000ff0d7435 */ /* 0x000fe200000001ff */
        /* <DEDUP_REMOVED lines=8> */
[----:B------:R-:W-:-:S07]  /*8390*/  IMAD.MOV.U32 R12, RZ, RZ, 0x1 ;  /* 0x00000001ff0c7424 */ /* 0x000fce00078e00ff */
[----:B------:R-:W-:-:S07]  /*83a0*/  LEPC R20, `(.L_x_1920) ;  /* 0x000000001014794e */ /* 0x000fce0000000000 */
[----:B0-----:R-:W-:Y:S05]  /*83b0*/  CALL.ABS.NOINC R2 ;  /* 0x0000000002007343 */ /* 0x001fea0003c00000 */
.L_x_1920:
[----:B------:R-:W-:Y:S01]  /*83c0*/  IMAD.MOV.U32 R3, RZ, RZ, RZ ;  /* 0x000000ffff037224 */ /* 0x000fe200078e00ff */
[----:B------:R-:W-:Y:S06]  /*83d0*/  BRA `(.L_x_1893) ;  /* 0x0000000000147947 */ /* 0x000fec0003800000 */
.L_x_1917:
[----:B------:R-:W2:Y:S02]  /*83e0*/  LDG.E.64 R2, desc[UR36][R4.64] ;  /* 0x0000002404027981 */ /* 0x000ea4000c1e1b00 */
[----:B--2---:R-:W0:Y:S01]  /*83f0*/  I2F.F64.U64 R2, R2 ;  /* 0x0000000200027312 */ /* 0x004e220000301800 */
[----:B------:R-:W-:Y:S05]  /*8400*/  BRA `(.L_x_1893) ;  /* 0x0000000000087947 */ /* 0x000fea0003800000 */
.L_x_1916:
[----:B------:R-:W2:Y:S02]  /*8410*/  LDG.E R2, desc[UR36][R4.64] ;  /* 0x0000002404027981 */ /* 0x000ea4000c1e1900 */
[----:B--2---:R-:W0:Y:S02]  /*8420*/  I2F.F64.U32 R2, R2 ;  /* 0x0000000200027312 */ /* 0x004e240000201800 */
.L_x_1893:
        /* <DEDUP_REMOVED lines=15> */
.L_x_1924:
[----:B------:R3:W-:Y:S01]  /*8520*/  STG.E.U8 desc[UR36][R16.64], R2 ;  /* 0x0000000210007986 */ /* 0x0007e2000c101124 */
[----:B------:R-:W-:Y:S05]  /*8530*/  BRA `(.L_x_1926) ;  /* 0x0000000c00487947 */ /* 0x000fea0003800000 */
.L_x_1923:
        /* <DEDUP_REMOVED lines=9> */
.L_x_1928:
[----:B------:R2:W-:Y:S01]  /*85d0*/  STG.E desc[UR36][R16.64], R2 ;  /* 0x0000000210007986 */ /* 0x0005e2000c101924 */
[----:B------:R-:W-:Y:S05]  /*85e0*/  BRA `(.L_x_1926) ;  /* 0x0000000c001c7947 */ /* 0x000fea0003800000 */
.L_x_1927:
[----:B------:R0:W-:Y:S01]  /*85f0*/  STG.E.U16 desc[UR36][R16.64], R2 ;  /* 0x0000000210007986 */ /* 0x0001e2000c101524 */
[----:B------:R-:W-:Y:S05]  /*8600*/  BRA `(.L_x_1926) ;  /* 0x0000000c00147947 */ /* 0x000fea0003800000 */
.L_x_1922:
        /* <DEDUP_REMOVED lines=9> */
.L_x_1930:
[----:B------:R-:W0:Y:S02]  /*86a0*/  I2F.S16 R0, R2 ;  /* 0x0000000200007306 */ /* 0x000e240000101400 */
[----:B0-----:R-:W-:-:S05]  /*86b0*/  F2FP.F16.F32.PACK_AB R0, RZ, R0 ;  /* 0x00000000ff00723e */ /* 0x001fca00000000ff */
[----:B------:R0:W-:Y:S01]  /*86c0*/  STG.E.U16 desc[UR36][R16.64], R0 ;  /* 0x0000000010007986 */ /* 0x0001e2000c101524 */
[----:B------:R-:W-:Y:S05]  /*86d0*/  BRA `(.L_x_1926) ;  /* 0x0000000800e07947 */ /* 0x000fea0003800000 */
.L_x_1929:
        /* <DEDUP_REMOVED lines=10> */
.L_x_1932:
[----:B------:R-:W0:Y:S02]  /*8780*/  I2F.S16 R2, R2 ;  /* 0x0000000200027306 */ /* 0x000e240000101400 */
[----:B0-----:R-:W-:-:S04]  /*8790*/  F2FP.F16.F32.PACK_AB R3, RZ, R2 ;  /* 0x00000002ff03723e */ /* 0x001fc800000000ff */
[----:B------:R-:W-:-:S05]  /*87a0*/  PRMT R3, R3, 0x5410, RZ ;  /* 0x0000541003037816 */ /* 0x000fca00000000ff */
[----:B------:R0:W-:Y:S01]  /*87b0*/  STG.E desc[UR36][R16.64], R3 ;  /* 0x0000000310007986 */ /* 0x0001e2000c101924 */
[----:B------:R-:W-:Y:S05]  /*87c0*/  BRA `(.L_x_1926) ;  /* 0x0000000800a47947 */ /* 0x000fea0003800000 */
.L_x_1931:
[----:B------:R-:W0:Y:S02]  /*87d0*/  I2F.F64.S16 R2, R2 ;  /* 0x0000000200027312 */ /* 0x000e240000101c00 */
[----:B0-----:R0:W-:Y:S01]  /*87e0*/  STG.E.64 desc[UR36][R16.64], R2 ;  /* 0x0000000210007986 */ /* 0x0011e2000c101b24 */
[----:B------:R-:W-:Y:S05]  /*87f0*/  BRA `(.L_x_1926) ;  /* 0x0000000800987947 */ /* 0x000fea0003800000 */
.L_x_1921:
        /* <DEDUP_REMOVED lines=10> */
.L_x_1935:
[----:B------:R-:W0:Y:S01]  /*88a0*/  I2F.F64.S16 R4, R2 ;  /* 0x0000000200047312 */ /* 0x000e220000101c00 */
[----:B------:R-:W-:-:S05]  /*88b0*/  CS2R R6, SRZ ;  /* 0x0000000000067805 */ /* 0x000fca000001ff00 */
[----:B0-----:R0:W-:Y:S01]  /*88c0*/  STG.E.128 desc[UR36][R16.64], R4 ;  /* 0x0000000410007986 */ /* 0x0011e2000c101d24 */
[----:B------:R-:W-:Y:S05]  /*88d0*/  BRA `(.L_x_1926) ;  /* 0x0000000800607947 */ /* 0x000fea0003800000 */
.L_x_1934:
        /* <DEDUP_REMOVED lines=21> */
.L_x_1939:
[----:B------:R-:W-:Y:S05]  /*8a30*/  BSYNC B0 ;  /* 0x0000000000007941 */ /* 0x000fea0003800000 */
.L_x_1938:
[----:B------:R-:W-:-:S05]  /*8a40*/  LOP3.LUT R3, R0, R3, RZ, 0xfc, !PT ;  /* 0x0000000300037212 */ /* 0x000fca00078efcff */
[----:B------:R0:W-:Y:S01]  /*8a50*/  STG.E.U8 desc[UR36][R16.64], R3 ;  /* 0x0000000310007986 */ /* 0x0001e2000c101124 */
[----:B------:R-:W-:Y:S05]  /*8a60*/  BRA `(.L_x_1926) ;  /* 0x0000000400fc7947 */ /* 0x000fea0003800000 */
.L_x_1937:
        /* <DEDUP_REMOVED lines=13> */
.L_x_1941:
[----:B------:R-:W-:Y:S01]  /*8b40*/  IMAD.MOV.U32 R0, RZ, RZ, 0x7f ;  /* 0x0000007fff007424 */ /* 0x000fe200078e00ff */
[----:B------:R-:W-:-:S04]  /*8b50*/  ISETP.GT.U32.AND P0, PT, R3, 0x7f800000, PT ;  /* 0x7f8000000300780c */ /* 0x000fc80003f04070 */
[----:B------:R-:W-:-:S09]  /*8b60*/  SEL R0, R0, 0x7c, P0 ;  /* 0x0000007c00007807 */ /* 0x000fd20000000000 */
.L_x_1942:
[----:B------:R-:W-:Y:S05]  /*8b70*/  BSYNC B0 ;  /* 0x0000000000007941 */ /* 0x000fea0003800000 */
.L_x_1940:
[----:B------:R-:W-:-:S04]  /*8b80*/  LOP3.LUT R2, R5, 0x80000000, RZ, 0xc0, !PT ;  /* 0x8000000005027812 */ /* 0x000fc800078ec0ff */
[----:B------:R-:W-:-:S04]  /*8b90*/  SHF.R.U32.HI R3, RZ, 0x18, R2 ;  /* 0x00000018ff037819 */ /* 0x000fc80000011602 */
[----:B------:R-:W-:-:S05]  /*8ba0*/  LOP3.LUT R3, R0, R3, RZ, 0xfc, !PT ;  /* 0x0000000300037212 */ /* 0x000fca00078efcff */
[----:B------:R0:W-:Y:S01]  /*8bb0*/  STG.E.U8 desc[UR36][R16.64], R3 ;  /* 0x0000000310007986 */ /* 0x0001e2000c101124 */
[----:B------:R-:W-:Y:S05]  /*8bc0*/  BRA `(.L_x_1926) ;  /* 0x0000000400a47947 */ /* 0x000fea0003800000 */
.L_x_1936:
[----:B------:R-:W0:Y:S02]  /*8bd0*/  I2F.S16 R0, R2 ;  /* 0x0000000200007306 */ /* 0x000e240000101400 */
[----:B0-----:R-:W-:-:S05]  /*8be0*/  F2FP.BF16.F32.PACK_AB R0, RZ, R0 ;  /* 0x00000000ff00723e */ /* 0x001fca00000010ff */
[----:B------:R0:W-:Y:S01]  /*8bf0*/  STG.E.U16 desc[UR36][R16.64], R0 ;  /* 0x0000000010007986 */ /* 0x0001e2000c101524 */
[----:B------:R-:W-:Y:S05]  /*8c00*/  BRA `(.L_x_1926) ;  /* 0x0000000400947947 */ /* 0x000fea0003800000 */
.L_x_1933:
        /* <DEDUP_REMOVED lines=10> */
.L_x_1945:
        /* <DEDUP_REMOVED lines=17> */
.L_x_1948:
[----:B------:R-:W-:-:S04]  /*8dc0*/  LOP3.LUT R2, R5, 0x80000000, RZ, 0xc0, !PT ;  /* 0x8000000005027812 */ /* 0x000fc800078ec0ff */
[----:B------:R-:W-:-:S04]  /*8dd0*/  SHF.R.U32.HI R3, RZ, 0x18, R2 ;  /* 0x00000018ff037819 */ /* 0x000fc80000011602 */
[----:B------:R-:W-:-:S04]  /*8de0*/  LOP3.LUT R0, R0, R3, RZ, 0xfc, !PT ;  /* 0x0000000300007212 */ /* 0x000fc800078efcff */
[----:B------:R-:W-:-:S07]  /*8df0*/  PRMT R8, R0, 0x7610, R8 ;  /* 0x0000761000087816 */ /* 0x000fce0000000008 */
.L_x_1947:
[----:B------:R-:W-:Y:S05]  /*8e00*/  BSYNC B0 ;  /* 0x0000000000007941 */ /* 0x000fea0003800000 */
.L_x_1946:
[----:B------:R0:W-:Y:S01]  /*8e10*/  STG.E.U8 desc[UR36][R16.64], R8 ;  /* 0x0000000810007986 */ /* 0x0001e2000c101124 */
[----:B------:R-:W-:Y:S05]  /*8e20*/  BRA `(.L_x_1926) ;  /* 0x00000004000c7947 */ /* 0x000fea0003800000 */
.L_x_1944:
        /* <DEDUP_REMOVED lines=17> */
.L_x_1951:
[----:B------:R-:W-:-:S04]  /*8f40*/  LOP3.LUT R2, R5, 0x80000000, RZ, 0xc0, !PT ;  /* 0x8000000005027812 */ /* 0x000fc800078ec0ff */
[----:B------:R-:W-:-:S04]  /*8f50*/  SHF.R.U32.HI R3, RZ, 0x18, R2 ;  /* 0x00000018ff037819 */ /* 0x000fc80000011602 */
[----:B------:R-:W-:-:S04]  /*8f60*/  LOP3.LUT R0, R0, R3, RZ, 0xfc, !PT ;  /* 0x0000000300007212 */ /* 0x000fc800078efcff */
[----:B------:R-:W-:-:S07]  /*8f70*/  PRMT R8, R0, 0x7610, R8 ;  /* 0x0000761000087816 */ /* 0x000fce0000000008 */
.L_x_1950:
[----:B------:R-:W-:Y:S05]  /*8f80*/  BSYNC B0 ;  /* 0x0000000000007941 */ /* 0x000fea0003800000 */
.L_x_1949:
[----:B------:R0:W-:Y:S01]  /*8f90*/  STG.E.U8 desc[UR36][R16.64], R8 ;  /* 0x0000000810007986 */ /* 0x0001e2000c101124 */
[----:B------:R-:W-:Y:S05]  /*8fa0*/  BRA `(.L_x_1926) ;  /* 0x0000000000ac7947 */ /* 0x000fea0003800000 */
.L_x_1943:
        /* <DEDUP_REMOVED lines=22> */
.L_x_1925:
        /* <DEDUP_REMOVED lines=16> */
.L_x_1954:
[----:B------:R-:W-:Y:S05]  /*9210*/  BRA `(.L_x_1926) ;  /* 0x0000000000107947 */ /* 0x000fea0003800000 */
.L_x_1953:
[----:B------:R-:W-:-:S05]  /*9220*/  IMAD.MOV.U32 R3, RZ, RZ, RZ ;  /* 0x000000ffff037224 */ /* 0x000fca00078e00ff */
[----:B------:R0:W-:Y:S01]  /*9230*/  STG.E.64 desc[UR36][R16.64], R2 ;  /* 0x0000000210007986 */ /* 0x0001e2000c101b24 */
[----:B------:R-:W-:Y:S05]  /*9240*/  BRA `(.L_x_1926) ;  /* 0x0000000000047947 */ /* 0x000fea0003800000 */
.L_x_1952:
[----:B------:R0:W-:Y:S02]  /*9250*/  STG.E desc[UR36][R16.64], R2 ;  /* 0x0000000210007986 */ /* 0x0001e4000c101924 */
.L_x_1926:
[----:B------:R-:W-:-:S07]  /*9260*/  VIADD R19, R19, 0x80 ;  /* 0x0000008013137836 */ /* 0x000fce0000000000 */
.L_x_1886:
[----:B------:R-:W-:Y:S05]  /*9270*/  BSYNC B6 ;  /* 0x0000000000067941 */ /* 0x000fea0003800000 */
.L_x_1885:
        /* <DEDUP_REMOVED lines=306> */
.L_x_1955:
        /* <DEDUP_REMOVED lines=19> */
[----:B--2---:R-:W3:Y:S01]  /*a6d0*/  I2F.F64.S16 R2, R2 ;  /* 0x0000000200027312 */ /* 0x004ee20000101c00 */
[----:B------:R-:W-:Y:S05]  /*a6e0*/  BRA `(.L_x_1961) ;  /* 0x0000000c00787947 */ /* 0x000fea0003800000 */
.L_x_1959:
[----:B------:R-:W2:Y:S02]  /*a6f0*/  LDG.E.U8 R2, desc[UR36][R4.64] ;  /* 0x0000002404027981 */ /* 0x000ea4000c1e1100 */
[----:B--2---:R-:W4:Y:S01]  /*a700*/  I2F.F64.U16 R2, R2 ;  /* 0x0000000200027312 */ /* 0x004f220000101800 */
[----:B------:R-:W-:Y:S05]  /*a710*/  BRA `(.L_x_1961) ;  /* 0x0000000c006c7947 */ /* 0x000fea0003800000 */
.L_x_1958:
[----:B------:R-:W-:-:S13]  /*a720*/  ISETP.NE.AND P0, PT, R2, 0x2, PT ;  /* 0x000000020200780c */ /* 0x000fda0003f05270 */
[----:B------:R-:W-:Y:S05]  /*a730*/  @!P0 BRA `(.L_x_1962) ;  /* 0x0000000000288947 */ /* 0x000fea0003800000 */
[----:B------:R-:W-:-:S13]  /*a740*/  ISETP.NE.AND P0, PT, R2, 0x3, PT ;  /* 0x000000030200780c */ /* 0x000fda0003f05270 */
[----:B------:R-:W-:Y:S05]  /*a750*/  @!P0 BRA `(.L_x_1963) ;  /* 0x0000000000148947 */ /* 0x000fea0003800000 */
[----:B------:R-:W-:-:S13]  /*a760*/  ISETP.NE.AND P0, PT, R2, 0x4, PT ;  /* 0x000000040200780c */ /* 0x000fda0003f05270 */
[----:B------:R-:W-:Y:S05]  /*a770*/  @P0 BRA `(.L_x_1960) ;  /* 0x0000000800f80947 */ /* 0x000fea0003800000 */
[----:B------:R-:W2:Y:S02]  /*a780*/  LDG.E.64 R2, desc[UR36][R4.64] ;  /* 0x0000002404027981 */ /* 0x000ea4000c1e1b00 */
[----:B--2---:R-:W1:Y:S01]  /*a790*/  I2F.F64.S64 R2, R2 ;  /* 0x0000000200027312 */ /* 0x004e620000301c00 */
[----:B------:R-:W-:Y:S05]  /*a7a0*/  BRA `(.L_x_1961) ;  /* 0x0000000c00487947 */ /* 0x000fea0003800000 */
.L_x_1963:
[----:B------:R-:W2:Y:S02]  /*a7b0*/  LDG.E R2, desc[UR36][R4.64] ;  /* 0x0000002404027981 */ /* 0x000ea4000c1e1900 */
[----:B--2---:R-:W2:Y:S01]  /*a7c0*/  I2F.F64 R2, R2 ;  /* 0x0000000200027312 */ /* 0x004ea20000201c00 */
[----:B------:R-:W-:Y:S05]  /*a7d0*/  BRA `(.L_x_1961) ;  /* 0x0000000c003c7947 */ /* 0x000fea0003800000 */
.L_x_1962:
[----:B------:R-:W2:Y:S02]  /*a7e0*/  LDG.E.U16 R2, desc[UR36][R4.64] ;  /* 0x0000002404027981 */ /* 0x000ea4000c1e1500 */
[----:B--2---:R-:W0:Y:S01]  /*a7f0*/  I2F.F64.S16 R2, R2 ;  /* 0x0000000200027312 */ /* 0x004e220000101c00 */
[----:B------:R-:W-:Y:S05]  /*a800*/  BRA `(.L_x_1961) ;  /* 0x0000000c00307947 */ /* 0x000fea0003800000 */
.L_x_1957:
        /* <DEDUP_REMOVED lines=10> */
.L_x_1965:
[----:B------:R-:W2:Y:S02]  /*a8b0*/  LDG.E.U16 R0, desc[UR36][R4.64] ;  /* 0x0000002404007981 */ /* 0x000ea4000c1e1500 */
[----:B--2---:R-:W-:-:S05]  /*a8c0*/  HADD2.F32 R0, -RZ, R0.H0_H0 ;  /* 0x20000000ff007230 */ /* 0x004fca0000004100 */
[----:B------:R-:W-:-:S04]  /*a8d0*/  FMUL.FTZ R0, R0, 1 ;  /* 0x3f80000000007820 */ /* 0x000fc80000410000 */
[----:B------:R0:W1:Y:S01]  /*a8e0*/  F2F.F64.F32 R2, R0 ;  /* 0x0000000000027310 */ /* 0x0000620000201800 */
[----:B------:R-:W-:Y:S05]  /*a8f0*/  BRA `(.L_x_1961) ;  /* 0x0000000800f47947 */ /* 0x000fea0003800000 */
.L_x_1964:
        /* <DEDUP_REMOVED lines=10> */
.L_x_1967:
[----:B------:R-:W2:Y:S02]  /*a9a0*/  LDG.E.U16 R4, desc[UR36][R4.64] ;  /* 0x0000002404047981 */ /* 0x000ea4000c1e1500 */
[----:B--2---:R-:W-:-:S05]  /*a9b0*/  HADD2.F32 R0, -RZ, R4.H0_H0 ;  /* 0x20000004ff007230 */ /* 0x004fca0000004100 */
[----:B------:R-:W-:-:S04]  /*a9c0*/  FMUL.FTZ R0, R0, 1 ;  /* 0x3f80000000007820 */ /* 0x000fc80000410000 */
[----:B------:R0:W1:Y:S01]  /*a9d0*/  F2F.F64.F32 R2, R0 ;  /* 0x0000000000027310 */ /* 0x0000620000201800 */
[----:B------:R-:W-:Y:S05]  /*a9e0*/  BRA `(.L_x_1961) ;  /* 0x0000000800b87947 */ /* 0x000fea0003800000 */
.L_x_1966:
[----:B------:R0:W5:Y:S01]  /*a9f0*/  LDG.E R3, desc[UR36][R4.64+0x4] ;  /* 0x0000042404037981 */ /* 0x000162000c1e1900 */
[----:B------:R-:W-:Y:S05]  /*aa00*/  BRA `(.L_x_1961) ;  /* 0x0000000800b07947 */ /* 0x000fea0003800000 */
.L_x_1956:
        /* <DEDUP_REMOVED lines=12> */
.L_x_1970:
[----:B------:R0:W5:Y:S01]  /*aad0*/  LDG.E R3, desc[UR36][R4.64+0x4] ;  /* 0x0000042404037981 */ /* 0x000162000c1e1900 */
[----:B------:R-:W-:Y:S05]  /*aae0*/  BRA `(.L_x_1961) ;  /* 0x0000000800787947 */ /* 0x000fea0003800000 */
.L_x_1969:
        /* <DEDUP_REMOVED lines=28> */
.L_x_1972:
        /* <DEDUP_REMOVED lines=15> */
.L_x_1971:
[----:B------:R-:W2:Y:S02]  /*ada0*/  LDG.E.U16 R0, desc[UR36][R4.64] ;  /* 0x0000002404007981 */ /* 0x000ea4000c1e1500 */
[----:B--2---:R-:W-:-:S04]  /*adb0*/  IMAD.U32 R0, R0, 0x10000, RZ ;  /* 0x0001000000007824 */ /* 0x004fc800078e00ff */
[----:B------:R-:W-:-:S04]  /*adc0*/  FMUL.FTZ R0, R0, 1 ;  /* 0x3f80000000007820 */ /* 0x000fc80000410000 */
[----:B------:R0:W1:Y:S01]  /*add0*/  F2F.F64.F32 R2, R0 ;  /* 0x0000000000027310 */ /* 0x0000620000201800 */
[----:B------:R-:W-:Y:S05]  /*ade0*/  BRA `(.L_x_1961) ;  /* 0x0000000400b87947 */ /* 0x000fea0003800000 */
.L_x_1968:
        /* <DEDUP_REMOVED lines=11> */
.L_x_1975:
        /* <DEDUP_REMOVED lines=21> */
.L_x_1979:
[----:B------:R-:W-:Y:S05]  /*aff0*/  BSYNC B1 ;  /* 0x0000000000017941 */ /* 0x000fea0003800000 */
.L_x_1978:
[----:B------:R-:W-:Y:S01]  /*b000*/  LEA R3, R0, 0x3b800000, 0x17 ;  /* 0x3b80000000037811 */ /* 0x000fe200078eb8ff */
[----:B------:R-:W-:-:S05]  /*b010*/  IMAD.SHL.U32 R0, R2, 0x100000, RZ ;  /* 0x0010000002007824 */ /* 0x000fca00078e00ff */
[----:B------:R-:W-:-:S07]  /*b020*/  LOP3.LUT R0, R3, R0, R4, 0xfe, !PT ;  /* 0x0000000003007212 */ /* 0x000fce00078efe04 */
.L_x_1977:
[----:B------:R-:W-:Y:S05]  /*b030*/  BSYNC B0 ;  /* 0x0000000000007941 */ /* 0x000fea0003800000 */
.L_x_1976:
[----:B------:R-:W-:-:S04]  /*b040*/  FMUL.FTZ R0, R0, 1 ;  /* 0x3f80000000007820 */ /* 0x000fc80000410000 */
[----:B------:R0:W1:Y:S01]  /*b050*/  F2F.F64.F32 R2, R0 ;  /* 0x0000000000027310 */ /* 0x0000620000201800 */
[----:B------:R-:W-:Y:S05]  /*b060*/  BRA `(.L_x_1961) ;  /* 0x0000000400187947 */ /* 0x000fea0003800000 */
.L_x_1974:
        /* <DEDUP_REMOVED lines=21> */
.L_x_1983:
[----:B------:R-:W-:Y:S05]  /*b1c0*/  BSYNC B1 ;  /* 0x0000000000017941 */ /* 0x000fea0003800000 */
.L_x_1982:
[----:B------:R-:W-:Y:S01]  /*b1d0*/  LEA R3, R0, 0x37800000, 0x17 ;  /* 0x3780000000037811 */ /* 0x000fe200078eb8ff */
[----:B------:R-:W-:-:S05]  /*b1e0*/  IMAD.SHL.U32 R0, R2, 0x200000, RZ ;  /* 0x0020000002007824 */ /* 0x000fca00078e00ff */
[----:B------:R-:W-:-:S07]  /*b1f0*/  LOP3.LUT R0, R3, R0, R4, 0xfe, !PT ;  /* 0x0000000003007212 */ /* 0x000fce00078efe04 */
.L_x_1981:
[----:B------:R-:W-:Y:S05]  /*b200*/  BSYNC B0 ;  /* 0x0000000000007941 */ /* 0x000fea0003800000 */
.L_x_1980:
[----:B------:R-:W-:-:S04]  /*b210*/  FMUL.FTZ R0, R0, 1 ;  /* 0x3f80000000007820 */ /* 0x000fc80000410000 */
[----:B------:R0:W1:Y:S01]  /*b220*/  F2F.F64.F32 R2, R0 ;  /* 0x0000000000027310 */ /* 0x0000620000201800 */
[----:B------:R-:W-:Y:S05]  /*b230*/  BRA `(.L_x_1961) ;  /* 0x0000000000a47947 */ /* 0x000fea0003800000 */
.L_x_1973:
        /* <DEDUP_REMOVED lines=14> */
.L_x_1987:
[----:B------:R-:W-:Y:S05]  /*b320*/  BSYNC B0 ;  /* 0x0000000000007941 */ /* 0x000fea0003800000 */
.L_x_1986:
[----:B------:R-:W-:-:S04]  /*b330*/  FMUL.FTZ R0, R0, 1 ;  /* 0x3f80000000007820 */ /* 0x000fc80000410000 */
[----:B------:R0:W1:Y:S01]  /*b340*/  F2F.F64.F32 R2, R0 ;  /* 0x0000000000027310 */ /* 0x0000620000201800 */
[----:B------:R-:W-:Y:S05]  /*b350*/  BRA `(.L_x_1961) ;  /* 0x00000000005c7947 */ /* 0x000fea0003800000 */
.L_x_1960:
[----:B------:R-:W-:Y:S01]  /*b360*/  MOV R0, 0x0 ;  /* 0x0000000000007802 */ /* 0x000fe20000000f00 */
[----:B------:R-:W-:Y:S01]  /*b370*/  ULDC.64 UR4, c[0x4][0x198] ;  /* 0x0100660000047ab9 */ /* 0x000fe20000000a00 */
[----:B------:R-:W-:Y:S01]  /*b380*/  ULDC.64 UR6, c[0x4][0x38] ;  /* 0x01000e0000067ab9 */ /* 0x000fe20000000a00 */
[----:B------:R-:W-:Y:S01]  /*b390*/  MOV R4, UR4 ;  /* 0x0000000400047c02 */ /* 0x000fe20008000f00 */
        /* <DEDUP_REMOVED lines=12> */
.L_x_1988:
[----:B------:R-:W-:Y:S01]  /*b460*/  IMAD.MOV.U32 R3, RZ, RZ, RZ ;  /* 0x000000ffff037224 */ /* 0x000fe200078e00ff */
[----:B------:R-:W-:Y:S06]  /*b470*/  BRA `(.L_x_1961) ;  /* 0x0000000000147947 */ /* 0x000fec0003800000 */
.L_x_1985:
[----:B------:R-:W2:Y:S02]  /*b480*/  LDG.E.64 R2, desc[UR36][R4.64] ;  /* 0x0000002404027981 */ /* 0x000ea4000c1e1b00 */
[----:B--2---:R-:W0:Y:S01]  /*b490*/  I2F.F64.U64 R2, R2 ;  /* 0x0000000200027312 */ /* 0x004e220000301800 */
[----:B------:R-:W-:Y:S05]  /*b4a0*/  BRA `(.L_x_1961) ;  /* 0x0000000000087947 */ /* 0x000fea0003800000 */
.L_x_1984:
[----:B------:R-:W2:Y:S02]  /*b4b0*/  LDG.E R2, desc[UR36][R4.64] ;  /* 0x0000002404027981 */ /* 0x000ea4000c1e1900 */
[----:B--2---:R-:W0:Y:S02]  /*b4c0*/  I2F.F64.U32 R2, R2 ;  /* 0x0000000200027312 */ /* 0x004e240000201800 */
.L_x_1961:
[----:B0-----:R-:W0:Y:S01]  /*b4d0*/  LDC.U8 R4, c[0x0][0x421] ;  /* 0x00010840ff047b82 */ /* 0x001e220000000000 */
[----:B-12345:R-:W-:Y:S02]  /*b4e0*/  SHF.R.U32.HI R2, RZ, 0x1f, R3 ;  /* 0x0000001fff027819 */ /* 0x03efe40000011603 */
        /* <DEDUP_REMOVED lines=13> */
.L_x_1992:
[----:B------:R-:W-:Y:S01]  /*b5c0*/  STG.E.U8 desc[UR36][R16.64], R2 ;  /* 0x0000000210007986 */ /* 0x000fe2000c101124 */
[----:B------:R-:W-:Y:S05]  /*b5d0*/  EXIT ;  /* 0x000000000000794d */ /* 0x000fea0003800000 */
.L_x_1991:
        /* <DEDUP_REMOVED lines=9> */
.L_x_1995:
[----:B------:R-:W-:Y:S01]  /*b670*/  STG.E desc[UR36][R16.64], R2 ;  /* 0x0000000210007986 */ /* 0x000fe2000c101924 */
[----:B------:R-:W-:Y:S05]  /*b680*/  EXIT ;  /* 0x000000000000794d */ /* 0x000fea0003800000 */
.L_x_1994:
[----:B------:R-:W-:Y:S01]  /*b690*/  STG.E.U16 desc[UR36][R16.64], R2 ;  /* 0x0000000210007986 */ /* 0x000fe2000c101524 */
[----:B------:R-:W-:Y:S05]  /*b6a0*/  EXIT ;  /* 0x000000000000794d */ /* 0x000fea0003800000 */
.L_x_1990:
        /* <DEDUP_REMOVED lines=9> */
.L_x_1997:
[----:B------:R-:W0:Y:S02]  /*b740*/  I2F.S16 R0, R2 ;  /* 0x0000000200007306 */ /* 0x000e240000101400 */
[----:B0-----:R-:W-:-:S05]  /*b750*/  F2FP.F16.F32.PACK_AB R0, RZ, R0 ;  /* 0x00000000ff00723e */ /* 0x001fca00000000ff */
[----:B------:R-:W-:Y:S01]  /*b760*/  STG.E.U16 desc[UR36][R16.64], R0 ;  /* 0x0000000010007986 */ /* 0x000fe2000c101524 */
[----:B------:R-:W-:Y:S05]  /*b770*/  EXIT ;  /* 0x000000000000794d */ /* 0x000fea0003800000 */
.L_x_1996:
        /* <DEDUP_REMOVED lines=10> */
.L_x_1999:
[----:B------:R-:W0:Y:S02]  /*b820*/  I2F.S16 R2, R2 ;  /* 0x0000000200027306 */ /* 0x000e240000101400 */
[----:B0-----:R-:W-:-:S04]  /*b830*/  F2FP.F16.F32.PACK_AB R3, RZ, R2 ;  /* 0x00000002ff03723e */ /* 0x001fc800000000ff */
[----:B------:R-:W-:-:S05]  /*b840*/  PRMT R3, R3, 0x5410, RZ ;  /* 0x0000541003037816 */ /* 0x000fca00000000ff */
[----:B------:R-:W-:Y:S01]  /*b850*/  STG.E desc[UR36][R16.64], R3 ;  /* 0x0000000310007986 */ /* 0x000fe2000c101924 */
[----:B------:R-:W-:Y:S05]  /*b860*/  EXIT ;  /* 0x000000000000794d */ /* 0x000fea0003800000 */
.L_x_1998:
[----:B------:R-:W0:Y:S02]  /*b870*/  I2F.F64.S16 R2, R2 ;  /* 0x0000000200027312 */ /* 0x000e240000101c00 */
[----:B0-----:R-:W-:Y:S01]  /*b880*/  STG.E.64 desc[UR36][R16.64], R2 ;  /* 0x0000000210007986 */ /* 0x001fe2000c101b24 */
[----:B------:R-:W-:Y:S05]  /*b890*/  EXIT ;  /* 0x000000000000794d */ /* 0x000fea0003800000 */
.L_x_1989:
        /* <DEDUP_REMOVED lines=10> */
.L_x_2002:
[----:B------:R-:W0:Y:S01]  /*b940*/  I2F.F64.S16 R4, R2 ;  /* 0x0000000200047312 */ /* 0x000e220000101c00 */
[----:B------:R-:W-:-:S05]  /*b950*/  CS2R R6, SRZ ;  /* 0x0000000000067805 */ /* 0x000fca000001ff00 */
[----:B0-----:R-:W-:Y:S01]  /*b960*/  STG.E.128 desc[UR36][R16.64], R4 ;  /* 0x0000000410007986 */ /* 0x001fe2000c101d24 */
[----:B------:R-:W-:Y:S05]  /*b970*/  EXIT ;  /* 0x000000000000794d */ /* 0x000fea0003800000 */
.L_x_2001:
        /* <DEDUP_REMOVED lines=21> */
.L_x_2006:
[----:B------:R-:W-:Y:S05]  /*bad0*/  BSYNC B0 ;  /* 0x0000000000007941 */ /* 0x000fea0003800000 */
.L_x_2005:
[----:B------:R-:W-:-:S05]  /*bae0*/  LOP3.LUT R3, R0, R3, RZ, 0xfc, !PT ;  /* 0x0000000300037212 */ /* 0x000fca00078efcff */
[----:B------:R-:W-:Y:S01]  /*baf0*/  STG.E.U8 desc[UR36][R16.64], R3 ;  /* 0x0000000310007986 */ /* 0x000fe2000c101124 */
[----:B------:R-:W-:Y:S05]  /*bb00*/  EXIT ;  /* 0x000000000000794d */ /* 0x000fea0003800000 */
.L_x_2004:
        /* <DEDUP_REMOVED lines=13> */
.L_x_2008:
[----:B------:R-:W-:Y:S01]  /*bbe0*/  IMAD.MOV.U32 R0, RZ, RZ, 0x7f ;  /* 0x0000007fff007424 */ /* 0x000fe200078e00ff */
[----:B------:R-:W-:-:S04]  /*bbf0*/  ISETP.GT.U32.AND P0, PT, R3, 0x7f800000, PT ;  /* 0x7f8000000300780c */ /* 0x000fc80003f04070 */
[----:B------:R-:W-:-:S09]  /*bc00*/  SEL R0, R0, 0x7c, P0 ;  /* 0x0000007c00007807 */ /* 0x000fd20000000000 */
.L_x_2009:
[----:B------:R-:W-:Y:S05]  /*bc10*/  BSYNC B0 ;  /* 0x0000000000007941 */ /* 0x000fea0003800000 */
.L_x_2007:
[----:B------:R-:W-:-:S04]  /*bc20*/  LOP3.LUT R2, R5, 0x80000000, RZ, 0xc0, !PT ;  /* 0x8000000005027812 */ /* 0x000fc800078ec0ff */
[----:B------:R-:W-:-:S04]  /*bc30*/  SHF.R.U32.HI R3, RZ, 0x18, R2 ;  /* 0x00000018ff037819 */ /* 0x000fc80000011602 */
[----:B------:R-:W-:-:S05]  /*bc40*/  LOP3.LUT R3, R0, R3, RZ, 0xfc, !PT ;  /* 0x0000000300037212 */ /* 0x000fca00078efcff */
[----:B------:R-:W-:Y:S01]  /*bc50*/  STG.E.U8 desc[UR36][R16.64], R3 ;  /* 0x0000000310007986 */ /* 0x000fe2000c101124 */
[----:B------:R-:W-:Y:S05]  /*bc60*/  EXIT ;  /* 0x000000000000794d */ /* 0x000fea0003800000 */
.L_x_2003:
[----:B------:R-:W0:Y:S02]  /*bc70*/  I2F.S16 R0, R2 ;  /* 0x0000000200007306 */ /* 0x000e240000101400 */
[----:B0-----:R-:W-:-:S05]  /*bc80*/  F2FP.BF16.F32.PACK_AB R0, RZ, R0 ;  /* 0x00000000ff00723e */ /* 0x001fca00000010ff */
[----:B------:R-:W-:Y:S01]  /*bc90*/  STG.E.U16 desc[UR36][R16.64], R0 ;  /* 0x0000000010007986 */ /* 0x000fe2000c101524 */
[----:B------:R-:W-:Y:S05]  /*bca0*/  EXIT ;  /* 0x000000000000794d */ /* 0x000fea0003800000 */
.L_x_2000:
        /* <DEDUP_REMOVED lines=10> */
.L_x_2012:
        /* <DEDUP_REMOVED lines=17> */
.L_x_2015:
[----:B------:R-:W-:-:S04]  /*be60*/  LOP3.LUT R2, R5, 0x80000000, RZ, 0xc0, !PT ;  /* 0x8000000005027812 */ /* 0x000fc800078ec0ff */
[----:B------:R-:W-:-:S04]  /*be70*/  SHF.R.U32.HI R3, RZ, 0x18, R2 ;  /* 0x00000018ff037819 */ /* 0x000fc80000011602 */
[----:B------:R-:W-:-:S04]  /*be80*/  LOP3.LUT R0, R0, R3, RZ, 0xfc, !PT ;  /* 0x0000000300007212 */ /* 0x000fc800078efcff */
[----:B------:R-:W-:-:S07]  /*be90*/  PRMT R8, R0, 0x7610, R8 ;  /* 0x0000761000087816 */ /* 0x000fce0000000008 */
.L_x_2014:
[----:B------:R-:W-:Y:S05]  /*bea0*/  BSYNC B0 ;  /* 0x0000000000007941 */ /* 0x000fea0003800000 */
.L_x_2013:
[----:B------:R-:W-:Y:S01]  /*beb0*/  STG.E.U8 desc[UR36][R16.64], R8 ;  /* 0x0000000810007986 */ /* 0x000fe2000c101124 */
[----:B------:R-:W-:Y:S05]  /*bec0*/  EXIT ;  /* 0x000000000000794d */ /* 0x000fea0003800000 */
.L_x_2011:
        /* <DEDUP_REMOVED lines=17> */
.L_x_2018:
[----:B------:R-:W-:-:S04]  /*bfe0*/  LOP3.LUT R2, R5, 0x80000000, RZ, 0xc0, !PT ;  /* 0x8000000005027812 */ /* 0x000fc800078ec0ff */
[----:B------:R-:W-:-:S04]  /*bff0*/  SHF.R.U32.HI R3, RZ, 0x18, R2 ;  /* 0x00000018ff037819 */ /* 0x000fc80000011602 */
[----:B------:R-:W-:-:S04]  /*c000*/  LOP3.LUT R0, R0, R3, RZ, 0xfc, !PT ;  /* 0x0000000300007212 */ /* 0x000fc800078efcff */
[----:B------:R-:W-:-:S07]  /*c010*/  PRMT R8, R0, 0x7610, R8 ;  /* 0x0000761000087816 */ /* 0x000fce0000000008 */
.L_x_2017:
[----:B------:R-:W-:Y:S05]  /*c020*/  BSYNC B0 ;  /* 0x0000000000007941 */ /* 0x000fea0003800000 */
.L_x_2016:
[----:B------:R-:W-:Y:S01]  /*c030*/  STG.E.U8 desc[UR36][R16.64], R8 ;  /* 0x0000000810007986 */ /* 0x000fe2000c101124 */
[----:B------:R-:W-:Y:S05]  /*c040*/  EXIT ;  /* 0x000000000000794d */ /* 0x000fea0003800000 */
.L_x_2010:
        /* <DEDUP_REMOVED lines=22> */
.L_x_1993:
        /* <DEDUP_REMOVED lines=16> */
.L_x_2021:
[----:B------:R-:W-:Y:S05]  /*c2b0*/  EXIT ;  /* 0x000000000000794d */ /* 0x000fea0003800000 */
.L_x_2020:
[----:B------:R-:W-:-:S05]  /*c2c0*/  IMAD.MOV.U32 R3, RZ, RZ, RZ ;  /* 0x000000ffff037224 */ /* 0x000fca00078e00ff */
[----:B------:R-:W-:Y:S01]  /*c2d0*/  STG.E.64 desc[UR36][R16.64], R2 ;  /* 0x0000000210007986 */ /* 0x000fe2000c101b24 */
[----:B------:R-:W-:Y:S05]  /*c2e0*/  EXIT ;  /* 0x000000000000794d */ /* 0x000fea0003800000 */
.L_x_2019:
[----:B------:R-:W-:Y:S01]  /*c2f0*/  STG.E desc[UR36][R16.64], R2 ;  /* 0x0000000210007986 */ /* 0x000fe2000c101924 */
[----:B------:R-:W-:Y:S05]  /*c300*/  EXIT ;  /* 0x000000000000794d */ /* 0x000fea0003800000 */
.L_x_2022:
        /* <DEDUP_REMOVED lines=15> */
.L_x_23449:


//--------------------- .text._ZN2at6native27unrolled_elementwise_kernelIZZZNS0_19signbit_kernel_cudaERNS_18TensorIteratorBaseEENKUlvE0_clEvENKUlvE_clEvEUldE_St5arrayIPcLm2EELi4E23TrivialOffsetCalculatorILi1EjESB_NS0_6memory12LoadWithCastILi1EEENSC_13StoreWithCastILi1EEEEEviT_T0_T2_T3_T4_T5_ --------------------------
	.section	.text._ZN2at6native27unrolled_elementwise_kernelIZZZNS0_19signbit_kernel_cudaERNS_18TensorIteratorBaseEENKUlvE0_clEvENKUlvE_clEvEUldE_St5arrayIPcLm2EELi4E23TrivialOffsetCalculatorILi1EjESB_NS0_6memory12LoadWithCastILi1EEENSC_13StoreWithCastILi1EEEEEviT_T0_T2_T3_T4_T5_,"ax",@progbits
	.align	128
        .global         _ZN2at6native27unrolled_elementwise_kernelIZZZNS0_19signbit_kernel_cudaERNS_18TensorIteratorBaseEENKUlvE0_clEvENKUlvE_clEvEUldE_St5arrayIPcLm2EELi4E23TrivialOffsetCalculatorILi1EjESB_NS0_6memory12LoadWithCastILi1EEENSC_13StoreWithCastILi1EEEEEviT_T0_T2_T3_T4_T5_
        .type           _ZN2at6native27unrolled_elementwise_kernelIZZZNS0_19signbit_kernel_cudaERNS_18TensorIteratorBaseEENKUlvE0_clEvENKUlvE_clEvEUldE_St5arrayIPcLm2EELi4E23TrivialOffsetCalculatorILi1EjESB_NS0_6memory12LoadWithCastILi1EEENSC_13StoreWithCastILi1EEEEEviT_T0_T2_T3_T4_T5_,@function
        .size           _ZN2at6native27unrolled_elementwise_kernelIZZZNS0_19signbit_kernel_cudaERNS_18TensorIteratorBaseEENKUlvE0_clEvENKUlvE_clEvEUldE_St5arrayIPcLm2EELi4E23TrivialOffsetCalculatorILi1EjESB_NS0_6memory12LoadWithCastILi1EEENSC_13StoreWithCastILi1EEEEEviT_T0_T2_T3_T4_T5_,(.L_x_23450 - _ZN2at6native27unrolled_elementwise_kernelIZZZNS0_19signbit_kernel_cudaERNS_18TensorIteratorBaseEENKUlvE0_clEvENKUlvE_clEvEUldE_St5arrayIPcLm2EELi4E23TrivialOffsetCalculatorILi1EjESB_NS0_6memory12LoadWithCastILi1EEENSC_13StoreWithCastILi1EEEEEviT_T0_T2_T3_T4_T5_)
        .other          _ZN2at6native27unrolled_elementwise_kernelIZZZNS0_19signbit_kernel_cudaERNS_18TensorIteratorBaseEENKUlvE0_clEvENKUlvE_clEvEUldE_St5arrayIPcLm2EELi4E23TrivialOffsetCalculatorILi1EjESB_NS0_6memory12LoadWithCastILi1EEENSC_13StoreWithCastILi1EEEEEviT_T0_T2_T3_T4_T5_,@"STO_CUDA_ENTRY STV_DEFAULT"
_ZN2at6native27unrolled_elementwise_kernelIZZZNS0_19signbit_kernel_cudaERNS_18TensorIteratorBaseEENKUlvE0_clEvENKUlvE_clEvEUldE_St5arrayIPcLm2EELi4E23TrivialOffsetCalculatorILi1EjESB_NS0_6memory12LoadWithCastILi1EEENSC_13StoreWithCastILi1EEEEEviT_T0_T2_T3_T4_T5_:
.text._ZN2at6native27unrolled_elementwise_kernelIZZZNS0_19signbit_kernel_cudaERNS_18TensorIteratorBaseEENKUlvE0_clEvENKUlvE_clEvEUldE_St5arrayIPcLm2EELi4E23TrivialOffsetCalculatorILi1EjESB_NS0_6memory12LoadWithCastILi1EEENSC_13StoreWithCastILi1EEEEEviT_T0_T2_T3_T4_T5_:
        /* <DEDUP_REMOVED lines=32> */
.L_x_2028:
[----:B------:R-:W2:Y:S02]  /*0200*/  LDG.E.U8 R28, desc[UR36][R4.64] ;  /* 0x00000024041c7981 */ /* 0x000ea4000c1e1100 */
[----:B--2---:R-:W4:Y:S01]  /*0210*/  I2F.F64.U16 R28, R28 ;  /* 0x0000001c001c7312 */ /* 0x004f220000101800 */
[----:B------:R-:W-:Y:S05]  /*0220*/  BRA `(.L_x_2030) ;  /* 0x0000000c00707947 */ /* 0x000fea0003800000 */
.L_x_2027:
[----:B------:R-:W-:-:S13]  /*0230*/  ISETP.NE.AND P0, PT, R0, 0x2, PT ;  /* 0x000000020000780c */ /* 0x000fda0003f05270 */
[----:B------:R-:W-:Y:S05]  /*0240*/  @!P0 BRA `(.L_x_2031) ;  /* 0x0000000000288947 */ /* 0x000fea0003800000 */
[----:B------:R-:W-:-:S13]  /*0250*/  ISETP.NE.AND P0, PT, R0, 0x3, PT ;  /* 0x000000030000780c */ /* 0x000fda0003f05270 */
[----:B------:R-:W-:Y:S05]  /*0260*/  @!P0 BRA `(.L_x_2032) ;  /* 0x0000000000148947 */ /* 0x000fea0003800000 */
[----:B------:R-:W-:-:S13]  /*0270*/  ISETP.NE.AND P0, PT, R0, 0x4, PT ;  /* 0x000000040000780c */ /* 0x000fda0003f05270 */
[----:B------:R-:W-:Y:S05]  /*0280*/  @P0 BRA `(.L_x_2029) ;  /* 0x0000000800fc0947 */ /* 0x000fea0003800000 */
[----:B------:R-:W2:Y:S02]  /*0290*/  LDG.E.64 R4, desc[UR36][R4.64] ;  /* 0x0000002404047981 */ /* 0x000ea4000c1e1b00 */
[----:B--2---:R0:W1:Y:S01]  /*02a0*/  I2F.F64.S64 R28, R4 ;  /* 0x00000004001c7312 */ /* 0x0040620000301c00 */
[----:B------:R-:W-:Y:S05]  /*02b0*/  BRA `(.L_x_2030) ;  /* 0x0000000c004c7947 */ /* 0x000fea0003800000 */
.L_x_2032:
[----:B------:R-:W2:Y:S02]  /*02c0*/  LDG.E R28, desc[UR36][R4.64] ;  /* 0x00000024041c7981 */ /* 0x000ea4000c1e1900 */
[----:B--2---:R-:W2:Y:S01]  /*02d0*/  I2F.F64 R28, R28 ;  /* 0x0000001c001c7312 */ /* 0x004ea20000201c00 */
[----:B------:R-:W-:Y:S05]  /*02e0*/  BRA `(.L_x_2030) ;  /* 0x0000000c00407947 */ /* 0x000fea0003800000 */
.L_x_2031:
[----:B------:R-:W2:Y:S02]  /*02f0*/  LDG.E.U16 R28, desc[UR36][R4.64] ;  /* 0x00000024041c7981 */ /* 0x000ea4000c1e1500 */
[----:B--2---:R-:W3:Y:S01]  /*0300*/  I2F.F64.S16 R28, R28 ;  /* 0x0000001c001c7312 */ /* 0x004ee20000101c00 */
[----:B------:R-:W-:Y:S05]  /*0310*/  BRA `(.L_x_2030) ;  /* 0x0000000c00347947 */ /* 0x000fea0003800000 */
.L_x_2026:
        /* <DEDUP_REMOVED lines=10> */
.L_x_2034:
[----:B------:R-:W2:Y:S02]  /*03c0*/  LDG.E.U16 R0, desc[UR36][R4.64] ;  /* 0x0000002404007981 */ /* 0x000ea4000c1e1500 */
[----:B--2---:R-:W-:-:S05]  /*03d0*/  HADD2.F32 R0, -RZ, R0.H0_H0 ;  /* 0x20000000ff007230 */ /* 0x004fca0000004100 */
[----:B------:R-:W-:-:S04]  /*03e0*/  FMUL.FTZ R0, R0, 1 ;  /* 0x3f80000000007820 */ /* 0x000fc80000410000 */
[----:B------:R0:W1:Y:S01]  /*03f0*/  F2F.F64.F32 R28, R0 ;  /* 0x00000000001c7310 */ /* 0x0000620000201800 */
[----:B------:R-:W-:Y:S05]  /*0400*/  BRA `(.L_x_2030) ;  /* 0x0000000800f87947 */ /* 0x000fea0003800000 */
.L_x_2033:
        /* <DEDUP_REMOVED lines=10> */
.L_x_2036:
[----:B------:R-:W2:Y:S02]  /*04b0*/  LDG.E.U16 R4, desc[UR36][R4.64] ;  /* 0x0000002404047981 */ /* 0x000ea4000c1e1500 */
[----:B--2---:R-:W-:-:S05]  /*04c0*/  HADD2.F32 R0, -RZ, R4.H0_H0 ;  /* 0x20000004ff007230 */ /* 0x004fca0000004100 */
[----:B------:R-:W-:-:S04]  /*04d0*/  FMUL.FTZ R0, R0, 1 ;  /* 0x3f80000000007820 */ /* 0x000fc80000410000 */
[----:B------:R0:W1:Y:S01]  /*04e0*/  F2F.F64.F32 R28, R0 ;  /* 0x00000000001c7310 */ /* 0x0000620000201800 */
[----:B------:R-:W-:Y:S05]  /*04f0*/  BRA `(.L_x_2030) ;  /* 0x0000000800bc7947 */ /* 0x000fea0003800000 */
.L_x_2035:
[----:B------:R0:W5:Y:S01]  /*0500*/  LDG.E R29, desc[UR36][R4.64+0x4] ;  /* 0x00000424041d7981 */ /* 0x000162000c1e1900 */
[----:B------:R-:W-:Y:S05]  /*0510*/  BRA `(.L_x_2030) ;  /* 0x0000000800b47947 */ /* 0x000fea0003800000 */
.L_x_2025:
        /* <DEDUP_REMOVED lines=12> */
.L_x_2039:
[----:B------:R0:W5:Y:S01]  /*05e0*/  LDG.E R29, desc[UR36][R4.64+0x4] ;  /* 0x00000424041d7981 */ /* 0x000162000c1e1900 */
[----:B------:R-:W-:Y:S05]  /*05f0*/  BRA `(.L_x_2030) ;  /* 0x00000008007c7947 */ /* 0x000fea0003800000 */
.L_x_2038:
        /* <DEDUP_REMOVED lines=24> */
[----:B------:R-:W-:-:S05]  /*0780*/  LOP3.LUT R7, R7, 0x80000000, R0, 0xf8, !PT ;  /* 0x8000000007077812 */ /* 0x000fca00078ef800 */
[----:B------:R-:W-:-:S04]  /*0790*/  FMUL.FTZ R7, R7, 1 ;  /* 0x3f80000007077820 */ /* 0x000fc80000410000 */
[----:B------:R0:W1:Y:S01]  /*07a0*/  F2F.F64.F32 R28, R7 ;  /* 0x00000007001c7310 */ /* 0x0000620000201800 */
[----:B------:R-:W-:Y:S05]  /*07b0*/  BRA `(.L_x_2030) ;  /* 0x00000008000c7947 */ /* 0x000fea0003800000 */
.L_x_2041:
        /* <DEDUP_REMOVED lines=12> */
[----:B------:R-:W-:-:S05]  /*0880*/  LOP3.LUT R0, R3, 0x80000000, R0, 0xf8, !PT ;  /* 0x8000000003007812 */ /* 0x000fca00078ef800 */
[----:B------:R-:W-:-:S04]  /*0890*/  FMUL.FTZ R0, R0, 1 ;  /* 0x3f80000000007820 */ /* 0x000fc80000410000 */
[----:B------:R0:W1:Y:S01]  /*08a0*/  F2F.F64.F32 R28, R0 ;  /* 0x00000000001c7310 */ /* 0x0000620000201800 */
[----:B------:R-:W-:Y:S05]  /*08b0*/  BRA `(.L_x_2030) ;  /* 0x0000000400cc7947 */ /* 0x000fea0003800000 */
.L_x_2040:
[----:B------:R-:W2:Y:S02]  /*08c0*/  LDG.E.U16 R0, desc[UR36][R4.64] ;  /* 0x0000002404007981 */ /* 0x000ea4000c1e1500 */
[----:B--2---:R-:W-:-:S04]  /*08d0*/  IMAD.U32 R0, R0, 0x10000, RZ ;  /* 0x0001000000007824 */ /* 0x004fc800078e00ff */
[----:B------:R-:W-:-:S04]  /*08e0*/  FMUL.FTZ R0, R0, 1 ;  /* 0x3f80000000007820 */ /* 0x000fc80000410000 */
[----:B------:R0:W1:Y:S01]  /*08f0*/  F2F.F64.F32 R28, R0 ;  /* 0x00000000001c7310 */ /* 0x0000620000201800 */
[----:B------:R-:W-:Y:S05]  /*0900*/  BRA `(.L_x_2030) ;  /* 0x0000000400b87947 */ /* 0x000fea0003800000 */
.L_x_2037:
        /* <DEDUP_REMOVED lines=11> */
.L_x_2044:
        /* <DEDUP_REMOVED lines=21> */
.L_x_2048:
[----:B------:R-:W-:Y:S05]  /*0b10*/  BSYNC B1 ;  /* 0x0000000000017941 */ /* 0x000fea0003800000 */
.L_x_2047:
[----:B------:R-:W-:Y:S01]  /*0b20*/  LEA R5, R0, 0x3b800000, 0x17 ;  /* 0x3b80000000057811 */ /* 0x000fe200078eb8ff */
[----:B------:R-:W-:-:S05]  /*0b30*/  IMAD.SHL.U32 R0, R3, 0x100000, RZ ;  /* 0x0010000003007824 */ /* 0x000fca00078e00ff */
[----:B------:R-:W-:-:S07]  /*0b40*/  LOP3.LUT R0, R5, R0, R6, 0xfe, !PT ;  /* 0x0000000005007212 */ /* 0x000fce00078efe06 */
.L_x_2046:
[----:B------:R-:W-:Y:S05]  /*0b50*/  BSYNC B0 ;  /* 0x0000000000007941 */ /* 0x000fea0003800000 */
.L_x_2045:
[----:B------:R-:W-:-:S04]  /*0b60*/  FMUL.FTZ R0, R0, 1 ;  /* 0x3f80000000007820 */ /* 0x000fc80000410000 */
[----:B------:R0:W1:Y:S01]  /*0b70*/  F2F.F64.F32 R28, R0 ;  /* 0x00000000001c7310 */ /* 0x0000620000201800 */
[----:B------:R-:W-:Y:S05]  /*0b80*/  BRA `(.L_x_2030) ;  /* 0x0000000400187947 */ /* 0x000fea0003800000 */
.L_x_2043:
        /* <DEDUP_REMOVED lines=21> */
.L_x_2052:
[----:B------:R-:W-:Y:S05]  /*0ce0*/  BSYNC B1 ;  /* 0x0000000000017941 */ /* 0x000fea0003800000 */
.L_x_2051:
[----:B------:R-:W-:Y:S01]  /*0cf0*/  LEA R5, R0, 0x37800000, 0x17 ;  /* 0x3780000000057811 */ /* 0x000fe200078eb8ff */
[----:B------:R-:W-:-:S05]  /*0d00*/  IMAD.SHL.U32 R0, R3, 0x200000, RZ ;  /* 0x0020000003007824 */ /* 0x000fca00078e00ff */
[----:B------:R-:W-:-:S07]  /*0d10*/  LOP3.LUT R0, R5, R0, R6, 0xfe, !PT ;  /* 0x0000000005007212 */ /* 0x000fce00078efe06 */
.L_x_2050:
[----:B------:R-:W-:Y:S05]  /*0d20*/  BSYNC B0 ;  /* 0x0000000000007941 */ /* 0x000fea0003800000 */
.L_x_2049:
[----:B------:R-:W-:-:S04]  /*0d30*/  FMUL.FTZ R0, R0, 1 ;  /* 0x3f80000000007820 */ /* 0x000fc80000410000 */
[----:B------:R0:W1:Y:S01]  /*0d40*/  F2F.F64.F32 R28, R0 ;  /* 0x00000000001c7310 */ /* 0x0000620000201800 */
[----:B------:R-:W-:Y:S05]  /*0d50*/  BRA `(.L_x_2030) ;  /* 0x0000000000a47947 */ /* 0x000fea0003800000 */
.L_x_2042:
        /* <DEDUP_REMOVED lines=14> */
.L_x_2056:
[----:B------:R-:W-:Y:S05]  /*0e40*/  BSYNC B0 ;  /* 0x0000000000007941 */ /* 0x000fea0003800000 */
.L_x_2055:
[----:B------:R-:W-:-:S04]  /*0e50*/  FMUL.FTZ R0, R0, 1 ;  /* 0x3f80000000007820 */ /* 0x000fc80000410000 */
[----:B------:R0:W1:Y:S01]  /*0e60*/  F2F.F64.F32 R28, R0 ;  /* 0x00000000001c7310 */ /* 0x0000620000201800 */
[----:B------:R-:W-:Y:S05]  /*0e70*/  BRA `(.L_x_2030) ;  /* 0x00000000005c7947 */ /* 0x000fea0003800000 */
.L_x_2029:
        /* <DEDUP_REMOVED lines=16> */
.L_x_2057:
[----:B------:R-:W-:Y:S01]  /*0f80*/  IMAD.MOV.U32 R29, RZ, RZ, RZ ;  /* 0x000000ffff1d7224 */ /* 0x000fe200078e00ff */
[----:B------:R-:W-:Y:S06]  /*0f90*/  BRA `(.L_x_2030) ;  /* 0x0000000000147947 */ /* 0x000fec0003800000 */
.L_x_2054:
[----:B------:R-:W2:Y:S02]  /*0fa0*/  LDG.E.64 R4, desc[UR36][R4.64] ;  /* 0x0000002404047981 */ /* 0x000ea4000c1e1b00 */
[----:B--2---:R0:W1:Y:S01]  /*0fb0*/  I2F.F64.U64 R28, R4 ;  /* 0x00000004001c7312 */ /* 0x0040620000301800 */
[----:B------:R-:W-:Y:S05]  /*0fc0*/  BRA `(.L_x_2030) ;  /* 0x0000000000087947 */ /* 0x000fea0003800000 */
.L_x_2053:
[----:B------:R-:W2:Y:S02]  /*0fd0*/  LDG.E R28, desc[UR36][R4.64] ;  /* 0x00000024041c7981 */ /* 0x000ea4000c1e1900 */
[----:B--2---:R-:W0:Y:S02]  /*0fe0*/  I2F.F64.U32 R28, R28 ;  /* 0x0000001c001c7312 */ /* 0x004e240000201800 */
.L_x_2030:
[----:B------:R-:W1:Y:S02]  /*0ff0*/  S2R R17, SR_TID.X ;  /* 0x0000000000117919 */ /* 0x000e640000002100 */
[----:B-1----:R-:W-:-:S07]  /*1000*/  VIADD R17, R17, 0x80 ;  /* 0x0000008011117836 */ /* 0x002fce0000000000 */
.L_x_2024:
[----:B------:R-:W-:Y:S05]  /*1010*/  BSYNC B6 ;  /* 0x0000000000067941 */ /* 0x000fea0003800000 */
.L_x_2023:
        /* <DEDUP_REMOVED lines=24> */
.L_x_2063:
[----:B------:R-:W2:Y:S02]  /*11a0*/  LDG.E.U8 R26, desc[UR36][R4.64] ;  /* 0x00000024041a7981 */ /* 0x000ea4000c1e1100 */
[----:B--2---:R-:W0:Y:S01]  /*11b0*/  I2F.F64.U16 R26, R26 ;  /* 0x0000001a001a7312 */ /* 0x004e220000101800 */
[----:B------:R-:W-:Y:S05]  /*11c0*/  BRA `(.L_x_2065) ;  /* 0x0000000c006c7947 */ /* 0x000fea0003800000 */
.L_x_2062:
        /* <DEDUP_REMOVED lines=9> */
.L_x_2067:
[----:B------:R-:W2:Y:S02]  /*1260*/  LDG.E R26, desc[UR36][R4.64] ;  /* 0x00000024041a7981 */ /* 0x000ea4000c1e1900 */
[----:B--2---:R-:W0:Y:S01]  /*1270*/  I2F.F64 R26, R26 ;  /* 0x0000001a001a7312 */ /* 0x004e220000201c00 */
[----:B------:R-:W-:Y:S05]  /*1280*/  BRA `(.L_x_2065) ;  /* 0x0000000c003c7947 */ /* 0x000fea0003800000 */
.L_x_2066:
[----:B------:R-:W2:Y:S02]  /*1290*/  LDG.E.U16 R26, desc[UR36][R4.64] ;  /* 0x00000024041a7981 */ /* 0x000ea4000c1e1500 */
[----:B--2---:R-:W0:Y:S01]  /*12a0*/  I2F.F64.S16 R26, R26 ;  /* 0x0000001a001a7312 */ /* 0x004e220000101c00 */
[----:B------:R-:W-:Y:S05]  /*12b0*/  BRA `(.L_x_2065) ;  /* 0x0000000c00307947 */ /* 0x000fea0003800000 */
.L_x_2061:
        /* <DEDUP_REMOVED lines=10> */
.L_x_2069:
[----:B------:R-:W2:Y:S02]  /*1360*/  LDG.E.U16 R0, desc[UR36][R4.64] ;  /* 0x0000002404007981 */ /* 0x000ea4000c1e1500 */
[----:B--2---:R-:W-:-:S05]  /*1370*/  HADD2.F32 R0, -RZ, R0.H0_H0 ;  /* 0x20000000ff007230 */ /* 0x004fca0000004100 */
[----:B------:R-:W-:-:S04]  /*1380*/  FMUL.FTZ R0, R0, 1 ;  /* 0x3f80000000007820 */ /* 0x000fc80000410000 */
[----:B------:R0:W1:Y:S01]  /*1390*/  F2F.F64.F32 R26, R0 ;  /* 0x00000000001a7310 */ /* 0x0000620000201800 */
[----:B------:R-:W-:Y:S05]  /*13a0*/  BRA `(.L_x_2065) ;  /* 0x0000000800f47947 */ /* 0x000fea0003800000 */
.L_x_2068:
        /* <DEDUP_REMOVED lines=10> */
.L_x_2071:
[----:B------:R-:W2:Y:S02]  /*1450*/  LDG.E.U16 R4, desc[UR36][R4.64] ;  /* 0x0000002404047981 */ /* 0x000ea4000c1e1500 */
[----:B--2---:R-:W-:-:S05]  /*1460*/  HADD2.F32 R0, -RZ, R4.H0_H0 ;  /* 0x20000004ff007230 */ /* 0x004fca0000004100 */
[----:B------:R-:W-:-:S04]  /*1470*/  FMUL.FTZ R0, R0, 1 ;  /* 0x3f80000000007820 */ /* 0x000fc80000410000 */
[----:B------:R0:W1:Y:S01]  /*1480*/  F2F.F64.F32 R26, R0 ;  /* 0x00000000001a7310 */ /* 0x0000620000201800 */
[----:B------:R-:W-:Y:S05]  /*1490*/  BRA `(.L_x_2065) ;  /* 0x0000000800b87947 */ /* 0x000fea0003800000 */
.L_x_2070:
[----:B------:R0:W5:Y:S01]  /*14a0*/  LDG.E R27, desc[UR36][R4.64+0x4] ;  /* 0x00000424041b7981 */ /* 0x000162000c1e1900 */
[----:B------:R-:W-:Y:S05]  /*14b0*/  BRA `(.L_x_2065) ;  /* 0x0000000800b07947 */ /* 0x000fea0003800000 */
.L_x_2060:
        /* <DEDUP_REMOVED lines=12> */
.L_x_2074:
[----:B------:R0:W5:Y:S01]  /*1580*/  LDG.E R27, desc[UR36][R4.64+0x4] ;  /* 0x00000424041b7981 */ /* 0x000162000c1e1900 */
[----:B------:R-:W-:Y:S05]  /*1590*/  BRA `(.L_x_2065) ;  /* 0x0000000800787947 */ /* 0x000fea0003800000 */
.L_x_2073:
        /* <DEDUP_REMOVED lines=28> */
.L_x_2076:
        /* <DEDUP_REMOVED lines=13> */
[----:B------:R2:W0:Y:S01]  /*1830*/  F2F.F64.F32 R26, R0 ;  /* 0x00000000001a7310 */ /* 0x0004220000201800 */
[----:B------:R-:W-:Y:S05]  /*1840*/  BRA `(.L_x_2065) ;  /* 0x0000000400cc7947 */ /* 0x000fea0003800000 */
.L_x_2075:
[----:B------:R-:W2:Y:S02]  /*1850*/  LDG.E.U16 R0, desc[UR36][R4.64] ;  /* 0x0000002404007981 */ /* 0x000ea4000c1e1500 */
[----:B--2---:R-:W-:-:S04]  /*1860*/  IMAD.U32 R0, R0, 0x10000, RZ ;  /* 0x0001000000007824 */ /* 0x004fc800078e00ff */
[----:B------:R-:W-:-:S04]  /*1870*/  FMUL.FTZ R0, R0, 1 ;  /* 0x3f80000000007820 */ /* 0x000fc80000410000 */
[----:B------:R0:W1:Y:S01]  /*1880*/  F2F.F64.F32 R26, R0 ;  /* 0x00000000001a7310 */ /* 0x0000620000201800 */
[----:B------:R-:W-:Y:S05]  /*1890*/  BRA `(.L_x_2065) ;  /* 0x0000000400b87947 */ /* 0x000fea0003800000 */
.L_x_2072:
        /* <DEDUP_REMOVED lines=11> */
.L_x_2079:
        /* <DEDUP_REMOVED lines=21> */
.L_x_2083:
[----:B------:R-:W-:Y:S05]  /*1aa0*/  BSYNC B1 ;  /* 0x0000000000017941 */ /* 0x000fea0003800000 */
.L_x_2082:
[----:B------:R-:W-:Y:S01]  /*1ab0*/  LEA R5, R0, 0x3b800000, 0x17 ;  /* 0x3b80000000057811 */ /* 0x000fe200078eb8ff */
[----:B------:R-:W-:-:S05]  /*1ac0*/  IMAD.SHL.U32 R0, R3, 0x100000, RZ ;  /* 0x0010000003007824 */ /* 0x000fca00078e00ff */
[----:B------:R-:W-:-:S07]  /*1ad0*/  LOP3.LUT R0, R5, R0, R6, 0xfe, !PT ;  /* 0x0000000005007212 */ /* 0x000fce00078efe06 */
.L_x_2081:
[----:B------:R-:W-:Y:S05]  /*1ae0*/  BSYNC B0 ;  /* 0x0000000000007941 */ /* 0x000fea0003800000 */
.L_x_2080:
[----:B------:R-:W-:-:S04]  /*1af0*/  FMUL.FTZ R0, R0, 1 ;  /* 0x3f80000000007820 */ /* 0x000fc80000410000 */
[----:B------:R0:W1:Y:S01]  /*1b00*/  F2F.F64.F32 R26, R0 ;  /* 0x00000000001a7310 */ /* 0x0000620000201800 */
[----:B------:R-:W-:Y:S05]  /*1b10*/  BRA `(.L_x_2065) ;  /* 0x0000000400187947 */ /* 0x000fea0003800000 */
.L_x_2078:
        /* <DEDUP_REMOVED lines=21> */
.L_x_2087:
[----:B------:R-:W-:Y:S05]  /*1c70*/  BSYNC B1 ;  /* 0x0000000000017941 */ /* 0x000fea0003800000 */
.L_x_2086:
[----:B------:R-:W-:Y:S01]  /*1c80*/  LEA R5, R0, 0x37800000, 0x17 ;  /* 0x3780000000057811 */ /* 0x000fe200078eb8ff */
[----:B------:R-:W-:-:S05]  /*1c90*/  IMAD.SHL.U32 R0, R3, 0x200000, RZ ;  /* 0x0020000003007824 */ /* 0x000fca00078e00ff */
[----:B------:R-:W-:-:S07]  /*1ca0*/  LOP3.LUT R0, R5, R0, R6, 0xfe, !PT ;  /* 0x0000000005007212 */ /* 0x000fce00078efe06 */
.L_x_2085:
[----:B------:R-:W-:Y:S05]  /*1cb0*/  BSYNC B0 ;  /* 0x0000000000007941 */ /* 0x000fea0003800000 */
.L_x_2084:
[----:B------:R-:W-:-:S04]  /*1cc0*/  FMUL.FTZ R0, R0, 1 ;  /* 0x3f80000000007820 */ /* 0x000fc80000410000 */
[----:B------:R0:W1:Y:S01]  /*1cd0*/  F2F.F64.F32 R26, R0 ;  /* 0x00000000001a7310 */ /* 0x0000620000201800 */
[----:B------:R-:W-:Y:S05]  /*1ce0*/  BRA `(.L_x_2065) ;  /* 0x0000000000a47947 */ /* 0x000fea0003800000 */
.L_x_2077:
        /* <DEDUP_REMOVED lines=14> */
.L_x_2091:
[----:B------:R-:W-:Y:S05]  /*1dd0*/  BSYNC B0 ;  /* 0x0000000000007941 */ /* 0x000fea0003800000 */
.L_x_2090:
[----:B------:R-:W-:-:S04]  /*1de0*/  FMUL.FTZ R0, R0, 1 ;  /* 0x3f80000000007820 */ /* 0x000fc80000410000 */
[----:B------:R0:W1:Y:S01]  /*1df0*/  F2F.F64.F32 R26, R0 ;  /* 0x00000000001a7310 */ /* 0x0000620000201800 */
[----:B------:R-:W-:Y:S05]  /*1e00*/  BRA `(.L_x_2065) ;  /* 0x00000000005c7947 */ /* 0x000fea0003800000 */
.L_x_2064:
        /* <DEDUP_REMOVED lines=15> */
[----:B0-2345:R-:W-:Y:S05]  /*1f00*/  CALL.ABS.NOINC R14 ;  /* 0x000000000e007343 */ /* 0x03dfea0003c00000 */
.L_x_2092:
[----:B------:R-:W-:Y:S01]  /*1f10*/  IMAD.MOV.U32 R27, RZ, RZ, RZ ;  /* 0x000000ffff1b7224 */ /* 0x000fe200078e00ff */
[----:B------:R-:W-:Y:S06]  /*1f20*/  BRA `(.L_x_2065) ;  /* 0x0000000000147947 */ /* 0x000fec0003800000 */
.L_x_2089:
[----:B------:R-:W2:Y:S02]  /*1f30*/  LDG.E.64 R4, desc[UR36][R4.64] ;  /* 0x0000002404047981 */ /* 0x000ea4000c1e1b00 */
[----:B--2---:R0:W1:Y:S01]  /*1f40*/  I2F.F64.U64 R26, R4 ;  /* 0x00000004001a7312 */ /* 0x0040620000301800 */
[----:B------:R-:W-:Y:S05]  /*1f50*/  BRA `(.L_x_2065) ;  /* 0x0000000000087947 */ /* 0x000fea0003800000 */
.L_x_2088:
[----:B------:R-:W2:Y:S02]  /*1f60*/  LDG.E R26, desc[UR36][R4.64] ;  /* 0x00000024041a7981 */ /* 0x000ea4000c1e1900 */
[----:B--2---:R-:W0:Y:S02]  /*1f70*/  I2F.F64.U32 R26, R26 ;  /* 0x0000001a001a7312 */ /* 0x004e240000201800 */
.L_x_2065:
[----:B------:R-:W-:-:S07]  /*1f80*/  VIADD R17, R17, 0x80 ;  /* 0x0000008011117836 */ /* 0x000fce0000000000 */
.L_x_2059:
[----:B------:R-:W-:Y:S05]  /*1f90*/  BSYNC B6 ;  /* 0x0000000000067941 */ /* 0x000fea0003800000 */
.L_x_2058:
[----:B------:R-:W-:Y:S01]  /*1fa0*/  ISETP.GE.AND P0, PT, R17, R16, PT ;  /* 0x000000101100720c */ /* 0x000fe20003f06270 */
[----:B------:R-:W-:Y:S01]  /*1fb0*/  BSSY B6, `(.L_x_2093) ;  /* 0x0000109000067945 */ /* 0x000fe20003800000 */
[----:B------:R-:W-:-:S11]  /*1fc0*/  CS2R R18, SRZ ;  /* 0x0000000000127805 */ /* 0x000fd6000001ff00 */
[----:B------:R-:W-:Y:S05]  /*1fd0*/  @P0 BRA `(.L_x_2094) ;  /* 0x0000001000180947 */ /* 0x000fea0003800000 */
[----:B0-----:R-:W0:Y:S01]  /*1fe0*/  LDC.64 R6, c[0x0][0x220] ;  /* 0x00008800ff067b82 */ /* 0x001e220000000a00 */
[----:B--2---:R-:W-:Y:S01]  /*1ff0*/  IMAD R0, R2, 0x200, R17 ;  /* 0x0000020002007824 */ /* 0x004fe200078e0211 */
        /* <DEDUP_REMOVED lines=17> */
[----:B--2---:R-:W0:Y:S02]  /*2110*/  I2F.F64.S16 R4, R4 ;  /* 0x0000000400047312 */ /* 0x004e240000101c00 */
[----:B0-----:R-:W-:Y:S01]  /*2120*/  IMAD.MOV.U32 R18, RZ, RZ, R5 ;  /* 0x000000ffff127224 */ /* 0x001fe200078e0005 */
[----:B------:R-:W-:Y:S06]  /*2130*/  BRA `(.L_x_2100) ;  /* 0x0000000c00bc7947 */ /* 0x000fec0003800000 */
.L_x_2098:
[----:B------:R-:W2:Y:S02]  /*2140*/  LDG.E.U8 R4, desc[UR36][R6.64] ;  /* 0x0000002406047981 */ /* 0x000ea4000c1e1100 */
[----:B--2---:R-:W0:Y:S02]  /*2150*/  I2F.F64.U16 R4, R4 ;  /* 0x0000000400047312 */ /* 0x004e240000101800 */
[----:B0-----:R-:W-:Y:S01]  /*2160*/  IMAD.MOV.U32 R18, RZ, RZ, R5 ;  /* 0x000000ffff127224 */ /* 0x001fe200078e0005 */
[----:B------:R-:W-:Y:S06]  /*2170*/  BRA `(.L_x_2100) ;  /* 0x0000000c00ac7947 */ /* 0x000fec0003800000 */
.L_x_2097:
[----:B------:R-:W-:-:S13]  /*2180*/  ISETP.NE.AND P0, PT, R0, 0x2, PT ;  /* 0x000000020000780c */ /* 0x000fda0003f05270 */
[----:B------:R-:W-:Y:S05]  /*2190*/  @!P0 BRA `(.L_x_2101) ;  /* 0x0000000000308947 */ /* 0x000fea0003800000 */
[----:B------:R-:W-:-:S13]  /*21a0*/  ISETP.NE.AND P0, PT, R0, 0x3, PT ;  /* 0x000000030000780c */ /* 0x000fda0003f05270 */
[----:B------:R-:W-:Y:S05]  /*21b0*/  @!P0 BRA `(.L_x_2102) ;  /* 0x0000000000188947 */ /* 0x000fea0003800000 */
[----:B------:R-:W-:-:S13]  /*21c0*/  ISETP.NE.AND P0, PT, R0, 0x4, PT ;  /* 0x000000040000780c */ /* 0x000fda0003f05270 */
[----:B------:R-:W-:Y:S05]  /*21d0*/  @P0 BRA `(.L_x_2099) ;  /* 0x0000000c00300947 */ /* 0x000fea0003800000 */
[----:B------:R-:W2:Y:S02]  /*21e0*/  LDG.E.64 R4, desc[UR36][R6.64] ;  /* 0x0000002406047981 */ /* 0x000ea4000c1e1b00 */
[----:B--2---:R-:W0:Y:S02]  /*21f0*/  I2F.F64.S64 R4, R4 ;  /* 0x0000000400047312 */ /* 0x004e240000301c00 */
[----:B0-----:R-:W-:Y:S01]  /*2200*/  IMAD.MOV.U32 R18, RZ, RZ, R5 ;  /* 0x000000ffff127224 */ /* 0x001fe200078e0005 */
[----:B------:R-:W-:Y:S06]  /*2210*/  BRA `(.L_x_2100) ;  /* 0x0000000c00847947 */ /* 0x000fec0003800000 */
.L_x_2102:
[----:B------:R-:W2:Y:S02]  /*2220*/  LDG.E R4, desc[UR36][R6.64] ;  /* 0x0000002406047981 */ /* 0x000ea4000c1e1900 */
[----:B--2---:R-:W0:Y:S02]  /*2230*/  I2F.F64 R4, R4 ;  /* 0x0000000400047312 */ /* 0x004e240000201c00 */
[----:B0-----:R-:W-:Y:S01]  /*2240*/  IMAD.MOV.U32 R18, RZ, RZ, R5 ;  /* 0x000000ffff127224 */ /* 0x001fe200078e0005 */
[----:B------:R-:W-:Y:S06]  /*2250*/  BRA `(.L_x_2100) ;  /* 0x0000000c00747947 */ /* 0x000fec0003800000 */
.L_x_2101:
[----:B------:R-:W2:Y:S02]  /*2260*/  LDG.E.U16 R4, desc[UR36][R6.64] ;  /* 0x0000002406047981 */ /* 0x000ea4000c1e1500 */
[----:B--2---:R-:W0:Y:S02]  /*2270*/  I2F.F64.S16 R4, R4 ;  /* 0x0000000400047312 */ /* 0x004e240000101c00 */
[----:B0-----:R-:W-:Y:S01]  /*2280*/  IMAD.MOV.U32 R18, RZ, RZ, R5 ;  /* 0x000000ffff127224 */ /* 0x001fe200078e0005 */
[----:B------:R-:W-:Y:S06]  /*2290*/  BRA `(.L_x_2100) ;  /* 0x0000000c00647947 */ /* 0x000fec0003800000 */
.L_x_2096:
        /* <DEDUP_REMOVED lines=8> */
[----:B------:R-:W0:Y:S02]  /*2320*/  F2F.F64.F32 R4, R4 ;  /* 0x0000000400047310 */ /* 0x000e240000201800 */
[----:B0-----:R-:W-:Y:S01]  /*2330*/  IMAD.MOV.U32 R18, RZ, RZ, R5 ;  /* 0x000000ffff127224 */ /* 0x001fe200078e0005 */
[----:B------:R-:W-:Y:S06]  /*2340*/  BRA `(.L_x_2100) ;  /* 0x0000000c00387947 */ /* 0x000fec0003800000 */
.L_x_2104:
[----:B------:R-:W2:Y:S02]  /*2350*/  LDG.E.U16 R0, desc[UR36][R6.64] ;  /* 0x0000002406007981 */ /* 0x000ea4000c1e1500 */
[----:B--2---:R-:W-:-:S05]  /*2360*/  HADD2.F32 R0, -RZ, R0.H0_H0 ;  /* 0x20000000ff007230 */ /* 0x004fca0000004100 */
[----:B------:R-:W-:-:S04]  /*2370*/  FMUL.FTZ R0, R0, 1 ;  /* 0x3f80000000007820 */ /* 0x000fc80000410000 */
[----:B------:R-:W0:Y:S02]  /*2380*/  F2F.F64.F32 R4, R0 ;  /* 0x0000000000047310 */ /* 0x000e240000201800 */
[----:B0-----:R-:W-:Y:S01]  /*2390*/  IMAD.MOV.U32 R18, RZ, RZ, R5 ;  /* 0x000000ffff127224 */ /* 0x001fe200078e0005 */
[----:B------:R-:W-:Y:S06]  /*23a0*/  BRA `(.L_x_2100) ;  /* 0x0000000c00207947 */ /* 0x000fec0003800000 */
.L_x_2103:
        /* <DEDUP_REMOVED lines=11> */
.L_x_2106:
[----:B------:R-:W2:Y:S02]  /*2460*/  LDG.E.U16 R6, desc[UR36][R6.64] ;  /* 0x0000002406067981 */ /* 0x000ea4000c1e1500 */
[----:B--2---:R-:W-:-:S05]  /*2470*/  HADD2.F32 R0, -RZ, R6.H0_H0 ;  /* 0x20000006ff007230 */ /* 0x004fca0000004100 */
[----:B------:R-:W-:-:S04]  /*2480*/  FMUL.FTZ R0, R0, 1 ;  /* 0x3f80000000007820 */ /* 0x000fc80000410000 */
[----:B------:R-:W0:Y:S02]  /*2490*/  F2F.F64.F32 R4, R0 ;  /* 0x0000000000047310 */ /* 0x000e240000201800 */
[----:B0-----:R-:W-:Y:S01]  /*24a0*/  IMAD.MOV.U32 R18, RZ, RZ, R5 ;  /* 0x000000ffff127224 */ /* 0x001fe200078e0005 */
[----:B------:R-:W-:Y:S06]  /*24b0*/  BRA `(.L_x_2100) ;  /* 0x0000000800dc7947 */ /* 0x000fec0003800000 */
.L_x_2105:
[----:B------:R2:W5:Y:S01]  /*24c0*/  LDG.E R18, desc[UR36][R6.64+0x4] ;  /* 0x0000042406127981 */ /* 0x000562000c1e1900 */
[----:B------:R-:W-:Y:S05]  /*24d0*/  BRA `(.L_x_2100) ;  /* 0x0000000800d47947 */ /* 0x000fea0003800000 */
.L_x_2095:
        /* <DEDUP_REMOVED lines=12> */
.L_x_2109:
[----:B------:R0:W5:Y:S01]  /*25a0*/  LDG.E R18, desc[UR36][R6.64+0x4] ;  /* 0x0000042406127981 */ /* 0x000162000c1e1900 */
[----:B------:R-:W-:Y:S05]  /*25b0*/  BRA `(.L_x_2100) ;  /* 0x00000008009c7947 */ /* 0x000fea0003800000 */
.L_x_2108:
        /* <DEDUP_REMOVED lines=26> */
[----:B------:R-:W0:Y:S02]  /*2760*/  F2F.F64.F32 R4, R5 ;  /* 0x0000000500047310 */ /* 0x000e240000201800 */
[----:B0-----:R-:W-:Y:S01]  /*2770*/  IMAD.MOV.U32 R18, RZ, RZ, R5 ;  /* 0x000000ffff127224 */ /* 0x001fe200078e0005 */
[----:B------:R-:W-:Y:S06]  /*2780*/  BRA `(.L_x_2100) ;  /* 0x0000000800287947 */ /* 0x000fec0003800000 */
.L_x_2111:
        /* <DEDUP_REMOVED lines=13> */
[----:B------:R-:W0:Y:S02]  /*2860*/  F2F.F64.F32 R4, R0 ;  /* 0x0000000000047310 */ /* 0x000e240000201800 */
[----:B0-----:R-:W-:Y:S01]  /*2870*/  IMAD.MOV.U32 R18, RZ, RZ, R5 ;  /* 0x000000ffff127224 */ /* 0x001fe200078e0005 */
[----:B------:R-:W-:Y:S06]  /*2880*/  BRA `(.L_x_2100) ;  /* 0x0000000400e87947 */ /* 0x000fec0003800000 */
.L_x_2110:
[----:B------:R-:W2:Y:S02]  /*2890*/  LDG.E.U16 R0, desc[UR36][R6.64] ;  /* 0x0000002406007981 */ /* 0x000ea4000c1e1500 */
[----:B--2---:R-:W-:-:S04]  /*28a0*/  IMAD.U32 R0, R0, 0x10000, RZ ;  /* 0x0001000000007824 */ /* 0x004fc800078e00ff */
[----:B------:R-:W-:-:S04]  /*28b0*/  FMUL.FTZ R0, R0, 1 ;  /* 0x3f80000000007820 */ /* 0x000fc80000410000 */
[----:B------:R-:W0:Y:S02]  /*28c0*/  F2F.F64.F32 R4, R0 ;  /* 0x0000000000047310 */ /* 0x000e240000201800 */
[----:B0-----:R-:W-:Y:S01]  /*28d0*/  IMAD.MOV.U32 R18, RZ, RZ, R5 ;  /* 0x000000ffff127224 */ /* 0x001fe200078e0005 */
[----:B------:R-:W-:Y:S06]  /*28e0*/  BRA `(.L_x_2100) ;  /* 0x0000000400d07947 */ /* 0x000fec0003800000 */
.L_x_2107:
        /* <DEDUP_REMOVED lines=9> */
[----:B--2---:R-:W0:Y:S02]  /*2980*/  I2F.F64.U16 R4, R4 ;  /* 0x0000000400047312 */ /* 0x004e240000101800 */
[----:B0-----:R-:W-:Y:S01]  /*2990*/  IMAD.MOV.U32 R18, RZ, RZ, R5 ;  /* 0x000000ffff127224 */ /* 0x001fe200078e0005 */
[----:B------:R-:W-:Y:S06]  /*29a0*/  BRA `(.L_x_2100) ;  /* 0x0000000400a07947 */ /* 0x000fec0003800000 */
.L_x_2114:
        /* <DEDUP_REMOVED lines=21> */
.L_x_2118:
[----:B------:R-:W-:Y:S05]  /*2b00*/  BSYNC B1 ;  /* 0x0000000000017941 */ /* 0x000fea0003800000 */
.L_x_2117:
[----:B------:R-:W-:Y:S01]  /*2b10*/  LEA R5, R0, 0x3b800000, 0x17 ;  /* 0x3b80000000057811 */ /* 0x000fe200078eb8ff */
[----:B------:R-:W-:-:S05]  /*2b20*/  IMAD.SHL.U32 R0, R3, 0x100000, RZ ;  /* 0x0010000003007824 */ /* 0x000fca00078e00ff */
[----:B------:R-:W-:-:S07]  /*2b30*/  LOP3.LUT R0, R5, R0, R6, 0xfe, !PT ;  /* 0x0000000005007212 */ /* 0x000fce00078efe06 */
.L_x_2116:
[----:B------:R-:W-:Y:S05]  /*2b40*/  BSYNC B0 ;  /* 0x0000000000007941 */ /* 0x000fea0003800000 */
.L_x_2115:
[----:B------:R-:W-:-:S04]  /*2b50*/  FMUL.FTZ R0, R0, 1 ;  /* 0x3f80000000007820 */ /* 0x000fc80000410000 */
[----:B------:R-:W0:Y:S02]  /*2b60*/  F2F.F64.F32 R4, R0 ;  /* 0x0000000000047310 */ /* 0x000e240000201800 */
[----:B0-----:R-:W-:Y:S01]  /*2b70*/  IMAD.MOV.U32 R18, RZ, RZ, R5 ;  /* 0x000000ffff127224 */ /* 0x001fe200078e0005 */
[----:B------:R-:W-:Y:S06]  /*2b80*/  BRA `(.L_x_2100) ;  /* 0x0000000400287947 */ /* 0x000fec0003800000 */
.L_x_2113:
        /* <DEDUP_REMOVED lines=21> */
.L_x_2122:
[----:B------:R-:W-:Y:S05]  /*2ce0*/  BSYNC B1 ;  /* 0x0000000000017941 */ /* 0x000fea0003800000 */
.L_x_2121:
[----:B------:R-:W-:Y:S01]  /*2cf0*/  LEA R5, R0, 0x37800000, 0x17 ;  /* 0x3780000000057811 */ /* 0x000fe200078eb8ff */
[----:B------:R-:W-:-:S05]  /*2d00*/  IMAD.SHL.U32 R0, R3, 0x200000, RZ ;  /* 0x0020000003007824 */ /* 0x000fca00078e00ff */
[----:B------:R-:W-:-:S07]  /*2d10*/  LOP3.LUT R0, R5, R0, R6, 0xfe, !PT ;  /* 0x0000000005007212 */ /* 0x000fce00078efe06 */
.L_x_2120:
[----:B------:R-:W-:Y:S05]  /*2d20*/  BSYNC B0 ;  /* 0x0000000000007941 */ /* 0x000fea0003800000 */
.L_x_2119:
[----:B------:R-:W-:-:S04]  /*2d30*/  FMUL.FTZ R0, R0, 1 ;  /* 0x3f80000000007820 */ /* 0x000fc80000410000 */
[----:B------:R-:W0:Y:S02]  /*2d40*/  F2F.F64.F32 R4, R0 ;  /* 0x0000000000047310 */ /* 0x000e240000201800 */
[----:B0-----:R-:W-:Y:S01]  /*2d50*/  IMAD.MOV.U32 R18, RZ, RZ, R5 ;  /* 0x000000ffff127224 */ /* 0x001fe200078e0005 */
[----:B------:R-:W-:Y:S06]  /*2d60*/  BRA `(.L_x_2100) ;  /* 0x0000000000b07947 */ /* 0x000fec0003800000 */
.L_x_2112:
        /* <DEDUP_REMOVED lines=14> */
.L_x_2126:
[----:B------:R-:W-:Y:S05]  /*2e50*/  BSYNC B0 ;  /* 0x0000000000007941 */ /* 0x000fea0003800000 */
.L_x_2125:
[----:B------:R-:W-:-:S04]  /*2e60*/  FMUL.FTZ R0, R0, 1 ;  /* 0x3f80000000007820 */ /* 0x000fc80000410000 */
[----:B------:R-:W0:Y:S02]  /*2e70*/  F2F.F64.F32 R4, R0 ;  /* 0x0000000000047310 */ /* 0x000e240000201800 */
[----:B0-----:R-:W-:Y:S01]  /*2e80*/  IMAD.MOV.U32 R18, RZ, RZ, R5 ;  /* 0x000000ffff127224 */ /* 0x001fe200078e0005 */
[----:B------:R-:W-:Y:S06]  /*2e90*/  BRA `(.L_x_2100) ;  /* 0x0000000000647947 */ /* 0x000fec0003800000 */
.L_x_2099:
        /* <DEDUP_REMOVED lines=16> */
.L_x_2127:
[----:B------:R-:W-:Y:S01]  /*2fa0*/  IMAD.MOV.U32 R18, RZ, RZ, RZ ;  /* 0x000000ffff127224 */ /* 0x000fe200078e00ff */
[----:B------:R-:W-:Y:S06]  /*2fb0*/  BRA `(.L_x_2100) ;  /* 0x00000000001c7947 */ /* 0x000fec0003800000 */
.L_x_2124:
[----:B------:R-:W2:Y:S02]  /*2fc0*/  LDG.E.64 R4, desc[UR36][R6.64] ;  /* 0x0000002406047981 */ /* 0x000ea4000c1e1b00 */
[----:B--2---:R-:W0:Y:S02]  /*2fd0*/  I2F.F64.U64 R4, R4 ;  /* 0x0000000400047312 */ /* 0x004e240000301800 */
[----:B0-----:R-:W-:Y:S01]  /*2fe0*/  IMAD.MOV.U32 R18, RZ, RZ, R5 ;  /* 0x000000ffff127224 */ /* 0x001fe200078e0005 */
[----:B------:R-:W-:Y:S06]  /*2ff0*/  BRA `(.L_x_2100) ;  /* 0x00000000000c7947 */ /* 0x000fec0003800000 */
.L_x_2123:
[----:B------:R-:W2:Y:S02]  /*3000*/  LDG.E R4, desc[UR36][R6.64] ;  /* 0x0000002406047981 */ /* 0x000ea4000c1e1900 */
[----:B--2---:R-:W0:Y:S02]  /*3010*/  I2F.F64.U32 R4, R4 ;  /* 0x0000000400047312 */ /* 0x004e240000201800 */
[----:B0-----:R-:W-:-:S07]  /*3020*/  IMAD.MOV.U32 R18, RZ, RZ, R5 ;  /* 0x000000ffff127224 */ /* 0x001fce00078e0005 */
.L_x_2100:
[----:B------:R-:W-:-:S07]  /*3030*/  VIADD R17, R17, 0x80 ;  /* 0x0000008011117836 */ /* 0x000fce0000000000 */
.L_x_2094:
[----:B------:R-:W-:Y:S05]  /*3040*/  BSYNC B6 ;  /* 0x0000000000067941 */ /* 0x000fea0003800000 */
.L_x_2093:
[----:B------:R-:W-:Y:S01]  /*3050*/  ISETP.GE.AND P0, PT, R17, R16, PT ;  /* 0x000000101100720c */ /* 0x000fe20003f06270 */
[----:B------:R-:W-:-:S12]  /*3060*/  BSSY B6, `(.L_x_2128) ;  /* 0x0000105000067945 */ /* 0x000fd80003800000 */
[----:B------:R-:W-:Y:S05]  /*3070*/  @P0 BRA `(.L_x_2129) ;  /* 0x00000010000c0947 */ /* 0x000fea0003800000 */
[----:B0-2---:R-:W0:Y:S01]  /*3080*/  LDC.64 R6, c[0x0][0x220] ;  /* 0x00008800ff067b82 */ /* 0x005e220000000a00 */
        /* <DEDUP_REMOVED lines=20> */
.L_x_2133:
[----:B------:R-:W2:Y:S02]  /*31d0*/  LDG.E.U8 R4, desc[UR36][R6.64] ;  /* 0x0000002406047981 */ /* 0x000ea4000c1e1100 */
[----:B--2---:R-:W0:Y:S02]  /*31e0*/  I2F.F64.U16 R4, R4 ;  /* 0x0000000400047312 */ /* 0x004e240000101800 */
[----:B0-----:R-:W-:Y:S01]  /*31f0*/  IMAD.MOV.U32 R19, RZ, RZ, R5 ;  /* 0x000000ffff137224 */ /* 0x001fe200078e0005 */
[----:B------:R-:W-:Y:S06]  /*3200*/  BRA `(.L_x_2129) ;  /* 0x0000000c00a87947 */ /* 0x000fec0003800000 */
.L_x_2132:
        /* <DEDUP_REMOVED lines=10> */
.L_x_2136:
[----:B------:R-:W2:Y:S02]  /*32b0*/  LDG.E R4, desc[UR36][R6.64] ;  /* 0x0000002406047981 */ /* 0x000ea4000c1e1900 */
[----:B--2---:R-:W0:Y:S02]  /*32c0*/  I2F.F64 R4, R4 ;  /* 0x0000000400047312 */ /* 0x004e240000201c00 */
[----:B0-----:R-:W-:Y:S01]  /*32d0*/  IMAD.MOV.U32 R19, RZ, RZ, R5 ;  /* 0x000000ffff137224 */ /* 0x001fe200078e0005 */
[----:B------:R-:W-:Y:S06]  /*32e0*/  BRA `(.L_x_2129) ;  /* 0x0000000c00707947 */ /* 0x000fec0003800000 */
.L_x_2135:
[----:B------:R-:W2:Y:S02]  /*32f0*/  LDG.E.U16 R4, desc[UR36][R6.64] ;  /* 0x0000002406047981 */ /* 0x000ea4000c1e1500 */
[----:B--2---:R-:W0:Y:S02]  /*3300*/  I2F.F64.S16 R4, R4 ;  /* 0x0000000400047312 */ /* 0x004e240000101c00 */
[----:B0-----:R-:W-:Y:S01]  /*3310*/  IMAD.MOV.U32 R19, RZ, RZ, R5 ;  /* 0x000000ffff137224 */ /* 0x001fe200078e0005 */
[----:B------:R-:W-:Y:S06]  /*3320*/  BRA `(.L_x_2129) ;  /* 0x0000000c00607947 */ /* 0x000fec0003800000 */
.L_x_2131:
        /* <DEDUP_REMOVED lines=11> */
.L_x_2138:
[----:B------:R-:W2:Y:S02]  /*33e0*/  LDG.E.U16 R0, desc[UR36][R6.64] ;  /* 0x0000002406007981 */ /* 0x000ea4000c1e1500 */
[----:B--2---:R-:W-:-:S05]  /*33f0*/  HADD2.F32 R0, -RZ, R0.H0_H0 ;  /* 0x20000000ff007230 */ /* 0x004fca0000004100 */
[----:B------:R-:W-:-:S04]  /*3400*/  FMUL.FTZ R0, R0, 1 ;  /* 0x3f80000000007820 */ /* 0x000fc80000410000 */
[----:B------:R-:W0:Y:S02]  /*3410*/  F2F.F64.F32 R4, R0 ;  /* 0x0000000000047310 */ /* 0x000e240000201800 */
[----:B0-----:R-:W-:Y:S01]  /*3420*/  IMAD.MOV.U32 R19, RZ, RZ, R5 ;  /* 0x000000ffff137224 */ /* 0x001fe200078e0005 */
[----:B------:R-:W-:Y:S06]  /*3430*/  BRA `(.L_x_2129) ;  /* 0x0000000c001c7947 */ /* 0x000fec0003800000 */
.L_x_2137:
        /* <DEDUP_REMOVED lines=11> */
.L_x_2140:
[----:B------:R-:W2:Y:S02]  /*34f0*/  LDG.E.U16 R6, desc[UR36][R6.64] ;  /* 0x0000002406067981 */ /* 0x000ea4000c1e1500 */
[----:B--2---:R-:W-:-:S05]  /*3500*/  HADD2.F32 R0, -RZ, R6.H0_H0 ;  /* 0x20000006ff007230 */ /* 0x004fca0000004100 */
[----:B------:R-:W-:-:S04]  /*3510*/  FMUL.FTZ R0, R0, 1 ;  /* 0x3f80000000007820 */ /* 0x000fc80000410000 */
[----:B------:R-:W0:Y:S02]  /*3520*/  F2F.F64.F32 R4, R0 ;  /* 0x0000000000047310 */ /* 0x000e240000201800 */
[----:B0-----:R-:W-:Y:S01]  /*3530*/  IMAD.MOV.U32 R19, RZ, RZ, R5 ;  /* 0x000000ffff137224 */ /* 0x001fe200078e0005 */
[----:B------:R-:W-:Y:S06]  /*3540*/  BRA `(.L_x_2129) ;  /* 0x0000000800d87947 */ /* 0x000fec0003800000 */
.L_x_2139:
[----:B------:R0:W5:Y:S01]  /*3550*/  LDG.E R19, desc[UR36][R6.64+0x4] ;  /* 0x0000042406137981 */ /* 0x000162000c1e1900 */
[----:B------:R-:W-:Y:S05]  /*3560*/  BRA `(.L_x_2129) ;  /* 0x0000000800d07947 */ /* 0x000fea0003800000 */
.L_x_2130:
        /* <DEDUP_REMOVED lines=12> */
.L_x_2143:
[----:B------:R0:W5:Y:S01]  /*3630*/  LDG.E R19, desc[UR36][R6.64+0x4] ;  /* 0x0000042406137981 */ /* 0x000162000c1e1900 */
[----:B------:R-:W-:Y:S05]  /*3640*/  BRA `(.L_x_2129) ;  /* 0x0000000800987947 */ /* 0x000fea0003800000 */
.L_x_2142:
        /* <DEDUP_REMOVED lines=29> */
.L_x_2145:
        /* <DEDUP_REMOVED lines=16> */
.L_x_2144:
[----:B------:R-:W2:Y:S02]  /*3920*/  LDG.E.U16 R0, desc[UR36][R6.64] ;  /* 0x0000002406007981 */ /* 0x000ea4000c1e1500 */
[----:B--2---:R-:W-:-:S04]  /*3930*/  IMAD.U32 R0, R0, 0x10000, RZ ;  /* 0x0001000000007824 */ /* 0x004fc800078e00ff */
[----:B------:R-:W-:-:S04]  /*3940*/  FMUL.FTZ R0, R0, 1 ;  /* 0x3f80000000007820 */ /* 0x000fc80000410000 */
[----:B------:R-:W0:Y:S02]  /*3950*/  F2F.F64.F32 R4, R0 ;  /* 0x0000000000047310 */ /* 0x000e240000201800 */
[----:B0-----:R-:W-:Y:S01]  /*3960*/  IMAD.MOV.U32 R19, RZ, RZ, R5 ;  /* 0x000000ffff137224 */ /* 0x001fe200078e0005 */
[----:B------:R-:W-:Y:S06]  /*3970*/  BRA `(.L_x_2129) ;  /* 0x0000000400cc7947 */ /* 0x000fec0003800000 */
.L_x_2141:
        /* <DEDUP_REMOVED lines=12> */
.L_x_2148:
        /* <DEDUP_REMOVED lines=21> */
.L_x_2152:
[----:B------:R-:W-:Y:S05]  /*3b90*/  BSYNC B1 ;  /* 0x0000000000017941 */ /* 0x000fea0003800000 */
.L_x_2151:
[----:B------:R-:W-:Y:S01]  /*3ba0*/  LEA R5, R0, 0x3b800000, 0x17 ;  /* 0x3b80000000057811 */ /* 0x000fe200078eb8ff */
[----:B------:R-:W-:-:S05]  /*3bb0*/  IMAD.SHL.U32 R0, R3, 0x100000, RZ ;  /* 0x0010000003007824 */ /* 0x000fca00078e00ff */
[----:B------:R-:W-:-:S07]  /*3bc0*/  LOP3.LUT R0, R5, R0, R6, 0xfe, !PT ;  /* 0x0000000005007212 */ /* 0x000fce00078efe06 */
.L_x_2150:
[----:B------:R-:W-:Y:S05]  /*3bd0*/  BSYNC B0 ;  /* 0x0000000000007941 */ /* 0x000fea0003800000 */
.L_x_2149:
[----:B------:R-:W-:-:S04]  /*3be0*/  FMUL.FTZ R0, R0, 1 ;  /* 0x3f80000000007820 */ /* 0x000fc80000410000 */
[----:B------:R-:W0:Y:S02]  /*3bf0*/  F2F.F64.F32 R4, R0 ;  /* 0x0000000000047310 */ /* 0x000e240000201800 */
[----:B0-----:R-:W-:Y:S01]  /*3c00*/  IMAD.MOV.U32 R19, RZ, RZ, R5 ;  /* 0x000000ffff137224 */ /* 0x001fe200078e0005 */
[----:B------:R-:W-:Y:S06]  /*3c10*/  BRA `(.L_x_2129) ;  /* 0x0000000400247947 */ /* 0x000fec0003800000 */
.L_x_2147:
        /* <DEDUP_REMOVED lines=21> */
.L_x_2156:
[----:B------:R-:W-:Y:S05]  /*3d70*/  BSYNC B1 ;  /* 0x0000000000017941 */ /* 0x000fea0003800000 */
.L_x_2155:
[----:B------:R-:W-:Y:S01]  /*3d80*/  LEA R5, R0, 0x37800000, 0x17 ;  /* 0x3780000000057811 */ /* 0x000fe200078eb8ff */
[----:B------:R-:W-:-:S05]  /*3d90*/  IMAD.SHL.U32 R0, R3, 0x200000, RZ ;  /* 0x0020000003007824 */ /* 0x000fca00078e00ff */
[----:B------:R-:W-:-:S07]  /*3da0*/  LOP3.LUT R0, R5, R0, R6, 0xfe, !PT ;  /* 0x0000000005007212 */ /* 0x000fce00078efe06 */
.L_x_2154:
[----:B------:R-:W-:Y:S05]  /*3db0*/  BSYNC B0 ;  /* 0x0000000000007941 */ /* 0x000fea0003800000 */
.L_x_2153:
[----:B------:R-:W-:-:S04]  /*3dc0*/  FMUL.FTZ R0, R0, 1 ;  /* 0x3f80000000007820 */ /* 0x000fc80000410000 */
[----:B------:R-:W0:Y:S02]  /*3dd0*/  F2F.F64.F32 R4, R0 ;  /* 0x0000000000047310 */ /* 0x000e240000201800 */
[----:B0-----:R-:W-:Y:S01]  /*3de0*/  IMAD.MOV.U32 R19, RZ, RZ, R5 ;  /* 0x000000ffff137224 */ /* 0x001fe200078e0005 */
[----:B------:R-:W-:Y:S06]  /*3df0*/  BRA `(.L_x_2129) ;  /* 0x0000000000ac7947 */ /* 0x000fec0003800000 */
.L_x_2146:
        /* <DEDUP_REMOVED lines=14> */
.L_x_2160:
[----:B------:R-:W-:Y:S05]  /*3ee0*/  BSYNC B0 ;  /* 0x0000000000007941 */ /* 0x000fea0003800000 */
.L_x_2159:
[----:B------:R-:W-:-:S04]  /*3ef0*/  FMUL.FTZ R0, R0, 1 ;  /* 0x3f80000000007820 */ /* 0x000fc80000410000 */
[----:B------:R-:W0:Y:S02]  /*3f00*/  F2F.F64.F32 R4, R0 ;  /* 0x0000000000047310 */ /* 0x000e240000201800 */
[----:B0-----:R-:W-:Y:S01]  /*3f10*/  IMAD.MOV.U32 R19, RZ, RZ, R5 ;  /* 0x000000ffff137224 */ /* 0x001fe200078e0005 */
[----:B------:R-:W-:Y:S06]  /*3f20*/  BRA `(.L_x_2129) ;  /* 0x0000000000607947 */ /* 0x000fec0003800000 */
.L_x_2134:
        /* <DEDUP_REMOVED lines=16> */
.L_x_2161:
[----:B------:R-:W-:Y:S05]  /*4030*/  BRA `(.L_x_2129) ;  /* 0x00000000001c7947 */ /* 0x000fea0003800000 */
.L_x_2158:
[----:B------:R-:W2:Y:S02]  /*4040*/  LDG.E.64 R4, desc[UR36][R6.64] ;  /* 0x0000002406047981 */ /* 0x000ea4000c1e1b00 */
[----:B--2---:R-:W0:Y:S02]  /*4050*/  I2F.F64.U64 R4, R4 ;  /* 0x0000000400047312 */ /* 0x004e240000301800 */
[----:B0-----:R-:W-:Y:S01]  /*4060*/  IMAD.MOV.U32 R19, RZ, RZ, R5 ;  /* 0x000000ffff137224 */ /* 0x001fe200078e0005 */
[----:B------:R-:W-:Y:S06]  /*4070*/  BRA `(.L_x_2129) ;  /* 0x00000000000c7947 */ /* 0x000fec0003800000 */
.L_x_2157:
[----:B------:R-:W2:Y:S02]  /*4080*/  LDG.E R4, desc[UR36][R6.64] ;  /* 0x0000002406047981 */ /* 0x000ea4000c1e1900 */
[----:B--2---:R-:W0:Y:S02]  /*4090*/  I2F.F64.U32 R4, R4 ;  /* 0x0000000400047312 */ /* 0x004e240000201800 */
[----:B0-----:R-:W-:-:S07]  /*40a0*/  IMAD.MOV.U32 R19, RZ, RZ, R5 ;  /* 0x000000ffff137224 */ /* 0x001fce00078e0005 */
.L_x_2129:
[----:B------:R-:W-:Y:S05]  /*40b0*/  BSYNC B6 ;  /* 0x0000000000067941 */ /* 0x000fea0003800000 */
.L_x_2128:
[----:B------:R-:W0:Y:S01]  /*40c0*/  S2R R25, SR_TID.X ;  /* 0x0000000000197919 */ /* 0x000e220000002100 */
[----:B------:R-:W1:Y:S01]  /*40d0*/  LDC.U8 R17, c[0x0][0x234] ;  /* 0x00008d00ff117b82 */ /* 0x000e620000000000 */
[----:B------:R-:W-:Y:S01]  /*40e0*/  BSSY B6, `(.L_x_2162) ;  /* 0x000011c000067945 */ /* 0x000fe20003800000 */
[C---:B0-----:R-:W-:Y:S01]  /*40f0*/  VIADD R5, R25.reuse, 0x100 ;  /* 0x0000010019057836 */ /* 0x041fe20000000000 */
[CC--:B------:R-:W-:Y:S01]  /*4100*/  ISETP.GE.AND P3, PT, R25.reuse, R16.reuse, PT ;  /* 0x000000101900720c */ /* 0x0c0fe20003f66270 */
[C---:B--2---:R-:W-:Y:S02]  /*4110*/  VIADD R7, R25.reuse, 0x180 ;  /* 0x0000018019077836 */ /* 0x044fe40000000000 */
[----:B------:R-:W-:Y:S01]  /*4120*/  VIADD R23, R25, 0x80 ;  /* 0x0000008019177836 */ /* 0x000fe20000000000 */
[-C--:B------:R-:W-:Y:S02]  /*4130*/  ISETP.GE.AND P1, PT, R5, R16.reuse, PT ;  /* 0x000000100500720c */ /* 0x080fe40003f26270 */
[----:B------:R-:W-:-:S02]  /*4140*/  ISETP.GE.AND P2, PT, R7, R16, PT ;  /* 0x000000100700720c */ /* 0x000fc40003f46270 */
[----:B------:R-:W-:-:S05]  /*4150*/  ISETP.GE.AND P0, PT, R23, R16, PT ;  /* 0x000000101700720c */ /* 0x000fca0003f06270 */
[----:B---345:R-:W-:-:S04]  /*4160*/  @!P3 SHF.R.U32.HI R3, RZ, 0x1f, R29 ;  /* 0x0000001fff03b819 */ /* 0x038fc8000001161d */
[----:B------:R-:W-:Y:S02]  /*4170*/  @!P1 SHF.R.U32.HI R18, RZ, 0x1f, R18 ;  /* 0x0000001fff129819 */ /* 0x000fe40000011612 */
[----:B------:R-:W-:Y:S02]  /*4180*/  @!P2 SHF.R.U32.HI R19, RZ, 0x1f, R19 ;  /* 0x0000001fff13a819 */ /* 0x000fe40000011613 */
[----:B-1----:R-:W-:Y:S01]  /*4190*/  @!P0 SHF.R.U32.HI R22, RZ, 0x1f, R27 ;  /* 0x0000001fff168819 */ /* 0x002fe2000001161b */
[----:B------:R-:W-:Y:S06]  /*41a0*/  @P3 BRA `(.L_x_2163) ;  /* 0x00000010003c3947 */ /* 0x000fec0003800000 */
        /* <DEDUP_REMOVED lines=21> */
.L_x_2167:
[----:B------:R0:W-:Y:S01]  /*4300*/  STG.E.U8 desc[UR36][R8.64], R3 ;  /* 0x0000000308007986 */ /* 0x0001e2000c101124 */
[----:B------:R-:W-:Y:S01]  /*4310*/  IMAD.MOV.U32 R25, RZ, RZ, R23 ;  /* 0x000000ffff197224 */ /* 0x000fe200078e0017 */
[----:B------:R-:W-:Y:S06]  /*4320*/  BRA `(.L_x_2163) ;  /* 0x0000000c00dc7947 */ /* 0x000fec0003800000 */
.L_x_2166:
        /* <DEDUP_REMOVED lines=12> */
.L_x_2170:
[----:B------:R-:W-:Y:S01]  /*43f0*/  PRMT R3, R3, 0x8880, RZ ;  /* 0x0000888003037816 */ /* 0x000fe200000000ff */
[----:B------:R-:W-:-:S04]  /*4400*/  IMAD.MOV.U32 R25, RZ, RZ, R23 ;  /* 0x000000ffff197224 */ /* 0x000fc800078e0017 */
[----:B------:R0:W-:Y:S01]  /*4410*/  STG.E desc[UR36][R8.64], R3 ;  /* 0x0000000308007986 */ /* 0x0001e2000c101924 */
[----:B------:R-:W-:Y:S05]  /*4420*/  BRA `(.L_x_2163) ;  /* 0x0000000c009c7947 */ /* 0x000fea0003800000 */
.L_x_2169:
[----:B------:R-:W-:Y:S01]  /*4430*/  PRMT R3, R3, 0x8880, RZ ;  /* 0x0000888003037816 */ /* 0x000fe200000000ff */
[----:B------:R-:W-:-:S03]  /*4440*/  IMAD.MOV.U32 R25, RZ, RZ, R23 ;  /* 0x000000ffff197224 */ /* 0x000fc600078e0017 */
[----:B------:R-:W-:-:S05]  /*4450*/  PRMT R3, R3, 0x7710, RZ ;  /* 0x0000771003037816 */ /* 0x000fca00000000ff */
[----:B------:R0:W-:Y:S01]  /*4460*/  STG.E.U16 desc[UR36][R8.64], R3 ;  /* 0x0000000308007986 */ /* 0x0001e2000c101524 */
[----:B------:R-:W-:Y:S05]  /*4470*/  BRA `(.L_x_2163) ;  /* 0x0000000c00887947 */ /* 0x000fea0003800000 */
.L_x_2165:
        /* <DEDUP_REMOVED lines=10> */
.L_x_2172:
[----:B------:R-:W0:Y:S01]  /*4520*/  I2F.S8 R0, R3 ;  /* 0x0000000300007306 */ /* 0x000e220000001400 */
[----:B------:R-:W-:Y:S01]  /*4530*/  IMAD.MOV.U32 R25, RZ, RZ, R23 ;  /* 0x000000ffff197224 */ /* 0x000fe200078e0017 */
[----:B0-----:R-:W-:-:S05]  /*4540*/  F2FP.F16.F32.PACK_AB R0, RZ, R0 ;  /* 0x00000000ff00723e */ /* 0x001fca00000000ff */
[----:B------:R0:W-:Y:S01]  /*4550*/  STG.E.U16 desc[UR36][R8.64], R0 ;  /* 0x0000000008007986 */ /* 0x0001e2000c101524 */
[----:B------:R-:W-:Y:S05]  /*4560*/  BRA `(.L_x_2163) ;  /* 0x0000000c004c7947 */ /* 0x000fea0003800000 */
.L_x_2171:
        /* <DEDUP_REMOVED lines=11> */
.L_x_2174:
[----:B------:R-:W0:Y:S01]  /*4620*/  I2F.S8 R3, R3 ;  /* 0x0000000300037306 */ /* 0x000e220000001400 */
[----:B------:R-:W-:Y:S01]  /*4630*/  IMAD.MOV.U32 R25, RZ, RZ, R23 ;  /* 0x000000ffff197224 */ /* 0x000fe200078e0017 */
[----:B0-----:R-:W-:-:S04]  /*4640*/  F2FP.F16.F32.PACK_AB R3, RZ, R3 ;  /* 0x00000003ff03723e */ /* 0x001fc800000000ff */
[----:B------:R-:W-:-:S05]  /*4650*/  PRMT R3, R3, 0x5410, RZ ;  /* 0x0000541003037816 */ /* 0x000fca00000000ff */
[----:B------:R0:W-:Y:S01]  /*4660*/  STG.E desc[UR36][R8.64], R3 ;  /* 0x0000000308007986 */ /* 0x0001e2000c101924 */
[----:B------:R-:W-:Y:S05]  /*4670*/  BRA `(.L_x_2163) ;  /* 0x0000000c00087947 */ /* 0x000fea0003800000 */
.L_x_2173:
[----:B------:R-:W-:Y:S01]  /*4680*/  PRMT R4, R3, 0x8880, RZ ;  /* 0x0000888003047816 */ /* 0x000fe200000000ff */
[----:B------:R-:W-:-:S03]  /*4690*/  IMAD.MOV.U32 R25, RZ, RZ, R23 ;  /* 0x000000ffff197224 */ /* 0x000fc600078e0017 */
[----:B------:R-:W-:-:S06]  /*46a0*/  PRMT R4, R4, 0x7710, RZ ;  /* 0x0000771004047816 */ /* 0x000fcc00000000ff */
[----:B------:R-:W0:Y:S02]  /*46b0*/  I2F.F64.S16 R4, R4 ;  /* 0x0000000400047312 */ /* 0x000e240000101c00 */
[----:B0-----:R0:W-:Y:S01]  /*46c0*/  STG.E.64 desc[UR36][R8.64], R4 ;  /* 0x0000000408007986 */ /* 0x0011e2000c101b24 */
[----:B------:R-:W-:Y:S05]  /*46d0*/  BRA `(.L_x_2163) ;  /* 0x0000000800f07947 */ /* 0x000fea0003800000 */
.L_x_2164:
        /* <DEDUP_REMOVED lines=13> */
.L_x_2177:
[----:B------:R-:W-:Y:S02]  /*47b0*/  PRMT R4, R3, 0x8880, RZ ;  /* 0x0000888003047816 */ /* 0x000fe400000000ff */
[----:B------:R-:W-:Y:S01]  /*47c0*/  CS2R R6, SRZ ;  /* 0x0000000000067805 */ /* 0x000fe2000001ff00 */
[----:B------:R-:W-:Y:S01]  /*47d0*/  IMAD.MOV.U32 R25, RZ, RZ, R23 ;  /* 0x000000ffff197224 */ /* 0x000fe200078e0017 */
[----:B------:R-:W-:-:S06]  /*47e0*/  PRMT R4, R4, 0x7710, RZ ;  /* 0x0000771004047816 */ /* 0x000fcc00000000ff */
[----:B------:R-:W0:Y:S02]  /*47f0*/  I2F.F64.S16 R4, R4 ;  /* 0x0000000400047312 */ /* 0x000e240000101c00 */
[----:B0-----:R0:W-:Y:S01]  /*4800*/  STG.E.128 desc[UR36][R8.64], R4 ;  /* 0x0000000408007986 */ /* 0x0011e2000c101d24 */
[----:B------:R-:W-:Y:S05]  /*4810*/  BRA `(.L_x_2163) ;  /* 0x0000000800a07947 */ /* 0x000fea0003800000 */
.L_x_2176:
        /* <DEDUP_REMOVED lines=21> */
.L_x_2181:
[----:B------:R-:W-:Y:S05]  /*4970*/  BSYNC B0 ;  /* 0x0000000000007941 */ /* 0x000fea0003800000 */
.L_x_2180:
[----:B------:R-:W-:Y:S01]  /*4980*/  LOP3.LUT R5, R0, R5, RZ, 0xfc, !PT ;  /* 0x0000000500057212 */ /* 0x000fe200078efcff */
[----:B------:R-:W-:-:S04]  /*4990*/  IMAD.MOV.U32 R25, RZ, RZ, R23 ;  /* 0x000000ffff197224 */ /* 0x000fc800078e0017 */
[----:B------:R0:W-:Y:S01]  /*49a0*/  STG.E.U8 desc[UR36][R8.64], R5 ;  /* 0x0000000508007986 */ /* 0x0001e2000c101124 */
[----:B------:R-:W-:Y:S05]  /*49b0*/  BRA `(.L_x_2163) ;  /* 0x0000000800387947 */ /* 0x000fea0003800000 */
.L_x_2179:
        /* <DEDUP_REMOVED lines=13> */
.L_x_2183:
[----:B------:R-:W-:Y:S01]  /*4a90*/  IMAD.MOV.U32 R0, RZ, RZ, 0x7f ;  /* 0x0000007fff007424 */ /* 0x000fe200078e00ff */
[----:B------:R-:W-:-:S04]  /*4aa0*/  ISETP.GT.U32.AND P0, PT, R4, 0x7f800000, PT ;  /* 0x7f8000000400780c */ /* 0x000fc80003f04070 */
[----:B------:R-:W-:-:S09]  /*4ab0*/  SEL R0, R0, 0x7c, P0 ;  /* 0x0000007c00007807 */ /* 0x000fd20000000000 */
.L_x_2184:
[----:B------:R-:W-:Y:S05]  /*4ac0*/  BSYNC B0 ;  /* 0x0000000000007941 */ /* 0x000fea0003800000 */
.L_x_2182:
[----:B------:R-:W-:Y:S01]  /*4ad0*/  LOP3.LUT R3, R5, 0x80000000, RZ, 0xc0, !PT ;  /* 0x8000000005037812 */ /* 0x000fe200078ec0ff */
[----:B------:R-:W-:-:S03]  /*4ae0*/  IMAD.MOV.U32 R25, RZ, RZ, R23 ;  /* 0x000000ffff197224 */ /* 0x000fc600078e0017 */
[----:B------:R-:W-:-:S04]  /*4af0*/  SHF.R.U32.HI R3, RZ, 0x18, R3 ;  /* 0x00000018ff037819 */ /* 0x000fc80000011603 */
[----:B------:R-:W-:-:S05]  /*4b00*/  LOP3.LUT R3, R0, R3, RZ, 0xfc, !PT ;  /* 0x0000000300037212 */ /* 0x000fca00078efcff */
[----:B------:R0:W-:Y:S01]  /*4b10*/  STG.E.U8 desc[UR36][R8.64], R3 ;  /* 0x0000000308007986 */ /* 0x0001e2000c101124 */
[----:B------:R-:W-:Y:S05]  /*4b20*/  BRA `(.L_x_2163) ;  /* 0x0000000400dc7947 */ /* 0x000fea0003800000 */
.L_x_2178:
[----:B------:R-:W0:Y:S01]  /*4b30*/  I2F.S8 R0, R3 ;  /* 0x0000000300007306 */ /* 0x000e220000001400 */
[----:B------:R-:W-:Y:S01]  /*4b40*/  IMAD.MOV.U32 R25, RZ, RZ, R23 ;  /* 0x000000ffff197224 */ /* 0x000fe200078e0017 */
[----:B0-----:R-:W-:-:S05]  /*4b50*/  F2FP.BF16.F32.PACK_AB R0, RZ, R0 ;  /* 0x00000000ff00723e */ /* 0x001fca00000010ff */
[----:B------:R0:W-:Y:S01]  /*4b60*/  STG.E.U16 desc[UR36][R8.64], R0 ;  /* 0x0000000008007986 */ /* 0x0001e2000c101524 */
[----:B------:R-:W-:Y:S05]  /*4b70*/  BRA `(.L_x_2163) ;  /* 0x0000000400c87947 */ /* 0x000fea0003800000 */
.L_x_2175:
        /* <DEDUP_REMOVED lines=13> */
.L_x_2187:
        /* <DEDUP_REMOVED lines=17> */
.L_x_2190:
[----:B------:R-:W-:-:S04]  /*4d60*/  LOP3.LUT R3, R3, 0x80000000, RZ, 0xc0, !PT ;  /* 0x8000000003037812 */ /* 0x000fc800078ec0ff */
[----:B------:R-:W-:-:S04]  /*4d70*/  SHF.R.U32.HI R3, RZ, 0x18, R3 ;  /* 0x00000018ff037819 */ /* 0x000fc80000011603 */
[----:B------:R-:W-:-:S04]  /*4d80*/  LOP3.LUT R0, R0, R3, RZ, 0xfc, !PT ;  /* 0x0000000300007212 */ /* 0x000fc800078efcff */
[----:B------:R-:W-:-:S07]  /*4d90*/  PRMT R4, R0, 0x7610, R4 ;  /* 0x0000761000047816 */ /* 0x000fce0000000004 */
.L_x_2189:
[----:B------:R-:W-:Y:S05]  /*4da0*/  BSYNC B0 ;  /* 0x0000000000007941 */ /* 0x000fea0003800000 */
.L_x_2188:
[----:B------:R3:W-:Y:S01]  /*4db0*/  STG.E.U8 desc[UR36][R8.64], R4 ;  /* 0x0000000408007986 */ /* 0x0007e2000c101124 */
[----:B------:R-:W-:Y:S01]  /*4dc0*/  IMAD.MOV.U32 R25, RZ, RZ, R23 ;  /* 0x000000ffff197224 */ /* 0x000fe200078e0017 */
[----:B------:R-:W-:Y:S06]  /*4dd0*/  BRA `(.L_x_2163) ;  /* 0x0000000400307947 */ /* 0x000fec0003800000 */
.L_x_2186:
        /* <DEDUP_REMOVED lines=17> */
.L_x_2193:
[----:B------:R-:W-:-:S04]  /*4ef0*/  LOP3.LUT R3, R3, 0x80000000, RZ, 0xc0, !PT ;  /* 0x8000000003037812 */ /* 0x000fc800078ec0ff */
[----:B------:R-:W-:-:S04]  /*4f00*/  SHF.R.U32.HI R3, RZ, 0x18, R3 ;  /* 0x00000018ff037819 */ /* 0x000fc80000011603 */
[----:B------:R-:W-:-:S04]  /*4f10*/  LOP3.LUT R0, R0, R3, RZ, 0xfc, !PT ;  /* 0x0000000300007212 */ /* 0x000fc800078efcff */
[----:B------:R-:W-:-:S07]  /*4f20*/  PRMT R4, R0, 0x7610, R4 ;  /* 0x0000761000047816 */ /* 0x000fce0000000004 */
.L_x_2192:
[----:B------:R-:W-:Y:S05]  /*4f30*/  BSYNC B0 ;  /* 0x0000000000007941 */ /* 0x000fea0003800000 */
.L_x_2191:
[----:B------:R0:W-:Y:S01]  /*4f40*/  STG.E.U8 desc[UR36][R8.64], R4 ;  /* 0x0000000408007986 */ /* 0x0001e2000c101124 */
[----:B------:R-:W-:Y:S01]  /*4f50*/  IMAD.MOV.U32 R25, RZ, RZ, R23 ;  /* 0x000000ffff197224 */ /* 0x000fe200078e0017 */
[----:B------:R-:W-:Y:S06]  /*4f60*/  BRA `(.L_x_2163) ;  /* 0x0000000000cc7947 */ /* 0x000fec0003800000 */
.L_x_2185:
        /* <DEDUP_REMOVED lines=24> */
.L_x_2168:
        /* <DEDUP_REMOVED lines=16> */
.L_x_2196:
[----:B------:R-:W-:Y:S01]  /*51f0*/  IMAD.MOV.U32 R25, RZ, RZ, R23 ;  /* 0x000000ffff197224 */ /* 0x000fe200078e0017 */
[----:B------:R-:W-:Y:S06]  /*5200*/  BRA `(.L_x_2163) ;  /* 0x0000000000247947 */ /* 0x000fec0003800000 */
.L_x_2195:
[----:B------:R-:W-:Y:S01]  /*5210*/  PRMT R3, R3, 0x8880, RZ ;  /* 0x0000888003037816 */ /* 0x000fe200000000ff */
[----:B------:R-:W-:-:S04]  /*5220*/  IMAD.MOV.U32 R25, RZ, RZ, R23 ;  /* 0x000000ffff197224 */ /* 0x000fc800078e0017 */
[----:B------:R-:W-:-:S05]  /*5230*/  IMAD.MOV.U32 R4, RZ, RZ, R3 ;  /* 0x000000ffff047224 */ /* 0x000fca00078e0003 */
[----:B------:R-:W-:-:S05]  /*5240*/  SHF.R.S32.HI R5, RZ, 0x1f, R4 ;  /* 0x0000001fff057819 */ /* 0x000fca0000011404 */
[----:B------:R2:W-:Y:S01]  /*5250*/  STG.E.64 desc[UR36][R8.64], R4 ;  /* 0x0000000408007986 */ /* 0x0005e2000c101b24 */
[----:B------:R-:W-:Y:S05]  /*5260*/  BRA `(.L_x_2163) ;  /* 0x00000000000c7947 */ /* 0x000fea0003800000 */
.L_x_2194:
[----:B------:R-:W-:Y:S01]  /*5270*/  PRMT R3, R3, 0x8880, RZ ;  /* 0x0000888003037816 */ /* 0x000fe200000000ff */
[----:B------:R-:W-:-:S04]  /*5280*/  IMAD.MOV.U32 R25, RZ, RZ, R23 ;  /* 0x000000ffff197224 */ /* 0x000fc800078e0017 */
[----:B------:R0:W-:Y:S03]  /*5290*/  STG.E desc[UR36][R8.64], R3 ;  /* 0x0000000308007986 */ /* 0x0001e6000c101924 */
.L_x_2163:
[----:B------:R-:W-:Y:S05]  /*52a0*/  BSYNC B6 ;  /* 0x0000000000067941 */ /* 0x000fea0003800000 */
.L_x_2162:
        /* <DEDUP_REMOVED lines=23> */
.L_x_2202:
[----:B------:R0:W-:Y:S01]  /*5420*/  STG.E.U8 desc[UR36][R8.64], R22 ;  /* 0x0000001608007986 */ /* 0x0001e2000c101124 */
[----:B------:R-:W-:Y:S05]  /*5430*/  BRA `(.L_x_2204) ;  /* 0x0000000c00807947 */ /* 0x000fea0003800000 */
.L_x_2201:
        /* <DEDUP_REMOVED lines=10> */
.L_x_2206:
[----:B------:R-:W-:-:S05]  /*54e0*/  PRMT R3, R22, 0x8880, RZ ;  /* 0x0000888016037816 */ /* 0x000fca00000000ff */
[----:B------:R0:W-:Y:S01]  /*54f0*/  STG.E desc[UR36][R8.64], R3 ;  /* 0x0000000308007986 */ /* 0x0001e2000c101924 */
[----:B------:R-:W-:Y:S05]  /*5500*/  BRA `(.L_x_2204) ;  /* 0x0000000c004c7947 */ /* 0x000fea0003800000 */
.L_x_2205:
[----:B------:R-:W-:-:S04]  /*5510*/  PRMT R3, R22, 0x8880, RZ ;  /* 0x0000888016037816 */ /* 0x000fc800000000ff */
[----:B------:R-:W-:-:S05]  /*5520*/  PRMT R3, R3, 0x7710, RZ ;  /* 0x0000771003037816 */ /* 0x000fca00000000ff */
[----:B------:R0:W-:Y:S01]  /*5530*/  STG.E.U16 desc[UR36][R8.64], R3 ;  /* 0x0000000308007986 */ /* 0x0001e2000c101524 */
[----:B------:R-:W-:Y:S05]  /*5540*/  BRA `(.L_x_2204) ;  /* 0x0000000c003c7947 */ /* 0x000fea0003800000 */
.L_x_2200:
        /* <DEDUP_REMOVED lines=9> */
.L_x_2208:
[----:B------:R-:W0:Y:S02]  /*55e0*/  I2F.S8 R0, R22 ;  /* 0x0000001600007306 */ /* 0x000e240000001400 */
[----:B0-----:R-:W-:-:S05]  /*55f0*/  F2FP.F16.F32.PACK_AB R0, RZ, R0 ;  /* 0x00000000ff00723e */ /* 0x001fca00000000ff */
[----:B------:R0:W-:Y:S01]  /*5600*/  STG.E.U16 desc[UR36][R8.64], R0 ;  /* 0x0000000008007986 */ /* 0x0001e2000c101524 */
[----:B------:R-:W-:Y:S05]  /*5610*/  BRA `(.L_x_2204) ;  /* 0x0000000c00087947 */ /* 0x000fea0003800000 */
.L_x_2207:
        /* <DEDUP_REMOVED lines=10> */
.L_x_2210:
[----:B------:R-:W0:Y:S02]  /*56c0*/  I2F.S8 R22, R22 ;  /* 0x0000001600167306 */ /* 0x000e240000001400 */
[----:B0-----:R-:W-:-:S04]  /*56d0*/  F2FP.F16.F32.PACK_AB R3, RZ, R22 ;  /* 0x00000016ff03723e */ /* 0x001fc800000000ff */
[----:B------:R-:W-:-:S05]  /*56e0*/  PRMT R3, R3, 0x5410, RZ ;  /* 0x0000541003037816 */ /* 0x000fca00000000ff */
[----:B------:R0:W-:Y:S01]  /*56f0*/  STG.E desc[UR36][R8.64], R3 ;  /* 0x0000000308007986 */ /* 0x0001e2000c101924 */
[----:B------:R-:W-:Y:S05]  /*5700*/  BRA `(.L_x_2204) ;  /* 0x0000000800cc7947 */ /* 0x000fea0003800000 */
.L_x_2209:
[----:B------:R-:W-:-:S04]  /*5710*/  PRMT R4, R22, 0x8880, RZ ;  /* 0x0000888016047816 */ /* 0x000fc800000000ff */
[----:B------:R-:W-:-:S06]  /*5720*/  PRMT R4, R4, 0x7710, RZ ;  /* 0x0000771004047816 */ /* 0x000fcc00000000ff */
[----:B------:R-:W0:Y:S02]  /*5730*/  I2F.F64.S16 R4, R4 ;  /* 0x0000000400047312 */ /* 0x000e240000101c00 */
[----:B0-----:R0:W-:Y:S01]  /*5740*/  STG.E.64 desc[UR36][R8.64], R4 ;  /* 0x0000000408007986 */ /* 0x0011e2000c101b24 */
[----:B------:R-:W-:Y:S05]  /*5750*/  BRA `(.L_x_2204) ;  /* 0x0000000800b87947 */ /* 0x000fea0003800000 */
.L_x_2199:
        /* <DEDUP_REMOVED lines=12> */
.L_x_2213:
[----:B------:R-:W-:Y:S02]  /*5820*/  PRMT R4, R22, 0x8880, RZ ;  /* 0x0000888016047816 */ /* 0x000fe400000000ff */
[----:B------:R-:W-:Y:S02]  /*5830*/  CS2R R6, SRZ ;  /* 0x0000000000067805 */ /* 0x000fe4000001ff00 */
[----:B------:R-:W-:-:S06]  /*5840*/  PRMT R4, R4, 0x7710, RZ ;  /* 0x0000771004047816 */ /* 0x000fcc00000000ff */
[----:B------:R-:W0:Y:S02]  /*5850*/  I2F.F64.S16 R4, R4 ;  /* 0x0000000400047312 */ /* 0x000e240000101c00 */
[----:B0-----:R0:W-:Y:S01]  /*5860*/  STG.E.128 desc[UR36][R8.64], R4 ;  /* 0x0000000408007986 */ /* 0x0011e2000c101d24 */
[----:B------:R-:W-:Y:S05]  /*5870*/  BRA `(.L_x_2204) ;  /* 0x0000000800707947 */ /* 0x000fea0003800000 */
.L_x_2212:
        /* <DEDUP_REMOVED lines=21> */
.L_x_2217:
[----:B------:R-:W-:Y:S05]  /*59d0*/  BSYNC B0 ;  /* 0x0000000000007941 */ /* 0x000fea0003800000 */
.L_x_2216:
[----:B------:R-:W-:-:S05]  /*59e0*/  LOP3.LUT R5, R0, R5, RZ, 0xfc, !PT ;  /* 0x0000000500057212 */ /* 0x000fca00078efcff */
[----:B------:R0:W-:Y:S01]  /*59f0*/  STG.E.U8 desc[UR36][R8.64], R5 ;  /* 0x0000000508007986 */ /* 0x0001e2000c101124 */
[----:B------:R-:W-:Y:S05]  /*5a00*/  BRA `(.L_x_2204) ;  /* 0x00000008000c7947 */ /* 0x000fea0003800000 */
.L_x_2215:
        /* <DEDUP_REMOVED lines=13> */
.L_x_2219:
[----:B------:R-:W-:Y:S01]  /*5ae0*/  IMAD.MOV.U32 R0, RZ, RZ, 0x7f ;  /* 0x0000007fff007424 */ /* 0x000fe200078e00ff */
[----:B------:R-:W-:-:S04]  /*5af0*/  ISETP.GT.U32.AND P0, PT, R3, 0x7f800000, PT ;  /* 0x7f8000000300780c */ /* 0x000fc80003f04070 */
[----:B------:R-:W-:-:S09]  /*5b00*/  SEL R0, R0, 0x7c, P0 ;  /* 0x0000007c00007807 */ /* 0x000fd20000000000 */
.L_x_2220:
[----:B------:R-:W-:Y:S05]  /*5b10*/  BSYNC B0 ;  /* 0x0000000000007941 */ /* 0x000fea0003800000 */
.L_x_2218:
[----:B------:R-:W-:-:S04]  /*5b20*/  LOP3.LUT R3, R5, 0x80000000, RZ, 0xc0, !PT ;  /* 0x8000000005037812 */ /* 0x000fc800078ec0ff */
[----:B------:R-:W-:-:S04]  /*5b30*/  SHF.R.U32.HI R3, RZ, 0x18, R3 ;  /* 0x00000018ff037819 */ /* 0x000fc80000011603 */
[----:B------:R-:W-:-:S05]  /*5b40*/  LOP3.LUT R3, R0, R3, RZ, 0xfc, !PT ;  /* 0x0000000300037212 */ /* 0x000fca00078efcff */
[----:B------:R0:W-:Y:S01]  /*5b50*/  STG.E.U8 desc[UR36][R8.64], R3 ;  /* 0x0000000308007986 */ /* 0x0001e2000c101124 */
[----:B------:R-:W-:Y:S05]  /*5b60*/  BRA `(.L_x_2204) ;  /* 0x0000000400b47947 */ /* 0x000fea0003800000 */
.L_x_2214:
[----:B------:R-:W0:Y:S02]  /*5b70*/  I2F.S8 R0, R22 ;  /* 0x0000001600007306 */ /* 0x000e240000001400 */
[----:B0-----:R-:W-:-:S05]  /*5b80*/  F2FP.BF16.F32.PACK_AB R0, RZ, R0 ;  /* 0x00000000ff00723e */ /* 0x001fca00000010ff */
[----:B------:R0:W-:Y:S01]  /*5b90*/  STG.E.U16 desc[UR36][R8.64], R0 ;  /* 0x0000000008007986 */ /* 0x0001e2000c101524 */
[----:B------:R-:W-:Y:S05]  /*5ba0*/  BRA `(.L_x_2204) ;  /* 0x0000000400a47947 */ /* 0x000fea0003800000 */
.L_x_2211:
        /* <DEDUP_REMOVED lines=12> */
.L_x_2223:
        /* <DEDUP_REMOVED lines=17> */
.L_x_2226:
[----:B------:R-:W-:-:S04]  /*5d80*/  LOP3.LUT R3, R5, 0x80000000, RZ, 0xc0, !PT ;  /* 0x8000000005037812 */ /* 0x000fc800078ec0ff */
[----:B------:R-:W-:-:S04]  /*5d90*/  SHF.R.U32.HI R3, RZ, 0x18, R3 ;  /* 0x00000018ff037819 */ /* 0x000fc80000011603 */
[----:B------:R-:W-:-:S04]  /*5da0*/  LOP3.LUT R0, R0, R3, RZ, 0xfc, !PT ;  /* 0x0000000300007212 */ /* 0x000fc800078efcff */
[----:B------:R-:W-:-:S07]  /*5db0*/  PRMT R4, R0, 0x7610, R4 ;  /* 0x0000761000047816 */ /* 0x000fce0000000004 */
.L_x_2225:
[----:B------:R-:W-:Y:S05]  /*5dc0*/  BSYNC B0 ;  /* 0x0000000000007941 */ /* 0x000fea0003800000 */
.L_x_2224:
[----:B------:R3:W-:Y:S01]  /*5dd0*/  STG.E.U8 desc[UR36][R8.64], R4 ;  /* 0x0000000408007986 */ /* 0x0007e2000c101124 */
[----:B------:R-:W-:Y:S05]  /*5de0*/  BRA `(.L_x_2204) ;  /* 0x0000000400147947 */ /* 0x000fea0003800000 */
.L_x_2222:
        /* <DEDUP_REMOVED lines=17> */
.L_x_2229:
[----:B------:R-:W-:-:S04]  /*5f00*/  LOP3.LUT R3, R5, 0x80000000, RZ, 0xc0, !PT ;  /* 0x8000000005037812 */ /* 0x000fc800078ec0ff */
[----:B------:R-:W-:-:S04]  /*5f10*/  SHF.R.U32.HI R3, RZ, 0x18, R3 ;  /* 0x00000018ff037819 */ /* 0x000fc80000011603 */
[----:B------:R-:W-:-:S04]  /*5f20*/  LOP3.LUT R0, R0, R3, RZ, 0xfc, !PT ;  /* 0x0000000300007212 */ /* 0x000fc800078efcff */
[----:B------:R-:W-:-:S07]  /*5f30*/  PRMT R4, R0, 0x7610, R4 ;  /* 0x0000761000047816 */ /* 0x000fce0000000004 */
.L_x_2228:
[----:B------:R-:W-:Y:S05]  /*5f40*/  BSYNC B0 ;  /* 0x0000000000007941 */ /* 0x000fea0003800000 */
.L_x_2227:
[----:B------:R0:W-:Y:S01]  /*5f50*/  STG.E.U8 desc[UR36][R8.64], R4 ;  /* 0x0000000408007986 */ /* 0x0001e2000c101124 */
[----:B------:R-:W-:Y:S05]  /*5f60*/  BRA `(.L_x_2204) ;  /* 0x0000000000b47947 */ /* 0x000fea0003800000 */
.L_x_2221:
        /* <DEDUP_REMOVED lines=22> */
.L_x_2203:
        /* <DEDUP_REMOVED lines=16> */
.L_x_2232:
[----:B------:R-:W-:Y:S05]  /*61d0*/  BRA `(.L_x_2204) ;  /* 0x0000000000187947 */ /* 0x000fea0003800000 */
.L_x_2231:
[----:B------:R-:W-:-:S04]  /*61e0*/  PRMT R4, R22, 0x8880, RZ ;  /* 0x0000888016047816 */ /* 0x000fc800000000ff */
[----:B------:R-:W-:-:S05]  /*61f0*/  SHF.R.S32.HI R5, RZ, 0x1f, R4 ;  /* 0x0000001fff057819 */ /* 0x000fca0000011404 */
[----:B------:R2:W-:Y:S01]  /*6200*/  STG.E.64 desc[UR36][R8.64], R4 ;  /* 0x0000000408007986 */ /* 0x0005e2000c101b24 */
[----:B------:R-:W-:Y:S05]  /*6210*/  BRA `(.L_x_2204) ;  /* 0x0000000000087947 */ /* 0x000fea0003800000 */
.L_x_2230:
[----:B------:R-:W-:-:S05]  /*6220*/  PRMT R3, R22, 0x8880, RZ ;  /* 0x0000888016037816 */ /* 0x000fca00000000ff */
[----:B------:R0:W-:Y:S02]  /*6230*/  STG.E desc[UR36][R8.64], R3 ;  /* 0x0000000308007986 */ /* 0x0001e4000c101924 */
.L_x_2204:
        /* <DEDUP_REMOVED lines=23> */
.L_x_2236:
[----:B------:R3:W-:Y:S01]  /*63b0*/  STG.E.U8 desc[UR36][R8.64], R18 ;  /* 0x0000001208007986 */ /* 0x0007e2000c101124 */
[----:B------:R-:W-:Y:S05]  /*63c0*/  BRA `(.L_x_2238) ;  /* 0x0000000c00807947 */ /* 0x000fea0003800000 */
.L_x_2235:
        /* <DEDUP_REMOVED lines=10> */
.L_x_2240:
[----:B------:R-:W-:-:S05]  /*6470*/  PRMT R3, R18, 0x8880, RZ ;  /* 0x0000888012037816 */ /* 0x000fca00000000ff */
[----:B------:R2:W-:Y:S01]  /*6480*/  STG.E desc[UR36][R8.64], R3 ;  /* 0x0000000308007986 */ /* 0x0005e2000c101924 */
[----:B------:R-:W-:Y:S05]  /*6490*/  BRA `(.L_x_2238) ;  /* 0x0000000c004c7947 */ /* 0x000fea0003800000 */
.L_x_2239:
[----:B------:R-:W-:-:S04]  /*64a0*/  PRMT R3, R18, 0x8880, RZ ;  /* 0x0000888012037816 */ /* 0x000fc800000000ff */
[----:B------:R-:W-:-:S05]  /*64b0*/  PRMT R3, R3, 0x7710, RZ ;  /* 0x0000771003037816 */ /* 0x000fca00000000ff */
[----:B------:R0:W-:Y:S01]  /*64c0*/  STG.E.U16 desc[UR36][R8.64], R3 ;  /* 0x0000000308007986 */ /* 0x0001e2000c101524 */
[----:B------:R-:W-:Y:S05]  /*64d0*/  BRA `(.L_x_2238) ;  /* 0x0000000c003c7947 */ /* 0x000fea0003800000 */
.L_x_2234:
        /* <DEDUP_REMOVED lines=9> */
.L_x_2242:
[----:B------:R-:W0:Y:S02]  /*6570*/  I2F.S8 R0, R18 ;  /* 0x0000001200007306 */ /* 0x000e240000001400 */
[----:B0-----:R-:W-:-:S05]  /*6580*/  F2FP.F16.F32.PACK_AB R0, RZ, R0 ;  /* 0x00000000ff00723e */ /* 0x001fca00000000ff */
[----:B------:R0:W-:Y:S01]  /*6590*/  STG.E.U16 desc[UR36][R8.64], R0 ;  /* 0x0000000008007986 */ /* 0x0001e2000c101524 */
[----:B------:R-:W-:Y:S05]  /*65a0*/  BRA `(.L_x_2238) ;  /* 0x0000000c00087947 */ /* 0x000fea0003800000 */
.L_x_2241:
        /* <DEDUP_REMOVED lines=10> */
.L_x_2244:
[----:B------:R-:W0:Y:S02]  /*6650*/  I2F.S8 R18, R18 ;  /* 0x0000001200127306 */ /* 0x000e240000001400 */
[----:B0-----:R-:W-:-:S04]  /*6660*/  F2FP.F16.F32.PACK_AB R3, RZ, R18 ;  /* 0x00000012ff03723e */ /* 0x001fc800000000ff */
[----:B------:R-:W-:-:S05]  /*6670*/  PRMT R3, R3, 0x5410, RZ ;  /* 0x0000541003037816 */ /* 0x000fca00000000ff */
[----:B------:R0:W-:Y:S01]  /*6680*/  STG.E desc[UR36][R8.64], R3 ;  /* 0x0000000308007986 */ /* 0x0001e2000c101924 */
[----:B------:R-:W-:Y:S05]  /*6690*/  BRA `(.L_x_2238) ;  /* 0x0000000800cc7947 */ /* 0x000fea0003800000 */
.L_x_2243:
[----:B------:R-:W-:-:S04]  /*66a0*/  PRMT R4, R18, 0x8880, RZ ;  /* 0x0000888012047816 */ /* 0x000fc800000000ff */
[----:B------:R-:W-:-:S06]  /*66b0*/  PRMT R4, R4, 0x7710, RZ ;  /* 0x0000771004047816 */ /* 0x000fcc00000000ff */
[----:B------:R-:W0:Y:S02]  /*66c0*/  I2F.F64.S16 R4, R4 ;  /* 0x0000000400047312 */ /* 0x000e240000101c00 */
[----:B0-----:R0:W-:Y:S01]  /*66d0*/  STG.E.64 desc[UR36][R8.64], R4 ;  /* 0x0000000408007986 */ /* 0x0011e2000c101b24 */
[----:B------:R-:W-:Y:S05]  /*66e0*/  BRA `(.L_x_2238) ;  /* 0x0000000800b87947 */ /* 0x000fea0003800000 */
.L_x_2233:
        /* <DEDUP_REMOVED lines=12> */
.L_x_2247:
[----:B------:R-:W-:Y:S02]  /*67b0*/  PRMT R4, R18, 0x8880, RZ ;  /* 0x0000888012047816 */ /* 0x000fe400000000ff */
[----:B------:R-:W-:Y:S02]  /*67c0*/  CS2R R6, SRZ ;  /* 0x0000000000067805 */ /* 0x000fe4000001ff00 */
[----:B------:R-:W-:-:S06]  /*67d0*/  PRMT R4, R4, 0x7710, RZ ;  /* 0x0000771004047816 */ /* 0x000fcc00000000ff */
[----:B------:R-:W0:Y:S02]  /*67e0*/  I2F.F64.S16 R4, R4 ;  /* 0x0000000400047312 */ /* 0x000e240000101c00 */
[----:B0-----:R0:W-:Y:S01]  /*67f0*/  STG.E.128 desc[UR36][R8.64], R4 ;  /* 0x0000000408007986 */ /* 0x0011e2000c101d24 */
[----:B------:R-:W-:Y:S05]  /*6800*/  BRA `(.L_x_2238) ;  /* 0x0000000800707947 */ /* 0x000fea0003800000 */
.L_x_2246:
        /* <DEDUP_REMOVED lines=21> */
.L_x_2251:
[----:B------:R-:W-:Y:S05]  /*6960*/  BSYNC B0 ;  /* 0x0000000000007941 */ /* 0x000fea0003800000 */
.L_x_2250:
[----:B------:R-:W-:-:S05]  /*6970*/  LOP3.LUT R5, R0, R5, RZ, 0xfc, !PT ;  /* 0x0000000500057212 */ /* 0x000fca00078efcff */
[----:B------:R0:W-:Y:S01]  /*6980*/  STG.E.U8 desc[UR36][R8.64], R5 ;  /* 0x0000000508007986 */ /* 0x0001e2000c101124 */
[----:B------:R-:W-:Y:S05]  /*6990*/  BRA `(.L_x_2238) ;  /* 0x00000008000c7947 */ /* 0x000fea0003800000 */
.L_x_2249:
        /* <DEDUP_REMOVED lines=13> */
.L_x_2253:
[----:B------:R-:W-:Y:S01]  /*6a70*/  IMAD.MOV.U32 R0, RZ, RZ, 0x7f ;  /* 0x0000007fff007424 */ /* 0x000fe200078e00ff */
[----:B------:R-:W-:-:S04]  /*6a80*/  ISETP.GT.U32.AND P0, PT, R3, 0x7f800000, PT ;  /* 0x7f8000000300780c */ /* 0x000fc80003f04070 */
[----:B------:R-:W-:-:S09]  /*6a90*/  SEL R0, R0, 0x7c, P0 ;  /* 0x0000007c00007807 */ /* 0x000fd20000000000 */
.L_x_2254:
[----:B------:R-:W-:Y:S05]  /*6aa0*/  BSYNC B0 ;  /* 0x0000000000007941 */ /* 0x000fea0003800000 */
.L_x_2252:
[----:B------:R-:W-:-:S04]  /*6ab0*/  LOP3.LUT R3, R5, 0x80000000, RZ, 0xc0, !PT ;  /* 0x8000000005037812 */ /* 0x000fc800078ec0ff */
[----:B------:R-:W-:-:S04]  /*6ac0*/  SHF.R.U32.HI R3, RZ, 0x18, R3 ;  /* 0x00000018ff037819 */ /* 0x000fc80000011603 */
[----:B------:R-:W-:-:S05]  /*6ad0*/  LOP3.LUT R3, R0, R3, RZ, 0xfc, !PT ;  /* 0x0000000300037212 */ /* 0x000fca00078efcff */
[----:B------:R0:W-:Y:S01]  /*6ae0*/  STG.E.U8 desc[UR36][R8.64], R3 ;  /* 0x0000000308007986 */ /* 0x0001e2000c101124 */
[----:B------:R-:W-:Y:S05]  /*6af0*/  BRA `(.L_x_2238) ;  /* 0x0000000400b47947 */ /* 0x000fea0003800000 */
.L_x_2248:
[----:B------:R-:W0:Y:S02]  /*6b00*/  I2F.S8 R0, R18 ;  /* 0x0000001200007306 */ /* 0x000e240000001400 */
[----:B0-----:R-:W-:-:S05]  /*6b10*/  F2FP.BF16.F32.PACK_AB R0, RZ, R0 ;  /* 0x00000000ff00723e */ /* 0x001fca00000010ff */
[----:B------:R0:W-:Y:S01]  /*6b20*/  STG.E.U16 desc[UR36][R8.64], R0 ;  /* 0x0000000008007986 */ /* 0x0001e2000c101524 */
[----:B------:R-:W-:Y:S05]  /*6b30*/  BRA `(.L_x_2238) ;  /* 0x0000000400a47947 */ /* 0x000fea0003800000 */
.L_x_2245:
        /* <DEDUP_REMOVED lines=12> */
.L_x_2257:
        /* <DEDUP_REMOVED lines=17> */
.L_x_2260:
[----:B------:R-:W-:-:S04]  /*6d10*/  LOP3.LUT R3, R5, 0x80000000, RZ, 0xc0, !PT ;  /* 0x8000000005037812 */ /* 0x000fc800078ec0ff */
[----:B------:R-:W-:-:S04]  /*6d20*/  SHF.R.U32.HI R3, RZ, 0x18, R3 ;  /* 0x00000018ff037819 */ /* 0x000fc80000011603 */
[----:B------:R-:W-:-:S04]  /*6d30*/  LOP3.LUT R0, R0, R3, RZ, 0xfc, !PT ;  /* 0x0000000300007212 */ /* 0x000fc800078efcff */
[----:B------:R-:W-:-:S07]  /*6d40*/  PRMT R4, R0, 0x7610, R4 ;  /* 0x0000761000047816 */ /* 0x000fce0000000004 */
.L_x_2259:
[----:B------:R-:W-:Y:S05]  /*6d50*/  BSYNC B0 ;  /* 0x0000000000007941 */ /* 0x000fea0003800000 */
.L_x_2258:
[----:B------:R0:W-:Y:S01]  /*6d60*/  STG.E.U8 desc[UR36][R8.64], R4 ;  /* 0x0000000408007986 */ /* 0x0001e2000c101124 */
[----:B------:R-:W-:Y:S05]  /*6d70*/  BRA `(.L_x_2238) ;  /* 0x0000000400147947 */ /* 0x000fea0003800000 */
.L_x_2256:
        /* <DEDUP_REMOVED lines=17> */
.L_x_2263:
[----:B------:R-:W-:-:S04]  /*6e90*/  LOP3.LUT R3, R5, 0x80000000, RZ, 0xc0, !PT ;  /* 0x8000000005037812 */ /* 0x000fc800078ec0ff */
[----:B------:R-:W-:-:S04]  /*6ea0*/  SHF.R.U32.HI R3, RZ, 0x18, R3 ;  /* 0x00000018ff037819 */ /* 0x000fc80000011603 */
[----:B------:R-:W-:-:S04]  /*6eb0*/  LOP3.LUT R0, R0, R3, RZ, 0xfc, !PT ;  /* 0x0000000300007212 */ /* 0x000fc800078efcff */
[----:B------:R-:W-:-:S07]  /*6ec0*/  PRMT R4, R0, 0x7610, R4 ;  /* 0x0000761000047816 */ /* 0x000fce0000000004 */
.L_x_2262:
[----:B------:R-:W-:Y:S05]  /*6ed0*/  BSYNC B0 ;  /* 0x0000000000007941 */ /* 0x000fea0003800000 */
.L_x_2261:
[----:B------:R0:W-:Y:S01]  /*6ee0*/  STG.E.U8 desc[UR36][R8.64], R4 ;  /* 0x0000000408007986 */ /* 0x0001e2000c101124 */
[----:B------:R-:W-:Y:S05]  /*6ef0*/  BRA `(.L_x_2238) ;  /* 0x0000000000b47947 */ /* 0x000fea0003800000 */
.L_x_2255:
        /* <DEDUP_REMOVED lines=22> */
.L_x_2237:
        /* <DEDUP_REMOVED lines=16> */
.L_x_2266:
[----:B------:R-:W-:Y:S05]  /*7160*/  BRA `(.L_x_2238) ;  /* 0x0000000000187947 */ /* 0x000fea0003800000 */
.L_x_2265:
[----:B------:R-:W-:-:S04]  /*7170*/  PRMT R4, R18, 0x8880, RZ ;  /* 0x0000888012047816 */ /* 0x000fc800000000ff */
[----:B------:R-:W-:-:S05]  /*7180*/  SHF.R.S32.HI R5, RZ, 0x1f, R4 ;  /* 0x0000001fff057819 */ /* 0x000fca0000011404 */
[----:B------:R0:W-:Y:S01]  /*7190*/  STG.E.64 desc[UR36][R8.64], R4 ;  /* 0x0000000408007986 */ /* 0x0001e2000c101b24 */
[----:B------:R-:W-:Y:S05]  /*71a0*/  BRA `(.L_x_2238) ;  /* 0x0000000000087947 */ /* 0x000fea0003800000 */
.L_x_2264:
[----:B------:R-:W-:-:S05]  /*71b0*/  PRMT R3, R18, 0x8880, RZ ;  /* 0x0000888012037816 */ /* 0x000fca00000000ff */
[----:B------:R0:W-:Y:S02]  /*71c0*/  STG.E desc[UR36][R8.64], R3 ;  /* 0x0000000308007986 */ /* 0x0001e4000c101924 */
.L_x_2238:
[----:B------:R-:W-:-:S07]  /*71d0*/  VIADD R25, R25, 0x80 ;  /* 0x0000008019197836 */ /* 0x000fce0000000000 */
.L_x_2198:
[----:B------:R-:W-:Y:S05]  /*71e0*/  BSYNC B6 ;  /* 0x0000000000067941 */ /* 0x000fea0003800000 */
.L_x_2197:
        /* <DEDUP_REMOVED lines=21> */
.L_x_2270:
[----:B------:R-:W-:Y:S01]  /*7340*/  STG.E.U8 desc[UR36][R2.64], R19 ;  /* 0x0000001302007986 */ /* 0x000fe2000c101124 */
[----:B------:R-:W-:Y:S05]  /*7350*/  EXIT ;  /* 0x000000000000794d */ /* 0x000fea0003800000 */
.L_x_2269:
        /* <DEDUP_REMOVED lines=10> */
.L_x_2273:
[----:B------:R-:W-:-:S05]  /*7400*/  PRMT R5, R19, 0x8880, RZ ;  /* 0x0000888013057816 */ /* 0x000fca00000000ff */
[----:B------:R-:W-:Y:S01]  /*7410*/  STG.E desc[UR36][R2.64], R5 ;  /* 0x0000000502007986 */ /* 0x000fe2000c101924 */
[----:B------:R-:W-:Y:S05]  /*7420*/  EXIT ;  /* 0x000000000000794d */ /* 0x000fea0003800000 */
.L_x_2272:
[----:B------:R-:W-:-:S04]  /*7430*/  PRMT R5, R19, 0x8880, RZ ;  /* 0x0000888013057816 */ /* 0x000fc800000000ff */
[----:B------:R-:W-:-:S05]  /*7440*/  PRMT R5, R5, 0x7710, RZ ;  /* 0x0000771005057816 */ /* 0x000fca00000000ff */
[----:B------:R-:W-:Y:S01]  /*7450*/  STG.E.U16 desc[UR36][R2.64], R5 ;  /* 0x0000000502007986 */ /* 0x000fe2000c101524 */
[----:B------:R-:W-:Y:S05]  /*7460*/  EXIT ;  /* 0x000000000000794d */ /* 0x000fea0003800000 */
.L_x_2268:
        /* <DEDUP_REMOVED lines=9> */
.L_x_2275:
[----:B------:R-:W0:Y:S02]  /*7500*/  I2F.S8 R0, R19 ;  /* 0x0000001300007306 */ /* 0x000e240000001400 */
[----:B0-----:R-:W-:-:S05]  /*7510*/  F2FP.F16.F32.PACK_AB R0, RZ, R0 ;  /* 0x00000000ff00723e */ /* 0x001fca00000000ff */
[----:B------:R-:W-:Y:S01]  /*7520*/  STG.E.U16 desc[UR36][R2.64], R0 ;  /* 0x0000000002007986 */ /* 0x000fe2000c101524 */
[----:B------:R-:W-:Y:S05]  /*7530*/  EXIT ;  /* 0x000000000000794d */ /* 0x000fea0003800000 */
.L_x_2274:
        /* <DEDUP_REMOVED lines=10> */
.L_x_2277:
[----:B------:R-:W0:Y:S02]  /*75e0*/  I2F.S8 R19, R19 ;  /* 0x0000001300137306 */ /* 0x000e240000001400 */
[----:B0-----:R-:W-:-:S04]  /*75f0*/  F2FP.F16.F32.PACK_AB R5, RZ, R19 ;  /* 0x00000013ff05723e */ /* 0x001fc800000000ff */
[----:B------:R-:W-:-:S05]  /*7600*/  PRMT R5, R5, 0x5410, RZ ;  /* 0x0000541005057816 */ /* 0x000fca00000000ff */
[----:B------:R-:W-:Y:S01]  /*7610*/  STG.E desc[UR36][R2.64], R5 ;  /* 0x0000000502007986 */ /* 0x000fe2000c101924 */
[----:B------:R-:W-:Y:S05]  /*7620*/  EXIT ;  /* 0x000000000000794d */ /* 0x000fea0003800000 */
.L_x_2276:
[----:B------:R-:W-:-:S04]  /*7630*/  PRMT R4, R19, 0x8880, RZ ;  /* 0x0000888013047816 */ /* 0x000fc800000000ff */
[----:B------:R-:W-:-:S06]  /*7640*/  PRMT R4, R4, 0x7710, RZ ;  /* 0x0000771004047816 */ /* 0x000fcc00000000ff */
[----:B------:R-:W0:Y:S02]  /*7650*/  I2F.F64.S16 R4, R4 ;  /* 0x0000000400047312 */ /* 0x000e240000101c00 */
[----:B0-----:R-:W-:Y:S01]  /*7660*/  STG.E.64 desc[UR36][R2.64], R4 ;  /* 0x0000000402007986 */ /* 0x001fe2000c101b24 */
[----:B------:R-:W-:Y:S05]  /*7670*/  EXIT ;  /* 0x000000000000794d */ /* 0x000fea0003800000 */
.L_x_2267:
        /* <DEDUP_REMOVED lines=12> */
.L_x_2280:
[----:B------:R-:W-:Y:S02]  /*7740*/  PRMT R4, R19, 0x8880, RZ ;  /* 0x0000888013047816 */ /* 0x000fe400000000ff */
[----:B------:R-:W-:Y:S02]  /*7750*/  CS2R R6, SRZ ;  /* 0x0000000000067805 */ /* 0x000fe4000001ff00 */
[----:B------:R-:W-:-:S06]  /*7760*/  PRMT R4, R4, 0x7710, RZ ;  /* 0x0000771004047816 */ /* 0x000fcc00000000ff */
[----:B------:R-:W0:Y:S02]  /*7770*/  I2F.F64.S16 R4, R4 ;  /* 0x0000000400047312 */ /* 0x000e240000101c00 */
[----:B0-----:R-:W-:Y:S01]  /*7780*/  STG.E.128 desc[UR36][R2.64], R4 ;  /* 0x0000000402007986 */ /* 0x001fe2000c101d24 */
[----:B------:R-:W-:Y:S05]  /*7790*/  EXIT ;  /* 0x000000000000794d */ /* 0x000fea0003800000 */
.L_x_2279:
        /* <DEDUP_REMOVED lines=21> */
.L_x_2284:
[----:B------:R-:W-:Y:S05]  /*78f0*/  BSYNC B0 ;  /* 0x0000000000007941 */ /* 0x000fea0003800000 */
.L_x_2283:
[----:B------:R-:W-:-:S05]  /*7900*/  LOP3.LUT R5, R0, R5, RZ, 0xfc, !PT ;  /* 0x0000000500057212 */ /* 0x000fca00078efcff */
[----:B------:R-:W-:Y:S01]  /*7910*/  STG.E.U8 desc[UR36][R2.64], R5 ;  /* 0x0000000502007986 */ /* 0x000fe2000c101124 */
[----:B------:R-:W-:Y:S05]  /*7920*/  EXIT ;  /* 0x000000000000794d */ /* 0x000fea0003800000 */
.L_x_2282:
        /* <DEDUP_REMOVED lines=13> */
.L_x_2286:
[----:B------:R-:W-:Y:S01]  /*7a00*/  IMAD.MOV.U32 R0, RZ, RZ, 0x7f ;  /* 0x0000007fff007424 */ /* 0x000fe200078e00ff */
[----:B------:R-:W-:-:S04]  /*7a10*/  ISETP.GT.U32.AND P0, PT, R4, 0x7f800000, PT ;  /* 0x7f8000000400780c */ /* 0x000fc80003f04070 */
[----:B------:R-:W-:-:S09]  /*7a20*/  SEL R0, R0, 0x7c, P0 ;  /* 0x0000007c00007807 */ /* 0x000fd20000000000 */
.L_x_2287:
[----:B------:R-:W-:Y:S05]  /*7a30*/  BSYNC B0 ;  /* 0x0000000000007941 */ /* 0x000fea0003800000 */
.L_x_2285:
[----:B------:R-:W-:-:S04]  /*7a40*/  LOP3.LUT R4, R19, 0x80000000, RZ, 0xc0, !PT ;  /* 0x8000000013047812 */ /* 0x000fc800078ec0ff */
[----:B------:R-:W-:-:S04]  /*7a50*/  SHF.R.U32.HI R5, RZ, 0x18, R4 ;  /* 0x00000018ff057819 */ /* 0x000fc80000011604 */
[----:B------:R-:W-:-:S05]  /*7a60*/  LOP3.LUT R5, R0, R5, RZ, 0xfc, !PT ;  /* 0x0000000500057212 */ /* 0x000fca00078efcff */
[----:B------:R-:W-:Y:S01]  /*7a70*/  STG.E.U8 desc[UR36][R2.64], R5 ;  /* 0x0000000502007986 */ /* 0x000fe2000c101124 */
[----:B------:R-:W-:Y:S05]  /*7a80*/  EXIT ;  /* 0x000000000000794d */ /* 0x000fea0003800000 */
.L_x_2281:
[----:B------:R-:W0:Y:S02]  /*7a90*/  I2F.S8 R0, R19 ;  /* 0x0000001300007306 */ /* 0x000e240000001400 */
[----:B0-----:R-:W-:-:S05]  /*7aa0*/  F2FP.BF16.F32.PACK_AB R0, RZ, R0 ;  /* 0x00000000ff00723e */ /* 0x001fca00000010ff */
[----:B------:R-:W-:Y:S01]  /*7ab0*/  STG.E.U16 desc[UR36][R2.64], R0 ;  /* 0x0000000002007986 */ /* 0x000fe2000c101524 */
[----:B------:R-:W-:Y:S05]  /*7ac0*/  EXIT ;  /* 0x000000000000794d */ /* 0x000fea0003800000 */
.L_x_2278:
        /* <DEDUP_REMOVED lines=12> */
.L_x_2290:
        /* <DEDUP_REMOVED lines=17> */
.L_x_2293:
[----:B------:R-:W-:-:S04]  /*7ca0*/  LOP3.LUT R0, R19, 0x80000000, RZ, 0xc0, !PT ;  /* 0x8000000013007812 */ /* 0x000fc800078ec0ff */
[----:B------:R-:W-:-:S04]  /*7cb0*/  SHF.R.U32.HI R5, RZ, 0x18, R0 ;  /* 0x00000018ff057819 */ /* 0x000fc80000011600 */
[----:B------:R-:W-:-:S04]  /*7cc0*/  LOP3.LUT R4, R4, R5, RZ, 0xfc, !PT ;  /* 0x0000000504047212 */ /* 0x000fc800078efcff */
[----:B------:R-:W-:-:S07]  /*7cd0*/  PRMT R0, R4, 0x7610, R0 ;  /* 0x0000761004007816 */ /* 0x000fce0000000000 */
.L_x_2292:
[----:B------:R-:W-:Y:S05]  /*7ce0*/  BSYNC B0 ;  /* 0x0000000000007941 */ /* 0x000fea0003800000 */
.L_x_2291:
[----:B------:R-:W-:Y:S01]  /*7cf0*/  STG.E.U8 desc[UR36][R2.64], R0 ;  /* 0x0000000002007986 */ /* 0x000fe2000c101124 */
[----:B------:R-:W-:Y:S05]  /*7d00*/  EXIT ;  /* 0x000000000000794d */ /* 0x000fea0003800000 */
.L_x_2289:
        /* <DEDUP_REMOVED lines=17> */
.L_x_2296:
[----:B------:R-:W-:-:S04]  /*7e20*/  LOP3.LUT R0, R19, 0x80000000, RZ, 0xc0, !PT ;  /* 0x8000000013007812 */ /* 0x000fc800078ec0ff */
[----:B------:R-:W-:-:S04]  /*7e30*/  SHF.R.U32.HI R5, RZ, 0x18, R0 ;  /* 0x00000018ff057819 */ /* 0x000fc80000011600 */
[----:B------:R-:W-:-:S04]  /*7e40*/  LOP3.LUT R4, R4, R5, RZ, 0xfc, !PT ;  /* 0x0000000504047212 */ /* 0x000fc800078efcff */
[----:B------:R-:W-:-:S07]  /*7e50*/  PRMT R0, R4, 0x7610, R0 ;  /* 0x0000761004007816 */ /* 0x000fce0000000000 */
.L_x_2295:
[----:B------:R-:W-:Y:S05]  /*7e60*/  BSYNC B0 ;  /* 0x0000000000007941 */ /* 0x000fea0003800000 */
.L_x_2294:
[----:B------:R-:W-:Y:S01]  /*7e70*/  STG.E.U8 desc[UR36][R2.64], R0 ;  /* 0x0000000002007986 */ /* 0x000fe2000c101124 */
[----:B------:R-:W-:Y:S05]  /*7e80*/  EXIT ;  /* 0x000000000000794d */ /* 0x000fea0003800000 */
.L_x_2288:
        /* <DEDUP_REMOVED lines=22> */
.L_x_2271:
        /* <DEDUP_REMOVED lines=16> */
.L_x_2299:
[----:B------:R-:W-:Y:S05]  /*80f0*/  EXIT ;  /* 0x000000000000794d */ /* 0x000fea0003800000 */
.L_x_2298:
[----:B------:R-:W-:-:S04]  /*8100*/  PRMT R4, R19, 0x8880, RZ ;  /* 0x0000888013047816 */ /* 0x000fc800000000ff */
[----:B------:R-:W-:-:S05]  /*8110*/  SHF.R.S32.HI R5, RZ, 0x1f, R4 ;  /* 0x0000001fff057819 */ /* 0x000fca0000011404 */
[----:B------:R-:W-:Y:S01]  /*8120*/  STG.E.64 desc[UR36][R2.64], R4 ;  /* 0x0000000402007986 */ /* 0x000fe2000c101b24 */
[----:B------:R-:W-:Y:S05]  /*8130*/  EXIT ;  /* 0x000000000000794d */ /* 0x000fea0003800000 */
.L_x_2297:
[----:B------:R-:W-:-:S05]  /*8140*/  PRMT R5, R19, 0x8880, RZ ;  /* 0x0000888013057816 */ /* 0x000fca00000000ff */
[----:B------:R-:W-:Y:S01]  /*8150*/  STG.E desc[UR36][R2.64], R5 ;  /* 0x0000000502007986 */ /* 0x000fe2000c101924 */
[----:B------:R-:W-:Y:S05]  /*8160*/  EXIT ;  /* 0x000000000000794d */ /* 0x000fea0003800000 */
.L_x_2300:
        /* <DEDUP_REMOVED lines=9> */
.L_x_23450:


//--------------------- .text._ZN2at6native18elementwise_kernelILi128ELi4EZNS0_22gpu_kernel_impl_nocastIZZZNS0_19signbit_kernel_cudaERNS_18TensorIteratorBaseEENKUlvE0_clEvENKUlvE_clEvEUldE_EEvS4_RKT_EUliE_EEviT1_ --------------------------
	.section	.text._ZN2at6native18elementwise_kernelILi128ELi4EZNS0_22gpu_kernel_impl_nocastIZZZNS0_19signbit_kernel_cudaERNS_18TensorIteratorBaseEENKUlvE0_clEvENKUlvE_clEvEUldE_EEvS4_RKT_EUliE_EEviT1_,"ax",@progbits
	.align	128
        .global         _ZN2at6native18elementwise_kernelILi128ELi4EZNS0_22gpu_kernel_impl_nocastIZZZNS0_19signbit_kernel_cudaERNS_18TensorIteratorBaseEENKUlvE0_clEvENKUlvE_clEvEUldE_EEvS4_RKT_EUliE_EEviT1_
        .type           _ZN2at6native18elementwise_kernelILi128ELi4EZNS0_22gpu_kernel_impl_nocastIZZZNS0_19signbit_kernel_cudaERNS_18TensorIteratorBaseEENKUlvE0_clEvENKUlvE_clEvEUldE_EEvS4_RKT_EUliE_EEviT1_,@function
        .size           _ZN2at6native18elementwise_kernelILi128ELi4EZNS0_22gpu_kernel_impl_nocastIZZZNS0_19signbit_kernel_cudaERNS_18TensorIteratorBaseEENKUlvE0_clEvENKUlvE_clEvEUldE_EEvS4_RKT_EUliE_EEviT1_,(.L_x_23451 - _ZN2at6native18elementwise_kernelILi128ELi4EZNS0_22gpu_kernel_impl_nocastIZZZNS0_19signbit_kernel_cudaERNS_18TensorIteratorBaseEENKUlvE0_clEvENKUlvE_clEvEUldE_EEvS4_RKT_EUliE_EEviT1_)
        .other          _ZN2at6native18elementwise_kernelILi128ELi4EZNS0_22gpu_kernel_impl_nocastIZZZNS0_19signbit_kernel_cudaERNS_18TensorIteratorBaseEENKUlvE0_clEvENKUlvE_clEvEUldE_EEvS4_RKT_EUliE_EEviT1_,@"STO_CUDA_ENTRY STV_DEFAULT"
_ZN2at6native18elementwise_kernelILi128ELi4EZNS0_22gpu_kernel_impl_nocastIZZZNS0_19signbit_kernel_cudaERNS_18TensorIteratorBaseEENKUlvE0_clEvENKUlvE_clEvEUldE_EEvS4_RKT_EUliE_EEviT1_:
.text._ZN2at6native18elementwise_kernelILi128ELi4EZNS0_22gpu_kernel_impl_nocastIZZZNS0_19signbit_kernel_cudaERNS_18TensorIteratorBaseEENKUlvE0_clEvENKUlvE_clEvEUldE_EEvS4_RKT_EUliE_EEviT1_:
        /* <DEDUP_REMOVED lines=311> */
.L_x_2303:
        /* <DEDUP_REMOVED lines=10> */
.L_x_2302:
[----:B------:R-:W-:Y:S05]  /*1410*/  BSYNC B0 ;  /* 0x0000000000007941 */ /* 0x000fea0003800000 */
.L_x_2301:
        /* <DEDUP_REMOVED lines=305> */
.L_x_2306:
        /* <DEDUP_REMOVED lines=314> */
.L_x_2307:
        /* <DEDUP_REMOVED lines=10> */
.L_x_2305:
[----:B------:R-:W-:Y:S05]  /*3b70*/  BSYNC B0 ;  /* 0x0000000000007941 */ /* 0x000fea0003800000 */
.L_x_2304:
        /* <DEDUP_REMOVED lines=304> */
.L_x_2308:
        /* <DEDUP_REMOVED lines=10> */
.L_x_2309:
        /* <DEDUP_REMOVED lines=14> */
.L_x_23451:


//--------------------- .text._ZN2at6native27unrolled_elementwise_kernelIZZZNS0_19signbit_kernel_cudaERNS_18TensorIteratorBaseEENKUlvE0_clEvENKUlvE_clEvEUldE_St5arrayIPcLm2EELi4E23TrivialOffsetCalculatorILi1EjESB_NS0_6memory15LoadWithoutCastENSC_16StoreWithoutCastEEEviT_T0_T2_T3_T4_T5_ --------------------------
	.section	.text._ZN2at6native27unrolled_elementwise_kernelIZZZNS0_19signbit_kernel_cudaERNS_18TensorIteratorBaseEENKUlvE0_clEvENKUlvE_clEvEUldE_St5arrayIPcLm2EELi4E23TrivialOffsetCalculatorILi1EjESB_NS0_6memory15LoadWithoutCastENSC_16StoreWithoutCastEEEviT_T0_T2_T3_T4_T5_,"ax",@progbits
	.align	128
        .global         _ZN2at6native27unrolled_elementwise_kernelIZZZNS0_19signbit_kernel_cudaERNS_18TensorIteratorBaseEENKUlvE0_clEvENKUlvE_clEvEUldE_St5arrayIPcLm2EELi4E23TrivialOffsetCalculatorILi1EjESB_NS0_6memory15LoadWithoutCastENSC_16StoreWithoutCastEEEviT_T0_T2_T3_T4_T5_
        .type           _ZN2at6native27unrolled_elementwise_kernelIZZZNS0_19signbit_kernel_cudaERNS_18TensorIteratorBaseEENKUlvE0_clEvENKUlvE_clEvEUldE_St5arrayIPcLm2EELi4E23TrivialOffsetCalculatorILi1EjESB_NS0_6memory15LoadWithoutCastENSC_16StoreWithoutCastEEEviT_T0_T2_T3_T4_T5_,@function
        .size           _ZN2at6native27unrolled_elementwise_kernelIZZZNS0_19signbit_kernel_cudaERNS_18TensorIteratorBaseEENKUlvE0_clEvENKUlvE_clEvEUldE_St5arrayIPcLm2EELi4E23TrivialOffsetCalculatorILi1EjESB_NS0_6memory15LoadWithoutCastENSC_16StoreWithoutCastEEEviT_T0_T2_T3_T4_T5_,(.L_x_23452 - _ZN2at6native27unrolled_elementwise_kernelIZZZNS0_19signbit_kernel_cudaERNS_18TensorIteratorBaseEENKUlvE0_clEvENKUlvE_clEvEUldE_St5arrayIPcLm2EELi4E23TrivialOffsetCalculatorILi1EjESB_NS0_6memory15LoadWithoutCastENSC_16StoreWithoutCastEEEviT_T0_T2_T3_T4_T5_)
        .other          _ZN2at6native27unrolled_elementwise_kernelIZZZNS0_19signbit_kernel_cudaERNS_18TensorIteratorBaseEENKUlvE0_clEvENKUlvE_clEvEUldE_St5arrayIPcLm2EELi4E23TrivialOffsetCalculatorILi1EjESB_NS0_6memory15LoadWithoutCastENSC_16StoreWithoutCastEEEviT_T0_T2_T3_T4_T5_,@"STO_CUDA_ENTRY STV_DEFAULT"
_ZN2at6native27unrolled_elementwise_kernelIZZZNS0_19signbit_kernel_cudaERNS_18TensorIteratorBaseEENKUlvE0_clEvENKUlvE_clEvEUldE_St5arrayIPcLm2EELi4E23TrivialOffsetCalculatorILi1EjESB_NS0_6memory15LoadWithoutCastENSC_16StoreWithoutCastEEEviT_T0_T2_T3_T4_T5_:
.text._ZN2at6native27unrolled_elementwise_kernelIZZZNS0_19signbit_kernel_cudaERNS_18TensorIteratorBaseEENKUlvE0_clEvENKUlvE_clEvEUldE_St5arrayIPcLm2EELi4E23TrivialOffsetCalculatorILi1EjESB_NS0_6memory15LoadWithoutCastENSC_16StoreWithoutCastEEEviT_T0_T2_T3_T4_T5_:
[----:B------:R-:W-:Y:S01]  /*0000*/  LDC R1, c[0x0][0x28] ;  /* 0x00000a00ff017b82 */ /* 0x000fe20000000800 */
[----:B------:R-:W0:Y:S07]  /*0010*/  S2R R0, SR_CTAID.X ;  /* 0x0000000000007919 */ /* 0x000e2e0000002500 */
[----:B------:R-:W0:Y:S01]  /*0020*/  LDC R9, c[0x0][0x210] ;  /* 0x00008400ff097b82 */ /* 0x000e220000000800 */
[----:B------:R-:W-:Y:S01]  /*0030*/  HFMA2.MMA R20, -RZ, RZ, 0, 0 ;  /* 0x00000000ff147435 */ /* 0x000fe200000001ff */
[----:B------:R-:W-:Y:S01]  /*0040*/  ULDC.64 UR4, c[0x0][0x208] ;  /* 0x0000820000047ab9 */ /* 0x000fe20000000a00 */
[----:B------:R-:W1:Y:S01]  /*0050*/  S2R R7, SR_TID.X ;  /* 0x0000000000077919 */ /* 0x000e620000002100 */
[----:B------:R-:W-:-:S02]  /*0060*/  IMAD.MOV.U32 R12, RZ, RZ, RZ ;  /* 0x000000ffff0c7224 */ /* 0x000fc400078e00ff */
[----:B------:R-:W-:Y:S02]  /*0070*/  IMAD.MOV.U32 R6, RZ, RZ, RZ ;  /* 0x000000ffff067224 */ /* 0x000fe400078e00ff */
[----:B0-----:R-:W-:Y:S02]  /*0080*/  IMAD R2, R0, -0x200, R9 ;  /* 0xfffffe0000027824 */ /* 0x001fe400078e0209 */
        /* <DEDUP_REMOVED lines=10> */
[----:B0-----:R-:W-:-:S05]  /*0130*/  @!P0 IMAD.WIDE.U32 R8, R17, 0x8, R8 ;  /* 0x0000000811088825 */ /* 0x001fca00078e0008 */
[----:B------:R0:W2:Y:S07]  /*0140*/  @!P0 LDG.E R20, desc[UR4][R8.64+0x4] ;  /* 0x0000040408148981 */ /* 0x0000ae000c1e1900 */
[----:B------:R-:W3:Y:S01]  /*0150*/  @!P3 LDC.64 R10, c[0x0][0x220] ;  /* 0x00008800ff0abb82 */ /* 0x000ee20000000a00 */
[----:B------:R-:W-:Y:S02]  /*0160*/  @!P3 IMAD R21, R0, 0x200, R13 ;  /* 0x000002000015b824 */ /* 0x000fe400078e020d */
[----:B------:R-:W-:-:S02]  /*0170*/  @!P3 VIADD R13, R13, 0x80 ;  /* 0x000000800d0db836 */ /* 0x000fc40000000000 */
[----:B-1----:R-:W-:-:S03]  /*0180*/  @!P1 IMAD.WIDE.U32 R14, R19, 0x8, R14 ;  /* 0x00000008130e9825 */ /* 0x002fc600078e000e */
[----:B------:R-:W-:Y:S02]  /*0190*/  ISETP.GE.AND P2, PT, R13, R2, PT ;  /* 0x000000020d00720c */ /* 0x000fe40003f46270 */
[----:B------:R1:W4:Y:S11]  /*01a0*/  @!P1 LDG.E R12, desc[UR4][R14.64+0x4] ;  /* 0x000004040e0c9981 */ /* 0x000336000c1e1900 */
[----:B------:R-:W0:Y:S01]  /*01b0*/  @!P2 LDC.64 R16, c[0x0][0x220] ;  /* 0x00008800ff10ab82 */ /* 0x000e220000000a00 */
[----:B---3--:R-:W-:-:S05]  /*01c0*/  @!P3 IMAD.WIDE.U32 R18, R21, 0x8, R10 ;  /* 0x000000081512b825 */ /* 0x008fca00078e000a */
[----:B------:R-:W3:Y:S01]  /*01d0*/  @!P3 LDG.E R6, desc[UR4][R18.64+0x4] ;  /* 0x000004041206b981 */ /* 0x000ee2000c1e1900 */
[----:B------:R-:W-:-:S05]  /*01e0*/  @!P2 LEA R11, R0, R13, 0x9 ;  /* 0x0000000d000ba211 */ /* 0x000fca00078e48ff */
[----:B0-----:R-:W-:Y:S02]  /*01f0*/  @!P2 IMAD.WIDE.U32 R16, R11, 0x8, R16 ;  /* 0x000000080b10a825 */ /* 0x001fe400078e0010 */
[----:B------:R-:W0:Y:S02]  /*0200*/  @!P0 LDC.64 R10, c[0x0][0x218] ;  /* 0x00008600ff0a8b82 */ /* 0x000e240000000a00 */
[--C-:B------:R-:W-:Y:S02]  /*0210*/  IMAD.MOV.U32 R21, RZ, RZ, R7.reuse ;  /* 0x000000ffff157224 */ /* 0x100fe400078e0007 */
[----:B------:R-:W-:Y:S02]  /*0220*/  @!P0 IMAD R7, R0, 0x200, R7 ;  /* 0x0000020000078824 */ /* 0x000fe400078e0207 */
[----:B------:R-:W-:Y:S01]  /*0230*/  IMAD.MOV.U32 R13, RZ, RZ, RZ ;  /* 0x000000ffff0d7224 */ /* 0x000fe200078e00ff */
[C---:B------:R-:W-:Y:S01]  /*0240*/  IADD3 R23, R21.reuse, 0x80, RZ ;  /* 0x0000008015177810 */ /* 0x040fe20007ffe0ff */
[C---:B------:R-:W-:Y:S01]  /*0250*/  VIADD R9, R21.reuse, 0x100 ;  /* 0x0000010015097836 */ /* 0x040fe20000000000 */
[----:B-1----:R-:W-:-:S03]  /*0260*/  IADD3 R15, R21, 0x180, RZ ;  /* 0x00000180150f7810 */ /* 0x002fc60007ffe0ff */
[----:B------:R1:W5:Y:S01]  /*0270*/  @!P2 LDG.E R13, desc[UR4][R16.64+0x4] ;  /* 0x00000404100da981 */ /* 0x000362000c1e1900 */
[----:B------:R-:W-:Y:S01]  /*0280*/  @!P0 IMAD.MOV.U32 R21, RZ, RZ, R23 ;  /* 0x000000ffff158224 */ /* 0x000fe200078e0017 */
[----:B0-----:R-:W-:-:S05]  /*0290*/  @!P0 IADD3 R10, P4, R7, R10, RZ ;  /* 0x0000000a070a8210 */ /* 0x001fca0007f9e0ff */
[----:B------:R-:W-:Y:S01]  /*02a0*/  @!P0 IMAD.X R11, RZ, RZ, R11, P4 ;  /* 0x000000ffff0b8224 */ /* 0x000fe200020e060b */
[-C--:B------:R-:W-:Y:S02]  /*02b0*/  ISETP.GE.AND P3, PT, R21, R2.reuse, PT ;  /* 0x000000021500720c */ /* 0x080fe40003f66270 */
[-C--:B------:R-:W-:Y:S02]  /*02c0*/  ISETP.GE.AND P1, PT, R23, R2.reuse, PT ;  /* 0x000000021700720c */ /* 0x080fe40003f26270 */
[----:B------:R-:W-:Y:S01]  /*02d0*/  ISETP.GE.AND P2, PT, R9, R2, PT ;  /* 0x000000020900720c */ /* 0x000fe20003f46270 */
[----:B------:R-:W-:Y:S01]  /*02e0*/  BSSY B0, `(.L_x_2310) ;  /* 0x0000012000007945 */ /* 0x000fe20003800000 */
[----:B--2---:R-:W-:-:S05]  /*02f0*/  @!P0 SHF.R.U32.HI R5, RZ, 0x1f, R20 ;  /* 0x0000001fff058819 */ /* 0x004fca0000011614 */
[----:B------:R1:W-:Y:S04]  /*0300*/  @!P0 STG.E.U8 desc[UR4][R10.64], R5 ;  /* 0x000000050a008986 */ /* 0x0003e8000c101104 */
[----:B----4-:R-:W-:Y:S02]  /*0310*/  @!P1 SHF.R.U32.HI R3, RZ, 0x1f, R12 ;  /* 0x0000001fff039819 */ /* 0x010fe4000001160c */
[----:B---3--:R-:W-:Y:S01]  /*0320*/  @!P2 SHF.R.U32.HI R4, RZ, 0x1f, R6 ;  /* 0x0000001fff04a819 */ /* 0x008fe20000011606 */
[----:B-1----:R-:W-:Y:S06]  /*0330*/  @P3 BRA `(.L_x_2311) ;  /* 0x0000000000303947 */ /* 0x002fec0003800000 */
        /* <DEDUP_REMOVED lines=12> */
.L_x_2311:
[----:B------:R-:W-:Y:S05]  /*0400*/  BSYNC B0 ;  /* 0x0000000000007941 */ /* 0x000fea0003800000 */
.L_x_2310:
[-C--:B------:R-:W-:Y:S02]  /*0410*/  ISETP.GE.AND P1, PT, R21, R2.reuse, PT ;  /* 0x000000021500720c */ /* 0x080fe40003f26270 */
[----:B------:R-:W-:-:S11]  /*0420*/  ISETP.GE.AND P0, PT, R15, R2, PT ;  /* 0x000000020f00720c */ /* 0x000fd60003f06270 */
[----:B------:R-:W-:Y:S05]  /*0430*/  @P1 EXIT ;  /* 0x000000000000194d */ /* 0x000fea0003800000 */
[----:B------:R-:W-:Y:S01]  /*0440*/  LEA R0, R0, R21, 0x9 ;  /* 0x0000001500007211 */ /* 0x000fe200078e48ff */
[----:B------:R-:W-:Y:S01]  /*0450*/  ULDC.64 UR6, c[0x0][0x218] ;  /* 0x0000860000067ab9 */ /* 0x000fe20000000a00 */
[----:B-----5:R-:W-:Y:S02]  /*0460*/  @!P0 SHF.R.U32.HI R5, RZ, 0x1f, R13 ;  /* 0x0000001fff058819 */ /* 0x020fe4000001160d */
[----:B------:R-:W-:-:S05]  /*0470*/  IADD3 R2, P1, R0, UR6, RZ ;  /* 0x0000000600027c10 */ /* 0x000fca000ff3e0ff */
[----:B0-----:R-:W-:-:S05]  /*0480*/  IMAD.X R3, RZ, RZ, UR7, P1 ;  /* 0x00000007ff037e24 */ /* 0x001fca00088e06ff */
[----:B------:R-:W-:Y:S01]  /*0490*/  STG.E.U8 desc[UR4][R2.64], R5 ;  /* 0x0000000502007986 */ /* 0x000fe2000c101104 */
[----:B------:R-:W-:Y:S05]  /*04a0*/  EXIT ;  /* 0x000000000000794d */ /* 0x000fea0003800000 */
.L_x_2312:
        /* <DEDUP_REMOVED lines=13> */
.L_x_23452:


//--------------------- .text._ZN2at6native29vectorized_elementwise_kernelILi2EZZZNS0_19signbit_kernel_cudaERNS_18TensorIteratorBaseEENKUlvE0_clEvENKUlvE_clEvEUldE_St5arrayIPcLm2EEEEviT0_T1_ --------------------------
	.section	.text._ZN2at6native29vectorized_elementwise_kernelILi2EZZZNS0_19signbit_kernel_cudaERNS_18TensorIteratorBaseEENKUlvE0_clEvENKUlvE_clEvEUldE_St5arrayIPcLm2EEEEviT0_T1_,"ax",@progbits
	.align	128
        .global         _ZN2at6native29vectorized_elementwise_kernelILi2EZZZNS0_19signbit_kernel_cudaERNS_18TensorIteratorBaseEENKUlvE0_clEvENKUlvE_clEvEUldE_St5arrayIPcLm2EEEEviT0_T1_
        .type           _ZN2at6native29vectorized_elementwise_kernelILi2EZZZNS0_19signbit_kernel_cudaERNS_18TensorIteratorBaseEENKUlvE0_clEvENKUlvE_clEvEUldE_St5arrayIPcLm2EEEEviT0_T1_,@function
        .size           _ZN2at6native29vectorized_elementwise_kernelILi2EZZZNS0_19signbit_kernel_cudaERNS_18TensorIteratorBaseEENKUlvE0_clEvENKUlvE_clEvEUldE_St5arrayIPcLm2EEEEviT0_T1_,(.L_x_23453 - _ZN2at6native29vectorized_elementwise_kernelILi2EZZZNS0_19signbit_kernel_cudaERNS_18TensorIteratorBaseEENKUlvE0_clEvENKUlvE_clEvEUldE_St5arrayIPcLm2EEEEviT0_T1_)
        .other          _ZN2at6native29vectorized_elementwise_kernelILi2EZZZNS0_19signbit_kernel_cudaERNS_18TensorIteratorBaseEENKUlvE0_clEvENKUlvE_clEvEUldE_St5arrayIPcLm2EEEEviT0_T1_,@"STO_CUDA_ENTRY STV_DEFAULT"
_ZN2at6native29vectorized_elementwise_kernelILi2EZZZNS0_19signbit_kernel_cudaERNS_18TensorIteratorBaseEENKUlvE0_clEvENKUlvE_clEvEUldE_St5arrayIPcLm2EEEEviT0_T1_:
.text._ZN2at6native29vectorized_elementwise_kernelILi2EZZZNS0_19signbit_kernel_cudaERNS_18TensorIteratorBaseEENKUlvE0_clEvENKUlvE_clEvEUldE_St5arrayIPcLm2EEEEviT0_T1_:
        /* <DEDUP_REMOVED lines=14> */
[----:B------:R-:W3:Y:S04]  /*00e0*/  LDG.E.128 R8, desc[UR4][R20.64+0x800] ;  /* 0x0008000414087981 */ /* 0x000ee8000c1e1d00 */
[----:B------:R-:W4:Y:S04]  /*00f0*/  LDG.E.128 R12, desc[UR4][R20.64+0x1000] ;  /* 0x00100004140c7981 */ /* 0x000f28000c1e1d00 */
[----:B------:R-:W5:Y:S01]  /*0100*/  LDG.E.128 R16, desc[UR4][R20.64+0x1800] ;  /* 0x0018000414107981 */ /* 0x000f62000c1e1d00 */
        /* <DEDUP_REMOVED lines=20> */
.L_x_2313:
[----:B------:R-:W0:Y:S01]  /*0250*/  S2R R11, SR_TID.X ;  /* 0x00000000000b7919 */ /* 0x000e220000002100 */
[----:B------:R-:W-:Y:S01]  /*0260*/  IMAD.MOV.U32 R18, RZ, RZ, RZ ;  /* 0x000000ffff127224 */ /* 0x000fe200078e00ff */
        /* <DEDUP_REMOVED lines=11> */
[----:B------:R0:W2:Y:S07]  /*0320*/  @!P0 LDG.E R18, desc[UR4][R12.64+0x4] ;  /* 0x000004040c128981 */ /* 0x0000ae000c1e1900 */
        /* <DEDUP_REMOVED lines=15> */
[----:B-1----:R-:W-:-:S04]  /*0420*/  @!P6 IMAD.WIDE.U32 R14, R19, 0x8, R14 ;  /* 0x00000008130ee825 */ /* 0x002fc800078e000e */
[----:B------:R-:W-:-:S06]  /*0430*/  IMAD.MOV.U32 R19, RZ, RZ, RZ ;  /* 0x000000ffff137224 */ /* 0x000fcc00078e00ff */
[----:B------:R1:W5:Y:S02]  /*0440*/  @!P6 LDG.E R19, desc[UR4][R14.64+0x4] ;  /* 0x000004040e13e981 */ /* 0x000364000c1e1900 */
[----:B------:R-:W-:Y:S02]  /*0450*/  @!P1 IMAD.IADD R28, R2, 0x1, R29 ;  /* 0x00000001021c9824 */ /* 0x000fe400078e021d */
[----:B------:R-:W-:-:S05]  /*0460*/  @!P1 VIADD R29, R29, 0x80 ;  /* 0x000000801d1d9836 */ /* 0x000fca0000000000 */
[----:B------:R-:W-:Y:S01]  /*0470*/  ISETP.GE.AND P6, PT, R29, R0, PT ;  /* 0x000000001d00720c */ /* 0x000fe20003fc6270 */
[----:B---3--:R-:W-:Y:S01]  /*0480*/  @!P4 IMAD.WIDE.U32 R20, R25, 0x8, R20 ;  /* 0x000000081914c825 */ /* 0x008fe200078e0014 */
[----:B------:R-:W-:Y:S01]  /*0490*/  CS2R R24, SRZ ;  /* 0x0000000000187805 */ /* 0x000fe2000001ff00 */
[----:B-1----:R-:W1:Y:S02]  /*04a0*/  @!P1 LDC.64 R14, c[0x0][0x220] ;  /* 0x00008800ff0e9b82 */ /* 0x002e640000000a00 */
[----:B0-----:R-:W-:Y:S01]  /*04b0*/  @!P5 IMAD.WIDE.U32 R12, R16, 0x8, R12 ;  /* 0x00000008100cd825 */ /* 0x001fe200078e000c */
[----:B------:R-:W-:Y:S02]  /*04c0*/  HFMA2.MMA R26, -RZ, RZ, 0, 0 ;  /* 0x00000000ff1a7435 */ /* 0x000fe400000001ff */
[----:B------:R-:W3:Y:S01]  /*04d0*/  @!P4 LDG.E R25, desc[UR4][R20.64+0x4] ;  /* 0x000004041419c981 */ /* 0x000ee2000c1e1900 */
[----:B----4-:R-:W-:-:S03]  /*04e0*/  @!P3 IMAD.WIDE.U32 R22, R17, 0x8, R22 ;  /* 0x000000081116b825 */ /* 0x010fc600078e0016 */
[----:B------:R0:W4:Y:S01]  /*04f0*/  @!P5 LDG.E R24, desc[UR4][R12.64+0x4] ;  /* 0x000004040c18d981 */ /* 0x000122000c1e1900 */
[----:B------:R-:W1:Y:S01]  /*0500*/  @!P6 LDC.64 R16, c[0x0][0x220] ;  /* 0x00008800ff10eb82 */ /* 0x000e620000000a00 */
[----:B------:R-:W-:Y:S02]  /*0510*/  @!P6 IMAD.IADD R29, R2, 0x1, R29 ;  /* 0x00000001021de824 */ /* 0x000fe400078e021d */
[----:B------:R1:W3:Y:S05]  /*0520*/  @!P3 LDG.E R26, desc[UR4][R22.64+0x4] ;  /* 0x00000404161ab981 */ /* 0x0002ea000c1e1900 */
[----:B0-----:R-:W0:Y:S01]  /*0530*/  @!P2 LDC.64 R12, c[0x0][0x220] ;  /* 0x00008800ff0cab82 */ /* 0x001e220000000a00 */
[----:B-1----:R-:W-:-:S04]  /*0540*/  @!P1 IMAD.WIDE.U32 R14, R28, 0x8, R14 ;  /* 0x000000081c0e9825 */ /* 0x002fc800078e000e */
[----:B------:R-:W-:Y:S01]  /*0550*/  @!P6 IMAD.WIDE.U32 R16, R29, 0x8, R16 ;  /* 0x000000081d10e825 */ /* 0x000fe200078e0010 */
[----:B------:R-:W-:-:S06]  /*0560*/  CS2R R28, SRZ ;  /* 0x00000000001c7805 */ /* 0x000fcc000001ff00 */
[----:B------:R1:W3:Y:S01]  /*0570*/  @!P1 LDG.E R28, desc[UR4][R14.64+0x4] ;  /* 0x000004040e1c9981 */ /* 0x0002e2000c1e1900 */
[----:B0-----:R-:W-:-:S03]  /*0580*/  @!P2 IMAD.WIDE.U32 R20, R27, 0x8, R12 ;  /* 0x000000081b14a825 */ /* 0x001fc600078e000c */
[----:B------:R0:W3:Y:S01]  /*0590*/  @!P6 LDG.E R29, desc[UR4][R16.64+0x4] ;  /* 0x00000404101de981 */ /* 0x0000e2000c1e1900 */
[----:B------:R-:W1:Y:S01]  /*05a0*/  @!P0 LDC.64 R12, c[0x0][0x218] ;  /* 0x00008600ff0c8b82 */ /* 0x000e620000000a00 */
[----:B------:R-:W-:-:S06]  /*05b0*/  IMAD.MOV.U32 R27, RZ, RZ, RZ ;  /* 0x000000ffff1b7224 */ /* 0x000fcc00078e00ff */
[----:B------:R0:W3:Y:S01]  /*05c0*/  @!P2 LDG.E R27, desc[UR4][R20.64+0x4] ;  /* 0x00000404141ba981 */ /* 0x0000e2000c1e1900 */
[----:B------:R-:W-:Y:S02]  /*05d0*/  @!P0 IMAD.IADD R22, R2, 0x1, R11 ;  /* 0x0000000102168824 */ /* 0x000fe400078e020b */
[----:B------:R-:W-:-:S05]  /*05e0*/  VIADD R23, R11, 0x100 ;  /* 0x000001000b177836 */ /* 0x000fca0000000000 */
[----:B------:R-:W-:Y:S01]  /*05f0*/  ISETP.GE.AND P6, PT, R23, R0, PT ;  /* 0x000000001700720c */ /* 0x000fe20003fc6270 */
[----:B------:R-:W-:Y:S01]  /*0600*/  VIADD R23, R11, 0x180 ;  /* 0x000001800b177836 */ /* 0x000fe20000000000 */
[----:B-1----:R-:W-:-:S05]  /*0610*/  @!P0 IADD3 R12, P1, R22, R12, RZ ;  /* 0x0000000c160c8210 */ /* 0x002fca0007f3e0ff */
[----:B------:R-:W-:Y:S01]  /*0620*/  @!P0 IMAD.X R13, RZ, RZ, R13, P1 ;  /* 0x000000ffff0d8224 */ /* 0x000fe200008e060d */
[-C--:B------:R-:W-:Y:S01]  /*0630*/  ISETP.GE.AND P1, PT, R23, R0.reuse, PT ;  /* 0x000000001700720c */ /* 0x080fe20003f26270 */
[C---:B------:R-:W-:Y:S01]  /*0640*/  VIADD R23, R11.reuse, 0x80 ;  /* 0x000000800b177836 */ /* 0x040fe20000000000 */
[C---:B------:R-:W-:Y:S01]  /*0650*/  IADD3 R15, R11.reuse, 0x280, RZ ;  /* 0x000002800b0f7810 */ /* 0x040fe20007ffe0ff */
[C---:B------:R-:W-:Y:S02]  /*0660*/  VIADD R22, R11.reuse, 0x200 ;  /* 0x000002000b167836 */ /* 0x040fe40000000000 */
[C---:B0-----:R-:W-:Y:S02]  /*0670*/  VIADD R17, R11.reuse, 0x300 ;  /* 0x000003000b117836 */ /* 0x041fe40000000000 */
[----:B------:R-:W-:Y:S02]  /*0680*/  VIADD R21, R11, 0x380 ;  /* 0x000003800b157836 */ /* 0x000fe40000000000 */
[----:B------:R-:W-:Y:S01]  /*0690*/  @!P0 IMAD.MOV.U32 R11, RZ, RZ, R23 ;  /* 0x000000ffff0b8224 */ /* 0x000fe200078e0017 */
[----:B------:R-:W-:-:S02]  /*06a0*/  ISETP.GE.AND P2, PT, R22, R0, PT ;  /* 0x000000001600720c */ /* 0x000fc40003f46270 */
[-C--:B------:R-:W-:Y:S02]  /*06b0*/  ISETP.GE.AND P3, PT, R23, R0.reuse, PT ;  /* 0x000000001700720c */ /* 0x080fe40003f66270 */
[-C--:B------:R-:W-:Y:S02]  /*06c0*/  ISETP.GE.AND P4, PT, R15, R0.reuse, PT ;  /* 0x000000000f00720c */ /* 0x080fe40003f86270 */
[----:B------:R-:W-:Y:S01]  /*06d0*/  ISETP.GE.AND P5, PT, R17, R0, PT ;  /* 0x000000001100720c */ /* 0x000fe20003fa6270 */
[----:B------:R-:W-:Y:S04]  /*06e0*/  BSSY B0, `(.L_x_2314) ;  /* 0x000003d000007945 */ /* 0x000fe80003800000 */
[----:B------:R-:W-:Y:S01]  /*06f0*/  BSSY B1, `(.L_x_2315) ;  /* 0x0000034000017945 */ /* 0x000fe20003800000 */
[----:B--2---:R-:W-:-:S05]  /*0700*/  @!P0 SHF.R.U32.HI R3, RZ, 0x1f, R18 ;  /* 0x0000001fff038819 */ /* 0x004fca0000011612 */
[----:B------:R0:W-:Y:S01]  /*0710*/  @!P0 STG.E.U8 desc[UR4][R12.64], R3 ;  /* 0x000000030c008986 */ /* 0x0001e2000c101104 */
[-C--:B------:R-:W-:Y:S02]  /*0720*/  ISETP.GE.AND P0, PT, R11, R0.reuse, PT ;  /* 0x000000000b00720c */ /* 0x080fe40003f06270 */
[----:B-----5:R-:W-:Y:S02]  /*0730*/  @!P3 SHF.R.U32.HI R5, RZ, 0x1f, R19 ;  /* 0x0000001fff05b819 */ /* 0x020fe40000011613 */
[----:B----4-:R-:W-:Y:S02]  /*0740*/  @!P6 SHF.R.U32.HI R4, RZ, 0x1f, R24 ;  /* 0x0000001fff04e819 */ /* 0x010fe40000011618 */
[----:B------:R-:W-:Y:S02]  /*0750*/  ISETP.GE.AND P6, PT, R21, R0, PT ;  /* 0x000000001500720c */ /* 0x000fe40003fc6270 */
[----:B---3--:R-:W-:Y:S02]  /*0760*/  @!P1 SHF.R.U32.HI R6, RZ, 0x1f, R25 ;  /* 0x0000001fff069819 */ /* 0x008fe40000011619 */
[----:B------:R-:W-:-:S02]  /*0770*/  @!P2 SHF.R.U32.HI R7, RZ, 0x1f, R26 ;  /* 0x0000001fff07a819 */ /* 0x000fc4000001161a */
[----:B------:R-:W-:-:S07]  /*0780*/  @!P5 SHF.R.U32.HI R9, RZ, 0x1f, R28 ;  /* 0x0000001fff09d819 */ /* 0x000fce000001161c */
        /* <DEDUP_REMOVED lines=13> */
[----:B------:R-:W-:-:S03]  /*0860*/  IADD3 R11, R11, 0x80, RZ ;  /* 0x000000800b0b7810 */ /* 0x000fc60007ffe0ff */
[----:B------:R-:W-:-:S05]  /*0870*/  IADD3 R12, P0, R12, UR6, RZ ;  /* 0x000000060c0c7c10 */ /* 0x000fca000ff1e0ff */
[----:B------:R-:W-:-:S05]  /*0880*/  IMAD.X R13, RZ, RZ, UR7, P0 ;  /* 0x00000007ff0d7e24 */ /* 0x000fca00080e06ff */
[----:B------:R0:W-:Y:S03]  /*0890*/  STG.E.U8 desc[UR4][R12.64], R4 ;  /* 0x000000040c007986 */ /* 0x0001e6000c101104 */
.L_x_2316:
        /* <DEDUP_REMOVED lines=8> */
.L_x_2317:
[----:B------:R-:W-:-:S13]  /*0920*/  ISETP.GE.AND P0, PT, R11, R0, PT ;  /* 0x000000000b00720c */ /* 0x000fda0003f06270 */
[----:B------:R-:W-:Y:S05]  /*0930*/  @P0 BRA `(.L_x_2319) ;  /* 0x00000000003c0947 */ /* 0x000fea0003800000 */
[----:B-1----:R-:W-:Y:S01]  /*0940*/  IMAD.IADD R4, R2, 0x1, R11 ;  /* 0x0000000102047824 */ /* 0x002fe200078e020b */
[----:B------:R-:W-:Y:S01]  /*0950*/  ULDC.64 UR6, c[0x0][0x218] ;  /* 0x0000860000067ab9 */ /* 0x000fe20000000a00 */
[----:B------:R-:W-:-:S03]  /*0960*/  VIADD R11, R11, 0x80 ;  /* 0x000000800b0b7836 */ /* 0x000fc60000000000 */
[----:B------:R-:W-:-:S05]  /*0970*/  IADD3 R4, P0, R4, UR6, RZ ;  /* 0x0000000604047c10 */ /* 0x000fca000ff1e0ff */
[----:B0-----:R-:W-:-:S05]  /*0980*/  IMAD.X R5, RZ, RZ, UR7, P0 ;  /* 0x00000007ff057e24 */ /* 0x001fca00080e06ff */
[----:B------:R1:W-:Y:S03]  /*0990*/  STG.E.U8 desc[UR4][R4.64], R7 ;  /* 0x0000000704007986 */ /* 0x0003e6000c101104 */
.L_x_2318:
[----:B------:R-:W-:-:S13]  /*09a0*/  ISETP.GE.AND P0, PT, R11, R0, PT ;  /* 0x000000000b00720c */ /* 0x000fda0003f06270 */
[----:B------:R-:W-:Y:S05]  /*09b0*/  @P0 BREAK B1 ;  /* 0x0000000000010942 */ /* 0x000fea0003800000 */
[----:B------:R-:W-:Y:S05]  /*09c0*/  @P0 BRA `(.L_x_2320) ;  /* 0x0000000000380947 */ /* 0x000fea0003800000 */
[----:B01----:R-:W-:Y:S01]  /*09d0*/  IMAD.IADD R4, R2, 0x1, R11 ;  /* 0x0000000102047824 */ /* 0x003fe200078e020b */
[----:B------:R-:W-:Y:S01]  /*09e0*/  ULDC.64 UR6, c[0x0][0x218] ;  /* 0x0000860000067ab9 */ /* 0x000fe20000000a00 */
[----:B------:R-:W-:-:S03]  /*09f0*/  VIADD R11, R11, 0x80 ;  /* 0x000000800b0b7836 */ /* 0x000fc60000000000 */
[----:B------:R-:W-:-:S04]  /*0a00*/  IADD3 R4, P0, R4, UR6, RZ ;  /* 0x0000000604047c10 */ /* 0x000fc8000ff1e0ff */
[----:B------:R-:W-:-:S05]  /*0a10*/  IADD3.X R5, RZ, UR7, RZ, P0, !PT ;  /* 0x00000007ff057c10 */ /* 0x000fca00087fe4ff */
[----:B------:R2:W-:Y:S04]  /*0a20*/  STG.E.U8 desc[UR4][R4.64], R8 ;  /* 0x0000000804007986 */ /* 0x0005e8000c101104 */
.L_x_2319:
[----:B------:R-:W-:Y:S05]  /*0a30*/  BSYNC B1 ;  /* 0x0000000000017941 */ /* 0x000fea0003800000 */
.L_x_2315:
[----:B------:R-:W-:-:S13]  /*0a40*/  ISETP.GE.AND P0, PT, R11, R0, PT ;  /* 0x000000000b00720c */ /* 0x000fda0003f06270 */
[----:B-1----:R-:W1:Y:S01]  /*0a50*/  @!P0 LDC.64 R6, c[0x0][0x218] ;  /* 0x00008600ff068b82 */ /* 0x002e620000000a00 */
[----:B0-2---:R-:W-:Y:S02]  /*0a60*/  @!P0 IMAD.IADD R5, R2, 0x1, R11 ;  /* 0x0000000102058824 */ /* 0x005fe400078e020b */
[----:B------:R-:W-:-:S03]  /*0a70*/  @!P0 VIADD R11, R11, 0x80 ;  /* 0x000000800b0b8836 */ /* 0x000fc60000000000 */
[----:B-1----:R-:W-:-:S05]  /*0a80*/  @!P0 IADD3 R4, P1, R5, R6, RZ ;  /* 0x0000000605048210 */ /* 0x002fca0007f3e0ff */
[----:B------:R-:W-:-:S05]  /*0a90*/  @!P0 IMAD.X R5, RZ, RZ, R7, P1 ;  /* 0x000000ffff058224 */ /* 0x000fca00008e0607 */
[----:B------:R2:W-:Y:S03]  /*0aa0*/  @!P0 STG.E.U8 desc[UR4][R4.64], R9 ;  /* 0x0000000904008986 */ /* 0x0005e6000c101104 */
.L_x_2320:
[----:B------:R-:W-:Y:S05]  /*0ab0*/  BSYNC B0 ;  /* 0x0000000000007941 */ /* 0x000fea0003800000 */
.L_x_2314:
        /* <DEDUP_REMOVED lines=9> */
.L_x_2321:
        /* <DEDUP_REMOVED lines=11> */
.L_x_23453:


//--------------------- .text._ZN2at6native29vectorized_elementwise_kernelILi4EZZZNS0_19signbit_kernel_cudaERNS_18TensorIteratorBaseEENKUlvE0_clEvENKUlvE_clEvEUldE_St5arrayIPcLm2EEEEviT0_T1_ --------------------------
	.section	.text._ZN2at6native29vectorized_elementwise_kernelILi4EZZZNS0_19signbit_kernel_cudaERNS_18TensorIteratorBaseEENKUlvE0_clEvENKUlvE_clEvEUldE_St5arrayIPcLm2EEEEviT0_T1_,"ax",@progbits
	.align	128
        .global         _ZN2at6native29vectorized_elementwise_kernelILi4EZZZNS0_19signbit_kernel_cudaERNS_18TensorIteratorBaseEENKUlvE0_clEvENKUlvE_clEvEUldE_St5arrayIPcLm2EEEEviT0_T1_
        .type           _ZN2at6native29vectorized_elementwise_kernelILi4EZZZNS0_19signbit_kernel_cudaERNS_18TensorIteratorBaseEENKUlvE0_clEvENKUlvE_clEvEUldE_St5arrayIPcLm2EEEEviT0_T1_,@function
        .size           _ZN2at6native29vectorized_elementwise_kernelILi4EZZZNS0_19signbit_kernel_cudaERNS_18TensorIteratorBaseEENKUlvE0_clEvENKUlvE_clEvEUldE_St5arrayIPcLm2EEEEviT0_T1_,(.L_x_23454 - _ZN2at6native29vectorized_elementwise_kernelILi4EZZZNS0_19signbit_kernel_cudaERNS_18TensorIteratorBaseEENKUlvE0_clEvENKUlvE_clEvEUldE_St5arrayIPcLm2EEEEviT0_T1_)
        .other          _ZN2at6native29vectorized_elementwise_kernelILi4EZZZNS0_19signbit_kernel_cudaERNS_18TensorIteratorBaseEENKUlvE0_clEvENKUlvE_clEvEUldE_St5arrayIPcLm2EEEEviT0_T1_,@"STO_CUDA_ENTRY STV_DEFAULT"
_ZN2at6native29vectorized_elementwise_kernelILi4EZZZNS0_19signbit_kernel_cudaERNS_18TensorIteratorBaseEENKUlvE0_clEvENKUlvE_clEvEUldE_St5arrayIPcLm2EEEEviT0_T1_:
.text._ZN2at6native29vectorized_elementwise_kernelILi4EZZZNS0_19signbit_kernel_cudaERNS_18TensorIteratorBaseEENKUlvE0_clEvENKUlvE_clEvEUldE_St5arrayIPcLm2EEEEviT0_T1_:
        /* <DEDUP_REMOVED lines=25> */
[----:B----4-:R-:W-:Y:S02]  /*0190*/  SHF.R.U32.HI R12, RZ, 0x1f, R13 ;  /* 0x0000001fff0c7819 */ /* 0x010fe4000001160d */
[----:B------:R-:W-:Y:S02]  /*01a0*/  PRMT R11, R11, 0x7604, R8 ;  /* 0x000076040b0b7816 */ /* 0x000fe40000000008 */
[----:B-----5:R-:W-:Y:S02]  /*01b0*/  SHF.R.U32.HI R16, RZ, 0x1f, R17 ;  /* 0x0000001fff107819 */ /* 0x020fe40000011611 */
        /* <DEDUP_REMOVED lines=9> */
.L_x_2322:
[----:B------:R-:W0:Y:S01]  /*0250*/  S2R R11, SR_TID.X ;  /* 0x00000000000b7919 */ /* 0x000e220000002100 */
[----:B------:R-:W-:Y:S01]  /*0260*/  HFMA2.MMA R18, -RZ, RZ, 0, 0 ;  /* 0x00000000ff127435 */ /* 0x000fe200000001ff */
        /* <DEDUP_REMOVED lines=36> */
[----:B0-----:R-:W-:-:S03]  /*04b0*/  @!P5 IMAD.WIDE.U32 R12, R16, 0x8, R12 ;  /* 0x00000008100cd825 */ /* 0x001fc600078e000c */
[----:B------:R-:W3:Y:S01]  /*04c0*/  @!P4 LDG.E R25, desc[UR4][R20.64+0x4] ;  /* 0x000004041419c981 */ /* 0x000ee2000c1e1900 */
[----:B----4-:R-:W-:-:S03]  /*04d0*/  @!P3 IMAD.WIDE.U32 R22, R17, 0x8, R22 ;  /* 0x000000081116b825 */ /* 0x010fc600078e0016 */
[----:B------:R0:W4:Y:S01]  /*04e0*/  @!P5 LDG.E R24, desc[UR4][R12.64+0x4] ;  /* 0x000004040c18d981 */ /* 0x000122000c1e1900 */
[----:B------:R-:W1:Y:S08]  /*04f0*/  @!P6 LDC.64 R16, c[0x0][0x220] ;  /* 0x00008800ff10eb82 */ /* 0x000e700000000a00 */
[----:B0-----:R-:W0:Y:S01]  /*0500*/  @!P2 LDC.64 R12, c[0x0][0x220] ;  /* 0x00008800ff0cab82 */ /* 0x001e220000000a00 */
[----:B------:R-:W-:-:S02]  /*0510*/  @!P6 IMAD.IADD R29, R2, 0x1, R29 ;  /* 0x00000001021de824 */ /* 0x000fc400078e021d */
[----:B------:R-:W-:Y:S02]  /*0520*/  IMAD.MOV.U32 R26, RZ, RZ, RZ ;  /* 0x000000ffff1a7224 */ /* 0x000fe400078e00ff */
[----:B-1----:R-:W-:-:S04]  /*0530*/  @!P1 IMAD.WIDE.U32 R14, R28, 0x8, R14 ;  /* 0x000000081c0e9825 */ /* 0x002fc800078e000e */
[----:B------:R1:W3:Y:S01]  /*0540*/  @!P3 LDG.E R26, desc[UR4][R22.64+0x4] ;  /* 0x00000404161ab981 */ /* 0x0002e2000c1e1900 */
[----:B------:R-:W-:Y:S01]  /*0550*/  @!P6 IMAD.WIDE.U32 R16, R29, 0x8, R16 ;  /* 0x000000081d10e825 */ /* 0x000fe200078e0010 */
[----:B------:R-:W-:-:S06]  /*0560*/  CS2R R28, SRZ ;  /* 0x00000000001c7805 */ /* 0x000fcc000001ff00 */
[----:B------:R1:W3:Y:S01]  /*0570*/  @!P1 LDG.E R28, desc[UR4][R14.64+0x4] ;  /* 0x000004040e1c9981 */ /* 0x0002e2000c1e1900 */
[----:B0-----:R-:W-:-:S03]  /*0580*/  @!P2 IMAD.WIDE.U32 R20, R27, 0x8, R12 ;  /* 0x000000081b14a825 */ /* 0x001fc600078e000c */
[----:B------:R0:W3:Y:S01]  /*0590*/  @!P6 LDG.E R29, desc[UR4][R16.64+0x4] ;  /* 0x00000404101de981 */ /* 0x0000e2000c1e1900 */
[----:B------:R-:W0:Y:S01]  /*05a0*/  @!P0 LDC.64 R12, c[0x0][0x218] ;  /* 0x00008600ff0c8b82 */ /* 0x000e220000000a00 */
[----:B------:R-:W-:-:S06]  /*05b0*/  IMAD.MOV.U32 R27, RZ, RZ, RZ ;  /* 0x000000ffff1b7224 */ /* 0x000fcc00078e00ff */
[----:B------:R0:W3:Y:S01]  /*05c0*/  @!P2 LDG.E R27, desc[UR4][R20.64+0x4] ;  /* 0x00000404141ba981 */ /* 0x0000e2000c1e1900 */
[----:B-1----:R-:W-:Y:S01]  /*05d0*/  @!P0 IMAD.IADD R22, R2, 0x1, R11 ;  /* 0x0000000102168824 */ /* 0x002fe200078e020b */
[----:B------:R-:W-:-:S04]  /*05e0*/  IADD3 R23, R11, 0x100, RZ ;  /* 0x000001000b177810 */ /* 0x000fc80007ffe0ff */
[----:B------:R-:W-:Y:S01]  /*05f0*/  ISETP.GE.AND P6, PT, R23, R0, PT ;  /* 0x000000001700720c */ /* 0x000fe20003fc6270 */
[----:B------:R-:W-:Y:S01]  /*0600*/  VIADD R23, R11, 0x180 ;  /* 0x000001800b177836 */ /* 0x000fe20000000000 */
[----:B0-----:R-:W-:-:S05]  /*0610*/  @!P0 IADD3 R12, P1, R22, R12, RZ ;  /* 0x0000000c160c8210 */ /* 0x001fca0007f3e0ff */
[----:B------:R-:W-:Y:S01]  /*0620*/  @!P0 IMAD.X R13, RZ, RZ, R13, P1 ;  /* 0x000000ffff0d8224 */ /* 0x000fe200008e060d */
[----:B------:R-:W-:Y:S01]  /*0630*/  ISETP.GE.AND P1, PT, R23, R0, PT ;  /* 0x000000001700720c */ /* 0x000fe20003f26270 */
[C---:B------:R-:W-:Y:S02]  /*0640*/  VIADD R23, R11.reuse, 0x80 ;  /* 0x000000800b177836 */ /* 0x040fe40000000000 */
[C---:B------:R-:W-:Y:S02]  /*0650*/  VIADD R22, R11.reuse, 0x200 ;  /* 0x000002000b167836 */ /* 0x040fe40000000000 */
[C---:B------:R-:W-:Y:S02]  /*0660*/  VIADD R15, R11.reuse, 0x280 ;  /* 0x000002800b0f7836 */ /* 0x040fe40000000000 */
[C---:B------:R-:W-:Y:S02]  /*0670*/  VIADD R17, R11.reuse, 0x300 ;  /* 0x000003000b117836 */ /* 0x040fe40000000000 */
[----:B------:R-:W-:-:S02]  /*0680*/  VIADD R21, R11, 0x380 ;  /* 0x000003800b157836 */ /* 0x000fc40000000000 */
[----:B------:R-:W-:Y:S01]  /*0690*/  @!P0 IMAD.MOV.U32 R11, RZ, RZ, R23 ;  /* 0x000000ffff0b8224 */ /* 0x000fe200078e0017 */
[-C--:B------:R-:W-:Y:S02]  /*06a0*/  ISETP.GE.AND P2, PT, R22, R0.reuse, PT ;  /* 0x000000001600720c */ /* 0x080fe40003f46270 */
        /* <DEDUP_REMOVED lines=31> */
.L_x_2325:
        /* <DEDUP_REMOVED lines=8> */
.L_x_2326:
[----:B------:R-:W-:-:S13]  /*0920*/  ISETP.GE.AND P0, PT, R11, R0, PT ;  /* 0x000000000b00720c */ /* 0x000fda0003f06270 */
[----:B------:R-:W-:Y:S05]  /*0930*/  @P0 BRA `(.L_x_2328) ;  /* 0x00000000003c0947 */ /* 0x000fea0003800000 */
[----:B-1----:R-:W-:Y:S01]  /*0940*/  IMAD.IADD R4, R2, 0x1, R11 ;  /* 0x0000000102047824 */ /* 0x002fe200078e020b */
[----:B------:R-:W-:Y:S01]  /*0950*/  ULDC.64 UR6, c[0x0][0x218] ;  /* 0x0000860000067ab9 */ /* 0x000fe20000000a00 */
[----:B------:R-:W-:-:S03]  /*0960*/  IADD3 R11, R11, 0x80, RZ ;  /* 0x000000800b0b7810 */ /* 0x000fc60007ffe0ff */
[----:B------:R-:W-:-:S05]  /*0970*/  IADD3 R4, P0, R4, UR6, RZ ;  /* 0x0000000604047c10 */ /* 0x000fca000ff1e0ff */
[----:B0-----:R-:W-:-:S05]  /*0980*/  IMAD.X R5, RZ, RZ, UR7, P0 ;  /* 0x00000007ff057e24 */ /* 0x001fca00080e06ff */
[----:B------:R1:W-:Y:S03]  /*0990*/  STG.E.U8 desc[UR4][R4.64], R7 ;  /* 0x0000000704007986 */ /* 0x0003e6000c101104 */
.L_x_2327:
[----:B------:R-:W-:-:S13]  /*09a0*/  ISETP.GE.AND P0, PT, R11, R0, PT ;  /* 0x000000000b00720c */ /* 0x000fda0003f06270 */
[----:B------:R-:W-:Y:S05]  /*09b0*/  @P0 BREAK B1 ;  /* 0x0000000000010942 */ /* 0x000fea0003800000 */
[----:B------:R-:W-:Y:S05]  /*09c0*/  @P0 BRA `(.L_x_2329) ;  /* 0x0000000000380947 */ /* 0x000fea0003800000 */
[----:B01----:R-:W-:Y:S01]  /*09d0*/  IMAD.IADD R4, R2, 0x1, R11 ;  /* 0x0000000102047824 */ /* 0x003fe200078e020b */
[----:B------:R-:W-:Y:S01]  /*09e0*/  ULDC.64 UR6, c[0x0][0x218] ;  /* 0x0000860000067ab9 */ /* 0x000fe20000000a00 */
[----:B------:R-:W-:-:S03]  /*09f0*/  VIADD R11, R11, 0x80 ;  /* 0x000000800b0b7836 */ /* 0x000fc60000000000 */
[----:B------:R-:W-:-:S05]  /*0a00*/  IADD3 R4, P0, R4, UR6, RZ ;  /* 0x0000000604047c10 */ /* 0x000fca000ff1e0ff */
[----:B------:R-:W-:-:S05]  /*0a10*/  IMAD.X R5, RZ, RZ, UR7, P0 ;  /* 0x00000007ff057e24 */ /* 0x000fca00080e06ff */
[----:B------:R2:W-:Y:S03]  /*0a20*/  STG.E.U8 desc[UR4][R4.64], R8 ;  /* 0x0000000804007986 */ /* 0x0005e6000c101104 */
.L_x_2328:
[----:B------:R-:W-:Y:S05]  /*0a30*/  BSYNC B1 ;  /* 0x0000000000017941 */ /* 0x000fea0003800000 */
.L_x_2324:
[----:B------:R-:W-:-:S13]  /*0a40*/  ISETP.GE.AND P0, PT, R11, R0, PT ;  /* 0x000000000b00720c */ /* 0x000fda0003f06270 */
[----:B-1----:R-:W1:Y:S01]  /*0a50*/  @!P0 LDC.64 R6, c[0x0][0x218] ;  /* 0x00008600ff068b82 */ /* 0x002e620000000a00 */
[----:B0-2---:R-:W-:Y:S02]  /*0a60*/  @!P0 IMAD.IADD R5, R2, 0x1, R11 ;  /* 0x0000000102058824 */ /* 0x005fe400078e020b */
[----:B------:R-:W-:-:S03]  /*0a70*/  @!P0 VIADD R11, R11, 0x80 ;  /* 0x000000800b0b8836 */ /* 0x000fc60000000000 */
[----:B-1----:R-:W-:-:S05]  /*0a80*/  @!P0 IADD3 R4, P1, R5, R6, RZ ;  /* 0x0000000605048210 */ /* 0x002fca0007f3e0ff */
[----:B------:R-:W-:-:S05]  /*0a90*/  @!P0 IMAD.X R5, RZ, RZ, R7, P1 ;  /* 0x000000ffff058224 */ /* 0x000fca00008e0607 */
[----:B------:R2:W-:Y:S03]  /*0aa0*/  @!P0 STG.E.U8 desc[UR4][R4.64], R9 ;  /* 0x0000000904008986 */ /* 0x0005e6000c101104 */
.L_x_2329:
[----:B------:R-:W-:Y:S05]  /*0ab0*/  BSYNC B0 ;  /* 0x0000000000007941 */ /* 0x000fea0003800000 */
.L_x_2323:
        /* <DEDUP_REMOVED lines=9> */
.L_x_2330:
        /* <DEDUP_REMOVED lines=11> */
.L_x_23454:


//--------------------- .text._ZN2at6native29vectorized_elementwise_kernelILi8EZZZNS0_19signbit_kernel_cudaERNS_18TensorIteratorBaseEENKUlvE0_clEvENKUlvE_clEvEUldE_St5arrayIPcLm2EEEEviT0_T1_ --------------------------
	.section	.text._ZN2at6native29vectorized_elementwise_kernelILi8EZZZNS0_19signbit_kernel_cudaERNS_18TensorIteratorBaseEENKUlvE0_clEvENKUlvE_clEvEUldE_St5arrayIPcLm2EEEEviT0_T1_,"ax",@progbits
	.align	128
        .global         _ZN2at6native29vectorized_elementwise_kernelILi8EZZZNS0_19signbit_kernel_cudaERNS_18TensorIteratorBaseEENKUlvE0_clEvENKUlvE_clEvEUldE_St5arrayIPcLm2EEEEviT0_T1_
        .type           _ZN2at6native29vectorized_elementwise_kernelILi8EZZZNS0_19signbit_kernel_cudaERNS_18TensorIteratorBaseEENKUlvE0_clEvENKUlvE_clEvEUldE_St5arrayIPcLm2EEEEviT0_T1_,@function
        .size           _ZN2at6native29vectorized_elementwise_kernelILi8EZZZNS0_19signbit_kernel_cudaERNS_18TensorIteratorBaseEENKUlvE0_clEvENKUlvE_clEvEUldE_St5arrayIPcLm2EEEEviT0_T1_,(.L_x_23455 - _ZN2at6native29vectorized_elementwise_kernelILi8EZZZNS0_19signbit_kernel_cudaERNS_18TensorIteratorBaseEENKUlvE0_clEvENKUlvE_clEvEUldE_St5arrayIPcLm2EEEEviT0_T1_)
        .other          _ZN2at6native29vectorized_elementwise_kernelILi8EZZZNS0_19signbit_kernel_cudaERNS_18TensorIteratorBaseEENKUlvE0_clEvENKUlvE_clEvEUldE_St5arrayIPcLm2EEEEviT0_T1_,@"STO_CUDA_ENTRY STV_DEFAULT"
_ZN2at6native29vectorized_elementwise_kernelILi8EZZZNS0_19signbit_kernel_cudaERNS_18TensorIteratorBaseEENKUlvE0_clEvENKUlvE_clEvEUldE_St5arrayIPcLm2EEEEviT0_T1_:
.text._ZN2at6native29vectorized_elementwise_kernelILi8EZZZNS0_19signbit_kernel_cudaERNS_18TensorIteratorBaseEENKUlvE0_clEvENKUlvE_clEvEUldE_St5arrayIPcLm2EEEEviT0_T1_:
        /* <DEDUP_REMOVED lines=21> */
[----:B---3--:R-:W-:Y:S02]  /*0150*/  SHF.R.U32.HI R14, RZ, 0x1f, R15 ;  /* 0x0000001fff0e7819 */ /* 0x008fe4000001160f */
[----:B----4-:R-:W-:-:S03]  /*0160*/  SHF.R.U32.HI R10, RZ, 0x1f, R11 ;  /* 0x0000001fff0a7819 */ /* 0x010fc6000001160b */
[----:B------:R-:W-:Y:S01]  /*0170*/  IMAD.SHL.U32 R11, R14, 0x100, RZ ;  /* 0x000001000e0b7824 */ /* 0x000fe200078e00ff */
[----:B-----5:R-:W-:Y:S01]  /*0180*/  SHF.R.U32.HI R6, RZ, 0x1f, R7 ;  /* 0x0000001fff067819 */ /* 0x020fe20000011607 */
[----:B------:R-:W-:-:S03]  /*0190*/  IMAD.SHL.U32 R7, R18, 0x100, RZ ;  /* 0x0000010012077824 */ /* 0x000fc600078e00ff */
[----:B------:R-:W-:Y:S01]  /*01a0*/  LEA.HI R11, R13, R11, RZ, 0x1 ;  /* 0x0000000b0d0b7211 */ /* 0x000fe200078f08ff */
[----:B------:R-:W-:Y:S02]  /*01b0*/  IMAD.SHL.U32 R8, R10, 0x100, RZ ;  /* 0x000001000a087824 */ /* 0x000fe400078e00ff */
[----:B------:R-:W-:Y:S01]  /*01c0*/  IMAD.SHL.U32 R4, R6, 0x100, RZ ;  /* 0x0000010006047824 */ /* 0x000fe200078e00ff */
[----:B------:R-:W-:Y:S02]  /*01d0*/  LEA.HI R16, R17, R7, RZ, 0x1 ;  /* 0x0000000711107211 */ /* 0x000fe400078f08ff */
[----:B------:R-:W-:Y:S02]  /*01e0*/  LEA.HI R9, R9, R8, RZ, 0x1 ;  /* 0x0000000809097211 */ /* 0x000fe400078f08ff */
[----:B------:R-:W-:Y:S02]  /*01f0*/  LEA.HI R4, R5, R4, RZ, 0x1 ;  /* 0x0000000405047211 */ /* 0x000fe400078f08ff */
[----:B------:R-:W-:-:S02]  /*0200*/  PRMT R8, R16, 0x5410, R11 ;  /* 0x0000541010087816 */ /* 0x000fc4000000000b */
[----:B------:R-:W-:-:S05]  /*0210*/  PRMT R9, R9, 0x5410, R4 ;  /* 0x0000541009097816 */ /* 0x000fca0000000004 */
[----:B------:R-:W-:Y:S01]  /*0220*/  STG.E.64 desc[UR4][R2.64], R8 ;  /* 0x0000000802007986 */ /* 0x000fe2000c101b04 */
[----:B------:R-:W-:Y:S05]  /*0230*/  EXIT ;  /* 0x000000000000794d */ /* 0x000fea0003800000 */
.L_x_2331:
[----:B------:R-:W0:Y:S01]  /*0240*/  S2R R11, SR_TID.X ;  /* 0x00000000000b7919 */ /* 0x000e220000002100 */
[----:B------:R-:W-:Y:S01]  /*0250*/  IMAD.MOV.U32 R18, RZ, RZ, RZ ;  /* 0x000000ffff127224 */ /* 0x000fe200078e00ff */
[----:B0-----:R-:W-:Y:S01]  /*0260*/  ISETP.GE.AND P0, PT, R11, R0, PT ;  /* 0x000000000b00720c */ /* 0x001fe20003f06270 */
[----:B------:R-:W-:-:S12]  /*0270*/  IMAD.MOV.U32 R29, RZ, RZ, R11 ;  /* 0x000000ffff1d7224 */ /* 0x000fd800078e000b */
[----:B------:R-:W-:Y:S01]  /*0280*/  @!P0 IADD3 R29, R11, 0x80, RZ ;  /* 0x000000800b1d8810 */ /* 0x000fe20007ffe0ff */
[----:B------:R-:W0:Y:S01]  /*0290*/  @!P0 LDC.64 R12, c[0x0][0x220] ;  /* 0x00008800ff0c8b82 */ /* 0x000e220000000a00 */
[----:B------:R-:W-:Y:S02]  /*02a0*/  @!P0 IMAD.IADD R21, R2, 0x1, R11 ;  /* 0x0000000102158824 */ /* 0x000fe400078e020b */
        /* <DEDUP_REMOVED lines=25> */
[----:B------:R-:W-:Y:S01]  /*0440*/  @!P1 IADD3 R28, R2, R29, RZ ;  /* 0x0000001d021c9210 */ /* 0x000fe20007ffe0ff */
        /* <DEDUP_REMOVED lines=17> */
[----:B------:R-:W3:Y:S01]  /*0560*/  @!P1 LDG.E R28, desc[UR4][R14.64+0x4] ;  /* 0x000004040e1c9981 */ /* 0x000ee2000c1e1900 */
        /* <DEDUP_REMOVED lines=11> */
[-C--:B------:R-:W-:Y:S01]  /*0620*/  ISETP.GE.AND P1, PT, R23, R0.reuse, PT ;  /* 0x000000001700720c */ /* 0x080fe20003f26270 */
[C---:B------:R-:W-:Y:S01]  /*0630*/  VIADD R23, R11.reuse, 0x80 ;  /* 0x000000800b177836 */ /* 0x040fe20000000000 */
[C---:B------:R-:W-:Y:S01]  /*0640*/  IADD3 R17, R11.reuse, 0x300, RZ ;  /* 0x000003000b117810 */ /* 0x040fe20007ffe0ff */
[C---:B------:R-:W-:Y:S02]  /*0650*/  VIADD R22, R11.reuse, 0x200 ;  /* 0x000002000b167836 */ /* 0x040fe40000000000 */
[C---:B------:R-:W-:Y:S02]  /*0660*/  VIADD R15, R11.reuse, 0x280 ;  /* 0x000002800b0f7836 */ /* 0x040fe40000000000 */
        /* <DEDUP_REMOVED lines=34> */
.L_x_2334:
        /* <DEDUP_REMOVED lines=8> */
.L_x_2335:
[----:B------:R-:W-:-:S13]  /*0910*/  ISETP.GE.AND P0, PT, R11, R0, PT ;  /* 0x000000000b00720c */ /* 0x000fda0003f06270 */
[----:B------:R-:W-:Y:S05]  /*0920*/  @P0 BRA `(.L_x_2337) ;  /* 0x00000000003c0947 */ /* 0x000fea0003800000 */
[----:B-1----:R-:W-:Y:S01]  /*0930*/  IADD3 R4, R2, R11, RZ ;  /* 0x0000000b02047210 */ /* 0x002fe20007ffe0ff */
[----:B------:R-:W-:Y:S01]  /*0940*/  ULDC.64 UR6, c[0x0][0x218] ;  /* 0x0000860000067ab9 */ /* 0x000fe20000000a00 */
[----:B------:R-:W-:Y:S02]  /*0950*/  VIADD R11, R11, 0x80 ;  /* 0x000000800b0b7836 */ /* 0x000fe40000000000 */
[----:B------:R-:W-:-:S05]  /*0960*/  IADD3 R4, P0, R4, UR6, RZ ;  /* 0x0000000604047c10 */ /* 0x000fca000ff1e0ff */
[----:B0-----:R-:W-:-:S05]  /*0970*/  IMAD.X R5, RZ, RZ, UR7, P0 ;  /* 0x00000007ff057e24 */ /* 0x001fca00080e06ff */
[----:B------:R1:W-:Y:S03]  /*0980*/  STG.E.U8 desc[UR4][R4.64], R7 ;  /* 0x0000000704007986 */ /* 0x0003e6000c101104 */
.L_x_2336:
        /* <DEDUP_REMOVED lines=9> */
.L_x_2337:
[----:B------:R-:W-:Y:S05]  /*0a20*/  BSYNC B1 ;  /* 0x0000000000017941 */ /* 0x000fea0003800000 */
.L_x_2333:
[----:B------:R-:W-:-:S13]  /*0a30*/  ISETP.GE.AND P0, PT, R11, R0, PT ;  /* 0x000000000b00720c */ /* 0x000fda0003f06270 */
[----:B-1----:R-:W1:Y:S01]  /*0a40*/  @!P0 LDC.64 R6, c[0x0][0x218] ;  /* 0x00008600ff068b82 */ /* 0x002e620000000a00 */
[----:B0-2---:R-:W-:Y:S01]  /*0a50*/  @!P0 IADD3 R5, R2, R11, RZ ;  /* 0x0000000b02058210 */ /* 0x005fe20007ffe0ff */
[----:B------:R-:W-:-:S03]  /*0a60*/  @!P0 VIADD R11, R11, 0x80 ;  /* 0x000000800b0b8836 */ /* 0x000fc60000000000 */
[----:B-1----:R-:W-:-:S05]  /*0a70*/  @!P0 IADD3 R4, P1, R5, R6, RZ ;  /* 0x0000000605048210 */ /* 0x002fca0007f3e0ff */
[----:B------:R-:W-:-:S05]  /*0a80*/  @!P0 IMAD.X R5, RZ, RZ, R7, P1 ;  /* 0x000000ffff058224 */ /* 0x000fca00008e0607 */
[----:B------:R2:W-:Y:S03]  /*0a90*/  @!P0 STG.E.U8 desc[UR4][R4.64], R9 ;  /* 0x0000000904008986 */ /* 0x0005e6000c101104 */
.L_x_2338:
[----:B------:R-:W-:Y:S05]  /*0aa0*/  BSYNC B0 ;  /* 0x0000000000007941 */ /* 0x000fea0003800000 */
.L_x_2332:
        /* <DEDUP_REMOVED lines=9> */
.L_x_2339:
        /* <DEDUP_REMOVED lines=12> */
.L_x_23455:


//--------------------- .text._ZN2at6native18elementwise_kernelILi128ELi4EZNS0_15gpu_kernel_implIZZZNS0_19signbit_kernel_cudaERNS_18TensorIteratorBaseEENKUlvE_clEvENKUlvE3_clEvEUlsE_EEvS4_RKT_EUliE_EEviT1_ --------------------------
	.section	.text._ZN2at6native18elementwise_kernelILi128ELi4EZNS0_15gpu_kernel_implIZZZNS0_19signbit_kernel_cudaERNS_18TensorIteratorBaseEENKUlvE_clEvENKUlvE3_clEvEUlsE_EEvS4_RKT_EUliE_EEviT1_,"ax",@progbits
	.align	128
        .global         _ZN2at6native18elementwise_kernelILi128ELi4EZNS0_15gpu_kernel_implIZZZNS0_19signbit_kernel_cudaERNS_18TensorIteratorBaseEENKUlvE_clEvENKUlvE3_clEvEUlsE_EEvS4_RKT_EUliE_EEviT1_
        .type           _ZN2at6native18elementwise_kernelILi128ELi4EZNS0_15gpu_kernel_implIZZZNS0_19signbit_kernel_cudaERNS_18TensorIteratorBaseEENKUlvE_clEvENKUlvE3_clEvEUlsE_EEvS4_RKT_EUliE_EEviT1_,@function
        .size           _ZN2at6native18elementwise_kernelILi128ELi4EZNS0_15gpu_kernel_implIZZZNS0_19signbit_kernel_cudaERNS_18TensorIteratorBaseEENKUlvE_clEvENKUlvE3_clEvEUlsE_EEvS4_RKT_EUliE_EEviT1_,(.L_x_23456 - _ZN2at6native18elementwise_kernelILi128ELi4EZNS0_15gpu_kernel_implIZZZNS0_19signbit_kernel_cudaERNS_18TensorIteratorBaseEENKUlvE_clEvENKUlvE3_clEvEUlsE_EEvS4_RKT_EUliE_EEviT1_)
        .other          _ZN2at6native18elementwise_kernelILi128ELi4EZNS0_15gpu_kernel_implIZZZNS0_19signbit_kernel_cudaERNS_18TensorIteratorBaseEENKUlvE_clEvENKUlvE3_clEvEUlsE_EEvS4_RKT_EUliE_EEviT1_,@"STO_CUDA_ENTRY STV_DEFAULT"
_ZN2at6native18elementwise_kernelILi128ELi4EZNS0_15gpu_kernel_implIZZZNS0_19signbit_kernel_cudaERNS_18TensorIteratorBaseEENKUlvE_clEvENKUlvE3_clEvEUlsE_EEvS4_RKT_EUliE_EEviT1_:
.text._ZN2at6native18elementwise_kernelILi128ELi4EZNS0_15gpu_kernel_implIZZZNS0_19signbit_kernel_cudaERNS_18TensorIteratorBaseEENKUlvE_clEvENKUlvE3_clEvEUlsE_EEvS4_RKT_EUliE_EEviT1_:
        /* <DEDUP_REMOVED lines=313> */
.L_x_2342:
        /* <DEDUP_REMOVED lines=18> */
[----:B------:R0:W5:Y:S01]  /*14b0*/  LDG.E.S8 R0, desc[UR36][R2.64] ;  /* 0x0000002402007981 */ /* 0x000162000c1e1300 */
[----:B------:R-:W-:Y:S05]  /*14c0*/  BRA `(.L_x_2348) ;  /* 0x0000000c005c7947 */ /* 0x000fea0003800000 */
.L_x_2346:
[----:B------:R0:W5:Y:S01]  /*14d0*/  LDG.E.U8 R0, desc[UR36][R2.64] ;  /* 0x0000002402007981 */ /* 0x000162000c1e1100 */
[----:B------:R-:W-:Y:S05]  /*14e0*/  BRA `(.L_x_2348) ;  /* 0x0000000c00547947 */ /* 0x000fea0003800000 */
.L_x_2345:
[----:B------:R-:W-:-:S13]  /*14f0*/  ISETP.NE.AND P0, PT, R4, 0x2, PT ;  /* 0x000000020400780c */ /* 0x000fda0003f05270 */
[----:B------:R-:W-:Y:S05]  /*1500*/  @!P0 BRA `(.L_x_2349) ;  /* 0x0000000000208947 */ /* 0x000fea0003800000 */
[----:B------:R-:W-:-:S13]  /*1510*/  ISETP.NE.AND P0, PT, R4, 0x3, PT ;  /* 0x000000030400780c */ /* 0x000fda0003f05270 */
[----:B------:R-:W-:Y:S05]  /*1520*/  @!P0 BRA `(.L_x_2350) ;  /* 0x0000000000108947 */ /* 0x000fea0003800000 */
[----:B------:R-:W-:-:S13]  /*1530*/  ISETP.NE.AND P0, PT, R4, 0x4, PT ;  /* 0x000000040400780c */ /* 0x000fda0003f05270 */
[----:B------:R-:W-:Y:S05]  /*1540*/  @P0 BRA `(.L_x_2347) ;  /* 0x0000000800e80947 */ /* 0x000fea0003800000 */
[----:B------:R0:W5:Y:S01]  /*1550*/  LDG.E.U16 R0, desc[UR36][R2.64] ;  /* 0x0000002402007981 */ /* 0x000162000c1e1500 */
[----:B------:R-:W-:Y:S05]  /*1560*/  BRA `(.L_x_2348) ;  /* 0x0000000c00347947 */ /* 0x000fea0003800000 */
.L_x_2350:
[----:B------:R0:W5:Y:S01]  /*1570*/  LDG.E.U16 R0, desc[UR36][R2.64] ;  /* 0x0000002402007981 */ /* 0x000162000c1e1500 */
[----:B------:R-:W-:Y:S05]  /*1580*/  BRA `(.L_x_2348) ;  /* 0x0000000c002c7947 */ /* 0x000fea0003800000 */
.L_x_2349:
[----:B------:R0:W5:Y:S01]  /*1590*/  LDG.E.U16 R0, desc[UR36][R2.64] ;  /* 0x0000002402007981 */ /* 0x000162000c1e1500 */
[----:B------:R-:W-:Y:S05]  /*15a0*/  BRA `(.L_x_2348) ;  /* 0x0000000c00247947 */ /* 0x000fea0003800000 */
.L_x_2344:
[----:B------:R-:W-:-:S13]  /*15b0*/  ISETP.GT.AND P0, PT, R4, 0x6, PT ;  /* 0x000000060400780c */ /* 0x000fda0003f04270 */
[----:B------:R-:W-:Y:S05]  /*15c0*/  @P0 BRA `(.L_x_2351) ;  /* 0x0000000000300947 */ /* 0x000fea0003800000 */
[----:B------:R-:W-:-:S13]  /*15d0*/  ISETP.NE.AND P0, PT, R4, 0x5, PT ;  /* 0x000000050400780c */ /* 0x000fda0003f05270 */
[----:B------:R-:W-:Y:S05]  /*15e0*/  @!P0 BRA `(.L_x_2352) ;  /* 0x0000000000148947 */ /* 0x000fea0003800000 */
[----:B------:R-:W-:-:S13]  /*15f0*/  ISETP.NE.AND P0, PT, R4, 0x6, PT ;  /* 0x000000060400780c */ /* 0x000fda0003f05270 */
[----:B------:R-:W-:Y:S05]  /*1600*/  @P0 BRA `(.L_x_2347) ;  /* 0x0000000800b80947 */ /* 0x000fea0003800000 */
[----:B------:R-:W2:Y:S02]  /*1610*/  LDG.E R2, desc[UR36][R2.64] ;  /* 0x0000002402027981 */ /* 0x000ea4000c1e1900 */
[----:B--2---:R0:W1:Y:S01]  /*1620*/  F2I.FTZ.TRUNC.NTZ R0, R2 ;  /* 0x0000000200007305 */ /* 0x004062000021f100 */
[----:B------:R-:W-:Y:S05]  /*1630*/  BRA `(.L_x_2348) ;  /* 0x0000000c00007947 */ /* 0x000fea0003800000 */
.L_x_2352:
[----:B------:R-:W2:Y:S02]  /*1640*/  LDG.E.U16 R4, desc[UR36][R2.64] ;  /* 0x0000002402047981 */ /* 0x000ea4000c1e1500 */
[----:B--2---:R-:W-:-:S06]  /*1650*/  HADD2.F32 R4, -RZ, R4.H0_H0 ;  /* 0x20000004ff047230 */ /* 0x004fcc0000004100 */
[----:B------:R-:W0:Y:S02]  /*1660*/  F2I.FTZ.TRUNC.NTZ R4, R4 ;  /* 0x0000000400047305 */ /* 0x000e24000021f100 */
[----:B0-----:R-:W-:Y:S01]  /*1670*/  PRMT R0, R4, 0x7610, R0 ;  /* 0x0000761004007816 */ /* 0x001fe20000000000 */
[----:B------:R-:W-:Y:S06]  /*1680*/  BRA `(.L_x_2348) ;  /* 0x0000000800ec7947 */ /* 0x000fec0003800000 */
.L_x_2351:
[----:B------:R-:W-:-:S13]  /*1690*/  ISETP.NE.AND P0, PT, R4, 0x7, PT ;  /* 0x000000070400780c */ /* 0x000fda0003f05270 */
[----:B------:R-:W-:Y:S05]  /*16a0*/  @!P0 BRA `(.L_x_2353) ;  /* 0x0000000000308947 */ /* 0x000fea0003800000 */
[----:B------:R-:W-:-:S13]  /*16b0*/  ISETP.NE.AND P0, PT, R4, 0x8, PT ;  /* 0x000000080400780c */ /* 0x000fda0003f05270 */
[----:B------:R-:W-:Y:S05]  /*16c0*/  @!P0 BRA `(.L_x_2354) ;  /* 0x0000000000148947 */ /* 0x000fea0003800000 */
[----:B------:R-:W-:-:S13]  /*16d0*/  ISETP.NE.AND P0, PT, R4, 0x9, PT ;  /* 0x000000090400780c */ /* 0x000fda0003f05270 */
[----:B------:R-:W-:Y:S05]  /*16e0*/  @P0 BRA `(.L_x_2347) ;  /* 0x0000000800800947 */ /* 0x000fea0003800000 */
[----:B------:R-:W2:Y:S02]  /*16f0*/  LDG.E R2, desc[UR36][R2.64] ;  /* 0x0000002402027981 */ /* 0x000ea4000c1e1900 */
[----:B--2---:R0:W1:Y:S01]  /*1700*/  F2I.FTZ.TRUNC.NTZ R0, R2 ;  /* 0x0000000200007305 */ /* 0x004062000021f100 */
[----:B------:R-:W-:Y:S05]  /*1710*/  BRA `(.L_x_2348) ;  /* 0x0000000800c87947 */ /* 0x000fea0003800000 */
.L_x_2354:
[----:B------:R-:W2:Y:S02]  /*1720*/  LDG.E.U16 R2, desc[UR36][R2.64] ;  /* 0x0000002402027981 */ /* 0x000ea4000c1e1500 */
[----:B--2---:R-:W-:-:S06]  /*1730*/  HADD2.F32 R4, -RZ, R2.H0_H0 ;  /* 0x20000002ff047230 */ /* 0x004fcc0000004100 */
[----:B------:R-:W0:Y:S02]  /*1740*/  F2I.FTZ.TRUNC.NTZ R4, R4 ;  /* 0x0000000400047305 */ /* 0x000e24000021f100 */
[----:B0-----:R-:W-:Y:S01]  /*1750*/  PRMT R0, R4, 0x7610, R0 ;  /* 0x0000761004007816 */ /* 0x001fe20000000000 */
[----:B------:R-:W-:Y:S06]  /*1760*/  BRA `(.L_x_2348) ;  /* 0x0000000800b47947 */ /* 0x000fec0003800000 */
.L_x_2353:
[----:B------:R-:W2:Y:S02]  /*1770*/  LDG.E.64 R2, desc[UR36][R2.64] ;  /* 0x0000002402027981 */ /* 0x000ea4000c1e1b00 */
[----:B--2---:R0:W1:Y:S01]  /*1780*/  F2I.F64.TRUNC R0, R2 ;  /* 0x0000000200007311 */ /* 0x004062000030d100 */
[----:B------:R-:W-:Y:S05]  /*1790*/  BRA `(.L_x_2348) ;  /* 0x0000000800a87947 */ /* 0x000fea0003800000 */
.L_x_2343:
        /* <DEDUP_REMOVED lines=10> */
[----:B------:R-:W-:Y:S01]  /*1840*/  SEL R0, RZ, 0x1, !P0 ;  /* 0x00000001ff007807 */ /* 0x000fe20004000000 */
[----:B------:R-:W-:Y:S08]  /*1850*/  BRA `(.L_x_2348) ;  /* 0x0000000800787947 */ /* 0x000ff00003800000 */
.L_x_2357:
[----:B------:R-:W2:Y:S02]  /*1860*/  LDG.E.64 R2, desc[UR36][R2.64] ;  /* 0x0000002402027981 */ /* 0x000ea4000c1e1b00 */
[----:B--2---:R3:W4:Y:S01]  /*1870*/  F2I.F64.TRUNC R0, R2 ;  /* 0x0000000200007311 */ /* 0x004722000030d100 */
[----:B------:R-:W-:Y:S05]  /*1880*/  BRA `(.L_x_2348) ;  /* 0x00000008006c7947 */ /* 0x000fea0003800000 */
.L_x_2356:
        /* <DEDUP_REMOVED lines=24> */
[----:B------:R-:W-:-:S06]  /*1a10*/  LOP3.LUT R5, R5, 0x80000000, R0, 0xf8, !PT ;  /* 0x8000000005057812 */ /* 0x000fcc00078ef800 */
[----:B------:R-:W0:Y:S02]  /*1a20*/  F2I.FTZ.TRUNC.NTZ R5, R5 ;  /* 0x0000000500057305 */ /* 0x000e24000021f100 */
[----:B0-----:R-:W-:Y:S01]  /*1a30*/  PRMT R0, R5, 0x7610, R0 ;  /* 0x0000761005007816 */ /* 0x001fe20000000000 */
[----:B------:R-:W-:Y:S06]  /*1a40*/  BRA `(.L_x_2348) ;  /* 0x0000000400fc7947 */ /* 0x000fec0003800000 */
.L_x_2359:
        /* <DEDUP_REMOVED lines=11> */
[----:B------:R-:W-:-:S06]  /*1b00*/  LOP3.LUT R4, R4, 0x80000000, R5, 0xf8, !PT ;  /* 0x8000000004047812 */ /* 0x000fcc00078ef805 */
[----:B------:R-:W0:Y:S02]  /*1b10*/  F2I.FTZ.TRUNC.NTZ R4, R4 ;  /* 0x0000000400047305 */ /* 0x000e24000021f100 */
[----:B0-----:R-:W-:Y:S01]  /*1b20*/  PRMT R0, R4, 0x7610, R0 ;  /* 0x0000761004007816 */ /* 0x001fe20000000000 */
[----:B------:R-:W-:Y:S06]  /*1b30*/  BRA `(.L_x_2348) ;  /* 0x0000000400c07947 */ /* 0x000fec0003800000 */
.L_x_2358:
[----:B------:R-:W2:Y:S02]  /*1b40*/  LDG.E.U16 R4, desc[UR36][R2.64] ;  /* 0x0000002402047981 */ /* 0x000ea4000c1e1500 */
[----:B--2---:R-:W-:-:S06]  /*1b50*/  IMAD.U32 R4, R4, 0x10000, RZ ;  /* 0x0001000004047824 */ /* 0x004fcc00078e00ff */
[----:B------:R-:W0:Y:S02]  /*1b60*/  F2I.FTZ.TRUNC.NTZ R4, R4 ;  /* 0x0000000400047305 */ /* 0x000e24000021f100 */
[----:B0-----:R-:W-:Y:S01]  /*1b70*/  PRMT R0, R4, 0x7610, R0 ;  /* 0x0000761004007816 */ /* 0x001fe20000000000 */
[----:B------:R-:W-:Y:S06]  /*1b80*/  BRA `(.L_x_2348) ;  /* 0x0000000400ac7947 */ /* 0x000fec0003800000 */
.L_x_2355:
        /* <DEDUP_REMOVED lines=10> */
.L_x_2362:
        /* <DEDUP_REMOVED lines=21> */
.L_x_2366:
[----:B------:R-:W-:Y:S05]  /*1d80*/  BSYNC B1 ;  /* 0x0000000000017941 */ /* 0x000fea0003800000 */
.L_x_2365:
[----:B------:R-:W-:Y:S01]  /*1d90*/  IMAD.SHL.U32 R2, R2, 0x100000, RZ ;  /* 0x0010000002027824 */ /* 0x000fe200078e00ff */
[----:B------:R-:W-:-:S04]  /*1da0*/  LEA R3, R0, 0x3b800000, 0x17 ;  /* 0x3b80000000037811 */ /* 0x000fc800078eb8ff */
[----:B------:R-:W-:-:S07]  /*1db0*/  LOP3.LUT R4, R3, R2, R4, 0xfe, !PT ;  /* 0x0000000203047212 */ /* 0x000fce00078efe04 */
.L_x_2364:
[----:B------:R-:W-:Y:S05]  /*1dc0*/  BSYNC B0 ;  /* 0x0000000000007941 */ /* 0x000fea0003800000 */
.L_x_2363:
[----:B------:R-:W0:Y:S02]  /*1dd0*/  F2I.FTZ.TRUNC.NTZ R4, R4 ;  /* 0x0000000400047305 */ /* 0x000e24000021f100 */
[----:B0-----:R-:W-:Y:S01]  /*1de0*/  PRMT R0, R4, 0x7610, R0 ;  /* 0x0000761004007816 */ /* 0x001fe20000000000 */
[----:B------:R-:W-:Y:S06]  /*1df0*/  BRA `(.L_x_2348) ;  /* 0x0000000400107947 */ /* 0x000fec0003800000 */
.L_x_2361:
        /* <DEDUP_REMOVED lines=21> */
.L_x_2370:
[----:B------:R-:W-:Y:S05]  /*1f50*/  BSYNC B1 ;  /* 0x0000000000017941 */ /* 0x000fea0003800000 */
.L_x_2369:
[----:B------:R-:W-:Y:S01]  /*1f60*/  IMAD.SHL.U32 R2, R2, 0x200000, RZ ;  /* 0x0020000002027824 */ /* 0x000fe200078e00ff */
[----:B------:R-:W-:-:S04]  /*1f70*/  LEA R3, R0, 0x37800000, 0x17 ;  /* 0x3780000000037811 */ /* 0x000fc800078eb8ff */
[----:B------:R-:W-:-:S07]  /*1f80*/  LOP3.LUT R4, R3, R2, R4, 0xfe, !PT ;  /* 0x0000000203047212 */ /* 0x000fce00078efe04 */
.L_x_2368:
[----:B------:R-:W-:Y:S05]  /*1f90*/  BSYNC B0 ;  /* 0x0000000000007941 */ /* 0x000fea0003800000 */
.L_x_2367:
[----:B------:R-:W0:Y:S02]  /*1fa0*/  F2I.FTZ.TRUNC.NTZ R4, R4 ;  /* 0x0000000400047305 */ /* 0x000e24000021f100 */
[----:B0-----:R-:W-:Y:S01]  /*1fb0*/  PRMT R0, R4, 0x7610, R0 ;  /* 0x0000761004007816 */ /* 0x001fe20000000000 */
[----:B------:R-:W-:Y:S06]  /*1fc0*/  BRA `(.L_x_2348) ;  /* 0x00000000009c7947 */ /* 0x000fec0003800000 */
.L_x_2360:
        /* <DEDUP_REMOVED lines=14> */
.L_x_2374:
[----:B------:R-:W-:Y:S05]  /*20b0*/  BSYNC B0 ;  /* 0x0000000000007941 */ /* 0x000fea0003800000 */
.L_x_2373:
[----:B------:R-:W0:Y:S02]  /*20c0*/  F2I.FTZ.TRUNC.NTZ R4, R4 ;  /* 0x0000000400047305 */ /* 0x000e24000021f100 */
[----:B0-----:R-:W-:Y:S01]  /*20d0*/  PRMT R0, R4, 0x7610, R0 ;  /* 0x0000761004007816 */ /* 0x001fe20000000000 */
[----:B------:R-:W-:Y:S06]  /*20e0*/  BRA `(.L_x_2348) ;  /* 0x0000000000547947 */ /* 0x000fec0003800000 */
.L_x_2347:
        /* <DEDUP_REMOVED lines=16> */
.L_x_2375:
[----:B------:R-:W-:Y:S01]  /*21f0*/  PRMT R0, RZ, 0x7610, R0 ;  /* 0x00007610ff007816 */ /* 0x000fe20000000000 */
[----:B------:R-:W-:Y:S06]  /*2200*/  BRA `(.L_x_2348) ;  /* 0x00000000000c7947 */ /* 0x000fec0003800000 */
.L_x_2372:
[----:B------:R2:W5:Y:S01]  /*2210*/  LDG.E.U16 R0, desc[UR36][R2.64] ;  /* 0x0000002402007981 */ /* 0x000562000c1e1500 */
[----:B------:R-:W-:Y:S05]  /*2220*/  BRA `(.L_x_2348) ;  /* 0x0000000000047947 */ /* 0x000fea0003800000 */
.L_x_2371:
[----:B------:R1:W5:Y:S02]  /*2230*/  LDG.E.U16 R0, desc[UR36][R2.64] ;  /* 0x0000002402007981 */ /* 0x000364000c1e1500 */
.L_x_2348:
[----:B0123--:R-:W0:Y:S01]  /*2240*/  LDC.U8 R3, c[0x0][0x421] ;  /* 0x00010840ff037b82 */ /* 0x00fe220000000000 */
[----:B----45:R-:W-:-:S04]  /*2250*/  LOP3.LUT R0, R0, 0xffff, RZ, 0xc0, !PT ;  /* 0x0000ffff00007812 */ /* 0x030fc800078ec0ff */
        /* <DEDUP_REMOVED lines=14> */
.L_x_2379:
[----:B------:R3:W-:Y:S01]  /*2340*/  STG.E.U8 desc[UR36][R16.64], R5 ;  /* 0x0000000510007986 */ /* 0x0007e2000c101124 */
[----:B------:R-:W-:Y:S05]  /*2350*/  BRA `(.L_x_2381) ;  /* 0x0000000c00587947 */ /* 0x000fea0003800000 */
.L_x_2378:
[----:B------:R-:W-:-:S13]  /*2360*/  ISETP.NE.AND P0, PT, R2, 0x2, PT ;  /* 0x000000020200780c */ /* 0x000fda0003f05270 */
[----:B------:R-:W-:Y:S05]  /*2370*/  @!P0 BRA `(.L_x_2382) ;  /* 0x00000000002c8947 */ /* 0x000fea0003800000 */
[----:B------:R-:W-:-:S13]  /*2380*/  ISETP.NE.AND P0, PT, R2, 0x3, PT ;  /* 0x000000030200780c */ /* 0x000fda0003f05270 */
[----:B------:R-:W-:Y:S05]  /*2390*/  @!P0 BRA `(.L_x_2383) ;  /* 0x0000000000188947 */ /* 0x000fea0003800000 */
[----:B------:R-:W-:-:S13]  /*23a0*/  ISETP.NE.AND P0, PT, R2, 0x4, PT ;  /* 0x000000040200780c */ /* 0x000fda0003f05270 */
[----:B------:R-:W-:Y:S05]  /*23b0*/  @P0 BRA `(.L_x_2380) ;  /* 0x0000000800e40947 */ /* 0x000fea0003800000 */
[----:B------:R-:W-:Y:S01]  /*23c0*/  LOP3.LUT R2, R5, 0xffff, RZ, 0xc0, !PT ;  /* 0x0000ffff05027812 */ /* 0x000fe200078ec0ff */
[----:B------:R-:W-:-:S05]  /*23d0*/  IMAD.MOV.U32 R3, RZ, RZ, RZ ;  /* 0x000000ffff037224 */ /* 0x000fca00078e00ff */
[----:B------:R0:W-:Y:S01]  /*23e0*/  STG.E.64 desc[UR36][R16.64], R2 ;  /* 0x0000000210007986 */ /* 0x0001e2000c101b24 */
[----:B------:R-:W-:Y:S05]  /*23f0*/  BRA `(.L_x_2381) ;  /* 0x0000000c00307947 */ /* 0x000fea0003800000 */
.L_x_2383:
[----:B------:R-:W-:-:S05]  /*2400*/  LOP3.LUT R5, R5, 0xffff, RZ, 0xc0, !PT ;  /* 0x0000ffff05057812 */ /* 0x000fca00078ec0ff */
[----:B------:R1:W-:Y:S01]  /*2410*/  STG.E desc[UR36][R16.64], R5 ;  /* 0x0000000510007986 */ /* 0x0003e2000c101924 */
[----:B------:R-:W-:Y:S05]  /*2420*/  BRA `(.L_x_2381) ;  /* 0x0000000c00247947 */ /* 0x000fea0003800000 */
.L_x_2382:
[----:B------:R2:W-:Y:S01]  /*2430*/  STG.E.U16 desc[UR36][R16.64], R5 ;  /* 0x0000000510007986 */ /* 0x0005e2000c101524 */
[----:B------:R-:W-:Y:S05]  /*2440*/  BRA `(.L_x_2381) ;  /* 0x0000000c001c7947 */ /* 0x000fea0003800000 */
.L_x_2377:
        /* <DEDUP_REMOVED lines=9> */
.L_x_2385:
[----:B------:R-:W0:Y:S02]  /*24e0*/  I2F.S16 R0, R5 ;  /* 0x0000000500007306 */ /* 0x000e240000101400 */
[----:B0-----:R-:W-:-:S05]  /*24f0*/  F2FP.F16.F32.PACK_AB R0, RZ, R0 ;  /* 0x00000000ff00723e */ /* 0x001fca00000000ff */
[----:B------:R0:W-:Y:S01]  /*2500*/  STG.E.U16 desc[UR36][R16.64], R0 ;  /* 0x0000000010007986 */ /* 0x0001e2000c101524 */
[----:B------:R-:W-:Y:S05]  /*2510*/  BRA `(.L_x_2381) ;  /* 0x0000000800e87947 */ /* 0x000fea0003800000 */
.L_x_2384:
        /* <DEDUP_REMOVED lines=10> */
.L_x_2387:
[----:B------:R-:W0:Y:S02]  /*25c0*/  I2F.S16 R5, R5 ;  /* 0x0000000500057306 */ /* 0x000e240000101400 */
[----:B0-----:R-:W-:-:S04]  /*25d0*/  F2FP.F16.F32.PACK_AB R3, RZ, R5 ;  /* 0x00000005ff03723e */ /* 0x001fc800000000ff */
[----:B------:R-:W-:-:S05]  /*25e0*/  PRMT R3, R3, 0x5410, RZ ;  /* 0x0000541003037816 */ /* 0x000fca00000000ff */
[----:B------:R0:W-:Y:S01]  /*25f0*/  STG.E desc[UR36][R16.64], R3 ;  /* 0x0000000310007986 */ /* 0x0001e2000c101924 */
[----:B------:R-:W-:Y:S05]  /*2600*/  BRA `(.L_x_2381) ;  /* 0x0000000800ac7947 */ /* 0x000fea0003800000 */
.L_x_2386:
[----:B------:R-:W0:Y:S02]  /*2610*/  I2F.F64.S16 R2, R5 ;  /* 0x0000000500027312 */ /* 0x000e240000101c00 */
[----:B0-----:R0:W-:Y:S01]  /*2620*/  STG.E.64 desc[UR36][R16.64], R2 ;  /* 0x0000000210007986 */ /* 0x0011e2000c101b24 */
[----:B------:R-:W-:Y:S05]  /*2630*/  BRA `(.L_x_2381) ;  /* 0x0000000800a07947 */ /* 0x000fea0003800000 */
.L_x_2376:
        /* <DEDUP_REMOVED lines=10> */
.L_x_2390:
[----:B------:R-:W0:Y:S01]  /*26e0*/  I2F.F64.S16 R4, R5 ;  /* 0x0000000500047312 */ /* 0x000e220000101c00 */
[----:B------:R-:W-:-:S05]  /*26f0*/  CS2R R6, SRZ ;  /* 0x0000000000067805 */ /* 0x000fca000001ff00 */
[----:B0-----:R0:W-:Y:S01]  /*2700*/  STG.E.128 desc[UR36][R16.64], R4 ;  /* 0x0000000410007986 */ /* 0x0011e2000c101d24 */
[----:B------:R-:W-:Y:S05]  /*2710*/  BRA `(.L_x_2381) ;  /* 0x0000000800687947 */ /* 0x000fea0003800000 */
.L_x_2389:
        /* <DEDUP_REMOVED lines=21> */
.L_x_2394:
[----:B------:R-:W-:Y:S05]  /*2870*/  BSYNC B0 ;  /* 0x0000000000007941 */ /* 0x000fea0003800000 */
.L_x_2393:
[----:B------:R-:W-:-:S05]  /*2880*/  LOP3.LUT R3, R0, R3, RZ, 0xfc, !PT ;  /* 0x0000000300037212 */ /* 0x000fca00078efcff */
[----:B------:R0:W-:Y:S01]  /*2890*/  STG.E.U8 desc[UR36][R16.64], R3 ;  /* 0x0000000310007986 */ /* 0x0001e2000c101124 */
[----:B------:R-:W-:Y:S05]  /*28a0*/  BRA `(.L_x_2381) ;  /* 0x0000000800047947 */ /* 0x000fea0003800000 */
.L_x_2392:
        /* <DEDUP_REMOVED lines=13> */
.L_x_2396:
[----:B------:R-:W-:Y:S01]  /*2980*/  IMAD.MOV.U32 R0, RZ, RZ, 0x7f ;  /* 0x0000007fff007424 */ /* 0x000fe200078e00ff */
[----:B------:R-:W-:-:S04]  /*2990*/  ISETP.GT.U32.AND P0, PT, R2, 0x7f800000, PT ;  /* 0x7f8000000200780c */ /* 0x000fc80003f04070 */
[----:B------:R-:W-:-:S09]  /*29a0*/  SEL R0, R0, 0x7c, P0 ;  /* 0x0000007c00007807 */ /* 0x000fd20000000000 */
.L_x_2397:
[----:B------:R-:W-:Y:S05]  /*29b0*/  BSYNC B0 ;  /* 0x0000000000007941 */ /* 0x000fea0003800000 */
.L_x_2395:
[----:B------:R-:W-:-:S04]  /*29c0*/  LOP3.LUT R2, R5, 0x80000000, RZ, 0xc0, !PT ;  /* 0x8000000005027812 */ /* 0x000fc800078ec0ff */
[----:B------:R-:W-:-:S04]  /*29d0*/  SHF.R.U32.HI R3, RZ, 0x18, R2 ;  /* 0x00000018ff037819 */ /* 0x000fc80000011602 */
[----:B------:R-:W-:-:S05]  /*29e0*/  LOP3.LUT R3, R0, R3, RZ, 0xfc, !PT ;  /* 0x0000000300037212 */ /* 0x000fca00078efcff */
[----:B------:R0:W-:Y:S01]  /*29f0*/  STG.E.U8 desc[UR36][R16.64], R3 ;  /* 0x0000000310007986 */ /* 0x0001e2000c101124 */
[----:B------:R-:W-:Y:S05]  /*2a00*/  BRA `(.L_x_2381) ;  /* 0x0000000400ac7947 */ /* 0x000fea0003800000 */
.L_x_2391:
[----:B------:R-:W0:Y:S02]  /*2a10*/  I2F.S16 R0, R5 ;  /* 0x0000000500007306 */ /* 0x000e240000101400 */
[----:B0-----:R-:W-:-:S05]  /*2a20*/  F2FP.BF16.F32.PACK_AB R0, RZ, R0 ;  /* 0x00000000ff00723e */ /* 0x001fca00000010ff */
[----:B------:R0:W-:Y:S01]  /*2a30*/  STG.E.U16 desc[UR36][R16.64], R0 ;  /* 0x0000000010007986 */ /* 0x0001e2000c101524 */
[----:B------:R-:W-:Y:S05]  /*2a40*/  BRA `(.L_x_2381) ;  /* 0x00000004009c7947 */ /* 0x000fea0003800000 */
.L_x_2388:
        /* <DEDUP_REMOVED lines=10> */
.L_x_2400:
        /* <DEDUP_REMOVED lines=17> */
.L_x_2403:
[----:B------:R-:W-:-:S04]  /*2c00*/  LOP3.LUT R2, R5, 0x80000000, RZ, 0xc0, !PT ;  /* 0x8000000005027812 */ /* 0x000fc800078ec0ff */
[----:B------:R-:W-:-:S04]  /*2c10*/  SHF.R.U32.HI R3, RZ, 0x18, R2 ;  /* 0x00000018ff037819 */ /* 0x000fc80000011602 */
[----:B------:R-:W-:-:S04]  /*2c20*/  LOP3.LUT R0, R0, R3, RZ, 0xfc, !PT ;  /* 0x0000000300007212 */ /* 0x000fc800078efcff */
[----:B------:R-:W-:-:S07]  /*2c30*/  PRMT R8, R0, 0x7610, R8 ;  /* 0x0000761000087816 */ /* 0x000fce0000000008 */
.L_x_2402:
[----:B------:R-:W-:Y:S05]  /*2c40*/  BSYNC B0 ;  /* 0x0000000000007941 */ /* 0x000fea0003800000 */
.L_x_2401:
[----:B------:R0:W-:Y:S01]  /*2c50*/  STG.E.U8 desc[UR36][R16.64], R8 ;  /* 0x0000000810007986 */ /* 0x0001e2000c101124 */
[----:B------:R-:W-:Y:S05]  /*2c60*/  BRA `(.L_x_2381) ;  /* 0x0000000400147947 */ /* 0x000fea0003800000 */
.L_x_2399:
        /* <DEDUP_REMOVED lines=17> */
.L_x_2406:
[----:B------:R-:W-:-:S04]  /*2d80*/  LOP3.LUT R2, R5, 0x80000000, RZ, 0xc0, !PT ;  /* 0x8000000005027812 */ /* 0x000fc800078ec0ff */
[----:B------:R-:W-:-:S04]  /*2d90*/  SHF.R.U32.HI R3, RZ, 0x18, R2 ;  /* 0x00000018ff037819 */ /* 0x000fc80000011602 */
[----:B------:R-:W-:-:S04]  /*2da0*/  LOP3.LUT R0, R0, R3, RZ, 0xfc, !PT ;  /* 0x0000000300007212 */ /* 0x000fc800078efcff */
[----:B------:R-:W-:-:S07]  /*2db0*/  PRMT R8, R0, 0x7610, R8 ;  /* 0x0000761000087816 */ /* 0x000fce0000000008 */
.L_x_2405:
[----:B------:R-:W-:Y:S05]  /*2dc0*/  BSYNC B0 ;  /* 0x0000000000007941 */ /* 0x000fea0003800000 */
.L_x_2404:
[----:B------:R0:W-:Y:S01]  /*2dd0*/  STG.E.U8 desc[UR36][R16.64], R8 ;  /* 0x0000000810007986 */ /* 0x0001e2000c101124 */
[----:B------:R-:W-:Y:S05]  /*2de0*/  BRA `(.L_x_2381) ;  /* 0x0000000000b47947 */ /* 0x000fea0003800000 */
.L_x_2398:
        /* <DEDUP_REMOVED lines=22> */
.L_x_2380:
        /* <DEDUP_REMOVED lines=16> */
.L_x_2409:
[----:B------:R-:W-:Y:S05]  /*3050*/  BRA `(.L_x_2381) ;  /* 0x0000000000187947 */ /* 0x000fea0003800000 */
.L_x_2408:
[----:B------:R-:W-:Y:S01]  /*3060*/  LOP3.LUT R2, R5, 0xffff, RZ, 0xc0, !PT ;  /* 0x0000ffff05027812 */ /* 0x000fe200078ec0ff */
[----:B------:R-:W-:-:S05]  /*3070*/  IMAD.MOV.U32 R3, RZ, RZ, RZ ;  /* 0x000000ffff037224 */ /* 0x000fca00078e00ff */
[----:B------:R0:W-:Y:S01]  /*3080*/  STG.E.64 desc[UR36][R16.64], R2 ;  /* 0x0000000210007986 */ /* 0x0001e2000c101b24 */
[----:B------:R-:W-:Y:S05]  /*3090*/  BRA `(.L_x_2381) ;  /* 0x0000000000087947 */ /* 0x000fea0003800000 */
.L_x_2407:
[----:B------:R-:W-:-:S05]  /*30a0*/  LOP3.LUT R5, R5, 0xffff, RZ, 0xc0, !PT ;  /* 0x0000ffff05057812 */ /* 0x000fca00078ec0ff */
[----:B------:R0:W-:Y:S02]  /*30b0*/  STG.E desc[UR36][R16.64], R5 ;  /* 0x0000000510007986 */ /* 0x0001e4000c101924 */
.L_x_2381:
[----:B------:R-:W-:-:S04]  /*30c0*/  IMAD R18, R23, 0x200, R18 ;  /* 0x0000020017127824 */ /* 0x000fc800078e0212 */
[----:B------:R-:W-:-:S07]  /*30d0*/  VIADD R19, R18, 0x80 ;  /* 0x0000008012137836 */ /* 0x000fce0000000000 */
.L_x_2341:
[----:B------:R-:W-:Y:S05]  /*30e0*/  BSYNC B6 ;  /* 0x0000000000067941 */ /* 0x000fea0003800000 */
.L_x_2340:
        /* <DEDUP_REMOVED lines=307> */
.L_x_2412:
        /* <DEDUP_REMOVED lines=20> */
.L_x_2416:
[----:B------:R0:W5:Y:S01]  /*4560*/  LDG.E.U8 R0, desc[UR36][R2.64] ;  /* 0x0000002402007981 */ /* 0x000162000c1e1100 */
[----:B------:R-:W-:Y:S05]  /*4570*/  BRA `(.L_x_2418) ;  /* 0x0000000c00547947 */ /* 0x000fea0003800000 */
.L_x_2415:
        /* <DEDUP_REMOVED lines=8> */
.L_x_2420:
[----:B------:R0:W5:Y:S01]  /*4600*/  LDG.E.U16 R0, desc[UR36][R2.64] ;  /* 0x0000002402007981 */ /* 0x000162000c1e1500 */
[----:B------:R-:W-:Y:S05]  /*4610*/  BRA `(.L_x_2418) ;  /* 0x0000000c002c7947 */ /* 0x000fea0003800000 */
.L_x_2419:
[----:B------:R0:W5:Y:S01]  /*4620*/  LDG.E.U16 R0, desc[UR36][R2.64] ;  /* 0x0000002402007981 */ /* 0x000162000c1e1500 */
[----:B------:R-:W-:Y:S05]  /*4630*/  BRA `(.L_x_2418) ;  /* 0x0000000c00247947 */ /* 0x000fea0003800000 */
.L_x_2414:
        /* <DEDUP_REMOVED lines=9> */
.L_x_2422:
[----:B------:R-:W2:Y:S02]  /*46d0*/  LDG.E.U16 R4, desc[UR36][R2.64] ;  /* 0x0000002402047981 */ /* 0x000ea4000c1e1500 */
[----:B--2---:R-:W-:-:S06]  /*46e0*/  HADD2.F32 R4, -RZ, R4.H0_H0 ;  /* 0x20000004ff047230 */ /* 0x004fcc0000004100 */
[----:B------:R-:W0:Y:S02]  /*46f0*/  F2I.FTZ.TRUNC.NTZ R4, R4 ;  /* 0x0000000400047305 */ /* 0x000e24000021f100 */
[----:B0-----:R-:W-:Y:S01]  /*4700*/  PRMT R0, R4, 0x7610, R0 ;  /* 0x0000761004007816 */ /* 0x001fe20000000000 */
[----:B------:R-:W-:Y:S06]  /*4710*/  BRA `(.L_x_2418) ;  /* 0x0000000800ec7947 */ /* 0x000fec0003800000 */
.L_x_2421:
        /* <DEDUP_REMOVED lines=9> */
.L_x_2424:
[----:B------:R-:W2:Y:S02]  /*47b0*/  LDG.E.U16 R2, desc[UR36][R2.64] ;  /* 0x0000002402027981 */ /* 0x000ea4000c1e1500 */
[----:B--2---:R-:W-:-:S06]  /*47c0*/  HADD2.F32 R4, -RZ, R2.H0_H0 ;  /* 0x20000002ff047230 */ /* 0x004fcc0000004100 */
[----:B------:R-:W0:Y:S02]  /*47d0*/  F2I.FTZ.TRUNC.NTZ R4, R4 ;  /* 0x0000000400047305 */ /* 0x000e24000021f100 */
[----:B0-----:R-:W-:Y:S01]  /*47e0*/  PRMT R0, R4, 0x7610, R0 ;  /* 0x0000761004007816 */ /* 0x001fe20000000000 */
[----:B------:R-:W-:Y:S06]  /*47f0*/  BRA `(.L_x_2418) ;  /* 0x0000000800b47947 */ /* 0x000fec0003800000 */
.L_x_2423:
[----:B------:R-:W2:Y:S02]  /*4800*/  LDG.E.64 R2, desc[UR36][R2.64] ;  /* 0x0000002402027981 */ /* 0x000ea4000c1e1b00 */
[----:B--2---:R0:W1:Y:S01]  /*4810*/  F2I.F64.TRUNC R0, R2 ;  /* 0x0000000200007311 */ /* 0x004062000030d100 */
[----:B------:R-:W-:Y:S05]  /*4820*/  BRA `(.L_x_2418) ;  /* 0x0000000800a87947 */ /* 0x000fea0003800000 */
.L_x_2413:
        /* <DEDUP_REMOVED lines=12> */
.L_x_2427:
[----:B------:R-:W2:Y:S02]  /*48f0*/  LDG.E.64 R2, desc[UR36][R2.64] ;  /* 0x0000002402027981 */ /* 0x000ea4000c1e1b00 */
[----:B--2---:R3:W4:Y:S01]  /*4900*/  F2I.F64.TRUNC R0, R2 ;  /* 0x0000000200007311 */ /* 0x004722000030d100 */
[----:B------:R-:W-:Y:S05]  /*4910*/  BRA `(.L_x_2418) ;  /* 0x00000008006c7947 */ /* 0x000fea0003800000 */
.L_x_2426:
        /* <DEDUP_REMOVED lines=28> */
.L_x_2429:
        /* <DEDUP_REMOVED lines=15> */
.L_x_2428:
[----:B------:R-:W2:Y:S02]  /*4bd0*/  LDG.E.U16 R4, desc[UR36][R2.64] ;  /* 0x0000002402047981 */ /* 0x000ea4000c1e1500 */
[----:B--2---:R-:W-:-:S06]  /*4be0*/  IMAD.U32 R4, R4, 0x10000, RZ ;  /* 0x0001000004047824 */ /* 0x004fcc00078e00ff */
[----:B------:R-:W0:Y:S02]  /*4bf0*/  F2I.FTZ.TRUNC.NTZ R4, R4 ;  /* 0x0000000400047305 */ /* 0x000e24000021f100 */
[----:B0-----:R-:W-:Y:S01]  /*4c00*/  PRMT R0, R4, 0x7610, R0 ;  /* 0x0000761004007816 */ /* 0x001fe20000000000 */
[----:B------:R-:W-:Y:S06]  /*4c10*/  BRA `(.L_x_2418) ;  /* 0x0000000400ac7947 */ /* 0x000fec0003800000 */
.L_x_2425:
        /* <DEDUP_REMOVED lines=10> */
.L_x_2432:
        /* <DEDUP_REMOVED lines=21> */
.L_x_2436:
[----:B------:R-:W-:Y:S05]  /*4e10*/  BSYNC B1 ;  /* 0x0000000000017941 */ /* 0x000fea0003800000 */
.L_x_2435:
[----:B------:R-:W-:Y:S01]  /*4e20*/  IMAD.SHL.U32 R2, R2, 0x100000, RZ ;  /* 0x0010000002027824 */ /* 0x000fe200078e00ff */
[----:B------:R-:W-:-:S04]  /*4e30*/  LEA R3, R0, 0x3b800000, 0x17 ;  /* 0x3b80000000037811 */ /* 0x000fc800078eb8ff */
[----:B------:R-:W-:-:S07]  /*4e40*/  LOP3.LUT R4, R3, R2, R4, 0xfe, !PT ;  /* 0x0000000203047212 */ /* 0x000fce00078efe04 */
.L_x_2434:
[----:B------:R-:W-:Y:S05]  /*4e50*/  BSYNC B0 ;  /* 0x0000000000007941 */ /* 0x000fea0003800000 */
.L_x_2433:
[----:B------:R-:W0:Y:S02]  /*4e60*/  F2I.FTZ.TRUNC.NTZ R4, R4 ;  /* 0x0000000400047305 */ /* 0x000e24000021f100 */
[----:B0-----:R-:W-:Y:S01]  /*4e70*/  PRMT R0, R4, 0x7610, R0 ;  /* 0x0000761004007816 */ /* 0x001fe20000000000 */
[----:B------:R-:W-:Y:S06]  /*4e80*/  BRA `(.L_x_2418) ;  /* 0x0000000400107947 */ /* 0x000fec0003800000 */
.L_x_2431:
        /* <DEDUP_REMOVED lines=21> */
.L_x_2440:
[----:B------:R-:W-:Y:S05]  /*4fe0*/  BSYNC B1 ;  /* 0x0000000000017941 */ /* 0x000fea0003800000 */
.L_x_2439:
[----:B------:R-:W-:Y:S01]  /*4ff0*/  IMAD.SHL.U32 R2, R2, 0x200000, RZ ;  /* 0x0020000002027824 */ /* 0x000fe200078e00ff */
[----:B------:R-:W-:-:S04]  /*5000*/  LEA R3, R0, 0x37800000, 0x17 ;  /* 0x3780000000037811 */ /* 0x000fc800078eb8ff */
[----:B------:R-:W-:-:S07]  /*5010*/  LOP3.LUT R4, R3, R2, R4, 0xfe, !PT ;  /* 0x0000000203047212 */ /* 0x000fce00078efe04 */
.L_x_2438:
[----:B------:R-:W-:Y:S05]  /*5020*/  BSYNC B0 ;  /* 0x0000000000007941 */ /* 0x000fea0003800000 */
.L_x_2437:
[----:B------:R-:W0:Y:S02]  /*5030*/  F2I.FTZ.TRUNC.NTZ R4, R4 ;  /* 0x0000000400047305 */ /* 0x000e24000021f100 */
[----:B0-----:R-:W-:Y:S01]  /*5040*/  PRMT R0, R4, 0x7610, R0 ;  /* 0x0000761004007816 */ /* 0x001fe20000000000 */
[----:B------:R-:W-:Y:S06]  /*5050*/  BRA `(.L_x_2418) ;  /* 0x00000000009c7947 */ /* 0x000fec0003800000 */
.L_x_2430:
        /* <DEDUP_REMOVED lines=14> */
.L_x_2444:
[----:B------:R-:W-:Y:S05]  /*5140*/  BSYNC B0 ;  /* 0x0000000000007941 */ /* 0x000fea0003800000 */
.L_x_2443:
[----:B------:R-:W0:Y:S02]  /*5150*/  F2I.FTZ.TRUNC.NTZ R4, R4 ;  /* 0x0000000400047305 */ /* 0x000e24000021f100 */
[----:B0-----:R-:W-:Y:S01]  /*5160*/  PRMT R0, R4, 0x7610, R0 ;  /* 0x0000761004007816 */ /* 0x001fe20000000000 */
[----:B------:R-:W-:Y:S06]  /*5170*/  BRA `(.L_x_2418) ;  /* 0x0000000000547947 */ /* 0x000fec0003800000 */
.L_x_2417:
        /* <DEDUP_REMOVED lines=16> */
.L_x_2445:
[----:B------:R-:W-:Y:S01]  /*5280*/  PRMT R0, RZ, 0x7610, R0 ;  /* 0x00007610ff007816 */ /* 0x000fe20000000000 */
[----:B------:R-:W-:Y:S06]  /*5290*/  BRA `(.L_x_2418) ;  /* 0x00000000000c7947 */ /* 0x000fec0003800000 */
.L_x_2442:
[----:B------:R2:W5:Y:S01]  /*52a0*/  LDG.E.U16 R0, desc[UR36][R2.64] ;  /* 0x0000002402007981 */ /* 0x000562000c1e1500 */
[----:B------:R-:W-:Y:S05]  /*52b0*/  BRA `(.L_x_2418) ;  /* 0x0000000000047947 */ /* 0x000fea0003800000 */
.L_x_2441:
[----:B------:R1:W5:Y:S02]  /*52c0*/  LDG.E.U16 R0, desc[UR36][R2.64] ;  /* 0x0000002402007981 */ /* 0x000364000c1e1500 */
.L_x_2418:
        /* <DEDUP_REMOVED lines=16> */
.L_x_2449:
[----:B------:R0:W-:Y:S01]  /*53d0*/  STG.E.U8 desc[UR36][R16.64], R5 ;  /* 0x0000000510007986 */ /* 0x0001e2000c101124 */
[----:B------:R-:W-:Y:S05]  /*53e0*/  BRA `(.L_x_2451) ;  /* 0x0000000c00587947 */ /* 0x000fea0003800000 */
.L_x_2448:
        /* <DEDUP_REMOVED lines=10> */
.L_x_2453:
[----:B------:R-:W-:-:S05]  /*5490*/  LOP3.LUT R5, R5, 0xffff, RZ, 0xc0, !PT ;  /* 0x0000ffff05057812 */ /* 0x000fca00078ec0ff */
[----:B------:R0:W-:Y:S01]  /*54a0*/  STG.E desc[UR36][R16.64], R5 ;  /* 0x0000000510007986 */ /* 0x0001e2000c101924 */
[----:B------:R-:W-:Y:S05]  /*54b0*/  BRA `(.L_x_2451) ;  /* 0x0000000c00247947 */ /* 0x000fea0003800000 */
.L_x_2452:
[----:B------:R0:W-:Y:S01]  /*54c0*/  STG.E.U16 desc[UR36][R16.64], R5 ;  /* 0x0000000510007986 */ /* 0x0001e2000c101524 */
[----:B------:R-:W-:Y:S05]  /*54d0*/  BRA `(.L_x_2451) ;  /* 0x0000000c001c7947 */ /* 0x000fea0003800000 */
.L_x_2447:
        /* <DEDUP_REMOVED lines=9> */
.L_x_2455:
[----:B------:R-:W0:Y:S02]  /*5570*/  I2F.S16 R0, R5 ;  /* 0x0000000500007306 */ /* 0x000e240000101400 */
[----:B0-----:R-:W-:-:S05]  /*5580*/  F2FP.F16.F32.PACK_AB R0, RZ, R0 ;  /* 0x00000000ff00723e */ /* 0x001fca00000000ff */
[----:B------:R0:W-:Y:S01]  /*5590*/  STG.E.U16 desc[UR36][R16.64], R0 ;  /* 0x0000000010007986 */ /* 0x0001e2000c101524 */
[----:B------:R-:W-:Y:S05]  /*55a0*/  BRA `(.L_x_2451) ;  /* 0x0000000800e87947 */ /* 0x000fea0003800000 */
.L_x_2454:
        /* <DEDUP_REMOVED lines=10> */
.L_x_2457:
[----:B------:R-:W0:Y:S02]  /*5650*/  I2F.S16 R5, R5 ;  /* 0x0000000500057306 */ /* 0x000e240000101400 */
[----:B0-----:R-:W-:-:S04]  /*5660*/  F2FP.F16.F32.PACK_AB R3, RZ, R5 ;  /* 0x00000005ff03723e */ /* 0x001fc800000000ff */
[----:B------:R-:W-:-:S05]  /*5670*/  PRMT R3, R3, 0x5410, RZ ;  /* 0x0000541003037816 */ /* 0x000fca00000000ff */
[----:B------:R0:W-:Y:S01]  /*5680*/  STG.E desc[UR36][R16.64], R3 ;  /* 0x0000000310007986 */ /* 0x0001e2000c101924 */
[----:B------:R-:W-:Y:S05]  /*5690*/  BRA `(.L_x_2451) ;  /* 0x0000000800ac7947 */ /* 0x000fea0003800000 */
.L_x_2456:
[----:B------:R-:W0:Y:S02]  /*56a0*/  I2F.F64.S16 R2, R5 ;  /* 0x0000000500027312 */ /* 0x000e240000101c00 */
[----:B0-----:R0:W-:Y:S01]  /*56b0*/  STG.E.64 desc[UR36][R16.64], R2 ;  /* 0x0000000210007986 */ /* 0x0011e2000c101b24 */
[----:B------:R-:W-:Y:S05]  /*56c0*/  BRA `(.L_x_2451) ;  /* 0x0000000800a07947 */ /* 0x000fea0003800000 */
.L_x_2446:
        /* <DEDUP_REMOVED lines=10> */
.L_x_2460:
[----:B------:R-:W0:Y:S01]  /*5770*/  I2F.F64.S16 R4, R5 ;  /* 0x0000000500047312 */ /* 0x000e220000101c00 */
[----:B------:R-:W-:-:S05]  /*5780*/  CS2R R6, SRZ ;  /* 0x0000000000067805 */ /* 0x000fca000001ff00 */
[----:B0-----:R0:W-:Y:S01]  /*5790*/  STG.E.128 desc[UR36][R16.64], R4 ;  /* 0x0000000410007986 */ /* 0x0011e2000c101d24 */
[----:B------:R-:W-:Y:S05]  /*57a0*/  BRA `(.L_x_2451) ;  /* 0x0000000800687947 */ /* 0x000fea0003800000 */
.L_x_2459:
        /* <DEDUP_REMOVED lines=21> */
.L_x_2464:
[----:B------:R-:W-:Y:S05]  /*5900*/  BSYNC B0 ;  /* 0x0000000000007941 */ /* 0x000fea0003800000 */
.L_x_2463:
[----:B------:R-:W-:-:S05]  /*5910*/  LOP3.LUT R3, R0, R3, RZ, 0xfc, !PT ;  /* 0x0000000300037212 */ /* 0x000fca00078efcff */
[----:B------:R0:W-:Y:S01]  /*5920*/  STG.E.U8 desc[UR36][R16.64], R3 ;  /* 0x0000000310007986 */ /* 0x0001e2000c101124 */
[----:B------:R-:W-:Y:S05]  /*5930*/  BRA `(.L_x_2451) ;  /* 0x0000000800047947 */ /* 0x000fea0003800000 */
.L_x_2462:
        /* <DEDUP_REMOVED lines=13> */
.L_x_2466:
[----:B------:R-:W-:Y:S01]  /*5a10*/  IMAD.MOV.U32 R0, RZ, RZ, 0x7f ;  /* 0x0000007fff007424 */ /* 0x000fe200078e00ff */
[----:B------:R-:W-:-:S04]  /*5a20*/  ISETP.GT.U32.AND P0, PT, R2, 0x7f800000, PT ;  /* 0x7f8000000200780c */ /* 0x000fc80003f04070 */
[----:B------:R-:W-:-:S09]  /*5a30*/  SEL R0, R0, 0x7c, P0 ;  /* 0x0000007c00007807 */ /* 0x000fd20000000000 */
.L_x_2467:
[----:B------:R-:W-:Y:S05]  /*5a40*/  BSYNC B0 ;  /* 0x0000000000007941 */ /* 0x000fea0003800000 */
.L_x_2465:
[----:B------:R-:W-:-:S04]  /*5a50*/  LOP3.LUT R2, R5, 0x80000000, RZ, 0xc0, !PT ;  /* 0x8000000005027812 */ /* 0x000fc800078ec0ff */
[----:B------:R-:W-:-:S04]  /*5a60*/  SHF.R.U32.HI R3, RZ, 0x18, R2 ;  /* 0x00000018ff037819 */ /* 0x000fc80000011602 */
[----:B------:R-:W-:-:S05]  /*5a70*/  LOP3.LUT R3, R0, R3, RZ, 0xfc, !PT ;  /* 0x0000000300037212 */ /* 0x000fca00078efcff */
[----:B------:R0:W-:Y:S01]  /*5a80*/  STG.E.U8 desc[UR36][R16.64], R3 ;  /* 0x0000000310007986 */ /* 0x0001e2000c101124 */
[----:B------:R-:W-:Y:S05]  /*5a90*/  BRA `(.L_x_2451) ;  /* 0x0000000400ac7947 */ /* 0x000fea0003800000 */
.L_x_2461:
[----:B------:R-:W0:Y:S02]  /*5aa0*/  I2F.S16 R0, R5 ;  /* 0x0000000500007306 */ /* 0x000e240000101400 */
[----:B0-----:R-:W-:-:S05]  /*5ab0*/  F2FP.BF16.F32.PACK_AB R0, RZ, R0 ;  /* 0x00000000ff00723e */ /* 0x001fca00000010ff */
[----:B------:R0:W-:Y:S01]  /*5ac0*/  STG.E.U16 desc[UR36][R16.64], R0 ;  /* 0x0000000010007986 */ /* 0x0001e2000c101524 */
[----:B------:R-:W-:Y:S05]  /*5ad0*/  BRA `(.L_x_2451) ;  /* 0x00000004009c7947 */ /* 0x000fea0003800000 */
.L_x_2458:
        /* <DEDUP_REMOVED lines=10> */
.L_x_2470:
        /* <DEDUP_REMOVED lines=17> */
.L_x_2473:
[----:B------:R-:W-:-:S04]  /*5c90*/  LOP3.LUT R2, R5, 0x80000000, RZ, 0xc0, !PT ;  /* 0x8000000005027812 */ /* 0x000fc800078ec0ff */
[----:B------:R-:W-:-:S04]  /*5ca0*/  SHF.R.U32.HI R3, RZ, 0x18, R2 ;  /* 0x00000018ff037819 */ /* 0x000fc80000011602 */
[----:B------:R-:W-:-:S04]  /*5cb0*/  LOP3.LUT R0, R0, R3, RZ, 0xfc, !PT ;  /* 0x0000000300007212 */ /* 0x000fc800078efcff */
[----:B------:R-:W-:-:S07]  /*5cc0*/  PRMT R8, R0, 0x7610, R8 ;  /* 0x0000761000087816 */ /* 0x000fce0000000008 */
.L_x_2472:
[----:B------:R-:W-:Y:S05]  /*5cd0*/  BSYNC B0 ;  /* 0x0000000000007941 */ /* 0x000fea0003800000 */
.L_x_2471:
[----:B------:R3:W-:Y:S01]  /*5ce0*/  STG.E.U8 desc[UR36][R16.64], R8 ;  /* 0x0000000810007986 */ /* 0x0007e2000c101124 */
[----:B------:R-:W-:Y:S05]  /*5cf0*/  BRA `(.L_x_2451) ;  /* 0x0000000400147947 */ /* 0x000fea0003800000 */
.L_x_2469:
        /* <DEDUP_REMOVED lines=17> */
.L_x_2476:
[----:B------:R-:W-:-:S04]  /*5e10*/  LOP3.LUT R2, R5, 0x80000000, RZ, 0xc0, !PT ;  /* 0x8000000005027812 */ /* 0x000fc800078ec0ff */
[----:B------:R-:W-:-:S04]  /*5e20*/  SHF.R.U32.HI R3, RZ, 0x18, R2 ;  /* 0x00000018ff037819 */ /* 0x000fc80000011602 */
[----:B------:R-:W-:-:S04]  /*5e30*/  LOP3.LUT R0, R0, R3, RZ, 0xfc, !PT ;  /* 0x0000000300007212 */ /* 0x000fc800078efcff */
[----:B------:R-:W-:-:S07]  /*5e40*/  PRMT R8, R0, 0x7610, R8 ;  /* 0x0000761000087816 */ /* 0x000fce0000000008 */
.L_x_2475:
[----:B------:R-:W-:Y:S05]  /*5e50*/  BSYNC B0 ;  /* 0x0000000000007941 */ /* 0x000fea0003800000 */
.L_x_2474:
[----:B------:R0:W-:Y:S01]  /*5e60*/  STG.E.U8 desc[UR36][R16.64], R8 ;  /* 0x0000000810007986 */ /* 0x0001e2000c101124 */
[----:B------:R-:W-:Y:S05]  /*5e70*/  BRA `(.L_x_2451) ;  /* 0x0000000000b47947 */ /* 0x000fea0003800000 */
.L_x_2468:
        /* <DEDUP_REMOVED lines=22> */
.L_x_2450:
        /* <DEDUP_REMOVED lines=16> */
.L_x_2479:
[----:B------:R-:W-:Y:S05]  /*60e0*/  BRA `(.L_x_2451) ;  /* 0x0000000000187947 */ /* 0x000fea0003800000 */
.L_x_2478:
[----:B------:R-:W-:Y:S01]  /*60f0*/  LOP3.LUT R2, R5, 0xffff, RZ, 0xc0, !PT ;  /* 0x0000ffff05027812 */ /* 0x000fe200078ec0ff */
[----:B------:R-:W-:-:S05]  /*6100*/  IMAD.MOV.U32 R3, RZ, RZ, RZ ;  /* 0x000000ffff037224 */ /* 0x000fca00078e00ff */
[----:B------:R2:W-:Y:S01]  /*6110*/  STG.E.64 desc[UR36][R16.64], R2 ;  /* 0x0000000210007986 */ /* 0x0005e2000c101b24 */
[----:B------:R-:W-:Y:S05]  /*6120*/  BRA `(.L_x_2451) ;  /* 0x0000000000087947 */ /* 0x000fea0003800000 */
.L_x_2477:
[----:B------:R-:W-:-:S05]  /*6130*/  LOP3.LUT R5, R5, 0xffff, RZ, 0xc0, !PT ;  /* 0x0000ffff05057812 */ /* 0x000fca00078ec0ff */
[----:B------:R0:W-:Y:S02]  /*6140*/  STG.E desc[UR36][R16.64], R5 ;  /* 0x0000000510007986 */ /* 0x0001e4000c101924 */
.L_x_2451:
[----:B------:R-:W-:-:S07]  /*6150*/  VIADD R19, R19, 0x80 ;  /* 0x0000008013137836 */ /* 0x000fce0000000000 */
.L_x_2411:
[----:B------:R-:W-:Y:S05]  /*6160*/  BSYNC B6 ;  /* 0x0000000000067941 */ /* 0x000fea0003800000 */
.L_x_2410:
        /* <DEDUP_REMOVED lines=307> */
.L_x_2482:
        /* <DEDUP_REMOVED lines=20> */
.L_x_2486:
[----:B------:R0:W5:Y:S01]  /*75e0*/  LDG.E.U8 R0, desc[UR36][R2.64] ;  /* 0x0000002402007981 */ /* 0x000162000c1e1100 */
[----:B------:R-:W-:Y:S05]  /*75f0*/  BRA `(.L_x_2488) ;  /* 0x0000000c00547947 */ /* 0x000fea0003800000 */
.L_x_2485:
        /* <DEDUP_REMOVED lines=8> */
.L_x_2490:
[----:B------:R0:W5:Y:S01]  /*7680*/  LDG.E.U16 R0, desc[UR36][R2.64] ;  /* 0x0000002402007981 */ /* 0x000162000c1e1500 */
[----:B------:R-:W-:Y:S05]  /*7690*/  BRA `(.L_x_2488) ;  /* 0x0000000c002c7947 */ /* 0x000fea0003800000 */
.L_x_2489:
[----:B------:R0:W5:Y:S01]  /*76a0*/  LDG.E.U16 R0, desc[UR36][R2.64] ;  /* 0x0000002402007981 */ /* 0x000162000c1e1500 */
[----:B------:R-:W-:Y:S05]  /*76b0*/  BRA `(.L_x_2488) ;  /* 0x0000000c00247947 */ /* 0x000fea0003800000 */
.L_x_2484:
        /* <DEDUP_REMOVED lines=9> */
.L_x_2492:
[----:B------:R-:W2:Y:S02]  /*7750*/  LDG.E.U16 R4, desc[UR36][R2.64] ;  /* 0x0000002402047981 */ /* 0x000ea4000c1e1500 */
[----:B--2---:R-:W-:-:S06]  /*7760*/  HADD2.F32 R4, -RZ, R4.H0_H0 ;  /* 0x20000004ff047230 */ /* 0x004fcc0000004100 */
[----:B------:R-:W0:Y:S02]  /*7770*/  F2I.FTZ.TRUNC.NTZ R4, R4 ;  /* 0x0000000400047305 */ /* 0x000e24000021f100 */
[----:B0-----:R-:W-:Y:S01]  /*7780*/  PRMT R0, R4, 0x7610, R0 ;  /* 0x0000761004007816 */ /* 0x001fe20000000000 */
[----:B------:R-:W-:Y:S06]  /*7790*/  BRA `(.L_x_2488) ;  /* 0x0000000800ec7947 */ /* 0x000fec0003800000 */
.L_x_2491:
        /* <DEDUP_REMOVED lines=9> */
.L_x_2494:
[----:B------:R-:W2:Y:S02]  /*7830*/  LDG.E.U16 R2, desc[UR36][R2.64] ;  /* 0x0000002402027981 */ /* 0x000ea4000c1e1500 */
[----:B--2---:R-:W-:-:S06]  /*7840*/  HADD2.F32 R4, -RZ, R2.H0_H0 ;  /* 0x20000002ff047230 */ /* 0x004fcc0000004100 */
[----:B------:R-:W0:Y:S02]  /*7850*/  F2I.FTZ.TRUNC.NTZ R4, R4 ;  /* 0x0000000400047305 */ /* 0x000e24000021f100 */
[----:B0-----:R-:W-:Y:S01]  /*7860*/  PRMT R0, R4, 0x7610, R0 ;  /* 0x0000761004007816 */ /* 0x001fe20000000000 */
[----:B------:R-:W-:Y:S06]  /*7870*/  BRA `(.L_x_2488) ;  /* 0x0000000800b47947 */ /* 0x000fec0003800000 */
.L_x_2493:
[----:B------:R-:W2:Y:S02]  /*7880*/  LDG.E.64 R2, desc[UR36][R2.64] ;  /* 0x0000002402027981 */ /* 0x000ea4000c1e1b00 */
[----:B--2---:R0:W1:Y:S01]  /*7890*/  F2I.F64.TRUNC R0, R2 ;  /* 0x0000000200007311 */ /* 0x004062000030d100 */
[----:B------:R-:W-:Y:S05]  /*78a0*/  BRA `(.L_x_2488) ;  /* 0x0000000800a87947 */ /* 0x000fea0003800000 */
.L_x_2483:
        /* <DEDUP_REMOVED lines=12> */
.L_x_2497:
[----:B------:R-:W2:Y:S02]  /*7970*/  LDG.E.64 R2, desc[UR36][R2.64] ;  /* 0x0000002402027981 */ /* 0x000ea4000c1e1b00 */
[----:B--2---:R3:W4:Y:S01]  /*7980*/  F2I.F64.TRUNC R0, R2 ;  /* 0x0000000200007311 */ /* 0x004722000030d100 */
[----:B------:R-:W-:Y:S05]  /*7990*/  BRA `(.L_x_2488) ;  /* 0x00000008006c7947 */ /* 0x000fea0003800000 */
.L_x_2496:
        /* <DEDUP_REMOVED lines=28> */
.L_x_2499:
        /* <DEDUP_REMOVED lines=15> */
.L_x_2498:
[----:B------:R-:W2:Y:S02]  /*7c50*/  LDG.E.U16 R4, desc[UR36][R2.64] ;  /* 0x0000002402047981 */ /* 0x000ea4000c1e1500 */
[----:B--2---:R-:W-:-:S06]  /*7c60*/  IMAD.U32 R4, R4, 0x10000, RZ ;  /* 0x0001000004047824 */ /* 0x004fcc00078e00ff */
[----:B------:R-:W0:Y:S02]  /*7c70*/  F2I.FTZ.TRUNC.NTZ R4, R4 ;  /* 0x0000000400047305 */ /* 0x000e24000021f100 */
[----:B0-----:R-:W-:Y:S01]  /*7c80*/  PRMT R0, R4, 0x7610, R0 ;  /* 0x0000761004007816 */ /* 0x001fe20000000000 */
[----:B------:R-:W-:Y:S06]  /*7c90*/  BRA `(.L_x_2488) ;  /* 0x0000000400ac7947 */ /* 0x000fec0003800000 */
.L_x_2495:
        /* <DEDUP_REMOVED lines=10> */
.L_x_2502:
        /* <DEDUP_REMOVED lines=21> */
.L_x_2506:
[----:B------:R-:W-:Y:S05]  /*7e90*/  BSYNC B1 ;  /* 0x0000000000017941 */ /* 0x000fea0003800000 */
.L_x_2505:
[----:B------:R-:W-:Y:S01]  /*7ea0*/  IMAD.SHL.U32 R2, R2, 0x100000, RZ ;  /* 0x0010000002027824 */ /* 0x000fe200078e00ff */
[----:B------:R-:W-:-:S04]  /*7eb0*/  LEA R3, R0, 0x3b800000, 0x17 ;  /* 0x3b80000000037811 */ /* 0x000fc800078eb8ff */
[----:B------:R-:W-:-:S07]  /*7ec0*/  LOP3.LUT R4, R3, R2, R4, 0xfe, !PT ;  /* 0x0000000203047212 */ /* 0x000fce00078efe04 */
.L_x_2504:
[----:B------:R-:W-:Y:S05]  /*7ed0*/  BSYNC B0 ;  /* 0x0000000000007941 */ /* 0x000fea0003800000 */
.L_x_2503:
[----:B------:R-:W0:Y:S02]  /*7ee0*/  F2I.FTZ.TRUNC.NTZ R4, R4 ;  /* 0x0000000400047305 */ /* 0x000e24000021f100 */
[----:B0-----:R-:W-:Y:S01]  /*7ef0*/  PRMT R0, R4, 0x7610, R0 ;  /* 0x0000761004007816 */ /* 0x001fe20000000000 */
[----:B------:R-:W-:Y:S06]  /*7f00*/  BRA `(.L_x_2488) ;  /* 0x0000000400107947 */ /* 0x000fec0003800000 */
.L_x_2501:
        /* <DEDUP_REMOVED lines=21> */
.L_x_2510:
[----:B------:R-:W-:Y:S05]  /*8060*/  BSYNC B1 ;  /* 0x0000000000017941 */ /* 0x000fea0003800000 */
.L_x_2509:
[----:B------:R-:W-:Y:S01]  /*8070*/  IMAD.SHL.U32 R2, R2, 0x200000, RZ ;  /* 0x0020000002027824 */ /* 0x000fe200078e00ff */
[----:B------:R-:W-:-:S04]  /*8080*/  LEA R3, R0, 0x37800000, 0x17 ;  /* 0x3780000000037811 */ /* 0x000fc800078eb8ff */
[----:B------:R-:W-:-:S07]  /*8090*/  LOP3.LUT R4, R3, R2, R4, 0xfe, !PT ;  /* 0x0000000203047212 */ /* 0x000fce00078efe04 */
.L_x_2508:
[----:B------:R-:W-:Y:S05]  /*80a0*/  BSYNC B0 ;  /* 0x0000000000007941 */ /* 0x000fea0003800000 */
.L_x_2507:
[----:B------:R-:W0:Y:S02]  /*80b0*/  F2I.FTZ.TRUNC.NTZ R4, R4 ;  /* 0x0000000400047305 */ /* 0x000e24000021f100 */
[----:B0-----:R-:W-:Y:S01]  /*80c0*/  PRMT R0, R4, 0x7610, R0 ;  /* 0x0000761004007816 */ /* 0x001fe20000000000 */
[----:B------:R-:W-:Y:S06]  /*80d0*/  BRA `(.L_x_2488) ;  /* 0x00000000009c7947 */ /* 0x000fec0003800000 */
.L_x_2500:
        /* <DEDUP_REMOVED lines=14> */
.L_x_2514:
[----:B------:R-:W-:Y:S05]  /*81c0*/  BSYNC B0 ;  /* 0x0000000000007941 */ /* 0x000fea0003800000 */
.L_x_2513:
[----:B------:R-:W0:Y:S02]  /*81d0*/  F2I.FTZ.TRUNC.NTZ R4, R4 ;  /* 0x0000000400047305 */ /* 0x000e24000021f100 */
[----:B0-----:R-:W-:Y:S01]  /*81e0*/  PRMT R0, R4, 0x7610, R0 ;  /* 0x0000761004007816 */ /* 0x001fe20000000000 */
[----:B------:R-:W-:Y:S06]  /*81f0*/  BRA `(.L_x_2488) ;  /* 0x0000000000547947 */ /* 0x000fec0003800000 */
.L_x_2487:
        /* <DEDUP_REMOVED lines=16> */
.L_x_2515:
[----:B------:R-:W-:Y:S01]  /*8300*/  PRMT R0, RZ, 0x7610, R0 ;  /* 0x00007610ff007816 */ /* 0x000fe20000000000 */
[----:B------:R-:W-:Y:S06]  /*8310*/  BRA `(.L_x_2488) ;  /* 0x00000000000c7947 */ /* 0x000fec0003800000 */
.L_x_2512:
[----:B------:R1:W5:Y:S01]  /*8320*/  LDG.E.U16 R0, desc[UR36][R2.64] ;  /* 0x0000002402007981 */ /* 0x000362000c1e1500 */
[----:B------:R-:W-:Y:S05]  /*8330*/  BRA `(.L_x_2488) ;  /* 0x0000000000047947 */ /* 0x000fea0003800000 */
.L_x_2511:
[----:B------:R2:W5:Y:S02]  /*8340*/  LDG.E.U16 R0, desc[UR36][R2.64] ;  /* 0x0000002402007981 */ /* 0x000564000c1e1500 */
.L_x_2488:
        /* <DEDUP_REMOVED lines=16> */
.L_x_2519:
[----:B------:R3:W-:Y:S01]  /*8450*/  STG.E.U8 desc[UR36][R16.64], R5 ;  /* 0x0000000510007986 */ /* 0x0007e2000c101124 */
[----:B------:R-:W-:Y:S05]  /*8460*/  BRA `(.L_x_2521) ;  /* 0x0000000c00587947 */ /* 0x000fea0003800000 */
.L_x_2518:
        /* <DEDUP_REMOVED lines=10> */
.L_x_2523:
[----:B------:R-:W-:-:S05]  /*8510*/  LOP3.LUT R5, R5, 0xffff, RZ, 0xc0, !PT ;  /* 0x0000ffff05057812 */ /* 0x000fca00078ec0ff */
[----:B------:R2:W-:Y:S01]  /*8520*/  STG.E desc[UR36][R16.64], R5 ;  /* 0x0000000510007986 */ /* 0x0005e2000c101924 */
[----:B------:R-:W-:Y:S05]  /*8530*/  BRA `(.L_x_2521) ;  /* 0x0000000c00247947 */ /* 0x000fea0003800000 */
.L_x_2522:
[----:B------:R0:W-:Y:S01]  /*8540*/  STG.E.U16 desc[UR36][R16.64], R5 ;  /* 0x0000000510007986 */ /* 0x0001e2000c101524 */
[----:B------:R-:W-:Y:S05]  /*8550*/  BRA `(.L_x_2521) ;  /* 0x0000000c001c7947 */ /* 0x000fea0003800000 */
.L_x_2517:
        /* <DEDUP_REMOVED lines=9> */
.L_x_2525:
[----:B------:R-:W0:Y:S02]  /*85f0*/  I2F.S16 R0, R5 ;  /* 0x0000000500007306 */ /* 0x000e240000101400 */
[----:B0-----:R-:W-:-:S05]  /*8600*/  F2FP.F16.F32.PACK_AB R0, RZ, R0 ;  /* 0x00000000ff00723e */ /* 0x001fca00000000ff */
[----:B------:R0:W-:Y:S01]  /*8610*/  STG.E.U16 desc[UR36][R16.64], R0 ;  /* 0x0000000010007986 */ /* 0x0001e2000c101524 */
[----:B------:R-:W-:Y:S05]  /*8620*/  BRA `(.L_x_2521) ;  /* 0x0000000800e87947 */ /* 0x000fea0003800000 */
.L_x_2524:
        /* <DEDUP_REMOVED lines=10> */
.L_x_2527:
[----:B------:R-:W0:Y:S02]  /*86d0*/  I2F.S16 R5, R5 ;  /* 0x0000000500057306 */ /* 0x000e240000101400 */
[----:B0-----:R-:W-:-:S04]  /*86e0*/  F2FP.F16.F32.PACK_AB R3, RZ, R5 ;  /* 0x00000005ff03723e */ /* 0x001fc800000000ff */
[----:B------:R-:W-:-:S05]  /*86f0*/  PRMT R3, R3, 0x5410, RZ ;  /* 0x0000541003037816 */ /* 0x000fca00000000ff */
[----:B------:R0:W-:Y:S01]  /*8700*/  STG.E desc[UR36][R16.64], R3 ;  /* 0x0000000310007986 */ /* 0x0001e2000c101924 */
[----:B------:R-:W-:Y:S05]  /*8710*/  BRA `(.L_x_2521) ;  /* 0x0000000800ac7947 */ /* 0x000fea0003800000 */
.L_x_2526:
[----:B------:R-:W0:Y:S02]  /*8720*/  I2F.F64.S16 R2, R5 ;  /* 0x0000000500027312 */ /* 0x000e240000101c00 */
[----:B0-----:R0:W-:Y:S01]  /*8730*/  STG.E.64 desc[UR36][R16.64], R2 ;  /* 0x0000000210007986 */ /* 0x0011e2000c101b24 */
[----:B------:R-:W-:Y:S05]  /*8740*/  BRA `(.L_x_2521) ;  /* 0x0000000800a07947 */ /* 0x000fea0003800000 */
.L_x_2516:
        /* <DEDUP_REMOVED lines=10> */
.L_x_2530:
[----:B------:R-:W0:Y:S01]  /*87f0*/  I2F.F64.S16 R4, R5 ;  /* 0x0000000500047312 */ /* 0x000e220000101c00 */
[----:B------:R-:W-:-:S05]  /*8800*/  CS2R R6, SRZ ;  /* 0x0000000000067805 */ /* 0x000fca000001ff00 */
[----:B0-----:R0:W-:Y:S01]  /*8810*/  STG.E.128 desc[UR36][R16.64], R4 ;  /* 0x0000000410007986 */ /* 0x0011e2000c101d24 */
[----:B------:R-:W-:Y:S05]  /*8820*/  BRA `(.L_x_2521) ;  /* 0x0000000800687947 */ /* 0x000fea0003800000 */
.L_x_2529:
        /* <DEDUP_REMOVED lines=21> */
.L_x_2534:
[----:B------:R-:W-:Y:S05]  /*8980*/  BSYNC B0 ;  /* 0x0000000000007941 */ /* 0x000fea0003800000 */
.L_x_2533:
[----:B------:R-:W-:-:S05]  /*8990*/  LOP3.LUT R3, R0, R3, RZ, 0xfc, !PT ;  /* 0x0000000300037212 */ /* 0x000fca00078efcff */
[----:B------:R0:W-:Y:S01]  /*89a0*/  STG.E.U8 desc[UR36][R16.64], R3 ;  /* 0x0000000310007986 */ /* 0x0001e2000c101124 */
[----:B------:R-:W-:Y:S05]  /*89b0*/  BRA `(.L_x_2521) ;  /* 0x0000000800047947 */ /* 0x000fea0003800000 */
.L_x_2532:
        /* <DEDUP_REMOVED lines=13> */
.L_x_2536:
[----:B------:R-:W-:Y:S01]  /*8a90*/  IMAD.MOV.U32 R0, RZ, RZ, 0x7f ;  /* 0x0000007fff007424 */ /* 0x000fe200078e00ff */
[----:B------:R-:W-:-:S04]  /*8aa0*/  ISETP.GT.U32.AND P0, PT, R2, 0x7f800000, PT ;  /* 0x7f8000000200780c */ /* 0x000fc80003f04070 */
[----:B------:R-:W-:-:S09]  /*8ab0*/  SEL R0, R0, 0x7c, P0 ;  /* 0x0000007c00007807 */ /* 0x000fd20000000000 */
.L_x_2537:
[----:B------:R-:W-:Y:S05]  /*8ac0*/  BSYNC B0 ;  /* 0x0000000000007941 */ /* 0x000fea0003800000 */
.L_x_2535:
[----:B------:R-:W-:-:S04]  /*8ad0*/  LOP3.LUT R2, R5, 0x80000000, RZ, 0xc0, !PT ;  /* 0x8000000005027812 */ /* 0x000fc800078ec0ff */
[----:B------:R-:W-:-:S04]  /*8ae0*/  SHF.R.U32.HI R3, RZ, 0x18, R2 ;  /* 0x00000018ff037819 */ /* 0x000fc80000011602 */
[----:B------:R-:W-:-:S05]  /*8af0*/  LOP3.LUT R3, R0, R3, RZ, 0xfc, !PT ;  /* 0x0000000300037212 */ /* 0x000fca00078efcff */
[----:B------:R0:W-:Y:S01]  /*8b00*/  STG.E.U8 desc[UR36][R16.64], R3 ;  /* 0x0000000310007986 */ /* 0x0001e2000c101124 */
[----:B------:R-:W-:Y:S05]  /*8b10*/  BRA `(.L_x_2521) ;  /* 0x0000000400ac7947 */ /* 0x000fea0003800000 */
.L_x_2531:
[----:B------:R-:W0:Y:S02]  /*8b20*/  I2F.S16 R0, R5 ;  /* 0x0000000500007306 */ /* 0x000e240000101400 */
[----:B0-----:R-:W-:-:S05]  /*8b30*/  F2FP.BF16.F32.PACK_AB R0, RZ, R0 ;  /* 0x00000000ff00723e */ /* 0x001fca00000010ff */
[----:B------:R0:W-:Y:S01]  /*8b40*/  STG.E.U16 desc[UR36][R16.64], R0 ;  /* 0x0000000010007986 */ /* 0x0001e2000c101524 */
[----:B------:R-:W-:Y:S05]  /*8b50*/  BRA `(.L_x_2521) ;  /* 0x00000004009c7947 */ /* 0x000fea0003800000 */
.L_x_2528:
        /* <DEDUP_REMOVED lines=10> */
.L_x_2540:
        /* <DEDUP_REMOVED lines=17> */
.L_x_2543:
[----:B------:R-:W-:-:S04]  /*8d10*/  LOP3.LUT R2, R5, 0x80000000, RZ, 0xc0, !PT ;  /* 0x8000000005027812 */ /* 0x000fc800078ec0ff */
[----:B------:R-:W-:-:S04]  /*8d20*/  SHF.R.U32.HI R3, RZ, 0x18, R2 ;  /* 0x00000018ff037819 */ /* 0x000fc80000011602 */
[----:B------:R-:W-:-:S04]  /*8d30*/  LOP3.LUT R0, R0, R3, RZ, 0xfc, !PT ;  /* 0x0000000300007212 */ /* 0x000fc800078efcff */
[----:B------:R-:W-:-:S07]  /*8d40*/  PRMT R8, R0, 0x7610, R8 ;  /* 0x0000761000087816 */ /* 0x000fce0000000008 */
.L_x_2542:
[----:B------:R-:W-:Y:S05]  /*8d50*/  BSYNC B0 ;  /* 0x0000000000007941 */ /* 0x000fea0003800000 */
.L_x_2541:
[----:B------:R0:W-:Y:S01]  /*8d60*/  STG.E.U8 desc[UR36][R16.64], R8 ;  /* 0x0000000810007986 */ /* 0x0001e2000c101124 */
[----:B------:R-:W-:Y:S05]  /*8d70*/  BRA `(.L_x_2521) ;  /* 0x0000000400147947 */ /* 0x000fea0003800000 */
.L_x_2539:
        /* <DEDUP_REMOVED lines=17> */
.L_x_2546:
[----:B------:R-:W-:-:S04]  /*8e90*/  LOP3.LUT R2, R5, 0x80000000, RZ, 0xc0, !PT ;  /* 0x8000000005027812 */ /* 0x000fc800078ec0ff */
[----:B------:R-:W-:-:S04]  /*8ea0*/  SHF.R.U32.HI R3, RZ, 0x18, R2 ;  /* 0x00000018ff037819 */ /* 0x000fc80000011602 */
[----:B------:R-:W-:-:S04]  /*8eb0*/  LOP3.LUT R0, R0, R3, RZ, 0xfc, !PT ;  /* 0x0000000300007212 */ /* 0x000fc800078efcff */
[----:B------:R-:W-:-:S07]  /*8ec0*/  PRMT R8, R0, 0x7610, R8 ;  /* 0x0000761000087816 */ /* 0x000fce0000000008 */
.L_x_2545:
[----:B------:R-:W-:Y:S05]  /*8ed0*/  BSYNC B0 ;  /* 0x0000000000007941 */ /* 0x000fea0003800000 */
.L_x_2544:
[----:B------:R0:W-:Y:S01]  /*8ee0*/  STG.E.U8 desc[UR36][R16.64], R8 ;  /* 0x0000000810007986 */ /* 0x0001e2000c101124 */
[----:B------:R-:W-:Y:S05]  /*8ef0*/  BRA `(.L_x_2521) ;  /* 0x0000000000b47947 */ /* 0x000fea0003800000 */
.L_x_2538:
        /* <DEDUP_REMOVED lines=22> */
.L_x_2520:
        /* <DEDUP_REMOVED lines=16> */
.L_x_2549:
[----:B------:R-:W-:Y:S05]  /*9160*/  BRA `(.L_x_2521) ;  /* 0x0000000000187947 */ /* 0x000fea0003800000 */
.L_x_2548:
[----:B------:R-:W-:Y:S01]  /*9170*/  LOP3.LUT R2, R5, 0xffff, RZ, 0xc0, !PT ;  /* 0x0000ffff05027812 */ /* 0x000fe200078ec0ff */
[----:B------:R-:W-:-:S05]  /*9180*/  IMAD.MOV.U32 R3, RZ, RZ, RZ ;  /* 0x000000ffff037224 */ /* 0x000fca00078e00ff */
[----:B------:R0:W-:Y:S01]  /*9190*/  STG.E.64 desc[UR36][R16.64], R2 ;  /* 0x0000000210007986 */ /* 0x0001e2000c101b24 */
[----:B------:R-:W-:Y:S05]  /*91a0*/  BRA `(.L_x_2521) ;  /* 0x0000000000087947 */ /* 0x000fea0003800000 */
.L_x_2547:
[----:B------:R-:W-:-:S05]  /*91b0*/  LOP3.LUT R5, R5, 0xffff, RZ, 0xc0, !PT ;  /* 0x0000ffff05057812 */ /* 0x000fca00078ec0ff */
[----:B------:R0:W-:Y:S02]  /*91c0*/  STG.E desc[UR36][R16.64], R5 ;  /* 0x0000000510007986 */ /* 0x0001e4000c101924 */
.L_x_2521:
[----:B------:R-:W-:-:S07]  /*91d0*/  VIADD R19, R19, 0x80 ;  /* 0x0000008013137836 */ /* 0x000fce0000000000 */
.L_x_2481:
[----:B------:R-:W-:Y:S05]  /*91e0*/  BSYNC B6 ;  /* 0x0000000000067941 */ /* 0x000fea0003800000 */
.L_x_2480:
        /* <DEDUP_REMOVED lines=306> */
.L_x_2550:
        /* <DEDUP_REMOVED lines=20> */
.L_x_2554:
[----:B------:R4:W5:Y:S01]  /*a650*/  LDG.E.U8 R0, desc[UR36][R2.64] ;  /* 0x0000002402007981 */ /* 0x000962000c1e1100 */
[----:B------:R-:W-:Y:S05]  /*a660*/  BRA `(.L_x_2556) ;  /* 0x0000000c00547947 */ /* 0x000fea0003800000 */
.L_x_2553:
        /* <DEDUP_REMOVED lines=8> */
.L_x_2558:
[----:B------:R2:W5:Y:S01]  /*a6f0*/  LDG.E.U16 R0, desc[UR36][R2.64] ;  /* 0x0000002402007981 */ /* 0x000562000c1e1500 */
[----:B------:R-:W-:Y:S05]  /*a700*/  BRA `(.L_x_2556) ;  /* 0x0000000c002c7947 */ /* 0x000fea0003800000 */
.L_x_2557:
[----:B------:R0:W5:Y:S01]  /*a710*/  LDG.E.U16 R0, desc[UR36][R2.64] ;  /* 0x0000002402007981 */ /* 0x000162000c1e1500 */
[----:B------:R-:W-:Y:S05]  /*a720*/  BRA `(.L_x_2556) ;  /* 0x0000000c00247947 */ /* 0x000fea0003800000 */
.L_x_2552:
        /* <DEDUP_REMOVED lines=9> */
.L_x_2560:
[----:B------:R-:W2:Y:S02]  /*a7c0*/  LDG.E.U16 R4, desc[UR36][R2.64] ;  /* 0x0000002402047981 */ /* 0x000ea4000c1e1500 */
[----:B--2---:R-:W-:-:S06]  /*a7d0*/  HADD2.F32 R4, -RZ, R4.H0_H0 ;  /* 0x20000004ff047230 */ /* 0x004fcc0000004100 */
[----:B------:R-:W0:Y:S02]  /*a7e0*/  F2I.FTZ.TRUNC.NTZ R4, R4 ;  /* 0x0000000400047305 */ /* 0x000e24000021f100 */
[----:B0-----:R-:W-:Y:S01]  /*a7f0*/  PRMT R0, R4, 0x7610, R0 ;  /* 0x0000761004007816 */ /* 0x001fe20000000000 */
[----:B------:R-:W-:Y:S06]  /*a800*/  BRA `(.L_x_2556) ;  /* 0x0000000800ec7947 */ /* 0x000fec0003800000 */
.L_x_2559:
        /* <DEDUP_REMOVED lines=9> */
.L_x_2562:
[----:B------:R-:W2:Y:S02]  /*a8a0*/  LDG.E.U16 R2, desc[UR36][R2.64] ;  /* 0x0000002402027981 */ /* 0x000ea4000c1e1500 */
[----:B--2---:R-:W-:-:S06]  /*a8b0*/  HADD2.F32 R4, -RZ, R2.H0_H0 ;  /* 0x20000002ff047230 */ /* 0x004fcc0000004100 */
[----:B------:R-:W0:Y:S02]  /*a8c0*/  F2I.FTZ.TRUNC.NTZ R4, R4 ;  /* 0x0000000400047305 */ /* 0x000e24000021f100 */
[----:B0-----:R-:W-:Y:S01]  /*a8d0*/  PRMT R0, R4, 0x7610, R0 ;  /* 0x0000761004007816 */ /* 0x001fe20000000000 */
[----:B------:R-:W-:Y:S06]  /*a8e0*/  BRA `(.L_x_2556) ;  /* 0x0000000800b47947 */ /* 0x000fec0003800000 */
.L_x_2561:
[----:B------:R-:W2:Y:S02]  /*a8f0*/  LDG.E.64 R2, desc[UR36][R2.64] ;  /* 0x0000002402027981 */ /* 0x000ea4000c1e1b00 */
[----:B--2---:R0:W1:Y:S01]  /*a900*/  F2I.F64.TRUNC R0, R2 ;  /* 0x0000000200007311 */ /* 0x004062000030d100 */
[----:B------:R-:W-:Y:S05]  /*a910*/  BRA `(.L_x_2556) ;  /* 0x0000000800a87947 */ /* 0x000fea0003800000 */
.L_x_2551:
        /* <DEDUP_REMOVED lines=12> */
.L_x_2565:
[----:B------:R-:W2:Y:S02]  /*a9e0*/  LDG.E.64 R2, desc[UR36][R2.64] ;  /* 0x0000002402027981 */ /* 0x000ea4000c1e1b00 */
[----:B--2---:R0:W1:Y:S01]  /*a9f0*/  F2I.F64.TRUNC R0, R2 ;  /* 0x0000000200007311 */ /* 0x004062000030d100 */
[----:B------:R-:W-:Y:S05]  /*aa00*/  BRA `(.L_x_2556) ;  /* 0x00000008006c7947 */ /* 0x000fea0003800000 */
.L_x_2564:
        /* <DEDUP_REMOVED lines=28> */
.L_x_2567:
        /* <DEDUP_REMOVED lines=15> */
.L_x_2566:
[----:B------:R-:W2:Y:S02]  /*acc0*/  LDG.E.U16 R4, desc[UR36][R2.64] ;  /* 0x0000002402047981 */ /* 0x000ea4000c1e1500 */
[----:B--2---:R-:W-:-:S06]  /*acd0*/  IMAD.U32 R4, R4, 0x10000, RZ ;  /* 0x0001000004047824 */ /* 0x004fcc00078e00ff */
[----:B------:R-:W0:Y:S02]  /*ace0*/  F2I.FTZ.TRUNC.NTZ R4, R4 ;  /* 0x0000000400047305 */ /* 0x000e24000021f100 */
[----:B0-----:R-:W-:Y:S01]  /*acf0*/  PRMT R0, R4, 0x7610, R0 ;  /* 0x0000761004007816 */ /* 0x001fe20000000000 */
[----:B------:R-:W-:Y:S06]  /*ad00*/  BRA `(.L_x_2556) ;  /* 0x0000000400ac7947 */ /* 0x000fec0003800000 */
.L_x_2563:
        /* <DEDUP_REMOVED lines=10> */
.L_x_2570:
        /* <DEDUP_REMOVED lines=21> */
.L_x_2574:
[----:B------:R-:W-:Y:S05]  /*af00*/  BSYNC B1 ;  /* 0x0000000000017941 */ /* 0x000fea0003800000 */
.L_x_2573:
[----:B------:R-:W-:Y:S01]  /*af10*/  IMAD.SHL.U32 R2, R2, 0x100000, RZ ;  /* 0x0010000002027824 */ /* 0x000fe200078e00ff */
[----:B------:R-:W-:-:S04]  /*af20*/  LEA R3, R0, 0x3b800000, 0x17 ;  /* 0x3b80000000037811 */ /* 0x000fc800078eb8ff */
[----:B------:R-:W-:-:S07]  /*af30*/  LOP3.LUT R4, R3, R2, R4, 0xfe, !PT ;  /* 0x0000000203047212 */ /* 0x000fce00078efe04 */
.L_x_2572:
[----:B------:R-:W-:Y:S05]  /*af40*/  BSYNC B0 ;  /* 0x0000000000007941 */ /* 0x000fea0003800000 */
.L_x_2571:
[----:B------:R-:W0:Y:S02]  /*af50*/  F2I.FTZ.TRUNC.NTZ R4, R4 ;  /* 0x0000000400047305 */ /* 0x000e24000021f100 */
[----:B0-----:R-:W-:Y:S01]  /*af60*/  PRMT R0, R4, 0x7610, R0 ;  /* 0x0000761004007816 */ /* 0x001fe20000000000 */
[----:B------:R-:W-:Y:S06]  /*af70*/  BRA `(.L_x_2556) ;  /* 0x0000000400107947 */ /* 0x000fec0003800000 */
.L_x_2569:
        /* <DEDUP_REMOVED lines=21> */
.L_x_2578:
[----:B------:R-:W-:Y:S05]  /*b0d0*/  BSYNC B1 ;  /* 0x0000000000017941 */ /* 0x000fea0003800000 */
.L_x_2577:
[----:B------:R-:W-:Y:S01]  /*b0e0*/  IMAD.SHL.U32 R2, R2, 0x200000, RZ ;  /* 0x0020000002027824 */ /* 0x000fe200078e00ff */
[----:B------:R-:W-:-:S04]  /*b0f0*/  LEA R3, R0, 0x37800000, 0x17 ;  /* 0x3780000000037811 */ /* 0x000fc800078eb8ff */
[----:B------:R-:W-:-:S07]  /*b100*/  LOP3.LUT R4, R3, R2, R4, 0xfe, !PT ;  /* 0x0000000203047212 */ /* 0x000fce00078efe04 */
.L_x_2576:
[----:B------:R-:W-:Y:S05]  /*b110*/  BSYNC B0 ;  /* 0x0000000000007941 */ /* 0x000fea0003800000 */
.L_x_2575:
[----:B------:R-:W0:Y:S02]  /*b120*/  F2I.FTZ.TRUNC.NTZ R4, R4 ;  /* 0x0000000400047305 */ /* 0x000e24000021f100 */
[----:B0-----:R-:W-:Y:S01]  /*b130*/  PRMT R0, R4, 0x7610, R0 ;  /* 0x0000761004007816 */ /* 0x001fe20000000000 */
[----:B------:R-:W-:Y:S06]  /*b140*/  BRA `(.L_x_2556) ;  /* 0x00000000009c7947 */ /* 0x000fec0003800000 */
.L_x_2568:
        /* <DEDUP_REMOVED lines=14> */
.L_x_2582:
[----:B------:R-:W-:Y:S05]  /*b230*/  BSYNC B0 ;  /* 0x0000000000007941 */ /* 0x000fea0003800000 */
.L_x_2581:
[----:B------:R-:W0:Y:S02]  /*b240*/  F2I.FTZ.TRUNC.NTZ R4, R4 ;  /* 0x0000000400047305 */ /* 0x000e24000021f100 */
[----:B0-----:R-:W-:Y:S01]  /*b250*/  PRMT R0, R4, 0x7610, R0 ;  /* 0x0000761004007816 */ /* 0x001fe20000000000 */
[----:B------:R-:W-:Y:S06]  /*b260*/  BRA `(.L_x_2556) ;  /* 0x0000000000547947 */ /* 0x000fec0003800000 */
.L_x_2555:
        /* <DEDUP_REMOVED lines=16> */
.L_x_2583:
[----:B------:R-:W-:Y:S01]  /*b370*/  PRMT R0, RZ, 0x7610, R0 ;  /* 0x00007610ff007816 */ /* 0x000fe20000000000 */
[----:B------:R-:W-:Y:S06]  /*b380*/  BRA `(.L_x_2556) ;  /* 0x00000000000c7947 */ /* 0x000fec0003800000 */
.L_x_2580:
[----:B------:R0:W5:Y:S01]  /*b390*/  LDG.E.U16 R0, desc[UR36][R2.64] ;  /* 0x0000002402007981 */ /* 0x000162000c1e1500 */
[----:B------:R-:W-:Y:S05]  /*b3a0*/  BRA `(.L_x_2556) ;  /* 0x0000000000047947 */ /* 0x000fea0003800000 */
.L_x_2579:
[----:B------:R0:W5:Y:S02]  /*b3b0*/  LDG.E.U16 R0, desc[UR36][R2.64] ;  /* 0x0000002402007981 */ /* 0x000164000c1e1500 */
.L_x_2556:
[----:B01234-:R-:W0:Y:S01]  /*b3c0*/  LDC.U8 R3, c[0x0][0x421] ;  /* 0x00010840ff037b82 */ /* 0x01fe220000000000 */
[----:B-----5:R-:W-:-:S04]  /*b3d0*/  LOP3.LUT R0, R0, 0xffff, RZ, 0xc0, !PT ;  /* 0x0000ffff00007812 */ /* 0x020fc800078ec0ff */
        /* <DEDUP_REMOVED lines=14> */
.L_x_2587:
[----:B------:R-:W-:Y:S01]  /*b4c0*/  STG.E.U8 desc[UR36][R16.64], R5 ;  /* 0x0000000510007986 */ /* 0x000fe2000c101124 */
[----:B------:R-:W-:Y:S05]  /*b4d0*/  EXIT ;  /* 0x000000000000794d */ /* 0x000fea0003800000 */
.L_x_2586:
        /* <DEDUP_REMOVED lines=8> */
[----:B------:R-:W-:Y:S01]  /*b560*/  STG.E.64 desc[UR36][R16.64], R2 ;  /* 0x0000000210007986 */ /* 0x000fe2000c101b24 */
[----:B------:R-:W-:Y:S05]  /*b570*/  EXIT ;  /* 0x000000000000794d */ /* 0x000fea0003800000 */
.L_x_2590:
[----:B------:R-:W-:-:S05]  /*b580*/  LOP3.LUT R5, R5, 0xffff, RZ, 0xc0, !PT ;  /* 0x0000ffff05057812 */ /* 0x000fca00078ec0ff */
[----:B------:R-:W-:Y:S01]  /*b590*/  STG.E desc[UR36][R16.64], R5 ;  /* 0x0000000510007986 */ /* 0x000fe2000c101924 */
[----:B------:R-:W-:Y:S05]  /*b5a0*/  EXIT ;  /* 0x000000000000794d */ /* 0x000fea0003800000 */
.L_x_2589:
[----:B------:R-:W-:Y:S01]  /*b5b0*/  STG.E.U16 desc[UR36][R16.64], R5 ;  /* 0x0000000510007986 */ /* 0x000fe2000c101524 */
[----:B------:R-:W-:Y:S05]  /*b5c0*/  EXIT ;  /* 0x000000000000794d */ /* 0x000fea0003800000 */
.L_x_2585:
        /* <DEDUP_REMOVED lines=9> */
.L_x_2592:
[----:B------:R-:W0:Y:S02]  /*b660*/  I2F.S16 R0, R5 ;  /* 0x0000000500007306 */ /* 0x000e240000101400 */
[----:B0-----:R-:W-:-:S05]  /*b670*/  F2FP.F16.F32.PACK_AB R0, RZ, R0 ;  /* 0x00000000ff00723e */ /* 0x001fca00000000ff */
[----:B------:R-:W-:Y:S01]  /*b680*/  STG.E.U16 desc[UR36][R16.64], R0 ;  /* 0x0000000010007986 */ /* 0x000fe2000c101524 */
[----:B------:R-:W-:Y:S05]  /*b690*/  EXIT ;  /* 0x000000000000794d */ /* 0x000fea0003800000 */
.L_x_2591:
        /* <DEDUP_REMOVED lines=10> */
.L_x_2594:
[----:B------:R-:W0:Y:S02]  /*b740*/  I2F.S16 R5, R5 ;  /* 0x0000000500057306 */ /* 0x000e240000101400 */
[----:B0-----:R-:W-:-:S04]  /*b750*/  F2FP.F16.F32.PACK_AB R3, RZ, R5 ;  /* 0x00000005ff03723e */ /* 0x001fc800000000ff */
[----:B------:R-:W-:-:S05]  /*b760*/  PRMT R3, R3, 0x5410, RZ ;  /* 0x0000541003037816 */ /* 0x000fca00000000ff */
[----:B------:R-:W-:Y:S01]  /*b770*/  STG.E desc[UR36][R16.64], R3 ;  /* 0x0000000310007986 */ /* 0x000fe2000c101924 */
[----:B------:R-:W-:Y:S05]  /*b780*/  EXIT ;  /* 0x000000000000794d */ /* 0x000fea0003800000 */
.L_x_2593:
[----:B------:R-:W0:Y:S02]  /*b790*/  I2F.F64.S16 R2, R5 ;  /* 0x0000000500027312 */ /* 0x000e240000101c00 */
[----:B0-----:R-:W-:Y:S01]  /*b7a0*/  STG.E.64 desc[UR36][R16.64], R2 ;  /* 0x0000000210007986 */ /* 0x001fe2000c101b24 */
[----:B------:R-:W-:Y:S05]  /*b7b0*/  EXIT ;  /* 0x000000000000794d */ /* 0x000fea0003800000 */
.L_x_2584:
        /* <DEDUP_REMOVED lines=10> */
.L_x_2597:
[----:B------:R-:W0:Y:S01]  /*b860*/  I2F.F64.S16 R4, R5 ;  /* 0x0000000500047312 */ /* 0x000e220000101c00 */
[----:B------:R-:W-:-:S05]  /*b870*/  CS2R R6, SRZ ;  /* 0x0000000000067805 */ /* 0x000fca000001ff00 */
[----:B0-----:R-:W-:Y:S01]  /*b880*/  STG.E.128 desc[UR36][R16.64], R4 ;  /* 0x0000000410007986 */ /* 0x001fe2000c101d24 */
[----:B------:R-:W-:Y:S05]  /*b890*/  EXIT ;  /* 0x000000000000794d */ /* 0x000fea0003800000 */
.L_x_2596:
        /* <DEDUP_REMOVED lines=21> */
.L_x_2601:
[----:B------:R-:W-:Y:S05]  /*b9f0*/  BSYNC B0 ;  /* 0x0000000000007941 */ /* 0x000fea0003800000 */
.L_x_2600:
[----:B------:R-:W-:-:S05]  /*ba00*/  LOP3.LUT R3, R0, R3, RZ, 0xfc, !PT ;  /* 0x0000000300037212 */ /* 0x000fca00078efcff */
[----:B------:R-:W-:Y:S01]  /*ba10*/  STG.E.U8 desc[UR36][R16.64], R3 ;  /* 0x0000000310007986 */ /* 0x000fe2000c101124 */
[----:B------:R-:W-:Y:S05]  /*ba20*/  EXIT ;  /* 0x000000000000794d */ /* 0x000fea0003800000 */
.L_x_2599:
        /* <DEDUP_REMOVED lines=13> */
.L_x_2603:
[----:B------:R-:W-:Y:S01]  /*bb00*/  IMAD.MOV.U32 R0, RZ, RZ, 0x7f ;  /* 0x0000007fff007424 */ /* 0x000fe200078e00ff */
[----:B------:R-:W-:-:S04]  /*bb10*/  ISETP.GT.U32.AND P0, PT, R2, 0x7f800000, PT ;  /* 0x7f8000000200780c */ /* 0x000fc80003f04070 */
[----:B------:R-:W-:-:S09]  /*bb20*/  SEL R0, R0, 0x7c, P0 ;  /* 0x0000007c00007807 */ /* 0x000fd20000000000 */
.L_x_2604:
[----:B------:R-:W-:Y:S05]  /*bb30*/  BSYNC B0 ;  /* 0x0000000000007941 */ /* 0x000fea0003800000 */
.L_x_2602:
[----:B------:R-:W-:-:S04]  /*bb40*/  LOP3.LUT R2, R5, 0x80000000, RZ, 0xc0, !PT ;  /* 0x8000000005027812 */ /* 0x000fc800078ec0ff */
[----:B------:R-:W-:-:S04]  /*bb50*/  SHF.R.U32.HI R3, RZ, 0x18, R2 ;  /* 0x00000018ff037819 */ /* 0x000fc80000011602 */
[----:B------:R-:W-:-:S05]  /*bb60*/  LOP3.LUT R3, R0, R3, RZ, 0xfc, !PT ;  /* 0x0000000300037212 */ /* 0x000fca00078efcff */
[----:B------:R-:W-:Y:S01]  /*bb70*/  STG.E.U8 desc[UR36][R16.64], R3 ;  /* 0x0000000310007986 */ /* 0x000fe2000c101124 */
[----:B------:R-:W-:Y:S05]  /*bb80*/  EXIT ;  /* 0x000000000000794d */ /* 0x000fea0003800000 */
.L_x_2598:
[----:B------:R-:W0:Y:S02]  /*bb90*/  I2F.S16 R0, R5 ;  /* 0x0000000500007306 */ /* 0x000e240000101400 */
[----:B0-----:R-:W-:-:S05]  /*bba0*/  F2FP.BF16.F32.PACK_AB R0, RZ, R0 ;  /* 0x00000000ff00723e */ /* 0x001fca00000010ff */
[----:B------:R-:W-:Y:S01]  /*bbb0*/  STG.E.U16 desc[UR36][R16.64], R0 ;  /* 0x0000000010007986 */ /* 0x000fe2000c101524 */
[----:B------:R-:W-:Y:S05]  /*bbc0*/  EXIT ;  /* 0x000000000000794d */ /* 0x000fea0003800000 */
.L_x_2595:
        /* <DEDUP_REMOVED lines=10> */
.L_x_2607:
        /* <DEDUP_REMOVED lines=17> */
.L_x_2610:
[----:B------:R-:W-:-:S04]  /*bd80*/  LOP3.LUT R2, R5, 0x80000000, RZ, 0xc0, !PT ;  /* 0x8000000005027812 */ /* 0x000fc800078ec0ff */
[----:B------:R-:W-:-:S04]  /*bd90*/  SHF.R.U32.HI R3, RZ, 0x18, R2 ;  /* 0x00000018ff037819 */ /* 0x000fc80000011602 */
[----:B------:R-:W-:-:S04]  /*bda0*/  LOP3.LUT R0, R0, R3, RZ, 0xfc, !PT ;  /* 0x0000000300007212 */ /* 0x000fc800078efcff */
[----:B------:R-:W-:-:S07]  /*bdb0*/  PRMT R8, R0, 0x7610, R8 ;  /* 0x0000761000087816 */ /* 0x000fce0000000008 */
.L_x_2609:
[----:B------:R-:W-:Y:S05]  /*bdc0*/  BSYNC B0 ;  /* 0x0000000000007941 */ /* 0x000fea0003800000 */
.L_x_2608:
[----:B------:R-:W-:Y:S01]  /*bdd0*/  STG.E.U8 desc[UR36][R16.64], R8 ;  /* 0x0000000810007986 */ /* 0x000fe2000c101124 */
[----:B------:R-:W-:Y:S05]  /*bde0*/  EXIT ;  /* 0x000000000000794d */ /* 0x000fea0003800000 */
.L_x_2606:
        /* <DEDUP_REMOVED lines=17> */
.L_x_2613:
[----:B------:R-:W-:-:S04]  /*bf00*/  LOP3.LUT R2, R5, 0x80000000, RZ, 0xc0, !PT ;  /* 0x8000000005027812 */ /* 0x000fc800078ec0ff */
[----:B------:R-:W-:-:S04]  /*bf10*/  SHF.R.U32.HI R3, RZ, 0x18, R2 ;  /* 0x00000018ff037819 */ /* 0x000fc80000011602 */
[----:B------:R-:W-:-:S04]  /*bf20*/  LOP3.LUT R0, R0, R3, RZ, 0xfc, !PT ;  /* 0x0000000300007212 */ /* 0x000fc800078efcff */
[----:B------:R-:W-:-:S07]  /*bf30*/  PRMT R8, R0, 0x7610, R8 ;  /* 0x0000761000087816 */ /* 0x000fce0000000008 */
.L_x_2612:
[----:B------:R-:W-:Y:S05]  /*bf40*/  BSYNC B0 ;  /* 0x0000000000007941 */ /* 0x000fea0003800000 */
.L_x_2611:
[----:B------:R-:W-:Y:S01]  /*bf50*/  STG.E.U8 desc[UR36][R16.64], R8 ;  /* 0x0000000810007986 */ /* 0x000fe2000c101124 */
[----:B------:R-:W-:Y:S05]  /*bf60*/  EXIT ;  /* 0x000000000000794d */ /* 0x000fea0003800000 */
.L_x_2605:
        /* <DEDUP_REMOVED lines=22> */
.L_x_2588:
        /* <DEDUP_REMOVED lines=16> */
.L_x_2616:
[----:B------:R-:W-:Y:S05]  /*c1d0*/  EXIT ;  /* 0x000000000000794d */ /* 0x000fea0003800000 */
.L_x_2615:
[----:B------:R-:W-:Y:S01]  /*c1e0*/  LOP3.LUT R2, R5, 0xffff, RZ, 0xc0, !PT ;  /* 0x0000ffff05027812 */ /* 0x000fe200078ec0ff */
[----:B------:R-:W-:-:S05]  /*c1f0*/  IMAD.MOV.U32 R3, RZ, RZ, RZ ;  /* 0x000000ffff037224 */ /* 0x000fca00078e00ff */
[----:B------:R-:W-:Y:S01]  /*c200*/  STG.E.64 desc[UR36][R16.64], R2 ;  /* 0x0000000210007986 */ /* 0x000fe2000c101b24 */
[----:B------:R-:W-:Y:S05]  /*c210*/  EXIT ;  /* 0x000000000000794d */ /* 0x000fea0003800000 */
.L_x_2614:
[----:B------:R-:W-:-:S05]  /*c220*/  LOP3.LUT R5, R5, 0xffff, RZ, 0xc0, !PT ;  /* 0x0000ffff05057812 */ /* 0x000fca00078ec0ff */
[----:B------:R-:W-:Y:S01]  /*c230*/  STG.E desc[UR36][R16.64], R5 ;  /* 0x0000000510007986 */ /* 0x000fe2000c101924 */
[----:B------:R-:W-:Y:S05]  /*c240*/  EXIT ;  /* 0x000000000000794d */ /* 0x000fea0003800000 */
.L_x_2617:
        /* <DEDUP_REMOVED lines=11> */
.L_x_23456:


//--------------------- .text._ZN2at6native27unrolled_elementwise_kernelIZZZNS0_19signbit_kernel_cudaERNS_18TensorIteratorBaseEENKUlvE_clEvENKUlvE3_clEvEUlsE_St5arrayIPcLm2EELi4E23TrivialOffsetCalculatorILi1EjESB_NS0_6memory12LoadWithCastILi1EEENSC_13StoreWithCastILi1EEEEEviT_T0_T2_T3_T4_T5_ --------------------------
	.section	.text._ZN2at6native27unrolled_elementwise_kernelIZZZNS0_19signbit_kernel_cudaERNS_18TensorIteratorBaseEENKUlvE_clEvENKUlvE3_clEvEUlsE_St5arrayIPcLm2EELi4E23TrivialOffsetCalculatorILi1EjESB_NS0_6memory12LoadWithCastILi1EEENSC_13StoreWithCastILi1EEEEEviT_T0_T2_T3_T4_T5_,"ax",@progbits
	.align	128
        .global         _ZN2at6native27unrolled_elementwise_kernelIZZZNS0_19signbit_kernel_cudaERNS_18TensorIteratorBaseEENKUlvE_clEvENKUlvE3_clEvEUlsE_St5arrayIPcLm2EELi4E23TrivialOffsetCalculatorILi1EjESB_NS0_6memory12LoadWithCastILi1EEENSC_13StoreWithCastILi1EEEEEviT_T0_T2_T3_T4_T5_
        .type           _ZN2at6native27unrolled_elementwise_kernelIZZZNS0_19signbit_kernel_cudaERNS_18TensorIteratorBaseEENKUlvE_clEvENKUlvE3_clEvEUlsE_St5arrayIPcLm2EELi4E23TrivialOffsetCalculatorILi1EjESB_NS0_6memory12LoadWithCastILi1EEENSC_13StoreWithCastILi1EEEEEviT_T0_T2_T3_T4_T5_,@function
        .size           _ZN2at6native27unrolled_elementwise_kernelIZZZNS0_19signbit_kernel_cudaERNS_18TensorIteratorBaseEENKUlvE_clEvENKUlvE3_clEvEUlsE_St5arrayIPcLm2EELi4E23TrivialOffsetCalculatorILi1EjESB_NS0_6memory12LoadWithCastILi1EEENSC_13StoreWithCastILi1EEEEEviT_T0_T2_T3_T4_T5_,(.L_x_23457 - _ZN2at6native27unrolled_elementwise_kernelIZZZNS0_19signbit_kernel_cudaERNS_18TensorIteratorBaseEENKUlvE_clEvENKUlvE3_clEvEUlsE_St5arrayIPcLm2EELi4E23TrivialOffsetCalculatorILi1EjESB_NS0_6memory12LoadWithCastILi1EEENSC_13StoreWithCastILi1EEEEEviT_T0_T2_T3_T4_T5_)
        .other          _ZN2at6native27unrolled_elementwise_kernelIZZZNS0_19signbit_kernel_cudaERNS_18TensorIteratorBaseEENKUlvE_clEvENKUlvE3_clEvEUlsE_St5arrayIPcLm2EELi4E23TrivialOffsetCalculatorILi1EjESB_NS0_6memory12LoadWithCastILi1EEENSC_13StoreWithCastILi1EEEEEviT_T0_T2_T3_T4_T5_,@"STO_CUDA_ENTRY STV_DEFAULT"
_ZN2at6native27unrolled_elementwise_kernelIZZZNS0_19signbit_kernel_cudaERNS_18TensorIteratorBaseEENKUlvE_clEvENKUlvE3_clEvEUlsE_St5arrayIPcLm2EELi4E23TrivialOffsetCalculatorILi1EjESB_NS0_6memory12LoadWithCastILi1EEENSC_13StoreWithCastILi1EEEEEviT_T0_T2_T3_T4_T5_:
.text._ZN2at6native27unrolled_elementwise_kernelIZZZNS0_19signbit_kernel_cudaERNS_18TensorIteratorBaseEENKUlvE_clEvENKUlvE3_clEvEUlsE_St5arrayIPcLm2EELi4E23TrivialOffsetCalculatorILi1EjESB_NS0_6memory12LoadWithCastILi1EEENSC_13StoreWithCastILi1EEEEEviT_T0_T2_T3_T4_T5_:
        /* <DEDUP_REMOVED lines=31> */
.L_x_2623:
[----:B------:R3:W5:Y:S01]  /*01f0*/  LDG.E.U8 R24, desc[UR36][R2.64] ;  /* 0x0000002402187981 */ /* 0x000762000c1e1100 */
[----:B------:R-:W-:Y:S05]  /*0200*/  BRA `(.L_x_2625) ;  /* 0x0000000c00587947 */ /* 0x000fea0003800000 */
.L_x_2622:
        /* <DEDUP_REMOVED lines=8> */
.L_x_2627:
[----:B------:R1:W5:Y:S01]  /*0290*/  LDG.E.U16 R24, desc[UR36][R2.64] ;  /* 0x0000002402187981 */ /* 0x000362000c1e1500 */
[----:B------:R-:W-:Y:S05]  /*02a0*/  BRA `(.L_x_2625) ;  /* 0x0000000c00307947 */ /* 0x000fea0003800000 */
.L_x_2626:
[----:B------:R2:W5:Y:S01]  /*02b0*/  LDG.E.U16 R24, desc[UR36][R2.64] ;  /* 0x0000002402187981 */ /* 0x000562000c1e1500 */
[----:B------:R-:W-:Y:S05]  /*02c0*/  BRA `(.L_x_2625) ;  /* 0x0000000c00287947 */ /* 0x000fea0003800000 */
.L_x_2621:
        /* <DEDUP_REMOVED lines=9> */
.L_x_2629:
[----:B------:R-:W2:Y:S02]  /*0360*/  LDG.E.U16 R0, desc[UR36][R2.64] ;  /* 0x0000002402007981 */ /* 0x000ea4000c1e1500 */
[----:B--2---:R-:W-:-:S06]  /*0370*/  HADD2.F32 R0, -RZ, R0.H0_H0 ;  /* 0x20000000ff007230 */ /* 0x004fcc0000004100 */
[----:B------:R-:W0:Y:S02]  /*0380*/  F2I.FTZ.TRUNC.NTZ R0, R0 ;  /* 0x0000000000007305 */ /* 0x000e24000021f100 */
[----:B0-----:R-:W-:Y:S01]  /*0390*/  PRMT R24, R0, 0x7610, R24 ;  /* 0x0000761000187816 */ /* 0x001fe20000000018 */
[----:B------:R-:W-:Y:S06]  /*03a0*/  BRA `(.L_x_2625) ;  /* 0x0000000800f07947 */ /* 0x000fec0003800000 */
.L_x_2628:
        /* <DEDUP_REMOVED lines=9> */
.L_x_2631:
[----:B------:R-:W2:Y:S02]  /*0440*/  LDG.E.U16 R2, desc[UR36][R2.64] ;  /* 0x0000002402027981 */ /* 0x000ea4000c1e1500 */
[----:B--2---:R-:W-:-:S06]  /*0450*/  HADD2.F32 R0, -RZ, R2.H0_H0 ;  /* 0x20000002ff007230 */ /* 0x004fcc0000004100 */
[----:B------:R-:W0:Y:S02]  /*0460*/  F2I.FTZ.TRUNC.NTZ R0, R0 ;  /* 0x0000000000007305 */ /* 0x000e24000021f100 */
[----:B0-----:R-:W-:Y:S01]  /*0470*/  PRMT R24, R0, 0x7610, R24 ;  /* 0x0000761000187816 */ /* 0x001fe20000000018 */
[----:B------:R-:W-:Y:S06]  /*0480*/  BRA `(.L_x_2625) ;  /* 0x0000000800b87947 */ /* 0x000fec0003800000 */
.L_x_2630:
[----:B------:R-:W2:Y:S02]  /*0490*/  LDG.E.64 R2, desc[UR36][R2.64] ;  /* 0x0000002402027981 */ /* 0x000ea4000c1e1b00 */
[----:B--2---:R0:W1:Y:S01]  /*04a0*/  F2I.F64.TRUNC R24, R2 ;  /* 0x0000000200187311 */ /* 0x004062000030d100 */
[----:B------:R-:W-:Y:S05]  /*04b0*/  BRA `(.L_x_2625) ;  /* 0x0000000800ac7947 */ /* 0x000fea0003800000 */
.L_x_2620:
        /* <DEDUP_REMOVED lines=12> */
.L_x_2634:
[----:B------:R-:W2:Y:S02]  /*0580*/  LDG.E.64 R2, desc[UR36][R2.64] ;  /* 0x0000002402027981 */ /* 0x000ea4000c1e1b00 */
[----:B--2---:R0:W1:Y:S01]  /*0590*/  F2I.F64.TRUNC R24, R2 ;  /* 0x0000000200187311 */ /* 0x004062000030d100 */
[----:B------:R-:W-:Y:S05]  /*05a0*/  BRA `(.L_x_2625) ;  /* 0x0000000800707947 */ /* 0x000fea0003800000 */
.L_x_2633:
        /* <DEDUP_REMOVED lines=28> */
.L_x_2636:
[----:B------:R-:W2:Y:S02]  /*0770*/  LDG.E.U8 R3, desc[UR36][R2.64] ;  /* 0x0000002402037981 */ /* 0x000ea4000c1e1100 */
[----:B--2---:R-:W-:-:S05]  /*0780*/  IMAD.SHL.U32 R0, R3, 0x2000000, RZ ;  /* 0x0200000003007824 */ /* 0x004fca00078e00ff */
[----:B------:R-:W-:-:S13]  /*0790*/  ISETP.GE.U32.AND P0, PT, R0, 0x8000000, PT ;  /* 0x080000000000780c */ /* 0x000fda0003f06070 */
[C---:B------:R-:W-:Y:S02]  /*07a0*/  @P0 IMAD.SHL.U32 R4, R3.reuse, 0x200000, RZ ;  /* 0x0020000003040824 */ /* 0x040fe400078e00ff */
[C---:B------:R-:W-:Y:S02]  /*07b0*/  @!P0 IMAD.SHL.U32 R0, R3.reuse, 0x100, RZ ;  /* 0x0000010003008824 */ /* 0x040fe400078e00ff */
[----:B------:R-:W-:Y:S01]  /*07c0*/  IMAD.SHL.U32 R3, R3, 0x1000000, RZ ;  /* 0x0100000003037824 */ /* 0x000fe200078e00ff */
[----:B------:R-:W-:Y:S02]  /*07d0*/  @P0 LOP3.LUT R4, R4, 0xfe00000, RZ, 0xc0, !PT ;  /* 0x0fe0000004040812 */ /* 0x000fe400078ec0ff */
        /* <DEDUP_REMOVED lines=9> */
.L_x_2635:
[----:B------:R-:W2:Y:S02]  /*0870*/  LDG.E.U16 R0, desc[UR36][R2.64] ;  /* 0x0000002402007981 */ /* 0x000ea4000c1e1500 */
[----:B--2---:R-:W-:-:S06]  /*0880*/  IMAD.U32 R0, R0, 0x10000, RZ ;  /* 0x0001000000007824 */ /* 0x004fcc00078e00ff */
[----:B------:R-:W0:Y:S02]  /*0890*/  F2I.FTZ.TRUNC.NTZ R0, R0 ;  /* 0x0000000000007305 */ /* 0x000e24000021f100 */
[----:B0-----:R-:W-:Y:S01]  /*08a0*/  PRMT R24, R0, 0x7610, R24 ;  /* 0x0000761000187816 */ /* 0x001fe20000000018 */
[----:B------:R-:W-:Y:S06]  /*08b0*/  BRA `(.L_x_2625) ;  /* 0x0000000400ac7947 */ /* 0x000fec0003800000 */
.L_x_2632:
        /* <DEDUP_REMOVED lines=10> */
.L_x_2639:
        /* <DEDUP_REMOVED lines=21> */
.L_x_2643:
[----:B------:R-:W-:Y:S05]  /*0ab0*/  BSYNC B1 ;  /* 0x0000000000017941 */ /* 0x000fea0003800000 */
.L_x_2642:
[----:B------:R-:W-:Y:S01]  /*0ac0*/  LEA R3, R0, 0x3b800000, 0x17 ;  /* 0x3b80000000037811 */ /* 0x000fe200078eb8ff */
[----:B------:R-:W-:-:S05]  /*0ad0*/  IMAD.SHL.U32 R0, R2, 0x100000, RZ ;  /* 0x0010000002007824 */ /* 0x000fca00078e00ff */
[----:B------:R-:W-:-:S07]  /*0ae0*/  LOP3.LUT R0, R3, R0, R4, 0xfe, !PT ;  /* 0x0000000003007212 */ /* 0x000fce00078efe04 */
.L_x_2641:
[----:B------:R-:W-:Y:S05]  /*0af0*/  BSYNC B0 ;  /* 0x0000000000007941 */ /* 0x000fea0003800000 */
.L_x_2640:
[----:B------:R-:W0:Y:S02]  /*0b00*/  F2I.FTZ.TRUNC.NTZ R0, R0 ;  /* 0x0000000000007305 */ /* 0x000e24000021f100 */
[----:B0-----:R-:W-:Y:S01]  /*0b10*/  PRMT R24, R0, 0x7610, R24 ;  /* 0x0000761000187816 */ /* 0x001fe20000000018 */
[----:B------:R-:W-:Y:S06]  /*0b20*/  BRA `(.L_x_2625) ;  /* 0x0000000400107947 */ /* 0x000fec0003800000 */
.L_x_2638:
        /* <DEDUP_REMOVED lines=21> */
.L_x_2647:
[----:B------:R-:W-:Y:S05]  /*0c80*/  BSYNC B1 ;  /* 0x0000000000017941 */ /* 0x000fea0003800000 */
.L_x_2646:
[----:B------:R-:W-:Y:S01]  /*0c90*/  LEA R3, R0, 0x37800000, 0x17 ;  /* 0x3780000000037811 */ /* 0x000fe200078eb8ff */
[----:B------:R-:W-:-:S05]  /*0ca0*/  IMAD.SHL.U32 R0, R2, 0x200000, RZ ;  /* 0x0020000002007824 */ /* 0x000fca00078e00ff */
[----:B------:R-:W-:-:S07]  /*0cb0*/  LOP3.LUT R0, R3, R0, R4, 0xfe, !PT ;  /* 0x0000000003007212 */ /* 0x000fce00078efe04 */
.L_x_2645:
[----:B------:R-:W-:Y:S05]  /*0cc0*/  BSYNC B0 ;  /* 0x0000000000007941 */ /* 0x000fea0003800000 */
.L_x_2644:
[----:B------:R-:W0:Y:S02]  /*0cd0*/  F2I.FTZ.TRUNC.NTZ R0, R0 ;  /* 0x0000000000007305 */ /* 0x000e24000021f100 */
[----:B0-----:R-:W-:Y:S01]  /*0ce0*/  PRMT R24, R0, 0x7610, R24 ;  /* 0x0000761000187816 */ /* 0x001fe20000000018 */
[----:B------:R-:W-:Y:S06]  /*0cf0*/  BRA `(.L_x_2625) ;  /* 0x00000000009c7947 */ /* 0x000fec0003800000 */
.L_x_2637:
        /* <DEDUP_REMOVED lines=14> */
.L_x_2651:
[----:B------:R-:W-:Y:S05]  /*0de0*/  BSYNC B0 ;  /* 0x0000000000007941 */ /* 0x000fea0003800000 */
.L_x_2650:
[----:B------:R-:W0:Y:S02]  /*0df0*/  F2I.FTZ.TRUNC.NTZ R0, R0 ;  /* 0x0000000000007305 */ /* 0x000e24000021f100 */
[----:B0-----:R-:W-:Y:S01]  /*0e00*/  PRMT R24, R0, 0x7610, R24 ;  /* 0x0000761000187816 */ /* 0x001fe20000000018 */
[----:B------:R-:W-:Y:S06]  /*0e10*/  BRA `(.L_x_2625) ;  /* 0x0000000000547947 */ /* 0x000fec0003800000 */
.L_x_2624:
        /* <DEDUP_REMOVED lines=16> */
.L_x_2652:
[----:B------:R-:W-:Y:S01]  /*0f20*/  PRMT R24, RZ, 0x7610, R24 ;  /* 0x00007610ff187816 */ /* 0x000fe20000000018 */
[----:B------:R-:W-:Y:S06]  /*0f30*/  BRA `(.L_x_2625) ;  /* 0x00000000000c7947 */ /* 0x000fec0003800000 */
.L_x_2649:
[----:B------:R0:W5:Y:S01]  /*0f40*/  LDG.E.U16 R24, desc[UR36][R2.64] ;  /* 0x0000002402187981 */ /* 0x000162000c1e1500 */
[----:B------:R-:W-:Y:S05]  /*0f50*/  BRA `(.L_x_2625) ;  /* 0x0000000000047947 */ /* 0x000fea0003800000 */
.L_x_2648:
[----:B------:R0:W5:Y:S02]  /*0f60*/  LDG.E.U16 R24, desc[UR36][R2.64] ;  /* 0x0000002402187981 */ /* 0x000164000c1e1500 */
.L_x_2625:
[----:B------:R-:W2:Y:S02]  /*0f70*/  S2R R19, SR_TID.X ;  /* 0x0000000000137919 */ /* 0x000ea40000002100 */
[----:B--2---:R-:W-:-:S07]  /*0f80*/  VIADD R19, R19, 0x80 ;  /* 0x0000008013137836 */ /* 0x004fce0000000000 */
.L_x_2619:
[----:B------:R-:W-:Y:S05]  /*0f90*/  BSYNC B6 ;  /* 0x0000000000067941 */ /* 0x000fea0003800000 */
.L_x_2618:
[----:B------:R-:W-:Y:S01]  /*0fa0*/  ISETP.GE.AND P0, PT, R19, R22, PT ;  /* 0x000000161300720c */ /* 0x000fe20003f06270 */
[----:B------:R-:W-:-:S12]  /*0fb0*/  BSSY B6, `(.L_x_2653) ;  /* 0x00000ee000067945 */ /* 0x000fd80003800000 */
[----:B------:R-:W-:Y:S05]  /*0fc0*/  @P0 BRA `(.L_x_2654) ;  /* 0x0000000c00b00947 */ /* 0x000fea0003800000 */
[----:B01-34-:R-:W0:Y:S01]  /*0fd0*/  LDC.64 R2, c[0x0][0x220] ;  /* 0x00008800ff027b82 */ /* 0x01be220000000a00 */
        /* <DEDUP_REMOVED lines=19> */
.L_x_2658:
[----:B------:R0:W5:Y:S01]  /*1110*/  LDG.E.U8 R17, desc[UR36][R2.64] ;  /* 0x0000002402117981 */ /* 0x000162000c1e1100 */
[----:B------:R-:W-:Y:S05]  /*1120*/  BRA `(.L_x_2660) ;  /* 0x0000000c00547947 */ /* 0x000fea0003800000 */
.L_x_2657:
        /* <DEDUP_REMOVED lines=8> */
.L_x_2662:
[----:B------:R0:W5:Y:S01]  /*11b0*/  LDG.E.U16 R17, desc[UR36][R2.64] ;  /* 0x0000002402117981 */ /* 0x000162000c1e1500 */
[----:B------:R-:W-:Y:S05]  /*11c0*/  BRA `(.L_x_2660) ;  /* 0x0000000c002c7947 */ /* 0x000fea0003800000 */
.L_x_2661:
[----:B------:R0:W5:Y:S01]  /*11d0*/  LDG.E.U16 R17, desc[UR36][R2.64] ;  /* 0x0000002402117981 */ /* 0x000162000c1e1500 */
[----:B------:R-:W-:Y:S05]  /*11e0*/  BRA `(.L_x_2660) ;  /* 0x0000000c00247947 */ /* 0x000fea0003800000 */
.L_x_2656:
        /* <DEDUP_REMOVED lines=9> */
.L_x_2664:
[----:B------:R-:W2:Y:S02]  /*1280*/  LDG.E.U16 R0, desc[UR36][R2.64] ;  /* 0x0000002402007981 */ /* 0x000ea4000c1e1500 */
[----:B--2---:R-:W-:-:S06]  /*1290*/  HADD2.F32 R0, -RZ, R0.H0_H0 ;  /* 0x20000000ff007230 */ /* 0x004fcc0000004100 */
[----:B------:R-:W0:Y:S02]  /*12a0*/  F2I.FTZ.TRUNC.NTZ R0, R0 ;  /* 0x0000000000007305 */ /* 0x000e24000021f100 */
[----:B0-----:R-:W-:Y:S01]  /*12b0*/  PRMT R17, R0, 0x7610, R17 ;  /* 0x0000761000117816 */ /* 0x001fe20000000011 */
[----:B------:R-:W-:Y:S06]  /*12c0*/  BRA `(.L_x_2660) ;  /* 0x0000000800ec7947 */ /* 0x000fec0003800000 */
.L_x_2663:
        /* <DEDUP_REMOVED lines=9> */
.L_x_2666:
[----:B------:R-:W2:Y:S02]  /*1360*/  LDG.E.U16 R2, desc[UR36][R2.64] ;  /* 0x0000002402027981 */ /* 0x000ea4000c1e1500 */
[----:B--2---:R-:W-:-:S06]  /*1370*/  HADD2.F32 R0, -RZ, R2.H0_H0 ;  /* 0x20000002ff007230 */ /* 0x004fcc0000004100 */
[----:B------:R-:W0:Y:S02]  /*1380*/  F2I.FTZ.TRUNC.NTZ R0, R0 ;  /* 0x0000000000007305 */ /* 0x000e24000021f100 */
[----:B0-----:R-:W-:Y:S01]  /*1390*/  PRMT R17, R0, 0x7610, R17 ;  /* 0x0000761000117816 */ /* 0x001fe20000000011 */
[----:B------:R-:W-:Y:S06]  /*13a0*/  BRA `(.L_x_2660) ;  /* 0x0000000800b47947 */ /* 0x000fec0003800000 */
.L_x_2665:
[----:B------:R-:W2:Y:S02]  /*13b0*/  LDG.E.64 R2, desc[UR36][R2.64] ;  /* 0x0000002402027981 */ /* 0x000ea4000c1e1b00 */
[----:B--2---:R0:W1:Y:S01]  /*13c0*/  F2I.F64.TRUNC R17, R2 ;  /* 0x0000000200117311 */ /* 0x004062000030d100 */
[----:B------:R-:W-:Y:S05]  /*13d0*/  BRA `(.L_x_2660) ;  /* 0x0000000800a87947 */ /* 0x000fea0003800000 */
.L_x_2655:
        /* <DEDUP_REMOVED lines=12> */
.L_x_2669:
[----:B------:R-:W2:Y:S02]  /*14a0*/  LDG.E.64 R2, desc[UR36][R2.64] ;  /* 0x0000002402027981 */ /* 0x000ea4000c1e1b00 */
[----:B--2---:R0:W1:Y:S01]  /*14b0*/  F2I.F64.TRUNC R17, R2 ;  /* 0x0000000200117311 */ /* 0x004062000030d100 */
[----:B------:R-:W-:Y:S05]  /*14c0*/  BRA `(.L_x_2660) ;  /* 0x00000008006c7947 */ /* 0x000fea0003800000 */
.L_x_2668:
        /* <DEDUP_REMOVED lines=28> */
.L_x_2671:
        /* <DEDUP_REMOVED lines=15> */
.L_x_2670:
[----:B------:R-:W2:Y:S02]  /*1780*/  LDG.E.U16 R0, desc[UR36][R2.64] ;  /* 0x0000002402007981 */ /* 0x000ea4000c1e1500 */
[----:B--2---:R-:W-:-:S06]  /*1790*/  IMAD.U32 R0, R0, 0x10000, RZ ;  /* 0x0001000000007824 */ /* 0x004fcc00078e00ff */
[----:B------:R-:W0:Y:S02]  /*17a0*/  F2I.FTZ.TRUNC.NTZ R0, R0 ;  /* 0x0000000000007305 */ /* 0x000e24000021f100 */
[----:B0-----:R-:W-:Y:S01]  /*17b0*/  PRMT R17, R0, 0x7610, R17 ;  /* 0x0000761000117816 */ /* 0x001fe20000000011 */
[----:B------:R-:W-:Y:S06]  /*17c0*/  BRA `(.L_x_2660) ;  /* 0x0000000400ac7947 */ /* 0x000fec0003800000 */
.L_x_2667:
        /* <DEDUP_REMOVED lines=10> */
.L_x_2674:
        /* <DEDUP_REMOVED lines=21> */
.L_x_2678:
[----:B------:R-:W-:Y:S05]  /*19c0*/  BSYNC B1 ;  /* 0x0000000000017941 */ /* 0x000fea0003800000 */
.L_x_2677:
[----:B------:R-:W-:Y:S01]  /*19d0*/  LEA R3, R0, 0x3b800000, 0x17 ;  /* 0x3b80000000037811 */ /* 0x000fe200078eb8ff */
[----:B------:R-:W-:-:S05]  /*19e0*/  IMAD.SHL.U32 R0, R2, 0x100000, RZ ;  /* 0x0010000002007824 */ /* 0x000fca00078e00ff */
[----:B------:R-:W-:-:S07]  /*19f0*/  LOP3.LUT R0, R3, R0, R4, 0xfe, !PT ;  /* 0x0000000003007212 */ /* 0x000fce00078efe04 */
.L_x_2676:
[----:B------:R-:W-:Y:S05]  /*1a00*/  BSYNC B0 ;  /* 0x0000000000007941 */ /* 0x000fea0003800000 */
.L_x_2675:
[----:B------:R-:W0:Y:S02]  /*1a10*/  F2I.FTZ.TRUNC.NTZ R0, R0 ;  /* 0x0000000000007305 */ /* 0x000e24000021f100 */
[----:B0-----:R-:W-:Y:S01]  /*1a20*/  PRMT R17, R0, 0x7610, R17 ;  /* 0x0000761000117816 */ /* 0x001fe20000000011 */
[----:B------:R-:W-:Y:S06]  /*1a30*/  BRA `(.L_x_2660) ;  /* 0x0000000400107947 */ /* 0x000fec0003800000 */
.L_x_2673:
        /* <DEDUP_REMOVED lines=21> */
.L_x_2682:
[----:B------:R-:W-:Y:S05]  /*1b90*/  BSYNC B1 ;  /* 0x0000000000017941 */ /* 0x000fea0003800000 */
.L_x_2681:
[----:B------:R-:W-:Y:S01]  /*1ba0*/  LEA R3, R0, 0x37800000, 0x17 ;  /* 0x3780000000037811 */ /* 0x000fe200078eb8ff */
[----:B------:R-:W-:-:S05]  /*1bb0*/  IMAD.SHL.U32 R0, R2, 0x200000, RZ ;  /* 0x0020000002007824 */ /* 0x000fca00078e00ff */
[----:B------:R-:W-:-:S07]  /*1bc0*/  LOP3.LUT R0, R3, R0, R4, 0xfe, !PT ;  /* 0x0000000003007212 */ /* 0x000fce00078efe04 */
.L_x_2680:
[----:B------:R-:W-:Y:S05]  /*1bd0*/  BSYNC B0 ;  /* 0x0000000000007941 */ /* 0x000fea0003800000 */
.L_x_2679:
[----:B------:R-:W0:Y:S02]  /*1be0*/  F2I.FTZ.TRUNC.NTZ R0, R0 ;  /* 0x0000000000007305 */ /* 0x000e24000021f100 */
[----:B0-----:R-:W-:Y:S01]  /*1bf0*/  PRMT R17, R0, 0x7610, R17 ;  /* 0x0000761000117816 */ /* 0x001fe20000000011 */
[----:B------:R-:W-:Y:S06]  /*1c00*/  BRA `(.L_x_2660) ;  /* 0x00000000009c7947 */ /* 0x000fec0003800000 */
.L_x_2672:
        /* <DEDUP_REMOVED lines=14> */
.L_x_2686:
[----:B------:R-:W-:Y:S05]  /*1cf0*/  BSYNC B0 ;  /* 0x0000000000007941 */ /* 0x000fea0003800000 */
.L_x_2685:
[----:B------:R-:W0:Y:S02]  /*1d00*/  F2I.FTZ.TRUNC.NTZ R0, R0 ;  /* 0x0000000000007305 */ /* 0x000e24000021f100 */
[----:B0-----:R-:W-:Y:S01]  /*1d10*/  PRMT R17, R0, 0x7610, R17 ;  /* 0x0000761000117816 */ /* 0x001fe20000000011 */
[----:B------:R-:W-:Y:S06]  /*1d20*/  BRA `(.L_x_2660) ;  /* 0x0000000000547947 */ /* 0x000fec0003800000 */
.L_x_2659:
        /* <DEDUP_REMOVED lines=16> */
.L_x_2687:
[----:B------:R-:W-:Y:S01]  /*1e30*/  PRMT R17, RZ, 0x7610, R17 ;  /* 0x00007610ff117816 */ /* 0x000fe20000000011 */
[----:B------:R-:W-:Y:S06]  /*1e40*/  BRA `(.L_x_2660) ;  /* 0x00000000000c7947 */ /* 0x000fec0003800000 */
.L_x_2684:
[----:B------:R3:W5:Y:S01]  /*1e50*/  LDG.E.U16 R17, desc[UR36][R2.64] ;  /* 0x0000002402117981 */ /* 0x000762000c1e1500 */
[----:B------:R-:W-:Y:S05]  /*1e60*/  BRA `(.L_x_2660) ;  /* 0x0000000000047947 */ /* 0x000fea0003800000 */
.L_x_2683:
[----:B------:R2:W5:Y:S02]  /*1e70*/  LDG.E.U16 R17, desc[UR36][R2.64] ;  /* 0x0000002402117981 */ /* 0x000564000c1e1500 */
.L_x_2660:
[----:B------:R-:W-:-:S07]  /*1e80*/  VIADD R19, R19, 0x80 ;  /* 0x0000008013137836 */ /* 0x000fce0000000000 */
.L_x_2654:
[----:B------:R-:W-:Y:S05]  /*1e90*/  BSYNC B6 ;  /* 0x0000000000067941 */ /* 0x000fea0003800000 */
.L_x_2653:
[----:B------:R-:W-:Y:S01]  /*1ea0*/  ISETP.GE.AND P0, PT, R19, R22, PT ;  /* 0x000000161300720c */ /* 0x000fe20003f06270 */
[----:B------:R-:W-:Y:S01]  /*1eb0*/  BSSY B6, `(.L_x_2688) ;  /* 0x00000f0000067945 */ /* 0x000fe20003800000 */
[----:B------:R-:W-:Y:S02]  /*1ec0*/  PRMT R16, RZ, 0x7610, R16 ;  /* 0x00007610ff107816 */ /* 0x000fe40000000010 */
[----:B------:R-:W-:-:S09]  /*1ed0*/  PRMT R18, RZ, 0x7610, R18 ;  /* 0x00007610ff127816 */ /* 0x000fd20000000012 */
        /* <DEDUP_REMOVED lines=21> */
.L_x_2693:
[----:B------:R0:W5:Y:S01]  /*2030*/  LDG.E.U8 R18, desc[UR36][R2.64] ;  /* 0x0000002402127981 */ /* 0x000162000c1e1100 */
[----:B------:R-:W-:Y:S05]  /*2040*/  BRA `(.L_x_2695) ;  /* 0x0000000c00547947 */ /* 0x000fea0003800000 */
.L_x_2692:
        /* <DEDUP_REMOVED lines=8> */
.L_x_2697:
[----:B------:R0:W5:Y:S01]  /*20d0*/  LDG.E.U16 R18, desc[UR36][R2.64] ;  /* 0x0000002402127981 */ /* 0x000162000c1e1500 */
[----:B------:R-:W-:Y:S05]  /*20e0*/  BRA `(.L_x_2695) ;  /* 0x0000000c002c7947 */ /* 0x000fea0003800000 */
.L_x_2696:
[----:B------:R0:W5:Y:S01]  /*20f0*/  LDG.E.U16 R18, desc[UR36][R2.64] ;  /* 0x0000002402127981 */ /* 0x000162000c1e1500 */
[----:B------:R-:W-:Y:S05]  /*2100*/  BRA `(.L_x_2695) ;  /* 0x0000000c00247947 */ /* 0x000fea0003800000 */
.L_x_2691:
        /* <DEDUP_REMOVED lines=9> */
.L_x_2699:
[----:B------:R-:W2:Y:S02]  /*21a0*/  LDG.E.U16 R0, desc[UR36][R2.64] ;  /* 0x0000002402007981 */ /* 0x000ea4000c1e1500 */
[----:B--2---:R-:W-:-:S06]  /*21b0*/  HADD2.F32 R0, -RZ, R0.H0_H0 ;  /* 0x20000000ff007230 */ /* 0x004fcc0000004100 */
[----:B------:R-:W0:Y:S02]  /*21c0*/  F2I.FTZ.TRUNC.NTZ R0, R0 ;  /* 0x0000000000007305 */ /* 0x000e24000021f100 */
[----:B0-----:R-:W-:Y:S01]  /*21d0*/  PRMT R18, R0, 0x7610, R18 ;  /* 0x0000761000127816 */ /* 0x001fe20000000012 */
[----:B------:R-:W-:Y:S06]  /*21e0*/  BRA `(.L_x_2695) ;  /* 0x0000000800ec7947 */ /* 0x000fec0003800000 */
.L_x_2698:
        /* <DEDUP_REMOVED lines=9> */
.L_x_2701:
[----:B------:R-:W2:Y:S02]  /*2280*/  LDG.E.U16 R2, desc[UR36][R2.64] ;  /* 0x0000002402027981 */ /* 0x000ea4000c1e1500 */
[----:B--2---:R-:W-:-:S06]  /*2290*/  HADD2.F32 R0, -RZ, R2.H0_H0 ;  /* 0x20000002ff007230 */ /* 0x004fcc0000004100 */
[----:B------:R-:W0:Y:S02]  /*22a0*/  F2I.FTZ.TRUNC.NTZ R0, R0 ;  /* 0x0000000000007305 */ /* 0x000e24000021f100 */
[----:B0-----:R-:W-:Y:S01]  /*22b0*/  PRMT R18, R0, 0x7610, R18 ;  /* 0x0000761000127816 */ /* 0x001fe20000000012 */
[----:B------:R-:W-:Y:S06]  /*22c0*/  BRA `(.L_x_2695) ;  /* 0x0000000800b47947 */ /* 0x000fec0003800000 */
.L_x_2700:
[----:B------:R-:W2:Y:S02]  /*22d0*/  LDG.E.64 R2, desc[UR36][R2.64] ;  /* 0x0000002402027981 */ /* 0x000ea4000c1e1b00 */
[----:B--2---:R0:W1:Y:S01]  /*22e0*/  F2I.F64.TRUNC R18, R2 ;  /* 0x0000000200127311 */ /* 0x004062000030d100 */
[----:B------:R-:W-:Y:S05]  /*22f0*/  BRA `(.L_x_2695) ;  /* 0x0000000800a87947 */ /* 0x000fea0003800000 */
.L_x_2690:
        /* <DEDUP_REMOVED lines=12> */
.L_x_2704:
[----:B------:R-:W2:Y:S02]  /*23c0*/  LDG.E.64 R2, desc[UR36][R2.64] ;  /* 0x0000002402027981 */ /* 0x000ea4000c1e1b00 */
[----:B--2---:R3:W4:Y:S01]  /*23d0*/  F2I.F64.TRUNC R18, R2 ;  /* 0x0000000200127311 */ /* 0x004722000030d100 */
[----:B------:R-:W-:Y:S05]  /*23e0*/  BRA `(.L_x_2695) ;  /* 0x00000008006c7947 */ /* 0x000fea0003800000 */
.L_x_2703:
        /* <DEDUP_REMOVED lines=28> */
.L_x_2706:
        /* <DEDUP_REMOVED lines=15> */
.L_x_2705:
[----:B------:R-:W2:Y:S02]  /*26a0*/  LDG.E.U16 R0, desc[UR36][R2.64] ;  /* 0x0000002402007981 */ /* 0x000ea4000c1e1500 */
[----:B--2---:R-:W-:-:S06]  /*26b0*/  IMAD.U32 R0, R0, 0x10000, RZ ;  /* 0x0001000000007824 */ /* 0x004fcc00078e00ff */
[----:B------:R-:W0:Y:S02]  /*26c0*/  F2I.FTZ.TRUNC.NTZ R0, R0 ;  /* 0x0000000000007305 */ /* 0x000e24000021f100 */
[----:B0-----:R-:W-:Y:S01]  /*26d0*/  PRMT R18, R0, 0x7610, R18 ;  /* 0x0000761000127816 */ /* 0x001fe20000000012 */
[----:B------:R-:W-:Y:S06]  /*26e0*/  BRA `(.L_x_2695) ;  /* 0x0000000400ac7947 */ /* 0x000fec0003800000 */
.L_x_2702:
        /* <DEDUP_REMOVED lines=10> */
.L_x_2709:
        /* <DEDUP_REMOVED lines=21> */
.L_x_2713:
[----:B------:R-:W-:Y:S05]  /*28e0*/  BSYNC B1 ;  /* 0x0000000000017941 */ /* 0x000fea0003800000 */
.L_x_2712:
[----:B------:R-:W-:Y:S01]  /*28f0*/  LEA R3, R0, 0x3b800000, 0x17 ;  /* 0x3b80000000037811 */ /* 0x000fe200078eb8ff */
[----:B------:R-:W-:-:S05]  /*2900*/  IMAD.SHL.U32 R0, R2, 0x100000, RZ ;  /* 0x0010000002007824 */ /* 0x000fca00078e00ff */
[----:B------:R-:W-:-:S07]  /*2910*/  LOP3.LUT R0, R3, R0, R4, 0xfe, !PT ;  /* 0x0000000003007212 */ /* 0x000fce00078efe04 */
.L_x_2711:
[----:B------:R-:W-:Y:S05]  /*2920*/  BSYNC B0 ;  /* 0x0000000000007941 */ /* 0x000fea0003800000 */
.L_x_2710:
[----:B------:R-:W0:Y:S02]  /*2930*/  F2I.FTZ.TRUNC.NTZ R0, R0 ;  /* 0x0000000000007305 */ /* 0x000e24000021f100 */
[----:B0-----:R-:W-:Y:S01]  /*2940*/  PRMT R18, R0, 0x7610, R18 ;  /* 0x0000761000127816 */ /* 0x001fe20000000012 */
[----:B------:R-:W-:Y:S06]  /*2950*/  BRA `(.L_x_2695) ;  /* 0x0000000400107947 */ /* 0x000fec0003800000 */
.L_x_2708:
        /* <DEDUP_REMOVED lines=21> */
.L_x_2717:
[----:B------:R-:W-:Y:S05]  /*2ab0*/  BSYNC B1 ;  /* 0x0000000000017941 */ /* 0x000fea0003800000 */
.L_x_2716:
[----:B------:R-:W-:Y:S01]  /*2ac0*/  LEA R3, R0, 0x37800000, 0x17 ;  /* 0x3780000000037811 */ /* 0x000fe200078eb8ff */
[----:B------:R-:W-:-:S05]  /*2ad0*/  IMAD.SHL.U32 R0, R2, 0x200000, RZ ;  /* 0x0020000002007824 */ /* 0x000fca00078e00ff */
[----:B------:R-:W-:-:S07]  /*2ae0*/  LOP3.LUT R0, R3, R0, R4, 0xfe, !PT ;  /* 0x0000000003007212 */ /* 0x000fce00078efe04 */
.L_x_2715:
[----:B------:R-:W-:Y:S05]  /*2af0*/  BSYNC B0 ;  /* 0x0000000000007941 */ /* 0x000fea0003800000 */
.L_x_2714:
[----:B------:R-:W0:Y:S02]  /*2b00*/  F2I.FTZ.TRUNC.NTZ R0, R0 ;  /* 0x0000000000007305 */ /* 0x000e24000021f100 */
[----:B0-----:R-:W-:Y:S01]  /*2b10*/  PRMT R18, R0, 0x7610, R18 ;  /* 0x0000761000127816 */ /* 0x001fe20000000012 */
[----:B------:R-:W-:Y:S06]  /*2b20*/  BRA `(.L_x_2695) ;  /* 0x00000000009c7947 */ /* 0x000fec0003800000 */
.L_x_2707:
        /* <DEDUP_REMOVED lines=14> */
.L_x_2721:
[----:B------:R-:W-:Y:S05]  /*2c10*/  BSYNC B0 ;  /* 0x0000000000007941 */ /* 0x000fea0003800000 */
.L_x_2720:
[----:B------:R-:W0:Y:S02]  /*2c20*/  F2I.FTZ.TRUNC.NTZ R0, R0 ;  /* 0x0000000000007305 */ /* 0x000e24000021f100 */
[----:B0-----:R-:W-:Y:S01]  /*2c30*/  PRMT R18, R0, 0x7610, R18 ;  /* 0x0000761000127816 */ /* 0x001fe20000000012 */
[----:B------:R-:W-:Y:S06]  /*2c40*/  BRA `(.L_x_2695) ;  /* 0x0000000000547947 */ /* 0x000fec0003800000 */
.L_x_2694:
        /* <DEDUP_REMOVED lines=16> */
.L_x_2722:
[----:B------:R-:W-:Y:S01]  /*2d50*/  PRMT R18, RZ, 0x7610, R18 ;  /* 0x00007610ff127816 */ /* 0x000fe20000000012 */
[----:B------:R-:W-:Y:S06]  /*2d60*/  BRA `(.L_x_2695) ;  /* 0x00000000000c7947 */ /* 0x000fec0003800000 */
.L_x_2719:
[----:B------:R2:W5:Y:S01]  /*2d70*/  LDG.E.U16 R18, desc[UR36][R2.64] ;  /* 0x0000002402127981 */ /* 0x000562000c1e1500 */
[----:B------:R-:W-:Y:S05]  /*2d80*/  BRA `(.L_x_2695) ;  /* 0x0000000000047947 */ /* 0x000fea0003800000 */
.L_x_2718:
[----:B------:R1:W5:Y:S02]  /*2d90*/  LDG.E.U16 R18, desc[UR36][R2.64] ;  /* 0x0000002402127981 */ /* 0x000364000c1e1500 */
.L_x_2695:
[----:B------:R-:W-:-:S07]  /*2da0*/  VIADD R19, R19, 0x80 ;  /* 0x0000008013137836 */ /* 0x000fce0000000000 */
.L_x_2689:
[----:B------:R-:W-:Y:S05]  /*2db0*/  BSYNC B6 ;  /* 0x0000000000067941 */ /* 0x000fea0003800000 */
.L_x_2688:
[----:B------:R-:W-:Y:S01]  /*2dc0*/  ISETP.GE.AND P0, PT, R19, R22, PT ;  /* 0x000000161300720c */ /* 0x000fe20003f06270 */
[----:B------:R-:W-:-:S12]  /*2dd0*/  BSSY B6, `(.L_x_2723) ;  /* 0x00000eb000067945 */ /* 0x000fd80003800000 */
[----:B------:R-:W-:Y:S05]  /*2de0*/  @P0 BRA `(.L_x_2724) ;  /* 0x0000000c00a40947 */ /* 0x000fea0003800000 */
[----:B01234-:R-:W0:Y:S01]  /*2df0*/  LDC.64 R2, c[0x0][0x220] ;  /* 0x00008800ff027b82 */ /* 0x01fe220000000a00 */
        /* <DEDUP_REMOVED lines=18> */
.L_x_2728:
[----:B------:R0:W5:Y:S01]  /*2f20*/  LDG.E.U8 R16, desc[UR36][R2.64] ;  /* 0x0000002402107981 */ /* 0x000162000c1e1100 */
[----:B------:R-:W-:Y:S05]  /*2f30*/  BRA `(.L_x_2724) ;  /* 0x0000000c00507947 */ /* 0x000fea0003800000 */
.L_x_2727:
        /* <DEDUP_REMOVED lines=8> */
.L_x_2731:
[----:B------:R0:W5:Y:S01]  /*2fc0*/  LDG.E.U16 R16, desc[UR36][R2.64] ;  /* 0x0000002402107981 */ /* 0x000162000c1e1500 */
[----:B------:R-:W-:Y:S05]  /*2fd0*/  BRA `(.L_x_2724) ;  /* 0x0000000c00287947 */ /* 0x000fea0003800000 */
.L_x_2730:
[----:B------:R0:W5:Y:S01]  /*2fe0*/  LDG.E.U16 R16, desc[UR36][R2.64] ;  /* 0x0000002402107981 */ /* 0x000162000c1e1500 */
[----:B------:R-:W-:Y:S05]  /*2ff0*/  BRA `(.L_x_2724) ;  /* 0x0000000c00207947 */ /* 0x000fea0003800000 */
.L_x_2726:
        /* <DEDUP_REMOVED lines=9> */
.L_x_2733:
[----:B------:R-:W2:Y:S02]  /*3090*/  LDG.E.U16 R0, desc[UR36][R2.64] ;  /* 0x0000002402007981 */ /* 0x000ea4000c1e1500 */
[----:B--2---:R-:W-:-:S06]  /*30a0*/  HADD2.F32 R0, -RZ, R0.H0_H0 ;  /* 0x20000000ff007230 */ /* 0x004fcc0000004100 */
[----:B------:R-:W0:Y:S02]  /*30b0*/  F2I.FTZ.TRUNC.NTZ R0, R0 ;  /* 0x0000000000007305 */ /* 0x000e24000021f100 */
[----:B0-----:R-:W-:Y:S01]  /*30c0*/  PRMT R16, R0, 0x7610, R16 ;  /* 0x0000761000107816 */ /* 0x001fe20000000010 */
[----:B------:R-:W-:Y:S06]  /*30d0*/  BRA `(.L_x_2724) ;  /* 0x0000000800e87947 */ /* 0x000fec0003800000 */
.L_x_2732:
        /* <DEDUP_REMOVED lines=9> */
.L_x_2735:
[----:B------:R-:W2:Y:S02]  /*3170*/  LDG.E.U16 R2, desc[UR36][R2.64] ;  /* 0x0000002402027981 */ /* 0x000ea4000c1e1500 */
[----:B--2---:R-:W-:-:S06]  /*3180*/  HADD2.F32 R0, -RZ, R2.H0_H0 ;  /* 0x20000002ff007230 */ /* 0x004fcc0000004100 */
[----:B------:R-:W0:Y:S02]  /*3190*/  F2I.FTZ.TRUNC.NTZ R0, R0 ;  /* 0x0000000000007305 */ /* 0x000e24000021f100 */
[----:B0-----:R-:W-:Y:S01]  /*31a0*/  PRMT R16, R0, 0x7610, R16 ;  /* 0x0000761000107816 */ /* 0x001fe20000000010 */
[----:B------:R-:W-:Y:S06]  /*31b0*/  BRA `(.L_x_2724) ;  /* 0x0000000800b07947 */ /* 0x000fec0003800000 */
.L_x_2734:
[----:B------:R-:W2:Y:S02]  /*31c0*/  LDG.E.64 R2, desc[UR36][R2.64] ;  /* 0x0000002402027981 */ /* 0x000ea4000c1e1b00 */
[----:B--2---:R0:W1:Y:S01]  /*31d0*/  F2I.F64.TRUNC R16, R2 ;  /* 0x0000000200107311 */ /* 0x004062000030d100 */
[----:B------:R-:W-:Y:S05]  /*31e0*/  BRA `(.L_x_2724) ;  /* 0x0000000800a47947 */ /* 0x000fea0003800000 */
.L_x_2725:
        /* <DEDUP_REMOVED lines=12> */
.L_x_2738:
[----:B------:R-:W2:Y:S02]  /*32b0*/  LDG.E.64 R2, desc[UR36][R2.64] ;  /* 0x0000002402027981 */ /* 0x000ea4000c1e1b00 */
[----:B--2---:R0:W1:Y:S01]  /*32c0*/  F2I.F64.TRUNC R16, R2 ;  /* 0x0000000200107311 */ /* 0x004062000030d100 */
[----:B------:R-:W-:Y:S05]  /*32d0*/  BRA `(.L_x_2724) ;  /* 0x0000000800687947 */ /* 0x000fea0003800000 */
.L_x_2737:
        /* <DEDUP_REMOVED lines=28> */
.L_x_2740:
        /* <DEDUP_REMOVED lines=15> */
.L_x_2739:
[----:B------:R-:W2:Y:S02]  /*3590*/  LDG.E.U16 R0, desc[UR36][R2.64] ;  /* 0x0000002402007981 */ /* 0x000ea4000c1e1500 */
[----:B--2---:R-:W-:-:S06]  /*35a0*/  IMAD.U32 R0, R0, 0x10000, RZ ;  /* 0x0001000000007824 */ /* 0x004fcc00078e00ff */
[----:B------:R-:W0:Y:S02]  /*35b0*/  F2I.FTZ.TRUNC.NTZ R0, R0 ;  /* 0x0000000000007305 */ /* 0x000e24000021f100 */
[----:B0-----:R-:W-:Y:S01]  /*35c0*/  PRMT R16, R0, 0x7610, R16 ;  /* 0x0000761000107816 */ /* 0x001fe20000000010 */
[----:B------:R-:W-:Y:S06]  /*35d0*/  BRA `(.L_x_2724) ;  /* 0x0000000400a87947 */ /* 0x000fec0003800000 */
.L_x_2736:
        /* <DEDUP_REMOVED lines=10> */
.L_x_2743:
        /* <DEDUP_REMOVED lines=21> */
.L_x_2747:
[----:B------:R-:W-:Y:S05]  /*37d0*/  BSYNC B1 ;  /* 0x0000000000017941 */ /* 0x000fea0003800000 */
.L_x_2746:
[----:B------:R-:W-:Y:S01]  /*37e0*/  LEA R3, R0, 0x3b800000, 0x17 ;  /* 0x3b80000000037811 */ /* 0x000fe200078eb8ff */
[----:B------:R-:W-:-:S05]  /*37f0*/  IMAD.SHL.U32 R0, R2, 0x100000, RZ ;  /* 0x0010000002007824 */ /* 0x000fca00078e00ff */
[----:B------:R-:W-:-:S07]  /*3800*/  LOP3.LUT R0, R3, R0, R4, 0xfe, !PT ;  /* 0x0000000003007212 */ /* 0x000fce00078efe04 */
.L_x_2745:
[----:B------:R-:W-:Y:S05]  /*3810*/  BSYNC B0 ;  /* 0x0000000000007941 */ /* 0x000fea0003800000 */
.L_x_2744:
[----:B------:R-:W0:Y:S02]  /*3820*/  F2I.FTZ.TRUNC.NTZ R0, R0 ;  /* 0x0000000000007305 */ /* 0x000e24000021f100 */
[----:B0-----:R-:W-:Y:S01]  /*3830*/  PRMT R16, R0, 0x7610, R16 ;  /* 0x0000761000107816 */ /* 0x001fe20000000010 */
[----:B------:R-:W-:Y:S06]  /*3840*/  BRA `(.L_x_2724) ;  /* 0x00000004000c7947 */ /* 0x000fec0003800000 */
.L_x_2742:
        /* <DEDUP_REMOVED lines=21> */
.L_x_2751:
[----:B------:R-:W-:Y:S05]  /*39a0*/  BSYNC B1 ;  /* 0x0000000000017941 */ /* 0x000fea0003800000 */
.L_x_2750:
[----:B------:R-:W-:Y:S01]  /*39b0*/  LEA R3, R0, 0x37800000, 0x17 ;  /* 0x3780000000037811 */ /* 0x000fe200078eb8ff */
[----:B------:R-:W-:-:S05]  /*39c0*/  IMAD.SHL.U32 R0, R2, 0x200000, RZ ;  /* 0x0020000002007824 */ /* 0x000fca00078e00ff */
[----:B------:R-:W-:-:S07]  /*39d0*/  LOP3.LUT R0, R3, R0, R4, 0xfe, !PT ;  /* 0x0000000003007212 */ /* 0x000fce00078efe04 */
.L_x_2749:
[----:B------:R-:W-:Y:S05]  /*39e0*/  BSYNC B0 ;  /* 0x0000000000007941 */ /* 0x000fea0003800000 */
.L_x_2748:
[----:B------:R-:W0:Y:S02]  /*39f0*/  F2I.FTZ.TRUNC.NTZ R0, R0 ;  /* 0x0000000000007305 */ /* 0x000e24000021f100 */
[----:B0-----:R-:W-:Y:S01]  /*3a00*/  PRMT R16, R0, 0x7610, R16 ;  /* 0x0000761000107816 */ /* 0x001fe20000000010 */
[----:B------:R-:W-:Y:S06]  /*3a10*/  BRA `(.L_x_2724) ;  /* 0x0000000000987947 */ /* 0x000fec0003800000 */
.L_x_2741:
        /* <DEDUP_REMOVED lines=14> */
.L_x_2755:
[----:B------:R-:W-:Y:S05]  /*3b00*/  BSYNC B0 ;  /* 0x0000000000007941 */ /* 0x000fea0003800000 */
.L_x_2754:
[----:B------:R-:W0:Y:S02]  /*3b10*/  F2I.FTZ.TRUNC.NTZ R0, R0 ;  /* 0x0000000000007305 */ /* 0x000e24000021f100 */
[----:B0-----:R-:W-:Y:S01]  /*3b20*/  PRMT R16, R0, 0x7610, R16 ;  /* 0x0000761000107816 */ /* 0x001fe20000000010 */
[----:B------:R-:W-:Y:S06]  /*3b30*/  BRA `(.L_x_2724) ;  /* 0x0000000000507947 */ /* 0x000fec0003800000 */
.L_x_2729:
        /* <DEDUP_REMOVED lines=16> */
.L_x_2756:
[----:B------:R-:W-:Y:S05]  /*3c40*/  BRA `(.L_x_2724) ;  /* 0x00000000000c7947 */ /* 0x000fea0003800000 */
.L_x_2753:
[----:B------:R0:W5:Y:S01]  /*3c50*/  LDG.E.U16 R16, desc[UR36][R2.64] ;  /* 0x0000002402107981 */ /* 0x000162000c1e1500 */
[----:B------:R-:W-:Y:S05]  /*3c60*/  BRA `(.L_x_2724) ;  /* 0x0000000000047947 */ /* 0x000fea0003800000 */
.L_x_2752:
[----:B------:R0:W5:Y:S02]  /*3c70*/  LDG.E.U16 R16, desc[UR36][R2.64] ;  /* 0x0000002402107981 */ /* 0x000164000c1e1500 */
.L_x_2724:
[----:B------:R-:W-:Y:S05]  /*3c80*/  BSYNC B6 ;  /* 0x0000000000067941 */ /* 0x000fea0003800000 */
.L_x_2723:
[----:B01234-:R-:W0:Y:S01]  /*3c90*/  S2R R2, SR_TID.X ;  /* 0x0000000000027919 */ /* 0x01fe220000002100 */
[----:B------:R-:W1:Y:S01]  /*3ca0*/  LDC.U8 R19, c[0x0][0x234] ;  /* 0x00008d00ff137b82 */ /* 0x000e620000000000 */
[----:B-----5:R-:W-:Y:S01]  /*3cb0*/  LOP3.LUT R17, R17, 0xffff, RZ, 0xc0, !PT ;  /* 0x0000ffff11117812 */ /* 0x020fe200078ec0ff */
[----:B------:R-:W-:Y:S01]  /*3cc0*/  BSSY B6, `(.L_x_2757) ;  /* 0x00000f8000067945 */ /* 0x000fe20003800000 */
[----:B------:R-:W-:Y:S02]  /*3cd0*/  LOP3.LUT R0, R18, 0xffff, RZ, 0xc0, !PT ;  /* 0x0000ffff12007812 */ /* 0x000fe400078ec0ff */
[----:B------:R-:W-:Y:S02]  /*3ce0*/  LOP3.LUT R16, R16, 0xffff, RZ, 0xc0, !PT ;  /* 0x0000ffff10107812 */ /* 0x000fe400078ec0ff */
[----:B------:R-:W-:Y:S02]  /*3cf0*/  SHF.R.U32.HI R18, RZ, 0xf, R17 ;  /* 0x0000000fff127819 */ /* 0x000fe40000011611 */
[----:B------:R-:W-:-:S02]  /*3d00*/  SHF.R.U32.HI R17, RZ, 0xf, R0 ;  /* 0x0000000fff117819 */ /* 0x000fc40000011600 */
[----:B------:R-:W-:Y:S02]  /*3d10*/  SHF.R.U32.HI R16, RZ, 0xf, R16 ;  /* 0x0000000fff107819 */ /* 0x000fe40000011610 */
[----:B0-----:R-:W-:-:S13]  /*3d20*/  ISETP.GE.AND P0, PT, R2, R22, PT ;  /* 0x000000160200720c */ /* 0x001fda0003f06270 */
[----:B------:R-:W-:Y:S05]  /*3d30*/  @P0 BRA `(.L_x_2758) ;  /* 0x0000000c00c00947 */ /* 0x000fea0003800000 */
[----:B------:R-:W0:Y:S01]  /*3d40*/  LDC.64 R8, c[0x0][0x218] ;  /* 0x00008600ff087b82 */ /* 0x000e220000000a00 */
[----:B------:R-:W-:Y:S01]  /*3d50*/  IMAD R0, R23, 0x200, R2 ;  /* 0x0000020017007824 */ /* 0x000fe200078e0202 */
[----:B-1----:R-:W-:Y:S01]  /*3d60*/  PRMT R4, R19, 0x9910, RZ ;  /* 0x0000991013047816 */ /* 0x002fe200000000ff */
[----:B------:R-:W-:Y:S01]  /*3d70*/  ULDC UR4, c[0x0][0x238] ;  /* 0x00008e0000047ab9 */ /* 0x000fe20000000800 */
[----:B------:R-:W-:Y:S01]  /*3d80*/  LOP3.LUT R24, R24, 0xffff, RZ, 0xc0, !PT ;  /* 0x0000ffff18187812 */ /* 0x000fe200078ec0ff */
[----:B------:R-:W-:Y:S02]  /*3d90*/  IMAD R3, R0, UR4, RZ ;  /* 0x0000000400037c24 */ /* 0x000fe4000f8e02ff */
[----:B------:R-:W-:Y:S02]  /*3da0*/  IMAD.MOV.U32 R0, RZ, RZ, R4 ;  /* 0x000000ffff007224 */ /* 0x000fe400078e0004 */
[----:B------:R-:W-:-:S03]  /*3db0*/  VIADD R2, R2, 0x80 ;  /* 0x0000008002027836 */ /* 0x000fc60000000000 */
[----:B------:R-:W-:Y:S02]  /*3dc0*/  ISETP.GT.AND P0, PT, R0, 0x9, PT ;  /* 0x000000090000780c */ /* 0x000fe40003f04270 */
[----:B0-----:R-:W-:Y:S02]  /*3dd0*/  IADD3 R8, P1, R3, R8, RZ ;  /* 0x0000000803087210 */ /* 0x001fe40007f3e0ff */
[----:B------:R-:W-:-:S03]  /*3de0*/  SHF.R.U32.HI R3, RZ, 0xf, R24 ;  /* 0x0000000fff037819 */ /* 0x000fc60000011618 */
        /* <DEDUP_REMOVED lines=12> */
.L_x_2762:
[----:B------:R0:W-:Y:S01]  /*3eb0*/  STG.E.U8 desc[UR36][R8.64], R3 ;  /* 0x0000000308007986 */ /* 0x0001e2000c101124 */
[----:B------:R-:W-:Y:S05]  /*3ec0*/  BRA `(.L_x_2758) ;  /* 0x0000000c005c7947 */ /* 0x000fea0003800000 */
.L_x_2761:
        /* <DEDUP_REMOVED lines=10> */
.L_x_2765:
[----:B------:R-:W-:-:S05]  /*3f70*/  LOP3.LUT R3, R3, 0xffff, RZ, 0xc0, !PT ;  /* 0x0000ffff03037812 */ /* 0x000fca00078ec0ff */
[----:B------:R0:W-:Y:S01]  /*3f80*/  STG.E desc[UR36][R8.64], R3 ;  /* 0x0000000308007986 */ /* 0x0001e2000c101924 */
[----:B------:R-:W-:Y:S05]  /*3f90*/  BRA `(.L_x_2758) ;  /* 0x0000000c00287947 */ /* 0x000fea0003800000 */
.L_x_2764:
[----:B------:R0:W-:Y:S01]  /*3fa0*/  STG.E.U16 desc[UR36][R8.64], R3 ;  /* 0x0000000308007986 */ /* 0x0001e2000c101524 */
[----:B------:R-:W-:Y:S05]  /*3fb0*/  BRA `(.L_x_2758) ;  /* 0x0000000c00207947 */ /* 0x000fea0003800000 */
.L_x_2760:
        /* <DEDUP_REMOVED lines=9> */
.L_x_2767:
[----:B------:R-:W0:Y:S02]  /*4050*/  I2F.S16 R0, R3 ;  /* 0x0000000300007306 */ /* 0x000e240000101400 */
[----:B0-----:R-:W-:-:S05]  /*4060*/  F2FP.F16.F32.PACK_AB R0, RZ, R0 ;  /* 0x00000000ff00723e */ /* 0x001fca00000000ff */
[----:B------:R0:W-:Y:S01]  /*4070*/  STG.E.U16 desc[UR36][R8.64], R0 ;  /* 0x0000000008007986 */ /* 0x0001e2000c101524 */
[----:B------:R-:W-:Y:S05]  /*4080*/  BRA `(.L_x_2758) ;  /* 0x0000000800ec7947 */ /* 0x000fea0003800000 */
.L_x_2766:
        /* <DEDUP_REMOVED lines=10> */
.L_x_2769:
[----:B------:R-:W0:Y:S02]  /*4130*/  I2F.S16 R3, R3 ;  /* 0x0000000300037306 */ /* 0x000e240000101400 */
[----:B0-----:R-:W-:-:S04]  /*4140*/  F2FP.F16.F32.PACK_AB R3, RZ, R3 ;  /* 0x00000003ff03723e */ /* 0x001fc800000000ff */
[----:B------:R-:W-:-:S05]  /*4150*/  PRMT R3, R3, 0x5410, RZ ;  /* 0x0000541003037816 */ /* 0x000fca00000000ff */
[----:B------:R0:W-:Y:S01]  /*4160*/  STG.E desc[UR36][R8.64], R3 ;  /* 0x0000000308007986 */ /* 0x0001e2000c101924 */
[----:B------:R-:W-:Y:S05]  /*4170*/  BRA `(.L_x_2758) ;  /* 0x0000000800b07947 */ /* 0x000fea0003800000 */
.L_x_2768:
[----:B------:R-:W0:Y:S02]  /*4180*/  I2F.F64.S16 R4, R3 ;  /* 0x0000000300047312 */ /* 0x000e240000101c00 */
[----:B0-----:R0:W-:Y:S01]  /*4190*/  STG.E.64 desc[UR36][R8.64], R4 ;  /* 0x0000000408007986 */ /* 0x0011e2000c101b24 */
[----:B------:R-:W-:Y:S05]  /*41a0*/  BRA `(.L_x_2758) ;  /* 0x0000000800a47947 */ /* 0x000fea0003800000 */
.L_x_2759:
        /* <DEDUP_REMOVED lines=10> */
.L_x_2772:
[----:B------:R-:W0:Y:S01]  /*4250*/  I2F.F64.S16 R4, R3 ;  /* 0x0000000300047312 */ /* 0x000e220000101c00 */
[----:B------:R-:W-:-:S05]  /*4260*/  CS2R R6, SRZ ;  /* 0x0000000000067805 */ /* 0x000fca000001ff00 */
[----:B0-----:R0:W-:Y:S01]  /*4270*/  STG.E.128 desc[UR36][R8.64], R4 ;  /* 0x0000000408007986 */ /* 0x0011e2000c101d24 */
[----:B------:R-:W-:Y:S05]  /*4280*/  BRA `(.L_x_2758) ;  /* 0x00000008006c7947 */ /* 0x000fea0003800000 */
.L_x_2771:
        /* <DEDUP_REMOVED lines=21> */
.L_x_2776:
[----:B------:R-:W-:Y:S05]  /*43e0*/  BSYNC B0 ;  /* 0x0000000000007941 */ /* 0x000fea0003800000 */
.L_x_2775:
[----:B------:R-:W-:-:S05]  /*43f0*/  LOP3.LUT R5, R0, R5, RZ, 0xfc, !PT ;  /* 0x0000000500057212 */ /* 0x000fca00078efcff */
[----:B------:R0:W-:Y:S01]  /*4400*/  STG.E.U8 desc[UR36][R8.64], R5 ;  /* 0x0000000508007986 */ /* 0x0001e2000c101124 */
[----:B------:R-:W-:Y:S05]  /*4410*/  BRA `(.L_x_2758) ;  /* 0x0000000800087947 */ /* 0x000fea0003800000 */
.L_x_2774:
        /* <DEDUP_REMOVED lines=13> */
.L_x_2778:
[----:B------:R-:W-:Y:S01]  /*44f0*/  IMAD.MOV.U32 R0, RZ, RZ, 0x7f ;  /* 0x0000007fff007424 */ /* 0x000fe200078e00ff */
[----:B------:R-:W-:-:S04]  /*4500*/  ISETP.GT.U32.AND P0, PT, R4, 0x7f800000, PT ;  /* 0x7f8000000400780c */ /* 0x000fc80003f04070 */
[----:B------:R-:W-:-:S09]  /*4510*/  SEL R0, R0, 0x7c, P0 ;  /* 0x0000007c00007807 */ /* 0x000fd20000000000 */
.L_x_2779:
[----:B------:R-:W-:Y:S05]  /*4520*/  BSYNC B0 ;  /* 0x0000000000007941 */ /* 0x000fea0003800000 */
.L_x_2777:
[----:B------:R-:W-:-:S04]  /*4530*/  LOP3.LUT R3, R5, 0x80000000, RZ, 0xc0, !PT ;  /* 0x8000000005037812 */ /* 0x000fc800078ec0ff */
[----:B------:R-:W-:-:S04]  /*4540*/  SHF.R.U32.HI R3, RZ, 0x18, R3 ;  /* 0x00000018ff037819 */ /* 0x000fc80000011603 */
[----:B------:R-:W-:-:S05]  /*4550*/  LOP3.LUT R3, R0, R3, RZ, 0xfc, !PT ;  /* 0x0000000300037212 */ /* 0x000fca00078efcff */
[----:B------:R0:W-:Y:S01]  /*4560*/  STG.E.U8 desc[UR36][R8.64], R3 ;  /* 0x0000000308007986 */ /* 0x0001e2000c101124 */
[----:B------:R-:W-:Y:S05]  /*4570*/  BRA `(.L_x_2758) ;  /* 0x0000000400b07947 */ /* 0x000fea0003800000 */
.L_x_2773:
[----:B------:R-:W0:Y:S02]  /*4580*/  I2F.S16 R0, R3 ;  /* 0x0000000300007306 */ /* 0x000e240000101400 */
[----:B0-----:R-:W-:-:S05]  /*4590*/  F2FP.BF16.F32.PACK_AB R0, RZ, R0 ;  /* 0x00000000ff00723e */ /* 0x001fca00000010ff */
[----:B------:R0:W-:Y:S01]  /*45a0*/  STG.E.U16 desc[UR36][R8.64], R0 ;  /* 0x0000000008007986 */ /* 0x0001e2000c101524 */
[----:B------:R-:W-:Y:S05]  /*45b0*/  BRA `(.L_x_2758) ;  /* 0x0000000400a07947 */ /* 0x000fea0003800000 */
.L_x_2770:
        /* <DEDUP_REMOVED lines=10> */
.L_x_2782:
        /* <DEDUP_REMOVED lines=17> */
.L_x_2785:
[----:B------:R-:W-:-:S04]  /*4770*/  LOP3.LUT R3, R3, 0x80000000, RZ, 0xc0, !PT ;  /* 0x8000000003037812 */ /* 0x000fc800078ec0ff */
[----:B------:R-:W-:-:S04]  /*4780*/  SHF.R.U32.HI R3, RZ, 0x18, R3 ;  /* 0x00000018ff037819 */ /* 0x000fc80000011603 */
[----:B------:R-:W-:-:S04]  /*4790*/  LOP3.LUT R0, R0, R3, RZ, 0xfc, !PT ;  /* 0x0000000300007212 */ /* 0x000fc800078efcff */
[----:B------:R-:W-:-:S07]  /*47a0*/  PRMT R4, R0, 0x7610, R4 ;  /* 0x0000761000047816 */ /* 0x000fce0000000004 */
.L_x_2784:
[----:B------:R-:W-:Y:S05]  /*47b0*/  BSYNC B0 ;  /* 0x0000000000007941 */ /* 0x000fea0003800000 */
.L_x_2783:
[----:B------:R4:W-:Y:S01]  /*47c0*/  STG.E.U8 desc[UR36][R8.64], R4 ;  /* 0x0000000408007986 */ /* 0x0009e2000c101124 */
[----:B------:R-:W-:Y:S05]  /*47d0*/  BRA `(.L_x_2758) ;  /* 0x0000000400187947 */ /* 0x000fea0003800000 */
.L_x_2781:
        /* <DEDUP_REMOVED lines=17> */
.L_x_2788:
[----:B------:R-:W-:-:S04]  /*48f0*/  LOP3.LUT R3, R3, 0x80000000, RZ, 0xc0, !PT ;  /* 0x8000000003037812 */ /* 0x000fc800078ec0ff */
[----:B------:R-:W-:-:S04]  /*4900*/  SHF.R.U32.HI R3, RZ, 0x18, R3 ;  /* 0x00000018ff037819 */ /* 0x000fc80000011603 */
[----:B------:R-:W-:-:S04]  /*4910*/  LOP3.LUT R0, R0, R3, RZ, 0xfc, !PT ;  /* 0x0000000300007212 */ /* 0x000fc800078efcff */
[----:B------:R-:W-:-:S07]  /*4920*/  PRMT R4, R0, 0x7610, R4 ;  /* 0x0000761000047816 */ /* 0x000fce0000000004 */
.L_x_2787:
[----:B------:R-:W-:Y:S05]  /*4930*/  BSYNC B0 ;  /* 0x0000000000007941 */ /* 0x000fea0003800000 */
.L_x_2786:
[----:B------:R0:W-:Y:S01]  /*4940*/  STG.E.U8 desc[UR36][R8.64], R4 ;  /* 0x0000000408007986 */ /* 0x0001e2000c101124 */
[----:B------:R-:W-:Y:S05]  /*4950*/  BRA `(.L_x_2758) ;  /* 0x0000000000b87947 */ /* 0x000fea0003800000 */
.L_x_2780:
        /* <DEDUP_REMOVED lines=23> */
.L_x_2763:
        /* <DEDUP_REMOVED lines=16> */
.L_x_2791:
[----:B------:R-:W-:Y:S05]  /*4bd0*/  BRA `(.L_x_2758) ;  /* 0x0000000000187947 */ /* 0x000fea0003800000 */
.L_x_2790:
[----:B------:R-:W-:Y:S01]  /*4be0*/  LOP3.LUT R4, R3, 0xffff, RZ, 0xc0, !PT ;  /* 0x0000ffff03047812 */ /* 0x000fe200078ec0ff */
[----:B------:R-:W-:-:S05]  /*4bf0*/  IMAD.MOV.U32 R5, RZ, RZ, RZ ;  /* 0x000000ffff057224 */ /* 0x000fca00078e00ff */
[----:B------:R3:W-:Y:S01]  /*4c00*/  STG.E.64 desc[UR36][R8.64], R4 ;  /* 0x0000000408007986 */ /* 0x0007e2000c101b24 */
[----:B------:R-:W-:Y:S05]  /*4c10*/  BRA `(.L_x_2758) ;  /* 0x0000000000087947 */ /* 0x000fea0003800000 */
.L_x_2789:
[----:B------:R-:W-:-:S05]  /*4c20*/  LOP3.LUT R3, R3, 0xffff, RZ, 0xc0, !PT ;  /* 0x0000ffff03037812 */ /* 0x000fca00078ec0ff */
[----:B------:R0:W-:Y:S02]  /*4c30*/  STG.E desc[UR36][R8.64], R3 ;  /* 0x0000000308007986 */ /* 0x0001e4000c101924 */
.L_x_2758:
[----:B------:R-:W-:Y:S05]  /*4c40*/  BSYNC B6 ;  /* 0x0000000000067941 */ /* 0x000fea0003800000 */
.L_x_2757:
[----:B------:R-:W-:Y:S01]  /*4c50*/  ISETP.GE.AND P0, PT, R2, R22, PT ;  /* 0x000000160200720c */ /* 0x000fe20003f06270 */
[----:B------:R-:W-:-:S12]  /*4c60*/  BSSY B6, `(.L_x_2792) ;  /* 0x00001de000067945 */ /* 0x000fd80003800000 */
[----:B------:R-:W-:Y:S05]  /*4c70*/  @P0 BRA `(.L_x_2793) ;  /* 0x0000001c00700947 */ /* 0x000fea0003800000 */
[----:B0-234-:R-:W0:Y:S01]  /*4c80*/  LDC.64 R8, c[0x0][0x218] ;  /* 0x00008600ff087b82 */ /* 0x01de220000000a00 */
[----:B------:R-:W-:Y:S01]  /*4c90*/  IMAD R0, R23, 0x200, R2 ;  /* 0x0000020017007824 */ /* 0x000fe200078e0202 */
[----:B-1----:R-:W-:Y:S01]  /*4ca0*/  PRMT R4, R19, 0x9910, RZ ;  /* 0x0000991013047816 */ /* 0x002fe200000000ff */
        /* <DEDUP_REMOVED lines=17> */
.L_x_2797:
[----:B------:R0:W-:Y:S01]  /*4dc0*/  STG.E.U8 desc[UR36][R8.64], R18 ;  /* 0x0000001208007986 */ /* 0x0001e2000c101124 */
[----:B------:R-:W-:Y:S05]  /*4dd0*/  BRA `(.L_x_2799) ;  /* 0x0000000c00587947 */ /* 0x000fea0003800000 */
.L_x_2796:
        /* <DEDUP_REMOVED lines=10> */
.L_x_2801:
[----:B------:R-:W-:-:S05]  /*4e80*/  LOP3.LUT R3, R18, 0xffff, RZ, 0xc0, !PT ;  /* 0x0000ffff12037812 */ /* 0x000fca00078ec0ff */
[----:B------:R0:W-:Y:S01]  /*4e90*/  STG.E desc[UR36][R8.64], R3 ;  /* 0x0000000308007986 */ /* 0x0001e2000c101924 */
[----:B------:R-:W-:Y:S05]  /*4ea0*/  BRA `(.L_x_2799) ;  /* 0x0000000c00247947 */ /* 0x000fea0003800000 */
.L_x_2800:
[----:B------:R0:W-:Y:S01]  /*4eb0*/  STG.E.U16 desc[UR36][R8.64], R18 ;  /* 0x0000001208007986 */ /* 0x0001e2000c101524 */
[----:B------:R-:W-:Y:S05]  /*4ec0*/  BRA `(.L_x_2799) ;  /* 0x0000000c001c7947 */ /* 0x000fea0003800000 */
.L_x_2795:
        /* <DEDUP_REMOVED lines=9> */
.L_x_2803:
[----:B------:R-:W0:Y:S02]  /*4f60*/  I2F.S16 R0, R18 ;  /* 0x0000001200007306 */ /* 0x000e240000101400 */
[----:B0-----:R-:W-:-:S05]  /*4f70*/  F2FP.F16.F32.PACK_AB R0, RZ, R0 ;  /* 0x00000000ff00723e */ /* 0x001fca00000000ff */
[----:B------:R0:W-:Y:S01]  /*4f80*/  STG.E.U16 desc[UR36][R8.64], R0 ;  /* 0x0000000008007986 */ /* 0x0001e2000c101524 */
[----:B------:R-:W-:Y:S05]  /*4f90*/  BRA `(.L_x_2799) ;  /* 0x0000000800e87947 */ /* 0x000fea0003800000 */
.L_x_2802:
        /* <DEDUP_REMOVED lines=10> */
.L_x_2805:
[----:B------:R-:W0:Y:S02]  /*5040*/  I2F.S16 R18, R18 ;  /* 0x0000001200127306 */ /* 0x000e240000101400 */
[----:B0-----:R-:W-:-:S04]  /*5050*/  F2FP.F16.F32.PACK_AB R3, RZ, R18 ;  /* 0x00000012ff03723e */ /* 0x001fc800000000ff */
[----:B------:R-:W-:-:S05]  /*5060*/  PRMT R3, R3, 0x5410, RZ ;  /* 0x0000541003037816 */ /* 0x000fca00000000ff */
[----:B------:R0:W-:Y:S01]  /*5070*/  STG.E desc[UR36][R8.64], R3 ;  /* 0x0000000308007986 */ /* 0x0001e2000c101924 */
[----:B------:R-:W-:Y:S05]  /*5080*/  BRA `(.L_x_2799) ;  /* 0x0000000800ac7947 */ /* 0x000fea0003800000 */
.L_x_2804:
[----:B------:R-:W0:Y:S02]  /*5090*/  I2F.F64.S16 R4, R18 ;  /* 0x0000001200047312 */ /* 0x000e240000101c00 */
[----:B0-----:R0:W-:Y:S01]  /*50a0*/  STG.E.64 desc[UR36][R8.64], R4 ;  /* 0x0000000408007986 */ /* 0x0011e2000c101b24 */
[----:B------:R-:W-:Y:S05]  /*50b0*/  BRA `(.L_x_2799) ;  /* 0x0000000800a07947 */ /* 0x000fea0003800000 */
.L_x_2794:
        /* <DEDUP_REMOVED lines=10> */
.L_x_2808:
[----:B------:R-:W0:Y:S01]  /*5160*/  I2F.F64.S16 R4, R18 ;  /* 0x0000001200047312 */ /* 0x000e220000101c00 */
[----:B------:R-:W-:-:S05]  /*5170*/  CS2R R6, SRZ ;  /* 0x0000000000067805 */ /* 0x000fca000001ff00 */
[----:B0-----:R0:W-:Y:S01]  /*5180*/  STG.E.128 desc[UR36][R8.64], R4 ;  /* 0x0000000408007986 */ /* 0x0011e2000c101d24 */
[----:B------:R-:W-:Y:S05]  /*5190*/  BRA `(.L_x_2799) ;  /* 0x0000000800687947 */ /* 0x000fea0003800000 */
.L_x_2807:
        /* <DEDUP_REMOVED lines=21> */
.L_x_2812:
[----:B------:R-:W-:Y:S05]  /*52f0*/  BSYNC B0 ;  /* 0x0000000000007941 */ /* 0x000fea0003800000 */
.L_x_2811:
[----:B------:R-:W-:-:S05]  /*5300*/  LOP3.LUT R5, R0, R5, RZ, 0xfc, !PT ;  /* 0x0000000500057212 */ /* 0x000fca00078efcff */
[----:B------:R0:W-:Y:S01]  /*5310*/  STG.E.U8 desc[UR36][R8.64], R5 ;  /* 0x0000000508007986 */ /* 0x0001e2000c101124 */
[----:B------:R-:W-:Y:S05]  /*5320*/  BRA `(.L_x_2799) ;  /* 0x0000000800047947 */ /* 0x000fea0003800000 */
.L_x_2810:
        /* <DEDUP_REMOVED lines=13> */
.L_x_2814:
[----:B------:R-:W-:Y:S01]  /*5400*/  IMAD.MOV.U32 R0, RZ, RZ, 0x7f ;  /* 0x0000007fff007424 */ /* 0x000fe200078e00ff */
[----:B------:R-:W-:-:S04]  /*5410*/  ISETP.GT.U32.AND P0, PT, R3, 0x7f800000, PT ;  /* 0x7f8000000300780c */ /* 0x000fc80003f04070 */
[----:B------:R-:W-:-:S09]  /*5420*/  SEL R0, R0, 0x7c, P0 ;  /* 0x0000007c00007807 */ /* 0x000fd20000000000 */
.L_x_2815:
[----:B------:R-:W-:Y:S05]  /*5430*/  BSYNC B0 ;  /* 0x0000000000007941 */ /* 0x000fea0003800000 */
.L_x_2813:
[----:B------:R-:W-:-:S04]  /*5440*/  LOP3.LUT R3, R5, 0x80000000, RZ, 0xc0, !PT ;  /* 0x8000000005037812 */ /* 0x000fc800078ec0ff */
[----:B------:R-:W-:-:S04]  /*5450*/  SHF.R.U32.HI R3, RZ, 0x18, R3 ;  /* 0x00000018ff037819 */ /* 0x000fc80000011603 */
[----:B------:R-:W-:-:S05]  /*5460*/  LOP3.LUT R3, R0, R3, RZ, 0xfc, !PT ;  /* 0x0000000300037212 */ /* 0x000fca00078efcff */
[----:B------:R0:W-:Y:S01]  /*5470*/  STG.E.U8 desc[UR36][R8.64], R3 ;  /* 0x0000000308007986 */ /* 0x0001e2000c101124 */
[----:B------:R-:W-:Y:S05]  /*5480*/  BRA `(.L_x_2799) ;  /* 0x0000000400ac7947 */ /* 0x000fea0003800000 */
.L_x_2809:
[----:B------:R-:W0:Y:S02]  /*5490*/  I2F.S16 R0, R18 ;  /* 0x0000001200007306 */ /* 0x000e240000101400 */
[----:B0-----:R-:W-:-:S05]  /*54a0*/  F2FP.BF16.F32.PACK_AB R0, RZ, R0 ;  /* 0x00000000ff00723e */ /* 0x001fca00000010ff */
[----:B------:R0:W-:Y:S01]  /*54b0*/  STG.E.U16 desc[UR36][R8.64], R0 ;  /* 0x0000000008007986 */ /* 0x0001e2000c101524 */
[----:B------:R-:W-:Y:S05]  /*54c0*/  BRA `(.L_x_2799) ;  /* 0x00000004009c7947 */ /* 0x000fea0003800000 */
.L_x_2806:
        /* <DEDUP_REMOVED lines=10> */
.L_x_2818:
        /* <DEDUP_REMOVED lines=17> */
.L_x_2821:
[----:B------:R-:W-:-:S04]  /*5680*/  LOP3.LUT R3, R5, 0x80000000, RZ, 0xc0, !PT ;  /* 0x8000000005037812 */ /* 0x000fc800078ec0ff */
[----:B------:R-:W-:-:S04]  /*5690*/  SHF.R.U32.HI R3, RZ, 0x18, R3 ;  /* 0x00000018ff037819 */ /* 0x000fc80000011603 */
[----:B------:R-:W-:-:S04]  /*56a0*/  LOP3.LUT R0, R0, R3, RZ, 0xfc, !PT ;  /* 0x0000000300007212 */ /* 0x000fc800078efcff */
[----:B------:R-:W-:-:S07]  /*56b0*/  PRMT R4, R0, 0x7610, R4 ;  /* 0x0000761000047816 */ /* 0x000fce0000000004 */
.L_x_2820:
[----:B------:R-:W-:Y:S05]  /*56c0*/  BSYNC B0 ;  /* 0x0000000000007941 */ /* 0x000fea0003800000 */
.L_x_2819:
[----:B------:R3:W-:Y:S01]  /*56d0*/  STG.E.U8 desc[UR36][R8.64], R4 ;  /* 0x0000000408007986 */ /* 0x0007e2000c101124 */
[----:B------:R-:W-:Y:S05]  /*56e0*/  BRA `(.L_x_2799) ;  /* 0x0000000400147947 */ /* 0x000fea0003800000 */
.L_x_2817:
        /* <DEDUP_REMOVED lines=17> */
.L_x_2824:
[----:B------:R-:W-:-:S04]  /*5800*/  LOP3.LUT R3, R5, 0x80000000, RZ, 0xc0, !PT ;  /* 0x8000000005037812 */ /* 0x000fc800078ec0ff */
[----:B------:R-:W-:-:S04]  /*5810*/  SHF.R.U32.HI R3, RZ, 0x18, R3 ;  /* 0x00000018ff037819 */ /* 0x000fc80000011603 */
[----:B------:R-:W-:-:S04]  /*5820*/  LOP3.LUT R0, R0, R3, RZ, 0xfc, !PT ;  /* 0x0000000300007212 */ /* 0x000fc800078efcff */
[----:B------:R-:W-:-:S07]  /*5830*/  PRMT R4, R0, 0x7610, R4 ;  /* 0x0000761000047816 */ /* 0x000fce0000000004 */
.L_x_2823:
[----:B------:R-:W-:Y:S05]  /*5840*/  BSYNC B0 ;  /* 0x0000000000007941 */ /* 0x000fea0003800000 */
.L_x_2822:
[----:B------:R0:W-:Y:S01]  /*5850*/  STG.E.U8 desc[UR36][R8.64], R4 ;  /* 0x0000000408007986 */ /* 0x0001e2000c101124 */
[----:B------:R-:W-:Y:S05]  /*5860*/  BRA `(.L_x_2799) ;  /* 0x0000000000b47947 */ /* 0x000fea0003800000 */
.L_x_2816:
        /* <DEDUP_REMOVED lines=22> */
.L_x_2798:
        /* <DEDUP_REMOVED lines=16> */
.L_x_2827:
[----:B------:R-:W-:Y:S05]  /*5ad0*/  BRA `(.L_x_2799) ;  /* 0x0000000000187947 */ /* 0x000fea0003800000 */
.L_x_2826:
[----:B------:R-:W-:Y:S01]  /*5ae0*/  LOP3.LUT R4, R18, 0xffff, RZ, 0xc0, !PT ;  /* 0x0000ffff12047812 */ /* 0x000fe200078ec0ff */
[----:B------:R-:W-:-:S05]  /*5af0*/  IMAD.MOV.U32 R5, RZ, RZ, RZ ;  /* 0x000000ffff057224 */ /* 0x000fca00078e00ff */
[----:B------:R2:W-:Y:S01]  /*5b00*/  STG.E.64 desc[UR36][R8.64], R4 ;  /* 0x0000000408007986 */ /* 0x0005e2000c101b24 */
[----:B------:R-:W-:Y:S05]  /*5b10*/  BRA `(.L_x_2799) ;  /* 0x0000000000087947 */ /* 0x000fea0003800000 */
.L_x_2825:
[----:B------:R-:W-:-:S05]  /*5b20*/  LOP3.LUT R3, R18, 0xffff, RZ, 0xc0, !PT ;  /* 0x0000ffff12037812 */ /* 0x000fca00078ec0ff */
[----:B------:R0:W-:Y:S02]  /*5b30*/  STG.E desc[UR36][R8.64], R3 ;  /* 0x0000000308007986 */ /* 0x0001e4000c101924 */
.L_x_2799:
        /* <DEDUP_REMOVED lines=23> */
.L_x_2831:
[----:B------:R3:W-:Y:S01]  /*5cb0*/  STG.E.U8 desc[UR36][R8.64], R17 ;  /* 0x0000001108007986 */ /* 0x0007e2000c101124 */
[----:B------:R-:W-:Y:S05]  /*5cc0*/  BRA `(.L_x_2833) ;  /* 0x0000000c00587947 */ /* 0x000fea0003800000 */
.L_x_2830:
        /* <DEDUP_REMOVED lines=10> */
.L_x_2835:
[----:B------:R-:W-:-:S05]  /*5d70*/  LOP3.LUT R17, R17, 0xffff, RZ, 0xc0, !PT ;  /* 0x0000ffff11117812 */ /* 0x000fca00078ec0ff */
[----:B------:R2:W-:Y:S01]  /*5d80*/  STG.E desc[UR36][R8.64], R17 ;  /* 0x0000001108007986 */ /* 0x0005e2000c101924 */
[----:B------:R-:W-:Y:S05]  /*5d90*/  BRA `(.L_x_2833) ;  /* 0x0000000c00247947 */ /* 0x000fea0003800000 */
.L_x_2834:
[----:B------:R0:W-:Y:S01]  /*5da0*/  STG.E.U16 desc[UR36][R8.64], R17 ;  /* 0x0000001108007986 */ /* 0x0001e2000c101524 */
[----:B------:R-:W-:Y:S05]  /*5db0*/  BRA `(.L_x_2833) ;  /* 0x0000000c001c7947 */ /* 0x000fea0003800000 */
.L_x_2829:
        /* <DEDUP_REMOVED lines=9> */
.L_x_2837:
[----:B------:R-:W0:Y:S02]  /*5e50*/  I2F.S16 R0, R17 ;  /* 0x0000001100007306 */ /* 0x000e240000101400 */
[----:B0-----:R-:W-:-:S05]  /*5e60*/  F2FP.F16.F32.PACK_AB R0, RZ, R0 ;  /* 0x00000000ff00723e */ /* 0x001fca00000000ff */
[----:B------:R0:W-:Y:S01]  /*5e70*/  STG.E.U16 desc[UR36][R8.64], R0 ;  /* 0x0000000008007986 */ /* 0x0001e2000c101524 */
[----:B------:R-:W-:Y:S05]  /*5e80*/  BRA `(.L_x_2833) ;  /* 0x0000000800e87947 */ /* 0x000fea0003800000 */
.L_x_2836:
        /* <DEDUP_REMOVED lines=10> */
.L_x_2839:
[----:B------:R-:W0:Y:S02]  /*5f30*/  I2F.S16 R17, R17 ;  /* 0x0000001100117306 */ /* 0x000e240000101400 */
[----:B0-----:R-:W-:-:S04]  /*5f40*/  F2FP.F16.F32.PACK_AB R3, RZ, R17 ;  /* 0x00000011ff03723e */ /* 0x001fc800000000ff */
[----:B------:R-:W-:-:S05]  /*5f50*/  PRMT R3, R3, 0x5410, RZ ;  /* 0x0000541003037816 */ /* 0x000fca00000000ff */
[----:B------:R0:W-:Y:S01]  /*5f60*/  STG.E desc[UR36][R8.64], R3 ;  /* 0x0000000308007986 */ /* 0x0001e2000c101924 */
[----:B------:R-:W-:Y:S05]  /*5f70*/  BRA `(.L_x_2833) ;  /* 0x0000000800ac7947 */ /* 0x000fea0003800000 */
.L_x_2838:
[----:B------:R-:W0:Y:S02]  /*5f80*/  I2F.F64.S16 R4, R17 ;  /* 0x0000001100047312 */ /* 0x000e240000101c00 */
[----:B0-----:R0:W-:Y:S01]  /*5f90*/  STG.E.64 desc[UR36][R8.64], R4 ;  /* 0x0000000408007986 */ /* 0x0011e2000c101b24 */
[----:B------:R-:W-:Y:S05]  /*5fa0*/  BRA `(.L_x_2833) ;  /* 0x0000000800a07947 */ /* 0x000fea0003800000 */
.L_x_2828:
        /* <DEDUP_REMOVED lines=10> */
.L_x_2842:
[----:B------:R-:W0:Y:S01]  /*6050*/  I2F.F64.S16 R4, R17 ;  /* 0x0000001100047312 */ /* 0x000e220000101c00 */
[----:B------:R-:W-:-:S05]  /*6060*/  CS2R R6, SRZ ;  /* 0x0000000000067805 */ /* 0x000fca000001ff00 */
[----:B0-----:R0:W-:Y:S01]  /*6070*/  STG.E.128 desc[UR36][R8.64], R4 ;  /* 0x0000000408007986 */ /* 0x0011e2000c101d24 */
[----:B------:R-:W-:Y:S05]  /*6080*/  BRA `(.L_x_2833) ;  /* 0x0000000800687947 */ /* 0x000fea0003800000 */
.L_x_2841:
        /* <DEDUP_REMOVED lines=21> */
.L_x_2846:
[----:B------:R-:W-:Y:S05]  /*61e0*/  BSYNC B0 ;  /* 0x0000000000007941 */ /* 0x000fea0003800000 */
.L_x_2845:
[----:B------:R-:W-:-:S05]  /*61f0*/  LOP3.LUT R5, R0, R5, RZ, 0xfc, !PT ;  /* 0x0000000500057212 */ /* 0x000fca00078efcff */
[----:B------:R0:W-:Y:S01]  /*6200*/  STG.E.U8 desc[UR36][R8.64], R5 ;  /* 0x0000000508007986 */ /* 0x0001e2000c101124 */
[----:B------:R-:W-:Y:S05]  /*6210*/  BRA `(.L_x_2833) ;  /* 0x0000000800047947 */ /* 0x000fea0003800000 */
.L_x_2844:
        /* <DEDUP_REMOVED lines=13> */
.L_x_2848:
[----:B------:R-:W-:Y:S01]  /*62f0*/  IMAD.MOV.U32 R0, RZ, RZ, 0x7f ;  /* 0x0000007fff007424 */ /* 0x000fe200078e00ff */
[----:B------:R-:W-:-:S04]  /*6300*/  ISETP.GT.U32.AND P0, PT, R3, 0x7f800000, PT ;  /* 0x7f8000000300780c */ /* 0x000fc80003f04070 */
[----:B------:R-:W-:-:S09]  /*6310*/  SEL R0, R0, 0x7c, P0 ;  /* 0x0000007c00007807 */ /* 0x000fd20000000000 */
.L_x_2849:
[----:B------:R-:W-:Y:S05]  /*6320*/  BSYNC B0 ;  /* 0x0000000000007941 */ /* 0x000fea0003800000 */
.L_x_2847:
[----:B------:R-:W-:-:S04]  /*6330*/  LOP3.LUT R3, R17, 0x80000000, RZ, 0xc0, !PT ;  /* 0x8000000011037812 */ /* 0x000fc800078ec0ff */
[----:B------:R-:W-:-:S04]  /*6340*/  SHF.R.U32.HI R3, RZ, 0x18, R3 ;  /* 0x00000018ff037819 */ /* 0x000fc80000011603 */
[----:B------:R-:W-:-:S05]  /*6350*/  LOP3.LUT R3, R0, R3, RZ, 0xfc, !PT ;  /* 0x0000000300037212 */ /* 0x000fca00078efcff */
[----:B------:R0:W-:Y:S01]  /*6360*/  STG.E.U8 desc[UR36][R8.64], R3 ;  /* 0x0000000308007986 */ /* 0x0001e2000c101124 */
[----:B------:R-:W-:Y:S05]  /*6370*/  BRA `(.L_x_2833) ;  /* 0x0000000400ac7947 */ /* 0x000fea0003800000 */
.L_x_2843:
[----:B------:R-:W0:Y:S02]  /*6380*/  I2F.S16 R0, R17 ;  /* 0x0000001100007306 */ /* 0x000e240000101400 */
[----:B0-----:R-:W-:-:S05]  /*6390*/  F2FP.BF16.F32.PACK_AB R0, RZ, R0 ;  /* 0x00000000ff00723e */ /* 0x001fca00000010ff */
[----:B------:R0:W-:Y:S01]  /*63a0*/  STG.E.U16 desc[UR36][R8.64], R0 ;  /* 0x0000000008007986 */ /* 0x0001e2000c101524 */
[----:B------:R-:W-:Y:S05]  /*63b0*/  BRA `(.L_x_2833) ;  /* 0x00000004009c7947 */ /* 0x000fea0003800000 */
.L_x_2840:
        /* <DEDUP_REMOVED lines=10> */
.L_x_2852:
        /* <DEDUP_REMOVED lines=17> */
.L_x_2855:
[----:B------:R-:W-:-:S04]  /*6570*/  LOP3.LUT R3, R17, 0x80000000, RZ, 0xc0, !PT ;  /* 0x8000000011037812 */ /* 0x000fc800078ec0ff */
[----:B------:R-:W-:-:S04]  /*6580*/  SHF.R.U32.HI R3, RZ, 0x18, R3 ;  /* 0x00000018ff037819 */ /* 0x000fc80000011603 */
[----:B------:R-:W-:-:S04]  /*6590*/  LOP3.LUT R0, R0, R3, RZ, 0xfc, !PT ;  /* 0x0000000300007212 */ /* 0x000fc800078efcff */
[----:B------:R-:W-:-:S07]  /*65a0*/  PRMT R4, R0, 0x7610, R4 ;  /* 0x0000761000047816 */ /* 0x000fce0000000004 */
.L_x_2854:
[----:B------:R-:W-:Y:S05]  /*65b0*/  BSYNC B0 ;  /* 0x0000000000007941 */ /* 0x000fea0003800000 */
.L_x_2853:
[----:B------:R0:W-:Y:S01]  /*65c0*/  STG.E.U8 desc[UR36][R8.64], R4 ;  /* 0x0000000408007986 */ /* 0x0001e2000c101124 */
[----:B------:R-:W-:Y:S05]  /*65d0*/  BRA `(.L_x_2833) ;  /* 0x0000000400147947 */ /* 0x000fea0003800000 */
.L_x_2851:
        /* <DEDUP_REMOVED lines=17> */
.L_x_2858:
[----:B------:R-:W-:-:S04]  /*66f0*/  LOP3.LUT R3, R17, 0x80000000, RZ, 0xc0, !PT ;  /* 0x8000000011037812 */ /* 0x000fc800078ec0ff */
[----:B------:R-:W-:-:S04]  /*6700*/  SHF.R.U32.HI R3, RZ, 0x18, R3 ;  /* 0x00000018ff037819 */ /* 0x000fc80000011603 */
[----:B------:R-:W-:-:S04]  /*6710*/  LOP3.LUT R0, R0, R3, RZ, 0xfc, !PT ;  /* 0x0000000300007212 */ /* 0x000fc800078efcff */
[----:B------:R-:W-:-:S07]  /*6720*/  PRMT R4, R0, 0x7610, R4 ;  /* 0x0000761000047816 */ /* 0x000fce0000000004 */
.L_x_2857:
[----:B------:R-:W-:Y:S05]  /*6730*/  BSYNC B0 ;  /* 0x0000000000007941 */ /* 0x000fea0003800000 */
.L_x_2856:
[----:B------:R0:W-:Y:S01]  /*6740*/  STG.E.U8 desc[UR36][R8.64], R4 ;  /* 0x0000000408007986 */ /* 0x0001e2000c101124 */
[----:B------:R-:W-:Y:S05]  /*6750*/  BRA `(.L_x_2833) ;  /* 0x0000000000b47947 */ /* 0x000fea0003800000 */
.L_x_2850:
        /* <DEDUP_REMOVED lines=22> */
.L_x_2832:
        /* <DEDUP_REMOVED lines=16> */
.L_x_2861:
[----:B------:R-:W-:Y:S05]  /*69c0*/  BRA `(.L_x_2833) ;  /* 0x0000000000187947 */ /* 0x000fea0003800000 */
.L_x_2860:
[----:B------:R-:W-:Y:S01]  /*69d0*/  LOP3.LUT R4, R17, 0xffff, RZ, 0xc0, !PT ;  /* 0x0000ffff11047812 */ /* 0x000fe200078ec0ff */
[----:B------:R-:W-:-:S05]  /*69e0*/  IMAD.MOV.U32 R5, RZ, RZ, RZ ;  /* 0x000000ffff057224 */ /* 0x000fca00078e00ff */
[----:B------:R0:W-:Y:S01]  /*69f0*/  STG.E.64 desc[UR36][R8.64], R4 ;  /* 0x0000000408007986 */ /* 0x0001e2000c101b24 */
[----:B------:R-:W-:Y:S05]  /*6a00*/  BRA `(.L_x_2833) ;  /* 0x0000000000087947 */ /* 0x000fea0003800000 */
.L_x_2859:
[----:B------:R-:W-:-:S05]  /*6a10*/  LOP3.LUT R17, R17, 0xffff, RZ, 0xc0, !PT ;  /* 0x0000ffff11117812 */ /* 0x000fca00078ec0ff */
[----:B------:R0:W-:Y:S02]  /*6a20*/  STG.E desc[UR36][R8.64], R17 ;  /* 0x0000001108007986 */ /* 0x0001e4000c101924 */
.L_x_2833:
[----:B------:R-:W-:-:S07]  /*6a30*/  VIADD R2, R2, 0x80 ;  /* 0x0000008002027836 */ /* 0x000fce0000000000 */
.L_x_2793:
[----:B------:R-:W-:Y:S05]  /*6a40*/  BSYNC B6 ;  /* 0x0000000000067941 */ /* 0x000fea0003800000 */
.L_x_2792:
[----:B------:R-:W-:-:S13]  /*6a50*/  ISETP.GE.AND P0, PT, R2, R22, PT ;  /* 0x000000160200720c */ /* 0x000fda0003f06270 */
[----:B------:R-:W-:Y:S05]  /*6a60*/  @P0 EXIT ;  /* 0x000000000000094d */ /* 0x000fea0003800000 */
        /* <DEDUP_REMOVED lines=19> */
.L_x_2865:
[----:B------:R-:W-:Y:S01]  /*6ba0*/  STG.E.U8 desc[UR36][R2.64], R16 ;  /* 0x0000001002007986 */ /* 0x000fe2000c101124 */
[----:B------:R-:W-:Y:S05]  /*6bb0*/  EXIT ;  /* 0x000000000000794d */ /* 0x000fea0003800000 */
.L_x_2864:
        /* <DEDUP_REMOVED lines=10> */
.L_x_2868:
[----:B------:R-:W-:-:S05]  /*6c60*/  LOP3.LUT R5, R16, 0xffff, RZ, 0xc0, !PT ;  /* 0x0000ffff10057812 */ /* 0x000fca00078ec0ff */
[----:B------:R-:W-:Y:S01]  /*6c70*/  STG.E desc[UR36][R2.64], R5 ;  /* 0x0000000502007986 */ /* 0x000fe2000c101924 */
[----:B------:R-:W-:Y:S05]  /*6c80*/  EXIT ;  /* 0x000000000000794d */ /* 0x000fea0003800000 */
.L_x_2867:
[----:B------:R-:W-:Y:S01]  /*6c90*/  STG.E.U16 desc[UR36][R2.64], R16 ;  /* 0x0000001002007986 */ /* 0x000fe2000c101524 */
[----:B------:R-:W-:Y:S05]  /*6ca0*/  EXIT ;  /* 0x000000000000794d */ /* 0x000fea0003800000 */
.L_x_2863:
        /* <DEDUP_REMOVED lines=9> */
.L_x_2870:
[----:B------:R-:W0:Y:S02]  /*6d40*/  I2F.S16 R0, R16 ;  /* 0x0000001000007306 */ /* 0x000e240000101400 */
[----:B0-----:R-:W-:-:S05]  /*6d50*/  F2FP.F16.F32.PACK_AB R0, RZ, R0 ;  /* 0x00000000ff00723e */ /* 0x001fca00000000ff */
[----:B------:R-:W-:Y:S01]  /*6d60*/  STG.E.U16 desc[UR36][R2.64], R0 ;  /* 0x0000000002007986 */ /* 0x000fe2000c101524 */
[----:B------:R-:W-:Y:S05]  /*6d70*/  EXIT ;  /* 0x000000000000794d */ /* 0x000fea0003800000 */
.L_x_2869:
        /* <DEDUP_REMOVED lines=10> */
.L_x_2872:
[----:B------:R-:W0:Y:S02]  /*6e20*/  I2F.S16 R16, R16 ;  /* 0x0000001000107306 */ /* 0x000e240000101400 */
[----:B0-----:R-:W-:-:S04]  /*6e30*/  F2FP.F16.F32.PACK_AB R5, RZ, R16 ;  /* 0x00000010ff05723e */ /* 0x001fc800000000ff */
[----:B------:R-:W-:-:S05]  /*6e40*/  PRMT R5, R5, 0x5410, RZ ;  /* 0x0000541005057816 */ /* 0x000fca00000000ff */
[----:B------:R-:W-:Y:S01]  /*6e50*/  STG.E desc[UR36][R2.64], R5 ;  /* 0x0000000502007986 */ /* 0x000fe2000c101924 */
[----:B------:R-:W-:Y:S05]  /*6e60*/  EXIT ;  /* 0x000000000000794d */ /* 0x000fea0003800000 */
.L_x_2871:
[----:B------:R-:W0:Y:S02]  /*6e70*/  I2F.F64.S16 R16, R16 ;  /* 0x0000001000107312 */ /* 0x000e240000101c00 */
[----:B0-----:R-:W-:Y:S01]  /*6e80*/  STG.E.64 desc[UR36][R2.64], R16 ;  /* 0x0000001002007986 */ /* 0x001fe2000c101b24 */
[----:B------:R-:W-:Y:S05]  /*6e90*/  EXIT ;  /* 0x000000000000794d */ /* 0x000fea0003800000 */
.L_x_2862:
        /* <DEDUP_REMOVED lines=10> */
.L_x_2875:
[----:B------:R-:W0:Y:S01]  /*6f40*/  I2F.F64.S16 R16, R16 ;  /* 0x0000001000107312 */ /* 0x000e220000101c00 */
[----:B------:R-:W-:-:S05]  /*6f50*/  CS2R R18, SRZ ;  /* 0x0000000000127805 */ /* 0x000fca000001ff00 */
[----:B0-----:R-:W-:Y:S01]  /*6f60*/  STG.E.128 desc[UR36][R2.64], R16 ;  /* 0x0000001002007986 */ /* 0x001fe2000c101d24 */
[----:B------:R-:W-:Y:S05]  /*6f70*/  EXIT ;  /* 0x000000000000794d */ /* 0x000fea0003800000 */
.L_x_2874:
        /* <DEDUP_REMOVED lines=21> */
.L_x_2879:
[----:B------:R-:W-:Y:S05]  /*70d0*/  BSYNC B0 ;  /* 0x0000000000007941 */ /* 0x000fea0003800000 */
.L_x_2878:
[----:B------:R-:W-:-:S05]  /*70e0*/  LOP3.LUT R5, R0, R5, RZ, 0xfc, !PT ;  /* 0x0000000500057212 */ /* 0x000fca00078efcff */
[----:B------:R-:W-:Y:S01]  /*70f0*/  STG.E.U8 desc[UR36][R2.64], R5 ;  /* 0x0000000502007986 */ /* 0x000fe2000c101124 */
[----:B------:R-:W-:Y:S05]  /*7100*/  EXIT ;  /* 0x000000000000794d */ /* 0x000fea0003800000 */
.L_x_2877:
        /* <DEDUP_REMOVED lines=13> */
.L_x_2881:
[----:B------:R-:W-:Y:S01]  /*71e0*/  IMAD.MOV.U32 R0, RZ, RZ, 0x7f ;  /* 0x0000007fff007424 */ /* 0x000fe200078e00ff */
[----:B------:R-:W-:-:S04]  /*71f0*/  ISETP.GT.U32.AND P0, PT, R4, 0x7f800000, PT ;  /* 0x7f8000000400780c */ /* 0x000fc80003f04070 */
[----:B------:R-:W-:-:S09]  /*7200*/  SEL R0, R0, 0x7c, P0 ;  /* 0x0000007c00007807 */ /* 0x000fd20000000000 */
.L_x_2882:
[----:B------:R-:W-:Y:S05]  /*7210*/  BSYNC B0 ;  /* 0x0000000000007941 */ /* 0x000fea0003800000 */
.L_x_2880:
[----:B------:R-:W-:-:S04]  /*7220*/  LOP3.LUT R4, R5, 0x80000000, RZ, 0xc0, !PT ;  /* 0x8000000005047812 */ /* 0x000fc800078ec0ff */
[----:B------:R-:W-:-:S04]  /*7230*/  SHF.R.U32.HI R5, RZ, 0x18, R4 ;  /* 0x00000018ff057819 */ /* 0x000fc80000011604 */
[----:B------:R-:W-:-:S05]  /*7240*/  LOP3.LUT R5, R0, R5, RZ, 0xfc, !PT ;  /* 0x0000000500057212 */ /* 0x000fca00078efcff */
[----:B------:R-:W-:Y:S01]  /*7250*/  STG.E.U8 desc[UR36][R2.64], R5 ;  /* 0x0000000502007986 */ /* 0x000fe2000c101124 */
[----:B------:R-:W-:Y:S05]  /*7260*/  EXIT ;  /* 0x000000000000794d */ /* 0x000fea0003800000 */
.L_x_2876:
[----:B------:R-:W0:Y:S02]  /*7270*/  I2F.S16 R0, R16 ;  /* 0x0000001000007306 */ /* 0x000e240000101400 */
[----:B0-----:R-:W-:-:S05]  /*7280*/  F2FP.BF16.F32.PACK_AB R0, RZ, R0 ;  /* 0x00000000ff00723e */ /* 0x001fca00000010ff */
[----:B------:R-:W-:Y:S01]  /*7290*/  STG.E.U16 desc[UR36][R2.64], R0 ;  /* 0x0000000002007986 */ /* 0x000fe2000c101524 */
[----:B------:R-:W-:Y:S05]  /*72a0*/  EXIT ;  /* 0x000000000000794d */ /* 0x000fea0003800000 */
.L_x_2873:
        /* <DEDUP_REMOVED lines=10> */
.L_x_2885:
        /* <DEDUP_REMOVED lines=17> */
.L_x_2888:
[----:B------:R-:W-:-:S04]  /*7460*/  LOP3.LUT R0, R7, 0x80000000, RZ, 0xc0, !PT ;  /* 0x8000000007007812 */ /* 0x000fc800078ec0ff */
[----:B------:R-:W-:-:S04]  /*7470*/  SHF.R.U32.HI R5, RZ, 0x18, R0 ;  /* 0x00000018ff057819 */ /* 0x000fc80000011600 */
[----:B------:R-:W-:-:S04]  /*7480*/  LOP3.LUT R4, R4, R5, RZ, 0xfc, !PT ;  /* 0x0000000504047212 */ /* 0x000fc800078efcff */
[----:B------:R-:W-:-:S07]  /*7490*/  PRMT R0, R4, 0x7610, R0 ;  /* 0x0000761004007816 */ /* 0x000fce0000000000 */
.L_x_2887:
[----:B------:R-:W-:Y:S05]  /*74a0*/  BSYNC B0 ;  /* 0x0000000000007941 */ /* 0x000fea0003800000 */
.L_x_2886:
[----:B------:R-:W-:Y:S01]  /*74b0*/  STG.E.U8 desc[UR36][R2.64], R0 ;  /* 0x0000000002007986 */ /* 0x000fe2000c101124 */
[----:B------:R-:W-:Y:S05]  /*74c0*/  EXIT ;  /* 0x000000000000794d */ /* 0x000fea0003800000 */
.L_x_2884:
        /* <DEDUP_REMOVED lines=17> */
.L_x_2891:
[----:B------:R-:W-:-:S04]  /*75e0*/  LOP3.LUT R0, R7, 0x80000000, RZ, 0xc0, !PT ;  /* 0x8000000007007812 */ /* 0x000fc800078ec0ff */
[----:B------:R-:W-:-:S04]  /*75f0*/  SHF.R.U32.HI R5, RZ, 0x18, R0 ;  /* 0x00000018ff057819 */ /* 0x000fc80000011600 */
[----:B------:R-:W-:-:S04]  /*7600*/  LOP3.LUT R4, R4, R5, RZ, 0xfc, !PT ;  /* 0x0000000504047212 */ /* 0x000fc800078efcff */
[----:B------:R-:W-:-:S07]  /*7610*/  PRMT R0, R4, 0x7610, R0 ;  /* 0x0000761004007816 */ /* 0x000fce0000000000 */
.L_x_2890:
[----:B------:R-:W-:Y:S05]  /*7620*/  BSYNC B0 ;  /* 0x0000000000007941 */ /* 0x000fea0003800000 */
.L_x_2889:
[----:B------:R-:W-:Y:S01]  /*7630*/  STG.E.U8 desc[UR36][R2.64], R0 ;  /* 0x0000000002007986 */ /* 0x000fe2000c101124 */
[----:B------:R-:W-:Y:S05]  /*7640*/  EXIT ;  /* 0x000000000000794d */ /* 0x000fea0003800000 */
.L_x_2883:
        /* <DEDUP_REMOVED lines=22> */
.L_x_2866:
        /* <DEDUP_REMOVED lines=16> */
.L_x_2894:
[----:B------:R-:W-:Y:S05]  /*78b0*/  EXIT ;  /* 0x000000000000794d */ /* 0x000fea0003800000 */
.L_x_2893:
[----:B------:R-:W-:Y:S01]  /*78c0*/  LOP3.LUT R16, R16, 0xffff, RZ, 0xc0, !PT ;  /* 0x0000ffff10107812 */ /* 0x000fe200078ec0ff */
[----:B------:R-:W-:-:S05]  /*78d0*/  IMAD.MOV.U32 R17, RZ, RZ, RZ ;  /* 0x000000ffff117224 */ /* 0x000fca00078e00ff */
[----:B------:R-:W-:Y:S01]  /*78e0*/  STG.E.64 desc[UR36][R2.64], R16 ;  /* 0x0000001002007986 */ /* 0x000fe2000c101b24 */
[----:B------:R-:W-:Y:S05]  /*78f0*/  EXIT ;  /* 0x000000000000794d */ /* 0x000fea0003800000 */
.L_x_2892:
[----:B------:R-:W-:-:S05]  /*7900*/  LOP3.LUT R5, R16, 0xffff, RZ, 0xc0, !PT ;  /* 0x0000ffff10057812 */ /* 0x000fca00078ec0ff */
[----:B------:R-:W-:Y:S01]  /*7910*/  STG.E desc[UR36][R2.64], R5 ;  /* 0x0000000502007986 */ /* 0x000fe2000c101924 */
[----:B------:R-:W-:Y:S05]  /*7920*/  EXIT ;  /* 0x000000000000794d */ /* 0x000fea0003800000 */
.L_x_2895:
        /* <DEDUP_REMOVED lines=13> */
.L_x_23457:


//--------------------- .text._ZN2at6native18elementwise_kernelILi128ELi4EZNS0_22gpu_kernel_impl_nocastIZZZNS0_19signbit_kernel_cudaERNS_18TensorIteratorBaseEENKUlvE_clEvENKUlvE3_clEvEUlsE_EEvS4_RKT_EUliE_EEviT1_ --------------------------
	.section	.text._ZN2at6native18elementwise_kernelILi128ELi4EZNS0_22gpu_kernel_impl_nocastIZZZNS0_19signbit_kernel_cudaERNS_18TensorIteratorBaseEENKUlvE_clEvENKUlvE3_clEvEUlsE_EEvS4_RKT_EUliE_EEviT1_,"ax",@progbits
	.align	128
        .global         _ZN2at6native18elementwise_kernelILi128ELi4EZNS0_22gpu_kernel_impl_nocastIZZZNS0_19signbit_kernel_cudaERNS_18TensorIteratorBaseEENKUlvE_clEvENKUlvE3_clEvEUlsE_EEvS4_RKT_EUliE_EEviT1_
        .type           _ZN2at6native18elementwise_kernelILi128ELi4EZNS0_22gpu_kernel_impl_nocastIZZZNS0_19signbit_kernel_cudaERNS_18TensorIteratorBaseEENKUlvE_clEvENKUlvE3_clEvEUlsE_EEvS4_RKT_EUliE_EEviT1_,@function
        .size           _ZN2at6native18elementwise_kernelILi128ELi4EZNS0_22gpu_kernel_impl_nocastIZZZNS0_19signbit_kernel_cudaERNS_18TensorIteratorBaseEENKUlvE_clEvENKUlvE3_clEvEUlsE_EEvS4_RKT_EUliE_EEviT1_,(.L_x_23458 - _ZN2at6native18elementwise_kernelILi128ELi4EZNS0_22gpu_kernel_impl_nocastIZZZNS0_19signbit_kernel_cudaERNS_18TensorIteratorBaseEENKUlvE_clEvENKUlvE3_clEvEUlsE_EEvS4_RKT_EUliE_EEviT1_)
        .other          _ZN2at6native18elementwise_kernelILi128ELi4EZNS0_22gpu_kernel_impl_nocastIZZZNS0_19signbit_kernel_cudaERNS_18TensorIteratorBaseEENKUlvE_clEvENKUlvE3_clEvEUlsE_EEvS4_RKT_EUliE_EEviT1_,@"STO_CUDA_ENTRY STV_DEFAULT"
_ZN2at6native18elementwise_kernelILi128ELi4EZNS0_22gpu_kernel_impl_nocastIZZZNS0_19signbit_kernel_cudaERNS_18TensorIteratorBaseEENKUlvE_clEvENKUlvE3_clEvEUlsE_EEvS4_RKT_EUliE_EEviT1_:
.text._ZN2at6native18elementwise_kernelILi128ELi4EZNS0_22gpu_kernel_impl_nocastIZZZNS0_19signbit_kernel_cudaERNS_18TensorIteratorBaseEENKUlvE_clEvENKUlvE3_clEvEUlsE_EEvS4_RKT_EUliE_EEviT1_:
        /* <DEDUP_REMOVED lines=311> */
.L_x_2898:
        /* <DEDUP_REMOVED lines=8> */
[----:B--2---:R-:W-:-:S05]  /*13f0*/  SHF.R.U32.HI R7, RZ, 0xf, R4 ;  /* 0x0000000fff077819 */ /* 0x004fca0000011604 */
[----:B------:R0:W-:Y:S02]  /*1400*/  STG.E.U8 desc[UR4][R2.64], R7 ;  /* 0x0000000702007986 */ /* 0x0001e4000c101104 */
.L_x_2897:
[----:B------:R-:W-:Y:S05]  /*1410*/  BSYNC B0 ;  /* 0x0000000000007941 */ /* 0x000fea0003800000 */
.L_x_2896:
        /* <DEDUP_REMOVED lines=305> */
.L_x_2901:
        /* <DEDUP_REMOVED lines=314> */
.L_x_2902:
        /* <DEDUP_REMOVED lines=10> */
.L_x_2900:
[----:B------:R-:W-:Y:S05]  /*3b70*/  BSYNC B0 ;  /* 0x0000000000007941 */ /* 0x000fea0003800000 */
.L_x_2899:
        /* <DEDUP_REMOVED lines=304> */
.L_x_2903:
[----:B------:R-:W-:Y:S02]  /*4e80*/  ULDC.64 UR6, c[0x0][0x418] ;  /* 0x0001060000067ab9 */ /* 0x000fe40000000a00 */
[----:B------:R-:W-:-:S04]  /*4e90*/  IADD3 R4, P0, R2, UR6, RZ ;  /* 0x0000000602047c10 */ /* 0x000fc8000ff1e0ff */
[----:B------:R-:W-:Y:S01]  /*4ea0*/  IADD3.X R5, RZ, UR7, RZ, P0, !PT ;  /* 0x00000007ff057c10 */ /* 0x000fe200087fe4ff */
[----:B------:R-:W-:-:S04]  /*4eb0*/  ULDC.64 UR6, c[0x0][0x410] ;  /* 0x0001040000067ab9 */ /* 0x000fc80000000a00 */
[----:B------:R-:W2:Y:S01]  /*4ec0*/  LDG.E.U16 R4, desc[UR4][R4.64] ;  /* 0x0000000404047981 */ /* 0x000ea2000c1e1500 */
[----:B------:R-:W-:-:S04]  /*4ed0*/  IADD3 R2, P0, R3, UR6, RZ ;  /* 0x0000000603027c10 */ /* 0x000fc8000ff1e0ff */
[----:B------:R-:W-:Y:S02]  /*4ee0*/  IADD3.X R3, RZ, UR7, RZ, P0, !PT ;  /* 0x00000007ff037c10 */ /* 0x000fe400087fe4ff */
[----:B--2---:R-:W-:-:S05]  /*4ef0*/  SHF.R.U32.HI R7, RZ, 0xf, R4 ;  /* 0x0000000fff077819 */ /* 0x004fca0000011604 */
[----:B------:R-:W-:Y:S01]  /*4f00*/  STG.E.U8 desc[UR4][R2.64], R7 ;  /* 0x0000000702007986 */ /* 0x000fe2000c101104 */
[----:B------:R-:W-:Y:S05]  /*4f10*/  EXIT ;  /* 0x000000000000794d */ /* 0x000fea0003800000 */
.L_x_2904:
        /* <DEDUP_REMOVED lines=14> */
.L_x_23458:


//--------------------- .text._ZN2at6native27unrolled_elementwise_kernelIZZZNS0_19signbit_kernel_cudaERNS_18TensorIteratorBaseEENKUlvE_clEvENKUlvE3_clEvEUlsE_St5arrayIPcLm2EELi4E23TrivialOffsetCalculatorILi1EjESB_NS0_6memory15LoadWithoutCastENSC_16StoreWithoutCastEEEviT_T0_T2_T3_T4_T5_ --------------------------
	.section	.text._ZN2at6native27unrolled_elementwise_kernelIZZZNS0_19signbit_kernel_cudaERNS_18TensorIteratorBaseEENKUlvE_clEvENKUlvE3_clEvEUlsE_St5arrayIPcLm2EELi4E23TrivialOffsetCalculatorILi1EjESB_NS0_6memory15LoadWithoutCastENSC_16StoreWithoutCastEEEviT_T0_T2_T3_T4_T5_,"ax",@progbits
	.align	128
        .global         _ZN2at6native27unrolled_elementwise_kernelIZZZNS0_19signbit_kernel_cudaERNS_18TensorIteratorBaseEENKUlvE_clEvENKUlvE3_clEvEUlsE_St5arrayIPcLm2EELi4E23TrivialOffsetCalculatorILi1EjESB_NS0_6memory15LoadWithoutCastENSC_16StoreWithoutCastEEEviT_T0_T2_T3_T4_T5_
        .type           _ZN2at6native27unrolled_elementwise_kernelIZZZNS0_19signbit_kernel_cudaERNS_18TensorIteratorBaseEENKUlvE_clEvENKUlvE3_clEvEUlsE_St5arrayIPcLm2EELi4E23TrivialOffsetCalculatorILi1EjESB_NS0_6memory15LoadWithoutCastENSC_16StoreWithoutCastEEEviT_T0_T2_T3_T4_T5_,@function
        .size           _ZN2at6native27unrolled_elementwise_kernelIZZZNS0_19signbit_kernel_cudaERNS_18TensorIteratorBaseEENKUlvE_clEvENKUlvE3_clEvEUlsE_St5arrayIPcLm2EELi4E23TrivialOffsetCalculatorILi1EjESB_NS0_6memory15LoadWithoutCastENSC_16StoreWithoutCastEEEviT_T0_T2_T3_T4_T5_,(.L_x_23459 - _ZN2at6native27unrolled_elementwise_kernelIZZZNS0_19signbit_kernel_cudaERNS_18TensorIteratorBaseEENKUlvE_clEvENKUlvE3_clEvEUlsE_St5arrayIPcLm2EELi4E23TrivialOffsetCalculatorILi1EjESB_NS0_6memory15LoadWithoutCastENSC_16StoreWithoutCastEEEviT_T0_T2_T3_T4_T5_)
        .other          _ZN2at6native27unrolled_elementwise_kernelIZZZNS0_19signbit_kernel_cudaERNS_18TensorIteratorBaseEENKUlvE_clEvENKUlvE3_clEvEUlsE_St5arrayIPcLm2EELi4E23TrivialOffsetCalculatorILi1EjESB_NS0_6memory15LoadWithoutCastENSC_16StoreWithoutCastEEEviT_T0_T2_T3_T4_T5_,@"STO_CUDA_ENTRY STV_DEFAULT"
_ZN2at6native27unrolled_elementwise_kernelIZZZNS0_19signbit_kernel_cudaERNS_18TensorIteratorBaseEENKUlvE_clEvENKUlvE3_clEvEUlsE_St5arrayIPcLm2EELi4E23TrivialOffsetCalculatorILi1EjESB_NS0_6memory15LoadWithoutCastENSC_16StoreWithoutCastEEEviT_T0_T2_T3_T4_T5_:
.text._ZN2at6native27unrolled_elementwise_kernelIZZZNS0_19signbit_kernel_cudaERNS_18TensorIteratorBaseEENKUlvE_clEvENKUlvE3_clEvEUlsE_St5arrayIPcLm2EELi4E23TrivialOffsetCalculatorILi1EjESB_NS0_6memory15LoadWithoutCastENSC_16StoreWithoutCastEEEviT_T0_T2_T3_T4_T5_:
        /* <DEDUP_REMOVED lines=18> */
[----:B------:R1:W3:Y:S06]  /*0120*/  @!P1 LDG.E.U16 R7, desc[UR4][R6.64] ;  /* 0x0000000406079981 */ /* 0x0002ec000c1e1500 */
[----:B------:R-:W0:Y:S01]  /*0130*/  @!P2 LDC.64 R10, c[0x0][0x220] ;  /* 0x00008800ff0aab82 */ /* 0x000e220000000a00 */
[----:B------:R-:W-:Y:S02]  /*0140*/  @!P2 IMAD R17, R3, 0x200, R2 ;  /* 0x000002000311a824 */ /* 0x000fe400078e0202 */
[----:B------:R-:W-:Y:S02]  /*0150*/  @!P2 VIADD R2, R2, 0x80 ;  /* 0x000000800202a836 */ /* 0x000fe40000000000 */
[----:B--2---:R-:W-:-:S03]  /*0160*/  @!P3 IMAD.WIDE.U32 R8, R15, 0x2, R8 ;  /* 0x000000020f08b825 */ /* 0x004fc600078e0008 */
[----:B------:R-:W-:-:S03]  /*0170*/  ISETP.GE.AND P0, PT, R2, R5, PT ;  /* 0x000000050200720c */ /* 0x000fc60003f06270 */
[----:B------:R-:W2:Y:S01]  /*0180*/  @!P3 LDG.E.U16 R8, desc[UR4][R8.64] ;  /* 0x000000040808b981 */ /* 0x000ea2000c1e1500 */
[----:B0-----:R-:W-:-:S09]  /*0190*/  @!P2 IMAD.WIDE.U32 R12, R17, 0x2, R10 ;  /* 0x00000002110ca825 */ /* 0x001fd200078e000a */
[----:B------:R-:W0:Y:S01]  /*01a0*/  @!P0 LDC.64 R10, c[0x0][0x220] ;  /* 0x00008800ff0a8b82 */ /* 0x000e220000000a00 */
[----:B------:R-:W4:Y:S01]  /*01b0*/  @!P2 LDG.E.U16 R12, desc[UR4][R12.64] ;  /* 0x000000040c0ca981 */ /* 0x000f22000c1e1500 */
[C---:B------:R-:W-:Y:S02]  /*01c0*/  @!P1 IMAD R17, R3.reuse, 0x200, R0 ;  /* 0x0000020003119824 */ /* 0x040fe400078e0200 */
[----:B------:R-:W-:-:S03]  /*01d0*/  @!P0 IMAD R15, R3, 0x200, R2 ;  /* 0x00000200030f8824 */ /* 0x000fc600078e0202 */
[----:B-1----:R-:W-:Y:S02]  /*01e0*/  @!P1 IADD3 R6, P4, R17, R18, RZ ;  /* 0x0000001211069210 */ /* 0x002fe40007f9e0ff */
[----:B------:R-:W-:Y:S01]  /*01f0*/  @!P1 IADD3 R0, R0, 0x80, RZ ;  /* 0x0000008000009810 */ /* 0x000fe20007ffe0ff */
[----:B0-----:R-:W-:Y:S01]  /*0200*/  @!P0 IMAD.WIDE.U32 R10, R15, 0x2, R10 ;  /* 0x000000020f0a8825 */ /* 0x001fe200078e000a */
[----:B------:R-:W-:-:S05]  /*0210*/  PRMT R15, RZ, 0x7610, R15 ;  /* 0x00007610ff0f7816 */ /* 0x000fca000000000f */
[----:B------:R0:W5:Y:S01]  /*0220*/  @!P0 LDG.E.U16 R10, desc[UR4][R10.64] ;  /* 0x000000040a0a8981 */ /* 0x000162000c1e1500 */
        /* <DEDUP_REMOVED lines=24> */
.L_x_2906:
[----:B------:R-:W-:Y:S05]  /*03b0*/  BSYNC B0 ;  /* 0x0000000000007941 */ /* 0x000fea0003800000 */
.L_x_2905:
        /* <DEDUP_REMOVED lines=11> */
.L_x_2907:
        /* <DEDUP_REMOVED lines=9> */
.L_x_23459:


//--------------------- .text._ZN2at6native29vectorized_elementwise_kernelILi2EZZZNS0_19signbit_kernel_cudaERNS_18TensorIteratorBaseEENKUlvE_clEvENKUlvE3_clEvEUlsE_St5arrayIPcLm2EEEEviT0_T1_ --------------------------
	.section	.text._ZN2at6native29vectorized_elementwise_kernelILi2EZZZNS0_19signbit_kernel_cudaERNS_18TensorIteratorBaseEENKUlvE_clEvENKUlvE3_clEvEUlsE_St5arrayIPcLm2EEEEviT0_T1_,"ax",@progbits
	.align	128
        .global         _ZN2at6native29vectorized_elementwise_kernelILi2EZZZNS0_19signbit_kernel_cudaERNS_18TensorIteratorBaseEENKUlvE_clEvENKUlvE3_clEvEUlsE_St5arrayIPcLm2EEEEviT0_T1_
        .type           _ZN2at6native29vectorized_elementwise_kernelILi2EZZZNS0_19signbit_kernel_cudaERNS_18TensorIteratorBaseEENKUlvE_clEvENKUlvE3_clEvEUlsE_St5arrayIPcLm2EEEEviT0_T1_,@function
        .size           _ZN2at6native29vectorized_elementwise_kernelILi2EZZZNS0_19signbit_kernel_cudaERNS_18TensorIteratorBaseEENKUlvE_clEvENKUlvE3_clEvEUlsE_St5arrayIPcLm2EEEEviT0_T1_,(.L_x_23460 - _ZN2at6native29vectorized_elementwise_kernelILi2EZZZNS0_19signbit_kernel_cudaERNS_18TensorIteratorBaseEENKUlvE_clEvENKUlvE3_clEvEUlsE_St5arrayIPcLm2EEEEviT0_T1_)
        .other          _ZN2at6native29vectorized_elementwise_kernelILi2EZZZNS0_19signbit_kernel_cudaERNS_18TensorIteratorBaseEENKUlvE_clEvENKUlvE3_clEvEUlsE_St5arrayIPcLm2EEEEviT0_T1_,@"STO_CUDA_ENTRY STV_DEFAULT"
_ZN2at6native29vectorized_elementwise_kernelILi2EZZZNS0_19signbit_kernel_cudaERNS_18TensorIteratorBaseEENKUlvE_clEvENKUlvE3_clEvEUlsE_St5arrayIPcLm2EEEEviT0_T1_:
.text._ZN2at6native29vectorized_elementwise_kernelILi2EZZZNS0_19signbit_kernel_cudaERNS_18TensorIteratorBaseEENKUlvE_clEvENKUlvE3_clEvEUlsE_St5arrayIPcLm2EEEEviT0_T1_:
        /* <DEDUP_REMOVED lines=19> */
[----:B------:R-:W-:Y:S01]  /*0130*/  IMAD.WIDE R2, R9, 0x2, R2 ;  /* 0x0000000209027825 */ /* 0x000fe200078e0202 */
[C---:B--2---:R-:W-:Y:S02]  /*0140*/  LOP3.LUT R9, R0.reuse, 0xffff, RZ, 0xc0, !PT ;  /* 0x0000ffff00097812 */ /* 0x044fe400078ec0ff */
[----:B------:R-:W-:Y:S02]  /*0150*/  PRMT R12, R0, 0x7732, RZ ;  /* 0x00007732000c7816 */ /* 0x000fe400000000ff */
[C---:B---3--:R-:W-:Y:S02]  /*0160*/  PRMT R13, R6.reuse, 0x7732, RZ ;  /* 0x00007732060d7816 */ /* 0x048fe400000000ff */
[----:B------:R-:W-:Y:S01]  /*0170*/  LOP3.LUT R10, R6, 0xffff, RZ, 0xc0, !PT ;  /* 0x0000ffff060a7812 */ /* 0x000fe200078ec0ff */
[----:B0-----:R-:W-:Y:S01]  /*0180*/  IMAD.MOV.U32 R5, RZ, RZ, R12 ;  /* 0x000000ffff057224 */ /* 0x001fe200078e000c */
[----:B----4-:R-:W-:-:S02]  /*0190*/  PRMT R14, R7, 0x7732, RZ ;  /* 0x00007732070e7816 */ /* 0x010fc400000000ff */
[----:B------:R-:W-:Y:S01]  /*01a0*/  LOP3.LUT R6, R7, 0xffff, RZ, 0xc0, !PT ;  /* 0x0000ffff07067812 */ /* 0x000fe200078ec0ff */
[----:B------:R-:W-:Y:S01]  /*01b0*/  IMAD.MOV.U32 R7, RZ, RZ, R13 ;  /* 0x000000ffff077224 */ /* 0x000fe200078e000d */
[C---:B-----5:R-:W-:Y:S02]  /*01c0*/  LOP3.LUT R11, R8.reuse, 0xffff, RZ, 0xc0, !PT ;  /* 0x0000ffff080b7812 */ /* 0x060fe400078ec0ff */
[----:B------:R-:W-:Y:S02]  /*01d0*/  PRMT R15, R8, 0x7732, RZ ;  /* 0x00007732080f7816 */ /* 0x000fe400000000ff */
[----:B------:R-:W-:Y:S01]  /*01e0*/  SHF.R.U32.HI R0, RZ, 0xf, R9 ;  /* 0x0000000fff007819 */ /* 0x000fe20000011609 */
[----:B------:R-:W-:Y:S01]  /*01f0*/  IMAD.MOV.U32 R9, RZ, RZ, R14 ;  /* 0x000000ffff097224 */ /* 0x000fe200078e000e */
[----:B------:R-:W-:Y:S01]  /*0200*/  SHF.R.U32.HI R8, RZ, 0xf, R11 ;  /* 0x0000000fff087819 */ /* 0x000fe2000001160b */
[----:B------:R-:W-:Y:S01]  /*0210*/  IMAD.MOV.U32 R11, RZ, RZ, R15 ;  /* 0x000000ffff0b7224 */ /* 0x000fe200078e000f */
[----:B------:R-:W-:-:S02]  /*0220*/  SHF.R.U32.HI R4, RZ, 0xf, R10 ;  /* 0x0000000fff047819 */ /* 0x000fc4000001160a */
[----:B------:R-:W-:Y:S02]  /*0230*/  SHF.R.U32.HI R6, RZ, 0xf, R6 ;  /* 0x0000000fff067819 */ /* 0x000fe40000011606 */
[----:B------:R-:W-:Y:S02]  /*0240*/  SHF.R.U32.HI R5, RZ, 0xf, R5 ;  /* 0x0000000fff057819 */ /* 0x000fe40000011605 */
[----:B------:R-:W-:Y:S02]  /*0250*/  SHF.R.U32.HI R7, RZ, 0xf, R7 ;  /* 0x0000000fff077819 */ /* 0x000fe40000011607 */
[----:B------:R-:W-:Y:S02]  /*0260*/  SHF.R.U32.HI R9, RZ, 0xf, R9 ;  /* 0x0000000fff097819 */ /* 0x000fe40000011609 */
[----:B------:R-:W-:Y:S02]  /*0270*/  SHF.R.U32.HI R11, RZ, 0xf, R11 ;  /* 0x0000000fff0b7819 */ /* 0x000fe4000001160b */
[----:B------:R-:W-:-:S02]  /*0280*/  PRMT R5, R5, 0x7604, R0 ;  /* 0x0000760405057816 */ /* 0x000fc40000000000 */
        /* <DEDUP_REMOVED lines=8> */
.L_x_2908:
        /* <DEDUP_REMOVED lines=9> */
[----:B------:R1:W2:Y:S01]  /*03a0*/  @!P6 LDG.E.U16 R8, desc[UR4][R2.64] ;  /* 0x000000040208e981 */ /* 0x0002a2000c1e1500 */
[----:B------:R-:W-:Y:S01]  /*03b0*/  @!P6 VIADD R20, R20, 0x80 ;  /* 0x000000801414e836 */ /* 0x000fe20000000000 */
[----:B------:R-:W-:Y:S01]  /*03c0*/  PRMT R0, RZ, 0x7610, R0 ;  /* 0x00007610ff007816 */ /* 0x000fe20000000000 */
[----:B------:R-:W-:-:S03]  /*03d0*/  @!P0 IMAD.IADD R9, R18, 0x1, R21 ;  /* 0x0000000112098824 */ /* 0x000fc600078e0215 */
[----:B------:R-:W-:Y:S01]  /*03e0*/  ISETP.GE.AND P1, PT, R20, R19, PT ;  /* 0x000000131400720c */ /* 0x000fe20003f26270 */
[----:B0-----:R-:W-:Y:S01]  /*03f0*/  @!P0 IMAD.WIDE.U32 R6, R9, 0x2, R6 ;  /* 0x0000000209068825 */ /* 0x001fe200078e0006 */
[----:B-1----:R-:W0:Y:S05]  /*0400*/  @!P0 LDC.64 R2, c[0x0][0x218] ;  /* 0x00008600ff028b82 */ /* 0x002e2a0000000a00 */
[----:B------:R-:W3:Y:S06]  /*0410*/  @!P0 LDG.E.U16 R6, desc[UR4][R6.64] ;  /* 0x0000000406068981 */ /* 0x000eec000c1e1500 */
        /* <DEDUP_REMOVED lines=9> */
[----:B------:R-:W5:Y:S10]  /*04b0*/  @!P1 LDG.E.U16 R4, desc[UR4][R4.64] ;  /* 0x0000000404049981 */ /* 0x000f74000c1e1500 */
[----:B------:R-:W-:-:S02]  /*04c0*/  @!P3 IMAD.IADD R27, R18, 0x1, R20 ;  /* 0x00000001121bb824 */ /* 0x000fc400078e0214 */
[----:B------:R-:W-:Y:S02]  /*04d0*/  @!P3 VIADD R20, R20, 0x80 ;  /* 0x000000801414b836 */ /* 0x000fe40000000000 */
[----:B----4-:R-:W-:-:S03]  /*04e0*/  @!P2 IMAD.WIDE.U32 R16, R29, 0x2, R16 ;  /* 0x000000021d10a825 */ /* 0x010fc600078e0010 */
[----:B------:R-:W-:-:S03]  /*04f0*/  ISETP.GE.AND P4, PT, R20, R19, PT ;  /* 0x000000131400720c */ /* 0x000fc60003f86270 */
[----:B------:R-:W4:Y:S10]  /*0500*/  @!P2 LDG.E.U16 R16, desc[UR4][R16.64] ;  /* 0x000000041010a981 */ /* 0x000f34000c1e1500 */
        /* <DEDUP_REMOVED lines=8> */
[----:B------:R-:W4:Y:S01]  /*0590*/  @!P4 LDG.E.U16 R10, desc[UR4][R10.64] ;  /* 0x000000040a0ac981 */ /* 0x000f22000c1e1500 */
[----:B0-----:R-:W-:-:S06]  /*05a0*/  @!P5 IMAD.WIDE.U32 R12, R25, 0x2, R12 ;  /* 0x00000002190cd825 */ /* 0x001fcc00078e000c */
[----:B------:R-:W4:Y:S01]  /*05b0*/  @!P5 LDG.E.U16 R12, desc[UR4][R12.64] ;  /* 0x000000040c0cd981 */ /* 0x000f22000c1e1500 */
        /* <DEDUP_REMOVED lines=9> */
[----:B------:R0:W2:Y:S01]  /*0650*/  @!P3 LDG.E.U16 R9, desc[UR4][R8.64] ;  /* 0x000000040809b981 */ /* 0x0000a2000c1e1500 */
[----:B-1----:R-:W-:-:S06]  /*0660*/  @!P6 IMAD.WIDE.U32 R14, R29, 0x2, R14 ;  /* 0x000000021d0ee825 */ /* 0x002fcc00078e000e */
[----:B------:R-:W2:Y:S01]  /*0670*/  @!P6 LDG.E.U16 R14, desc[UR4][R14.64] ;  /* 0x000000040e0ee981 */ /* 0x000ea2000c1e1500 */
        /* <DEDUP_REMOVED lines=40> */
.L_x_2911:
        /* <DEDUP_REMOVED lines=8> */
.L_x_2912:
        /* <DEDUP_REMOVED lines=8> */
.L_x_2913:
        /* <DEDUP_REMOVED lines=9> */
.L_x_2914:
[----:B------:R-:W-:Y:S05]  /*0a90*/  BSYNC B1 ;  /* 0x0000000000017941 */ /* 0x000fea0003800000 */
.L_x_2910:
[----:B------:R-:W-:-:S13]  /*0aa0*/  ISETP.GE.AND P0, PT, R21, R19, PT ;  /* 0x000000131500720c */ /* 0x000fda0003f06270 */
[----:B--2---:R-:W0:Y:S01]  /*0ab0*/  @!P0 LDC.64 R8, c[0x0][0x218] ;  /* 0x00008600ff088b82 */ /* 0x004e220000000a00 */
[----:B------:R-:W-:Y:S02]  /*0ac0*/  @!P0 IMAD.IADD R7, R18, 0x1, R21 ;  /* 0x0000000112078824 */ /* 0x000fe400078e0215 */
[----:B------:R-:W-:-:S03]  /*0ad0*/  @!P0 VIADD R21, R21, 0x80 ;  /* 0x0000008015158836 */ /* 0x000fc60000000000 */
[----:B0-----:R-:W-:-:S05]  /*0ae0*/  @!P0 IADD3 R6, P1, R7, R8, RZ ;  /* 0x0000000807068210 */ /* 0x001fca0007f3e0ff */
[----:B------:R-:W-:-:S05]  /*0af0*/  @!P0 IMAD.X R7, RZ, RZ, R9, P1 ;  /* 0x000000ffff078224 */ /* 0x000fca00008e0609 */
[----:B------:R2:W-:Y:S03]  /*0b00*/  @!P0 STG.E.U8 desc[UR4][R6.64], R4 ;  /* 0x0000000406008986 */ /* 0x0005e6000c101104 */
.L_x_2915:
[----:B------:R-:W-:Y:S05]  /*0b10*/  BSYNC B0 ;  /* 0x0000000000007941 */ /* 0x000fea0003800000 */
.L_x_2909:
        /* <DEDUP_REMOVED lines=9> */
.L_x_2916:
        /* <DEDUP_REMOVED lines=13> */
.L_x_23460:


//--------------------- .text._ZN2at6native29vectorized_elementwise_kernelILi4EZZZNS0_19signbit_kernel_cudaERNS_18TensorIteratorBaseEENKUlvE_clEvENKUlvE3_clEvEUlsE_St5arrayIPcLm2EEEEviT0_T1_ --------------------------
	.section	.text._ZN2at6native29vectorized_elementwise_kernelILi4EZZZNS0_19signbit_kernel_cudaERNS_18TensorIteratorBaseEENKUlvE_clEvENKUlvE3_clEvEUlsE_St5arrayIPcLm2EEEEviT0_T1_,"ax",@progbits
	.align	128
        .global         _ZN2at6native29vectorized_elementwise_kernelILi4EZZZNS0_19signbit_kernel_cudaERNS_18TensorIteratorBaseEENKUlvE_clEvENKUlvE3_clEvEUlsE_St5arrayIPcLm2EEEEviT0_T1_
        .type           _ZN2at6native29vectorized_elementwise_kernelILi4EZZZNS0_19signbit_kernel_cudaERNS_18TensorIteratorBaseEENKUlvE_clEvENKUlvE3_clEvEUlsE_St5arrayIPcLm2EEEEviT0_T1_,@function
        .size           _ZN2at6native29vectorized_elementwise_kernelILi4EZZZNS0_19signbit_kernel_cudaERNS_18TensorIteratorBaseEENKUlvE_clEvENKUlvE3_clEvEUlsE_St5arrayIPcLm2EEEEviT0_T1_,(.L_x_23461 - _ZN2at6native29vectorized_elementwise_kernelILi4EZZZNS0_19signbit_kernel_cudaERNS_18TensorIteratorBaseEENKUlvE_clEvENKUlvE3_clEvEUlsE_St5arrayIPcLm2EEEEviT0_T1_)
        .other          _ZN2at6native29vectorized_elementwise_kernelILi4EZZZNS0_19signbit_kernel_cudaERNS_18TensorIteratorBaseEENKUlvE_clEvENKUlvE3_clEvEUlsE_St5arrayIPcLm2EEEEviT0_T1_,@"STO_CUDA_ENTRY STV_DEFAULT"
_ZN2at6native29vectorized_elementwise_kernelILi4EZZZNS0_19signbit_kernel_cudaERNS_18TensorIteratorBaseEENKUlvE_clEvENKUlvE3_clEvEUlsE_St5arrayIPcLm2EEEEviT0_T1_:
.text._ZN2at6native29vectorized_elementwise_kernelILi4EZZZNS0_19signbit_kernel_cudaERNS_18TensorIteratorBaseEENKUlvE_clEvENKUlvE3_clEvEUlsE_St5arrayIPcLm2EEEEviT0_T1_:
        /* <DEDUP_REMOVED lines=15> */
[----:B------:R-:W-:-:S05]  /*00f0*/  IADD3 R18, P0, R18, UR6, RZ ;  /* 0x0000000612127c10 */ /* 0x000fca000ff1e0ff */
[----:B------:R-:W-:Y:S02]  /*0100*/  IMAD.X R19, RZ, RZ, UR7, P0 ;  /* 0x00000007ff137e24 */ /* 0x000fe400080e06ff */
[----:B------:R-:W-:Y:S01]  /*0110*/  IMAD.WIDE R18, R7, 0x4, R18 ;  /* 0x0000000407127825 */ /* 0x000fe200078e0212 */
[----:B--2---:R-:W-:Y:S02]  /*0120*/  PRMT R6, R4, 0x7732, RZ ;  /* 0x0000773204067816 */ /* 0x004fe400000000ff */
[C---:B---3--:R-:W-:Y:S02]  /*0130*/  PRMT R11, R2.reuse, 0x7732, RZ ;  /* 0x00007732020b7816 */ /* 0x048fe400000000ff */
[----:B------:R-:W-:Y:S02]  /*0140*/  LOP3.LUT R0, R2, 0xffff, RZ, 0xc0, !PT ;  /* 0x0000ffff02007812 */ /* 0x000fe400078ec0ff */
[----:B------:R-:W-:Y:S01]  /*0150*/  LOP3.LUT R2, R4, 0xffff, RZ, 0xc0, !PT ;  /* 0x0000ffff04027812 */ /* 0x000fe200078ec0ff */
[----:B------:R-:W-:Y:S01]  /*0160*/  IMAD.MOV.U32 R4, RZ, RZ, R6 ;  /* 0x000000ffff047224 */ /* 0x000fe200078e0006 */
[----:B------:R-:W-:-:S02]  /*0170*/  SHF.R.U32.HI R0, RZ, 0xf, R0 ;  /* 0x0000000fff007819 */ /* 0x000fc40000011600 */
[----:B------:R-:W-:Y:S02]  /*0180*/  SHF.R.U32.HI R11, RZ, 0xf, R11 ;  /* 0x0000000fff0b7819 */ /* 0x000fe4000001160b */
[----:B------:R-:W-:Y:S02]  /*0190*/  SHF.R.U32.HI R2, RZ, 0xf, R2 ;  /* 0x0000000fff027819 */ /* 0x000fe40000011602 */
[----:B------:R-:W-:Y:S02]  /*01a0*/  SHF.R.U32.HI R9, RZ, 0xf, R4 ;  /* 0x0000000fff097819 */ /* 0x000fe40000011604 */
[----:B------:R-:W-:Y:S02]  /*01b0*/  PRMT R11, R11, 0x7604, R0 ;  /* 0x000076040b0b7816 */ /* 0x000fe40000000000 */
[----:B------:R-:W-:Y:S02]  /*01c0*/  PRMT R9, R9, 0x7604, R2 ;  /* 0x0000760409097816 */ /* 0x000fe40000000002 */
[----:B------:R-:W-:-:S02]  /*01d0*/  LOP3.LUT R0, R3, 0xffff, RZ, 0xc0, !PT ;  /* 0x0000ffff03007812 */ /* 0x000fc400078ec0ff */
[----:B------:R-:W-:Y:S02]  /*01e0*/  LOP3.LUT R2, R5, 0xffff, RZ, 0xc0, !PT ;  /* 0x0000ffff05027812 */ /* 0x000fe400078ec0ff */
[----:B------:R-:W-:Y:S02]  /*01f0*/  SHF.R.U32.HI R0, RZ, 0xf, R0 ;  /* 0x0000000fff007819 */ /* 0x000fe40000011600 */
[----:B------:R-:W-:Y:S02]  /*0200*/  SHF.R.U32.HI R2, RZ, 0xf, R2 ;  /* 0x0000000fff027819 */ /* 0x000fe40000011602 */
[----:B------:R-:W-:Y:S02]  /*0210*/  PRMT R3, R3, 0x7732, RZ ;  /* 0x0000773203037816 */ /* 0x000fe400000000ff */
[----:B------:R-:W-:Y:S02]  /*0220*/  PRMT R4, R5, 0x7732, RZ ;  /* 0x0000773205047816 */ /* 0x000fe400000000ff */
[----:B------:R-:W-:-:S02]  /*0230*/  PRMT R11, R0, 0x7054, R11 ;  /* 0x00007054000b7816 */ /* 0x000fc4000000000b */
        /* <DEDUP_REMOVED lines=8> */
.L_x_2917:
        /* <DEDUP_REMOVED lines=95> */
.L_x_2920:
        /* <DEDUP_REMOVED lines=8> */
.L_x_2921:
        /* <DEDUP_REMOVED lines=8> */
.L_x_2922:
        /* <DEDUP_REMOVED lines=9> */
.L_x_2923:
[----:B------:R-:W-:Y:S05]  /*0a40*/  BSYNC B1 ;  /* 0x0000000000017941 */ /* 0x000fea0003800000 */
.L_x_2919:
[----:B------:R-:W-:-:S13]  /*0a50*/  ISETP.GE.AND P0, PT, R21, R19, PT ;  /* 0x000000131500720c */ /* 0x000fda0003f06270 */
[----:B--2---:R-:W0:Y:S01]  /*0a60*/  @!P0 LDC.64 R8, c[0x0][0x218] ;  /* 0x00008600ff088b82 */ /* 0x004e220000000a00 */
[----:B------:R-:W-:Y:S02]  /*0a70*/  @!P0 IMAD.IADD R7, R18, 0x1, R21 ;  /* 0x0000000112078824 */ /* 0x000fe400078e0215 */
[----:B------:R-:W-:-:S03]  /*0a80*/  @!P0 VIADD R21, R21, 0x80 ;  /* 0x0000008015158836 */ /* 0x000fc60000000000 */
[----:B0-----:R-:W-:-:S05]  /*0a90*/  @!P0 IADD3 R6, P1, R7, R8, RZ ;  /* 0x0000000807068210 */ /* 0x001fca0007f3e0ff */
[----:B------:R-:W-:-:S05]  /*0aa0*/  @!P0 IMAD.X R7, RZ, RZ, R9, P1 ;  /* 0x000000ffff078224 */ /* 0x000fca00008e0609 */
[----:B------:R2:W-:Y:S03]  /*0ab0*/  @!P0 STG.E.U8 desc[UR4][R6.64], R4 ;  /* 0x0000000406008986 */ /* 0x0005e6000c101104 */
.L_x_2924:
[----:B------:R-:W-:Y:S05]  /*0ac0*/  BSYNC B0 ;  /* 0x0000000000007941 */ /* 0x000fea0003800000 */
.L_x_2918:
        /* <DEDUP_REMOVED lines=9> */
.L_x_2925:
        /* <DEDUP_REMOVED lines=10> */
.L_x_23461:


//--------------------- .text._ZN2at6native29vectorized_elementwise_kernelILi8EZZZNS0_19signbit_kernel_cudaERNS_18TensorIteratorBaseEENKUlvE_clEvENKUlvE3_clEvEUlsE_St5arrayIPcLm2EEEEviT0_T1_ --------------------------
	.section	.text._ZN2at6native29vectorized_elementwise_kernelILi8EZZZNS0_19signbit_kernel_cudaERNS_18TensorIteratorBaseEENKUlvE_clEvENKUlvE3_clEvEUlsE_St5arrayIPcLm2EEEEviT0_T1_,"ax",@progbits
	.align	128
        .global         _ZN2at6native29vectorized_elementwise_kernelILi8EZZZNS0_19signbit_kernel_cudaERNS_18TensorIteratorBaseEENKUlvE_clEvENKUlvE3_clEvEUlsE_St5arrayIPcLm2EEEEviT0_T1_
        .type           _ZN2at6native29vectorized_elementwise_kernelILi8EZZZNS0_19signbit_kernel_cudaERNS_18TensorIteratorBaseEENKUlvE_clEvENKUlvE3_clEvEUlsE_St5arrayIPcLm2EEEEviT0_T1_,@function
        .size           _ZN2at6native29vectorized_elementwise_kernelILi8EZZZNS0_19signbit_kernel_cudaERNS_18TensorIteratorBaseEENKUlvE_clEvENKUlvE3_clEvEUlsE_St5arrayIPcLm2EEEEviT0_T1_,(.L_x_23462 - _ZN2at6native29vectorized_elementwise_kernelILi8EZZZNS0_19signbit_kernel_cudaERNS_18TensorIteratorBaseEENKUlvE_clEvENKUlvE3_clEvEUlsE_St5arrayIPcLm2EEEEviT0_T1_)
        .other          _ZN2at6native29vectorized_elementwise_kernelILi8EZZZNS0_19signbit_kernel_cudaERNS_18TensorIteratorBaseEENKUlvE_clEvENKUlvE3_clEvEUlsE_St5arrayIPcLm2EEEEviT0_T1_,@"STO_CUDA_ENTRY STV_DEFAULT"
_ZN2at6native29vectorized_elementwise_kernelILi8EZZZNS0_19signbit_kernel_cudaERNS_18TensorIteratorBaseEENKUlvE_clEvENKUlvE3_clEvEUlsE_St5arrayIPcLm2EEEEviT0_T1_:
.text._ZN2at6native29vectorized_elementwise_kernelILi8EZZZNS0_19signbit_kernel_cudaERNS_18TensorIteratorBaseEENKUlvE_clEvENKUlvE3_clEvEUlsE_St5arrayIPcLm2EEEEviT0_T1_:
        /* <DEDUP_REMOVED lines=17> */
[----:B--2---:R-:W-:Y:S02]  /*0110*/  PRMT R9, R4, 0x7732, RZ ;  /* 0x0000773204097816 */ /* 0x004fe400000000ff */
[C---:B------:R-:W-:Y:S02]  /*0120*/  PRMT R11, R6.reuse, 0x7732, RZ ;  /* 0x00007732060b7816 */ /* 0x040fe400000000ff */
[----:B------:R-:W-:Y:S02]  /*0130*/  PRMT R10, R5, 0x7732, RZ ;  /* 0x00007732050a7816 */ /* 0x000fe400000000ff */
[----:B------:R-:W-:Y:S02]  /*0140*/  PRMT R12, R7, 0x7732, RZ ;  /* 0x00007732070c7816 */ /* 0x000fe400000000ff */
[----:B------:R-:W-:Y:S01]  /*0150*/  LOP3.LUT R2, R5, 0xffff, RZ, 0xc0, !PT ;  /* 0x0000ffff05027812 */ /* 0x000fe200078ec0ff */
[----:B------:R-:W-:Y:S01]  /*0160*/  IMAD.MOV.U32 R5, RZ, RZ, R9 ;  /* 0x000000ffff057224 */ /* 0x000fe200078e0009 */
[----:B------:R-:W-:Y:S01]  /*0170*/  LOP3.LUT R8, R6, 0xffff, RZ, 0xc0, !PT ;  /* 0x0000ffff06087812 */ /* 0x000fe200078ec0ff */
[----:B------:R-:W-:Y:S01]  /*0180*/  IMAD.MOV.U32 R9, RZ, RZ, R11 ;  /* 0x000000ffff097224 */ /* 0x000fe200078e000b */
[----:B------:R-:W-:Y:S01]  /*0190*/  LOP3.LUT R6, R7, 0xffff, RZ, 0xc0, !PT ;  /* 0x0000ffff07067812 */ /* 0x000fe200078ec0ff */
[----:B------:R-:W-:Y:S01]  /*01a0*/  IMAD.MOV.U32 R7, RZ, RZ, R10 ;  /* 0x000000ffff077224 */ /* 0x000fe200078e000a */
[----:B------:R-:W-:Y:S01]  /*01b0*/  LOP3.LUT R0, R4, 0xffff, RZ, 0xc0, !PT ;  /* 0x0000ffff04007812 */ /* 0x000fe200078ec0ff */
[----:B------:R-:W-:Y:S01]  /*01c0*/  IMAD.MOV.U32 R11, RZ, RZ, R12 ;  /* 0x000000ffff0b7224 */ /* 0x000fe200078e000c */
[----:B------:R-:W-:-:S02]  /*01d0*/  SHF.R.U32.HI R2, RZ, 0xf, R2 ;  /* 0x0000000fff027819 */ /* 0x000fc40000011602 */
[----:B------:R-:W-:Y:S02]  /*01e0*/  SHF.R.U32.HI R0, RZ, 0xf, R0 ;  /* 0x0000000fff007819 */ /* 0x000fe40000011600 */
[----:B------:R-:W-:Y:S02]  /*01f0*/  SHF.R.U32.HI R4, RZ, 0xf, R8 ;  /* 0x0000000fff047819 */ /* 0x000fe40000011608 */
[----:B------:R-:W-:Y:S02]  /*0200*/  SHF.R.U32.HI R6, RZ, 0xf, R6 ;  /* 0x0000000fff067819 */ /* 0x000fe40000011606 */
[----:B------:R-:W-:Y:S02]  /*0210*/  SHF.R.U32.HI R5, RZ, 0x7, R5 ;  /* 0x00000007ff057819 */ /* 0x000fe40000011605 */
[----:B------:R-:W-:Y:S02]  /*0220*/  SHF.R.U32.HI R7, RZ, 0x7, R7 ;  /* 0x00000007ff077819 */ /* 0x000fe40000011607 */
[----:B------:R-:W-:-:S02]  /*0230*/  SHF.R.U32.HI R9, RZ, 0x7, R9 ;  /* 0x00000007ff097819 */ /* 0x000fc40000011609 */
[----:B------:R-:W-:Y:S02]  /*0240*/  SHF.R.U32.HI R11, RZ, 0x7, R11 ;  /* 0x00000007ff0b7819 */ /* 0x000fe4000001160b */
[----:B------:R-:W-:Y:S02]  /*0250*/  LOP3.LUT R5, R0, 0x100, R5, 0xf8, !PT ;  /* 0x0000010000057812 */ /* 0x000fe400078ef805 */
[----:B------:R-:W-:Y:S02]  /*0260*/  LOP3.LUT R2, R2, 0x100, R7, 0xf8, !PT ;  /* 0x0000010002027812 */ /* 0x000fe400078ef807 */
[----:B------:R-:W-:Y:S02]  /*0270*/  LOP3.LUT R9, R4, 0x100, R9, 0xf8, !PT ;  /* 0x0000010004097812 */ /* 0x000fe400078ef809 */
[----:B------:R-:W-:Y:S02]  /*0280*/  LOP3.LUT R6, R6, 0x100, R11, 0xf8, !PT ;  /* 0x0000010006067812 */ /* 0x000fe400078ef80b */
[----:B------:R-:W-:-:S02]  /*0290*/  PRMT R2, R5, 0x5410, R2 ;  /* 0x0000541005027816 */ /* 0x000fc40000000002 */
[----:B------:R-:W-:-:S05]  /*02a0*/  PRMT R3, R9, 0x5410, R6 ;  /* 0x0000541009037816 */ /* 0x000fca0000000006 */
[----:B------:R-:W-:Y:S01]  /*02b0*/  STG.E.64 desc[UR4][R18.64], R2 ;  /* 0x0000000212007986 */ /* 0x000fe2000c101b04 */
[----:B------:R-:W-:Y:S05]  /*02c0*/  EXIT ;  /* 0x000000000000794d */ /* 0x000fea0003800000 */
.L_x_2926:
        /* <DEDUP_REMOVED lines=95> */
.L_x_2929:
        /* <DEDUP_REMOVED lines=8> */
.L_x_2930:
        /* <DEDUP_REMOVED lines=8> */
.L_x_2931:
        /* <DEDUP_REMOVED lines=9> */
.L_x_2932:
[----:B------:R-:W-:Y:S05]  /*0a50*/  BSYNC B1 ;  /* 0x0000000000017941 */ /* 0x000fea0003800000 */
.L_x_2928:
[----:B------:R-:W-:-:S13]  /*0a60*/  ISETP.GE.AND P0, PT, R21, R19, PT ;  /* 0x000000131500720c */ /* 0x000fda0003f06270 */
[----:B--2---:R-:W0:Y:S01]  /*0a70*/  @!P0 LDC.64 R8, c[0x0][0x218] ;  /* 0x00008600ff088b82 */ /* 0x004e220000000a00 */
[----:B------:R-:W-:Y:S02]  /*0a80*/  @!P0 IMAD.IADD R7, R18, 0x1, R21 ;  /* 0x0000000112078824 */ /* 0x000fe400078e0215 */
[----:B------:R-:W-:-:S03]  /*0a90*/  @!P0 VIADD R21, R21, 0x80 ;  /* 0x0000008015158836 */ /* 0x000fc60000000000 */
[----:B0-----:R-:W-:-:S05]  /*0aa0*/  @!P0 IADD3 R6, P1, R7, R8, RZ ;  /* 0x0000000807068210 */ /* 0x001fca0007f3e0ff */
[----:B------:R-:W-:-:S05]  /*0ab0*/  @!P0 IMAD.X R7, RZ, RZ, R9, P1 ;  /* 0x000000ffff078224 */ /* 0x000fca00008e0609 */
[----:B------:R2:W-:Y:S03]  /*0ac0*/  @!P0 STG.E.U8 desc[UR4][R6.64], R4 ;  /* 0x0000000406008986 */ /* 0x0005e6000c101104 */
.L_x_2933:
[----:B------:R-:W-:Y:S05]  /*0ad0*/  BSYNC B0 ;  /* 0x0000000000007941 */ /* 0x000fea0003800000 */
.L_x_2927:
        /* <DEDUP_REMOVED lines=9> */
.L_x_2934:
        /* <DEDUP_REMOVED lines=9> */
.L_x_23462:


//--------------------- .text._ZN2at6native18elementwise_kernelILi128ELi4EZNS0_15gpu_kernel_implIZZZNS0_19signbit_kernel_cudaERNS_18TensorIteratorBaseEENKUlvE_clEvENKUlvE2_clEvEUllE_EEvS4_RKT_EUliE_EEviT1_ --------------------------
	.section	.text._ZN2at6native18elementwise_kernelILi128ELi4EZNS0_15gpu_kernel_implIZZZNS0_19signbit_kernel_cudaERNS_18TensorIteratorBaseEENKUlvE_clEvENKUlvE2_clEvEUllE_EEvS4_RKT_EUliE_EEviT1_,"ax",@progbits
	.align	128
        .global         _ZN2at6native18elementwise_kernelILi128ELi4EZNS0_15gpu_kernel_implIZZZNS0_19signbit_kernel_cudaERNS_18TensorIteratorBaseEENKUlvE_clEvENKUlvE2_clEvEUllE_EEvS4_RKT_EUliE_EEviT1_
        .type           _ZN2at6native18elementwise_kernelILi128ELi4EZNS0_15gpu_kernel_implIZZZNS0_19signbit_kernel_cudaERNS_18TensorIteratorBaseEENKUlvE_clEvENKUlvE2_clEvEUllE_EEvS4_RKT_EUliE_EEviT1_,@function
        .size           _ZN2at6native18elementwise_kernelILi128ELi4EZNS0_15gpu_kernel_implIZZZNS0_19signbit_kernel_cudaERNS_18TensorIteratorBaseEENKUlvE_clEvENKUlvE2_clEvEUllE_EEvS4_RKT_EUliE_EEviT1_,(.L_x_23463 - _ZN2at6native18elementwise_kernelILi128ELi4EZNS0_15gpu_kernel_implIZZZNS0_19signbit_kernel_cudaERNS_18TensorIteratorBaseEENKUlvE_clEvENKUlvE2_clEvEUllE_EEvS4_RKT_EUliE_EEviT1_)
        .other          _ZN2at6native18elementwise_kernelILi128ELi4EZNS0_15gpu_kernel_implIZZZNS0_19signbit_kernel_cudaERNS_18TensorIteratorBaseEENKUlvE_clEvENKUlvE2_clEvEUllE_EEvS4_RKT_EUliE_EEviT1_,@"STO_CUDA_ENTRY STV_DEFAULT"
_ZN2at6native18elementwise_kernelILi128ELi4EZNS0_15gpu_kernel_implIZZZNS0_19signbit_kernel_cudaERNS_18TensorIteratorBaseEENKUlvE_clEvENKUlvE2_clEvEUllE_EEvS4_RKT_EUliE_EEviT1_:
.text._ZN2at6native18elementwise_kernelILi128ELi4EZNS0_15gpu_kernel_implIZZZNS0_19signbit_kernel_cudaERNS_18TensorIteratorBaseEENKUlvE_clEvENKUlvE2_clEvEUllE_EEvS4_RKT_EUliE_EEviT1_:
        /* <DEDUP_REMOVED lines=313> */
.L_x_2937:
        /* <DEDUP_REMOVED lines=19> */
[----:B--2---:R-:W-:Y:S01]  /*14c0*/  SHF.R.S32.HI R3, RZ, 0x1f, R3 ;  /* 0x0000001fff037819 */ /* 0x004fe20000011403 */
[----:B------:R-:W-:Y:S06]  /*14d0*/  BRA `(.L_x_2943) ;  /* 0x0000000c004c7947 */ /* 0x000fec0003800000 */
.L_x_2941:
[----:B------:R-:W-:Y:S02]  /*14e0*/  UMOV UR4, URZ ;  /* 0x0000003f00047c82 */ /* 0x000fe40008000000 */
[----:B------:R-:W-:Y:S01]  /*14f0*/  IMAD.U32 R3, RZ, RZ, UR4 ;  /* 0x00000004ff037e24 */ /* 0x000fe2000f8e00ff */
[----:B------:R-:W-:Y:S06]  /*1500*/  BRA `(.L_x_2943) ;  /* 0x0000000c00407947 */ /* 0x000fec0003800000 */
.L_x_2940:
        /* <DEDUP_REMOVED lines=8> */
.L_x_2945:
[----:B------:R-:W2:Y:S02]  /*1590*/  LDG.E R3, desc[UR36][R4.64] ;  /* 0x0000002404037981 */ /* 0x000ea4000c1e1900 */
[----:B--2---:R-:W-:Y:S01]  /*15a0*/  SHF.R.S32.HI R3, RZ, 0x1f, R3 ;  /* 0x0000001fff037819 */ /* 0x004fe20000011403 */
[----:B------:R-:W-:Y:S06]  /*15b0*/  BRA `(.L_x_2943) ;  /* 0x0000000c00147947 */ /* 0x000fec0003800000 */
.L_x_2944:
[----:B------:R-:W2:Y:S02]  /*15c0*/  LDG.E.S16 R3, desc[UR36][R4.64] ;  /* 0x0000002404037981 */ /* 0x000ea4000c1e1700 */
[----:B--2---:R-:W-:Y:S01]  /*15d0*/  SHF.R.S32.HI R3, RZ, 0x1f, R3 ;  /* 0x0000001fff037819 */ /* 0x004fe20000011403 */
[----:B------:R-:W-:Y:S06]  /*15e0*/  BRA `(.L_x_2943) ;  /* 0x0000000c00087947 */ /* 0x000fec0003800000 */
.L_x_2939:
[----:B------:R-:W-:-:S13]  /*15f0*/  ISETP.GT.AND P0, PT, R2, 0x6, PT ;  /* 0x000000060200780c */ /* 0x000fda0003f04270 */
[----:B------:R-:W-:Y:S05]  /*1600*/  @P0 BRA `(.L_x_2946) ;  /* 0x00000000002c0947 */ /* 0x000fea0003800000 */
[----:B------:R-:W-:-:S13]  /*1610*/  ISETP.NE.AND P0, PT, R2, 0x5, PT ;  /* 0x000000050200780c */ /* 0x000fda0003f05270 */
[----:B------:R-:W-:Y:S05]  /*1620*/  @!P0 BRA `(.L_x_2947) ;  /* 0x0000000000148947 */ /* 0x000fea0003800000 */
[----:B------:R-:W-:-:S13]  /*1630*/  ISETP.NE.AND P0, PT, R2, 0x6, PT ;  /* 0x000000060200780c */ /* 0x000fda0003f05270 */
[----:B------:R-:W-:Y:S05]  /*1640*/  @P0 BRA `(.L_x_2942) ;  /* 0x0000000800980947 */ /* 0x000fea0003800000 */
[----:B------:R-:W2:Y:S02]  /*1650*/  LDG.E R2, desc[UR36][R4.64] ;  /* 0x0000002404027981 */ /* 0x000ea4000c1e1900 */
[----:B--2---:R-:W0:Y:S01]  /*1660*/  F2I.S64.TRUNC R2, R2 ;  /* 0x0000000200027311 */ /* 0x004e22000020d900 */
[----:B------:R-:W-:Y:S05]  /*1670*/  BRA `(.L_x_2943) ;  /* 0x0000000800e47947 */ /* 0x000fea0003800000 */
.L_x_2947:
[----:B------:R-:W2:Y:S02]  /*1680*/  LDG.E.U16 R4, desc[UR36][R4.64] ;  /* 0x0000002404047981 */ /* 0x000ea4000c1e1500 */
[----:B--2---:R-:W-:-:S06]  /*1690*/  HADD2.F32 R2, -RZ, R4.H0_H0 ;  /* 0x20000004ff027230 */ /* 0x004fcc0000004100 */
[----:B------:R-:W0:Y:S01]  /*16a0*/  F2I.S64.TRUNC R2, R2 ;  /* 0x0000000200027311 */ /* 0x000e22000020d900 */
[----:B------:R-:W-:Y:S05]  /*16b0*/  BRA `(.L_x_2943) ;  /* 0x0000000800d47947 */ /* 0x000fea0003800000 */
.L_x_2946:
[----:B------:R-:W-:-:S13]  /*16c0*/  ISETP.NE.AND P0, PT, R2, 0x7, PT ;  /* 0x000000070200780c */ /* 0x000fda0003f05270 */
[----:B------:R-:W-:Y:S05]  /*16d0*/  @!P0 BRA `(.L_x_2948) ;  /* 0x00000000002c8947 */ /* 0x000fea0003800000 */
[----:B------:R-:W-:-:S13]  /*16e0*/  ISETP.NE.AND P0, PT, R2, 0x8, PT ;  /* 0x000000080200780c */ /* 0x000fda0003f05270 */
[----:B------:R-:W-:Y:S05]  /*16f0*/  @!P0 BRA `(.L_x_2949) ;  /* 0x0000000000148947 */ /* 0x000fea0003800000 */
[----:B------:R-:W-:-:S13]  /*1700*/  ISETP.NE.AND P0, PT, R2, 0x9, PT ;  /* 0x000000090200780c */ /* 0x000fda0003f05270 */
[----:B------:R-:W-:Y:S05]  /*1710*/  @P0 BRA `(.L_x_2942) ;  /* 0x0000000800640947 */ /* 0x000fea0003800000 */
[----:B------:R-:W2:Y:S02]  /*1720*/  LDG.E R2, desc[UR36][R4.64] ;  /* 0x0000002404027981 */ /* 0x000ea4000c1e1900 */
[----:B--2---:R-:W0:Y:S01]  /*1730*/  F2I.S64.TRUNC R2, R2 ;  /* 0x0000000200027311 */ /* 0x004e22000020d900 */
[----:B------:R-:W-:Y:S05]  /*1740*/  BRA `(.L_x_2943) ;  /* 0x0000000800b07947 */ /* 0x000fea0003800000 */
.L_x_2949:
[----:B------:R-:W2:Y:S02]  /*1750*/  LDG.E.U16 R4, desc[UR36][R4.64] ;  /* 0x0000002404047981 */ /* 0x000ea4000c1e1500 */
[----:B--2---:R-:W-:-:S06]  /*1760*/  HADD2.F32 R2, -RZ, R4.H0_H0 ;  /* 0x20000004ff027230 */ /* 0x004fcc0000004100 */
[----:B------:R-:W0:Y:S01]  /*1770*/  F2I.S64.TRUNC R2, R2 ;  /* 0x0000000200027311 */ /* 0x000e22000020d900 */
[----:B------:R-:W-:Y:S05]  /*1780*/  BRA `(.L_x_2943) ;  /* 0x0000000800a07947 */ /* 0x000fea0003800000 */
.L_x_2948:
[----:B------:R-:W2:Y:S02]  /*1790*/  LDG.E.64 R2, desc[UR36][R4.64] ;  /* 0x0000002404027981 */ /* 0x000ea4000c1e1b00 */
[----:B--2---:R-:W0:Y:S01]  /*17a0*/  F2I.S64.F64.TRUNC R2, R2 ;  /* 0x0000000200027311 */ /* 0x004e22000030d900 */
[----:B------:R-:W-:Y:S05]  /*17b0*/  BRA `(.L_x_2943) ;  /* 0x0000000800947947 */ /* 0x000fea0003800000 */
.L_x_2938:
        /* <DEDUP_REMOVED lines=8> */
[----:B------:R-:W-:Y:S02]  /*1840*/  UMOV UR4, URZ ;  /* 0x0000003f00047c82 */ /* 0x000fe40008000000 */
[----:B------:R-:W-:Y:S01]  /*1850*/  IMAD.U32 R3, RZ, RZ, UR4 ;  /* 0x00000004ff037e24 */ /* 0x000fe2000f8e00ff */
[----:B------:R-:W-:Y:S06]  /*1860*/  BRA `(.L_x_2943) ;  /* 0x0000000800687947 */ /* 0x000fec0003800000 */
.L_x_2952:
[----:B------:R-:W2:Y:S02]  /*1870*/  LDG.E.64 R4, desc[UR36][R4.64] ;  /* 0x0000002404047981 */ /* 0x000ea4000c1e1b00 */
[----:B--2---:R0:W1:Y:S01]  /*1880*/  F2I.S64.F64.TRUNC R2, R4 ;  /* 0x0000000400027311 */ /* 0x004062000030d900 */
[----:B------:R-:W-:Y:S05]  /*1890*/  BRA `(.L_x_2943) ;  /* 0x00000008005c7947 */ /* 0x000fea0003800000 */
.L_x_2951:
        /* <DEDUP_REMOVED lines=24> */
[----:B------:R-:W-:-:S06]  /*1a20*/  LOP3.LUT R2, R3, 0x80000000, R0, 0xf8, !PT ;  /* 0x8000000003027812 */ /* 0x000fcc00078ef800 */
[----:B------:R-:W4:Y:S01]  /*1a30*/  F2I.S64.TRUNC R2, R2 ;  /* 0x0000000200027311 */ /* 0x000f22000020d900 */
[----:B------:R-:W-:Y:S05]  /*1a40*/  BRA `(.L_x_2943) ;  /* 0x0000000400f07947 */ /* 0x000fea0003800000 */
.L_x_2954:
        /* <DEDUP_REMOVED lines=11> */
[----:B------:R-:W-:-:S06]  /*1b00*/  LOP3.LUT R2, R2, 0x80000000, R3, 0xf8, !PT ;  /* 0x8000000002027812 */ /* 0x000fcc00078ef803 */
[----:B------:R-:W0:Y:S01]  /*1b10*/  F2I.S64.TRUNC R2, R2 ;  /* 0x0000000200027311 */ /* 0x000e22000020d900 */
[----:B------:R-:W-:Y:S05]  /*1b20*/  BRA `(.L_x_2943) ;  /* 0x0000000400b87947 */ /* 0x000fea0003800000 */
.L_x_2953:
[----:B------:R-:W2:Y:S02]  /*1b30*/  LDG.E.U16 R2, desc[UR36][R4.64] ;  /* 0x0000002404027981 */ /* 0x000ea4000c1e1500 */
[----:B--2---:R-:W-:-:S06]  /*1b40*/  IMAD.U32 R2, R2, 0x10000, RZ ;  /* 0x0001000002027824 */ /* 0x004fcc00078e00ff */
[----:B------:R-:W0:Y:S01]  /*1b50*/  F2I.S64.TRUNC R2, R2 ;  /* 0x0000000200027311 */ /* 0x000e22000020d900 */
[----:B------:R-:W-:Y:S05]  /*1b60*/  BRA `(.L_x_2943) ;  /* 0x0000000400a87947 */ /* 0x000fea0003800000 */
.L_x_2950:
        /* <DEDUP_REMOVED lines=8> */
[----:B------:R-:W-:Y:S02]  /*1bf0*/  UMOV UR4, URZ ;  /* 0x0000003f00047c82 */ /* 0x000fe40008000000 */
[----:B------:R-:W-:Y:S01]  /*1c00*/  IMAD.U32 R3, RZ, RZ, UR4 ;  /* 0x00000004ff037e24 */ /* 0x000fe2000f8e00ff */
[----:B------:R-:W-:Y:S06]  /*1c10*/  BRA `(.L_x_2943) ;  /* 0x00000004007c7947 */ /* 0x000fec0003800000 */
.L_x_2957:
        /* <DEDUP_REMOVED lines=21> */
.L_x_2961:
[----:B------:R-:W-:Y:S05]  /*1d70*/  BSYNC B1 ;  /* 0x0000000000017941 */ /* 0x000fea0003800000 */
.L_x_2960:
[----:B------:R-:W-:Y:S01]  /*1d80*/  IMAD.SHL.U32 R2, R2, 0x100000, RZ ;  /* 0x0010000002027824 */ /* 0x000fe200078e00ff */
[----:B------:R-:W-:-:S04]  /*1d90*/  LEA R3, R0, 0x3b800000, 0x17 ;  /* 0x3b80000000037811 */ /* 0x000fc800078eb8ff */
[----:B------:R-:W-:-:S07]  /*1da0*/  LOP3.LUT R2, R3, R2, R4, 0xfe, !PT ;  /* 0x0000000203027212 */ /* 0x000fce00078efe04 */
.L_x_2959:
[----:B------:R-:W-:Y:S05]  /*1db0*/  BSYNC B0 ;  /* 0x0000000000007941 */ /* 0x000fea0003800000 */
.L_x_2958:
[----:B------:R-:W0:Y:S01]  /*1dc0*/  F2I.S64.TRUNC R2, R2 ;  /* 0x0000000200027311 */ /* 0x000e22000020d900 */
[----:B------:R-:W-:Y:S05]  /*1dd0*/  BRA `(.L_x_2943) ;  /* 0x00000004000c7947 */ /* 0x000fea0003800000 */
.L_x_2956:
        /* <DEDUP_REMOVED lines=21> */
.L_x_2965:
[----:B------:R-:W-:Y:S05]  /*1f30*/  BSYNC B1 ;  /* 0x0000000000017941 */ /* 0x000fea0003800000 */
.L_x_2964:
[----:B------:R-:W-:Y:S01]  /*1f40*/  IMAD.SHL.U32 R2, R2, 0x200000, RZ ;  /* 0x0020000002027824 */ /* 0x000fe200078e00ff */
[----:B------:R-:W-:-:S04]  /*1f50*/  LEA R3, R0, 0x37800000, 0x17 ;  /* 0x3780000000037811 */ /* 0x000fc800078eb8ff */
[----:B------:R-:W-:-:S07]  /*1f60*/  LOP3.LUT R2, R3, R2, R4, 0xfe, !PT ;  /* 0x0000000203027212 */ /* 0x000fce00078efe04 */
.L_x_2963:
[----:B------:R-:W-:Y:S05]  /*1f70*/  BSYNC B0 ;  /* 0x0000000000007941 */ /* 0x000fea0003800000 */
.L_x_2962:
[----:B------:R-:W1:Y:S01]  /*1f80*/  F2I.S64.TRUNC R2, R2 ;  /* 0x0000000200027311 */ /* 0x000e62000020d900 */
[----:B------:R-:W-:Y:S05]  /*1f90*/  BRA `(.L_x_2943) ;  /* 0x00000000009c7947 */ /* 0x000fea0003800000 */
.L_x_2955:
        /* <DEDUP_REMOVED lines=14> */
.L_x_2969:
[----:B------:R-:W-:Y:S05]  /*2080*/  BSYNC B0 ;  /* 0x0000000000007941 */ /* 0x000fea0003800000 */
.L_x_2968:
[----:B------:R-:W2:Y:S01]  /*2090*/  F2I.S64.TRUNC R2, R2 ;  /* 0x0000000200027311 */ /* 0x000ea2000020d900 */
[----:B------:R-:W-:Y:S05]  /*20a0*/  BRA `(.L_x_2943) ;  /* 0x0000000000587947 */ /* 0x000fea0003800000 */
.L_x_2942:
        /* <DEDUP_REMOVED lines=16> */
.L_x_2970:
[----:B------:R-:W-:Y:S01]  /*21b0*/  IMAD.MOV.U32 R3, RZ, RZ, RZ ;  /* 0x000000ffff037224 */ /* 0x000fe200078e00ff */
[----:B------:R-:W-:Y:S06]  /*21c0*/  BRA `(.L_x_2943) ;  /* 0x0000000000107947 */ /* 0x000fec0003800000 */
.L_x_2967:
[----:B------:R3:W5:Y:S01]  /*21d0*/  LDG.E R3, desc[UR36][R4.64+0x4] ;  /* 0x0000042404037981 */ /* 0x000762000c1e1900 */
[----:B------:R-:W-:Y:S05]  /*21e0*/  BRA `(.L_x_2943) ;  /* 0x0000000000087947 */ /* 0x000fea0003800000 */
.L_x_2966:
[----:B------:R-:W-:Y:S02]  /*21f0*/  UMOV UR4, URZ ;  /* 0x0000003f00047c82 */ /* 0x000fe40008000000 */
[----:B------:R-:W-:-:S07]  /*2200*/  IMAD.U32 R3, RZ, RZ, UR4 ;  /* 0x00000004ff037e24 */ /* 0x000fce000f8e00ff */
.L_x_2943:
[----:B0--3--:R-:W0:Y:S01]  /*2210*/  LDC.U8 R4, c[0x0][0x421] ;  /* 0x00010840ff047b82 */ /* 0x009e220000000000 */
[----:B-12-45:R-:W-:Y:S01]  /*2220*/  SHF.R.U32.HI R5, RZ, 0x1f, R3 ;  /* 0x0000001fff057819 */ /* 0x036fe20000011603 */
[----:B------:R-:W-:-:S04]  /*2230*/  IMAD.MOV.U32 R3, RZ, RZ, RZ ;  /* 0x000000ffff037224 */ /* 0x000fc800078e00ff */
[----:B------:R-:W-:Y:S01]  /*2240*/  IMAD.MOV.U32 R2, RZ, RZ, R5 ;  /* 0x000000ffff027224 */ /* 0x000fe200078e0005 */
        /* <DEDUP_REMOVED lines=13> */
.L_x_2974:
[----:B------:R3:W-:Y:S01]  /*2320*/  STG.E.U8 desc[UR36][R16.64], R5 ;  /* 0x0000000510007986 */ /* 0x0007e2000c101124 */
[----:B------:R-:W-:Y:S05]  /*2330*/  BRA `(.L_x_2976) ;  /* 0x0000000c00407947 */ /* 0x000fea0003800000 */
.L_x_2973:
[----:B------:R-:W-:-:S13]  /*2340*/  ISETP.NE.AND P0, PT, R0, 0x2, PT ;  /* 0x000000020000780c */ /* 0x000fda0003f05270 */
[----:B------:R-:W-:Y:S05]  /*2350*/  @!P0 BRA `(.L_x_2977) ;  /* 0x0000000000208947 */ /* 0x000fea0003800000 */
[----:B------:R-:W-:-:S13]  /*2360*/  ISETP.NE.AND P0, PT, R0, 0x3, PT ;  /* 0x000000030000780c */ /* 0x000fda0003f05270 */
[----:B------:R-:W-:Y:S05]  /*2370*/  @!P0 BRA `(.L_x_2978) ;  /* 0x0000000000108947 */ /* 0x000fea0003800000 */
[----:B------:R-:W-:-:S13]  /*2380*/  ISETP.NE.AND P0, PT, R0, 0x4, PT ;  /* 0x000000040000780c */ /* 0x000fda0003f05270 */
[----:B------:R-:W-:Y:S05]  /*2390*/  @P0 BRA `(.L_x_2975) ;  /* 0x0000000800d80947 */ /* 0x000fea0003800000 */
[----:B------:R0:W-:Y:S01]  /*23a0*/  STG.E.64 desc[UR36][R16.64], R2 ;  /* 0x0000000210007986 */ /* 0x0001e2000c101b24 */
[----:B------:R-:W-:Y:S05]  /*23b0*/  BRA `(.L_x_2976) ;  /* 0x0000000c00207947 */ /* 0x000fea0003800000 */
.L_x_2978:
[----:B------:R1:W-:Y:S01]  /*23c0*/  STG.E desc[UR36][R16.64], R5 ;  /* 0x0000000510007986 */ /* 0x0003e2000c101924 */
[----:B------:R-:W-:Y:S05]  /*23d0*/  BRA `(.L_x_2976) ;  /* 0x0000000c00187947 */ /* 0x000fea0003800000 */
.L_x_2977:
[----:B------:R2:W-:Y:S01]  /*23e0*/  STG.E.U16 desc[UR36][R16.64], R5 ;  /* 0x0000000510007986 */ /* 0x0005e2000c101524 */
[----:B------:R-:W-:Y:S05]  /*23f0*/  BRA `(.L_x_2976) ;  /* 0x0000000c00107947 */ /* 0x000fea0003800000 */
.L_x_2972:
        /* <DEDUP_REMOVED lines=9> */
.L_x_2980:
[----:B------:R-:W0:Y:S02]  /*2490*/  I2F.S16 R0, R5 ;  /* 0x0000000500007306 */ /* 0x000e240000101400 */
[----:B0-----:R-:W-:-:S05]  /*24a0*/  F2FP.F16.F32.PACK_AB R0, RZ, R0 ;  /* 0x00000000ff00723e */ /* 0x001fca00000000ff */
[----:B------:R0:W-:Y:S01]  /*24b0*/  STG.E.U16 desc[UR36][R16.64], R0 ;  /* 0x0000000010007986 */ /* 0x0001e2000c101524 */
[----:B------:R-:W-:Y:S05]  /*24c0*/  BRA `(.L_x_2976) ;  /* 0x0000000800dc7947 */ /* 0x000fea0003800000 */
.L_x_2979:
        /* <DEDUP_REMOVED lines=10> */
.L_x_2982:
[----:B------:R-:W0:Y:S02]  /*2570*/  I2F.S16 R5, R5 ;  /* 0x0000000500057306 */ /* 0x000e240000101400 */
[----:B0-----:R-:W-:-:S04]  /*2580*/  F2FP.F16.F32.PACK_AB R3, RZ, R5 ;  /* 0x00000005ff03723e */ /* 0x001fc800000000ff */
[----:B------:R-:W-:-:S05]  /*2590*/  PRMT R3, R3, 0x5410, RZ ;  /* 0x0000541003037816 */ /* 0x000fca00000000ff */
[----:B------:R0:W-:Y:S01]  /*25a0*/  STG.E desc[UR36][R16.64], R3 ;  /* 0x0000000310007986 */ /* 0x0001e2000c101924 */
[----:B------:R-:W-:Y:S05]  /*25b0*/  BRA `(.L_x_2976) ;  /* 0x0000000800a07947 */ /* 0x000fea0003800000 */
.L_x_2981:
[----:B------:R-:W0:Y:S02]  /*25c0*/  I2F.F64.S16 R2, R5 ;  /* 0x0000000500027312 */ /* 0x000e240000101c00 */
[----:B0-----:R0:W-:Y:S01]  /*25d0*/  STG.E.64 desc[UR36][R16.64], R2 ;  /* 0x0000000210007986 */ /* 0x0011e2000c101b24 */
[----:B------:R-:W-:Y:S05]  /*25e0*/  BRA `(.L_x_2976) ;  /* 0x0000000800947947 */ /* 0x000fea0003800000 */
.L_x_2971:
        /* <DEDUP_REMOVED lines=10> */
.L_x_2985:
[----:B------:R-:W0:Y:S01]  /*2690*/  I2F.F64.S16 R4, R5 ;  /* 0x0000000500047312 */ /* 0x000e220000101c00 */
[----:B------:R-:W-:-:S05]  /*26a0*/  CS2R R6, SRZ ;  /* 0x0000000000067805 */ /* 0x000fca000001ff00 */
[----:B0-----:R0:W-:Y:S01]  /*26b0*/  STG.E.128 desc[UR36][R16.64], R4 ;  /* 0x0000000410007986 */ /* 0x0011e2000c101d24 */
[----:B------:R-:W-:Y:S05]  /*26c0*/  BRA `(.L_x_2976) ;  /* 0x00000008005c7947 */ /* 0x000fea0003800000 */
.L_x_2984:
        /* <DEDUP_REMOVED lines=21> */
.L_x_2989:
[----:B------:R-:W-:Y:S05]  /*2820*/  BSYNC B0 ;  /* 0x0000000000007941 */ /* 0x000fea0003800000 */
.L_x_2988:
[----:B------:R-:W-:-:S05]  /*2830*/  LOP3.LUT R3, R0, R3, RZ, 0xfc, !PT ;  /* 0x0000000300037212 */ /* 0x000fca00078efcff */
[----:B------:R0:W-:Y:S01]  /*2840*/  STG.E.U8 desc[UR36][R16.64], R3 ;  /* 0x0000000310007986 */ /* 0x0001e2000c101124 */
[----:B------:R-:W-:Y:S05]  /*2850*/  BRA `(.L_x_2976) ;  /* 0x0000000400f87947 */ /* 0x000fea0003800000 */
.L_x_2987:
        /* <DEDUP_REMOVED lines=13> */
.L_x_2991:
[----:B------:R-:W-:Y:S01]  /*2930*/  IMAD.MOV.U32 R0, RZ, RZ, 0x7f ;  /* 0x0000007fff007424 */ /* 0x000fe200078e00ff */
[----:B------:R-:W-:-:S04]  /*2940*/  ISETP.GT.U32.AND P0, PT, R2, 0x7f800000, PT ;  /* 0x7f8000000200780c */ /* 0x000fc80003f04070 */
[----:B------:R-:W-:-:S09]  /*2950*/  SEL R0, R0, 0x7c, P0 ;  /* 0x0000007c00007807 */ /* 0x000fd20000000000 */
.L_x_2992:
[----:B------:R-:W-:Y:S05]  /*2960*/  BSYNC B0 ;  /* 0x0000000000007941 */ /* 0x000fea0003800000 */
.L_x_2990:
[----:B------:R-:W-:-:S04]  /*2970*/  LOP3.LUT R2, R5, 0x80000000, RZ, 0xc0, !PT ;  /* 0x8000000005027812 */ /* 0x000fc800078ec0ff */
[----:B------:R-:W-:-:S04]  /*2980*/  SHF.R.U32.HI R3, RZ, 0x18, R2 ;  /* 0x00000018ff037819 */ /* 0x000fc80000011602 */
[----:B------:R-:W-:-:S05]  /*2990*/  LOP3.LUT R3, R0, R3, RZ, 0xfc, !PT ;  /* 0x0000000300037212 */ /* 0x000fca00078efcff */
[----:B------:R0:W-:Y:S01]  /*29a0*/  STG.E.U8 desc[UR36][R16.64], R3 ;  /* 0x0000000310007986 */ /* 0x0001e2000c101124 */
[----:B------:R-:W-:Y:S05]  /*29b0*/  BRA `(.L_x_2976) ;  /* 0x0000000400a07947 */ /* 0x000fea0003800000 */
.L_x_2986:
[----:B------:R-:W0:Y:S02]  /*29c0*/  I2F.S16 R0, R5 ;  /* 0x0000000500007306 */ /* 0x000e240000101400 */
[----:B0-----:R-:W-:-:S05]  /*29d0*/  F2FP.BF16.F32.PACK_AB R0, RZ, R0 ;  /* 0x00000000ff00723e */ /* 0x001fca00000010ff */
[----:B------:R0:W-:Y:S01]  /*29e0*/  STG.E.U16 desc[UR36][R16.64], R0 ;  /* 0x0000000010007986 */ /* 0x0001e2000c101524 */
[----:B------:R-:W-:Y:S05]  /*29f0*/  BRA `(.L_x_2976) ;  /* 0x0000000400907947 */ /* 0x000fea0003800000 */
.L_x_2983:
        /* <DEDUP_REMOVED lines=10> */
.L_x_2995:
        /* <DEDUP_REMOVED lines=17> */
.L_x_2998:
[----:B------:R-:W-:-:S04]  /*2bb0*/  LOP3.LUT R2, R5, 0x80000000, RZ, 0xc0, !PT ;  /* 0x8000000005027812 */ /* 0x000fc800078ec0ff */
[----:B------:R-:W-:-:S04]  /*2bc0*/  SHF.R.U32.HI R3, RZ, 0x18, R2 ;  /* 0x00000018ff037819 */ /* 0x000fc80000011602 */
[----:B------:R-:W-:-:S04]  /*2bd0*/  LOP3.LUT R0, R0, R3, RZ, 0xfc, !PT ;  /* 0x0000000300007212 */ /* 0x000fc800078efcff */
[----:B------:R-:W-:-:S07]  /*2be0*/  PRMT R8, R0, 0x7610, R8 ;  /* 0x0000761000087816 */ /* 0x000fce0000000008 */
.L_x_2997:
[----:B------:R-:W-:Y:S05]  /*2bf0*/  BSYNC B0 ;  /* 0x0000000000007941 */ /* 0x000fea0003800000 */
.L_x_2996:
[----:B------:R0:W-:Y:S01]  /*2c00*/  STG.E.U8 desc[UR36][R16.64], R8 ;  /* 0x0000000810007986 */ /* 0x0001e2000c101124 */
[----:B------:R-:W-:Y:S05]  /*2c10*/  BRA `(.L_x_2976) ;  /* 0x0000000400087947 */ /* 0x000fea0003800000 */
.L_x_2994:
        /* <DEDUP_REMOVED lines=17> */
.L_x_3001:
[----:B------:R-:W-:-:S04]  /*2d30*/  LOP3.LUT R2, R5, 0x80000000, RZ, 0xc0, !PT ;  /* 0x8000000005027812 */ /* 0x000fc800078ec0ff */
[----:B------:R-:W-:-:S04]  /*2d40*/  SHF.R.U32.HI R3, RZ, 0x18, R2 ;  /* 0x00000018ff037819 */ /* 0x000fc80000011602 */
[----:B------:R-:W-:-:S04]  /*2d50*/  LOP3.LUT R0, R0, R3, RZ, 0xfc, !PT ;  /* 0x0000000300007212 */ /* 0x000fc800078efcff */
[----:B------:R-:W-:-:S07]  /*2d60*/  PRMT R8, R0, 0x7610, R8 ;  /* 0x0000761000087816 */ /* 0x000fce0000000008 */
.L_x_3000:
[----:B------:R-:W-:Y:S05]  /*2d70*/  BSYNC B0 ;  /* 0x0000000000007941 */ /* 0x000fea0003800000 */
.L_x_2999:
[----:B------:R0:W-:Y:S01]  /*2d80*/  STG.E.U8 desc[UR36][R16.64], R8 ;  /* 0x0000000810007986 */ /* 0x0001e2000c101124 */
[----:B------:R-:W-:Y:S05]  /*2d90*/  BRA `(.L_x_2976) ;  /* 0x0000000000a87947 */ /* 0x000fea0003800000 */
.L_x_2993:
        /* <DEDUP_REMOVED lines=22> */
.L_x_2975:
        /* <DEDUP_REMOVED lines=16> */
.L_x_3004:
[----:B------:R-:W-:Y:S05]  /*3000*/  BRA `(.L_x_2976) ;  /* 0x00000000000c7947 */ /* 0x000fea0003800000 */
.L_x_3003:
[----:B------:R0:W-:Y:S01]  /*3010*/  STG.E.64 desc[UR36][R16.64], R2 ;  /* 0x0000000210007986 */ /* 0x0001e2000c101b24 */
[----:B------:R-:W-:Y:S05]  /*3020*/  BRA `(.L_x_2976) ;  /* 0x0000000000047947 */ /* 0x000fea0003800000 */
.L_x_3002:
[----:B------:R0:W-:Y:S02]  /*3030*/  STG.E desc[UR36][R16.64], R5 ;  /* 0x0000000510007986 */ /* 0x0001e4000c101924 */
.L_x_2976:
[----:B------:R-:W-:-:S04]  /*3040*/  IMAD R18, R23, 0x200, R18 ;  /* 0x0000020017127824 */ /* 0x000fc800078e0212 */
[----:B------:R-:W-:-:S07]  /*3050*/  VIADD R19, R18, 0x80 ;  /* 0x0000008012137836 */ /* 0x000fce0000000000 */
.L_x_2936:
[----:B------:R-:W-:Y:S05]  /*3060*/  BSYNC B6 ;  /* 0x0000000000067941 */ /* 0x000fea0003800000 */
.L_x_2935:
        /* <DEDUP_REMOVED lines=307> */
.L_x_3007:
        /* <DEDUP_REMOVED lines=21> */
.L_x_3011:
[----:B------:R-:W-:Y:S02]  /*44f0*/  UMOV UR4, URZ ;  /* 0x0000003f00047c82 */ /* 0x000fe40008000000 */
[----:B------:R-:W-:Y:S01]  /*4500*/  IMAD.U32 R3, RZ, RZ, UR4 ;  /* 0x00000004ff037e24 */ /* 0x000fe2000f8e00ff */
[----:B------:R-:W-:Y:S06]  /*4510*/  BRA `(.L_x_3013) ;  /* 0x0000000c00407947 */ /* 0x000fec0003800000 */
.L_x_3010:
        /* <DEDUP_REMOVED lines=8> */
.L_x_3015:
[----:B------:R-:W2:Y:S02]  /*45a0*/  LDG.E R3, desc[UR36][R4.64] ;  /* 0x0000002404037981 */ /* 0x000ea4000c1e1900 */
[----:B--2---:R-:W-:Y:S01]  /*45b0*/  SHF.R.S32.HI R3, RZ, 0x1f, R3 ;  /* 0x0000001fff037819 */ /* 0x004fe20000011403 */
[----:B------:R-:W-:Y:S06]  /*45c0*/  BRA `(.L_x_3013) ;  /* 0x0000000c00147947 */ /* 0x000fec0003800000 */
.L_x_3014:
[----:B------:R-:W2:Y:S02]  /*45d0*/  LDG.E.S16 R3, desc[UR36][R4.64] ;  /* 0x0000002404037981 */ /* 0x000ea4000c1e1700 */
[----:B--2---:R-:W-:Y:S01]  /*45e0*/  SHF.R.S32.HI R3, RZ, 0x1f, R3 ;  /* 0x0000001fff037819 */ /* 0x004fe20000011403 */
[----:B------:R-:W-:Y:S06]  /*45f0*/  BRA `(.L_x_3013) ;  /* 0x0000000c00087947 */ /* 0x000fec0003800000 */
.L_x_3009:
        /* <DEDUP_REMOVED lines=9> */
.L_x_3017:
[----:B------:R-:W2:Y:S02]  /*4690*/  LDG.E.U16 R4, desc[UR36][R4.64] ;  /* 0x0000002404047981 */ /* 0x000ea4000c1e1500 */
[----:B--2---:R-:W-:-:S06]  /*46a0*/  HADD2.F32 R2, -RZ, R4.H0_H0 ;  /* 0x20000004ff027230 */ /* 0x004fcc0000004100 */
[----:B------:R-:W0:Y:S01]  /*46b0*/  F2I.S64.TRUNC R2, R2 ;  /* 0x0000000200027311 */ /* 0x000e22000020d900 */
[----:B------:R-:W-:Y:S05]  /*46c0*/  BRA `(.L_x_3013) ;  /* 0x0000000800d47947 */ /* 0x000fea0003800000 */
.L_x_3016:
        /* <DEDUP_REMOVED lines=9> */
.L_x_3019:
[----:B------:R-:W2:Y:S02]  /*4760*/  LDG.E.U16 R4, desc[UR36][R4.64] ;  /* 0x0000002404047981 */ /* 0x000ea4000c1e1500 */
[----:B--2---:R-:W-:-:S06]  /*4770*/  HADD2.F32 R2, -RZ, R4.H0_H0 ;  /* 0x20000004ff027230 */ /* 0x004fcc0000004100 */
[----:B------:R-:W0:Y:S01]  /*4780*/  F2I.S64.TRUNC R2, R2 ;  /* 0x0000000200027311 */ /* 0x000e22000020d900 */
[----:B------:R-:W-:Y:S05]  /*4790*/  BRA `(.L_x_3013) ;  /* 0x0000000800a07947 */ /* 0x000fea0003800000 */
.L_x_3018:
[----:B------:R-:W2:Y:S02]  /*47a0*/  LDG.E.64 R2, desc[UR36][R4.64] ;  /* 0x0000002404027981 */ /* 0x000ea4000c1e1b00 */
[----:B--2---:R-:W0:Y:S01]  /*47b0*/  F2I.S64.F64.TRUNC R2, R2 ;  /* 0x0000000200027311 */ /* 0x004e22000030d900 */
[----:B------:R-:W-:Y:S05]  /*47c0*/  BRA `(.L_x_3013) ;  /* 0x0000000800947947 */ /* 0x000fea0003800000 */
.L_x_3008:
        /* <DEDUP_REMOVED lines=11> */
.L_x_3022:
[----:B------:R-:W2:Y:S02]  /*4880*/  LDG.E.64 R4, desc[UR36][R4.64] ;  /* 0x0000002404047981 */ /* 0x000ea4000c1e1b00 */
[----:B--2---:R0:W1:Y:S01]  /*4890*/  F2I.S64.F64.TRUNC R2, R4 ;  /* 0x0000000400027311 */ /* 0x004062000030d900 */
[----:B------:R-:W-:Y:S05]  /*48a0*/  BRA `(.L_x_3013) ;  /* 0x00000008005c7947 */ /* 0x000fea0003800000 */
.L_x_3021:
        /* <DEDUP_REMOVED lines=25> */
[----:B------:R-:W0:Y:S01]  /*4a40*/  F2I.S64.TRUNC R2, R2 ;  /* 0x0000000200027311 */ /* 0x000e22000020d900 */
[----:B------:R-:W-:Y:S05]  /*4a50*/  BRA `(.L_x_3013) ;  /* 0x0000000400f07947 */ /* 0x000fea0003800000 */
.L_x_3024:
        /* <DEDUP_REMOVED lines=12> */
[----:B------:R-:W4:Y:S01]  /*4b20*/  F2I.S64.TRUNC R2, R2 ;  /* 0x0000000200027311 */ /* 0x000f22000020d900 */
[----:B------:R-:W-:Y:S05]  /*4b30*/  BRA `(.L_x_3013) ;  /* 0x0000000400b87947 */ /* 0x000fea0003800000 */
.L_x_3023:
[----:B------:R-:W2:Y:S02]  /*4b40*/  LDG.E.U16 R2, desc[UR36][R4.64] ;  /* 0x0000002404027981 */ /* 0x000ea4000c1e1500 */
[----:B--2---:R-:W-:-:S06]  /*4b50*/  IMAD.U32 R2, R2, 0x10000, RZ ;  /* 0x0001000002027824 */ /* 0x004fcc00078e00ff */
[----:B------:R-:W0:Y:S01]  /*4b60*/  F2I.S64.TRUNC R2, R2 ;  /* 0x0000000200027311 */ /* 0x000e22000020d900 */
[----:B------:R-:W-:Y:S05]  /*4b70*/  BRA `(.L_x_3013) ;  /* 0x0000000400a87947 */ /* 0x000fea0003800000 */
.L_x_3020:
        /* <DEDUP_REMOVED lines=11> */
.L_x_3027:
        /* <DEDUP_REMOVED lines=21> */
.L_x_3031:
[----:B------:R-:W-:Y:S05]  /*4d80*/  BSYNC B1 ;  /* 0x0000000000017941 */ /* 0x000fea0003800000 */
.L_x_3030:
[----:B------:R-:W-:Y:S01]  /*4d90*/  IMAD.SHL.U32 R2, R2, 0x100000, RZ ;  /* 0x0010000002027824 */ /* 0x000fe200078e00ff */
[----:B------:R-:W-:-:S04]  /*4da0*/  LEA R3, R0, 0x3b800000, 0x17 ;  /* 0x3b80000000037811 */ /* 0x000fc800078eb8ff */
[----:B------:R-:W-:-:S07]  /*4db0*/  LOP3.LUT R2, R3, R2, R4, 0xfe, !PT ;  /* 0x0000000203027212 */ /* 0x000fce00078efe04 */
.L_x_3029:
[----:B------:R-:W-:Y:S05]  /*4dc0*/  BSYNC B0 ;  /* 0x0000000000007941 */ /* 0x000fea0003800000 */
.L_x_3028:
[----:B------:R-:W0:Y:S01]  /*4dd0*/  F2I.S64.TRUNC R2, R2 ;  /* 0x0000000200027311 */ /* 0x000e22000020d900 */
[----:B------:R-:W-:Y:S05]  /*4de0*/  BRA `(.L_x_3013) ;  /* 0x00000004000c7947 */ /* 0x000fea0003800000 */
.L_x_3026:
        /* <DEDUP_REMOVED lines=21> */
.L_x_3035:
[----:B------:R-:W-:Y:S05]  /*4f40*/  BSYNC B1 ;  /* 0x0000000000017941 */ /* 0x000fea0003800000 */
.L_x_3034:
[----:B------:R-:W-:Y:S01]  /*4f50*/  IMAD.SHL.U32 R2, R2, 0x200000, RZ ;  /* 0x0020000002027824 */ /* 0x000fe200078e00ff */
[----:B------:R-:W-:-:S04]  /*4f60*/  LEA R3, R0, 0x37800000, 0x17 ;  /* 0x3780000000037811 */ /* 0x000fc800078eb8ff */
[----:B------:R-:W-:-:S07]  /*4f70*/  LOP3.LUT R2, R3, R2, R4, 0xfe, !PT ;  /* 0x0000000203027212 */ /* 0x000fce00078efe04 */
.L_x_3033:
[----:B------:R-:W-:Y:S05]  /*4f80*/  BSYNC B0 ;  /* 0x0000000000007941 */ /* 0x000fea0003800000 */
.L_x_3032:
[----:B------:R-:W1:Y:S01]  /*4f90*/  F2I.S64.TRUNC R2, R2 ;  /* 0x0000000200027311 */ /* 0x000e62000020d900 */
[----:B------:R-:W-:Y:S05]  /*4fa0*/  BRA `(.L_x_3013) ;  /* 0x00000000009c7947 */ /* 0x000fea0003800000 */
.L_x_3025:
        /* <DEDUP_REMOVED lines=14> */
.L_x_3039:
[----:B------:R-:W-:Y:S05]  /*5090*/  BSYNC B0 ;  /* 0x0000000000007941 */ /* 0x000fea0003800000 */
.L_x_3038:
[----:B------:R-:W3:Y:S01]  /*50a0*/  F2I.S64.TRUNC R2, R2 ;  /* 0x0000000200027311 */ /* 0x000ee2000020d900 */
[----:B------:R-:W-:Y:S05]  /*50b0*/  BRA `(.L_x_3013) ;  /* 0x0000000000587947 */ /* 0x000fea0003800000 */
.L_x_3012:
        /* <DEDUP_REMOVED lines=16> */
.L_x_3040:
[----:B------:R-:W-:Y:S01]  /*51c0*/  IMAD.MOV.U32 R3, RZ, RZ, RZ ;  /* 0x000000ffff037224 */ /* 0x000fe200078e00ff */
[----:B------:R-:W-:Y:S06]  /*51d0*/  BRA `(.L_x_3013) ;  /* 0x0000000000107947 */ /* 0x000fec0003800000 */
.L_x_3037:
[----:B------:R2:W5:Y:S01]  /*51e0*/  LDG.E R3, desc[UR36][R4.64+0x4] ;  /* 0x0000042404037981 */ /* 0x000562000c1e1900 */
[----:B------:R-:W-:Y:S05]  /*51f0*/  BRA `(.L_x_3013) ;  /* 0x0000000000087947 */ /* 0x000fea0003800000 */
.L_x_3036:
[----:B------:R-:W-:Y:S02]  /*5200*/  UMOV UR4, URZ ;  /* 0x0000003f00047c82 */ /* 0x000fe40008000000 */
[----:B------:R-:W-:-:S07]  /*5210*/  IMAD.U32 R3, RZ, RZ, UR4 ;  /* 0x00000004ff037e24 */ /* 0x000fce000f8e00ff */
.L_x_3013:
[----:B0-2---:R-:W0:Y:S01]  /*5220*/  LDC.U8 R4, c[0x0][0x421] ;  /* 0x00010840ff047b82 */ /* 0x005e220000000000 */
        /* <DEDUP_REMOVED lines=16> */
.L_x_3044:
[----:B------:R0:W-:Y:S01]  /*5330*/  STG.E.U8 desc[UR36][R16.64], R5 ;  /* 0x0000000510007986 */ /* 0x0001e2000c101124 */
[----:B------:R-:W-:Y:S05]  /*5340*/  BRA `(.L_x_3046) ;  /* 0x0000000c00407947 */ /* 0x000fea0003800000 */
.L_x_3043:
        /* <DEDUP_REMOVED lines=8> */
.L_x_3048:
[----:B------:R0:W-:Y:S01]  /*53d0*/  STG.E desc[UR36][R16.64], R5 ;  /* 0x0000000510007986 */ /* 0x0001e2000c101924 */
[----:B------:R-:W-:Y:S05]  /*53e0*/  BRA `(.L_x_3046) ;  /* 0x0000000c00187947 */ /* 0x000fea0003800000 */
.L_x_3047:
[----:B------:R0:W-:Y:S01]  /*53f0*/  STG.E.U16 desc[UR36][R16.64], R5 ;  /* 0x0000000510007986 */ /* 0x0001e2000c101524 */
[----:B------:R-:W-:Y:S05]  /*5400*/  BRA `(.L_x_3046) ;  /* 0x0000000c00107947 */ /* 0x000fea0003800000 */
.L_x_3042:
        /* <DEDUP_REMOVED lines=9> */
.L_x_3050:
[----:B------:R-:W0:Y:S02]  /*54a0*/  I2F.S16 R0, R5 ;  /* 0x0000000500007306 */ /* 0x000e240000101400 */
[----:B0-----:R-:W-:-:S05]  /*54b0*/  F2FP.F16.F32.PACK_AB R0, RZ, R0 ;  /* 0x00000000ff00723e */ /* 0x001fca00000000ff */
[----:B------:R0:W-:Y:S01]  /*54c0*/  STG.E.U16 desc[UR36][R16.64], R0 ;  /* 0x0000000010007986 */ /* 0x0001e2000c101524 */
[----:B------:R-:W-:Y:S05]  /*54d0*/  BRA `(.L_x_3046) ;  /* 0x0000000800dc7947 */ /* 0x000fea0003800000 */
.L_x_3049:
        /* <DEDUP_REMOVED lines=10> */
.L_x_3052:
[----:B------:R-:W0:Y:S02]  /*5580*/  I2F.S16 R5, R5 ;  /* 0x0000000500057306 */ /* 0x000e240000101400 */
[----:B0-----:R-:W-:-:S04]  /*5590*/  F2FP.F16.F32.PACK_AB R3, RZ, R5 ;  /* 0x00000005ff03723e */ /* 0x001fc800000000ff */
[----:B------:R-:W-:-:S05]  /*55a0*/  PRMT R3, R3, 0x5410, RZ ;  /* 0x0000541003037816 */ /* 0x000fca00000000ff */
[----:B------:R0:W-:Y:S01]  /*55b0*/  STG.E desc[UR36][R16.64], R3 ;  /* 0x0000000310007986 */ /* 0x0001e2000c101924 */
[----:B------:R-:W-:Y:S05]  /*55c0*/  BRA `(.L_x_3046) ;  /* 0x0000000800a07947 */ /* 0x000fea0003800000 */
.L_x_3051:
[----:B------:R-:W0:Y:S02]  /*55d0*/  I2F.F64.S16 R2, R5 ;  /* 0x0000000500027312 */ /* 0x000e240000101c00 */
[----:B0-----:R0:W-:Y:S01]  /*55e0*/  STG.E.64 desc[UR36][R16.64], R2 ;  /* 0x0000000210007986 */ /* 0x0011e2000c101b24 */
[----:B------:R-:W-:Y:S05]  /*55f0*/  BRA `(.L_x_3046) ;  /* 0x0000000800947947 */ /* 0x000fea0003800000 */
.L_x_3041:
        /* <DEDUP_REMOVED lines=10> */
.L_x_3055:
[----:B------:R-:W0:Y:S01]  /*56a0*/  I2F.F64.S16 R4, R5 ;  /* 0x0000000500047312 */ /* 0x000e220000101c00 */
[----:B------:R-:W-:-:S05]  /*56b0*/  CS2R R6, SRZ ;  /* 0x0000000000067805 */ /* 0x000fca000001ff00 */
[----:B0-----:R0:W-:Y:S01]  /*56c0*/  STG.E.128 desc[UR36][R16.64], R4 ;  /* 0x0000000410007986 */ /* 0x0011e2000c101d24 */
[----:B------:R-:W-:Y:S05]  /*56d0*/  BRA `(.L_x_3046) ;  /* 0x00000008005c7947 */ /* 0x000fea0003800000 */
.L_x_3054:
        /* <DEDUP_REMOVED lines=21> */
.L_x_3059:
[----:B------:R-:W-:Y:S05]  /*5830*/  BSYNC B0 ;  /* 0x0000000000007941 */ /* 0x000fea0003800000 */
.L_x_3058:
[----:B------:R-:W-:-:S05]  /*5840*/  LOP3.LUT R3, R0, R3, RZ, 0xfc, !PT ;  /* 0x0000000300037212 */ /* 0x000fca00078efcff */
[----:B------:R0:W-:Y:S01]  /*5850*/  STG.E.U8 desc[UR36][R16.64], R3 ;  /* 0x0000000310007986 */ /* 0x0001e2000c101124 */
[----:B------:R-:W-:Y:S05]  /*5860*/  BRA `(.L_x_3046) ;  /* 0x0000000400f87947 */ /* 0x000fea0003800000 */
.L_x_3057:
        /* <DEDUP_REMOVED lines=13> */
.L_x_3061:
[----:B------:R-:W-:Y:S01]  /*5940*/  IMAD.MOV.U32 R0, RZ, RZ, 0x7f ;  /* 0x0000007fff007424 */ /* 0x000fe200078e00ff */
[----:B------:R-:W-:-:S04]  /*5950*/  ISETP.GT.U32.AND P0, PT, R2, 0x7f800000, PT ;  /* 0x7f8000000200780c */ /* 0x000fc80003f04070 */
[----:B------:R-:W-:-:S09]  /*5960*/  SEL R0, R0, 0x7c, P0 ;  /* 0x0000007c00007807 */ /* 0x000fd20000000000 */
.L_x_3062:
[----:B------:R-:W-:Y:S05]  /*5970*/  BSYNC B0 ;  /* 0x0000000000007941 */ /* 0x000fea0003800000 */
.L_x_3060:
[----:B------:R-:W-:-:S04]  /*5980*/  LOP3.LUT R2, R5, 0x80000000, RZ, 0xc0, !PT ;  /* 0x8000000005027812 */ /* 0x000fc800078ec0ff */
[----:B------:R-:W-:-:S04]  /*5990*/  SHF.R.U32.HI R3, RZ, 0x18, R2 ;  /* 0x00000018ff037819 */ /* 0x000fc80000011602 */
[----:B------:R-:W-:-:S05]  /*59a0*/  LOP3.LUT R3, R0, R3, RZ, 0xfc, !PT ;  /* 0x0000000300037212 */ /* 0x000fca00078efcff */
[----:B------:R0:W-:Y:S01]  /*59b0*/  STG.E.U8 desc[UR36][R16.64], R3 ;  /* 0x0000000310007986 */ /* 0x0001e2000c101124 */
[----:B------:R-:W-:Y:S05]  /*59c0*/  BRA `(.L_x_3046) ;  /* 0x0000000400a07947 */ /* 0x000fea0003800000 */
.L_x_3056:
[----:B------:R-:W0:Y:S02]  /*59d0*/  I2F.S16 R0, R5 ;  /* 0x0000000500007306 */ /* 0x000e240000101400 */
[----:B0-----:R-:W-:-:S05]  /*59e0*/  F2FP.BF16.F32.PACK_AB R0, RZ, R0 ;  /* 0x00000000ff00723e */ /* 0x001fca00000010ff */
[----:B------:R0:W-:Y:S01]  /*59f0*/  STG.E.U16 desc[UR36][R16.64], R0 ;  /* 0x0000000010007986 */ /* 0x0001e2000c101524 */
[----:B------:R-:W-:Y:S05]  /*5a00*/  BRA `(.L_x_3046) ;  /* 0x0000000400907947 */ /* 0x000fea0003800000 */
.L_x_3053:
        /* <DEDUP_REMOVED lines=10> */
.L_x_3065:
        /* <DEDUP_REMOVED lines=17> */
.L_x_3068:
[----:B------:R-:W-:-:S04]  /*5bc0*/  LOP3.LUT R2, R5, 0x80000000, RZ, 0xc0, !PT ;  /* 0x8000000005027812 */ /* 0x000fc800078ec0ff */
[----:B------:R-:W-:-:S04]  /*5bd0*/  SHF.R.U32.HI R3, RZ, 0x18, R2 ;  /* 0x00000018ff037819 */ /* 0x000fc80000011602 */
[----:B------:R-:W-:-:S04]  /*5be0*/  LOP3.LUT R0, R0, R3, RZ, 0xfc, !PT ;  /* 0x0000000300007212 */ /* 0x000fc800078efcff */
[----:B------:R-:W-:-:S07]  /*5bf0*/  PRMT R8, R0, 0x7610, R8 ;  /* 0x0000761000087816 */ /* 0x000fce0000000008 */
.L_x_3067:
[----:B------:R-:W-:Y:S05]  /*5c00*/  BSYNC B0 ;  /* 0x0000000000007941 */ /* 0x000fea0003800000 */
.L_x_3066:
[----:B------:R3:W-:Y:S01]  /*5c10*/  STG.E.U8 desc[UR36][R16.64], R8 ;  /* 0x0000000810007986 */ /* 0x0007e2000c101124 */
[----:B------:R-:W-:Y:S05]  /*5c20*/  BRA `(.L_x_3046) ;  /* 0x0000000400087947 */ /* 0x000fea0003800000 */
.L_x_3064:
        /* <DEDUP_REMOVED lines=17> */
.L_x_3071:
[----:B------:R-:W-:-:S04]  /*5d40*/  LOP3.LUT R2, R5, 0x80000000, RZ, 0xc0, !PT ;  /* 0x8000000005027812 */ /* 0x000fc800078ec0ff */
[----:B------:R-:W-:-:S04]  /*5d50*/  SHF.R.U32.HI R3, RZ, 0x18, R2 ;  /* 0x00000018ff037819 */ /* 0x000fc80000011602 */
[----:B------:R-:W-:-:S04]  /*5d60*/  LOP3.LUT R0, R0, R3, RZ, 0xfc, !PT ;  /* 0x0000000300007212 */ /* 0x000fc800078efcff */
[----:B------:R-:W-:-:S07]  /*5d70*/  PRMT R8, R0, 0x7610, R8 ;  /* 0x0000761000087816 */ /* 0x000fce0000000008 */
.L_x_3070:
[----:B------:R-:W-:Y:S05]  /*5d80*/  BSYNC B0 ;  /* 0x0000000000007941 */ /* 0x000fea0003800000 */
.L_x_3069:
[----:B------:R0:W-:Y:S01]  /*5d90*/  STG.E.U8 desc[UR36][R16.64], R8 ;  /* 0x0000000810007986 */ /* 0x0001e2000c101124 */
[----:B------:R-:W-:Y:S05]  /*5da0*/  BRA `(.L_x_3046) ;  /* 0x0000000000a87947 */ /* 0x000fea0003800000 */
.L_x_3063:
        /* <DEDUP_REMOVED lines=22> */
.L_x_3045:
        /* <DEDUP_REMOVED lines=16> */
.L_x_3074:
[----:B------:R-:W-:Y:S05]  /*6010*/  BRA `(.L_x_3046) ;  /* 0x00000000000c7947 */ /* 0x000fea0003800000 */
.L_x_3073:
[----:B------:R2:W-:Y:S01]  /*6020*/  STG.E.64 desc[UR36][R16.64], R2 ;  /* 0x0000000210007986 */ /* 0x0005e2000c101b24 */
[----:B------:R-:W-:Y:S05]  /*6030*/  BRA `(.L_x_3046) ;  /* 0x0000000000047947 */ /* 0x000fea0003800000 */
.L_x_3072:
[----:B------:R0:W-:Y:S02]  /*6040*/  STG.E desc[UR36][R16.64], R5 ;  /* 0x0000000510007986 */ /* 0x0001e4000c101924 */
.L_x_3046:
[----:B------:R-:W-:-:S07]  /*6050*/  VIADD R19, R19, 0x80 ;  /* 0x0000008013137836 */ /* 0x000fce0000000000 */
.L_x_3006:
[----:B------:R-:W-:Y:S05]  /*6060*/  BSYNC B6 ;  /* 0x0000000000067941 */ /* 0x000fea0003800000 */
.L_x_3005:
        /* <DEDUP_REMOVED lines=307> */
.L_x_3077:
        /* <DEDUP_REMOVED lines=21> */
.L_x_3081:
[----:B------:R-:W-:Y:S02]  /*74f0*/  UMOV UR4, URZ ;  /* 0x0000003f00047c82 */ /* 0x000fe40008000000 */
[----:B------:R-:W-:Y:S01]  /*7500*/  IMAD.U32 R3, RZ, RZ, UR4 ;  /* 0x00000004ff037e24 */ /* 0x000fe2000f8e00ff */
[----:B------:R-:W-:Y:S06]  /*7510*/  BRA `(.L_x_3083) ;  /* 0x0000000c00407947 */ /* 0x000fec0003800000 */
.L_x_3080:
        /* <DEDUP_REMOVED lines=8> */
.L_x_3085:
[----:B------:R-:W2:Y:S02]  /*75a0*/  LDG.E R3, desc[UR36][R4.64] ;  /* 0x0000002404037981 */ /* 0x000ea4000c1e1900 */
[----:B--2---:R-:W-:Y:S01]  /*75b0*/  SHF.R.S32.HI R3, RZ, 0x1f, R3 ;  /* 0x0000001fff037819 */ /* 0x004fe20000011403 */
[----:B------:R-:W-:Y:S06]  /*75c0*/  BRA `(.L_x_3083) ;  /* 0x0000000c00147947 */ /* 0x000fec0003800000 */
.L_x_3084:
[----:B------:R-:W2:Y:S02]  /*75d0*/  LDG.E.S16 R3, desc[UR36][R4.64] ;  /* 0x0000002404037981 */ /* 0x000ea4000c1e1700 */
[----:B--2---:R-:W-:Y:S01]  /*75e0*/  SHF.R.S32.HI R3, RZ, 0x1f, R3 ;  /* 0x0000001fff037819 */ /* 0x004fe20000011403 */
[----:B------:R-:W-:Y:S06]  /*75f0*/  BRA `(.L_x_3083) ;  /* 0x0000000c00087947 */ /* 0x000fec0003800000 */
.L_x_3079:
        /* <DEDUP_REMOVED lines=9> */
.L_x_3087:
[----:B------:R-:W2:Y:S02]  /*7690*/  LDG.E.U16 R4, desc[UR36][R4.64] ;  /* 0x0000002404047981 */ /* 0x000ea4000c1e1500 */
[----:B--2---:R-:W-:-:S06]  /*76a0*/  HADD2.F32 R2, -RZ, R4.H0_H0 ;  /* 0x20000004ff027230 */ /* 0x004fcc0000004100 */
[----:B------:R-:W0:Y:S01]  /*76b0*/  F2I.S64.TRUNC R2, R2 ;  /* 0x0000000200027311 */ /* 0x000e22000020d900 */
[----:B------:R-:W-:Y:S05]  /*76c0*/  BRA `(.L_x_3083) ;  /* 0x0000000800d47947 */ /* 0x000fea0003800000 */
.L_x_3086:
        /* <DEDUP_REMOVED lines=9> */
.L_x_3089:
[----:B------:R-:W2:Y:S02]  /*7760*/  LDG.E.U16 R4, desc[UR36][R4.64] ;  /* 0x0000002404047981 */ /* 0x000ea4000c1e1500 */
[----:B--2---:R-:W-:-:S06]  /*7770*/  HADD2.F32 R2, -RZ, R4.H0_H0 ;  /* 0x20000004ff027230 */ /* 0x004fcc0000004100 */
[----:B------:R-:W0:Y:S01]  /*7780*/  F2I.S64.TRUNC R2, R2 ;  /* 0x0000000200027311 */ /* 0x000e22000020d900 */
[----:B------:R-:W-:Y:S05]  /*7790*/  BRA `(.L_x_3083) ;  /* 0x0000000800a07947 */ /* 0x000fea0003800000 */
.L_x_3088:
[----:B------:R-:W2:Y:S02]  /*77a0*/  LDG.E.64 R2, desc[UR36][R4.64] ;  /* 0x0000002404027981 */ /* 0x000ea4000c1e1b00 */
[----:B--2---:R-:W0:Y:S01]  /*77b0*/  F2I.S64.F64.TRUNC R2, R2 ;  /* 0x0000000200027311 */ /* 0x004e22000030d900 */
[----:B------:R-:W-:Y:S05]  /*77c0*/  BRA `(.L_x_3083) ;  /* 0x0000000800947947 */ /* 0x000fea0003800000 */
.L_x_3078:
        /* <DEDUP_REMOVED lines=11> */
.L_x_3092:
[----:B------:R-:W2:Y:S02]  /*7880*/  LDG.E.64 R4, desc[UR36][R4.64] ;  /* 0x0000002404047981 */ /* 0x000ea4000c1e1b00 */
[----:B--2---:R4:W0:Y:S01]  /*7890*/  F2I.S64.F64.TRUNC R2, R4 ;  /* 0x0000000400027311 */ /* 0x004822000030d900 */
[----:B------:R-:W-:Y:S05]  /*78a0*/  BRA `(.L_x_3083) ;  /* 0x00000008005c7947 */ /* 0x000fea0003800000 */
.L_x_3091:
        /* <DEDUP_REMOVED lines=27> */
.L_x_3094:
        /* <DEDUP_REMOVED lines=14> */
.L_x_3093:
[----:B------:R-:W2:Y:S02]  /*7b40*/  LDG.E.U16 R2, desc[UR36][R4.64] ;  /* 0x0000002404027981 */ /* 0x000ea4000c1e1500 */
[----:B--2---:R-:W-:-:S06]  /*7b50*/  IMAD.U32 R2, R2, 0x10000, RZ ;  /* 0x0001000002027824 */ /* 0x004fcc00078e00ff */
[----:B------:R-:W0:Y:S01]  /*7b60*/  F2I.S64.TRUNC R2, R2 ;  /* 0x0000000200027311 */ /* 0x000e22000020d900 */
[----:B------:R-:W-:Y:S05]  /*7b70*/  BRA `(.L_x_3083) ;  /* 0x0000000400a87947 */ /* 0x000fea0003800000 */
.L_x_3090:
        /* <DEDUP_REMOVED lines=11> */
.L_x_3097:
        /* <DEDUP_REMOVED lines=21> */
.L_x_3101:
[----:B------:R-:W-:Y:S05]  /*7d80*/  BSYNC B1 ;  /* 0x0000000000017941 */ /* 0x000fea0003800000 */
.L_x_3100:
[----:B------:R-:W-:Y:S01]  /*7d90*/  IMAD.SHL.U32 R2, R2, 0x100000, RZ ;  /* 0x0010000002027824 */ /* 0x000fe200078e00ff */
[----:B------:R-:W-:-:S04]  /*7da0*/  LEA R3, R0, 0x3b800000, 0x17 ;  /* 0x3b80000000037811 */ /* 0x000fc800078eb8ff */
[----:B------:R-:W-:-:S07]  /*7db0*/  LOP3.LUT R2, R3, R2, R4, 0xfe, !PT ;  /* 0x0000000203027212 */ /* 0x000fce00078efe04 */
.L_x_3099:
[----:B------:R-:W-:Y:S05]  /*7dc0*/  BSYNC B0 ;  /* 0x0000000000007941 */ /* 0x000fea0003800000 */
.L_x_3098:
[----:B------:R-:W0:Y:S01]  /*7dd0*/  F2I.S64.TRUNC R2, R2 ;  /* 0x0000000200027311 */ /* 0x000e22000020d900 */
[----:B------:R-:W-:Y:S05]  /*7de0*/  BRA `(.L_x_3083) ;  /* 0x00000004000c7947 */ /* 0x000fea0003800000 */
.L_x_3096:
        /* <DEDUP_REMOVED lines=21> */
.L_x_3105:
[----:B------:R-:W-:Y:S05]  /*7f40*/  BSYNC B1 ;  /* 0x0000000000017941 */ /* 0x000fea0003800000 */
.L_x_3104:
[----:B------:R-:W-:Y:S01]  /*7f50*/  IMAD.SHL.U32 R2, R2, 0x200000, RZ ;  /* 0x0020000002027824 */ /* 0x000fe200078e00ff */
[----:B------:R-:W-:-:S04]  /*7f60*/  LEA R3, R0, 0x37800000, 0x17 ;  /* 0x3780000000037811 */ /* 0x000fc800078eb8ff */
[----:B------:R-:W-:-:S07]  /*7f70*/  LOP3.LUT R2, R3, R2, R4, 0xfe, !PT ;  /* 0x0000000203027212 */ /* 0x000fce00078efe04 */
.L_x_3103:
[----:B------:R-:W-:Y:S05]  /*7f80*/  BSYNC B0 ;  /* 0x0000000000007941 */ /* 0x000fea0003800000 */
.L_x_3102:
[----:B------:R-:W1:Y:S01]  /*7f90*/  F2I.S64.TRUNC R2, R2 ;  /* 0x0000000200027311 */ /* 0x000e62000020d900 */
[----:B------:R-:W-:Y:S05]  /*7fa0*/  BRA `(.L_x_3083) ;  /* 0x00000000009c7947 */ /* 0x000fea0003800000 */
.L_x_3095:
        /* <DEDUP_REMOVED lines=14> */
.L_x_3109:
[----:B------:R-:W-:Y:S05]  /*8090*/  BSYNC B0 ;  /* 0x0000000000007941 */ /* 0x000fea0003800000 */
.L_x_3108:
[----:B------:R-:W3:Y:S01]  /*80a0*/  F2I.S64.TRUNC R2, R2 ;  /* 0x0000000200027311 */ /* 0x000ee2000020d900 */
[----:B------:R-:W-:Y:S05]  /*80b0*/  BRA `(.L_x_3083) ;  /* 0x0000000000587947 */ /* 0x000fea0003800000 */
.L_x_3082:
        /* <DEDUP_REMOVED lines=16> */
.L_x_3110:
[----:B------:R-:W-:Y:S01]  /*81c0*/  IMAD.MOV.U32 R3, RZ, RZ, RZ ;  /* 0x000000ffff037224 */ /* 0x000fe200078e00ff */
[----:B------:R-:W-:Y:S06]  /*81d0*/  BRA `(.L_x_3083) ;  /* 0x0000000000107947 */ /* 0x000fec0003800000 */
.L_x_3107:
[----:B------:R2:W5:Y:S01]  /*81e0*/  LDG.E R3, desc[UR36][R4.64+0x4] ;  /* 0x0000042404037981 */ /* 0x000562000c1e1900 */
[----:B------:R-:W-:Y:S05]  /*81f0*/  BRA `(.L_x_3083) ;  /* 0x0000000000087947 */ /* 0x000fea0003800000 */
.L_x_3106:
[----:B------:R-:W-:Y:S02]  /*8200*/  UMOV UR4, URZ ;  /* 0x0000003f00047c82 */ /* 0x000fe40008000000 */
[----:B------:R-:W-:-:S07]  /*8210*/  IMAD.U32 R3, RZ, RZ, UR4 ;  /* 0x00000004ff037e24 */ /* 0x000fce000f8e00ff */
.L_x_3083:
[----:B0-2-4-:R-:W0:Y:S01]  /*8220*/  LDC.U8 R4, c[0x0][0x421] ;  /* 0x00010840ff047b82 */ /* 0x015e220000000000 */
[----:B-1-3-5:R-:W-:Y:S01]  /*8230*/  SHF.R.U32.HI R5, RZ, 0x1f, R3 ;  /* 0x0000001fff057819 */ /* 0x02afe20000011603 */
        /* <DEDUP_REMOVED lines=15> */
.L_x_3114:
[----:B------:R3:W-:Y:S01]  /*8330*/  STG.E.U8 desc[UR36][R16.64], R5 ;  /* 0x0000000510007986 */ /* 0x0007e2000c101124 */
[----:B------:R-:W-:Y:S05]  /*8340*/  BRA `(.L_x_3116) ;  /* 0x0000000c00407947 */ /* 0x000fea0003800000 */
.L_x_3113:
        /* <DEDUP_REMOVED lines=8> */
.L_x_3118:
[----:B------:R2:W-:Y:S01]  /*83d0*/  STG.E desc[UR36][R16.64], R5 ;  /* 0x0000000510007986 */ /* 0x0005e2000c101924 */
[----:B------:R-:W-:Y:S05]  /*83e0*/  BRA `(.L_x_3116) ;  /* 0x0000000c00187947 */ /* 0x000fea0003800000 */
.L_x_3117:
[----:B------:R0:W-:Y:S01]  /*83f0*/  STG.E.U16 desc[UR36][R16.64], R5 ;  /* 0x0000000510007986 */ /* 0x0001e2000c101524 */
[----:B------:R-:W-:Y:S05]  /*8400*/  BRA `(.L_x_3116) ;  /* 0x0000000c00107947 */ /* 0x000fea0003800000 */
.L_x_3112:
        /* <DEDUP_REMOVED lines=9> */
.L_x_3120:
[----:B------:R-:W0:Y:S02]  /*84a0*/  I2F.S16 R0, R5 ;  /* 0x0000000500007306 */ /* 0x000e240000101400 */
[----:B0-----:R-:W-:-:S05]  /*84b0*/  F2FP.F16.F32.PACK_AB R0, RZ, R0 ;  /* 0x00000000ff00723e */ /* 0x001fca00000000ff */
[----:B------:R0:W-:Y:S01]  /*84c0*/  STG.E.U16 desc[UR36][R16.64], R0 ;  /* 0x0000000010007986 */ /* 0x0001e2000c101524 */
[----:B------:R-:W-:Y:S05]  /*84d0*/  BRA `(.L_x_3116) ;  /* 0x0000000800dc7947 */ /* 0x000fea0003800000 */
.L_x_3119:
        /* <DEDUP_REMOVED lines=10> */
.L_x_3122:
[----:B------:R-:W0:Y:S02]  /*8580*/  I2F.S16 R5, R5 ;  /* 0x0000000500057306 */ /* 0x000e240000101400 */
[----:B0-----:R-:W-:-:S04]  /*8590*/  F2FP.F16.F32.PACK_AB R3, RZ, R5 ;  /* 0x00000005ff03723e */ /* 0x001fc800000000ff */
[----:B------:R-:W-:-:S05]  /*85a0*/  PRMT R3, R3, 0x5410, RZ ;  /* 0x0000541003037816 */ /* 0x000fca00000000ff */
[----:B------:R0:W-:Y:S01]  /*85b0*/  STG.E desc[UR36][R16.64], R3 ;  /* 0x0000000310007986 */ /* 0x0001e2000c101924 */
[----:B------:R-:W-:Y:S05]  /*85c0*/  BRA `(.L_x_3116) ;  /* 0x0000000800a07947 */ /* 0x000fea0003800000 */
.L_x_3121:
[----:B------:R-:W0:Y:S02]  /*85d0*/  I2F.F64.S16 R2, R5 ;  /* 0x0000000500027312 */ /* 0x000e240000101c00 */
[----:B0-----:R0:W-:Y:S01]  /*85e0*/  STG.E.64 desc[UR36][R16.64], R2 ;  /* 0x0000000210007986 */ /* 0x0011e2000c101b24 */
[----:B------:R-:W-:Y:S05]  /*85f0*/  BRA `(.L_x_3116) ;  /* 0x0000000800947947 */ /* 0x000fea0003800000 */
.L_x_3111:
        /* <DEDUP_REMOVED lines=10> */
.L_x_3125:
[----:B------:R-:W0:Y:S01]  /*86a0*/  I2F.F64.S16 R4, R5 ;  /* 0x0000000500047312 */ /* 0x000e220000101c00 */
[----:B------:R-:W-:-:S05]  /*86b0*/  CS2R R6, SRZ ;  /* 0x0000000000067805 */ /* 0x000fca000001ff00 */
[----:B0-----:R0:W-:Y:S01]  /*86c0*/  STG.E.128 desc[UR36][R16.64], R4 ;  /* 0x0000000410007986 */ /* 0x0011e2000c101d24 */
[----:B------:R-:W-:Y:S05]  /*86d0*/  BRA `(.L_x_3116) ;  /* 0x00000008005c7947 */ /* 0x000fea0003800000 */
.L_x_3124:
        /* <DEDUP_REMOVED lines=21> */
.L_x_3129:
[----:B------:R-:W-:Y:S05]  /*8830*/  BSYNC B0 ;  /* 0x0000000000007941 */ /* 0x000fea0003800000 */
.L_x_3128:
[----:B------:R-:W-:-:S05]  /*8840*/  LOP3.LUT R3, R0, R3, RZ, 0xfc, !PT ;  /* 0x0000000300037212 */ /* 0x000fca00078efcff */
[----:B------:R0:W-:Y:S01]  /*8850*/  STG.E.U8 desc[UR36][R16.64], R3 ;  /* 0x0000000310007986 */ /* 0x0001e2000c101124 */
[----:B------:R-:W-:Y:S05]  /*8860*/  BRA `(.L_x_3116) ;  /* 0x0000000400f87947 */ /* 0x000fea0003800000 */
.L_x_3127:
        /* <DEDUP_REMOVED lines=13> */
.L_x_3131:
[----:B------:R-:W-:Y:S01]  /*8940*/  IMAD.MOV.U32 R0, RZ, RZ, 0x7f ;  /* 0x0000007fff007424 */ /* 0x000fe200078e00ff */
[----:B------:R-:W-:-:S04]  /*8950*/  ISETP.GT.U32.AND P0, PT, R2, 0x7f800000, PT ;  /* 0x7f8000000200780c */ /* 0x000fc80003f04070 */
[----:B------:R-:W-:-:S09]  /*8960*/  SEL R0, R0, 0x7c, P0 ;  /* 0x0000007c00007807 */ /* 0x000fd20000000000 */
.L_x_3132:
[----:B------:R-:W-:Y:S05]  /*8970*/  BSYNC B0 ;  /* 0x0000000000007941 */ /* 0x000fea0003800000 */
.L_x_3130:
[----:B------:R-:W-:-:S04]  /*8980*/  LOP3.LUT R2, R5, 0x80000000, RZ, 0xc0, !PT ;  /* 0x8000000005027812 */ /* 0x000fc800078ec0ff */
[----:B------:R-:W-:-:S04]  /*8990*/  SHF.R.U32.HI R3, RZ, 0x18, R2 ;  /* 0x00000018ff037819 */ /* 0x000fc80000011602 */
[----:B------:R-:W-:-:S05]  /*89a0*/  LOP3.LUT R3, R0, R3, RZ, 0xfc, !PT ;  /* 0x0000000300037212 */ /* 0x000fca00078efcff */
[----:B------:R0:W-:Y:S01]  /*89b0*/  STG.E.U8 desc[UR36][R16.64], R3 ;  /* 0x0000000310007986 */ /* 0x0001e2000c101124 */
[----:B------:R-:W-:Y:S05]  /*89c0*/  BRA `(.L_x_3116) ;  /* 0x0000000400a07947 */ /* 0x000fea0003800000 */
.L_x_3126:
[----:B------:R-:W0:Y:S02]  /*89d0*/  I2F.S16 R0, R5 ;  /* 0x0000000500007306 */ /* 0x000e240000101400 */
[----:B0-----:R-:W-:-:S05]  /*89e0*/  F2FP.BF16.F32.PACK_AB R0, RZ, R0 ;  /* 0x00000000ff00723e */ /* 0x001fca00000010ff */
[----:B------:R0:W-:Y:S01]  /*89f0*/  STG.E.U16 desc[UR36][R16.64], R0 ;  /* 0x0000000010007986 */ /* 0x0001e2000c101524 */
[----:B------:R-:W-:Y:S05]  /*8a00*/  BRA `(.L_x_3116) ;  /* 0x0000000400907947 */ /* 0x000fea0003800000 */
.L_x_3123:
        /* <DEDUP_REMOVED lines=10> */
.L_x_3135:
        /* <DEDUP_REMOVED lines=17> */
.L_x_3138:
[----:B------:R-:W-:-:S04]  /*8bc0*/  LOP3.LUT R2, R5, 0x80000000, RZ, 0xc0, !PT ;  /* 0x8000000005027812 */ /* 0x000fc800078ec0ff */
[----:B------:R-:W-:-:S04]  /*8bd0*/  SHF.R.U32.HI R3, RZ, 0x18, R2 ;  /* 0x00000018ff037819 */ /* 0x000fc80000011602 */
[----:B------:R-:W-:-:S04]  /*8be0*/  LOP3.LUT R0, R0, R3, RZ, 0xfc, !PT ;  /* 0x0000000300007212 */ /* 0x000fc800078efcff */
[----:B------:R-:W-:-:S07]  /*8bf0*/  PRMT R8, R0, 0x7610, R8 ;  /* 0x0000761000087816 */ /* 0x000fce0000000008 */
.L_x_3137:
[----:B------:R-:W-:Y:S05]  /*8c00*/  BSYNC B0 ;  /* 0x0000000000007941 */ /* 0x000fea0003800000 */
.L_x_3136:
[----:B------:R0:W-:Y:S01]  /*8c10*/  STG.E.U8 desc[UR36][R16.64], R8 ;  /* 0x0000000810007986 */ /* 0x0001e2000c101124 */
[----:B------:R-:W-:Y:S05]  /*8c20*/  BRA `(.L_x_3116) ;  /* 0x0000000400087947 */ /* 0x000fea0003800000 */
.L_x_3134:
        /* <DEDUP_REMOVED lines=17> */
.L_x_3141:
[----:B------:R-:W-:-:S04]  /*8d40*/  LOP3.LUT R2, R5, 0x80000000, RZ, 0xc0, !PT ;  /* 0x8000000005027812 */ /* 0x000fc800078ec0ff */
[----:B------:R-:W-:-:S04]  /*8d50*/  SHF.R.U32.HI R3, RZ, 0x18, R2 ;  /* 0x00000018ff037819 */ /* 0x000fc80000011602 */
[----:B------:R-:W-:-:S04]  /*8d60*/  LOP3.LUT R0, R0, R3, RZ, 0xfc, !PT ;  /* 0x0000000300007212 */ /* 0x000fc800078efcff */
[----:B------:R-:W-:-:S07]  /*8d70*/  PRMT R8, R0, 0x7610, R8 ;  /* 0x0000761000087816 */ /* 0x000fce0000000008 */
.L_x_3140:
[----:B------:R-:W-:Y:S05]  /*8d80*/  BSYNC B0 ;  /* 0x0000000000007941 */ /* 0x000fea0003800000 */
.L_x_3139:
[----:B------:R0:W-:Y:S01]  /*8d90*/  STG.E.U8 desc[UR36][R16.64], R8 ;  /* 0x0000000810007986 */ /* 0x0001e2000c101124 */
[----:B------:R-:W-:Y:S05]  /*8da0*/  BRA `(.L_x_3116) ;  /* 0x0000000000a87947 */ /* 0x000fea0003800000 */
.L_x_3133:
        /* <DEDUP_REMOVED lines=22> */
.L_x_3115:
        /* <DEDUP_REMOVED lines=16> */
.L_x_3144:
[----:B------:R-:W-:Y:S05]  /*9010*/  BRA `(.L_x_3116) ;  /* 0x00000000000c7947 */ /* 0x000fea0003800000 */
.L_x_3143:
[----:B------:R0:W-:Y:S01]  /*9020*/  STG.E.64 desc[UR36][R16.64], R2 ;  /* 0x0000000210007986 */ /* 0x0001e2000c101b24 */
[----:B------:R-:W-:Y:S05]  /*9030*/  BRA `(.L_x_3116) ;  /* 0x0000000000047947 */ /* 0x000fea0003800000 */
.L_x_3142:
[----:B------:R0:W-:Y:S02]  /*9040*/  STG.E desc[UR36][R16.64], R5 ;  /* 0x0000000510007986 */ /* 0x0001e4000c101924 */
.L_x_3116:
[----:B------:R-:W-:-:S07]  /*9050*/  VIADD R19, R19, 0x80 ;  /* 0x0000008013137836 */ /* 0x000fce0000000000 */
.L_x_3076:
[----:B------:R-:W-:Y:S05]  /*9060*/  BSYNC B6 ;  /* 0x0000000000067941 */ /* 0x000fea0003800000 */
.L_x_3075:
        /* <DEDUP_REMOVED lines=306> */
.L_x_3145:
        /* <DEDUP_REMOVED lines=21> */
.L_x_3149:
[----:B------:R-:W-:Y:S02]  /*a4e0*/  UMOV UR4, URZ ;  /* 0x0000003f00047c82 */ /* 0x000fe40008000000 */
[----:B------:R-:W-:Y:S01]  /*a4f0*/  IMAD.U32 R3, RZ, RZ, UR4 ;  /* 0x00000004ff037e24 */ /* 0x000fe2000f8e00ff */
[----:B------:R-:W-:Y:S06]  /*a500*/  BRA `(.L_x_3151) ;  /* 0x0000000c00407947 */ /* 0x000fec0003800000 */
.L_x_3148:
        /* <DEDUP_REMOVED lines=8> */
.L_x_3153:
[----:B------:R-:W2:Y:S02]  /*a590*/  LDG.E R3, desc[UR36][R4.64] ;  /* 0x0000002404037981 */ /* 0x000ea4000c1e1900 */
[----:B--2---:R-:W-:Y:S01]  /*a5a0*/  SHF.R.S32.HI R3, RZ, 0x1f, R3 ;  /* 0x0000001fff037819 */ /* 0x004fe20000011403 */
[----:B------:R-:W-:Y:S06]  /*a5b0*/  BRA `(.L_x_3151) ;  /* 0x0000000c00147947 */ /* 0x000fec0003800000 */
.L_x_3152:
[----:B------:R-:W2:Y:S02]  /*a5c0*/  LDG.E.S16 R3, desc[UR36][R4.64] ;  /* 0x0000002404037981 */ /* 0x000ea4000c1e1700 */
[----:B--2---:R-:W-:Y:S01]  /*a5d0*/  SHF.R.S32.HI R3, RZ, 0x1f, R3 ;  /* 0x0000001fff037819 */ /* 0x004fe20000011403 */
[----:B------:R-:W-:Y:S06]  /*a5e0*/  BRA `(.L_x_3151) ;  /* 0x0000000c00087947 */ /* 0x000fec0003800000 */
.L_x_3147:
[----:B------:R-:W-:-:S13]  /*a5f0*/  ISETP.GT.AND P0, PT, R2, 0x6, PT ;  /* 0x000000060200780c */ /* 0x000fda0003f04270 */
[----:B------:R-:W-:Y:S05]  /*a600*/  @P0 BRA `(.L_x_3154) ;  /* 0x00000000002c0947 */ /* 0x000fea0003800000 */
[----:B------:R-:W-:-:S13]  /*a610*/  ISETP.NE.AND P0, PT, R2, 0x5, PT ;  /* 0x000000050200780c */ /* 0x000fda0003f05270 */
[----:B------:R-:W-:Y:S05]  /*a620*/  @!P0 BRA `(.L_x_3155) ;  /* 0x0000000000148947 */ /* 0x000fea0003800000 */
[----:B------:R-:W-:-:S13]  /*a630*/  ISETP.NE.AND P0, PT, R2, 0x6, PT ;  /* 0x000000060200780c */ /* 0x000fda0003f05270 */
[----:B------:R-:W-:Y:S05]  /*a640*/  @P0 BRA `(.L_x_3150) ;  /* 0x0000000800980947 */ /* 0x000fea0003800000 */
[----:B------:R-:W2:Y:S02]  /*a650*/  LDG.E R2, desc[UR36][R4.64] ;  /* 0x0000002404027981 */ /* 0x000ea4000c1e1900 */
[----:B--2---:R-:W4:Y:S01]  /*a660*/  F2I.S64.TRUNC R2, R2 ;  /* 0x0000000200027311 */ /* 0x004f22000020d900 */
[----:B------:R-:W-:Y:S05]  /*a670*/  BRA `(.L_x_3151) ;  /* 0x0000000800e47947 */ /* 0x000fea0003800000 */
.L_x_3155:
[----:B------:R-:W2:Y:S02]  /*a680*/  LDG.E.U16 R4, desc[UR36][R4.64] ;  /* 0x0000002404047981 */ /* 0x000ea4000c1e1500 */
[----:B--2---:R-:W-:-:S06]  /*a690*/  HADD2.F32 R2, -RZ, R4.H0_H0 ;  /* 0x20000004ff027230 */ /* 0x004fcc0000004100 */
[----:B------:R-:W0:Y:S01]  /*a6a0*/  F2I.S64.TRUNC R2, R2 ;  /* 0x0000000200027311 */ /* 0x000e22000020d900 */
[----:B------:R-:W-:Y:S05]  /*a6b0*/  BRA `(.L_x_3151) ;  /* 0x0000000800d47947 */ /* 0x000fea0003800000 */
.L_x_3154:
[----:B------:R-:W-:-:S13]  /*a6c0*/  ISETP.NE.AND P0, PT, R2, 0x7, PT ;  /* 0x000000070200780c */ /* 0x000fda0003f05270 */
[----:B------:R-:W-:Y:S05]  /*a6d0*/  @!P0 BRA `(.L_x_3156) ;  /* 0x00000000002c8947 */ /* 0x000fea0003800000 */
[----:B------:R-:W-:-:S13]  /*a6e0*/  ISETP.NE.AND P0, PT, R2, 0x8, PT ;  /* 0x000000080200780c */ /* 0x000fda0003f05270 */
[----:B------:R-:W-:Y:S05]  /*a6f0*/  @!P0 BRA `(.L_x_3157) ;  /* 0x0000000000148947 */ /* 0x000fea0003800000 */
[----:B------:R-:W-:-:S13]  /*a700*/  ISETP.NE.AND P0, PT, R2, 0x9, PT ;  /* 0x000000090200780c */ /* 0x000fda0003f05270 */
[----:B------:R-:W-:Y:S05]  /*a710*/  @P0 BRA `(.L_x_3150) ;  /* 0x0000000800640947 */ /* 0x000fea0003800000 */
[----:B------:R-:W2:Y:S02]  /*a720*/  LDG.E R2, desc[UR36][R4.64] ;  /* 0x0000002404027981 */ /* 0x000ea4000c1e1900 */
[----:B--2---:R-:W2:Y:S01]  /*a730*/  F2I.S64.TRUNC R2, R2 ;  /* 0x0000000200027311 */ /* 0x004ea2000020d900 */
[----:B------:R-:W-:Y:S05]  /*a740*/  BRA `(.L_x_3151) ;  /* 0x0000000800b07947 */ /* 0x000fea0003800000 */
.L_x_3157:
[----:B------:R-:W2:Y:S02]  /*a750*/  LDG.E.U16 R4, desc[UR36][R4.64] ;  /* 0x0000002404047981 */ /* 0x000ea4000c1e1500 */
[----:B--2---:R-:W-:-:S06]  /*a760*/  HADD2.F32 R2, -RZ, R4.H0_H0 ;  /* 0x20000004ff027230 */ /* 0x004fcc0000004100 */
[----:B------:R-:W3:Y:S01]  /*a770*/  F2I.S64.TRUNC R2, R2 ;  /* 0x0000000200027311 */ /* 0x000ee2000020d900 */
[----:B------:R-:W-:Y:S05]  /*a780*/  BRA `(.L_x_3151) ;  /* 0x0000000800a07947 */ /* 0x000fea0003800000 */
.L_x_3156:
[----:B------:R-:W2:Y:S02]  /*a790*/  LDG.E.64 R2, desc[UR36][R4.64] ;  /* 0x0000002404027981 */ /* 0x000ea4000c1e1b00 */
[----:B--2---:R-:W1:Y:S01]  /*a7a0*/  F2I.S64.F64.TRUNC R2, R2 ;  /* 0x0000000200027311 */ /* 0x004e62000030d900 */
[----:B------:R-:W-:Y:S05]  /*a7b0*/  BRA `(.L_x_3151) ;  /* 0x0000000800947947 */ /* 0x000fea0003800000 */
.L_x_3146:
        /* <DEDUP_REMOVED lines=11> */
.L_x_3160:
[----:B------:R-:W2:Y:S02]  /*a870*/  LDG.E.64 R4, desc[UR36][R4.64] ;  /* 0x0000002404047981 */ /* 0x000ea4000c1e1b00 */
[----:B--2---:R0:W1:Y:S01]  /*a880*/  F2I.S64.F64.TRUNC R2, R4 ;  /* 0x0000000400027311 */ /* 0x004062000030d900 */
[----:B------:R-:W-:Y:S05]  /*a890*/  BRA `(.L_x_3151) ;  /* 0x00000008005c7947 */ /* 0x000fea0003800000 */
.L_x_3159:
        /* <DEDUP_REMOVED lines=27> */
.L_x_3162:
        /* <DEDUP_REMOVED lines=14> */
.L_x_3161:
[----:B------:R-:W2:Y:S02]  /*ab30*/  LDG.E.U16 R2, desc[UR36][R4.64] ;  /* 0x0000002404027981 */ /* 0x000ea4000c1e1500 */
[----:B--2---:R-:W-:-:S06]  /*ab40*/  IMAD.U32 R2, R2, 0x10000, RZ ;  /* 0x0001000002027824 */ /* 0x004fcc00078e00ff */
[----:B------:R-:W0:Y:S01]  /*ab50*/  F2I.S64.TRUNC R2, R2 ;  /* 0x0000000200027311 */ /* 0x000e22000020d900 */
[----:B------:R-:W-:Y:S05]  /*ab60*/  BRA `(.L_x_3151) ;  /* 0x0000000400a87947 */ /* 0x000fea0003800000 */
.L_x_3158:
        /* <DEDUP_REMOVED lines=11> */
.L_x_3165:
        /* <DEDUP_REMOVED lines=21> */
.L_x_3169:
[----:B------:R-:W-:Y:S05]  /*ad70*/  BSYNC B1 ;  /* 0x0000000000017941 */ /* 0x000fea0003800000 */
.L_x_3168:
[----:B------:R-:W-:Y:S01]  /*ad80*/  IMAD.SHL.U32 R2, R2, 0x100000, RZ ;  /* 0x0010000002027824 */ /* 0x000fe200078e00ff */
[----:B------:R-:W-:-:S04]  /*ad90*/  LEA R3, R0, 0x3b800000, 0x17 ;  /* 0x3b80000000037811 */ /* 0x000fc800078eb8ff */
[----:B------:R-:W-:-:S07]  /*ada0*/  LOP3.LUT R2, R3, R2, R4, 0xfe, !PT ;  /* 0x0000000203027212 */ /* 0x000fce00078efe04 */
.L_x_3167:
[----:B------:R-:W-:Y:S05]  /*adb0*/  BSYNC B0 ;  /* 0x0000000000007941 */ /* 0x000fea0003800000 */
.L_x_3166:
[----:B------:R-:W0:Y:S01]  /*adc0*/  F2I.S64.TRUNC R2, R2 ;  /* 0x0000000200027311 */ /* 0x000e22000020d900 */
[----:B------:R-:W-:Y:S05]  /*add0*/  BRA `(.L_x_3151) ;  /* 0x00000004000c7947 */ /* 0x000fea0003800000 */
.L_x_3164:
        /* <DEDUP_REMOVED lines=21> */
.L_x_3173:
[----:B------:R-:W-:Y:S05]  /*af30*/  BSYNC B1 ;  /* 0x0000000000017941 */ /* 0x000fea0003800000 */
.L_x_3172:
[----:B------:R-:W-:Y:S01]  /*af40*/  IMAD.SHL.U32 R2, R2, 0x200000, RZ ;  /* 0x0020000002027824 */ /* 0x000fe200078e00ff */
[----:B------:R-:W-:-:S04]  /*af50*/  LEA R3, R0, 0x37800000, 0x17 ;  /* 0x3780000000037811 */ /* 0x000fc800078eb8ff */
[----:B------:R-:W-:-:S07]  /*af60*/  LOP3.LUT R2, R3, R2, R4, 0xfe, !PT ;  /* 0x0000000203027212 */ /* 0x000fce00078efe04 */
.L_x_3171:
[----:B------:R-:W-:Y:S05]  /*af70*/  BSYNC B0 ;  /* 0x0000000000007941 */ /* 0x000fea0003800000 */
.L_x_3170:
[----:B------:R-:W0:Y:S01]  /*af80*/  F2I.S64.TRUNC R2, R2 ;  /* 0x0000000200027311 */ /* 0x000e22000020d900 */
[----:B------:R-:W-:Y:S05]  /*af90*/  BRA `(.L_x_3151) ;  /* 0x00000000009c7947 */ /* 0x000fea0003800000 */
.L_x_3163:
        /* <DEDUP_REMOVED lines=14> */
.L_x_3177:
[----:B------:R-:W-:Y:S05]  /*b080*/  BSYNC B0 ;  /* 0x0000000000007941 */ /* 0x000fea0003800000 */
.L_x_3176:
[----:B------:R-:W0:Y:S01]  /*b090*/  F2I.S64.TRUNC R2, R2 ;  /* 0x0000000200027311 */ /* 0x000e22000020d900 */
[----:B------:R-:W-:Y:S05]  /*b0a0*/  BRA `(.L_x_3151) ;  /* 0x0000000000587947 */ /* 0x000fea0003800000 */
.L_x_3150:
        /* <DEDUP_REMOVED lines=16> */
.L_x_3178:
[----:B------:R-:W-:Y:S01]  /*b1b0*/  IMAD.MOV.U32 R3, RZ, RZ, RZ ;  /* 0x000000ffff037224 */ /* 0x000fe200078e00ff */
[----:B------:R-:W-:Y:S06]  /*b1c0*/  BRA `(.L_x_3151) ;  /* 0x0000000000107947 */ /* 0x000fec0003800000 */
.L_x_3175:
[----:B------:R0:W5:Y:S01]  /*b1d0*/  LDG.E R3, desc[UR36][R4.64+0x4] ;  /* 0x0000042404037981 */ /* 0x000162000c1e1900 */
[----:B------:R-:W-:Y:S05]  /*b1e0*/  BRA `(.L_x_3151) ;  /* 0x0000000000087947 */ /* 0x000fea0003800000 */
.L_x_3174:
[----:B------:R-:W-:Y:S02]  /*b1f0*/  UMOV UR4, URZ ;  /* 0x0000003f00047c82 */ /* 0x000fe40008000000 */
[----:B------:R-:W-:-:S07]  /*b200*/  IMAD.U32 R3, RZ, RZ, UR4 ;  /* 0x00000004ff037e24 */ /* 0x000fce000f8e00ff */
.L_x_3151:
[----:B0-----:R-:W0:Y:S01]  /*b210*/  LDC.U8 R4, c[0x0][0x421] ;  /* 0x00010840ff047b82 */ /* 0x001e220000000000 */
[----:B-12345:R-:W-:Y:S01]  /*b220*/  SHF.R.U32.HI R5, RZ, 0x1f, R3 ;  /* 0x0000001fff057819 */ /* 0x03efe20000011603 */
        /* <DEDUP_REMOVED lines=15> */
.L_x_3182:
[----:B------:R-:W-:Y:S01]  /*b320*/  STG.E.U8 desc[UR36][R16.64], R5 ;  /* 0x0000000510007986 */ /* 0x000fe2000c101124 */
[----:B------:R-:W-:Y:S05]  /*b330*/  EXIT ;  /* 0x000000000000794d */ /* 0x000fea0003800000 */
.L_x_3181:
[----:B------:R-:W-:-:S13]  /*b340*/  ISETP.NE.AND P0, PT, R0, 0x2, PT ;  /* 0x000000020000780c */ /* 0x000fda0003f05270 */
[----:B------:R-:W-:Y:S05]  /*b350*/  @!P0 BRA `(.L_x_3184) ;  /* 0x0000000000208947 */ /* 0x000fea0003800000 */
[----:B------:R-:W-:-:S13]  /*b360*/  ISETP.NE.AND P0, PT, R0, 0x3, PT ;  /* 0x000000030000780c */ /* 0x000fda0003f05270 */
[----:B------:R-:W-:Y:S05]  /*b370*/  @!P0 BRA `(.L_x_3185) ;  /* 0x0000000000108947 */ /* 0x000fea0003800000 */
[----:B------:R-:W-:-:S13]  /*b380*/  ISETP.NE.AND P0, PT, R0, 0x4, PT ;  /* 0x000000040000780c */ /* 0x000fda0003f05270 */
[----:B------:R-:W-:Y:S05]  /*b390*/  @P0 BRA `(.L_x_3183) ;  /* 0x0000000800d80947 */ /* 0x000fea0003800000 */
[----:B------:R-:W-:Y:S01]  /*b3a0*/  STG.E.64 desc[UR36][R16.64], R2 ;  /* 0x0000000210007986 */ /* 0x000fe2000c101b24 */
[----:B------:R-:W-:Y:S05]  /*b3b0*/  EXIT ;  /* 0x000000000000794d */ /* 0x000fea0003800000 */
.L_x_3185:
[----:B------:R-:W-:Y:S01]  /*b3c0*/  STG.E desc[UR36][R16.64], R5 ;  /* 0x0000000510007986 */ /* 0x000fe2000c101924 */
[----:B------:R-:W-:Y:S05]  /*b3d0*/  EXIT ;  /* 0x000000000000794d */ /* 0x000fea0003800000 */
.L_x_3184:
[----:B------:R-:W-:Y:S01]  /*b3e0*/  STG.E.U16 desc[UR36][R16.64], R5 ;  /* 0x0000000510007986 */ /* 0x000fe2000c101524 */
[----:B------:R-:W-:Y:S05]  /*b3f0*/  EXIT ;  /* 0x000000000000794d */ /* 0x000fea0003800000 */
.L_x_3180:
        /* <DEDUP_REMOVED lines=9> */
.L_x_3187:
[----:B------:R-:W0:Y:S02]  /*b490*/  I2F.S16 R0, R5 ;  /* 0x0000000500007306 */ /* 0x000e240000101400 */
[----:B0-----:R-:W-:-:S05]  /*b4a0*/  F2FP.F16.F32.PACK_AB R0, RZ, R0 ;  /* 0x00000000ff00723e */ /* 0x001fca00000000ff */
[----:B------:R-:W-:Y:S01]  /*b4b0*/  STG.E.U16 desc[UR36][R16.64], R0 ;  /* 0x0000000010007986 */ /* 0x000fe2000c101524 */
[----:B------:R-:W-:Y:S05]  /*b4c0*/  EXIT ;  /* 0x000000000000794d */ /* 0x000fea0003800000 */
.L_x_3186:
        /* <DEDUP_REMOVED lines=10> */
.L_x_3189:
[----:B------:R-:W0:Y:S02]  /*b570*/  I2F.S16 R5, R5 ;  /* 0x0000000500057306 */ /* 0x000e240000101400 */
[----:B0-----:R-:W-:-:S04]  /*b580*/  F2FP.F16.F32.PACK_AB R3, RZ, R5 ;  /* 0x00000005ff03723e */ /* 0x001fc800000000ff */
[----:B------:R-:W-:-:S05]  /*b590*/  PRMT R3, R3, 0x5410, RZ ;  /* 0x0000541003037816 */ /* 0x000fca00000000ff */
[----:B------:R-:W-:Y:S01]  /*b5a0*/  STG.E desc[UR36][R16.64], R3 ;  /* 0x0000000310007986 */ /* 0x000fe2000c101924 */
[----:B------:R-:W-:Y:S05]  /*b5b0*/  EXIT ;  /* 0x000000000000794d */ /* 0x000fea0003800000 */
.L_x_3188:
[----:B------:R-:W0:Y:S02]  /*b5c0*/  I2F.F64.S16 R2, R5 ;  /* 0x0000000500027312 */ /* 0x000e240000101c00 */
[----:B0-----:R-:W-:Y:S01]  /*b5d0*/  STG.E.64 desc[UR36][R16.64], R2 ;  /* 0x0000000210007986 */ /* 0x001fe2000c101b24 */
[----:B------:R-:W-:Y:S05]  /*b5e0*/  EXIT ;  /* 0x000000000000794d */ /* 0x000fea0003800000 */
.L_x_3179:
        /* <DEDUP_REMOVED lines=10> */
.L_x_3192:
[----:B------:R-:W0:Y:S01]  /*b690*/  I2F.F64.S16 R4, R5 ;  /* 0x0000000500047312 */ /* 0x000e220000101c00 */
[----:B------:R-:W-:-:S05]  /*b6a0*/  CS2R R6, SRZ ;  /* 0x0000000000067805 */ /* 0x000fca000001ff00 */
[----:B0-----:R-:W-:Y:S01]  /*b6b0*/  STG.E.128 desc[UR36][R16.64], R4 ;  /* 0x0000000410007986 */ /* 0x001fe2000c101d24 */
[----:B------:R-:W-:Y:S05]  /*b6c0*/  EXIT ;  /* 0x000000000000794d */ /* 0x000fea0003800000 */
.L_x_3191:
        /* <DEDUP_REMOVED lines=21> */
.L_x_3196:
[----:B------:R-:W-:Y:S05]  /*b820*/  BSYNC B0 ;  /* 0x0000000000007941 */ /* 0x000fea0003800000 */
.L_x_3195:
[----:B------:R-:W-:-:S05]  /*b830*/  LOP3.LUT R3, R0, R3, RZ, 0xfc, !PT ;  /* 0x0000000300037212 */ /* 0x000fca00078efcff */
[----:B------:R-:W-:Y:S01]  /*b840*/  STG.E.U8 desc[UR36][R16.64], R3 ;  /* 0x0000000310007986 */ /* 0x000fe2000c101124 */
[----:B------:R-:W-:Y:S05]  /*b850*/  EXIT ;  /* 0x000000000000794d */ /* 0x000fea0003800000 */
.L_x_3194:
        /* <DEDUP_REMOVED lines=13> */
.L_x_3198:
[----:B------:R-:W-:Y:S01]  /*b930*/  IMAD.MOV.U32 R0, RZ, RZ, 0x7f ;  /* 0x0000007fff007424 */ /* 0x000fe200078e00ff */
[----:B------:R-:W-:-:S04]  /*b940*/  ISETP.GT.U32.AND P0, PT, R2, 0x7f800000, PT ;  /* 0x7f8000000200780c */ /* 0x000fc80003f04070 */
[----:B------:R-:W-:-:S09]  /*b950*/  SEL R0, R0, 0x7c, P0 ;  /* 0x0000007c00007807 */ /* 0x000fd20000000000 */
.L_x_3199:
[----:B------:R-:W-:Y:S05]  /*b960*/  BSYNC B0 ;  /* 0x0000000000007941 */ /* 0x000fea0003800000 */
.L_x_3197:
[----:B------:R-:W-:-:S04]  /*b970*/  LOP3.LUT R2, R5, 0x80000000, RZ, 0xc0, !PT ;  /* 0x8000000005027812 */ /* 0x000fc800078ec0ff */
[----:B------:R-:W-:-:S04]  /*b980*/  SHF.R.U32.HI R3, RZ, 0x18, R2 ;  /* 0x00000018ff037819 */ /* 0x000fc80000011602 */
[----:B------:R-:W-:-:S05]  /*b990*/  LOP3.LUT R3, R0, R3, RZ, 0xfc, !PT ;  /* 0x0000000300037212 */ /* 0x000fca00078efcff */
[----:B------:R-:W-:Y:S01]  /*b9a0*/  STG.E.U8 desc[UR36][R16.64], R3 ;  /* 0x0000000310007986 */ /* 0x000fe2000c101124 */
[----:B------:R-:W-:Y:S05]  /*b9b0*/  EXIT ;  /* 0x000000000000794d */ /* 0x000fea0003800000 */
.L_x_3193:
[----:B------:R-:W0:Y:S02]  /*b9c0*/  I2F.S16 R0, R5 ;  /* 0x0000000500007306 */ /* 0x000e240000101400 */
[----:B0-----:R-:W-:-:S05]  /*b9d0*/  F2FP.BF16.F32.PACK_AB R0, RZ, R0 ;  /* 0x00000000ff00723e */ /* 0x001fca00000010ff */
[----:B------:R-:W-:Y:S01]  /*b9e0*/  STG.E.U16 desc[UR36][R16.64], R0 ;  /* 0x0000000010007986 */ /* 0x000fe2000c101524 */
[----:B------:R-:W-:Y:S05]  /*b9f0*/  EXIT ;  /* 0x000000000000794d */ /* 0x000fea0003800000 */
.L_x_3190:
        /* <DEDUP_REMOVED lines=10> */
.L_x_3202:
        /* <DEDUP_REMOVED lines=17> */
.L_x_3205:
[----:B------:R-:W-:-:S04]  /*bbb0*/  LOP3.LUT R2, R5, 0x80000000, RZ, 0xc0, !PT ;  /* 0x8000000005027812 */ /* 0x000fc800078ec0ff */
[----:B------:R-:W-:-:S04]  /*bbc0*/  SHF.R.U32.HI R3, RZ, 0x18, R2 ;  /* 0x00000018ff037819 */ /* 0x000fc80000011602 */
[----:B------:R-:W-:-:S04]  /*bbd0*/  LOP3.LUT R0, R0, R3, RZ, 0xfc, !PT ;  /* 0x0000000300007212 */ /* 0x000fc800078efcff */
[----:B------:R-:W-:-:S07]  /*bbe0*/  PRMT R8, R0, 0x7610, R8 ;  /* 0x0000761000087816 */ /* 0x000fce0000000008 */
.L_x_3204:
[----:B------:R-:W-:Y:S05]  /*bbf0*/  BSYNC B0 ;  /* 0x0000000000007941 */ /* 0x000fea0003800000 */
.L_x_3203:
[----:B------:R-:W-:Y:S01]  /*bc00*/  STG.E.U8 desc[UR36][R16.64], R8 ;  /* 0x0000000810007986 */ /* 0x000fe2000c101124 */
[----:B------:R-:W-:Y:S05]  /*bc10*/  EXIT ;  /* 0x000000000000794d */ /* 0x000fea0003800000 */
.L_x_3201:
        /* <DEDUP_REMOVED lines=17> */
.L_x_3208:
[----:B------:R-:W-:-:S04]  /*bd30*/  LOP3.LUT R2, R5, 0x80000000, RZ, 0xc0, !PT ;  /* 0x8000000005027812 */ /* 0x000fc800078ec0ff */
[----:B------:R-:W-:-:S04]  /*bd40*/  SHF.R.U32.HI R3, RZ, 0x18, R2 ;  /* 0x00000018ff037819 */ /* 0x000fc80000011602 */
[----:B------:R-:W-:-:S04]  /*bd50*/  LOP3.LUT R0, R0, R3, RZ, 0xfc, !PT ;  /* 0x0000000300007212 */ /* 0x000fc800078efcff */
[----:B------:R-:W-:-:S07]  /*bd60*/  PRMT R8, R0, 0x7610, R8 ;  /* 0x0000761000087816 */ /* 0x000fce0000000008 */
.L_x_3207:
[----:B------:R-:W-:Y:S05]  /*bd70*/  BSYNC B0 ;  /* 0x0000000000007941 */ /* 0x000fea0003800000 */
.L_x_3206:
[----:B------:R-:W-:Y:S01]  /*bd80*/  STG.E.U8 desc[UR36][R16.64], R8 ;  /* 0x0000000810007986 */ /* 0x000fe2000c101124 */
[----:B------:R-:W-:Y:S05]  /*bd90*/  EXIT ;  /* 0x000000000000794d */ /* 0x000fea0003800000 */
.L_x_3200:
        /* <DEDUP_REMOVED lines=22> */
.L_x_3183:
        /* <DEDUP_REMOVED lines=16> */
.L_x_3211:
[----:B------:R-:W-:Y:S05]  /*c000*/  EXIT ;  /* 0x000000000000794d */ /* 0x000fea0003800000 */
.L_x_3210:
[----:B------:R-:W-:Y:S01]  /*c010*/  STG.E.64 desc[UR36][R16.64], R2 ;  /* 0x0000000210007986 */ /* 0x000fe2000c101b24 */
[----:B------:R-:W-:Y:S05]  /*c020*/  EXIT ;  /* 0x000000000000794d */ /* 0x000fea0003800000 */
.L_x_3209:
[----:B------:R-:W-:Y:S01]  /*c030*/  STG.E desc[UR36][R16.64], R5 ;  /* 0x0000000510007986 */ /* 0x000fe2000c101924 */
[----:B------:R-:W-:Y:S05]  /*c040*/  EXIT ;  /* 0x000000000000794d */ /* 0x000fea0003800000 */
.L_x_3212:
        /* <DEDUP_REMOVED lines=11> */
.L_x_23463:


//--------------------- .text._ZN2at6native27unrolled_elementwise_kernelIZZZNS0_19signbit_kernel_cudaERNS_18TensorIteratorBaseEENKUlvE_clEvENKUlvE2_clEvEUllE_St5arrayIPcLm2EELi4E23TrivialOffsetCalculatorILi1EjESB_NS0_6memory12LoadWithCastILi1EEENSC_13StoreWithCastILi1EEEEEviT_T0_T2_T3_T4_T5_ --------------------------
	.section	.text._ZN2at6native27unrolled_elementwise_kernelIZZZNS0_19signbit_kernel_cudaERNS_18TensorIteratorBaseEENKUlvE_clEvENKUlvE2_clEvEUllE_St5arrayIPcLm2EELi4E23TrivialOffsetCalculatorILi1EjESB_NS0_6memory12LoadWithCastILi1EEENSC_13StoreWithCastILi1EEEEEviT_T0_T2_T3_T4_T5_,"ax",@progbits
	.align	128
        .global         _ZN2at6native27unrolled_elementwise_kernelIZZZNS0_19signbit_kernel_cudaERNS_18TensorIteratorBaseEENKUlvE_clEvENKUlvE2_clEvEUllE_St5arrayIPcLm2EELi4E23TrivialOffsetCalculatorILi1EjESB_NS0_6memory12LoadWithCastILi1EEENSC_13StoreWithCastILi1EEEEEviT_T0_T2_T3_T4_T5_
        .type           _ZN2at6native27unrolled_elementwise_kernelIZZZNS0_19signbit_kernel_cudaERNS_18TensorIteratorBaseEENKUlvE_clEvENKUlvE2_clEvEUllE_St5arrayIPcLm2EELi4E23TrivialOffsetCalculatorILi1EjESB_NS0_6memory12LoadWithCastILi1EEENSC_13StoreWithCastILi1EEEEEviT_T0_T2_T3_T4_T5_,@function
        .size           _ZN2at6native27unrolled_elementwise_kernelIZZZNS0_19signbit_kernel_cudaERNS_18TensorIteratorBaseEENKUlvE_clEvENKUlvE2_clEvEUllE_St5arrayIPcLm2EELi4E23TrivialOffsetCalculatorILi1EjESB_NS0_6memory12LoadWithCastILi1EEENSC_13StoreWithCastILi1EEEEEviT_T0_T2_T3_T4_T5_,(.L_x_23464 - _ZN2at6native27unrolled_elementwise_kernelIZZZNS0_19signbit_kernel_cudaERNS_18TensorIteratorBaseEENKUlvE_clEvENKUlvE2_clEvEUllE_St5arrayIPcLm2EELi4E23TrivialOffsetCalculatorILi1EjESB_NS0_6memory12LoadWithCastILi1EEENSC_13StoreWithCastILi1EEEEEviT_T0_T2_T3_T4_T5_)
        .other          _ZN2at6native27unrolled_elementwise_kernelIZZZNS0_19signbit_kernel_cudaERNS_18TensorIteratorBaseEENKUlvE_clEvENKUlvE2_clEvEUllE_St5arrayIPcLm2EELi4E23TrivialOffsetCalculatorILi1EjESB_NS0_6memory12LoadWithCastILi1EEENSC_13StoreWithCastILi1EEEEEviT_T0_T2_T3_T4_T5_,@"STO_CUDA_ENTRY STV_DEFAULT"
_ZN2at6native27unrolled_elementwise_kernelIZZZNS0_19signbit_kernel_cudaERNS_18TensorIteratorBaseEENKUlvE_clEvENKUlvE2_clEvEUllE_St5arrayIPcLm2EELi4E23TrivialOffsetCalculatorILi1EjESB_NS0_6memory12LoadWithCastILi1EEENSC_13StoreWithCastILi1EEEEEviT_T0_T2_T3_T4_T5_:
.text._ZN2at6native27unrolled_elementwise_kernelIZZZNS0_19signbit_kernel_cudaERNS_18TensorIteratorBaseEENKUlvE_clEvENKUlvE2_clEvEUllE_St5arrayIPcLm2EELi4E23TrivialOffsetCalculatorILi1EjESB_NS0_6memory12LoadWithCastILi1EEENSC_13StoreWithCastILi1EEEEEviT_T0_T2_T3_T4_T5_:
        /* <DEDUP_REMOVED lines=32> */
.L_x_3218:
[----:B------:R-:W-:Y:S02]  /*0200*/  UMOV UR4, URZ ;  /* 0x0000003f00047c82 */ /* 0x000fe40008000000 */
[----:B------:R-:W-:Y:S01]  /*0210*/  IMAD.U32 R25, RZ, RZ, UR4 ;  /* 0x00000004ff197e24 */ /* 0x000fe2000f8e00ff */
[----:B------:R-:W-:Y:S06]  /*0220*/  BRA `(.L_x_3220) ;  /* 0x0000000c00447947 */ /* 0x000fec0003800000 */
.L_x_3217:
        /* <DEDUP_REMOVED lines=8> */
.L_x_3222:
[----:B------:R-:W2:Y:S02]  /*02b0*/  LDG.E R2, desc[UR36][R2.64] ;  /* 0x0000002402027981 */ /* 0x000ea4000c1e1900 */
[----:B--2---:R-:W-:Y:S01]  /*02c0*/  SHF.R.S32.HI R25, RZ, 0x1f, R2 ;  /* 0x0000001fff197819 */ /* 0x004fe20000011402 */
[----:B------:R-:W-:Y:S06]  /*02d0*/  BRA `(.L_x_3220) ;  /* 0x0000000c00187947 */ /* 0x000fec0003800000 */
.L_x_3221:
[----:B------:R-:W2:Y:S02]  /*02e0*/  LDG.E.S16 R2, desc[UR36][R2.64] ;  /* 0x0000002402027981 */ /* 0x000ea4000c1e1700 */
[----:B--2---:R-:W-:Y:S01]  /*02f0*/  SHF.R.S32.HI R25, RZ, 0x1f, R2 ;  /* 0x0000001fff197819 */ /* 0x004fe20000011402 */
[----:B------:R-:W-:Y:S06]  /*0300*/  BRA `(.L_x_3220) ;  /* 0x0000000c000c7947 */ /* 0x000fec0003800000 */
.L_x_3216:
        /* <DEDUP_REMOVED lines=9> */
.L_x_3224:
[----:B------:R-:W2:Y:S02]  /*03a0*/  LDG.E.U16 R2, desc[UR36][R2.64] ;  /* 0x0000002402027981 */ /* 0x000ea4000c1e1500 */
[----:B--2---:R-:W-:-:S06]  /*03b0*/  HADD2.F32 R24, -RZ, R2.H0_H0 ;  /* 0x20000002ff187230 */ /* 0x004fcc0000004100 */
[----:B------:R-:W0:Y:S01]  /*03c0*/  F2I.S64.TRUNC R24, R24 ;  /* 0x0000001800187311 */ /* 0x000e22000020d900 */
[----:B------:R-:W-:Y:S05]  /*03d0*/  BRA `(.L_x_3220) ;  /* 0x0000000800d87947 */ /* 0x000fea0003800000 */
.L_x_3223:
[----:B------:R-:W-:-:S13]  /*03e0*/  ISETP.NE.AND P0, PT, R0, 0x7, PT ;  /* 0x000000070000780c */ /* 0x000fda0003f05270 */
[----:B------:R-:W-:Y:S05]  /*03f0*/  @!P0 BRA `(.L_x_3225) ;  /* 0x00000000002c8947 */ /* 0x000fea0003800000 */
[----:B------:R-:W-:-:S13]  /*0400*/  ISETP.NE.AND P0, PT, R0, 0x8, PT ;  /* 0x000000080000780c */ /* 0x000fda0003f05270 */
[----:B------:R-:W-:Y:S05]  /*0410*/  @!P0 BRA `(.L_x_3226) ;  /* 0x0000000000148947 */ /* 0x000fea0003800000 */
[----:B------:R-:W-:-:S13]  /*0420*/  ISETP.NE.AND P0, PT, R0, 0x9, PT ;  /* 0x000000090000780c */ /* 0x000fda0003f05270 */
[----:B------:R-:W-:Y:S05]  /*0430*/  @P0 BRA `(.L_x_3219) ;  /* 0x0000000800680947 */ /* 0x000fea0003800000 */
[----:B------:R-:W2:Y:S02]  /*0440*/  LDG.E R24, desc[UR36][R2.64] ;  /* 0x0000002402187981 */ /* 0x000ea4000c1e1900 */
[----:B--2---:R-:W4:Y:S01]  /*0450*/  F2I.S64.TRUNC R24, R24 ;  /* 0x0000001800187311 */ /* 0x004f22000020d900 */
[----:B------:R-:W-:Y:S05]  /*0460*/  BRA `(.L_x_3220) ;  /* 0x0000000800b47947 */ /* 0x000fea0003800000 */
.L_x_3226:
[----:B------:R-:W2:Y:S02]  /*0470*/  LDG.E.U16 R2, desc[UR36][R2.64] ;  /* 0x0000002402027981 */ /* 0x000ea4000c1e1500 */
[----:B--2---:R-:W-:-:S06]  /*0480*/  HADD2.F32 R24, -RZ, R2.H0_H0 ;  /* 0x20000002ff187230 */ /* 0x004fcc0000004100 */
[----:B------:R-:W3:Y:S01]  /*0490*/  F2I.S64.TRUNC R24, R24 ;  /* 0x0000001800187311 */ /* 0x000ee2000020d900 */
[----:B------:R-:W-:Y:S05]  /*04a0*/  BRA `(.L_x_3220) ;  /* 0x0000000800a47947 */ /* 0x000fea0003800000 */
.L_x_3225:
[----:B------:R-:W2:Y:S02]  /*04b0*/  LDG.E.64 R2, desc[UR36][R2.64] ;  /* 0x0000002402027981 */ /* 0x000ea4000c1e1b00 */
[----:B--2---:R1:W2:Y:S01]  /*04c0*/  F2I.S64.F64.TRUNC R24, R2 ;  /* 0x0000000200187311 */ /* 0x0042a2000030d900 */
[----:B------:R-:W-:Y:S05]  /*04d0*/  BRA `(.L_x_3220) ;  /* 0x0000000800987947 */ /* 0x000fea0003800000 */
.L_x_3215:
        /* <DEDUP_REMOVED lines=11> */
.L_x_3229:
[----:B------:R-:W2:Y:S02]  /*0590*/  LDG.E.64 R2, desc[UR36][R2.64] ;  /* 0x0000002402027981 */ /* 0x000ea4000c1e1b00 */
[----:B--2---:R0:W1:Y:S01]  /*05a0*/  F2I.S64.F64.TRUNC R24, R2 ;  /* 0x0000000200187311 */ /* 0x004062000030d900 */
[----:B------:R-:W-:Y:S05]  /*05b0*/  BRA `(.L_x_3220) ;  /* 0x0000000800607947 */ /* 0x000fea0003800000 */
.L_x_3228:
        /* <DEDUP_REMOVED lines=25> */
[----:B------:R0:W1:Y:S01]  /*0750*/  F2I.S64.TRUNC R24, R5 ;  /* 0x0000000500187311 */ /* 0x000062000020d900 */
[----:B------:R-:W-:Y:S05]  /*0760*/  BRA `(.L_x_3220) ;  /* 0x0000000400f47947 */ /* 0x000fea0003800000 */
.L_x_3231:
        /* <DEDUP_REMOVED lines=12> */
[----:B------:R-:W-:-:S04]  /*0830*/  LOP3.LUT R3, R4, 0x80000000, R3, 0xf8, !PT ;  /* 0x8000000004037812 */ /* 0x000fc800078ef803 */
[----:B------:R0:W1:Y:S01]  /*0840*/  F2I.S64.TRUNC R24, R3 ;  /* 0x0000000300187311 */ /* 0x000062000020d900 */
[----:B------:R-:W-:Y:S05]  /*0850*/  BRA `(.L_x_3220) ;  /* 0x0000000400b87947 */ /* 0x000fea0003800000 */
.L_x_3230:
[----:B------:R-:W2:Y:S02]  /*0860*/  LDG.E.U16 R24, desc[UR36][R2.64] ;  /* 0x0000002402187981 */ /* 0x000ea4000c1e1500 */
[----:B--2---:R-:W-:-:S06]  /*0870*/  IMAD.U32 R24, R24, 0x10000, RZ ;  /* 0x0001000018187824 */ /* 0x004fcc00078e00ff */
[----:B------:R-:W0:Y:S01]  /*0880*/  F2I.S64.TRUNC R24, R24 ;  /* 0x0000001800187311 */ /* 0x000e22000020d900 */
[----:B------:R-:W-:Y:S05]  /*0890*/  BRA `(.L_x_3220) ;  /* 0x0000000400a87947 */ /* 0x000fea0003800000 */
.L_x_3227:
        /* <DEDUP_REMOVED lines=11> */
.L_x_3234:
        /* <DEDUP_REMOVED lines=21> */
.L_x_3238:
[----:B------:R-:W-:Y:S05]  /*0aa0*/  BSYNC B1 ;  /* 0x0000000000017941 */ /* 0x000fea0003800000 */
.L_x_3237:
[----:B------:R-:W-:Y:S01]  /*0ab0*/  IMAD.SHL.U32 R2, R2, 0x100000, RZ ;  /* 0x0010000002027824 */ /* 0x000fe200078e00ff */
[----:B------:R-:W-:-:S04]  /*0ac0*/  LEA R3, R0, 0x3b800000, 0x17 ;  /* 0x3b80000000037811 */ /* 0x000fc800078eb8ff */
[----:B------:R-:W-:-:S07]  /*0ad0*/  LOP3.LUT R24, R3, R2, R24, 0xfe, !PT ;  /* 0x0000000203187212 */ /* 0x000fce00078efe18 */
.L_x_3236:
[----:B------:R-:W-:Y:S05]  /*0ae0*/  BSYNC B0 ;  /* 0x0000000000007941 */ /* 0x000fea0003800000 */
.L_x_3235:
[----:B------:R-:W0:Y:S01]  /*0af0*/  F2I.S64.TRUNC R24, R24 ;  /* 0x0000001800187311 */ /* 0x000e22000020d900 */
[----:B------:R-:W-:Y:S05]  /*0b00*/  BRA `(.L_x_3220) ;  /* 0x00000004000c7947 */ /* 0x000fea0003800000 */
.L_x_3233:
        /* <DEDUP_REMOVED lines=21> */
.L_x_3242:
[----:B------:R-:W-:Y:S05]  /*0c60*/  BSYNC B1 ;  /* 0x0000000000017941 */ /* 0x000fea0003800000 */
.L_x_3241:
[----:B------:R-:W-:Y:S01]  /*0c70*/  IMAD.SHL.U32 R2, R2, 0x200000, RZ ;  /* 0x0020000002027824 */ /* 0x000fe200078e00ff */
[----:B------:R-:W-:-:S04]  /*0c80*/  LEA R3, R0, 0x37800000, 0x17 ;  /* 0x3780000000037811 */ /* 0x000fc800078eb8ff */
[----:B------:R-:W-:-:S07]  /*0c90*/  LOP3.LUT R24, R3, R2, R24, 0xfe, !PT ;  /* 0x0000000203187212 */ /* 0x000fce00078efe18 */
.L_x_3240:
[----:B------:R-:W-:Y:S05]  /*0ca0*/  BSYNC B0 ;  /* 0x0000000000007941 */ /* 0x000fea0003800000 */
.L_x_3239:
[----:B------:R-:W0:Y:S01]  /*0cb0*/  F2I.S64.TRUNC R24, R24 ;  /* 0x0000001800187311 */ /* 0x000e22000020d900 */
[----:B------:R-:W-:Y:S05]  /*0cc0*/  BRA `(.L_x_3220) ;  /* 0x00000000009c7947 */ /* 0x000fea0003800000 */
.L_x_3232:
        /* <DEDUP_REMOVED lines=14> */
.L_x_3246:
[----:B------:R-:W-:Y:S05]  /*0db0*/  BSYNC B0 ;  /* 0x0000000000007941 */ /* 0x000fea0003800000 */
.L_x_3245:
[----:B------:R-:W0:Y:S01]  /*0dc0*/  F2I.S64.TRUNC R24, R24 ;  /* 0x0000001800187311 */ /* 0x000e22000020d900 */
[----:B------:R-:W-:Y:S05]  /*0dd0*/  BRA `(.L_x_3220) ;  /* 0x0000000000587947 */ /* 0x000fea0003800000 */
.L_x_3219:
        /* <DEDUP_REMOVED lines=16> */
.L_x_3247:
[----:B------:R-:W-:Y:S01]  /*0ee0*/  IMAD.MOV.U32 R25, RZ, RZ, RZ ;  /* 0x000000ffff197224 */ /* 0x000fe200078e00ff */
[----:B------:R-:W-:Y:S06]  /*0ef0*/  BRA `(.L_x_3220) ;  /* 0x0000000000107947 */ /* 0x000fec0003800000 */
.L_x_3244:
[----:B------:R0:W5:Y:S01]  /*0f00*/  LDG.E R25, desc[UR36][R2.64+0x4] ;  /* 0x0000042402197981 */ /* 0x000162000c1e1900 */
[----:B------:R-:W-:Y:S05]  /*0f10*/  BRA `(.L_x_3220) ;  /* 0x0000000000087947 */ /* 0x000fea0003800000 */
.L_x_3243:
[----:B------:R-:W-:Y:S02]  /*0f20*/  UMOV UR4, URZ ;  /* 0x0000003f00047c82 */ /* 0x000fe40008000000 */
[----:B------:R-:W-:-:S07]  /*0f30*/  IMAD.U32 R25, RZ, RZ, UR4 ;  /* 0x00000004ff197e24 */ /* 0x000fce000f8e00ff */
.L_x_3220:
[----:B------:R-:W0:Y:S02]  /*0f40*/  S2R R16, SR_TID.X ;  /* 0x0000000000107919 */ /* 0x000e240000002100 */
[----:B0-----:R-:W-:-:S07]  /*0f50*/  VIADD R16, R16, 0x80 ;  /* 0x0000008010107836 */ /* 0x001fce0000000000 */
.L_x_3214:
[----:B------:R-:W-:Y:S05]  /*0f60*/  BSYNC B6 ;  /* 0x0000000000067941 */ /* 0x000fea0003800000 */
.L_x_3213:
[----:B------:R-:W-:Y:S01]  /*0f70*/  ISETP.GE.AND P0, PT, R16, R19, PT ;  /* 0x000000131000720c */ /* 0x000fe20003f06270 */
[----:B------:R-:W-:-:S12]  /*0f80*/  BSSY B6, `(.L_x_3248) ;  /* 0x00000eb000067945 */ /* 0x000fd80003800000 */
[----:B------:R-:W-:Y:S05]  /*0f90*/  @P0 BRA `(.L_x_3249) ;  /* 0x0000000c00a40947 */ /* 0x000fea0003800000 */
[----:B-1----:R-:W0:Y:S01]  /*0fa0*/  LDC.64 R2, c[0x0][0x220] ;  /* 0x00008800ff027b82 */ /* 0x002e220000000a00 */
        /* <DEDUP_REMOVED lines=20> */
.L_x_3253:
[----:B------:R-:W-:Y:S02]  /*10f0*/  UMOV UR4, URZ ;  /* 0x0000003f00047c82 */ /* 0x000fe40008000000 */
[----:B------:R-:W-:Y:S01]  /*1100*/  IMAD.U32 R29, RZ, RZ, UR4 ;  /* 0x00000004ff1d7e24 */ /* 0x000fe2000f8e00ff */
[----:B------:R-:W-:Y:S06]  /*1110*/  BRA `(.L_x_3255) ;  /* 0x0000000c00407947 */ /* 0x000fec0003800000 */
.L_x_3252:
        /* <DEDUP_REMOVED lines=8> */
.L_x_3257:
[----:B------:R-:W2:Y:S02]  /*11a0*/  LDG.E R2, desc[UR36][R2.64] ;  /* 0x0000002402027981 */ /* 0x000ea4000c1e1900 */
[----:B--2---:R-:W-:Y:S01]  /*11b0*/  SHF.R.S32.HI R29, RZ, 0x1f, R2 ;  /* 0x0000001fff1d7819 */ /* 0x004fe20000011402 */
[----:B------:R-:W-:Y:S06]  /*11c0*/  BRA `(.L_x_3255) ;  /* 0x0000000c00147947 */ /* 0x000fec0003800000 */
.L_x_3256:
[----:B------:R-:W2:Y:S02]  /*11d0*/  LDG.E.S16 R2, desc[UR36][R2.64] ;  /* 0x0000002402027981 */ /* 0x000ea4000c1e1700 */
[----:B--2---:R-:W-:Y:S01]  /*11e0*/  SHF.R.S32.HI R29, RZ, 0x1f, R2 ;  /* 0x0000001fff1d7819 */ /* 0x004fe20000011402 */
[----:B------:R-:W-:Y:S06]  /*11f0*/  BRA `(.L_x_3255) ;  /* 0x0000000c00087947 */ /* 0x000fec0003800000 */
.L_x_3251:
        /* <DEDUP_REMOVED lines=9> */
.L_x_3259:
[----:B------:R-:W2:Y:S02]  /*1290*/  LDG.E.U16 R2, desc[UR36][R2.64] ;  /* 0x0000002402027981 */ /* 0x000ea4000c1e1500 */
[----:B--2---:R-:W-:-:S06]  /*12a0*/  HADD2.F32 R28, -RZ, R2.H0_H0 ;  /* 0x20000002ff1c7230 */ /* 0x004fcc0000004100 */
[----:B------:R-:W0:Y:S01]  /*12b0*/  F2I.S64.TRUNC R28, R28 ;  /* 0x0000001c001c7311 */ /* 0x000e22000020d900 */
[----:B------:R-:W-:Y:S05]  /*12c0*/  BRA `(.L_x_3255) ;  /* 0x0000000800d47947 */ /* 0x000fea0003800000 */
.L_x_3258:
        /* <DEDUP_REMOVED lines=9> */
.L_x_3261:
[----:B------:R-:W2:Y:S02]  /*1360*/  LDG.E.U16 R2, desc[UR36][R2.64] ;  /* 0x0000002402027981 */ /* 0x000ea4000c1e1500 */
[----:B--2---:R-:W-:-:S06]  /*1370*/  HADD2.F32 R28, -RZ, R2.H0_H0 ;  /* 0x20000002ff1c7230 */ /* 0x004fcc0000004100 */
[----:B------:R-:W0:Y:S01]  /*1380*/  F2I.S64.TRUNC R28, R28 ;  /* 0x0000001c001c7311 */ /* 0x000e22000020d900 */
[----:B------:R-:W-:Y:S05]  /*1390*/  BRA `(.L_x_3255) ;  /* 0x0000000800a07947 */ /* 0x000fea0003800000 */
.L_x_3260:
[----:B------:R-:W2:Y:S02]  /*13a0*/  LDG.E.64 R2, desc[UR36][R2.64] ;  /* 0x0000002402027981 */ /* 0x000ea4000c1e1b00 */
[----:B--2---:R0:W1:Y:S01]  /*13b0*/  F2I.S64.F64.TRUNC R28, R2 ;  /* 0x00000002001c7311 */ /* 0x004062000030d900 */
[----:B------:R-:W-:Y:S05]  /*13c0*/  BRA `(.L_x_3255) ;  /* 0x0000000800947947 */ /* 0x000fea0003800000 */
.L_x_3250:
        /* <DEDUP_REMOVED lines=11> */
.L_x_3264:
[----:B------:R-:W2:Y:S02]  /*1480*/  LDG.E.64 R2, desc[UR36][R2.64] ;  /* 0x0000002402027981 */ /* 0x000ea4000c1e1b00 */
[----:B--2---:R0:W1:Y:S01]  /*1490*/  F2I.S64.F64.TRUNC R28, R2 ;  /* 0x00000002001c7311 */ /* 0x004062000030d900 */
[----:B------:R-:W-:Y:S05]  /*14a0*/  BRA `(.L_x_3255) ;  /* 0x00000008005c7947 */ /* 0x000fea0003800000 */
.L_x_3263:
        /* <DEDUP_REMOVED lines=27> */
.L_x_3266:
        /* <DEDUP_REMOVED lines=12> */
[----:B------:R2:W0:Y:S01]  /*1720*/  F2I.S64.TRUNC R28, R4 ;  /* 0x00000004001c7311 */ /* 0x000422000020d900 */
[----:B------:R-:W-:Y:S05]  /*1730*/  BRA `(.L_x_3255) ;  /* 0x0000000400b87947 */ /* 0x000fea0003800000 */
.L_x_3265:
[----:B------:R-:W2:Y:S02]  /*1740*/  LDG.E.U16 R28, desc[UR36][R2.64] ;  /* 0x00000024021c7981 */ /* 0x000ea4000c1e1500 */
[----:B--2---:R-:W-:-:S06]  /*1750*/  IMAD.U32 R28, R28, 0x10000, RZ ;  /* 0x000100001c1c7824 */ /* 0x004fcc00078e00ff */
[----:B------:R-:W0:Y:S01]  /*1760*/  F2I.S64.TRUNC R28, R28 ;  /* 0x0000001c001c7311 */ /* 0x000e22000020d900 */
[----:B------:R-:W-:Y:S05]  /*1770*/  BRA `(.L_x_3255) ;  /* 0x0000000400a87947 */ /* 0x000fea0003800000 */
.L_x_3262:
        /* <DEDUP_REMOVED lines=11> */
.L_x_3269:
        /* <DEDUP_REMOVED lines=21> */
.L_x_3273:
[----:B------:R-:W-:Y:S05]  /*1980*/  BSYNC B1 ;  /* 0x0000000000017941 */ /* 0x000fea0003800000 */
.L_x_3272:
[----:B------:R-:W-:Y:S01]  /*1990*/  IMAD.SHL.U32 R2, R2, 0x100000, RZ ;  /* 0x0010000002027824 */ /* 0x000fe200078e00ff */
[----:B------:R-:W-:-:S04]  /*19a0*/  LEA R3, R0, 0x3b800000, 0x17 ;  /* 0x3b80000000037811 */ /* 0x000fc800078eb8ff */
[----:B------:R-:W-:-:S07]  /*19b0*/  LOP3.LUT R28, R3, R2, R28, 0xfe, !PT ;  /* 0x00000002031c7212 */ /* 0x000fce00078efe1c */
.L_x_3271:
[----:B------:R-:W-:Y:S05]  /*19c0*/  BSYNC B0 ;  /* 0x0000000000007941 */ /* 0x000fea0003800000 */
.L_x_3270:
[----:B------:R-:W0:Y:S01]  /*19d0*/  F2I.S64.TRUNC R28, R28 ;  /* 0x0000001c001c7311 */ /* 0x000e22000020d900 */
[----:B------:R-:W-:Y:S05]  /*19e0*/  BRA `(.L_x_3255) ;  /* 0x00000004000c7947 */ /* 0x000fea0003800000 */
.L_x_3268:
        /* <DEDUP_REMOVED lines=21> */
.L_x_3277:
[----:B------:R-:W-:Y:S05]  /*1b40*/  BSYNC B1 ;  /* 0x0000000000017941 */ /* 0x000fea0003800000 */
.L_x_3276:
[----:B------:R-:W-:Y:S01]  /*1b50*/  IMAD.SHL.U32 R2, R2, 0x200000, RZ ;  /* 0x0020000002027824 */ /* 0x000fe200078e00ff */
[----:B------:R-:W-:-:S04]  /*1b60*/  LEA R3, R0, 0x37800000, 0x17 ;  /* 0x3780000000037811 */ /* 0x000fc800078eb8ff */
[----:B------:R-:W-:-:S07]  /*1b70*/  LOP3.LUT R28, R3, R2, R28, 0xfe, !PT ;  /* 0x00000002031c7212 */ /* 0x000fce00078efe1c */
.L_x_3275:
[----:B------:R-:W-:Y:S05]  /*1b80*/  BSYNC B0 ;  /* 0x0000000000007941 */ /* 0x000fea0003800000 */
.L_x_3274:
[----:B------:R-:W0:Y:S01]  /*1b90*/  F2I.S64.TRUNC R28, R28 ;  /* 0x0000001c001c7311 */ /* 0x000e22000020d900 */
[----:B------:R-:W-:Y:S05]  /*1ba0*/  BRA `(.L_x_3255) ;  /* 0x00000000009c7947 */ /* 0x000fea0003800000 */
.L_x_3267:
        /* <DEDUP_REMOVED lines=14> */
.L_x_3281:
[----:B------:R-:W-:Y:S05]  /*1c90*/  BSYNC B0 ;  /* 0x0000000000007941 */ /* 0x000fea0003800000 */
.L_x_3280:
[----:B------:R-:W0:Y:S01]  /*1ca0*/  F2I.S64.TRUNC R28, R28 ;  /* 0x0000001c001c7311 */ /* 0x000e22000020d900 */
[----:B------:R-:W-:Y:S05]  /*1cb0*/  BRA `(.L_x_3255) ;  /* 0x0000000000587947 */ /* 0x000fea0003800000 */
.L_x_3254:
        /* <DEDUP_REMOVED lines=16> */
.L_x_3282:
[----:B------:R-:W-:Y:S01]  /*1dc0*/  IMAD.MOV.U32 R29, RZ, RZ, RZ ;  /* 0x000000ffff1d7224 */ /* 0x000fe200078e00ff */
[----:B------:R-:W-:Y:S06]  /*1dd0*/  BRA `(.L_x_3255) ;  /* 0x0000000000107947 */ /* 0x000fec0003800000 */
.L_x_3279:
[----:B------:R0:W5:Y:S01]  /*1de0*/  LDG.E R29, desc[UR36][R2.64+0x4] ;  /* 0x00000424021d7981 */ /* 0x000162000c1e1900 */
[----:B------:R-:W-:Y:S05]  /*1df0*/  BRA `(.L_x_3255) ;  /* 0x0000000000087947 */ /* 0x000fea0003800000 */
.L_x_3278:
[----:B------:R-:W-:Y:S02]  /*1e00*/  UMOV UR4, URZ ;  /* 0x0000003f00047c82 */ /* 0x000fe40008000000 */
[----:B------:R-:W-:-:S07]  /*1e10*/  IMAD.U32 R29, RZ, RZ, UR4 ;  /* 0x00000004ff1d7e24 */ /* 0x000fce000f8e00ff */
.L_x_3255:
[----:B------:R-:W-:-:S07]  /*1e20*/  VIADD R16, R16, 0x80 ;  /* 0x0000008010107836 */ /* 0x000fce0000000000 */
.L_x_3249:
[----:B------:R-:W-:Y:S05]  /*1e30*/  BSYNC B6 ;  /* 0x0000000000067941 */ /* 0x000fea0003800000 */
.L_x_3248:
[----:B------:R-:W-:Y:S01]  /*1e40*/  ISETP.GE.AND P0, PT, R16, R19, PT ;  /* 0x000000131000720c */ /* 0x000fe20003f06270 */
[----:B------:R-:W-:Y:S01]  /*1e50*/  BSSY B6, `(.L_x_3283) ;  /* 0x00000f9000067945 */ /* 0x000fe20003800000 */
[----:B------:R-:W-:Y:S02]  /*1e60*/  IMAD.MOV.U32 R27, RZ, RZ, RZ ;  /* 0x000000ffff1b7224 */ /* 0x000fe400078e00ff */
[----:B------:R-:W-:-:S09]  /*1e70*/  IMAD.MOV.U32 R18, RZ, RZ, RZ ;  /* 0x000000ffff127224 */ /* 0x000fd200078e00ff */
[----:B------:R-:W-:Y:S05]  /*1e80*/  @P0 BRA `(.L_x_3284) ;  /* 0x0000000c00d40947 */ /* 0x000fea0003800000 */
[----:B0-2---:R-:W0:Y:S01]  /*1e90*/  LDC.64 R4, c[0x0][0x220] ;  /* 0x00008800ff047b82 */ /* 0x005e220000000a00 */
        /* <DEDUP_REMOVED lines=20> */
.L_x_3288:
[----:B------:R-:W-:Y:S02]  /*1fe0*/  UMOV UR4, URZ ;  /* 0x0000003f00047c82 */ /* 0x000fe40008000000 */
[----:B------:R-:W-:Y:S01]  /*1ff0*/  IMAD.U32 R18, RZ, RZ, UR4 ;  /* 0x00000004ff127e24 */ /* 0x000fe2000f8e00ff */
[----:B------:R-:W-:Y:S06]  /*2000*/  BRA `(.L_x_3290) ;  /* 0x0000000c00707947 */ /* 0x000fec0003800000 */
.L_x_3287:
        /* <DEDUP_REMOVED lines=8> */
.L_x_3292:
[----:B------:R-:W2:Y:S02]  /*2090*/  LDG.E R4, desc[UR36][R4.64] ;  /* 0x0000002404047981 */ /* 0x000ea4000c1e1900 */
[----:B--2---:R-:W-:Y:S01]  /*20a0*/  SHF.R.S32.HI R18, RZ, 0x1f, R4 ;  /* 0x0000001fff127819 */ /* 0x004fe20000011404 */
[----:B------:R-:W-:Y:S06]  /*20b0*/  BRA `(.L_x_3290) ;  /* 0x0000000c00447947 */ /* 0x000fec0003800000 */
.L_x_3291:
[----:B------:R-:W2:Y:S02]  /*20c0*/  LDG.E.S16 R4, desc[UR36][R4.64] ;  /* 0x0000002404047981 */ /* 0x000ea4000c1e1700 */
[----:B--2---:R-:W-:Y:S01]  /*20d0*/  SHF.R.S32.HI R18, RZ, 0x1f, R4 ;  /* 0x0000001fff127819 */ /* 0x004fe20000011404 */
[----:B------:R-:W-:Y:S06]  /*20e0*/  BRA `(.L_x_3290) ;  /* 0x0000000c00387947 */ /* 0x000fec0003800000 */
.L_x_3286:
[----:B------:R-:W-:-:S13]  /*20f0*/  ISETP.GT.AND P0, PT, R0, 0x6, PT ;  /* 0x000000060000780c */ /* 0x000fda0003f04270 */
[----:B------:R-:W-:Y:S05]  /*2100*/  @P0 BRA `(.L_x_3293) ;  /* 0x0000000000340947 */ /* 0x000fea0003800000 */
[----:B------:R-:W-:-:S13]  /*2110*/  ISETP.NE.AND P0, PT, R0, 0x5, PT ;  /* 0x000000050000780c */ /* 0x000fda0003f05270 */
[----:B------:R-:W-:Y:S05]  /*2120*/  @!P0 BRA `(.L_x_3294) ;  /* 0x0000000000188947 */ /* 0x000fea0003800000 */
[----:B------:R-:W-:-:S13]  /*2130*/  ISETP.NE.AND P0, PT, R0, 0x6, PT ;  /* 0x000000060000780c */ /* 0x000fda0003f05270 */
[----:B------:R-:W-:Y:S05]  /*2140*/  @P0 BRA `(.L_x_3289) ;  /* 0x0000000800c80947 */ /* 0x000fea0003800000 */
[----:B------:R-:W2:Y:S02]  /*2150*/  LDG.E R2, desc[UR36][R4.64] ;  /* 0x0000002404027981 */ /* 0x000ea4000c1e1900 */
[----:B--2---:R-:W0:Y:S02]  /*2160*/  F2I.S64.TRUNC R2, R2 ;  /* 0x0000000200027311 */ /* 0x004e24000020d900 */
[----:B0-----:R-:W-:Y:S01]  /*2170*/  IMAD.MOV.U32 R18, RZ, RZ, R3 ;  /* 0x000000ffff127224 */ /* 0x001fe200078e0003 */
[----:B------:R-:W-:Y:S06]  /*2180*/  BRA `(.L_x_3290) ;  /* 0x0000000c00107947 */ /* 0x000fec0003800000 */
.L_x_3294:
[----:B------:R-:W2:Y:S02]  /*2190*/  LDG.E.U16 R4, desc[UR36][R4.64] ;  /* 0x0000002404047981 */ /* 0x000ea4000c1e1500 */
[----:B--2---:R-:W-:-:S06]  /*21a0*/  HADD2.F32 R2, -RZ, R4.H0_H0 ;  /* 0x20000004ff027230 */ /* 0x004fcc0000004100 */
[----:B------:R-:W0:Y:S02]  /*21b0*/  F2I.S64.TRUNC R2, R2 ;  /* 0x0000000200027311 */ /* 0x000e24000020d900 */
[----:B0-----:R-:W-:Y:S01]  /*21c0*/  IMAD.MOV.U32 R18, RZ, RZ, R3 ;  /* 0x000000ffff127224 */ /* 0x001fe200078e0003 */
[----:B------:R-:W-:Y:S06]  /*21d0*/  BRA `(.L_x_3290) ;  /* 0x0000000800fc7947 */ /* 0x000fec0003800000 */
.L_x_3293:
[----:B------:R-:W-:-:S13]  /*21e0*/  ISETP.NE.AND P0, PT, R0, 0x7, PT ;  /* 0x000000070000780c */ /* 0x000fda0003f05270 */
[----:B------:R-:W-:Y:S05]  /*21f0*/  @!P0 BRA `(.L_x_3295) ;  /* 0x0000000000348947 */ /* 0x000fea0003800000 */
        /* <DEDUP_REMOVED lines=8> */
.L_x_3296:
[----:B------:R-:W2:Y:S02]  /*2280*/  LDG.E.U16 R4, desc[UR36][R4.64] ;  /* 0x0000002404047981 */ /* 0x000ea4000c1e1500 */
[----:B--2---:R-:W-:-:S06]  /*2290*/  HADD2.F32 R2, -RZ, R4.H0_H0 ;  /* 0x20000004ff027230 */ /* 0x004fcc0000004100 */
[----:B------:R-:W0:Y:S02]  /*22a0*/  F2I.S64.TRUNC R2, R2 ;  /* 0x0000000200027311 */ /* 0x000e24000020d900 */
[----:B0-----:R-:W-:Y:S01]  /*22b0*/  IMAD.MOV.U32 R18, RZ, RZ, R3 ;  /* 0x000000ffff127224 */ /* 0x001fe200078e0003 */
[----:B------:R-:W-:Y:S06]  /*22c0*/  BRA `(.L_x_3290) ;  /* 0x0000000800c07947 */ /* 0x000fec0003800000 */
.L_x_3295:
[----:B------:R-:W2:Y:S02]  /*22d0*/  LDG.E.64 R2, desc[UR36][R4.64] ;  /* 0x0000002404027981 */ /* 0x000ea4000c1e1b00 */
[----:B--2---:R-:W0:Y:S02]  /*22e0*/  F2I.S64.F64.TRUNC R2, R2 ;  /* 0x0000000200027311 */ /* 0x004e24000030d900 */
[----:B0-----:R-:W-:Y:S01]  /*22f0*/  IMAD.MOV.U32 R18, RZ, RZ, R3 ;  /* 0x000000ffff127224 */ /* 0x001fe200078e0003 */
[----:B------:R-:W-:Y:S06]  /*2300*/  BRA `(.L_x_3290) ;  /* 0x0000000800b07947 */ /* 0x000fec0003800000 */
.L_x_3285:
        /* <DEDUP_REMOVED lines=11> */
.L_x_3299:
[----:B------:R-:W2:Y:S02]  /*23c0*/  LDG.E.64 R4, desc[UR36][R4.64] ;  /* 0x0000002404047981 */ /* 0x000ea4000c1e1b00 */
[----:B--2---:R-:W0:Y:S02]  /*23d0*/  F2I.S64.F64.TRUNC R2, R4 ;  /* 0x0000000400027311 */ /* 0x004e24000030d900 */
[----:B0-----:R-:W-:Y:S01]  /*23e0*/  IMAD.MOV.U32 R18, RZ, RZ, R3 ;  /* 0x000000ffff127224 */ /* 0x001fe200078e0003 */
[----:B------:R-:W-:Y:S06]  /*23f0*/  BRA `(.L_x_3290) ;  /* 0x0000000800747947 */ /* 0x000fec0003800000 */
.L_x_3298:
        /* <DEDUP_REMOVED lines=25> */
[----:B------:R-:W0:Y:S02]  /*2590*/  F2I.S64.TRUNC R2, R3 ;  /* 0x0000000300027311 */ /* 0x000e24000020d900 */
[----:B0-----:R-:W-:Y:S01]  /*25a0*/  IMAD.MOV.U32 R18, RZ, RZ, R3 ;  /* 0x000000ffff127224 */ /* 0x001fe200078e0003 */
[----:B------:R-:W-:Y:S06]  /*25b0*/  BRA `(.L_x_3290) ;  /* 0x0000000800047947 */ /* 0x000fec0003800000 */
.L_x_3301:
        /* <DEDUP_REMOVED lines=12> */
[----:B------:R-:W0:Y:S02]  /*2680*/  F2I.S64.TRUNC R2, R2 ;  /* 0x0000000200027311 */ /* 0x000e24000020d900 */
[----:B0-----:R-:W-:Y:S01]  /*2690*/  IMAD.MOV.U32 R18, RZ, RZ, R3 ;  /* 0x000000ffff127224 */ /* 0x001fe200078e0003 */
[----:B------:R-:W-:Y:S06]  /*26a0*/  BRA `(.L_x_3290) ;  /* 0x0000000400c87947 */ /* 0x000fec0003800000 */
.L_x_3300:
[----:B------:R-:W2:Y:S02]  /*26b0*/  LDG.E.U16 R2, desc[UR36][R4.64] ;  /* 0x0000002404027981 */ /* 0x000ea4000c1e1500 */
[----:B--2---:R-:W-:-:S06]  /*26c0*/  IMAD.U32 R2, R2, 0x10000, RZ ;  /* 0x0001000002027824 */ /* 0x004fcc00078e00ff */
[----:B------:R-:W0:Y:S02]  /*26d0*/  F2I.S64.TRUNC R2, R2 ;  /* 0x0000000200027311 */ /* 0x000e24000020d900 */
[----:B0-----:R-:W-:Y:S01]  /*26e0*/  IMAD.MOV.U32 R18, RZ, RZ, R3 ;  /* 0x000000ffff127224 */ /* 0x001fe200078e0003 */
[----:B------:R-:W-:Y:S06]  /*26f0*/  BRA `(.L_x_3290) ;  /* 0x0000000400b47947 */ /* 0x000fec0003800000 */
.L_x_3297:
        /* <DEDUP_REMOVED lines=11> */
.L_x_3304:
        /* <DEDUP_REMOVED lines=21> */
.L_x_3308:
[----:B------:R-:W-:Y:S05]  /*2900*/  BSYNC B1 ;  /* 0x0000000000017941 */ /* 0x000fea0003800000 */
.L_x_3307:
[----:B------:R-:W-:Y:S01]  /*2910*/  IMAD.SHL.U32 R2, R2, 0x100000, RZ ;  /* 0x0010000002027824 */ /* 0x000fe200078e00ff */
[----:B------:R-:W-:-:S04]  /*2920*/  LEA R3, R0, 0x3b800000, 0x17 ;  /* 0x3b80000000037811 */ /* 0x000fc800078eb8ff */
[----:B------:R-:W-:-:S07]  /*2930*/  LOP3.LUT R2, R3, R2, R4, 0xfe, !PT ;  /* 0x0000000203027212 */ /* 0x000fce00078efe04 */
.L_x_3306:
[----:B------:R-:W-:Y:S05]  /*2940*/  BSYNC B0 ;  /* 0x0000000000007941 */ /* 0x000fea0003800000 */
.L_x_3305:
[----:B------:R-:W0:Y:S02]  /*2950*/  F2I.S64.TRUNC R2, R2 ;  /* 0x0000000200027311 */ /* 0x000e24000020d900 */
[----:B0-----:R-:W-:Y:S01]  /*2960*/  IMAD.MOV.U32 R18, RZ, RZ, R3 ;  /* 0x000000ffff127224 */ /* 0x001fe200078e0003 */
[----:B------:R-:W-:Y:S06]  /*2970*/  BRA `(.L_x_3290) ;  /* 0x0000000400147947 */ /* 0x000fec0003800000 */
.L_x_3303:
        /* <DEDUP_REMOVED lines=21> */
.L_x_3312:
[----:B------:R-:W-:Y:S05]  /*2ad0*/  BSYNC B1 ;  /* 0x0000000000017941 */ /* 0x000fea0003800000 */
.L_x_3311:
[----:B------:R-:W-:Y:S01]  /*2ae0*/  IMAD.SHL.U32 R2, R2, 0x200000, RZ ;  /* 0x0020000002027824 */ /* 0x000fe200078e00ff */
[----:B------:R-:W-:-:S04]  /*2af0*/  LEA R3, R0, 0x37800000, 0x17 ;  /* 0x3780000000037811 */ /* 0x000fc800078eb8ff */
[----:B------:R-:W-:-:S07]  /*2b00*/  LOP3.LUT R2, R3, R2, R4, 0xfe, !PT ;  /* 0x0000000203027212 */ /* 0x000fce00078efe04 */
.L_x_3310:
[----:B------:R-:W-:Y:S05]  /*2b10*/  BSYNC B0 ;  /* 0x0000000000007941 */ /* 0x000fea0003800000 */
.L_x_3309:
[----:B------:R-:W0:Y:S02]  /*2b20*/  F2I.S64.TRUNC R2, R2 ;  /* 0x0000000200027311 */ /* 0x000e24000020d900 */
[----:B0-----:R-:W-:Y:S01]  /*2b30*/  IMAD.MOV.U32 R18, RZ, RZ, R3 ;  /* 0x000000ffff127224 */ /* 0x001fe200078e0003 */
[----:B------:R-:W-:Y:S06]  /*2b40*/  BRA `(.L_x_3290) ;  /* 0x0000000000a07947 */ /* 0x000fec0003800000 */
.L_x_3302:
        /* <DEDUP_REMOVED lines=14> */
.L_x_3316:
[----:B------:R-:W-:Y:S05]  /*2c30*/  BSYNC B0 ;  /* 0x0000000000007941 */ /* 0x000fea0003800000 */
.L_x_3315:
[----:B------:R-:W0:Y:S02]  /*2c40*/  F2I.S64.TRUNC R2, R2 ;  /* 0x0000000200027311 */ /* 0x000e24000020d900 */
[----:B0-----:R-:W-:Y:S01]  /*2c50*/  IMAD.MOV.U32 R18, RZ, RZ, R3 ;  /* 0x000000ffff127224 */ /* 0x001fe200078e0003 */
[----:B------:R-:W-:Y:S06]  /*2c60*/  BRA `(.L_x_3290) ;  /* 0x0000000000587947 */ /* 0x000fec0003800000 */
.L_x_3289:
        /* <DEDUP_REMOVED lines=15> */
[----:B0--345:R-:W-:Y:S05]  /*2d60*/  CALL.ABS.NOINC R2 ;  /* 0x0000000002007343 */ /* 0x039fea0003c00000 */
.L_x_3317:
[----:B------:R-:W-:Y:S01]  /*2d70*/  IMAD.MOV.U32 R18, RZ, RZ, RZ ;  /* 0x000000ffff127224 */ /* 0x000fe200078e00ff */
[----:B------:R-:W-:Y:S06]  /*2d80*/  BRA `(.L_x_3290) ;  /* 0x0000000000107947 */ /* 0x000fec0003800000 */
.L_x_3314:
[----:B------:R0:W5:Y:S01]  /*2d90*/  LDG.E R18, desc[UR36][R4.64+0x4] ;  /* 0x0000042404127981 */ /* 0x000162000c1e1900 */
[----:B------:R-:W-:Y:S05]  /*2da0*/  BRA `(.L_x_3290) ;  /* 0x0000000000087947 */ /* 0x000fea0003800000 */
.L_x_3313:
[----:B------:R-:W-:Y:S02]  /*2db0*/  UMOV UR4, URZ ;  /* 0x0000003f00047c82 */ /* 0x000fe40008000000 */
[----:B------:R-:W-:-:S07]  /*2dc0*/  IMAD.U32 R18, RZ, RZ, UR4 ;  /* 0x00000004ff127e24 */ /* 0x000fce000f8e00ff */
.L_x_3290:
[----:B------:R-:W-:-:S07]  /*2dd0*/  VIADD R16, R16, 0x80 ;  /* 0x0000008010107836 */ /* 0x000fce0000000000 */
.L_x_3284:
[----:B------:R-:W-:Y:S05]  /*2de0*/  BSYNC B6 ;  /* 0x0000000000067941 */ /* 0x000fea0003800000 */
.L_x_3283:
        /* <DEDUP_REMOVED lines=23> */
.L_x_3323:
[----:B------:R-:W-:Y:S02]  /*2f60*/  UMOV UR4, URZ ;  /* 0x0000003f00047c82 */ /* 0x000fe40008000000 */
[----:B------:R-:W-:Y:S01]  /*2f70*/  IMAD.U32 R27, RZ, RZ, UR4 ;  /* 0x00000004ff1b7e24 */ /* 0x000fe2000f8e00ff */
[----:B------:R-:W-:Y:S06]  /*2f80*/  BRA `(.L_x_3319) ;  /* 0x0000000c003c7947 */ /* 0x000fec0003800000 */
.L_x_3322:
        /* <DEDUP_REMOVED lines=8> */
.L_x_3326:
[----:B------:R-:W2:Y:S02]  /*3010*/  LDG.E R2, desc[UR36][R2.64] ;  /* 0x0000002402027981 */ /* 0x000ea4000c1e1900 */
[----:B--2---:R-:W-:Y:S01]  /*3020*/  SHF.R.S32.HI R27, RZ, 0x1f, R2 ;  /* 0x0000001fff1b7819 */ /* 0x004fe20000011402 */
[----:B------:R-:W-:Y:S06]  /*3030*/  BRA `(.L_x_3319) ;  /* 0x0000000c00107947 */ /* 0x000fec0003800000 */
.L_x_3325:
[----:B------:R-:W2:Y:S02]  /*3040*/  LDG.E.S16 R2, desc[UR36][R2.64] ;  /* 0x0000002402027981 */ /* 0x000ea4000c1e1700 */
[----:B--2---:R-:W-:Y:S01]  /*3050*/  SHF.R.S32.HI R27, RZ, 0x1f, R2 ;  /* 0x0000001fff1b7819 */ /* 0x004fe20000011402 */
[----:B------:R-:W-:Y:S06]  /*3060*/  BRA `(.L_x_3319) ;  /* 0x0000000c00047947 */ /* 0x000fec0003800000 */
.L_x_3321:
        /* <DEDUP_REMOVED lines=9> */
.L_x_3328:
[----:B------:R-:W2:Y:S02]  /*3100*/  LDG.E.U16 R2, desc[UR36][R2.64] ;  /* 0x0000002402027981 */ /* 0x000ea4000c1e1500 */
[----:B--2---:R-:W-:-:S06]  /*3110*/  HADD2.F32 R26, -RZ, R2.H0_H0 ;  /* 0x20000002ff1a7230 */ /* 0x004fcc0000004100 */
[----:B------:R-:W0:Y:S01]  /*3120*/  F2I.S64.TRUNC R26, R26 ;  /* 0x0000001a001a7311 */ /* 0x000e22000020d900 */
[----:B------:R-:W-:Y:S05]  /*3130*/  BRA `(.L_x_3319) ;  /* 0x0000000800d07947 */ /* 0x000fea0003800000 */
.L_x_3327:
        /* <DEDUP_REMOVED lines=9> */
.L_x_3330:
[----:B------:R-:W2:Y:S02]  /*31d0*/  LDG.E.U16 R2, desc[UR36][R2.64] ;  /* 0x0000002402027981 */ /* 0x000ea4000c1e1500 */
[----:B--2---:R-:W-:-:S06]  /*31e0*/  HADD2.F32 R26, -RZ, R2.H0_H0 ;  /* 0x20000002ff1a7230 */ /* 0x004fcc0000004100 */
[----:B------:R-:W0:Y:S01]  /*31f0*/  F2I.S64.TRUNC R26, R26 ;  /* 0x0000001a001a7311 */ /* 0x000e22000020d900 */
[----:B------:R-:W-:Y:S05]  /*3200*/  BRA `(.L_x_3319) ;  /* 0x00000008009c7947 */ /* 0x000fea0003800000 */
.L_x_3329:
[----:B------:R-:W2:Y:S02]  /*3210*/  LDG.E.64 R2, desc[UR36][R2.64] ;  /* 0x0000002402027981 */ /* 0x000ea4000c1e1b00 */
[----:B--2---:R0:W1:Y:S01]  /*3220*/  F2I.S64.F64.TRUNC R26, R2 ;  /* 0x00000002001a7311 */ /* 0x004062000030d900 */
[----:B------:R-:W-:Y:S05]  /*3230*/  BRA `(.L_x_3319) ;  /* 0x0000000800907947 */ /* 0x000fea0003800000 */
.L_x_3320:
        /* <DEDUP_REMOVED lines=11> */
.L_x_3333:
[----:B------:R-:W2:Y:S02]  /*32f0*/  LDG.E.64 R2, desc[UR36][R2.64] ;  /* 0x0000002402027981 */ /* 0x000ea4000c1e1b00 */
[----:B--2---:R0:W1:Y:S01]  /*3300*/  F2I.S64.F64.TRUNC R26, R2 ;  /* 0x00000002001a7311 */ /* 0x004062000030d900 */
[----:B------:R-:W-:Y:S05]  /*3310*/  BRA `(.L_x_3319) ;  /* 0x0000000800587947 */ /* 0x000fea0003800000 */
.L_x_3332:
        /* <DEDUP_REMOVED lines=27> */
.L_x_3335:
        /* <DEDUP_REMOVED lines=14> */
.L_x_3334:
[----:B------:R-:W2:Y:S02]  /*35b0*/  LDG.E.U16 R26, desc[UR36][R2.64] ;  /* 0x00000024021a7981 */ /* 0x000ea4000c1e1500 */
[----:B--2---:R-:W-:-:S06]  /*35c0*/  IMAD.U32 R26, R26, 0x10000, RZ ;  /* 0x000100001a1a7824 */ /* 0x004fcc00078e00ff */
[----:B------:R-:W0:Y:S01]  /*35d0*/  F2I.S64.TRUNC R26, R26 ;  /* 0x0000001a001a7311 */ /* 0x000e22000020d900 */
[----:B------:R-:W-:Y:S05]  /*35e0*/  BRA `(.L_x_3319) ;  /* 0x0000000400a47947 */ /* 0x000fea0003800000 */
.L_x_3331:
        /* <DEDUP_REMOVED lines=11> */
.L_x_3338:
        /* <DEDUP_REMOVED lines=21> */
.L_x_3342:
[----:B------:R-:W-:Y:S05]  /*37f0*/  BSYNC B1 ;  /* 0x0000000000017941 */ /* 0x000fea0003800000 */
.L_x_3341:
[----:B------:R-:W-:Y:S01]  /*3800*/  IMAD.SHL.U32 R2, R2, 0x100000, RZ ;  /* 0x0010000002027824 */ /* 0x000fe200078e00ff */
[----:B------:R-:W-:-:S04]  /*3810*/  LEA R3, R0, 0x3b800000, 0x17 ;  /* 0x3b80000000037811 */ /* 0x000fc800078eb8ff */
[----:B------:R-:W-:-:S07]  /*3820*/  LOP3.LUT R26, R3, R2, R26, 0xfe, !PT ;  /* 0x00000002031a7212 */ /* 0x000fce00078efe1a */
.L_x_3340:
[----:B------:R-:W-:Y:S05]  /*3830*/  BSYNC B0 ;  /* 0x0000000000007941 */ /* 0x000fea0003800000 */
.L_x_3339:
[----:B------:R-:W0:Y:S01]  /*3840*/  F2I.S64.TRUNC R26, R26 ;  /* 0x0000001a001a7311 */ /* 0x000e22000020d900 */
[----:B------:R-:W-:Y:S05]  /*3850*/  BRA `(.L_x_3319) ;  /* 0x0000000400087947 */ /* 0x000fea0003800000 */
.L_x_3337:
        /* <DEDUP_REMOVED lines=21> */
.L_x_3346:
[----:B------:R-:W-:Y:S05]  /*39b0*/  BSYNC B1 ;  /* 0x0000000000017941 */ /* 0x000fea0003800000 */
.L_x_3345:
[----:B------:R-:W-:Y:S01]  /*39c0*/  IMAD.SHL.U32 R2, R2, 0x200000, RZ ;  /* 0x0020000002027824 */ /* 0x000fe200078e00ff */
[----:B------:R-:W-:-:S04]  /*39d0*/  LEA R3, R0, 0x37800000, 0x17 ;  /* 0x3780000000037811 */ /* 0x000fc800078eb8ff */
[----:B------:R-:W-:-:S07]  /*39e0*/  LOP3.LUT R26, R3, R2, R26, 0xfe, !PT ;  /* 0x00000002031a7212 */ /* 0x000fce00078efe1a */
.L_x_3344:
[----:B------:R-:W-:Y:S05]  /*39f0*/  BSYNC B0 ;  /* 0x0000000000007941 */ /* 0x000fea0003800000 */
.L_x_3343:
[----:B------:R-:W0:Y:S01]  /*3a00*/  F2I.S64.TRUNC R26, R26 ;  /* 0x0000001a001a7311 */ /* 0x000e22000020d900 */
[----:B------:R-:W-:Y:S05]  /*3a10*/  BRA `(.L_x_3319) ;  /* 0x0000000000987947 */ /* 0x000fea0003800000 */
.L_x_3336:
        /* <DEDUP_REMOVED lines=14> */
.L_x_3350:
[----:B------:R-:W-:Y:S05]  /*3b00*/  BSYNC B0 ;  /* 0x0000000000007941 */ /* 0x000fea0003800000 */
.L_x_3349:
[----:B------:R-:W0:Y:S01]  /*3b10*/  F2I.S64.TRUNC R26, R26 ;  /* 0x0000001a001a7311 */ /* 0x000e22000020d900 */
[----:B------:R-:W-:Y:S05]  /*3b20*/  BRA `(.L_x_3319) ;  /* 0x0000000000547947 */ /* 0x000fea0003800000 */
.L_x_3324:
[----:B------:R-:W-:Y:S01]  /*3b30*/  MOV R2, 0x0 ;  /* 0x0000000000027802 */ /* 0x000fe20000000f00 */
[----:B------:R-:W-:Y:S01]  /*3b40*/  ULDC.64 UR4, c[0x4][0x198] ;  /* 0x0100660000047ab9 */ /* 0x000fe20000000a00 */
[----:B------:R-:W-:Y:S01]  /*3b50*/  ULDC.64 UR6, c[0x4][0x28] ;  /* 0x01000a0000067ab9 */ /* 0x000fe20000000a00 */
[----:B--2---:R-:W-:Y:S02]  /*3b60*/  IMAD.U32 R4, RZ, RZ, UR4 ;  /* 0x00000004ff047e24 */ /* 0x004fe4000f8e00ff */
        /* <DEDUP_REMOVED lines=12> */
.L_x_3351:
[----:B------:R-:W-:Y:S05]  /*3c30*/  BRA `(.L_x_3319) ;  /* 0x0000000000107947 */ /* 0x000fea0003800000 */
.L_x_3348:
[----:B------:R0:W5:Y:S01]  /*3c40*/  LDG.E R27, desc[UR36][R2.64+0x4] ;  /* 0x00000424021b7981 */ /* 0x000162000c1e1900 */
[----:B------:R-:W-:Y:S05]  /*3c50*/  BRA `(.L_x_3319) ;  /* 0x0000000000087947 */ /* 0x000fea0003800000 */
.L_x_3347:
[----:B------:R-:W-:Y:S02]  /*3c60*/  UMOV UR4, URZ ;  /* 0x0000003f00047c82 */ /* 0x000fe40008000000 */
[----:B------:R-:W-:-:S07]  /*3c70*/  IMAD.U32 R27, RZ, RZ, UR4 ;  /* 0x00000004ff1b7e24 */ /* 0x000fce000f8e00ff */
.L_x_3319:
[----:B------:R-:W-:Y:S05]  /*3c80*/  BSYNC B6 ;  /* 0x0000000000067941 */ /* 0x000fea0003800000 */
.L_x_3318:
[----:B01----:R-:W0:Y:S01]  /*3c90*/  S2R R2, SR_TID.X ;  /* 0x0000000000027919 */ /* 0x003e220000002100 */
[----:B------:R-:W1:Y:S01]  /*3ca0*/  LDC.U8 R17, c[0x0][0x234] ;  /* 0x00008d00ff117b82 */ /* 0x000e620000000000 */
[----:B------:R-:W-:Y:S01]  /*3cb0*/  BSSY B6, `(.L_x_3352) ;  /* 0x00000f2000067945 */ /* 0x000fe20003800000 */
[----:B-----5:R-:W-:Y:S02]  /*3cc0*/  SHF.R.U32.HI R22, RZ, 0x1f, R29 ;  /* 0x0000001fff167819 */ /* 0x020fe4000001161d */
[----:B------:R-:W-:Y:S02]  /*3cd0*/  SHF.R.U32.HI R18, RZ, 0x1f, R18 ;  /* 0x0000001fff127819 */ /* 0x000fe40000011612 */
[----:B------:R-:W-:Y:S02]  /*3ce0*/  SHF.R.U32.HI R16, RZ, 0x1f, R27 ;  /* 0x0000001fff107819 */ /* 0x000fe4000001161b */
[----:B0-----:R-:W-:-:S13]  /*3cf0*/  ISETP.GE.AND P0, PT, R2, R19, PT ;  /* 0x000000130200720c */ /* 0x001fda0003f06270 */
[----:B------:R-:W-:Y:S05]  /*3d00*/  @P0 BRA `(.L_x_3353) ;  /* 0x0000000c00b00947 */ /* 0x000fea0003800000 */
[----:B------:R-:W0:Y:S01]  /*3d10*/  LDC.64 R8, c[0x0][0x218] ;  /* 0x00008600ff087b82 */ /* 0x000e220000000a00 */
[----:B------:R-:W-:Y:S01]  /*3d20*/  IMAD R0, R23, 0x200, R2 ;  /* 0x0000020017007824 */ /* 0x000fe200078e0202 */
[----:B-12---:R-:W-:Y:S01]  /*3d30*/  PRMT R4, R17, 0x9910, RZ ;  /* 0x0000991011047816 */ /* 0x006fe200000000ff */
[----:B------:R-:W-:Y:S01]  /*3d40*/  ULDC UR4, c[0x0][0x238] ;  /* 0x00008e0000047ab9 */ /* 0x000fe20000000800 */
[----:B---34-:R-:W-:Y:S01]  /*3d50*/  SHF.R.U32.HI R25, RZ, 0x1f, R25 ;  /* 0x0000001fff197819 */ /* 0x018fe20000011619 */
        /* <DEDUP_REMOVED lines=17> */
.L_x_3357:
[----:B------:R0:W-:Y:S01]  /*3e70*/  STG.E.U8 desc[UR36][R8.64], R25 ;  /* 0x0000001908007986 */ /* 0x0001e2000c101124 */
[----:B------:R-:W-:Y:S05]  /*3e80*/  BRA `(.L_x_3353) ;  /* 0x0000000c00507947 */ /* 0x000fea0003800000 */
.L_x_3356:
        /* <DEDUP_REMOVED lines=10> */
.L_x_3360:
[----:B------:R0:W-:Y:S01]  /*3f30*/  STG.E desc[UR36][R8.64], R25 ;  /* 0x0000001908007986 */ /* 0x0001e2000c101924 */
[----:B------:R-:W-:Y:S05]  /*3f40*/  BRA `(.L_x_3353) ;  /* 0x0000000c00207947 */ /* 0x000fea0003800000 */
.L_x_3359:
[----:B------:R0:W-:Y:S01]  /*3f50*/  STG.E.U16 desc[UR36][R8.64], R25 ;  /* 0x0000001908007986 */ /* 0x0001e2000c101524 */
[----:B------:R-:W-:Y:S05]  /*3f60*/  BRA `(.L_x_3353) ;  /* 0x0000000c00187947 */ /* 0x000fea0003800000 */
.L_x_3355:
        /* <DEDUP_REMOVED lines=9> */
.L_x_3362:
[----:B------:R-:W0:Y:S02]  /*4000*/  I2F.S16 R0, R25 ;  /* 0x0000001900007306 */ /* 0x000e240000101400 */
[----:B0-----:R-:W-:-:S05]  /*4010*/  F2FP.F16.F32.PACK_AB R0, RZ, R0 ;  /* 0x00000000ff00723e */ /* 0x001fca00000000ff */
[----:B------:R0:W-:Y:S01]  /*4020*/  STG.E.U16 desc[UR36][R8.64], R0 ;  /* 0x0000000008007986 */ /* 0x0001e2000c101524 */
[----:B------:R-:W-:Y:S05]  /*4030*/  BRA `(.L_x_3353) ;  /* 0x0000000800e47947 */ /* 0x000fea0003800000 */
.L_x_3361:
        /* <DEDUP_REMOVED lines=10> */
.L_x_3364:
[----:B------:R-:W0:Y:S02]  /*40e0*/  I2F.S16 R25, R25 ;  /* 0x0000001900197306 */ /* 0x000e240000101400 */
[----:B0-----:R-:W-:-:S04]  /*40f0*/  F2FP.F16.F32.PACK_AB R3, RZ, R25 ;  /* 0x00000019ff03723e */ /* 0x001fc800000000ff */
[----:B------:R-:W-:-:S05]  /*4100*/  PRMT R3, R3, 0x5410, RZ ;  /* 0x0000541003037816 */ /* 0x000fca00000000ff */
[----:B------:R0:W-:Y:S01]  /*4110*/  STG.E desc[UR36][R8.64], R3 ;  /* 0x0000000308007986 */ /* 0x0001e2000c101924 */
[----:B------:R-:W-:Y:S05]  /*4120*/  BRA `(.L_x_3353) ;  /* 0x0000000800a87947 */ /* 0x000fea0003800000 */
.L_x_3363:
[----:B------:R-:W0:Y:S02]  /*4130*/  I2F.F64.S16 R4, R25 ;  /* 0x0000001900047312 */ /* 0x000e240000101c00 */
[----:B0-----:R0:W-:Y:S01]  /*4140*/  STG.E.64 desc[UR36][R8.64], R4 ;  /* 0x0000000408007986 */ /* 0x0011e2000c101b24 */
[----:B------:R-:W-:Y:S05]  /*4150*/  BRA `(.L_x_3353) ;  /* 0x00000008009c7947 */ /* 0x000fea0003800000 */
.L_x_3354:
        /* <DEDUP_REMOVED lines=10> */
.L_x_3367:
[----:B------:R-:W0:Y:S01]  /*4200*/  I2F.F64.S16 R4, R25 ;  /* 0x0000001900047312 */ /* 0x000e220000101c00 */
[----:B------:R-:W-:-:S05]  /*4210*/  CS2R R6, SRZ ;  /* 0x0000000000067805 */ /* 0x000fca000001ff00 */
[----:B0-----:R0:W-:Y:S01]  /*4220*/  STG.E.128 desc[UR36][R8.64], R4 ;  /* 0x0000000408007986 */ /* 0x0011e2000c101d24 */
[----:B------:R-:W-:Y:S05]  /*4230*/  BRA `(.L_x_3353) ;  /* 0x0000000800647947 */ /* 0x000fea0003800000 */
.L_x_3366:
        /* <DEDUP_REMOVED lines=21> */
.L_x_3371:
[----:B------:R-:W-:Y:S05]  /*4390*/  BSYNC B0 ;  /* 0x0000000000007941 */ /* 0x000fea0003800000 */
.L_x_3370:
[----:B------:R-:W-:-:S05]  /*43a0*/  LOP3.LUT R5, R0, R5, RZ, 0xfc, !PT ;  /* 0x0000000500057212 */ /* 0x000fca00078efcff */
[----:B------:R0:W-:Y:S01]  /*43b0*/  STG.E.U8 desc[UR36][R8.64], R5 ;  /* 0x0000000508007986 */ /* 0x0001e2000c101124 */
[----:B------:R-:W-:Y:S05]  /*43c0*/  BRA `(.L_x_3353) ;  /* 0x0000000800007947 */ /* 0x000fea0003800000 */
.L_x_3369:
        /* <DEDUP_REMOVED lines=13> */
.L_x_3373:
[----:B------:R-:W-:Y:S01]  /*44a0*/  IMAD.MOV.U32 R0, RZ, RZ, 0x7f ;  /* 0x0000007fff007424 */ /* 0x000fe200078e00ff */
[----:B------:R-:W-:-:S04]  /*44b0*/  ISETP.GT.U32.AND P0, PT, R3, 0x7f800000, PT ;  /* 0x7f8000000300780c */ /* 0x000fc80003f04070 */
[----:B------:R-:W-:-:S09]  /*44c0*/  SEL R0, R0, 0x7c, P0 ;  /* 0x0000007c00007807 */ /* 0x000fd20000000000 */
.L_x_3374:
[----:B------:R-:W-:Y:S05]  /*44d0*/  BSYNC B0 ;  /* 0x0000000000007941 */ /* 0x000fea0003800000 */
.L_x_3372:
[----:B------:R-:W-:-:S04]  /*44e0*/  LOP3.LUT R3, R25, 0x80000000, RZ, 0xc0, !PT ;  /* 0x8000000019037812 */ /* 0x000fc800078ec0ff */
[----:B------:R-:W-:-:S04]  /*44f0*/  SHF.R.U32.HI R3, RZ, 0x18, R3 ;  /* 0x00000018ff037819 */ /* 0x000fc80000011603 */
[----:B------:R-:W-:-:S05]  /*4500*/  LOP3.LUT R3, R0, R3, RZ, 0xfc, !PT ;  /* 0x0000000300037212 */ /* 0x000fca00078efcff */
[----:B------:R0:W-:Y:S01]  /*4510*/  STG.E.U8 desc[UR36][R8.64], R3 ;  /* 0x0000000308007986 */ /* 0x0001e2000c101124 */
[----:B------:R-:W-:Y:S05]  /*4520*/  BRA `(.L_x_3353) ;  /* 0x0000000400a87947 */ /* 0x000fea0003800000 */
.L_x_3368:
[----:B------:R-:W0:Y:S02]  /*4530*/  I2F.S16 R0, R25 ;  /* 0x0000001900007306 */ /* 0x000e240000101400 */
[----:B0-----:R-:W-:-:S05]  /*4540*/  F2FP.BF16.F32.PACK_AB R0, RZ, R0 ;  /* 0x00000000ff00723e */ /* 0x001fca00000010ff */
[----:B------:R0:W-:Y:S01]  /*4550*/  STG.E.U16 desc[UR36][R8.64], R0 ;  /* 0x0000000008007986 */ /* 0x0001e2000c101524 */
[----:B------:R-:W-:Y:S05]  /*4560*/  BRA `(.L_x_3353) ;  /* 0x0000000400987947 */ /* 0x000fea0003800000 */
.L_x_3365:
        /* <DEDUP_REMOVED lines=10> */
.L_x_3377:
        /* <DEDUP_REMOVED lines=17> */
.L_x_3380:
[----:B------:R-:W-:-:S04]  /*4720*/  LOP3.LUT R3, R25, 0x80000000, RZ, 0xc0, !PT ;  /* 0x8000000019037812 */ /* 0x000fc800078ec0ff */
[----:B------:R-:W-:-:S04]  /*4730*/  SHF.R.U32.HI R3, RZ, 0x18, R3 ;  /* 0x00000018ff037819 */ /* 0x000fc80000011603 */
[----:B------:R-:W-:-:S04]  /*4740*/  LOP3.LUT R0, R0, R3, RZ, 0xfc, !PT ;  /* 0x0000000300007212 */ /* 0x000fc800078efcff */
[----:B------:R-:W-:-:S07]  /*4750*/  PRMT R4, R0, 0x7610, R4 ;  /* 0x0000761000047816 */ /* 0x000fce0000000004 */
.L_x_3379:
[----:B------:R-:W-:Y:S05]  /*4760*/  BSYNC B0 ;  /* 0x0000000000007941 */ /* 0x000fea0003800000 */
.L_x_3378:
[----:B------:R0:W-:Y:S01]  /*4770*/  STG.E.U8 desc[UR36][R8.64], R4 ;  /* 0x0000000408007986 */ /* 0x0001e2000c101124 */
[----:B------:R-:W-:Y:S05]  /*4780*/  BRA `(.L_x_3353) ;  /* 0x0000000400107947 */ /* 0x000fea0003800000 */
.L_x_3376:
        /* <DEDUP_REMOVED lines=17> */
.L_x_3383:
[----:B------:R-:W-:-:S04]  /*48a0*/  LOP3.LUT R3, R25, 0x80000000, RZ, 0xc0, !PT ;  /* 0x8000000019037812 */ /* 0x000fc800078ec0ff */
[----:B------:R-:W-:-:S04]  /*48b0*/  SHF.R.U32.HI R3, RZ, 0x18, R3 ;  /* 0x00000018ff037819 */ /* 0x000fc80000011603 */
[----:B------:R-:W-:-:S04]  /*48c0*/  LOP3.LUT R0, R0, R3, RZ, 0xfc, !PT ;  /* 0x0000000300007212 */ /* 0x000fc800078efcff */
[----:B------:R-:W-:-:S07]  /*48d0*/  PRMT R4, R0, 0x7610, R4 ;  /* 0x0000761000047816 */ /* 0x000fce0000000004 */
.L_x_3382:
[----:B------:R-:W-:Y:S05]  /*48e0*/  BSYNC B0 ;  /* 0x0000000000007941 */ /* 0x000fea0003800000 */
.L_x_3381:
[----:B------:R0:W-:Y:S01]  /*48f0*/  STG.E.U8 desc[UR36][R8.64], R4 ;  /* 0x0000000408007986 */ /* 0x0001e2000c101124 */
[----:B------:R-:W-:Y:S05]  /*4900*/  BRA `(.L_x_3353) ;  /* 0x0000000000b07947 */ /* 0x000fea0003800000 */
.L_x_3375:
        /* <DEDUP_REMOVED lines=22> */
.L_x_3358:
        /* <DEDUP_REMOVED lines=16> */
.L_x_3386:
[----:B------:R-:W-:Y:S05]  /*4b70*/  BRA `(.L_x_3353) ;  /* 0x0000000000147947 */ /* 0x000fea0003800000 */
.L_x_3385:
[----:B------:R-:W-:Y:S02]  /*4b80*/  IMAD.MOV.U32 R4, RZ, RZ, R25 ;  /* 0x000000ffff047224 */ /* 0x000fe400078e0019 */
[----:B------:R-:W-:-:S05]  /*4b90*/  IMAD.MOV.U32 R5, RZ, RZ, RZ ;  /* 0x000000ffff057224 */ /* 0x000fca00078e00ff */
[----:B------:R0:W-:Y:S01]  /*4ba0*/  STG.E.64 desc[UR36][R8.64], R4 ;  /* 0x0000000408007986 */ /* 0x0001e2000c101b24 */
[----:B------:R-:W-:Y:S05]  /*4bb0*/  BRA `(.L_x_3353) ;  /* 0x0000000000047947 */ /* 0x000fea0003800000 */
.L_x_3384:
[----:B------:R0:W-:Y:S02]  /*4bc0*/  STG.E desc[UR36][R8.64], R25 ;  /* 0x0000001908007986 */ /* 0x0001e4000c101924 */
.L_x_3353:
[----:B------:R-:W-:Y:S05]  /*4bd0*/  BSYNC B6 ;  /* 0x0000000000067941 */ /* 0x000fea0003800000 */
.L_x_3352:
[----:B------:R-:W-:Y:S01]  /*4be0*/  ISETP.GE.AND P0, PT, R2, R19, PT ;  /* 0x000000130200720c */ /* 0x000fe20003f06270 */
[----:B------:R-:W-:-:S12]  /*4bf0*/  BSSY B6, `(.L_x_3387) ;  /* 0x00001da000067945 */ /* 0x000fd80003800000 */
[----:B------:R-:W-:Y:S05]  /*4c00*/  @P0 BRA `(.L_x_3388) ;  /* 0x0000001c00600947 */ /* 0x000fea0003800000 */
[----:B0-----:R-:W0:Y:S01]  /*4c10*/  LDC.64 R8, c[0x0][0x218] ;  /* 0x00008600ff087b82 */ /* 0x001e220000000a00 */
[----:B------:R-:W-:Y:S01]  /*4c20*/  IMAD R0, R23, 0x200, R2 ;  /* 0x0000020017007824 */ /* 0x000fe200078e0202 */
[----:B-12---:R-:W-:Y:S01]  /*4c30*/  PRMT R4, R17, 0x9910, RZ ;  /* 0x0000991011047816 */ /* 0x006fe200000000ff */
        /* <DEDUP_REMOVED lines=17> */
.L_x_3392:
[----:B------:R0:W-:Y:S01]  /*4d50*/  STG.E.U8 desc[UR36][R8.64], R22 ;  /* 0x0000001608007986 */ /* 0x0001e2000c101124 */
[----:B------:R-:W-:Y:S05]  /*4d60*/  BRA `(.L_x_3394) ;  /* 0x0000000c00507947 */ /* 0x000fea0003800000 */
.L_x_3391:
        /* <DEDUP_REMOVED lines=10> */
.L_x_3396:
[----:B------:R0:W-:Y:S01]  /*4e10*/  STG.E desc[UR36][R8.64], R22 ;  /* 0x0000001608007986 */ /* 0x0001e2000c101924 */
[----:B------:R-:W-:Y:S05]  /*4e20*/  BRA `(.L_x_3394) ;  /* 0x0000000c00207947 */ /* 0x000fea0003800000 */
.L_x_3395:
[----:B------:R0:W-:Y:S01]  /*4e30*/  STG.E.U16 desc[UR36][R8.64], R22 ;  /* 0x0000001608007986 */ /* 0x0001e2000c101524 */
[----:B------:R-:W-:Y:S05]  /*4e40*/  BRA `(.L_x_3394) ;  /* 0x0000000c00187947 */ /* 0x000fea0003800000 */
.L_x_3390:
        /* <DEDUP_REMOVED lines=9> */
.L_x_3398:
[----:B------:R-:W0:Y:S02]  /*4ee0*/  I2F.S16 R0, R22 ;  /* 0x0000001600007306 */ /* 0x000e240000101400 */
[----:B0-----:R-:W-:-:S05]  /*4ef0*/  F2FP.F16.F32.PACK_AB R0, RZ, R0 ;  /* 0x00000000ff00723e */ /* 0x001fca00000000ff */
[----:B------:R0:W-:Y:S01]  /*4f00*/  STG.E.U16 desc[UR36][R8.64], R0 ;  /* 0x0000000008007986 */ /* 0x0001e2000c101524 */
[----:B------:R-:W-:Y:S05]  /*4f10*/  BRA `(.L_x_3394) ;  /* 0x0000000800e47947 */ /* 0x000fea0003800000 */
.L_x_3397:
        /* <DEDUP_REMOVED lines=10> */
.L_x_3400:
[----:B------:R-:W0:Y:S02]  /*4fc0*/  I2F.S16 R22, R22 ;  /* 0x0000001600167306 */ /* 0x000e240000101400 */
[----:B0-----:R-:W-:-:S04]  /*4fd0*/  F2FP.F16.F32.PACK_AB R3, RZ, R22 ;  /* 0x00000016ff03723e */ /* 0x001fc800000000ff */
[----:B------:R-:W-:-:S05]  /*4fe0*/  PRMT R3, R3, 0x5410, RZ ;  /* 0x0000541003037816 */ /* 0x000fca00000000ff */
[----:B------:R0:W-:Y:S01]  /*4ff0*/  STG.E desc[UR36][R8.64], R3 ;  /* 0x0000000308007986 */ /* 0x0001e2000c101924 */
[----:B------:R-:W-:Y:S05]  /*5000*/  BRA `(.L_x_3394) ;  /* 0x0000000800a87947 */ /* 0x000fea0003800000 */
.L_x_3399:
[----:B------:R-:W0:Y:S02]  /*5010*/  I2F.F64.S16 R4, R22 ;  /* 0x0000001600047312 */ /* 0x000e240000101c00 */
[----:B0-----:R0:W-:Y:S01]  /*5020*/  STG.E.64 desc[UR36][R8.64], R4 ;  /* 0x0000000408007986 */ /* 0x0011e2000c101b24 */
[----:B------:R-:W-:Y:S05]  /*5030*/  BRA `(.L_x_3394) ;  /* 0x00000008009c7947 */ /* 0x000fea0003800000 */
.L_x_3389:
        /* <DEDUP_REMOVED lines=10> */
.L_x_3403:
[----:B------:R-:W0:Y:S01]  /*50e0*/  I2F.F64.S16 R4, R22 ;  /* 0x0000001600047312 */ /* 0x000e220000101c00 */
[----:B------:R-:W-:-:S05]  /*50f0*/  CS2R R6, SRZ ;  /* 0x0000000000067805 */ /* 0x000fca000001ff00 */
[----:B0-----:R0:W-:Y:S01]  /*5100*/  STG.E.128 desc[UR36][R8.64], R4 ;  /* 0x0000000408007986 */ /* 0x0011e2000c101d24 */
[----:B------:R-:W-:Y:S05]  /*5110*/  BRA `(.L_x_3394) ;  /* 0x0000000800647947 */ /* 0x000fea0003800000 */
.L_x_3402:
        /* <DEDUP_REMOVED lines=21> */
.L_x_3407:
[----:B------:R-:W-:Y:S05]  /*5270*/  BSYNC B0 ;  /* 0x0000000000007941 */ /* 0x000fea0003800000 */
.L_x_3406:
[----:B------:R-:W-:-:S05]  /*5280*/  LOP3.LUT R5, R0, R5, RZ, 0xfc, !PT ;  /* 0x0000000500057212 */ /* 0x000fca00078efcff */
[----:B------:R0:W-:Y:S01]  /*5290*/  STG.E.U8 desc[UR36][R8.64], R5 ;  /* 0x0000000508007986 */ /* 0x0001e2000c101124 */
[----:B------:R-:W-:Y:S05]  /*52a0*/  BRA `(.L_x_3394) ;  /* 0x0000000800007947 */ /* 0x000fea0003800000 */
.L_x_3405:
        /* <DEDUP_REMOVED lines=13> */
.L_x_3409:
[----:B------:R-:W-:Y:S01]  /*5380*/  IMAD.MOV.U32 R0, RZ, RZ, 0x7f ;  /* 0x0000007fff007424 */ /* 0x000fe200078e00ff */
[----:B------:R-:W-:-:S04]  /*5390*/  ISETP.GT.U32.AND P0, PT, R3, 0x7f800000, PT ;  /* 0x7f8000000300780c */ /* 0x000fc80003f04070 */
[----:B------:R-:W-:-:S09]  /*53a0*/  SEL R0, R0, 0x7c, P0 ;  /* 0x0000007c00007807 */ /* 0x000fd20000000000 */
.L_x_3410:
[----:B------:R-:W-:Y:S05]  /*53b0*/  BSYNC B0 ;  /* 0x0000000000007941 */ /* 0x000fea0003800000 */
.L_x_3408:
[----:B------:R-:W-:-:S04]  /*53c0*/  LOP3.LUT R3, R5, 0x80000000, RZ, 0xc0, !PT ;  /* 0x8000000005037812 */ /* 0x000fc800078ec0ff */
[----:B------:R-:W-:-:S04]  /*53d0*/  SHF.R.U32.HI R3, RZ, 0x18, R3 ;  /* 0x00000018ff037819 */ /* 0x000fc80000011603 */
[----:B------:R-:W-:-:S05]  /*53e0*/  LOP3.LUT R3, R0, R3, RZ, 0xfc, !PT ;  /* 0x0000000300037212 */ /* 0x000fca00078efcff */
[----:B------:R0:W-:Y:S01]  /*53f0*/  STG.E.U8 desc[UR36][R8.64], R3 ;  /* 0x0000000308007986 */ /* 0x0001e2000c101124 */
[----:B------:R-:W-:Y:S05]  /*5400*/  BRA `(.L_x_3394) ;  /* 0x0000000400a87947 */ /* 0x000fea0003800000 */
.L_x_3404:
[----:B------:R-:W0:Y:S02]  /*5410*/  I2F.S16 R0, R22 ;  /* 0x0000001600007306 */ /* 0x000e240000101400 */
[----:B0-----:R-:W-:-:S05]  /*5420*/  F2FP.BF16.F32.PACK_AB R0, RZ, R0 ;  /* 0x00000000ff00723e */ /* 0x001fca00000010ff */
[----:B------:R0:W-:Y:S01]  /*5430*/  STG.E.U16 desc[UR36][R8.64], R0 ;  /* 0x0000000008007986 */ /* 0x0001e2000c101524 */
[----:B------:R-:W-:Y:S05]  /*5440*/  BRA `(.L_x_3394) ;  /* 0x0000000400987947 */ /* 0x000fea0003800000 */
.L_x_3401:
        /* <DEDUP_REMOVED lines=10> */
.L_x_3413:
        /* <DEDUP_REMOVED lines=17> */
.L_x_3416:
[----:B------:R-:W-:-:S04]  /*5600*/  LOP3.LUT R3, R5, 0x80000000, RZ, 0xc0, !PT ;  /* 0x8000000005037812 */ /* 0x000fc800078ec0ff */
[----:B------:R-:W-:-:S04]  /*5610*/  SHF.R.U32.HI R3, RZ, 0x18, R3 ;  /* 0x00000018ff037819 */ /* 0x000fc80000011603 */
[----:B------:R-:W-:-:S04]  /*5620*/  LOP3.LUT R0, R0, R3, RZ, 0xfc, !PT ;  /* 0x0000000300007212 */ /* 0x000fc800078efcff */
[----:B------:R-:W-:-:S07]  /*5630*/  PRMT R4, R0, 0x7610, R4 ;  /* 0x0000761000047816 */ /* 0x000fce0000000004 */
.L_x_3415:
[----:B------:R-:W-:Y:S05]  /*5640*/  BSYNC B0 ;  /* 0x0000000000007941 */ /* 0x000fea0003800000 */
.L_x_3414:
[----:B------:R0:W-:Y:S01]  /*5650*/  STG.E.U8 desc[UR36][R8.64], R4 ;  /* 0x0000000408007986 */ /* 0x0001e2000c101124 */
[----:B------:R-:W-:Y:S05]  /*5660*/  BRA `(.L_x_3394) ;  /* 0x0000000400107947 */ /* 0x000fea0003800000 */
.L_x_3412:
        /* <DEDUP_REMOVED lines=17> */
.L_x_3419:
[----:B------:R-:W-:-:S04]  /*5780*/  LOP3.LUT R3, R5, 0x80000000, RZ, 0xc0, !PT ;  /* 0x8000000005037812 */ /* 0x000fc800078ec0ff */
[----:B------:R-:W-:-:S04]  /*5790*/  SHF.R.U32.HI R3, RZ, 0x18, R3 ;  /* 0x00000018ff037819 */ /* 0x000fc80000011603 */
[----:B------:R-:W-:-:S04]  /*57a0*/  LOP3.LUT R0, R0, R3, RZ, 0xfc, !PT ;  /* 0x0000000300007212 */ /* 0x000fc800078efcff */
[----:B------:R-:W-:-:S07]  /*57b0*/  PRMT R4, R0, 0x7610, R4 ;  /* 0x0000761000047816 */ /* 0x000fce0000000004 */
.L_x_3418:
[----:B------:R-:W-:Y:S05]  /*57c0*/  BSYNC B0 ;  /* 0x0000000000007941 */ /* 0x000fea0003800000 */
.L_x_3417:
[----:B------:R0:W-:Y:S01]  /*57d0*/  STG.E.U8 desc[UR36][R8.64], R4 ;  /* 0x0000000408007986 */ /* 0x0001e2000c101124 */
[----:B------:R-:W-:Y:S05]  /*57e0*/  BRA `(.L_x_3394) ;  /* 0x0000000000b07947 */ /* 0x000fea0003800000 */
.L_x_3411:
        /* <DEDUP_REMOVED lines=22> */
.L_x_3393:
        /* <DEDUP_REMOVED lines=15> */
[----:B0--34-:R-:W-:Y:S05]  /*5a40*/  CALL.ABS.NOINC R14 ;  /* 0x000000000e007343 */ /* 0x019fea0003c00000 */
.L_x_3422:
[----:B------:R-:W-:Y:S05]  /*5a50*/  BRA `(.L_x_3394) ;  /* 0x0000000000147947 */ /* 0x000fea0003800000 */
.L_x_3421:
[----:B------:R-:W-:Y:S02]  /*5a60*/  IMAD.MOV.U32 R4, RZ, RZ, R22 ;  /* 0x000000ffff047224 */ /* 0x000fe400078e0016 */
[----:B------:R-:W-:-:S05]  /*5a70*/  IMAD.MOV.U32 R5, RZ, RZ, RZ ;  /* 0x000000ffff057224 */ /* 0x000fca00078e00ff */
[----:B------:R2:W-:Y:S01]  /*5a80*/  STG.E.64 desc[UR36][R8.64], R4 ;  /* 0x0000000408007986 */ /* 0x0005e2000c101b24 */
[----:B------:R-:W-:Y:S05]  /*5a90*/  BRA `(.L_x_3394) ;  /* 0x0000000000047947 */ /* 0x000fea0003800000 */
.L_x_3420:
[----:B------:R0:W-:Y:S02]  /*5aa0*/  STG.E desc[UR36][R8.64], R22 ;  /* 0x0000001608007986 */ /* 0x0001e4000c101924 */
.L_x_3394:
[----:B------:R-:W-:-:S05]  /*5ab0*/  VIADD R2, R2, 0x80 ;  /* 0x0000008002027836 */ /* 0x000fca0000000000 */
[----:B------:R-:W-:-:S13]  /*5ac0*/  ISETP.GE.AND P0, PT, R2, R19, PT ;  /* 0x000000130200720c */ /* 0x000fda0003f06270 */
[----:B------:R-:W-:Y:S05]  /*5ad0*/  @P0 BRA `(.L_x_3388) ;  /* 0x0000000c00ac0947 */ /* 0x000fea0003800000 */
[----:B012---:R-:W0:Y:S01]  /*5ae0*/  LDC.64 R8, c[0x0][0x218] ;  /* 0x00008600ff087b82 */ /* 0x007e220000000a00 */
        /* <DEDUP_REMOVED lines=19> */
.L_x_3426:
[----:B------:R0:W-:Y:S01]  /*5c20*/  STG.E.U8 desc[UR36][R8.64], R18 ;  /* 0x0000001208007986 */ /* 0x0001e2000c101124 */
[----:B------:R-:W-:Y:S05]  /*5c30*/  BRA `(.L_x_3428) ;  /* 0x0000000c00507947 */ /* 0x000fea0003800000 */
.L_x_3425:
        /* <DEDUP_REMOVED lines=10> */
.L_x_3430:
[----:B------:R2:W-:Y:S01]  /*5ce0*/  STG.E desc[UR36][R8.64], R18 ;  /* 0x0000001208007986 */ /* 0x0005e2000c101924 */
[----:B------:R-:W-:Y:S05]  /*5cf0*/  BRA `(.L_x_3428) ;  /* 0x0000000c00207947 */ /* 0x000fea0003800000 */
.L_x_3429:
[----:B------:R0:W-:Y:S01]  /*5d00*/  STG.E.U16 desc[UR36][R8.64], R18 ;  /* 0x0000001208007986 */ /* 0x0001e2000c101524 */
[----:B------:R-:W-:Y:S05]  /*5d10*/  BRA `(.L_x_3428) ;  /* 0x0000000c00187947 */ /* 0x000fea0003800000 */
.L_x_3424:
        /* <DEDUP_REMOVED lines=9> */
.L_x_3432:
[----:B------:R-:W0:Y:S02]  /*5db0*/  I2F.S16 R0, R18 ;  /* 0x0000001200007306 */ /* 0x000e240000101400 */
[----:B0-----:R-:W-:-:S05]  /*5dc0*/  F2FP.F16.F32.PACK_AB R0, RZ, R0 ;  /* 0x00000000ff00723e */ /* 0x001fca00000000ff */
[----:B------:R0:W-:Y:S01]  /*5dd0*/  STG.E.U16 desc[UR36][R8.64], R0 ;  /* 0x0000000008007986 */ /* 0x0001e2000c101524 */
[----:B------:R-:W-:Y:S05]  /*5de0*/  BRA `(.L_x_3428) ;  /* 0x0000000800e47947 */ /* 0x000fea0003800000 */
.L_x_3431:
        /* <DEDUP_REMOVED lines=10> */
.L_x_3434:
[----:B------:R-:W0:Y:S02]  /*5e90*/  I2F.S16 R18, R18 ;  /* 0x0000001200127306 */ /* 0x000e240000101400 */
[----:B0-----:R-:W-:-:S04]  /*5ea0*/  F2FP.F16.F32.PACK_AB R3, RZ, R18 ;  /* 0x00000012ff03723e */ /* 0x001fc800000000ff */
[----:B------:R-:W-:-:S05]  /*5eb0*/  PRMT R3, R3, 0x5410, RZ ;  /* 0x0000541003037816 */ /* 0x000fca00000000ff */
[----:B------:R0:W-:Y:S01]  /*5ec0*/  STG.E desc[UR36][R8.64], R3 ;  /* 0x0000000308007986 */ /* 0x0001e2000c101924 */
[----:B------:R-:W-:Y:S05]  /*5ed0*/  BRA `(.L_x_3428) ;  /* 0x0000000800a87947 */ /* 0x000fea0003800000 */
.L_x_3433:
[----:B------:R-:W0:Y:S02]  /*5ee0*/  I2F.F64.S16 R4, R18 ;  /* 0x0000001200047312 */ /* 0x000e240000101c00 */
[----:B0-----:R0:W-:Y:S01]  /*5ef0*/  STG.E.64 desc[UR36][R8.64], R4 ;  /* 0x0000000408007986 */ /* 0x0011e2000c101b24 */
[----:B------:R-:W-:Y:S05]  /*5f00*/  BRA `(.L_x_3428) ;  /* 0x00000008009c7947 */ /* 0x000fea0003800000 */
.L_x_3423:
        /* <DEDUP_REMOVED lines=10> */
.L_x_3437:
[----:B------:R-:W0:Y:S01]  /*5fb0*/  I2F.F64.S16 R4, R18 ;  /* 0x0000001200047312 */ /* 0x000e220000101c00 */
[----:B------:R-:W-:-:S05]  /*5fc0*/  CS2R R6, SRZ ;  /* 0x0000000000067805 */ /* 0x000fca000001ff00 */
[----:B0-----:R0:W-:Y:S01]  /*5fd0*/  STG.E.128 desc[UR36][R8.64], R4 ;  /* 0x0000000408007986 */ /* 0x0011e2000c101d24 */
[----:B------:R-:W-:Y:S05]  /*5fe0*/  BRA `(.L_x_3428) ;  /* 0x0000000800647947 */ /* 0x000fea0003800000 */
.L_x_3436:
        /* <DEDUP_REMOVED lines=21> */
.L_x_3441:
[----:B------:R-:W-:Y:S05]  /*6140*/  BSYNC B0 ;  /* 0x0000000000007941 */ /* 0x000fea0003800000 */
.L_x_3440:
[----:B------:R-:W-:-:S05]  /*6150*/  LOP3.LUT R5, R0, R5, RZ, 0xfc, !PT ;  /* 0x0000000500057212 */ /* 0x000fca00078efcff */
[----:B------:R0:W-:Y:S01]  /*6160*/  STG.E.U8 desc[UR36][R8.64], R5 ;  /* 0x0000000508007986 */ /* 0x0001e2000c101124 */
[----:B------:R-:W-:Y:S05]  /*6170*/  BRA `(.L_x_3428) ;  /* 0x0000000800007947 */ /* 0x000fea0003800000 */
.L_x_3439:
        /* <DEDUP_REMOVED lines=13> */
.L_x_3443:
[----:B------:R-:W-:Y:S01]  /*6250*/  IMAD.MOV.U32 R0, RZ, RZ, 0x7f ;  /* 0x0000007fff007424 */ /* 0x000fe200078e00ff */
[----:B------:R-:W-:-:S04]  /*6260*/  ISETP.GT.U32.AND P0, PT, R3, 0x7f800000, PT ;  /* 0x7f8000000300780c */ /* 0x000fc80003f04070 */
[----:B------:R-:W-:-:S09]  /*6270*/  SEL R0, R0, 0x7c, P0 ;  /* 0x0000007c00007807 */ /* 0x000fd20000000000 */
.L_x_3444:
[----:B------:R-:W-:Y:S05]  /*6280*/  BSYNC B0 ;  /* 0x0000000000007941 */ /* 0x000fea0003800000 */
.L_x_3442:
[----:B------:R-:W-:-:S04]  /*6290*/  LOP3.LUT R3, R5, 0x80000000, RZ, 0xc0, !PT ;  /* 0x8000000005037812 */ /* 0x000fc800078ec0ff */
[----:B------:R-:W-:-:S04]  /*62a0*/  SHF.R.U32.HI R3, RZ, 0x18, R3 ;  /* 0x00000018ff037819 */ /* 0x000fc80000011603 */
[----:B------:R-:W-:-:S05]  /*62b0*/  LOP3.LUT R3, R0, R3, RZ, 0xfc, !PT ;  /* 0x0000000300037212 */ /* 0x000fca00078efcff */
[----:B------:R0:W-:Y:S01]  /*62c0*/  STG.E.U8 desc[UR36][R8.64], R3 ;  /* 0x0000000308007986 */ /* 0x0001e2000c101124 */
[----:B------:R-:W-:Y:S05]  /*62d0*/  BRA `(.L_x_3428) ;  /* 0x0000000400a87947 */ /* 0x000fea0003800000 */
.L_x_3438:
[----:B------:R-:W0:Y:S02]  /*62e0*/  I2F.S16 R0, R18 ;  /* 0x0000001200007306 */ /* 0x000e240000101400 */
[----:B0-----:R-:W-:-:S05]  /*62f0*/  F2FP.BF16.F32.PACK_AB R0, RZ, R0 ;  /* 0x00000000ff00723e */ /* 0x001fca00000010ff */
[----:B------:R0:W-:Y:S01]  /*6300*/  STG.E.U16 desc[UR36][R8.64], R0 ;  /* 0x0000000008007986 */ /* 0x0001e2000c101524 */
[----:B------:R-:W-:Y:S05]  /*6310*/  BRA `(.L_x_3428) ;  /* 0x0000000400987947 */ /* 0x000fea0003800000 */
.L_x_3435:
        /* <DEDUP_REMOVED lines=10> */
.L_x_3447:
        /* <DEDUP_REMOVED lines=17> */
.L_x_3450:
[----:B------:R-:W-:-:S04]  /*64d0*/  LOP3.LUT R3, R5, 0x80000000, RZ, 0xc0, !PT ;  /* 0x8000000005037812 */ /* 0x000fc800078ec0ff */
[----:B------:R-:W-:-:S04]  /*64e0*/  SHF.R.U32.HI R3, RZ, 0x18, R3 ;  /* 0x00000018ff037819 */ /* 0x000fc80000011603 */
[----:B------:R-:W-:-:S04]  /*64f0*/  LOP3.LUT R0, R0, R3, RZ, 0xfc, !PT ;  /* 0x0000000300007212 */ /* 0x000fc800078efcff */
[----:B------:R-:W-:-:S07]  /*6500*/  PRMT R4, R0, 0x7610, R4 ;  /* 0x0000761000047816 */ /* 0x000fce0000000004 */
.L_x_3449:
[----:B------:R-:W-:Y:S05]  /*6510*/  BSYNC B0 ;  /* 0x0000000000007941 */ /* 0x000fea0003800000 */
.L_x_3448:
[----:B------:R0:W-:Y:S01]  /*6520*/  STG.E.U8 desc[UR36][R8.64], R4 ;  /* 0x0000000408007986 */ /* 0x0001e2000c101124 */
[----:B------:R-:W-:Y:S05]  /*6530*/  BRA `(.L_x_3428) ;  /* 0x0000000400107947 */ /* 0x000fea0003800000 */
.L_x_3446:
        /* <DEDUP_REMOVED lines=17> */
.L_x_3453:
[----:B------:R-:W-:-:S04]  /*6650*/  LOP3.LUT R3, R5, 0x80000000, RZ, 0xc0, !PT ;  /* 0x8000000005037812 */ /* 0x000fc800078ec0ff */
[----:B------:R-:W-:-:S04]  /*6660*/  SHF.R.U32.HI R3, RZ, 0x18, R3 ;  /* 0x00000018ff037819 */ /* 0x000fc80000011603 */
[----:B------:R-:W-:-:S04]  /*6670*/  LOP3.LUT R0, R0, R3, RZ, 0xfc, !PT ;  /* 0x0000000300007212 */ /* 0x000fc800078efcff */
[----:B------:R-:W-:-:S07]  /*6680*/  PRMT R4, R0, 0x7610, R4 ;  /* 0x0000761000047816 */ /* 0x000fce0000000004 */
.L_x_3452:
[----:B------:R-:W-:Y:S05]  /*6690*/  BSYNC B0 ;  /* 0x0000000000007941 */ /* 0x000fea0003800000 */
.L_x_3451:
[----:B------:R0:W-:Y:S01]  /*66a0*/  STG.E.U8 desc[UR36][R8.64], R4 ;  /* 0x0000000408007986 */ /* 0x0001e2000c101124 */
[----:B------:R-:W-:Y:S05]  /*66b0*/  BRA `(.L_x_3428) ;  /* 0x0000000000b07947 */ /* 0x000fea0003800000 */
.L_x_3445:
        /* <DEDUP_REMOVED lines=22> */
.L_x_3427:
        /* <DEDUP_REMOVED lines=16> */
.L_x_3456:
[----:B------:R-:W-:Y:S05]  /*6920*/  BRA `(.L_x_3428) ;  /* 0x0000000000147947 */ /* 0x000fea0003800000 */
.L_x_3455:
[----:B------:R-:W-:Y:S02]  /*6930*/  IMAD.MOV.U32 R4, RZ, RZ, R18 ;  /* 0x000000ffff047224 */ /* 0x000fe400078e0012 */
[----:B------:R-:W-:-:S05]  /*6940*/  IMAD.MOV.U32 R5, RZ, RZ, RZ ;  /* 0x000000ffff057224 */ /* 0x000fca00078e00ff */
[----:B------:R0:W-:Y:S01]  /*6950*/  STG.E.64 desc[UR36][R8.64], R4 ;  /* 0x0000000408007986 */ /* 0x0001e2000c101b24 */
[----:B------:R-:W-:Y:S05]  /*6960*/  BRA `(.L_x_3428) ;  /* 0x0000000000047947 */ /* 0x000fea0003800000 */
.L_x_3454:
[----:B------:R0:W-:Y:S02]  /*6970*/  STG.E desc[UR36][R8.64], R18 ;  /* 0x0000001208007986 */ /* 0x0001e4000c101924 */
.L_x_3428:
[----:B------:R-:W-:-:S07]  /*6980*/  VIADD R2, R2, 0x80 ;  /* 0x0000008002027836 */ /* 0x000fce0000000000 */
.L_x_3388:
[----:B------:R-:W-:Y:S05]  /*6990*/  BSYNC B6 ;  /* 0x0000000000067941 */ /* 0x000fea0003800000 */
.L_x_3387:
[----:B------:R-:W-:-:S13]  /*69a0*/  ISETP.GE.AND P0, PT, R2, R19, PT ;  /* 0x000000130200720c */ /* 0x000fda0003f06270 */
[----:B------:R-:W-:Y:S05]  /*69b0*/  @P0 EXIT ;  /* 0x000000000000094d */ /* 0x000fea0003800000 */
[----:B012---:R-:W0:Y:S01]  /*69c0*/  LDC.64 R4, c[0x0][0x218] ;  /* 0x00008600ff047b82 */ /* 0x007e220000000a00 */
        /* <DEDUP_REMOVED lines=18> */
.L_x_3460:
[----:B------:R-:W-:Y:S01]  /*6af0*/  STG.E.U8 desc[UR36][R2.64], R16 ;  /* 0x0000001002007986 */ /* 0x000fe2000c101124 */
[----:B------:R-:W-:Y:S05]  /*6b00*/  EXIT ;  /* 0x000000000000794d */ /* 0x000fea0003800000 */
.L_x_3459:
        /* <DEDUP_REMOVED lines=9> */
.L_x_3463:
[----:B------:R-:W-:Y:S01]  /*6ba0*/  STG.E desc[UR36][R2.64], R16 ;  /* 0x0000001002007986 */ /* 0x000fe2000c101924 */
[----:B------:R-:W-:Y:S05]  /*6bb0*/  EXIT ;  /* 0x000000000000794d */ /* 0x000fea0003800000 */
.L_x_3462:
[----:B------:R-:W-:Y:S01]  /*6bc0*/  STG.E.U16 desc[UR36][R2.64], R16 ;  /* 0x0000001002007986 */ /* 0x000fe2000c101524 */
[----:B------:R-:W-:Y:S05]  /*6bd0*/  EXIT ;  /* 0x000000000000794d */ /* 0x000fea0003800000 */
.L_x_3458:
        /* <DEDUP_REMOVED lines=9> */
.L_x_3465:
[----:B------:R-:W0:Y:S02]  /*6c70*/  I2F.S16 R0, R16 ;  /* 0x0000001000007306 */ /* 0x000e240000101400 */
[----:B0-----:R-:W-:-:S05]  /*6c80*/  F2FP.F16.F32.PACK_AB R0, RZ, R0 ;  /* 0x00000000ff00723e */ /* 0x001fca00000000ff */
[----:B------:R-:W-:Y:S01]  /*6c90*/  STG.E.U16 desc[UR36][R2.64], R0 ;  /* 0x0000000002007986 */ /* 0x000fe2000c101524 */
[----:B------:R-:W-:Y:S05]  /*6ca0*/  EXIT ;  /* 0x000000000000794d */ /* 0x000fea0003800000 */
.L_x_3464:
        /* <DEDUP_REMOVED lines=10> */
.L_x_3467:
[----:B------:R-:W0:Y:S02]  /*6d50*/  I2F.S16 R16, R16 ;  /* 0x0000001000107306 */ /* 0x000e240000101400 */
[----:B0-----:R-:W-:-:S04]  /*6d60*/  F2FP.F16.F32.PACK_AB R5, RZ, R16 ;  /* 0x00000010ff05723e */ /* 0x001fc800000000ff */
[----:B------:R-:W-:-:S05]  /*6d70*/  PRMT R5, R5, 0x5410, RZ ;  /* 0x0000541005057816 */ /* 0x000fca00000000ff */
[----:B------:R-:W-:Y:S01]  /*6d80*/  STG.E desc[UR36][R2.64], R5 ;  /* 0x0000000502007986 */ /* 0x000fe2000c101924 */
[----:B------:R-:W-:Y:S05]  /*6d90*/  EXIT ;  /* 0x000000000000794d */ /* 0x000fea0003800000 */
.L_x_3466:
[----:B------:R-:W0:Y:S02]  /*6da0*/  I2F.F64.S16 R16, R16 ;  /* 0x0000001000107312 */ /* 0x000e240000101c00 */
[----:B0-----:R-:W-:Y:S01]  /*6db0*/  STG.E.64 desc[UR36][R2.64], R16 ;  /* 0x0000001002007986 */ /* 0x001fe2000c101b24 */
[----:B------:R-:W-:Y:S05]  /*6dc0*/  EXIT ;  /* 0x000000000000794d */ /* 0x000fea0003800000 */
.L_x_3457:
        /* <DEDUP_REMOVED lines=10> */
.L_x_3470:
[----:B------:R-:W0:Y:S01]  /*6e70*/  I2F.F64.S16 R16, R16 ;  /* 0x0000001000107312 */ /* 0x000e220000101c00 */
[----:B------:R-:W-:-:S05]  /*6e80*/  CS2R R18, SRZ ;  /* 0x0000000000127805 */ /* 0x000fca000001ff00 */
[----:B0-----:R-:W-:Y:S01]  /*6e90*/  STG.E.128 desc[UR36][R2.64], R16 ;  /* 0x0000001002007986 */ /* 0x001fe2000c101d24 */
[----:B------:R-:W-:Y:S05]  /*6ea0*/  EXIT ;  /* 0x000000000000794d */ /* 0x000fea0003800000 */
.L_x_3469:
        /* <DEDUP_REMOVED lines=21> */
.L_x_3474:
[----:B------:R-:W-:Y:S05]  /*7000*/  BSYNC B0 ;  /* 0x0000000000007941 */ /* 0x000fea0003800000 */
.L_x_3473:
[----:B------:R-:W-:-:S05]  /*7010*/  LOP3.LUT R5, R0, R5, RZ, 0xfc, !PT ;  /* 0x0000000500057212 */ /* 0x000fca00078efcff */
[----:B------:R-:W-:Y:S01]  /*7020*/  STG.E.U8 desc[UR36][R2.64], R5 ;  /* 0x0000000502007986 */ /* 0x000fe2000c101124 */
[----:B------:R-:W-:Y:S05]  /*7030*/  EXIT ;  /* 0x000000000000794d */ /* 0x000fea0003800000 */
.L_x_3472:
        /* <DEDUP_REMOVED lines=13> */
.L_x_3476:
[----:B------:R-:W-:Y:S01]  /*7110*/  IMAD.MOV.U32 R0, RZ, RZ, 0x7f ;  /* 0x0000007fff007424 */ /* 0x000fe200078e00ff */
[----:B------:R-:W-:-:S04]  /*7120*/  ISETP.GT.U32.AND P0, PT, R4, 0x7f800000, PT ;  /* 0x7f8000000400780c */ /* 0x000fc80003f04070 */
[----:B------:R-:W-:-:S09]  /*7130*/  SEL R0, R0, 0x7c, P0 ;  /* 0x0000007c00007807 */ /* 0x000fd20000000000 */
.L_x_3477:
[----:B------:R-:W-:Y:S05]  /*7140*/  BSYNC B0 ;  /* 0x0000000000007941 */ /* 0x000fea0003800000 */
.L_x_3475:
[----:B------:R-:W-:-:S04]  /*7150*/  LOP3.LUT R4, R5, 0x80000000, RZ, 0xc0, !PT ;  /* 0x8000000005047812 */ /* 0x000fc800078ec0ff */
[----:B------:R-:W-:-:S04]  /*7160*/  SHF.R.U32.HI R5, RZ, 0x18, R4 ;  /* 0x00000018ff057819 */ /* 0x000fc80000011604 */
[----:B------:R-:W-:-:S05]  /*7170*/  LOP3.LUT R5, R0, R5, RZ, 0xfc, !PT ;  /* 0x0000000500057212 */ /* 0x000fca00078efcff */
[----:B------:R-:W-:Y:S01]  /*7180*/  STG.E.U8 desc[UR36][R2.64], R5 ;  /* 0x0000000502007986 */ /* 0x000fe2000c101124 */
[----:B------:R-:W-:Y:S05]  /*7190*/  EXIT ;  /* 0x000000000000794d */ /* 0x000fea0003800000 */
.L_x_3471:
[----:B------:R-:W0:Y:S02]  /*71a0*/  I2F.S16 R0, R16 ;  /* 0x0000001000007306 */ /* 0x000e240000101400 */
[----:B0-----:R-:W-:-:S05]  /*71b0*/  F2FP.BF16.F32.PACK_AB R0, RZ, R0 ;  /* 0x00000000ff00723e */ /* 0x001fca00000010ff */
[----:B------:R-:W-:Y:S01]  /*71c0*/  STG.E.U16 desc[UR36][R2.64], R0 ;  /* 0x0000000002007986 */ /* 0x000fe2000c101524 */
[----:B------:R-:W-:Y:S05]  /*71d0*/  EXIT ;  /* 0x000000000000794d */ /* 0x000fea0003800000 */
.L_x_3468:
        /* <DEDUP_REMOVED lines=10> */
.L_x_3480:
        /* <DEDUP_REMOVED lines=17> */
.L_x_3483:
[----:B------:R-:W-:-:S04]  /*7390*/  LOP3.LUT R0, R7, 0x80000000, RZ, 0xc0, !PT ;  /* 0x8000000007007812 */ /* 0x000fc800078ec0ff */
[----:B------:R-:W-:-:S04]  /*73a0*/  SHF.R.U32.HI R5, RZ, 0x18, R0 ;  /* 0x00000018ff057819 */ /* 0x000fc80000011600 */
[----:B------:R-:W-:-:S04]  /*73b0*/  LOP3.LUT R4, R4, R5, RZ, 0xfc, !PT ;  /* 0x0000000504047212 */ /* 0x000fc800078efcff */
[----:B------:R-:W-:-:S07]  /*73c0*/  PRMT R0, R4, 0x7610, R0 ;  /* 0x0000761004007816 */ /* 0x000fce0000000000 */
.L_x_3482:
[----:B------:R-:W-:Y:S05]  /*73d0*/  BSYNC B0 ;  /* 0x0000000000007941 */ /* 0x000fea0003800000 */
.L_x_3481:
[----:B------:R-:W-:Y:S01]  /*73e0*/  STG.E.U8 desc[UR36][R2.64], R0 ;  /* 0x0000000002007986 */ /* 0x000fe2000c101124 */
[----:B------:R-:W-:Y:S05]  /*73f0*/  EXIT ;  /* 0x000000000000794d */ /* 0x000fea0003800000 */
.L_x_3479:
        /* <DEDUP_REMOVED lines=17> */
.L_x_3486:
[----:B------:R-:W-:-:S04]  /*7510*/  LOP3.LUT R0, R7, 0x80000000, RZ, 0xc0, !PT ;  /* 0x8000000007007812 */ /* 0x000fc800078ec0ff */
[----:B------:R-:W-:-:S04]  /*7520*/  SHF.R.U32.HI R5, RZ, 0x18, R0 ;  /* 0x00000018ff057819 */ /* 0x000fc80000011600 */
[----:B------:R-:W-:-:S04]  /*7530*/  LOP3.LUT R4, R4, R5, RZ, 0xfc, !PT ;  /* 0x0000000504047212 */ /* 0x000fc800078efcff */
[----:B------:R-:W-:-:S07]  /*7540*/  PRMT R0, R4, 0x7610, R0 ;  /* 0x0000761004007816 */ /* 0x000fce0000000000 */
.L_x_3485:
[----:B------:R-:W-:Y:S05]  /*7550*/  BSYNC B0 ;  /* 0x0000000000007941 */ /* 0x000fea0003800000 */
.L_x_3484:
[----:B------:R-:W-:Y:S01]  /*7560*/  STG.E.U8 desc[UR36][R2.64], R0 ;  /* 0x0000000002007986 */ /* 0x000fe2000c101124 */
[----:B------:R-:W-:Y:S05]  /*7570*/  EXIT ;  /* 0x000000000000794d */ /* 0x000fea0003800000 */
.L_x_3478:
        /* <DEDUP_REMOVED lines=22> */
.L_x_3461:
        /* <DEDUP_REMOVED lines=15> */
[----:B-1-34-:R-:W-:Y:S05]  /*77d0*/  CALL.ABS.NOINC R2 ;  /* 0x0000000002007343 */ /* 0x01afea0003c00000 */
.L_x_3489:
[----:B------:R-:W-:Y:S05]  /*77e0*/  EXIT ;  /* 0x000000000000794d */ /* 0x000fea0003800000 */
.L_x_3488:
[----:B------:R-:W-:-:S05]  /*77f0*/  IMAD.MOV.U32 R17, RZ, RZ, RZ ;  /* 0x000000ffff117224 */ /* 0x000fca00078e00ff */
[----:B------:R-:W-:Y:S01]  /*7800*/  STG.E.64 desc[UR36][R2.64], R16 ;  /* 0x0000001002007986 */ /* 0x000fe2000c101b24 */
[----:B------:R-:W-:Y:S05]  /*7810*/  EXIT ;  /* 0x000000000000794d */ /* 0x000fea0003800000 */
.L_x_3487:
[----:B------:R-:W-:Y:S01]  /*7820*/  STG.E desc[UR36][R2.64], R16 ;  /* 0x0000001002007986 */ /* 0x000fe2000c101924 */
[----:B------:R-:W-:Y:S05]  /*7830*/  EXIT ;  /* 0x000000000000794d */ /* 0x000fea0003800000 */
.L_x_3490:
        /* <DEDUP_REMOVED lines=12> */
.L_x_23464:


//--------------------- .text._ZN2at6native18elementwise_kernelILi128ELi4EZNS0_22gpu_kernel_impl_nocastIZZZNS0_19signbit_kernel_cudaERNS_18TensorIteratorBaseEENKUlvE_clEvENKUlvE2_clEvEUllE_EEvS4_RKT_EUliE_EEviT1_ --------------------------
	.section	.text._ZN2at6native18elementwise_kernelILi128ELi4EZNS0_22gpu_kernel_impl_nocastIZZZNS0_19signbit_kernel_cudaERNS_18TensorIteratorBaseEENKUlvE_clEvENKUlvE2_clEvEUllE_EEvS4_RKT_EUliE_EEviT1_,"ax",@progbits
	.align	128
        .global         _ZN2at6native18elementwise_kernelILi128ELi4EZNS0_22gpu_kernel_impl_nocastIZZZNS0_19signbit_kernel_cudaERNS_18TensorIteratorBaseEENKUlvE_clEvENKUlvE2_clEvEUllE_EEvS4_RKT_EUliE_EEviT1_
        .type           _ZN2at6native18elementwise_kernelILi128ELi4EZNS0_22gpu_kernel_impl_nocastIZZZNS0_19signbit_kernel_cudaERNS_18TensorIteratorBaseEENKUlvE_clEvENKUlvE2_clEvEUllE_EEvS4_RKT_EUliE_EEviT1_,@function
        .size           _ZN2at6native18elementwise_kernelILi128ELi4EZNS0_22gpu_kernel_impl_nocastIZZZNS0_19signbit_kernel_cudaERNS_18TensorIteratorBaseEENKUlvE_clEvENKUlvE2_clEvEUllE_EEvS4_RKT_EUliE_EEviT1_,(.L_x_23465 - _ZN2at6native18elementwise_kernelILi128ELi4EZNS0_22gpu_kernel_impl_nocastIZZZNS0_19signbit_kernel_cudaERNS_18TensorIteratorBaseEENKUlvE_clEvENKUlvE2_clEvEUllE_EEvS4_RKT_EUliE_EEviT1_)
        .other          _ZN2at6native18elementwise_kernelILi128ELi4EZNS0_22gpu_kernel_impl_nocastIZZZNS0_19signbit_kernel_cudaERNS_18TensorIteratorBaseEENKUlvE_clEvENKUlvE2_clEvEUllE_EEvS4_RKT_EUliE_EEviT1_,@"STO_CUDA_ENTRY STV_DEFAULT"
_ZN2at6native18elementwise_kernelILi128ELi4EZNS0_22gpu_kernel_impl_nocastIZZZNS0_19signbit_kernel_cudaERNS_18TensorIteratorBaseEENKUlvE_clEvENKUlvE2_clEvEUllE_EEvS4_RKT_EUliE_EEviT1_:
.text._ZN2at6native18elementwise_kernelILi128ELi4EZNS0_22gpu_kernel_impl_nocastIZZZNS0_19signbit_kernel_cudaERNS_18TensorIteratorBaseEENKUlvE_clEvENKUlvE2_clEvEUllE_EEvS4_RKT_EUliE_EEviT1_:
        /* <DEDUP_REMOVED lines=311> */
.L_x_3493:
        /* <DEDUP_REMOVED lines=10> */
.L_x_3492:
[----:B------:R-:W-:Y:S05]  /*1410*/  BSYNC B0 ;  /* 0x0000000000007941 */ /* 0x000fea0003800000 */
.L_x_3491:
        /* <DEDUP_REMOVED lines=305> */
.L_x_3496:
        /* <DEDUP_REMOVED lines=314> */
.L_x_3497:
        /* <DEDUP_REMOVED lines=10> */
.L_x_3495:
[----:B------:R-:W-:Y:S05]  /*3b70*/  BSYNC B0 ;  /* 0x0000000000007941 */ /* 0x000fea0003800000 */
.L_x_3494:
        /* <DEDUP_REMOVED lines=304> */
.L_x_3498:
        /* <DEDUP_REMOVED lines=10> */
.L_x_3499:
        /* <DEDUP_REMOVED lines=14> */
.L_x_23465:


//--------------------- .text._ZN2at6native27unrolled_elementwise_kernelIZZZNS0_19signbit_kernel_cudaERNS_18TensorIteratorBaseEENKUlvE_clEvENKUlvE2_clEvEUllE_St5arrayIPcLm2EELi4E23TrivialOffsetCalculatorILi1EjESB_NS0_6memory15LoadWithoutCastENSC_16StoreWithoutCastEEEviT_T0_T2_T3_T4_T5_ --------------------------
	.section	.text._ZN2at6native27unrolled_elementwise_kernelIZZZNS0_19signbit_kernel_cudaERNS_18TensorIteratorBaseEENKUlvE_clEvENKUlvE2_clEvEUllE_St5arrayIPcLm2EELi4E23TrivialOffsetCalculatorILi1EjESB_NS0_6memory15LoadWithoutCastENSC_16StoreWithoutCastEEEviT_T0_T2_T3_T4_T5_,"ax",@progbits
	.align	128
        .global         _ZN2at6native27unrolled_elementwise_kernelIZZZNS0_19signbit_kernel_cudaERNS_18TensorIteratorBaseEENKUlvE_clEvENKUlvE2_clEvEUllE_St5arrayIPcLm2EELi4E23TrivialOffsetCalculatorILi1EjESB_NS0_6memory15LoadWithoutCastENSC_16StoreWithoutCastEEEviT_T0_T2_T3_T4_T5_
        .type           _ZN2at6native27unrolled_elementwise_kernelIZZZNS0_19signbit_kernel_cudaERNS_18TensorIteratorBaseEENKUlvE_clEvENKUlvE2_clEvEUllE_St5arrayIPcLm2EELi4E23TrivialOffsetCalculatorILi1EjESB_NS0_6memory15LoadWithoutCastENSC_16StoreWithoutCastEEEviT_T0_T2_T3_T4_T5_,@function
        .size           _ZN2at6native27unrolled_elementwise_kernelIZZZNS0_19signbit_kernel_cudaERNS_18TensorIteratorBaseEENKUlvE_clEvENKUlvE2_clEvEUllE_St5arrayIPcLm2EELi4E23TrivialOffsetCalculatorILi1EjESB_NS0_6memory15LoadWithoutCastENSC_16StoreWithoutCastEEEviT_T0_T2_T3_T4_T5_,(.L_x_23466 - _ZN2at6native27unrolled_elementwise_kernelIZZZNS0_19signbit_kernel_cudaERNS_18TensorIteratorBaseEENKUlvE_clEvENKUlvE2_clEvEUllE_St5arrayIPcLm2EELi4E23TrivialOffsetCalculatorILi1EjESB_NS0_6memory15LoadWithoutCastENSC_16StoreWithoutCastEEEviT_T0_T2_T3_T4_T5_)
        .other          _ZN2at6native27unrolled_elementwise_kernelIZZZNS0_19signbit_kernel_cudaERNS_18TensorIteratorBaseEENKUlvE_clEvENKUlvE2_clEvEUllE_St5arrayIPcLm2EELi4E23TrivialOffsetCalculatorILi1EjESB_NS0_6memory15LoadWithoutCastENSC_16StoreWithoutCastEEEviT_T0_T2_T3_T4_T5_,@"STO_CUDA_ENTRY STV_DEFAULT"
_ZN2at6native27unrolled_elementwise_kernelIZZZNS0_19signbit_kernel_cudaERNS_18TensorIteratorBaseEENKUlvE_clEvENKUlvE2_clEvEUllE_St5arrayIPcLm2EELi4E23TrivialOffsetCalculatorILi1EjESB_NS0_6memory15LoadWithoutCastENSC_16StoreWithoutCastEEEviT_T0_T2_T3_T4_T5_:
.text._ZN2at6native27unrolled_elementwise_kernelIZZZNS0_19signbit_kernel_cudaERNS_18TensorIteratorBaseEENKUlvE_clEvENKUlvE2_clEvEUllE_St5arrayIPcLm2EELi4E23TrivialOffsetCalculatorILi1EjESB_NS0_6memory15LoadWithoutCastENSC_16StoreWithoutCastEEEviT_T0_T2_T3_T4_T5_:
        /* <DEDUP_REMOVED lines=13> */
[----:B------:R-:W1:Y:S01]  /*00d0*/  @!P3 LDC.64 R6, c[0x0][0x220] ;  /* 0x00008800ff06bb82 */ /* 0x000e620000000a00 */
[----:B------:R-:W-:-:S05]  /*00e0*/  @!P3 VIADD R13, R13, 0x80 ;  /* 0x000000800d0db836 */ /* 0x000fca0000000000 */
[----:B------:R-:W-:Y:S01]  /*00f0*/  ISETP.GE.AND P2, PT, R13, R2, PT ;  /* 0x000000020d00720c */ /* 0x000fe20003f46270 */
[----:B0-----:R-:W-:-:S06]  /*0100*/  @!P1 IMAD.WIDE.U32 R4, R11, 0x8, R4 ;  /* 0x000000080b049825 */ /* 0x001fcc00078e0004 */
[----:B------:R-:W2:Y:S06]  /*0110*/  @!P1 LDG.E R5, desc[UR4][R4.64+0x4] ;  /* 0x0000040404059981 */ /* 0x000eac000c1e1900 */
[----:B------:R-:W0:Y:S01]  /*0120*/  @!P2 LDC.64 R8, c[0x0][0x220] ;  /* 0x00008800ff08ab82 */ /* 0x000e220000000a00 */
[----:B------:R-:W-:Y:S02]  /*0130*/  @!P2 IMAD R17, R0, 0x200, R13 ;  /* 0x000002000011a824 */ /* 0x000fe400078e020d */
[----:B------:R-:W-:Y:S02]  /*0140*/  @!P2 VIADD R13, R13, 0x80 ;  /* 0x000000800d0da836 */ /* 0x000fe40000000000 */
[----:B-1----:R-:W-:-:S03]  /*0150*/  @!P3 IMAD.WIDE.U32 R6, R15, 0x8, R6 ;  /* 0x000000080f06b825 */ /* 0x002fc600078e0006 */
[----:B------:R-:W-:Y:S01]  /*0160*/  ISETP.GE.AND P0, PT, R13, R2, PT ;  /* 0x000000020d00720c */ /* 0x000fe20003f06270 */
[----:B------:R-:W1:Y:S02]  /*0170*/  @!P1 LDC.64 R14, c[0x0][0x218] ;  /* 0x00008600ff0e9b82 */ /* 0x000e640000000a00 */
[----:B------:R3:W4:Y:S01]  /*0180*/  @!P3 LDG.E R6, desc[UR4][R6.64+0x4] ;  /* 0x000004040606b981 */ /* 0x000722000c1e1900 */
[----:B0-----:R-:W-:-:S09]  /*0190*/  @!P2 IMAD.WIDE.U32 R10, R17, 0x8, R8 ;  /* 0x00000008110aa825 */ /* 0x001fd200078e0008 */
[----:B------:R-:W0:Y:S01]  /*01a0*/  @!P0 LDC.64 R8, c[0x0][0x220] ;  /* 0x00008800ff088b82 */ /* 0x000e220000000a00 */
[----:B------:R-:W4:Y:S01]  /*01b0*/  @!P2 LDG.E R10, desc[UR4][R10.64+0x4] ;  /* 0x000004040a0aa981 */ /* 0x000f22000c1e1900 */
[----:B------:R-:W-:Y:S01]  /*01c0*/  @!P0 IMAD R13, R0, 0x200, R13 ;  /* 0x00000200000d8824 */ /* 0x000fe200078e020d */
[----:B---3--:R-:W-:-:S03]  /*01d0*/  PRMT R7, RZ, 0x7610, R7 ;  /* 0x00007610ff077816 */ /* 0x008fc60000000007 */
[----:B0-----:R-:W-:-:S04]  /*01e0*/  @!P0 IMAD.WIDE.U32 R8, R13, 0x8, R8 ;  /* 0x000000080d088825 */ /* 0x001fc800078e0008 */
[----:B------:R-:W-:Y:S01]  /*01f0*/  @!P1 IMAD R13, R0, 0x200, R3 ;  /* 0x00000200000d9824 */ /* 0x000fe200078e0203 */
[----:B------:R0:W5:Y:S04]  /*0200*/  @!P0 LDG.E R12, desc[UR4][R8.64+0x4] ;  /* 0x00000404080c8981 */ /* 0x000168000c1e1900 */
[----:B-1----:R-:W-:Y:S02]  /*0210*/  @!P1 IADD3 R4, P4, R13, R14, RZ ;  /* 0x0000000e0d049210 */ /* 0x002fe40007f9e0ff */
[----:B------:R-:W-:Y:S01]  /*0220*/  @!P1 IADD3 R3, R3, 0x80, RZ ;  /* 0x0000008003039810 */ /* 0x000fe20007ffe0ff */
[----:B------:R-:W-:Y:S01]  /*0230*/  BSSY B0, `(.L_x_3500) ;  /* 0x0000019000007945 */ /* 0x000fe20003800000 */
[----:B0-----:R-:W-:Y:S02]  /*0240*/  PRMT R9, RZ, 0x7610, R9 ;  /* 0x00007610ff097816 */ /* 0x001fe40000000009 */
[----:B------:R-:W-:-:S02]  /*0250*/  PRMT R8, RZ, 0x7610, R8 ;  /* 0x00007610ff087816 */ /* 0x000fc40000000008 */
[----:B--2---:R-:W-:Y:S01]  /*0260*/  @!P1 SHF.R.U32.HI R13, RZ, 0x1f, R5 ;  /* 0x0000001fff0d9819 */ /* 0x004fe20000011605 */
[----:B------:R-:W-:-:S03]  /*0270*/  @!P1 IMAD.X R5, RZ, RZ, R15, P4 ;  /* 0x000000ffff059224 */ /* 0x000fc600020e060f */
[----:B------:R-:W-:-:S05]  /*0280*/  @!P1 PRMT R7, R13, 0x7610, R7 ;  /* 0x000076100d079816 */ /* 0x000fca0000000007 */
[----:B------:R0:W-:Y:S01]  /*0290*/  @!P1 STG.E.U8 desc[UR4][R4.64], R7 ;  /* 0x0000000704009986 */ /* 0x0001e2000c101104 */
[----:B------:R-:W-:Y:S02]  /*02a0*/  ISETP.GE.AND P4, PT, R3, R2, PT ;  /* 0x000000020300720c */ /* 0x000fe40003f86270 */
[----:B----4-:R-:W-:-:S04]  /*02b0*/  @!P3 SHF.R.U32.HI R6, RZ, 0x1f, R6 ;  /* 0x0000001fff06b819 */ /* 0x010fc80000011606 */
[----:B------:R-:W-:Y:S02]  /*02c0*/  @!P3 PRMT R9, R6, 0x7610, R9 ;  /* 0x000076100609b816 */ /* 0x000fe40000000009 */
[----:B------:R-:W-:-:S04]  /*02d0*/  @!P2 SHF.R.U32.HI R10, RZ, 0x1f, R10 ;  /* 0x0000001fff0aa819 */ /* 0x000fc8000001160a */
        /* <DEDUP_REMOVED lines=14> */
.L_x_3501:
[----:B------:R-:W-:Y:S05]  /*03c0*/  BSYNC B0 ;  /* 0x0000000000007941 */ /* 0x000fea0003800000 */
.L_x_3500:
[----:B------:R-:W-:-:S13]  /*03d0*/  ISETP.GE.AND P1, PT, R3, R2, PT ;  /* 0x000000020300720c */ /* 0x000fda0003f26270 */
[----:B------:R-:W-:Y:S05]  /*03e0*/  @P1 EXIT ;  /* 0x000000000000194d */ /* 0x000fea0003800000 */
[----:B------:R-:W-:Y:S01]  /*03f0*/  IMAD R3, R0, 0x200, R3 ;  /* 0x0000020000037824 */ /* 0x000fe200078e0203 */
[----:B------:R-:W-:Y:S01]  /*0400*/  ULDC.64 UR6, c[0x0][0x218] ;  /* 0x0000860000067ab9 */ /* 0x000fe20000000a00 */
[----:B------:R-:W-:Y:S02]  /*0410*/  PRMT R0, RZ, 0x7610, R0 ;  /* 0x00007610ff007816 */ /* 0x000fe40000000000 */
[----:B-----5:R-:W-:Y:S02]  /*0420*/  @!P0 SHF.R.U32.HI R12, RZ, 0x1f, R12 ;  /* 0x0000001fff0c8819 */ /* 0x020fe4000001160c */
[----:B------:R-:W-:Y:S02]  /*0430*/  IADD3 R2, P1, R3, UR6, RZ ;  /* 0x0000000603027c10 */ /* 0x000fe4000ff3e0ff */
[----:B------:R-:W-:-:S03]  /*0440*/  @!P0 PRMT R0, R12, 0x7610, R0 ;  /* 0x000076100c008816 */ /* 0x000fc60000000000 */
[----:B------:R-:W-:-:S05]  /*0450*/  IMAD.X R3, RZ, RZ, UR7, P1 ;  /* 0x00000007ff037e24 */ /* 0x000fca00088e06ff */
[----:B------:R-:W-:Y:S01]  /*0460*/  STG.E.U8 desc[UR4][R2.64], R0 ;  /* 0x0000000002007986 */ /* 0x000fe2000c101104 */
[----:B------:R-:W-:Y:S05]  /*0470*/  EXIT ;  /* 0x000000000000794d */ /* 0x000fea0003800000 */
.L_x_3502:
        /* <DEDUP_REMOVED lines=16> */
.L_x_23466:


//--------------------- .text._ZN2at6native29vectorized_elementwise_kernelILi2EZZZNS0_19signbit_kernel_cudaERNS_18TensorIteratorBaseEENKUlvE_clEvENKUlvE2_clEvEUllE_St5arrayIPcLm2EEEEviT0_T1_ --------------------------
	.section	.text._ZN2at6native29vectorized_elementwise_kernelILi2EZZZNS0_19signbit_kernel_cudaERNS_18TensorIteratorBaseEENKUlvE_clEvENKUlvE2_clEvEUllE_St5arrayIPcLm2EEEEviT0_T1_,"ax",@progbits
	.align	128
        .global         _ZN2at6native29vectorized_elementwise_kernelILi2EZZZNS0_19signbit_kernel_cudaERNS_18TensorIteratorBaseEENKUlvE_clEvENKUlvE2_clEvEUllE_St5arrayIPcLm2EEEEviT0_T1_
        .type           _ZN2at6native29vectorized_elementwise_kernelILi2EZZZNS0_19signbit_kernel_cudaERNS_18TensorIteratorBaseEENKUlvE_clEvENKUlvE2_clEvEUllE_St5arrayIPcLm2EEEEviT0_T1_,@function
        .size           _ZN2at6native29vectorized_elementwise_kernelILi2EZZZNS0_19signbit_kernel_cudaERNS_18TensorIteratorBaseEENKUlvE_clEvENKUlvE2_clEvEUllE_St5arrayIPcLm2EEEEviT0_T1_,(.L_x_23467 - _ZN2at6native29vectorized_elementwise_kernelILi2EZZZNS0_19signbit_kernel_cudaERNS_18TensorIteratorBaseEENKUlvE_clEvENKUlvE2_clEvEUllE_St5arrayIPcLm2EEEEviT0_T1_)
        .other          _ZN2at6native29vectorized_elementwise_kernelILi2EZZZNS0_19signbit_kernel_cudaERNS_18TensorIteratorBaseEENKUlvE_clEvENKUlvE2_clEvEUllE_St5arrayIPcLm2EEEEviT0_T1_,@"STO_CUDA_ENTRY STV_DEFAULT"
_ZN2at6native29vectorized_elementwise_kernelILi2EZZZNS0_19signbit_kernel_cudaERNS_18TensorIteratorBaseEENKUlvE_clEvENKUlvE2_clEvEUllE_St5arrayIPcLm2EEEEviT0_T1_:
.text._ZN2at6native29vectorized_elementwise_kernelILi2EZZZNS0_19signbit_kernel_cudaERNS_18TensorIteratorBaseEENKUlvE_clEvENKUlvE2_clEvEUllE_St5arrayIPcLm2EEEEviT0_T1_:
        /* <DEDUP_REMOVED lines=37> */
.L_x_3503:
[----:B------:R-:W0:Y:S02]  /*0250*/  S2R R19, SR_TID.X ;  /* 0x0000000000137919 */ /* 0x000e240000002100 */
[----:B0-----:R-:W-:Y:S01]  /*0260*/  ISETP.GE.AND P0, PT, R19, R17, PT ;  /* 0x000000111300720c */ /* 0x001fe20003f06270 */
[----:B------:R-:W-:-:S12]  /*0270*/  IMAD.MOV.U32 R20, RZ, RZ, R19 ;  /* 0x000000ffff147224 */ /* 0x000fd800078e0013 */
[----:B------:R-:W-:-:S05]  /*0280*/  @!P0 VIADD R20, R19, 0x80 ;  /* 0x0000008013148836 */ /* 0x000fca0000000000 */
[----:B------:R-:W-:-:S13]  /*0290*/  ISETP.GE.AND P6, PT, R20, R17, PT ;  /* 0x000000111400720c */ /* 0x000fda0003fc6270 */
[----:B------:R-:W0:Y:S01]  /*02a0*/  @!P6 LDC.64 R2, c[0x0][0x220] ;  /* 0x00008800ff02eb82 */ /* 0x000e220000000a00 */
[----:B------:R-:W-:-:S04]  /*02b0*/  @!P6 IMAD.IADD R5, R16, 0x1, R20 ;  /* 0x000000011005e824 */ /* 0x000fc800078e0214 */
[----:B0-----:R-:W-:-:S03]  /*02c0*/  @!P6 IMAD.WIDE.U32 R2, R5, 0x8, R2 ;  /* 0x000000080502e825 */ /* 0x001fc600078e0002 */
[----:B------:R-:W0:Y:S02]  /*02d0*/  @!P0 LDC.64 R4, c[0x0][0x220] ;  /* 0x00008800ff048b82 */ /* 0x000e240000000a00 */
[----:B------:R1:W2:Y:S01]  /*02e0*/  @!P6 LDG.E R6, desc[UR4][R2.64+0x4] ;  /* 0x000004040206e981 */ /* 0x0002a2000c1e1900 */
[----:B------:R-:W-:Y:S01]  /*02f0*/  @!P6 VIADD R20, R20, 0x80 ;  /* 0x000000801414e836 */ /* 0x000fe20000000000 */
[----:B------:R-:W-:Y:S01]  /*0300*/  PRMT R0, RZ, 0x7610, R0 ;  /* 0x00007610ff007816 */ /* 0x000fe20000000000 */
[----:B------:R-:W-:-:S03]  /*0310*/  @!P0 IMAD.IADD R7, R16, 0x1, R19 ;  /* 0x0000000110078824 */ /* 0x000fc600078e0213 */
[----:B------:R-:W-:Y:S01]  /*0320*/  ISETP.GE.AND P1, PT, R20, R17, PT ;  /* 0x000000111400720c */ /* 0x000fe20003f26270 */
[----:B-1----:R-:W1:-:S12]  /*0330*/  @!P0 LDC.64 R2, c[0x0][0x218] ;  /* 0x00008600ff028b82 */ /* 0x002e580000000a00 */
        /* <DEDUP_REMOVED lines=10> */
[----:B------:R-:W-:-:S13]  /*03e0*/  ISETP.GE.AND P4, PT, R20, R17, PT ;  /* 0x000000111400720c */ /* 0x000fda0003f86270 */
[----:B------:R-:W-:Y:S02]  /*03f0*/  @!P4 IMAD.IADD R21, R16, 0x1, R20 ;  /* 0x000000011015c824 */ /* 0x000fe400078e0214 */
[----:B------:R-:W-:-:S05]  /*0400*/  @!P4 VIADD R20, R20, 0x80 ;  /* 0x000000801414c836 */ /* 0x000fca0000000000 */
[----:B------:R-:W-:-:S13]  /*0410*/  ISETP.GE.AND P5, PT, R20, R17, PT ;  /* 0x000000111400720c */ /* 0x000fda0003fa6270 */
[----:B------:R-:W-:Y:S01]  /*0420*/  @!P5 IMAD.IADD R23, R16, 0x1, R20 ;  /* 0x000000011017d824 */ /* 0x000fe200078e0214 */
[----:B------:R-:W5:Y:S01]  /*0430*/  @!P5 LDC.64 R8, c[0x0][0x220] ;  /* 0x00008800ff08db82 */ /* 0x000f620000000a00 */
[----:B------:R-:W-:Y:S02]  /*0440*/  @!P5 VIADD R20, R20, 0x80 ;  /* 0x000000801414d836 */ /* 0x000fe40000000000 */
[----:B----4-:R-:W-:-:S04]  /*0450*/  @!P2 IMAD.WIDE.U32 R12, R27, 0x8, R12 ;  /* 0x000000081b0ca825 */ /* 0x010fc800078e000c */
[----:B---3--:R-:W-:Y:S02]  /*0460*/  @!P1 IMAD.WIDE.U32 R14, R29, 0x8, R14 ;  /* 0x000000081d0e9825 */ /* 0x008fe400078e000e */
[----:B------:R-:W3:Y:S04]  /*0470*/  @!P2 LDG.E R12, desc[UR4][R12.64+0x4] ;  /* 0x000004040c0ca981 */ /* 0x000ee8000c1e1900 */
[----:B------:R-:W4:Y:S01]  /*0480*/  @!P1 LDG.E R14, desc[UR4][R14.64+0x4] ;  /* 0x000004040e0e9981 */ /* 0x000f22000c1e1900 */
[----:B-----5:R-:W-:-:S05]  /*0490*/  @!P5 IMAD.WIDE.U32 R8, R23, 0x8, R8 ;  /* 0x000000081708d825 */ /* 0x020fca00078e0008 */
[----:B------:R-:W5:Y:S01]  /*04a0*/  @!P5 LDG.E R22, desc[UR4][R8.64+0x4] ;  /* 0x000004040816d981 */ /* 0x000f62000c1e1900 */
[----:B--2---:R-:W-:-:S04]  /*04b0*/  @!P6 SHF.R.U32.HI R6, RZ, 0x1f, R6 ;  /* 0x0000001fff06e819 */ /* 0x004fc80000011606 */
[----:B------:R-:W-:Y:S02]  /*04c0*/  @!P6 PRMT R0, R6, 0x7610, R0 ;  /* 0x000076100600e816 */ /* 0x000fe40000000000 */
[C---:B-1----:R-:W-:Y:S01]  /*04d0*/  @!P0 IADD3 R2, P6, R7.reuse, R2, RZ ;  /* 0x0000000207028210 */ /* 0x042fe20007fde0ff */
[----:B0-----:R-:W-:Y:S02]  /*04e0*/  @!P0 IMAD.WIDE.U32 R6, R7, 0x8, R4 ;  /* 0x0000000807068825 */ /* 0x001fe400078e0004 */
[----:B------:R-:W0:Y:S02]  /*04f0*/  @!P3 LDC.64 R4, c[0x0][0x220] ;  /* 0x00008800ff04bb82 */ /* 0x000e240000000a00 */
[----:B------:R-:W-:Y:S01]  /*0500*/  @!P0 IMAD.X R3, RZ, RZ, R3, P6 ;  /* 0x000000ffff038224 */ /* 0x000fe200030e0603 */
[----:B------:R-:W-:Y:S01]  /*0510*/  ISETP.GE.AND P6, PT, R20, R17, PT ;  /* 0x000000111400720c */ /* 0x000fe20003fc6270 */
[----:B------:R1:W2:Y:S04]  /*0520*/  @!P0 LDG.E R18, desc[UR4][R6.64+0x4] ;  /* 0x0000040406128981 */ /* 0x0002a8000c1e1900 */
[----:B-1----:R-:W1:Y:S08]  /*0530*/  @!P4 LDC.64 R6, c[0x0][0x220] ;  /* 0x00008800ff06cb82 */ /* 0x002e700000000a00 */
[----:B------:R-:W1:Y:S01]  /*0540*/  @!P6 LDC.64 R10, c[0x0][0x220] ;  /* 0x00008800ff0aeb82 */ /* 0x000e620000000a00 */
[----:B------:R-:W-:-:S02]  /*0550*/  @!P6 IMAD.IADD R27, R16, 0x1, R20 ;  /* 0x00000001101be824 */ /* 0x000fc400078e0214 */
[----:B0-----:R-:W-:-:S05]  /*0560*/  @!P3 IMAD.WIDE.U32 R4, R25, 0x8, R4 ;  /* 0x000000081904b825 */ /* 0x001fca00078e0004 */
[----:B------:R-:W2:Y:S01]  /*0570*/  @!P3 LDG.E R20, desc[UR4][R4.64+0x4] ;  /* 0x000004040414b981 */ /* 0x000ea2000c1e1900 */
[----:B-1----:R-:W-:-:S05]  /*0580*/  @!P4 IMAD.WIDE.U32 R6, R21, 0x8, R6 ;  /* 0x000000081506c825 */ /* 0x002fca00078e0006 */
[----:B------:R0:W2:Y:S01]  /*0590*/  @!P4 LDG.E R21, desc[UR4][R6.64+0x4] ;  /* 0x000004040615c981 */ /* 0x0000a2000c1e1900 */
[----:B------:R-:W-:-:S06]  /*05a0*/  @!P6 IMAD.WIDE.U32 R10, R27, 0x8, R10 ;  /* 0x000000081b0ae825 */ /* 0x000fcc00078e000a */
[----:B------:R-:W2:Y:S01]  /*05b0*/  @!P6 LDG.E R10, desc[UR4][R10.64+0x4] ;  /* 0x000004040a0ae981 */ /* 0x000ea2000c1e1900 */
[----:B------:R-:W-:Y:S01]  /*05c0*/  PRMT R9, RZ, 0x7610, R9 ;  /* 0x00007610ff097816 */ /* 0x000fe20000000009 */
[----:B------:R-:W-:Y:S01]  /*05d0*/  @!P0 VIADD R19, R19, 0x80 ;  /* 0x0000008013138836 */ /* 0x000fe20000000000 */
[----:B0-----:R-:W-:Y:S01]  /*05e0*/  PRMT R7, RZ, 0x7610, R7 ;  /* 0x00007610ff077816 */ /* 0x001fe20000000007 */
[----:B------:R-:W-:Y:S01]  /*05f0*/  BSSY B0, `(.L_x_3504) ;  /* 0x0000047000007945 */ /* 0x000fe20003800000 */
[----:B------:R-:W-:-:S03]  /*0600*/  PRMT R5, RZ, 0x7610, R5 ;  /* 0x00007610ff057816 */ /* 0x000fc60000000005 */
[----:B------:R-:W-:Y:S01]  /*0610*/  BSSY B1, `(.L_x_3505) ;  /* 0x000003d000017945 */ /* 0x000fe20003800000 */
[----:B------:R-:W-:Y:S02]  /*0620*/  PRMT R8, RZ, 0x7610, R8 ;  /* 0x00007610ff087816 */ /* 0x000fe40000000008 */
[----:B------:R-:W-:Y:S02]  /*0630*/  PRMT R6, RZ, 0x7610, R6 ;  /* 0x00007610ff067816 */ /* 0x000fe40000000006 */
[----:B------:R-:W-:Y:S02]  /*0640*/  PRMT R4, RZ, 0x7610, R4 ;  /* 0x00007610ff047816 */ /* 0x000fe40000000004 */
[----:B---3--:R-:W-:Y:S02]  /*0650*/  @!P2 SHF.R.U32.HI R12, RZ, 0x1f, R12 ;  /* 0x0000001fff0ca819 */ /* 0x008fe4000001160c */
[----:B----4-:R-:W-:Y:S02]  /*0660*/  @!P1 SHF.R.U32.HI R14, RZ, 0x1f, R14 ;  /* 0x0000001fff0e9819 */ /* 0x010fe4000001160e */
[----:B------:R-:W-:-:S02]  /*0670*/  @!P2 PRMT R5, R12, 0x7610, R5 ;  /* 0x000076100c05a816 */ /* 0x000fc40000000005 */
[----:B------:R-:W-:Y:S02]  /*0680*/  @!P1 PRMT R7, R14, 0x7610, R7 ;  /* 0x000076100e079816 */ /* 0x000fe40000000007 */
[----:B-----5:R-:W-:-:S04]  /*0690*/  @!P5 SHF.R.U32.HI R22, RZ, 0x1f, R22 ;  /* 0x0000001fff16d819 */ /* 0x020fc80000011616 */
[----:B------:R-:W-:Y:S02]  /*06a0*/  @!P5 PRMT R4, R22, 0x7610, R4 ;  /* 0x000076101604d816 */ /* 0x000fe40000000004 */
[----:B--2---:R-:W-:-:S04]  /*06b0*/  @!P0 SHF.R.U32.HI R18, RZ, 0x1f, R18 ;  /* 0x0000001fff128819 */ /* 0x004fc80000011612 */
[----:B------:R-:W-:-:S05]  /*06c0*/  @!P0 PRMT R9, R18, 0x7610, R9 ;  /* 0x0000761012098816 */ /* 0x000fca0000000009 */
[----:B------:R0:W-:Y:S01]  /*06d0*/  @!P0 STG.E.U8 desc[UR4][R2.64], R9 ;  /* 0x0000000902008986 */ /* 0x0001e2000c101104 */
[----:B------:R-:W-:Y:S02]  /*06e0*/  ISETP.GE.AND P0, PT, R19, R17, PT ;  /* 0x000000111300720c */ /* 0x000fe40003f06270 */
[----:B0-----:R-:W-:Y:S02]  /*06f0*/  PRMT R3, RZ, 0x7610, R3 ;  /* 0x00007610ff037816 */ /* 0x001fe40000000003 */
[----:B------:R-:W-:-:S04]  /*0700*/  @!P3 SHF.R.U32.HI R20, RZ, 0x1f, R20 ;  /* 0x0000001fff14b819 */ /* 0x000fc80000011614 */
[----:B------:R-:W-:Y:S02]  /*0710*/  @!P3 PRMT R8, R20, 0x7610, R8 ;  /* 0x000076101408b816 */ /* 0x000fe40000000008 */
[----:B------:R-:W-:-:S04]  /*0720*/  @!P4 SHF.R.U32.HI R21, RZ, 0x1f, R21 ;  /* 0x0000001fff15c819 */ /* 0x000fc80000011615 */
        /* <DEDUP_REMOVED lines=18> */
.L_x_3506:
        /* <DEDUP_REMOVED lines=8> */
.L_x_3507:
        /* <DEDUP_REMOVED lines=8> */
.L_x_3508:
        /* <DEDUP_REMOVED lines=9> */
.L_x_3509:
[----:B------:R-:W-:Y:S05]  /*09e0*/  BSYNC B1 ;  /* 0x0000000000017941 */ /* 0x000fea0003800000 */
.L_x_3505:
[----:B------:R-:W-:-:S13]  /*09f0*/  ISETP.GE.AND P0, PT, R19, R17, PT ;  /* 0x000000111300720c */ /* 0x000fda0003f06270 */
[----:B--2---:R-:W2:Y:S01]  /*0a00*/  @!P0 LDC.64 R8, c[0x0][0x218] ;  /* 0x00008600ff088b82 */ /* 0x004ea20000000a00 */
[----:B0-----:R-:W-:Y:S02]  /*0a10*/  @!P0 IMAD.IADD R7, R16, 0x1, R19 ;  /* 0x0000000110078824 */ /* 0x001fe400078e0213 */
[----:B------:R-:W-:-:S03]  /*0a20*/  @!P0 VIADD R19, R19, 0x80 ;  /* 0x0000008013138836 */ /* 0x000fc60000000000 */
[----:B--2---:R-:W-:-:S05]  /*0a30*/  @!P0 IADD3 R6, P1, R7, R8, RZ ;  /* 0x0000000807068210 */ /* 0x004fca0007f3e0ff */
[----:B------:R-:W-:-:S05]  /*0a40*/  @!P0 IMAD.X R7, RZ, RZ, R9, P1 ;  /* 0x000000ffff078224 */ /* 0x000fca00008e0609 */
[----:B------:R2:W-:Y:S03]  /*0a50*/  @!P0 STG.E.U8 desc[UR4][R6.64], R4 ;  /* 0x0000000406008986 */ /* 0x0005e6000c101104 */
.L_x_3510:
[----:B------:R-:W-:Y:S05]  /*0a60*/  BSYNC B0 ;  /* 0x0000000000007941 */ /* 0x000fea0003800000 */
.L_x_3504:
        /* <DEDUP_REMOVED lines=9> */
.L_x_3511:
        /* <DEDUP_REMOVED lines=16> */
.L_x_23467:


//--------------------- .text._ZN2at6native29vectorized_elementwise_kernelILi4EZZZNS0_19signbit_kernel_cudaERNS_18TensorIteratorBaseEENKUlvE_clEvENKUlvE2_clEvEUllE_St5arrayIPcLm2EEEEviT0_T1_ --------------------------
	.section	.text._ZN2at6native29vectorized_elementwise_kernelILi4EZZZNS0_19signbit_kernel_cudaERNS_18TensorIteratorBaseEENKUlvE_clEvENKUlvE2_clEvEUllE_St5arrayIPcLm2EEEEviT0_T1_,"ax",@progbits
	.align	128
        .global         _ZN2at6native29vectorized_elementwise_kernelILi4EZZZNS0_19signbit_kernel_cudaERNS_18TensorIteratorBaseEENKUlvE_clEvENKUlvE2_clEvEUllE_St5arrayIPcLm2EEEEviT0_T1_
        .type           _ZN2at6native29vectorized_elementwise_kernelILi4EZZZNS0_19signbit_kernel_cudaERNS_18TensorIteratorBaseEENKUlvE_clEvENKUlvE2_clEvEUllE_St5arrayIPcLm2EEEEviT0_T1_,@function
        .size           _ZN2at6native29vectorized_elementwise_kernelILi4EZZZNS0_19signbit_kernel_cudaERNS_18TensorIteratorBaseEENKUlvE_clEvENKUlvE2_clEvEUllE_St5arrayIPcLm2EEEEviT0_T1_,(.L_x_23468 - _ZN2at6native29vectorized_elementwise_kernelILi4EZZZNS0_19signbit_kernel_cudaERNS_18TensorIteratorBaseEENKUlvE_clEvENKUlvE2_clEvEUllE_St5arrayIPcLm2EEEEviT0_T1_)
        .other          _ZN2at6native29vectorized_elementwise_kernelILi4EZZZNS0_19signbit_kernel_cudaERNS_18TensorIteratorBaseEENKUlvE_clEvENKUlvE2_clEvEUllE_St5arrayIPcLm2EEEEviT0_T1_,@"STO_CUDA_ENTRY STV_DEFAULT"
_ZN2at6native29vectorized_elementwise_kernelILi4EZZZNS0_19signbit_kernel_cudaERNS_18TensorIteratorBaseEENKUlvE_clEvENKUlvE2_clEvEUllE_St5arrayIPcLm2EEEEviT0_T1_:
.text._ZN2at6native29vectorized_elementwise_kernelILi4EZZZNS0_19signbit_kernel_cudaERNS_18TensorIteratorBaseEENKUlvE_clEvENKUlvE2_clEvEUllE_St5arrayIPcLm2EEEEviT0_T1_:
        /* <DEDUP_REMOVED lines=16> */
[----:B------:R0:W5:Y:S01]  /*0100*/  LDG.E.128 R20, desc[UR4][R2.64+0x1010] ;  /* 0x0010100402147981 */ /* 0x000162000c1e1d00 */
[----:B------:R-:W-:-:S02]  /*0110*/  IADD3 R16, P0, R16, UR6, RZ ;  /* 0x0000000610107c10 */ /* 0x000fc4000ff1e0ff */
[----:B--2---:R-:W-:Y:S02]  /*0120*/  SHF.R.U32.HI R17, RZ, 0x1f, R5 ;  /* 0x0000001fff117819 */ /* 0x004fe40000011605 */
[----:B------:R-:W-:Y:S02]  /*0130*/  SHF.R.U32.HI R4, RZ, 0x1f, R7 ;  /* 0x0000001fff047819 */ /* 0x000fe40000011607 */
[----:B---3--:R-:W-:Y:S02]  /*0140*/  SHF.R.U32.HI R8, RZ, 0x1f, R9 ;  /* 0x0000001fff087819 */ /* 0x008fe40000011609 */
[----:B------:R-:W-:Y:S02]  /*0150*/  SHF.R.U32.HI R5, RZ, 0x1f, R11 ;  /* 0x0000001fff057819 */ /* 0x000fe4000001160b */
[----:B------:R-:W-:Y:S01]  /*0160*/  PRMT R4, R4, 0x7604, R17 ;  /* 0x0000760404047816 */ /* 0x000fe20000000011 */
[----:B------:R-:W-:Y:S01]  /*0170*/  IMAD.X R17, RZ, RZ, UR7, P0 ;  /* 0x00000007ff117e24 */ /* 0x000fe200080e06ff */
[----:B----4-:R-:W-:-:S02]  /*0180*/  SHF.R.U32.HI R13, RZ, 0x1f, R13 ;  /* 0x0000001fff0d7819 */ /* 0x010fc4000001160d */
[----:B------:R-:W-:Y:S01]  /*0190*/  PRMT R5, R5, 0x7604, R8 ;  /* 0x0000760405057816 */ /* 0x000fe20000000008 */
[----:B0-----:R-:W-:Y:S01]  /*01a0*/  IMAD.WIDE R2, R0, 0x4, R16 ;  /* 0x0000000400027825 */ /* 0x001fe200078e0210 */
[----:B-----5:R-:W-:Y:S02]  /*01b0*/  SHF.R.U32.HI R6, RZ, 0x1f, R21 ;  /* 0x0000001fff067819 */ /* 0x020fe40000011615 */
[----:B------:R-:W-:Y:S02]  /*01c0*/  SHF.R.U32.HI R15, RZ, 0x1f, R15 ;  /* 0x0000001fff0f7819 */ /* 0x000fe4000001160f */
[----:B------:R-:W-:Y:S02]  /*01d0*/  PRMT R4, R13, 0x7054, R4 ;  /* 0x000070540d047816 */ /* 0x000fe40000000004 */
[----:B------:R-:W-:Y:S02]  /*01e0*/  SHF.R.U32.HI R7, RZ, 0x1f, R23 ;  /* 0x0000001fff077819 */ /* 0x000fe40000011617 */
[----:B------:R-:W-:-:S02]  /*01f0*/  PRMT R6, R6, 0x7054, R5 ;  /* 0x0000705406067816 */ /* 0x000fc40000000005 */
[----:B------:R-:W-:Y:S02]  /*0200*/  PRMT R5, R15, 0x654, R4 ;  /* 0x000006540f057816 */ /* 0x000fe40000000004 */
[----:B------:R-:W-:-:S03]  /*0210*/  PRMT R7, R7, 0x654, R6 ;  /* 0x0000065407077816 */ /* 0x000fc60000000006 */
[----:B------:R-:W-:Y:S04]  /*0220*/  STG.E desc[UR4][R2.64], R5 ;  /* 0x0000000502007986 */ /* 0x000fe8000c101904 */
[----:B------:R-:W-:Y:S01]  /*0230*/  STG.E desc[UR4][R2.64+0x200], R7 ;  /* 0x0002000702007986 */ /* 0x000fe2000c101904 */
[----:B------:R-:W-:Y:S05]  /*0240*/  EXIT ;  /* 0x000000000000794d */ /* 0x000fea0003800000 */
.L_x_3512:
        /* <DEDUP_REMOVED lines=96> */
.L_x_3515:
        /* <DEDUP_REMOVED lines=8> */
.L_x_3516:
        /* <DEDUP_REMOVED lines=8> */
.L_x_3517:
        /* <DEDUP_REMOVED lines=9> */
.L_x_3518:
[----:B------:R-:W-:Y:S05]  /*09e0*/  BSYNC B1 ;  /* 0x0000000000017941 */ /* 0x000fea0003800000 */
.L_x_3514:
[----:B------:R-:W-:-:S13]  /*09f0*/  ISETP.GE.AND P0, PT, R19, R17, PT ;  /* 0x000000111300720c */ /* 0x000fda0003f06270 */
[----:B--2---:R-:W2:Y:S01]  /*0a00*/  @!P0 LDC.64 R8, c[0x0][0x218] ;  /* 0x00008600ff088b82 */ /* 0x004ea20000000a00 */
[----:B0-----:R-:W-:Y:S02]  /*0a10*/  @!P0 IMAD.IADD R7, R16, 0x1, R19 ;  /* 0x0000000110078824 */ /* 0x001fe400078e0213 */
[----:B------:R-:W-:-:S03]  /*0a20*/  @!P0 VIADD R19, R19, 0x80 ;  /* 0x0000008013138836 */ /* 0x000fc60000000000 */
[----:B--2---:R-:W-:-:S05]  /*0a30*/  @!P0 IADD3 R6, P1, R7, R8, RZ ;  /* 0x0000000807068210 */ /* 0x004fca0007f3e0ff */
[----:B------:R-:W-:-:S05]  /*0a40*/  @!P0 IMAD.X R7, RZ, RZ, R9, P1 ;  /* 0x000000ffff078224 */ /* 0x000fca00008e0609 */
[----:B------:R2:W-:Y:S03]  /*0a50*/  @!P0 STG.E.U8 desc[UR4][R6.64], R4 ;  /* 0x0000000406008986 */ /* 0x0005e6000c101104 */
.L_x_3519:
[----:B------:R-:W-:Y:S05]  /*0a60*/  BSYNC B0 ;  /* 0x0000000000007941 */ /* 0x000fea0003800000 */
.L_x_3513:
        /* <DEDUP_REMOVED lines=9> */
.L_x_3520:
        /* <DEDUP_REMOVED lines=16> */
.L_x_23468:


//--------------------- .text._ZN2at6native29vectorized_elementwise_kernelILi8EZZZNS0_19signbit_kernel_cudaERNS_18TensorIteratorBaseEENKUlvE_clEvENKUlvE2_clEvEUllE_St5arrayIPcLm2EEEEviT0_T1_ --------------------------
	.section	.text._ZN2at6native29vectorized_elementwise_kernelILi8EZZZNS0_19signbit_kernel_cudaERNS_18TensorIteratorBaseEENKUlvE_clEvENKUlvE2_clEvEUllE_St5arrayIPcLm2EEEEviT0_T1_,"ax",@progbits
	.align	128
        .global         _ZN2at6native29vectorized_elementwise_kernelILi8EZZZNS0_19signbit_kernel_cudaERNS_18TensorIteratorBaseEENKUlvE_clEvENKUlvE2_clEvEUllE_St5arrayIPcLm2EEEEviT0_T1_
        .type           _ZN2at6native29vectorized_elementwise_kernelILi8EZZZNS0_19signbit_kernel_cudaERNS_18TensorIteratorBaseEENKUlvE_clEvENKUlvE2_clEvEUllE_St5arrayIPcLm2EEEEviT0_T1_,@function
        .size           _ZN2at6native29vectorized_elementwise_kernelILi8EZZZNS0_19signbit_kernel_cudaERNS_18TensorIteratorBaseEENKUlvE_clEvENKUlvE2_clEvEUllE_St5arrayIPcLm2EEEEviT0_T1_,(.L_x_23469 - _ZN2at6native29vectorized_elementwise_kernelILi8EZZZNS0_19signbit_kernel_cudaERNS_18TensorIteratorBaseEENKUlvE_clEvENKUlvE2_clEvEUllE_St5arrayIPcLm2EEEEviT0_T1_)
        .other          _ZN2at6native29vectorized_elementwise_kernelILi8EZZZNS0_19signbit_kernel_cudaERNS_18TensorIteratorBaseEENKUlvE_clEvENKUlvE2_clEvEUllE_St5arrayIPcLm2EEEEviT0_T1_,@"STO_CUDA_ENTRY STV_DEFAULT"
_ZN2at6native29vectorized_elementwise_kernelILi8EZZZNS0_19signbit_kernel_cudaERNS_18TensorIteratorBaseEENKUlvE_clEvENKUlvE2_clEvEUllE_St5arrayIPcLm2EEEEviT0_T1_:
.text._ZN2at6native29vectorized_elementwise_kernelILi8EZZZNS0_19signbit_kernel_cudaERNS_18TensorIteratorBaseEENKUlvE_clEvENKUlvE2_clEvEUllE_St5arrayIPcLm2EEEEviT0_T1_:
        /* <DEDUP_REMOVED lines=17> */
[----:B--2---:R-:W-:-:S02]  /*0110*/  SHF.R.U32.HI R3, RZ, 0x1f, R19 ;  /* 0x0000001fff037819 */ /* 0x004fc40000011613 */
[----:B------:R-:W-:Y:S02]  /*0120*/  SHF.R.U32.HI R16, RZ, 0x1f, R17 ;  /* 0x0000001fff107819 */ /* 0x000fe40000011611 */
[----:B---3--:R-:W-:Y:S01]  /*0130*/  SHF.R.U32.HI R14, RZ, 0x1f, R15 ;  /* 0x0000001fff0e7819 */ /* 0x008fe2000001160f */
[----:B------:R-:W-:Y:S01]  /*0140*/  IMAD.SHL.U32 R3, R3, 0x100, RZ ;  /* 0x0000010003037824 */ /* 0x000fe200078e00ff */
[----:B------:R-:W-:Y:S02]  /*0150*/  SHF.R.U32.HI R17, RZ, 0x1f, R13 ;  /* 0x0000001fff117819 */ /* 0x000fe4000001160d */
[----:B----4-:R-:W-:Y:S02]  /*0160*/  SHF.R.U32.HI R6, RZ, 0x1f, R7 ;  /* 0x0000001fff067819 */ /* 0x010fe40000011607 */
[----:B------:R-:W-:Y:S01]  /*0170*/  IADD3 R4, P0, R0, UR6, RZ ;  /* 0x0000000600047c10 */ /* 0x000fe2000ff1e0ff */
[----:B------:R-:W-:Y:S01]  /*0180*/  IMAD.SHL.U32 R0, R14, 0x100, RZ ;  /* 0x000001000e007824 */ /* 0x000fe200078e00ff */
[----:B-----5:R-:W-:Y:S01]  /*0190*/  SHF.R.U32.HI R7, RZ, 0x1f, R11 ;  /* 0x0000001fff077819 */ /* 0x020fe2000001160b */
[----:B------:R-:W-:Y:S01]  /*01a0*/  IMAD.SHL.U32 R6, R6, 0x100, RZ ;  /* 0x0000010006067824 */ /* 0x000fe200078e00ff */
[----:B------:R-:W-:Y:S01]  /*01b0*/  SHF.R.U32.HI R13, RZ, 0x1f, R5 ;  /* 0x0000001fff0d7819 */ /* 0x000fe20000011605 */
[----:B------:R-:W-:Y:S01]  /*01c0*/  IMAD.X R5, RZ, RZ, UR7, P0 ;  /* 0x00000007ff057e24 */ /* 0x000fe200080e06ff */
[----:B------:R-:W-:Y:S01]  /*01d0*/  SHF.R.U32.HI R8, RZ, 0x1f, R9 ;  /* 0x0000001fff087819 */ /* 0x000fe20000011609 */
[----:B------:R-:W-:Y:S01]  /*01e0*/  IMAD.SHL.U32 R7, R7, 0x100, RZ ;  /* 0x0000010007077824 */ /* 0x000fe200078e00ff */
[----:B------:R-:W-:Y:S01]  /*01f0*/  LOP3.LUT R3, R16, R3, RZ, 0xfc, !PT ;  /* 0x0000000310037212 */ /* 0x000fe200078efcff */
[----:B------:R-:W-:Y:S01]  /*0200*/  IMAD.WIDE R4, R2, 0x8, R4 ;  /* 0x0000000802047825 */ /* 0x000fe200078e0204 */
[----:B------:R-:W-:-:S02]  /*0210*/  LOP3.LUT R0, R17, R0, RZ, 0xfc, !PT ;  /* 0x0000000011007212 */ /* 0x000fc400078efcff */
[----:B------:R-:W-:Y:S02]  /*0220*/  LOP3.LUT R6, R13, R6, RZ, 0xfc, !PT ;  /* 0x000000060d067212 */ /* 0x000fe400078efcff */
[----:B------:R-:W-:Y:S02]  /*0230*/  LOP3.LUT R7, R8, R7, RZ, 0xfc, !PT ;  /* 0x0000000708077212 */ /* 0x000fe400078efcff */
[----:B------:R-:W-:Y:S02]  /*0240*/  PRMT R2, R3, 0x5410, R0 ;  /* 0x0000541003027816 */ /* 0x000fe40000000000 */
[----:B------:R-:W-:-:S05]  /*0250*/  PRMT R3, R6, 0x5410, R7 ;  /* 0x0000541006037816 */ /* 0x000fca0000000007 */
[----:B------:R-:W-:Y:S01]  /*0260*/  STG.E.64 desc[UR4][R4.64], R2 ;  /* 0x0000000204007986 */ /* 0x000fe2000c101b04 */
[----:B------:R-:W-:Y:S05]  /*0270*/  EXIT ;  /* 0x000000000000794d */ /* 0x000fea0003800000 */
.L_x_3521:
        /* <DEDUP_REMOVED lines=96> */
.L_x_3524:
        /* <DEDUP_REMOVED lines=8> */
.L_x_3525:
        /* <DEDUP_REMOVED lines=8> */
.L_x_3526:
        /* <DEDUP_REMOVED lines=9> */
.L_x_3527:
[----:B------:R-:W-:Y:S05]  /*0a10*/  BSYNC B1 ;  /* 0x0000000000017941 */ /* 0x000fea0003800000 */
.L_x_3523:
[----:B------:R-:W-:-:S13]  /*0a20*/  ISETP.GE.AND P0, PT, R19, R17, PT ;  /* 0x000000111300720c */ /* 0x000fda0003f06270 */
[----:B--2---:R-:W2:Y:S01]  /*0a30*/  @!P0 LDC.64 R8, c[0x0][0x218] ;  /* 0x00008600ff088b82 */ /* 0x004ea20000000a00 */
[----:B0-----:R-:W-:Y:S02]  /*0a40*/  @!P0 IMAD.IADD R7, R0, 0x1, R19 ;  /* 0x0000000100078824 */ /* 0x001fe400078e0213 */
[----:B------:R-:W-:-:S03]  /*0a50*/  @!P0 VIADD R19, R19, 0x80 ;  /* 0x0000008013138836 */ /* 0x000fc60000000000 */
[----:B--2---:R-:W-:-:S05]  /*0a60*/  @!P0 IADD3 R6, P1, R7, R8, RZ ;  /* 0x0000000807068210 */ /* 0x004fca0007f3e0ff */
[----:B------:R-:W-:-:S05]  /*0a70*/  @!P0 IMAD.X R7, RZ, RZ, R9, P1 ;  /* 0x000000ffff078224 */ /* 0x000fca00008e0609 */
[----:B------:R2:W-:Y:S03]  /*0a80*/  @!P0 STG.E.U8 desc[UR4][R6.64], R4 ;  /* 0x0000000406008986 */ /* 0x0005e6000c101104 */
.L_x_3528:
[----:B------:R-:W-:Y:S05]  /*0a90*/  BSYNC B0 ;  /* 0x0000000000007941 */ /* 0x000fea0003800000 */
.L_x_3522:
[----:B------:R-:W-:Y:S05]  /*0aa0*/  WARPSYNC.ALL ;  /* 0x0000000000007948 */ /* 0x000fea0003800000 */
[----:B------:R-:W-:-:S13]  /*0ab0*/  ISETP.GE.AND P0, PT, R19, R17, PT ;  /* 0x000000111300720c */ /* 0x000fda0003f06270 */
[----:B------:R-:W-:Y:S05]  /*0ac0*/  @P0 EXIT ;  /* 0x000000000000094d */ /* 0x000fea0003800000 */
[----:B------:R-:W-:Y:S01]  /*0ad0*/  IMAD.IADD R0, R0, 0x1, R19 ;  /* 0x0000000100007824 */ /* 0x000fe200078e0213 */
[----:B------:R-:W-:-:S04]  /*0ae0*/  ULDC.64 UR6, c[0x0][0x218] ;  /* 0x0000860000067ab9 */ /* 0x000fc80000000a00 */
[----:B--2---:R-:W-:-:S05]  /*0af0*/  IADD3 R4, P0, R0, UR6, RZ ;  /* 0x0000000600047c10 */ /* 0x004fca000ff1e0ff */
[----:B-1----:R-:W-:-:S05]  /*0b00*/  IMAD.X R5, RZ, RZ, UR7, P0 ;  /* 0x00000007ff057e24 */ /* 0x002fca00080e06ff */
[----:B------:R-:W-:Y:S01]  /*0b10*/  STG.E.U8 desc[UR4][R4.64], R3 ;  /* 0x0000000304007986 */ /* 0x000fe2000c101104 */
[----:B------:R-:W-:Y:S05]  /*0b20*/  EXIT ;  /* 0x000000000000794d */ /* 0x000fea0003800000 */
.L_x_3529:
        /* <DEDUP_REMOVED lines=13> */
.L_x_23469:


//--------------------- .text._ZN2at6native18elementwise_kernelILi128ELi4EZNS0_15gpu_kernel_implIZZZNS0_19signbit_kernel_cudaERNS_18TensorIteratorBaseEENKUlvE_clEvENKUlvE1_clEvEUliE_EEvS4_RKT_EUliE_EEviT1_ --------------------------
	.section	.text._ZN2at6native18elementwise_kernelILi128ELi4EZNS0_15gpu_kernel_implIZZZNS0_19signbit_kernel_cudaERNS_18TensorIteratorBaseEENKUlvE_clEvENKUlvE1_clEvEUliE_EEvS4_RKT_EUliE_EEviT1_,"ax",@progbits
	.align	128
        .global         _ZN2at6native18elementwise_kernelILi128ELi4EZNS0_15gpu_kernel_implIZZZNS0_19signbit_kernel_cudaERNS_18TensorIteratorBaseEENKUlvE_clEvENKUlvE1_clEvEUliE_EEvS4_RKT_EUliE_EEviT1_
        .type           _ZN2at6native18elementwise_kernelILi128ELi4EZNS0_15gpu_kernel_implIZZZNS0_19signbit_kernel_cudaERNS_18TensorIteratorBaseEENKUlvE_clEvENKUlvE1_clEvEUliE_EEvS4_RKT_EUliE_EEviT1_,@function
        .size           _ZN2at6native18elementwise_kernelILi128ELi4EZNS0_15gpu_kernel_implIZZZNS0_19signbit_kernel_cudaERNS_18TensorIteratorBaseEENKUlvE_clEvENKUlvE1_clEvEUliE_EEvS4_RKT_EUliE_EEviT1_,(.L_x_23470 - _ZN2at6native18elementwise_kernelILi128ELi4EZNS0_15gpu_kernel_implIZZZNS0_19signbit_kernel_cudaERNS_18TensorIteratorBaseEENKUlvE_clEvENKUlvE1_clEvEUliE_EEvS4_RKT_EUliE_EEviT1_)
        .other          _ZN2at6native18elementwise_kernelILi128ELi4EZNS0_15gpu_kernel_implIZZZNS0_19signbit_kernel_cudaERNS_18TensorIteratorBaseEENKUlvE_clEvENKUlvE1_clEvEUliE_EEvS4_RKT_EUliE_EEviT1_,@"STO_CUDA_ENTRY STV_DEFAULT"
_ZN2at6native18elementwise_kernelILi128ELi4EZNS0_15gpu_kernel_implIZZZNS0_19signbit_kernel_cudaERNS_18TensorIteratorBaseEENKUlvE_clEvENKUlvE1_clEvEUliE_EEvS4_RKT_EUliE_EEviT1_:
.text._ZN2at6native18elementwise_kernelILi128ELi4EZNS0_15gpu_kernel_implIZZZNS0_19signbit_kernel_cudaERNS_18TensorIteratorBaseEENKUlvE_clEvENKUlvE1_clEvEUliE_EEvS4_RKT_EUliE_EEviT1_:
        /* <DEDUP_REMOVED lines=313> */
.L_x_3532:
        /* <DEDUP_REMOVED lines=20> */
.L_x_3536:
[----:B------:R0:W5:Y:S01]  /*14d0*/  LDG.E.U8 R19, desc[UR36][R2.64] ;  /* 0x0000002402137981 */ /* 0x000162000c1e1100 */
[----:B------:R-:W-:Y:S05]  /*14e0*/  BRA `(.L_x_3538) ;  /* 0x0000000c00347947 */ /* 0x000fea0003800000 */
.L_x_3535:
        /* <DEDUP_REMOVED lines=8> */
.L_x_3540:
[----:B------:R0:W5:Y:S01]  /*1570*/  LDG.E R19, desc[UR36][R2.64] ;  /* 0x0000002402137981 */ /* 0x000162000c1e1900 */
[----:B------:R-:W-:Y:S05]  /*1580*/  BRA `(.L_x_3538) ;  /* 0x0000000c000c7947 */ /* 0x000fea0003800000 */
.L_x_3539:
[----:B------:R0:W5:Y:S01]  /*1590*/  LDG.E.S16 R19, desc[UR36][R2.64] ;  /* 0x0000002402137981 */ /* 0x000162000c1e1700 */
[----:B------:R-:W-:Y:S05]  /*15a0*/  BRA `(.L_x_3538) ;  /* 0x0000000c00047947 */ /* 0x000fea0003800000 */
.L_x_3534:
        /* <DEDUP_REMOVED lines=9> */
.L_x_3542:
[----:B------:R-:W2:Y:S02]  /*1640*/  LDG.E.U16 R2, desc[UR36][R2.64] ;  /* 0x0000002402027981 */ /* 0x000ea4000c1e1500 */
[----:B--2---:R-:W-:-:S06]  /*1650*/  HADD2.F32 R19, -RZ, R2.H0_H0 ;  /* 0x20000002ff137230 */ /* 0x004fcc0000004100 */
[----:B------:R-:W0:Y:S01]  /*1660*/  F2I.FTZ.TRUNC.NTZ R19, R19 ;  /* 0x0000001300137305 */ /* 0x000e22000021f100 */
[----:B------:R-:W-:Y:S05]  /*1670*/  BRA `(.L_x_3538) ;  /* 0x0000000800d07947 */ /* 0x000fea0003800000 */
.L_x_3541:
        /* <DEDUP_REMOVED lines=9> */
.L_x_3544:
[----:B------:R-:W2:Y:S02]  /*1710*/  LDG.E.U16 R2, desc[UR36][R2.64] ;  /* 0x0000002402027981 */ /* 0x000ea4000c1e1500 */
[----:B--2---:R-:W-:-:S06]  /*1720*/  HADD2.F32 R19, -RZ, R2.H0_H0 ;  /* 0x20000002ff137230 */ /* 0x004fcc0000004100 */
[----:B------:R-:W0:Y:S01]  /*1730*/  F2I.FTZ.TRUNC.NTZ R19, R19 ;  /* 0x0000001300137305 */ /* 0x000e22000021f100 */
[----:B------:R-:W-:Y:S05]  /*1740*/  BRA `(.L_x_3538) ;  /* 0x00000008009c7947 */ /* 0x000fea0003800000 */
.L_x_3543:
[----:B------:R-:W2:Y:S02]  /*1750*/  LDG.E.64 R2, desc[UR36][R2.64] ;  /* 0x0000002402027981 */ /* 0x000ea4000c1e1b00 */
[----:B--2---:R0:W1:Y:S01]  /*1760*/  F2I.F64.TRUNC R19, R2 ;  /* 0x0000000200137311 */ /* 0x004062000030d100 */
[----:B------:R-:W-:Y:S05]  /*1770*/  BRA `(.L_x_3538) ;  /* 0x0000000800907947 */ /* 0x000fea0003800000 */
.L_x_3533:
        /* <DEDUP_REMOVED lines=12> */
.L_x_3547:
[----:B------:R-:W2:Y:S02]  /*1840*/  LDG.E.64 R2, desc[UR36][R2.64] ;  /* 0x0000002402027981 */ /* 0x000ea4000c1e1b00 */
[----:B--2---:R0:W1:Y:S01]  /*1850*/  F2I.F64.TRUNC R19, R2 ;  /* 0x0000000200137311 */ /* 0x004062000030d100 */
[----:B------:R-:W-:Y:S05]  /*1860*/  BRA `(.L_x_3538) ;  /* 0x0000000800547947 */ /* 0x000fea0003800000 */
.L_x_3546:
        /* <DEDUP_REMOVED lines=25> */
[----:B------:R0:W1:Y:S01]  /*1a00*/  F2I.FTZ.TRUNC.NTZ R19, R5 ;  /* 0x0000000500137305 */ /* 0x000062000021f100 */
[----:B------:R-:W-:Y:S05]  /*1a10*/  BRA `(.L_x_3538) ;  /* 0x0000000400e87947 */ /* 0x000fea0003800000 */
.L_x_3549:
        /* <DEDUP_REMOVED lines=12> */
[----:B------:R0:W1:Y:S01]  /*1ae0*/  F2I.FTZ.TRUNC.NTZ R19, R4 ;  /* 0x0000000400137305 */ /* 0x000062000021f100 */
[----:B------:R-:W-:Y:S05]  /*1af0*/  BRA `(.L_x_3538) ;  /* 0x0000000400b07947 */ /* 0x000fea0003800000 */
.L_x_3548:
[----:B------:R-:W2:Y:S02]  /*1b00*/  LDG.E.U16 R19, desc[UR36][R2.64] ;  /* 0x0000002402137981 */ /* 0x000ea4000c1e1500 */
[----:B--2---:R-:W-:-:S06]  /*1b10*/  IMAD.U32 R19, R19, 0x10000, RZ ;  /* 0x0001000013137824 */ /* 0x004fcc00078e00ff */
[----:B------:R-:W0:Y:S01]  /*1b20*/  F2I.FTZ.TRUNC.NTZ R19, R19 ;  /* 0x0000001300137305 */ /* 0x000e22000021f100 */
[----:B------:R-:W-:Y:S05]  /*1b30*/  BRA `(.L_x_3538) ;  /* 0x0000000400a07947 */ /* 0x000fea0003800000 */
.L_x_3545:
        /* <DEDUP_REMOVED lines=10> */
.L_x_3552:
        /* <DEDUP_REMOVED lines=21> */
.L_x_3556:
[----:B------:R-:W-:Y:S05]  /*1d30*/  BSYNC B1 ;  /* 0x0000000000017941 */ /* 0x000fea0003800000 */
.L_x_3555:
[----:B------:R-:W-:Y:S01]  /*1d40*/  IMAD.SHL.U32 R2, R2, 0x100000, RZ ;  /* 0x0010000002027824 */ /* 0x000fe200078e00ff */
[----:B------:R-:W-:-:S04]  /*1d50*/  LEA R0, R0, 0x3b800000, 0x17 ;  /* 0x3b80000000007811 */ /* 0x000fc800078eb8ff */
[----:B------:R-:W-:-:S07]  /*1d60*/  LOP3.LUT R19, R0, R2, R19, 0xfe, !PT ;  /* 0x0000000200137212 */ /* 0x000fce00078efe13 */
.L_x_3554:
[----:B------:R-:W-:Y:S05]  /*1d70*/  BSYNC B0 ;  /* 0x0000000000007941 */ /* 0x000fea0003800000 */
.L_x_3553:
[----:B------:R-:W1:Y:S01]  /*1d80*/  F2I.FTZ.TRUNC.NTZ R19, R19 ;  /* 0x0000001300137305 */ /* 0x000e62000021f100 */
[----:B------:R-:W-:Y:S05]  /*1d90*/  BRA `(.L_x_3538) ;  /* 0x0000000400087947 */ /* 0x000fea0003800000 */
.L_x_3551:
        /* <DEDUP_REMOVED lines=21> */
.L_x_3560:
[----:B------:R-:W-:Y:S05]  /*1ef0*/  BSYNC B1 ;  /* 0x0000000000017941 */ /* 0x000fea0003800000 */
.L_x_3559:
[----:B------:R-:W-:Y:S01]  /*1f00*/  IMAD.SHL.U32 R2, R2, 0x200000, RZ ;  /* 0x0020000002027824 */ /* 0x000fe200078e00ff */
[----:B------:R-:W-:-:S04]  /*1f10*/  LEA R0, R0, 0x37800000, 0x17 ;  /* 0x3780000000007811 */ /* 0x000fc800078eb8ff */
[----:B------:R-:W-:-:S07]  /*1f20*/  LOP3.LUT R19, R0, R2, R19, 0xfe, !PT ;  /* 0x0000000200137212 */ /* 0x000fce00078efe13 */
.L_x_3558:
[----:B------:R-:W-:Y:S05]  /*1f30*/  BSYNC B0 ;  /* 0x0000000000007941 */ /* 0x000fea0003800000 */
.L_x_3557:
[----:B------:R-:W2:Y:S01]  /*1f40*/  F2I.FTZ.TRUNC.NTZ R19, R19 ;  /* 0x0000001300137305 */ /* 0x000ea2000021f100 */
[----:B------:R-:W-:Y:S05]  /*1f50*/  BRA `(.L_x_3538) ;  /* 0x0000000000987947 */ /* 0x000fea0003800000 */
.L_x_3550:
        /* <DEDUP_REMOVED lines=14> */
.L_x_3564:
[----:B------:R-:W-:Y:S05]  /*2040*/  BSYNC B0 ;  /* 0x0000000000007941 */ /* 0x000fea0003800000 */
.L_x_3563:
[----:B------:R-:W4:Y:S01]  /*2050*/  F2I.FTZ.TRUNC.NTZ R19, R19 ;  /* 0x0000001300137305 */ /* 0x000f22000021f100 */
[----:B------:R-:W-:Y:S05]  /*2060*/  BRA `(.L_x_3538) ;  /* 0x0000000000547947 */ /* 0x000fea0003800000 */
.L_x_3537:
        /* <DEDUP_REMOVED lines=13> */
[----:B------:R-:W-:Y:S02]  /*2140*/  IMAD.MOV.U32 R13, RZ, RZ, RZ ;  /* 0x000000ffff0d7224 */ /* 0x000fe400078e00ff */
[----:B------:R-:W-:-:S07]  /*2150*/  IMAD.MOV.U32 R19, RZ, RZ, RZ ;  /* 0x000000ffff137224 */ /* 0x000fce00078e00ff */
[----:B------:R-:W-:-:S07]  /*2160*/  LEPC R20, `(.L_x_3565) ;  /* 0x000000001014794e */ /* 0x000fce0000000000 */
[----:B0-----:R-:W-:Y:S05]  /*2170*/  CALL.ABS.NOINC R2 ;  /* 0x0000000002007343 */ /* 0x001fea0003c00000 */
.L_x_3565:
[----:B------:R-:W-:Y:S05]  /*2180*/  BRA `(.L_x_3538) ;  /* 0x00000000000c7947 */ /* 0x000fea0003800000 */
.L_x_3562:
[----:B------:R0:W5:Y:S01]  /*2190*/  LDG.E R19, desc[UR36][R2.64] ;  /* 0x0000002402137981 */ /* 0x000162000c1e1900 */
[----:B------:R-:W-:Y:S05]  /*21a0*/  BRA `(.L_x_3538) ;  /* 0x0000000000047947 */ /* 0x000fea0003800000 */
.L_x_3561:
[----:B------:R3:W5:Y:S02]  /*21b0*/  LDG.E R19, desc[UR36][R2.64] ;  /* 0x0000002402137981 */ /* 0x000764000c1e1900 */
.L_x_3538:
[----:B0--3--:R-:W0:Y:S01]  /*21c0*/  LDC.U8 R3, c[0x0][0x421] ;  /* 0x00010840ff037b82 */ /* 0x009e220000000000 */
[----:B-12-45:R-:W-:Y:S02]  /*21d0*/  SHF.R.U32.HI R2, RZ, 0x1f, R19 ;  /* 0x0000001fff027819 */ /* 0x036fe40000011613 */
        /* <DEDUP_REMOVED lines=13> */
.L_x_3569:
[----:B------:R3:W-:Y:S01]  /*22b0*/  STG.E.U8 desc[UR36][R16.64], R2 ;  /* 0x0000000210007986 */ /* 0x0007e2000c101124 */
[----:B------:R-:W-:Y:S05]  /*22c0*/  BRA `(.L_x_3571) ;  /* 0x0000000c00487947 */ /* 0x000fea0003800000 */
.L_x_3568:
        /* <DEDUP_REMOVED lines=9> */
.L_x_3573:
[----:B------:R1:W-:Y:S01]  /*2360*/  STG.E desc[UR36][R16.64], R2 ;  /* 0x0000000210007986 */ /* 0x0003e2000c101924 */
[----:B------:R-:W-:Y:S05]  /*2370*/  BRA `(.L_x_3571) ;  /* 0x0000000c001c7947 */ /* 0x000fea0003800000 */
.L_x_3572:
[----:B------:R2:W-:Y:S01]  /*2380*/  STG.E.U16 desc[UR36][R16.64], R2 ;  /* 0x0000000210007986 */ /* 0x0005e2000c101524 */
[----:B------:R-:W-:Y:S05]  /*2390*/  BRA `(.L_x_3571) ;  /* 0x0000000c00147947 */ /* 0x000fea0003800000 */
.L_x_3567:
        /* <DEDUP_REMOVED lines=9> */
.L_x_3575:
[----:B------:R-:W0:Y:S02]  /*2430*/  I2F.S16 R0, R2 ;  /* 0x0000000200007306 */ /* 0x000e240000101400 */
[----:B0-----:R-:W-:-:S05]  /*2440*/  F2FP.F16.F32.PACK_AB R0, RZ, R0 ;  /* 0x00000000ff00723e */ /* 0x001fca00000000ff */
[----:B------:R0:W-:Y:S01]  /*2450*/  STG.E.U16 desc[UR36][R16.64], R0 ;  /* 0x0000000010007986 */ /* 0x0001e2000c101524 */
[----:B------:R-:W-:Y:S05]  /*2460*/  BRA `(.L_x_3571) ;  /* 0x0000000800e07947 */ /* 0x000fea0003800000 */
.L_x_3574:
        /* <DEDUP_REMOVED lines=10> */
.L_x_3577:
[----:B------:R-:W0:Y:S02]  /*2510*/  I2F.S16 R2, R2 ;  /* 0x0000000200027306 */ /* 0x000e240000101400 */
[----:B0-----:R-:W-:-:S04]  /*2520*/  F2FP.F16.F32.PACK_AB R3, RZ, R2 ;  /* 0x00000002ff03723e */ /* 0x001fc800000000ff */
[----:B------:R-:W-:-:S05]  /*2530*/  PRMT R3, R3, 0x5410, RZ ;  /* 0x0000541003037816 */ /* 0x000fca00000000ff */
[----:B------:R0:W-:Y:S01]  /*2540*/  STG.E desc[UR36][R16.64], R3 ;  /* 0x0000000310007986 */ /* 0x0001e2000c101924 */
[----:B------:R-:W-:Y:S05]  /*2550*/  BRA `(.L_x_3571) ;  /* 0x0000000800a47947 */ /* 0x000fea0003800000 */
.L_x_3576:
[----:B------:R-:W0:Y:S02]  /*2560*/  I2F.F64.S16 R2, R2 ;  /* 0x0000000200027312 */ /* 0x000e240000101c00 */
[----:B0-----:R0:W-:Y:S01]  /*2570*/  STG.E.64 desc[UR36][R16.64], R2 ;  /* 0x0000000210007986 */ /* 0x0011e2000c101b24 */
[----:B------:R-:W-:Y:S05]  /*2580*/  BRA `(.L_x_3571) ;  /* 0x0000000800987947 */ /* 0x000fea0003800000 */
.L_x_3566:
        /* <DEDUP_REMOVED lines=10> */
.L_x_3580:
[----:B------:R-:W0:Y:S01]  /*2630*/  I2F.F64.S16 R4, R2 ;  /* 0x0000000200047312 */ /* 0x000e220000101c00 */
[----:B------:R-:W-:-:S05]  /*2640*/  CS2R R6, SRZ ;  /* 0x0000000000067805 */ /* 0x000fca000001ff00 */
[----:B0-----:R0:W-:Y:S01]  /*2650*/  STG.E.128 desc[UR36][R16.64], R4 ;  /* 0x0000000410007986 */ /* 0x0011e2000c101d24 */
[----:B------:R-:W-:Y:S05]  /*2660*/  BRA `(.L_x_3571) ;  /* 0x0000000800607947 */ /* 0x000fea0003800000 */
.L_x_3579:
        /* <DEDUP_REMOVED lines=21> */
.L_x_3584:
[----:B------:R-:W-:Y:S05]  /*27c0*/  BSYNC B0 ;  /* 0x0000000000007941 */ /* 0x000fea0003800000 */
.L_x_3583:
[----:B------:R-:W-:-:S05]  /*27d0*/  LOP3.LUT R3, R0, R3, RZ, 0xfc, !PT ;  /* 0x0000000300037212 */ /* 0x000fca00078efcff */
[----:B------:R0:W-:Y:S01]  /*27e0*/  STG.E.U8 desc[UR36][R16.64], R3 ;  /* 0x0000000310007986 */ /* 0x0001e2000c101124 */
[----:B------:R-:W-:Y:S05]  /*27f0*/  BRA `(.L_x_3571) ;  /* 0x0000000400fc7947 */ /* 0x000fea0003800000 */
.L_x_3582:
        /* <DEDUP_REMOVED lines=13> */
.L_x_3586:
[----:B------:R-:W-:Y:S01]  /*28d0*/  IMAD.MOV.U32 R0, RZ, RZ, 0x7f ;  /* 0x0000007fff007424 */ /* 0x000fe200078e00ff */
[----:B------:R-:W-:-:S04]  /*28e0*/  ISETP.GT.U32.AND P0, PT, R3, 0x7f800000, PT ;  /* 0x7f8000000300780c */ /* 0x000fc80003f04070 */
[----:B------:R-:W-:-:S09]  /*28f0*/  SEL R0, R0, 0x7c, P0 ;  /* 0x0000007c00007807 */ /* 0x000fd20000000000 */
.L_x_3587:
[----:B------:R-:W-:Y:S05]  /*2900*/  BSYNC B0 ;  /* 0x0000000000007941 */ /* 0x000fea0003800000 */
.L_x_3585:
[----:B------:R-:W-:-:S04]  /*2910*/  LOP3.LUT R2, R5, 0x80000000, RZ, 0xc0, !PT ;  /* 0x8000000005027812 */ /* 0x000fc800078ec0ff */
[----:B------:R-:W-:-:S04]  /*2920*/  SHF.R.U32.HI R3, RZ, 0x18, R2 ;  /* 0x00000018ff037819 */ /* 0x000fc80000011602 */
[----:B------:R-:W-:-:S05]  /*2930*/  LOP3.LUT R3, R0, R3, RZ, 0xfc, !PT ;  /* 0x0000000300037212 */ /* 0x000fca00078efcff */
[----:B------:R0:W-:Y:S01]  /*2940*/  STG.E.U8 desc[UR36][R16.64], R3 ;  /* 0x0000000310007986 */ /* 0x0001e2000c101124 */
[----:B------:R-:W-:Y:S05]  /*2950*/  BRA `(.L_x_3571) ;  /* 0x0000000400a47947 */ /* 0x000fea0003800000 */
.L_x_3581:
[----:B------:R-:W0:Y:S02]  /*2960*/  I2F.S16 R0, R2 ;  /* 0x0000000200007306 */ /* 0x000e240000101400 */
[----:B0-----:R-:W-:-:S05]  /*2970*/  F2FP.BF16.F32.PACK_AB R0, RZ, R0 ;  /* 0x00000000ff00723e */ /* 0x001fca00000010ff */
[----:B------:R0:W-:Y:S01]  /*2980*/  STG.E.U16 desc[UR36][R16.64], R0 ;  /* 0x0000000010007986 */ /* 0x0001e2000c101524 */
[----:B------:R-:W-:Y:S05]  /*2990*/  BRA `(.L_x_3571) ;  /* 0x0000000400947947 */ /* 0x000fea0003800000 */
.L_x_3578:
        /* <DEDUP_REMOVED lines=10> */
.L_x_3590:
        /* <DEDUP_REMOVED lines=17> */
.L_x_3593:
[----:B------:R-:W-:-:S04]  /*2b50*/  LOP3.LUT R2, R5, 0x80000000, RZ, 0xc0, !PT ;  /* 0x8000000005027812 */ /* 0x000fc800078ec0ff */
[----:B------:R-:W-:-:S04]  /*2b60*/  SHF.R.U32.HI R3, RZ, 0x18, R2 ;  /* 0x00000018ff037819 */ /* 0x000fc80000011602 */
[----:B------:R-:W-:-:S04]  /*2b70*/  LOP3.LUT R0, R0, R3, RZ, 0xfc, !PT ;  /* 0x0000000300007212 */ /* 0x000fc800078efcff */
[----:B------:R-:W-:-:S07]  /*2b80*/  PRMT R8, R0, 0x7610, R8 ;  /* 0x0000761000087816 */ /* 0x000fce0000000008 */
.L_x_3592:
[----:B------:R-:W-:Y:S05]  /*2b90*/  BSYNC B0 ;  /* 0x0000000000007941 */ /* 0x000fea0003800000 */
.L_x_3591:
[----:B------:R0:W-:Y:S01]  /*2ba0*/  STG.E.U8 desc[UR36][R16.64], R8 ;  /* 0x0000000810007986 */ /* 0x0001e2000c101124 */
[----:B------:R-:W-:Y:S05]  /*2bb0*/  BRA `(.L_x_3571) ;  /* 0x00000004000c7947 */ /* 0x000fea0003800000 */
.L_x_3589:
        /* <DEDUP_REMOVED lines=17> */
.L_x_3596:
[----:B------:R-:W-:-:S04]  /*2cd0*/  LOP3.LUT R2, R5, 0x80000000, RZ, 0xc0, !PT ;  /* 0x8000000005027812 */ /* 0x000fc800078ec0ff */
[----:B------:R-:W-:-:S04]  /*2ce0*/  SHF.R.U32.HI R3, RZ, 0x18, R2 ;  /* 0x00000018ff037819 */ /* 0x000fc80000011602 */
[----:B------:R-:W-:-:S04]  /*2cf0*/  LOP3.LUT R0, R0, R3, RZ, 0xfc, !PT ;  /* 0x0000000300007212 */ /* 0x000fc800078efcff */
[----:B------:R-:W-:-:S07]  /*2d00*/  PRMT R8, R0, 0x7610, R8 ;  /* 0x0000761000087816 */ /* 0x000fce0000000008 */
.L_x_3595:
[----:B------:R-:W-:Y:S05]  /*2d10*/  BSYNC B0 ;  /* 0x0000000000007941 */ /* 0x000fea0003800000 */
.L_x_3594:
[----:B------:R0:W-:Y:S01]  /*2d20*/  STG.E.U8 desc[UR36][R16.64], R8 ;  /* 0x0000000810007986 */ /* 0x0001e2000c101124 */
[----:B------:R-:W-:Y:S05]  /*2d30*/  BRA `(.L_x_3571) ;  /* 0x0000000000ac7947 */ /* 0x000fea0003800000 */
.L_x_3588:
        /* <DEDUP_REMOVED lines=22> */
.L_x_3570:
        /* <DEDUP_REMOVED lines=16> */
.L_x_3599:
[----:B------:R-:W-:Y:S05]  /*2fa0*/  BRA `(.L_x_3571) ;  /* 0x0000000000107947 */ /* 0x000fea0003800000 */
.L_x_3598:
[----:B------:R-:W-:-:S05]  /*2fb0*/  IMAD.MOV.U32 R3, RZ, RZ, RZ ;  /* 0x000000ffff037224 */ /* 0x000fca00078e00ff */
[----:B------:R0:W-:Y:S01]  /*2fc0*/  STG.E.64 desc[UR36][R16.64], R2 ;  /* 0x0000000210007986 */ /* 0x0001e2000c101b24 */
[----:B------:R-:W-:Y:S05]  /*2fd0*/  BRA `(.L_x_3571) ;  /* 0x0000000000047947 */ /* 0x000fea0003800000 */
.L_x_3597:
[----:B------:R0:W-:Y:S02]  /*2fe0*/  STG.E desc[UR36][R16.64], R2 ;  /* 0x0000000210007986 */ /* 0x0001e4000c101924 */
.L_x_3571:
[----:B------:R-:W-:-:S04]  /*2ff0*/  IMAD R18, R23, 0x200, R18 ;  /* 0x0000020017127824 */ /* 0x000fc800078e0212 */
[----:B------:R-:W-:-:S07]  /*3000*/  VIADD R19, R18, 0x80 ;  /* 0x0000008012137836 */ /* 0x000fce0000000000 */
.L_x_3531:
[----:B------:R-:W-:Y:S05]  /*3010*/  BSYNC B6 ;  /* 0x0000000000067941 */ /* 0x000fea0003800000 */
.L_x_3530:
        /* <DEDUP_REMOVED lines=307> */
.L_x_3602:
        /* <DEDUP_REMOVED lines=20> */
.L_x_3606:
[----:B------:R0:W5:Y:S01]  /*4490*/  LDG.E.U8 R18, desc[UR36][R2.64] ;  /* 0x0000002402127981 */ /* 0x000162000c1e1100 */
[----:B------:R-:W-:Y:S05]  /*44a0*/  BRA `(.L_x_3608) ;  /* 0x0000000c00347947 */ /* 0x000fea0003800000 */
.L_x_3605:
        /* <DEDUP_REMOVED lines=8> */
.L_x_3610:
[----:B------:R0:W5:Y:S01]  /*4530*/  LDG.E R18, desc[UR36][R2.64] ;  /* 0x0000002402127981 */ /* 0x000162000c1e1900 */
[----:B------:R-:W-:Y:S05]  /*4540*/  BRA `(.L_x_3608) ;  /* 0x0000000c000c7947 */ /* 0x000fea0003800000 */
.L_x_3609:
[----:B------:R0:W5:Y:S01]  /*4550*/  LDG.E.S16 R18, desc[UR36][R2.64] ;  /* 0x0000002402127981 */ /* 0x000162000c1e1700 */
[----:B------:R-:W-:Y:S05]  /*4560*/  BRA `(.L_x_3608) ;  /* 0x0000000c00047947 */ /* 0x000fea0003800000 */
.L_x_3604:
        /* <DEDUP_REMOVED lines=9> */
.L_x_3612:
[----:B------:R-:W2:Y:S02]  /*4600*/  LDG.E.U16 R2, desc[UR36][R2.64] ;  /* 0x0000002402027981 */ /* 0x000ea4000c1e1500 */
[----:B--2---:R-:W-:-:S06]  /*4610*/  HADD2.F32 R18, -RZ, R2.H0_H0 ;  /* 0x20000002ff127230 */ /* 0x004fcc0000004100 */
[----:B------:R-:W0:Y:S01]  /*4620*/  F2I.FTZ.TRUNC.NTZ R18, R18 ;  /* 0x0000001200127305 */ /* 0x000e22000021f100 */
[----:B------:R-:W-:Y:S05]  /*4630*/  BRA `(.L_x_3608) ;  /* 0x0000000800d07947 */ /* 0x000fea0003800000 */
.L_x_3611:
        /* <DEDUP_REMOVED lines=9> */
.L_x_3614:
[----:B------:R-:W2:Y:S02]  /*46d0*/  LDG.E.U16 R2, desc[UR36][R2.64] ;  /* 0x0000002402027981 */ /* 0x000ea4000c1e1500 */
[----:B--2---:R-:W-:-:S06]  /*46e0*/  HADD2.F32 R18, -RZ, R2.H0_H0 ;  /* 0x20000002ff127230 */ /* 0x004fcc0000004100 */
[----:B------:R-:W0:Y:S01]  /*46f0*/  F2I.FTZ.TRUNC.NTZ R18, R18 ;  /* 0x0000001200127305 */ /* 0x000e22000021f100 */
[----:B------:R-:W-:Y:S05]  /*4700*/  BRA `(.L_x_3608) ;  /* 0x00000008009c7947 */ /* 0x000fea0003800000 */
.L_x_3613:
[----:B------:R-:W2:Y:S02]  /*4710*/  LDG.E.64 R2, desc[UR36][R2.64] ;  /* 0x0000002402027981 */ /* 0x000ea4000c1e1b00 */
[----:B--2---:R0:W1:Y:S01]  /*4720*/  F2I.F64.TRUNC R18, R2 ;  /* 0x0000000200127311 */ /* 0x004062000030d100 */
[----:B------:R-:W-:Y:S05]  /*4730*/  BRA `(.L_x_3608) ;  /* 0x0000000800907947 */ /* 0x000fea0003800000 */
.L_x_3603:
        /* <DEDUP_REMOVED lines=12> */
.L_x_3617:
[----:B------:R-:W2:Y:S02]  /*4800*/  LDG.E.64 R2, desc[UR36][R2.64] ;  /* 0x0000002402027981 */ /* 0x000ea4000c1e1b00 */
[----:B--2---:R0:W1:Y:S01]  /*4810*/  F2I.F64.TRUNC R18, R2 ;  /* 0x0000000200127311 */ /* 0x004062000030d100 */
[----:B------:R-:W-:Y:S05]  /*4820*/  BRA `(.L_x_3608) ;  /* 0x0000000800547947 */ /* 0x000fea0003800000 */
.L_x_3616:
        /* <DEDUP_REMOVED lines=27> */
.L_x_3619:
        /* <DEDUP_REMOVED lines=14> */
.L_x_3618:
[----:B------:R-:W2:Y:S02]  /*4ac0*/  LDG.E.U16 R18, desc[UR36][R2.64] ;  /* 0x0000002402127981 */ /* 0x000ea4000c1e1500 */
[----:B--2---:R-:W-:-:S06]  /*4ad0*/  IMAD.U32 R18, R18, 0x10000, RZ ;  /* 0x0001000012127824 */ /* 0x004fcc00078e00ff */
[----:B------:R-:W0:Y:S01]  /*4ae0*/  F2I.FTZ.TRUNC.NTZ R18, R18 ;  /* 0x0000001200127305 */ /* 0x000e22000021f100 */
[----:B------:R-:W-:Y:S05]  /*4af0*/  BRA `(.L_x_3608) ;  /* 0x0000000400a07947 */ /* 0x000fea0003800000 */
.L_x_3615:
        /* <DEDUP_REMOVED lines=10> */
.L_x_3622:
        /* <DEDUP_REMOVED lines=21> */
.L_x_3626:
[----:B------:R-:W-:Y:S05]  /*4cf0*/  BSYNC B1 ;  /* 0x0000000000017941 */ /* 0x000fea0003800000 */
.L_x_3625:
[----:B------:R-:W-:Y:S01]  /*4d00*/  IMAD.SHL.U32 R2, R2, 0x100000, RZ ;  /* 0x0010000002027824 */ /* 0x000fe200078e00ff */
[----:B------:R-:W-:-:S04]  /*4d10*/  LEA R3, R0, 0x3b800000, 0x17 ;  /* 0x3b80000000037811 */ /* 0x000fc800078eb8ff */
[----:B------:R-:W-:-:S07]  /*4d20*/  LOP3.LUT R18, R3, R2, R18, 0xfe, !PT ;  /* 0x0000000203127212 */ /* 0x000fce00078efe12 */
.L_x_3624:
[----:B------:R-:W-:Y:S05]  /*4d30*/  BSYNC B0 ;  /* 0x0000000000007941 */ /* 0x000fea0003800000 */
.L_x_3623:
[----:B------:R-:W1:Y:S01]  /*4d40*/  F2I.FTZ.TRUNC.NTZ R18, R18 ;  /* 0x0000001200127305 */ /* 0x000e62000021f100 */
[----:B------:R-:W-:Y:S05]  /*4d50*/  BRA `(.L_x_3608) ;  /* 0x0000000400087947 */ /* 0x000fea0003800000 */
.L_x_3621:
        /* <DEDUP_REMOVED lines=21> */
.L_x_3630:
[----:B------:R-:W-:Y:S05]  /*4eb0*/  BSYNC B1 ;  /* 0x0000000000017941 */ /* 0x000fea0003800000 */
.L_x_3629:
[----:B------:R-:W-:Y:S01]  /*4ec0*/  IMAD.SHL.U32 R2, R2, 0x200000, RZ ;  /* 0x0020000002027824 */ /* 0x000fe200078e00ff */
[----:B------:R-:W-:-:S04]  /*4ed0*/  LEA R3, R0, 0x37800000, 0x17 ;  /* 0x3780000000037811 */ /* 0x000fc800078eb8ff */
[----:B------:R-:W-:-:S07]  /*4ee0*/  LOP3.LUT R18, R3, R2, R18, 0xfe, !PT ;  /* 0x0000000203127212 */ /* 0x000fce00078efe12 */
.L_x_3628:
[----:B------:R-:W-:Y:S05]  /*4ef0*/  BSYNC B0 ;  /* 0x0000000000007941 */ /* 0x000fea0003800000 */
.L_x_3627:
[----:B------:R-:W2:Y:S01]  /*4f00*/  F2I.FTZ.TRUNC.NTZ R18, R18 ;  /* 0x0000001200127305 */ /* 0x000ea2000021f100 */
[----:B------:R-:W-:Y:S05]  /*4f10*/  BRA `(.L_x_3608) ;  /* 0x0000000000987947 */ /* 0x000fea0003800000 */
.L_x_3620:
        /* <DEDUP_REMOVED lines=14> */
.L_x_3634:
[----:B------:R-:W-:Y:S05]  /*5000*/  BSYNC B0 ;  /* 0x0000000000007941 */ /* 0x000fea0003800000 */
.L_x_3633:
[----:B------:R-:W0:Y:S01]  /*5010*/  F2I.FTZ.TRUNC.NTZ R18, R18 ;  /* 0x0000001200127305 */ /* 0x000e22000021f100 */
[----:B------:R-:W-:Y:S05]  /*5020*/  BRA `(.L_x_3608) ;  /* 0x0000000000547947 */ /* 0x000fea0003800000 */
.L_x_3607:
        /* <DEDUP_REMOVED lines=17> */
.L_x_3635:
[----:B------:R-:W-:Y:S05]  /*5140*/  BRA `(.L_x_3608) ;  /* 0x00000000000c7947 */ /* 0x000fea0003800000 */
.L_x_3632:
[----:B------:R4:W5:Y:S01]  /*5150*/  LDG.E R18, desc[UR36][R2.64] ;  /* 0x0000002402127981 */ /* 0x000962000c1e1900 */
[----:B------:R-:W-:Y:S05]  /*5160*/  BRA `(.L_x_3608) ;  /* 0x0000000000047947 */ /* 0x000fea0003800000 */
.L_x_3631:
[----:B------:R3:W5:Y:S02]  /*5170*/  LDG.E R18, desc[UR36][R2.64] ;  /* 0x0000002402127981 */ /* 0x000764000c1e1900 */
.L_x_3608:
[----:B0--34-:R-:W0:Y:S01]  /*5180*/  LDC.U8 R3, c[0x0][0x421] ;  /* 0x00010840ff037b82 */ /* 0x019e220000000000 */
[----:B-12--5:R-:W-:Y:S02]  /*5190*/  SHF.R.U32.HI R2, RZ, 0x1f, R18 ;  /* 0x0000001fff027819 */ /* 0x026fe40000011612 */
        /* <DEDUP_REMOVED lines=13> */
.L_x_3639:
[----:B------:R0:W-:Y:S01]  /*5270*/  STG.E.U8 desc[UR36][R16.64], R2 ;  /* 0x0000000210007986 */ /* 0x0001e2000c101124 */
[----:B------:R-:W-:Y:S05]  /*5280*/  BRA `(.L_x_3641) ;  /* 0x0000000c00487947 */ /* 0x000fea0003800000 */
.L_x_3638:
        /* <DEDUP_REMOVED lines=9> */
.L_x_3643:
[----:B------:R0:W-:Y:S01]  /*5320*/  STG.E desc[UR36][R16.64], R2 ;  /* 0x0000000210007986 */ /* 0x0001e2000c101924 */
[----:B------:R-:W-:Y:S05]  /*5330*/  BRA `(.L_x_3641) ;  /* 0x0000000c001c7947 */ /* 0x000fea0003800000 */
.L_x_3642:
[----:B------:R0:W-:Y:S01]  /*5340*/  STG.E.U16 desc[UR36][R16.64], R2 ;  /* 0x0000000210007986 */ /* 0x0001e2000c101524 */
[----:B------:R-:W-:Y:S05]  /*5350*/  BRA `(.L_x_3641) ;  /* 0x0000000c00147947 */ /* 0x000fea0003800000 */
.L_x_3637:
        /* <DEDUP_REMOVED lines=9> */
.L_x_3645:
[----:B------:R-:W0:Y:S02]  /*53f0*/  I2F.S16 R0, R2 ;  /* 0x0000000200007306 */ /* 0x000e240000101400 */
[----:B0-----:R-:W-:-:S05]  /*5400*/  F2FP.F16.F32.PACK_AB R0, RZ, R0 ;  /* 0x00000000ff00723e */ /* 0x001fca00000000ff */
[----:B------:R0:W-:Y:S01]  /*5410*/  STG.E.U16 desc[UR36][R16.64], R0 ;  /* 0x0000000010007986 */ /* 0x0001e2000c101524 */
[----:B------:R-:W-:Y:S05]  /*5420*/  BRA `(.L_x_3641) ;  /* 0x0000000800e07947 */ /* 0x000fea0003800000 */
.L_x_3644:
        /* <DEDUP_REMOVED lines=10> */
.L_x_3647:
[----:B------:R-:W0:Y:S02]  /*54d0*/  I2F.S16 R2, R2 ;  /* 0x0000000200027306 */ /* 0x000e240000101400 */
[----:B0-----:R-:W-:-:S04]  /*54e0*/  F2FP.F16.F32.PACK_AB R3, RZ, R2 ;  /* 0x00000002ff03723e */ /* 0x001fc800000000ff */
[----:B------:R-:W-:-:S05]  /*54f0*/  PRMT R3, R3, 0x5410, RZ ;  /* 0x0000541003037816 */ /* 0x000fca00000000ff */
[----:B------:R0:W-:Y:S01]  /*5500*/  STG.E desc[UR36][R16.64], R3 ;  /* 0x0000000310007986 */ /* 0x0001e2000c101924 */
[----:B------:R-:W-:Y:S05]  /*5510*/  BRA `(.L_x_3641) ;  /* 0x0000000800a47947 */ /* 0x000fea0003800000 */
.L_x_3646:
[----:B------:R-:W0:Y:S02]  /*5520*/  I2F.F64.S16 R2, R2 ;  /* 0x0000000200027312 */ /* 0x000e240000101c00 */
[----:B0-----:R0:W-:Y:S01]  /*5530*/  STG.E.64 desc[UR36][R16.64], R2 ;  /* 0x0000000210007986 */ /* 0x0011e2000c101b24 */
[----:B------:R-:W-:Y:S05]  /*5540*/  BRA `(.L_x_3641) ;  /* 0x0000000800987947 */ /* 0x000fea0003800000 */
.L_x_3636:
        /* <DEDUP_REMOVED lines=10> */
.L_x_3650:
[----:B------:R-:W0:Y:S01]  /*55f0*/  I2F.F64.S16 R4, R2 ;  /* 0x0000000200047312 */ /* 0x000e220000101c00 */
[----:B------:R-:W-:-:S05]  /*5600*/  CS2R R6, SRZ ;  /* 0x0000000000067805 */ /* 0x000fca000001ff00 */
[----:B0-----:R0:W-:Y:S01]  /*5610*/  STG.E.128 desc[UR36][R16.64], R4 ;  /* 0x0000000410007986 */ /* 0x0011e2000c101d24 */
[----:B------:R-:W-:Y:S05]  /*5620*/  BRA `(.L_x_3641) ;  /* 0x0000000800607947 */ /* 0x000fea0003800000 */
.L_x_3649:
        /* <DEDUP_REMOVED lines=21> */
.L_x_3654:
[----:B------:R-:W-:Y:S05]  /*5780*/  BSYNC B0 ;  /* 0x0000000000007941 */ /* 0x000fea0003800000 */
.L_x_3653:
[----:B------:R-:W-:-:S05]  /*5790*/  LOP3.LUT R3, R0, R3, RZ, 0xfc, !PT ;  /* 0x0000000300037212 */ /* 0x000fca00078efcff */
[----:B------:R0:W-:Y:S01]  /*57a0*/  STG.E.U8 desc[UR36][R16.64], R3 ;  /* 0x0000000310007986 */ /* 0x0001e2000c101124 */
[----:B------:R-:W-:Y:S05]  /*57b0*/  BRA `(.L_x_3641) ;  /* 0x0000000400fc7947 */ /* 0x000fea0003800000 */
.L_x_3652:
        /* <DEDUP_REMOVED lines=13> */
.L_x_3656:
[----:B------:R-:W-:Y:S01]  /*5890*/  IMAD.MOV.U32 R0, RZ, RZ, 0x7f ;  /* 0x0000007fff007424 */ /* 0x000fe200078e00ff */
[----:B------:R-:W-:-:S04]  /*58a0*/  ISETP.GT.U32.AND P0, PT, R3, 0x7f800000, PT ;  /* 0x7f8000000300780c */ /* 0x000fc80003f04070 */
[----:B------:R-:W-:-:S09]  /*58b0*/  SEL R0, R0, 0x7c, P0 ;  /* 0x0000007c00007807 */ /* 0x000fd20000000000 */
.L_x_3657:
[----:B------:R-:W-:Y:S05]  /*58c0*/  BSYNC B0 ;  /* 0x0000000000007941 */ /* 0x000fea0003800000 */
.L_x_3655:
[----:B------:R-:W-:-:S04]  /*58d0*/  LOP3.LUT R2, R5, 0x80000000, RZ, 0xc0, !PT ;  /* 0x8000000005027812 */ /* 0x000fc800078ec0ff */
[----:B------:R-:W-:-:S04]  /*58e0*/  SHF.R.U32.HI R3, RZ, 0x18, R2 ;  /* 0x00000018ff037819 */ /* 0x000fc80000011602 */
[----:B------:R-:W-:-:S05]  /*58f0*/  LOP3.LUT R3, R0, R3, RZ, 0xfc, !PT ;  /* 0x0000000300037212 */ /* 0x000fca00078efcff */
[----:B------:R0:W-:Y:S01]  /*5900*/  STG.E.U8 desc[UR36][R16.64], R3 ;  /* 0x0000000310007986 */ /* 0x0001e2000c101124 */
[----:B------:R-:W-:Y:S05]  /*5910*/  BRA `(.L_x_3641) ;  /* 0x0000000400a47947 */ /* 0x000fea0003800000 */
.L_x_3651:
[----:B------:R-:W0:Y:S02]  /*5920*/  I2F.S16 R0, R2 ;  /* 0x0000000200007306 */ /* 0x000e240000101400 */
[----:B0-----:R-:W-:-:S05]  /*5930*/  F2FP.BF16.F32.PACK_AB R0, RZ, R0 ;  /* 0x00000000ff00723e */ /* 0x001fca00000010ff */
[----:B------:R0:W-:Y:S01]  /*5940*/  STG.E.U16 desc[UR36][R16.64], R0 ;  /* 0x0000000010007986 */ /* 0x0001e2000c101524 */
[----:B------:R-:W-:Y:S05]  /*5950*/  BRA `(.L_x_3641) ;  /* 0x0000000400947947 */ /* 0x000fea0003800000 */
.L_x_3648:
        /* <DEDUP_REMOVED lines=10> */
.L_x_3660:
        /* <DEDUP_REMOVED lines=17> */
.L_x_3663:
[----:B------:R-:W-:-:S04]  /*5b10*/  LOP3.LUT R2, R5, 0x80000000, RZ, 0xc0, !PT ;  /* 0x8000000005027812 */ /* 0x000fc800078ec0ff */
[----:B------:R-:W-:-:S04]  /*5b20*/  SHF.R.U32.HI R3, RZ, 0x18, R2 ;  /* 0x00000018ff037819 */ /* 0x000fc80000011602 */
[----:B------:R-:W-:-:S04]  /*5b30*/  LOP3.LUT R0, R0, R3, RZ, 0xfc, !PT ;  /* 0x0000000300007212 */ /* 0x000fc800078efcff */
[----:B------:R-:W-:-:S07]  /*5b40*/  PRMT R8, R0, 0x7610, R8 ;  /* 0x0000761000087816 */ /* 0x000fce0000000008 */
.L_x_3662:
[----:B------:R-:W-:Y:S05]  /*5b50*/  BSYNC B0 ;  /* 0x0000000000007941 */ /* 0x000fea0003800000 */
.L_x_3661:
[----:B------:R3:W-:Y:S01]  /*5b60*/  STG.E.U8 desc[UR36][R16.64], R8 ;  /* 0x0000000810007986 */ /* 0x0007e2000c101124 */
[----:B------:R-:W-:Y:S05]  /*5b70*/  BRA `(.L_x_3641) ;  /* 0x00000004000c7947 */ /* 0x000fea0003800000 */
.L_x_3659:
        /* <DEDUP_REMOVED lines=17> */
.L_x_3666:
[----:B------:R-:W-:-:S04]  /*5c90*/  LOP3.LUT R2, R5, 0x80000000, RZ, 0xc0, !PT ;  /* 0x8000000005027812 */ /* 0x000fc800078ec0ff */
[----:B------:R-:W-:-:S04]  /*5ca0*/  SHF.R.U32.HI R3, RZ, 0x18, R2 ;  /* 0x00000018ff037819 */ /* 0x000fc80000011602 */
[----:B------:R-:W-:-:S04]  /*5cb0*/  LOP3.LUT R0, R0, R3, RZ, 0xfc, !PT ;  /* 0x0000000300007212 */ /* 0x000fc800078efcff */
[----:B------:R-:W-:-:S07]  /*5cc0*/  PRMT R8, R0, 0x7610, R8 ;  /* 0x0000761000087816 */ /* 0x000fce0000000008 */
.L_x_3665:
[----:B------:R-:W-:Y:S05]  /*5cd0*/  BSYNC B0 ;  /* 0x0000000000007941 */ /* 0x000fea0003800000 */
.L_x_3664:
[----:B------:R0:W-:Y:S01]  /*5ce0*/  STG.E.U8 desc[UR36][R16.64], R8 ;  /* 0x0000000810007986 */ /* 0x0001e2000c101124 */
[----:B------:R-:W-:Y:S05]  /*5cf0*/  BRA `(.L_x_3641) ;  /* 0x0000000000ac7947 */ /* 0x000fea0003800000 */
.L_x_3658:
        /* <DEDUP_REMOVED lines=22> */
.L_x_3640:
        /* <DEDUP_REMOVED lines=16> */
.L_x_3669:
[----:B------:R-:W-:Y:S05]  /*5f60*/  BRA `(.L_x_3641) ;  /* 0x0000000000107947 */ /* 0x000fea0003800000 */
.L_x_3668:
[----:B------:R-:W-:-:S05]  /*5f70*/  IMAD.MOV.U32 R3, RZ, RZ, RZ ;  /* 0x000000ffff037224 */ /* 0x000fca00078e00ff */
[----:B------:R2:W-:Y:S01]  /*5f80*/  STG.E.64 desc[UR36][R16.64], R2 ;  /* 0x0000000210007986 */ /* 0x0005e2000c101b24 */
[----:B------:R-:W-:Y:S05]  /*5f90*/  BRA `(.L_x_3641) ;  /* 0x0000000000047947 */ /* 0x000fea0003800000 */
.L_x_3667:
[----:B------:R0:W-:Y:S02]  /*5fa0*/  STG.E desc[UR36][R16.64], R2 ;  /* 0x0000000210007986 */ /* 0x0001e4000c101924 */
.L_x_3641:
[----:B------:R-:W-:-:S07]  /*5fb0*/  VIADD R19, R19, 0x80 ;  /* 0x0000008013137836 */ /* 0x000fce0000000000 */
.L_x_3601:
[----:B------:R-:W-:Y:S05]  /*5fc0*/  BSYNC B6 ;  /* 0x0000000000067941 */ /* 0x000fea0003800000 */
.L_x_3600:
        /* <DEDUP_REMOVED lines=307> */
.L_x_3672:
        /* <DEDUP_REMOVED lines=20> */
.L_x_3676:
[----:B------:R0:W5:Y:S01]  /*7440*/  LDG.E.U8 R18, desc[UR36][R2.64] ;  /* 0x0000002402127981 */ /* 0x000162000c1e1100 */
[----:B------:R-:W-:Y:S05]  /*7450*/  BRA `(.L_x_3678) ;  /* 0x0000000c00347947 */ /* 0x000fea0003800000 */
.L_x_3675:
        /* <DEDUP_REMOVED lines=8> */
.L_x_3680:
[----:B------:R0:W5:Y:S01]  /*74e0*/  LDG.E R18, desc[UR36][R2.64] ;  /* 0x0000002402127981 */ /* 0x000162000c1e1900 */
[----:B------:R-:W-:Y:S05]  /*74f0*/  BRA `(.L_x_3678) ;  /* 0x0000000c000c7947 */ /* 0x000fea0003800000 */
.L_x_3679:
[----:B------:R0:W5:Y:S01]  /*7500*/  LDG.E.S16 R18, desc[UR36][R2.64] ;  /* 0x0000002402127981 */ /* 0x000162000c1e1700 */
[----:B------:R-:W-:Y:S05]  /*7510*/  BRA `(.L_x_3678) ;  /* 0x0000000c00047947 */ /* 0x000fea0003800000 */
.L_x_3674:
        /* <DEDUP_REMOVED lines=9> */
.L_x_3682:
[----:B------:R-:W2:Y:S02]  /*75b0*/  LDG.E.U16 R2, desc[UR36][R2.64] ;  /* 0x0000002402027981 */ /* 0x000ea4000c1e1500 */
[----:B--2---:R-:W-:-:S06]  /*75c0*/  HADD2.F32 R18, -RZ, R2.H0_H0 ;  /* 0x20000002ff127230 */ /* 0x004fcc0000004100 */
[----:B------:R-:W0:Y:S01]  /*75d0*/  F2I.FTZ.TRUNC.NTZ R18, R18 ;  /* 0x0000001200127305 */ /* 0x000e22000021f100 */
[----:B------:R-:W-:Y:S05]  /*75e0*/  BRA `(.L_x_3678) ;  /* 0x0000000800d07947 */ /* 0x000fea0003800000 */
.L_x_3681:
        /* <DEDUP_REMOVED lines=9> */
.L_x_3684:
[----:B------:R-:W2:Y:S02]  /*7680*/  LDG.E.U16 R2, desc[UR36][R2.64] ;  /* 0x0000002402027981 */ /* 0x000ea4000c1e1500 */
[----:B--2---:R-:W-:-:S06]  /*7690*/  HADD2.F32 R18, -RZ, R2.H0_H0 ;  /* 0x20000002ff127230 */ /* 0x004fcc0000004100 */
[----:B------:R-:W0:Y:S01]  /*76a0*/  F2I.FTZ.TRUNC.NTZ R18, R18 ;  /* 0x0000001200127305 */ /* 0x000e22000021f100 */
[----:B------:R-:W-:Y:S05]  /*76b0*/  BRA `(.L_x_3678) ;  /* 0x00000008009c7947 */ /* 0x000fea0003800000 */
.L_x_3683:
[----:B------:R-:W2:Y:S02]  /*76c0*/  LDG.E.64 R2, desc[UR36][R2.64] ;  /* 0x0000002402027981 */ /* 0x000ea4000c1e1b00 */
[----:B--2---:R0:W1:Y:S01]  /*76d0*/  F2I.F64.TRUNC R18, R2 ;  /* 0x0000000200127311 */ /* 0x004062000030d100 */
[----:B------:R-:W-:Y:S05]  /*76e0*/  BRA `(.L_x_3678) ;  /* 0x0000000800907947 */ /* 0x000fea0003800000 */
.L_x_3673:
        /* <DEDUP_REMOVED lines=12> */
.L_x_3687:
[----:B------:R-:W2:Y:S02]  /*77b0*/  LDG.E.64 R2, desc[UR36][R2.64] ;  /* 0x0000002402027981 */ /* 0x000ea4000c1e1b00 */
[----:B--2---:R0:W1:Y:S01]  /*77c0*/  F2I.F64.TRUNC R18, R2 ;  /* 0x0000000200127311 */ /* 0x004062000030d100 */
[----:B------:R-:W-:Y:S05]  /*77d0*/  BRA `(.L_x_3678) ;  /* 0x0000000800547947 */ /* 0x000fea0003800000 */
.L_x_3686:
        /* <DEDUP_REMOVED lines=27> */
.L_x_3689:
        /* <DEDUP_REMOVED lines=14> */
.L_x_3688:
[----:B------:R-:W2:Y:S02]  /*7a70*/  LDG.E.U16 R18, desc[UR36][R2.64] ;  /* 0x0000002402127981 */ /* 0x000ea4000c1e1500 */
[----:B--2---:R-:W-:-:S06]  /*7a80*/  IMAD.U32 R18, R18, 0x10000, RZ ;  /* 0x0001000012127824 */ /* 0x004fcc00078e00ff */
[----:B------:R-:W0:Y:S01]  /*7a90*/  F2I.FTZ.TRUNC.NTZ R18, R18 ;  /* 0x0000001200127305 */ /* 0x000e22000021f100 */
[----:B------:R-:W-:Y:S05]  /*7aa0*/  BRA `(.L_x_3678) ;  /* 0x0000000400a07947 */ /* 0x000fea0003800000 */
.L_x_3685:
        /* <DEDUP_REMOVED lines=10> */
.L_x_3692:
        /* <DEDUP_REMOVED lines=21> */
.L_x_3696:
[----:B------:R-:W-:Y:S05]  /*7ca0*/  BSYNC B1 ;  /* 0x0000000000017941 */ /* 0x000fea0003800000 */
.L_x_3695:
[----:B------:R-:W-:Y:S01]  /*7cb0*/  IMAD.SHL.U32 R2, R2, 0x100000, RZ ;  /* 0x0010000002027824 */ /* 0x000fe200078e00ff */
[----:B------:R-:W-:-:S04]  /*7cc0*/  LEA R3, R0, 0x3b800000, 0x17 ;  /* 0x3b80000000037811 */ /* 0x000fc800078eb8ff */
[----:B------:R-:W-:-:S07]  /*7cd0*/  LOP3.LUT R18, R3, R2, R18, 0xfe, !PT ;  /* 0x0000000203127212 */ /* 0x000fce00078efe12 */
.L_x_3694:
[----:B------:R-:W-:Y:S05]  /*7ce0*/  BSYNC B0 ;  /* 0x0000000000007941 */ /* 0x000fea0003800000 */
.L_x_3693:
[----:B------:R-:W1:Y:S01]  /*7cf0*/  F2I.FTZ.TRUNC.NTZ R18, R18 ;  /* 0x0000001200127305 */ /* 0x000e62000021f100 */
[----:B------:R-:W-:Y:S05]  /*7d00*/  BRA `(.L_x_3678) ;  /* 0x0000000400087947 */ /* 0x000fea0003800000 */
.L_x_3691:
        /* <DEDUP_REMOVED lines=21> */
.L_x_3700:
[----:B------:R-:W-:Y:S05]  /*7e60*/  BSYNC B1 ;  /* 0x0000000000017941 */ /* 0x000fea0003800000 */
.L_x_3699:
[----:B------:R-:W-:Y:S01]  /*7e70*/  IMAD.SHL.U32 R2, R2, 0x200000, RZ ;  /* 0x0020000002027824 */ /* 0x000fe200078e00ff */
[----:B------:R-:W-:-:S04]  /*7e80*/  LEA R3, R0, 0x37800000, 0x17 ;  /* 0x3780000000037811 */ /* 0x000fc800078eb8ff */
[----:B------:R-:W-:-:S07]  /*7e90*/  LOP3.LUT R18, R3, R2, R18, 0xfe, !PT ;  /* 0x0000000203127212 */ /* 0x000fce00078efe12 */
.L_x_3698:
[----:B------:R-:W-:Y:S05]  /*7ea0*/  BSYNC B0 ;  /* 0x0000000000007941 */ /* 0x000fea0003800000 */
.L_x_3697:
[----:B------:R-:W2:Y:S01]  /*7eb0*/  F2I.FTZ.TRUNC.NTZ R18, R18 ;  /* 0x0000001200127305 */ /* 0x000ea2000021f100 */
[----:B------:R-:W-:Y:S05]  /*7ec0*/  BRA `(.L_x_3678) ;  /* 0x0000000000987947 */ /* 0x000fea0003800000 */
.L_x_3690:
        /* <DEDUP_REMOVED lines=14> */
.L_x_3704:
[----:B------:R-:W-:Y:S05]  /*7fb0*/  BSYNC B0 ;  /* 0x0000000000007941 */ /* 0x000fea0003800000 */
.L_x_3703:
[----:B------:R-:W4:Y:S01]  /*7fc0*/  F2I.FTZ.TRUNC.NTZ R18, R18 ;  /* 0x0000001200127305 */ /* 0x000f22000021f100 */
[----:B------:R-:W-:Y:S05]  /*7fd0*/  BRA `(.L_x_3678) ;  /* 0x0000000000547947 */ /* 0x000fea0003800000 */
.L_x_3677:
        /* <DEDUP_REMOVED lines=17> */
.L_x_3705:
[----:B------:R-:W-:Y:S05]  /*80f0*/  BRA `(.L_x_3678) ;  /* 0x00000000000c7947 */ /* 0x000fea0003800000 */
.L_x_3702:
[----:B------:R3:W5:Y:S01]  /*8100*/  LDG.E R18, desc[UR36][R2.64] ;  /* 0x0000002402127981 */ /* 0x000762000c1e1900 */
[----:B------:R-:W-:Y:S05]  /*8110*/  BRA `(.L_x_3678) ;  /* 0x0000000000047947 */ /* 0x000fea0003800000 */
.L_x_3701:
[----:B------:R0:W5:Y:S02]  /*8120*/  LDG.E R18, desc[UR36][R2.64] ;  /* 0x0000002402127981 */ /* 0x000164000c1e1900 */
.L_x_3678:
        /* <DEDUP_REMOVED lines=15> */
.L_x_3709:
[----:B------:R3:W-:Y:S01]  /*8220*/  STG.E.U8 desc[UR36][R16.64], R2 ;  /* 0x0000000210007986 */ /* 0x0007e2000c101124 */
[----:B------:R-:W-:Y:S05]  /*8230*/  BRA `(.L_x_3711) ;  /* 0x0000000c00487947 */ /* 0x000fea0003800000 */
.L_x_3708:
        /* <DEDUP_REMOVED lines=9> */
.L_x_3713:
[----:B------:R2:W-:Y:S01]  /*82d0*/  STG.E desc[UR36][R16.64], R2 ;  /* 0x0000000210007986 */ /* 0x0005e2000c101924 */
[----:B------:R-:W-:Y:S05]  /*82e0*/  BRA `(.L_x_3711) ;  /* 0x0000000c001c7947 */ /* 0x000fea0003800000 */
.L_x_3712:
[----:B------:R0:W-:Y:S01]  /*82f0*/  STG.E.U16 desc[UR36][R16.64], R2 ;  /* 0x0000000210007986 */ /* 0x0001e2000c101524 */
[----:B------:R-:W-:Y:S05]  /*8300*/  BRA `(.L_x_3711) ;  /* 0x0000000c00147947 */ /* 0x000fea0003800000 */
.L_x_3707:
        /* <DEDUP_REMOVED lines=9> */
.L_x_3715:
[----:B------:R-:W0:Y:S02]  /*83a0*/  I2F.S16 R0, R2 ;  /* 0x0000000200007306 */ /* 0x000e240000101400 */
[----:B0-----:R-:W-:-:S05]  /*83b0*/  F2FP.F16.F32.PACK_AB R0, RZ, R0 ;  /* 0x00000000ff00723e */ /* 0x001fca00000000ff */
[----:B------:R0:W-:Y:S01]  /*83c0*/  STG.E.U16 desc[UR36][R16.64], R0 ;  /* 0x0000000010007986 */ /* 0x0001e2000c101524 */
[----:B------:R-:W-:Y:S05]  /*83d0*/  BRA `(.L_x_3711) ;  /* 0x0000000800e07947 */ /* 0x000fea0003800000 */
.L_x_3714:
        /* <DEDUP_REMOVED lines=10> */
.L_x_3717:
[----:B------:R-:W0:Y:S02]  /*8480*/  I2F.S16 R2, R2 ;  /* 0x0000000200027306 */ /* 0x000e240000101400 */
[----:B0-----:R-:W-:-:S04]  /*8490*/  F2FP.F16.F32.PACK_AB R3, RZ, R2 ;  /* 0x00000002ff03723e */ /* 0x001fc800000000ff */
[----:B------:R-:W-:-:S05]  /*84a0*/  PRMT R3, R3, 0x5410, RZ ;  /* 0x0000541003037816 */ /* 0x000fca00000000ff */
[----:B------:R0:W-:Y:S01]  /*84b0*/  STG.E desc[UR36][R16.64], R3 ;  /* 0x0000000310007986 */ /* 0x0001e2000c101924 */
[----:B------:R-:W-:Y:S05]  /*84c0*/  BRA `(.L_x_3711) ;  /* 0x0000000800a47947 */ /* 0x000fea0003800000 */
.L_x_3716:
[----:B------:R-:W0:Y:S02]  /*84d0*/  I2F.F64.S16 R2, R2 ;  /* 0x0000000200027312 */ /* 0x000e240000101c00 */
[----:B0-----:R0:W-:Y:S01]  /*84e0*/  STG.E.64 desc[UR36][R16.64], R2 ;  /* 0x0000000210007986 */ /* 0x0011e2000c101b24 */
[----:B------:R-:W-:Y:S05]  /*84f0*/  BRA `(.L_x_3711) ;  /* 0x0000000800987947 */ /* 0x000fea0003800000 */
.L_x_3706:
        /* <DEDUP_REMOVED lines=10> */
.L_x_3720:
[----:B------:R-:W0:Y:S01]  /*85a0*/  I2F.F64.S16 R4, R2 ;  /* 0x0000000200047312 */ /* 0x000e220000101c00 */
[----:B------:R-:W-:-:S05]  /*85b0*/  CS2R R6, SRZ ;  /* 0x0000000000067805 */ /* 0x000fca000001ff00 */
[----:B0-----:R0:W-:Y:S01]  /*85c0*/  STG.E.128 desc[UR36][R16.64], R4 ;  /* 0x0000000410007986 */ /* 0x0011e2000c101d24 */
[----:B------:R-:W-:Y:S05]  /*85d0*/  BRA `(.L_x_3711) ;  /* 0x0000000800607947 */ /* 0x000fea0003800000 */
.L_x_3719:
        /* <DEDUP_REMOVED lines=21> */
.L_x_3724:
[----:B------:R-:W-:Y:S05]  /*8730*/  BSYNC B0 ;  /* 0x0000000000007941 */ /* 0x000fea0003800000 */
.L_x_3723:
[----:B------:R-:W-:-:S05]  /*8740*/  LOP3.LUT R3, R0, R3, RZ, 0xfc, !PT ;  /* 0x0000000300037212 */ /* 0x000fca00078efcff */
[----:B------:R0:W-:Y:S01]  /*8750*/  STG.E.U8 desc[UR36][R16.64], R3 ;  /* 0x0000000310007986 */ /* 0x0001e2000c101124 */
[----:B------:R-:W-:Y:S05]  /*8760*/  BRA `(.L_x_3711) ;  /* 0x0000000400fc7947 */ /* 0x000fea0003800000 */
.L_x_3722:
        /* <DEDUP_REMOVED lines=13> */
.L_x_3726:
[----:B------:R-:W-:Y:S01]  /*8840*/  IMAD.MOV.U32 R0, RZ, RZ, 0x7f ;  /* 0x0000007fff007424 */ /* 0x000fe200078e00ff */
[----:B------:R-:W-:-:S04]  /*8850*/  ISETP.GT.U32.AND P0, PT, R3, 0x7f800000, PT ;  /* 0x7f8000000300780c */ /* 0x000fc80003f04070 */
[----:B------:R-:W-:-:S09]  /*8860*/  SEL R0, R0, 0x7c, P0 ;  /* 0x0000007c00007807 */ /* 0x000fd20000000000 */
.L_x_3727:
[----:B------:R-:W-:Y:S05]  /*8870*/  BSYNC B0 ;  /* 0x0000000000007941 */ /* 0x000fea0003800000 */
.L_x_3725:
[----:B------:R-:W-:-:S04]  /*8880*/  LOP3.LUT R2, R5, 0x80000000, RZ, 0xc0, !PT ;  /* 0x8000000005027812 */ /* 0x000fc800078ec0ff */
[----:B------:R-:W-:-:S04]  /*8890*/  SHF.R.U32.HI R3, RZ, 0x18, R2 ;  /* 0x00000018ff037819 */ /* 0x000fc80000011602 */
[----:B------:R-:W-:-:S05]  /*88a0*/  LOP3.LUT R3, R0, R3, RZ, 0xfc, !PT ;  /* 0x0000000300037212 */ /* 0x000fca00078efcff */
[----:B------:R0:W-:Y:S01]  /*88b0*/  STG.E.U8 desc[UR36][R16.64], R3 ;  /* 0x0000000310007986 */ /* 0x0001e2000c101124 */
[----:B------:R-:W-:Y:S05]  /*88c0*/  BRA `(.L_x_3711) ;  /* 0x0000000400a47947 */ /* 0x000fea0003800000 */
.L_x_3721:
[----:B------:R-:W0:Y:S02]  /*88d0*/  I2F.S16 R0, R2 ;  /* 0x0000000200007306 */ /* 0x000e240000101400 */
[----:B0-----:R-:W-:-:S05]  /*88e0*/  F2FP.BF16.F32.PACK_AB R0, RZ, R0 ;  /* 0x00000000ff00723e */ /* 0x001fca00000010ff */
[----:B------:R0:W-:Y:S01]  /*88f0*/  STG.E.U16 desc[UR36][R16.64], R0 ;  /* 0x0000000010007986 */ /* 0x0001e2000c101524 */
[----:B------:R-:W-:Y:S05]  /*8900*/  BRA `(.L_x_3711) ;  /* 0x0000000400947947 */ /* 0x000fea0003800000 */
.L_x_3718:
        /* <DEDUP_REMOVED lines=10> */
.L_x_3730:
        /* <DEDUP_REMOVED lines=17> */
.L_x_3733:
[----:B------:R-:W-:-:S04]  /*8ac0*/  LOP3.LUT R2, R5, 0x80000000, RZ, 0xc0, !PT ;  /* 0x8000000005027812 */ /* 0x000fc800078ec0ff */
[----:B------:R-:W-:-:S04]  /*8ad0*/  SHF.R.U32.HI R3, RZ, 0x18, R2 ;  /* 0x00000018ff037819 */ /* 0x000fc80000011602 */
[----:B------:R-:W-:-:S04]  /*8ae0*/  LOP3.LUT R0, R0, R3, RZ, 0xfc, !PT ;  /* 0x0000000300007212 */ /* 0x000fc800078efcff */
[----:B------:R-:W-:-:S07]  /*8af0*/  PRMT R8, R0, 0x7610, R8 ;  /* 0x0000761000087816 */ /* 0x000fce0000000008 */
.L_x_3732:
[----:B------:R-:W-:Y:S05]  /*8b00*/  BSYNC B0 ;  /* 0x0000000000007941 */ /* 0x000fea0003800000 */
.L_x_3731:
[----:B------:R0:W-:Y:S01]  /*8b10*/  STG.E.U8 desc[UR36][R16.64], R8 ;  /* 0x0000000810007986 */ /* 0x0001e2000c101124 */
[----:B------:R-:W-:Y:S05]  /*8b20*/  BRA `(.L_x_3711) ;  /* 0x00000004000c7947 */ /* 0x000fea0003800000 */
.L_x_3729:
        /* <DEDUP_REMOVED lines=17> */
.L_x_3736:
[----:B------:R-:W-:-:S04]  /*8c40*/  LOP3.LUT R2, R5, 0x80000000, RZ, 0xc0, !PT ;  /* 0x8000000005027812 */ /* 0x000fc800078ec0ff */
[----:B------:R-:W-:-:S04]  /*8c50*/  SHF.R.U32.HI R3, RZ, 0x18, R2 ;  /* 0x00000018ff037819 */ /* 0x000fc80000011602 */
[----:B------:R-:W-:-:S04]  /*8c60*/  LOP3.LUT R0, R0, R3, RZ, 0xfc, !PT ;  /* 0x0000000300007212 */ /* 0x000fc800078efcff */
[----:B------:R-:W-:-:S07]  /*8c70*/  PRMT R8, R0, 0x7610, R8 ;  /* 0x0000761000087816 */ /* 0x000fce0000000008 */
.L_x_3735:
[----:B------:R-:W-:Y:S05]  /*8c80*/  BSYNC B0 ;  /* 0x0000000000007941 */ /* 0x000fea0003800000 */
.L_x_3734:
[----:B------:R0:W-:Y:S01]  /*8c90*/  STG.E.U8 desc[UR36][R16.64], R8 ;  /* 0x0000000810007986 */ /* 0x0001e2000c101124 */
[----:B------:R-:W-:Y:S05]  /*8ca0*/  BRA `(.L_x_3711) ;  /* 0x0000000000ac7947 */ /* 0x000fea0003800000 */
.L_x_3728:
        /* <DEDUP_REMOVED lines=22> */
.L_x_3710:
        /* <DEDUP_REMOVED lines=16> */
.L_x_3739:
[----:B------:R-:W-:Y:S05]  /*8f10*/  BRA `(.L_x_3711) ;  /* 0x0000000000107947 */ /* 0x000fea0003800000 */
.L_x_3738:
[----:B------:R-:W-:-:S05]  /*8f20*/  IMAD.MOV.U32 R3, RZ, RZ, RZ ;  /* 0x000000ffff037224 */ /* 0x000fca00078e00ff */
[----:B------:R0:W-:Y:S01]  /*8f30*/  STG.E.64 desc[UR36][R16.64], R2 ;  /* 0x0000000210007986 */ /* 0x0001e2000c101b24 */
[----:B------:R-:W-:Y:S05]  /*8f40*/  BRA `(.L_x_3711) ;  /* 0x0000000000047947 */ /* 0x000fea0003800000 */
.L_x_3737:
[----:B------:R0:W-:Y:S02]  /*8f50*/  STG.E desc[UR36][R16.64], R2 ;  /* 0x0000000210007986 */ /* 0x0001e4000c101924 */
.L_x_3711:
[----:B------:R-:W-:-:S07]  /*8f60*/  VIADD R19, R19, 0x80 ;  /* 0x0000008013137836 */ /* 0x000fce0000000000 */
.L_x_3671:
[----:B------:R-:W-:Y:S05]  /*8f70*/  BSYNC B6 ;  /* 0x0000000000067941 */ /* 0x000fea0003800000 */
.L_x_3670:
        /* <DEDUP_REMOVED lines=306> */
.L_x_3740:
        /* <DEDUP_REMOVED lines=20> */
.L_x_3744:
[----:B------:R4:W5:Y:S01]  /*a3e0*/  LDG.E.U8 R18, desc[UR36][R2.64] ;  /* 0x0000002402127981 */ /* 0x000962000c1e1100 */
[----:B------:R-:W-:Y:S05]  /*a3f0*/  BRA `(.L_x_3746) ;  /* 0x0000000c00347947 */ /* 0x000fea0003800000 */
.L_x_3743:
        /* <DEDUP_REMOVED lines=8> */
.L_x_3748:
[----:B------:R2:W5:Y:S01]  /*a480*/  LDG.E R18, desc[UR36][R2.64] ;  /* 0x0000002402127981 */ /* 0x000562000c1e1900 */
[----:B------:R-:W-:Y:S05]  /*a490*/  BRA `(.L_x_3746) ;  /* 0x0000000c000c7947 */ /* 0x000fea0003800000 */
.L_x_3747:
[----:B------:R0:W5:Y:S01]  /*a4a0*/  LDG.E.S16 R18, desc[UR36][R2.64] ;  /* 0x0000002402127981 */ /* 0x000162000c1e1700 */
[----:B------:R-:W-:Y:S05]  /*a4b0*/  BRA `(.L_x_3746) ;  /* 0x0000000c00047947 */ /* 0x000fea0003800000 */
.L_x_3742:
        /* <DEDUP_REMOVED lines=9> */
.L_x_3750:
[----:B------:R-:W2:Y:S02]  /*a550*/  LDG.E.U16 R2, desc[UR36][R2.64] ;  /* 0x0000002402027981 */ /* 0x000ea4000c1e1500 */
[----:B--2---:R-:W-:-:S06]  /*a560*/  HADD2.F32 R18, -RZ, R2.H0_H0 ;  /* 0x20000002ff127230 */ /* 0x004fcc0000004100 */
[----:B------:R-:W0:Y:S01]  /*a570*/  F2I.FTZ.TRUNC.NTZ R18, R18 ;  /* 0x0000001200127305 */ /* 0x000e22000021f100 */
[----:B------:R-:W-:Y:S05]  /*a580*/  BRA `(.L_x_3746) ;  /* 0x0000000800d07947 */ /* 0x000fea0003800000 */
.L_x_3749:
        /* <DEDUP_REMOVED lines=9> */
.L_x_3752:
[----:B------:R-:W2:Y:S02]  /*a620*/  LDG.E.U16 R2, desc[UR36][R2.64] ;  /* 0x0000002402027981 */ /* 0x000ea4000c1e1500 */
[----:B--2---:R-:W-:-:S06]  /*a630*/  HADD2.F32 R18, -RZ, R2.H0_H0 ;  /* 0x20000002ff127230 */ /* 0x004fcc0000004100 */
[----:B------:R-:W0:Y:S01]  /*a640*/  F2I.FTZ.TRUNC.NTZ R18, R18 ;  /* 0x0000001200127305 */ /* 0x000e22000021f100 */
[----:B------:R-:W-:Y:S05]  /*a650*/  BRA `(.L_x_3746) ;  /* 0x00000008009c7947 */ /* 0x000fea0003800000 */
.L_x_3751:
[----:B------:R-:W2:Y:S02]  /*a660*/  LDG.E.64 R2, desc[UR36][R2.64] ;  /* 0x0000002402027981 */ /* 0x000ea4000c1e1b00 */
[----:B--2---:R0:W1:Y:S01]  /*a670*/  F2I.F64.TRUNC R18, R2 ;  /* 0x0000000200127311 */ /* 0x004062000030d100 */
[----:B------:R-:W-:Y:S05]  /*a680*/  BRA `(.L_x_3746) ;  /* 0x0000000800907947 */ /* 0x000fea0003800000 */
.L_x_3741:
        /* <DEDUP_REMOVED lines=12> */
.L_x_3755:
[----:B------:R-:W2:Y:S02]  /*a750*/  LDG.E.64 R2, desc[UR36][R2.64] ;  /* 0x0000002402027981 */ /* 0x000ea4000c1e1b00 */
[----:B--2---:R0:W1:Y:S01]  /*a760*/  F2I.F64.TRUNC R18, R2 ;  /* 0x0000000200127311 */ /* 0x004062000030d100 */
[----:B------:R-:W-:Y:S05]  /*a770*/  BRA `(.L_x_3746) ;  /* 0x0000000800547947 */ /* 0x000fea0003800000 */
.L_x_3754:
        /* <DEDUP_REMOVED lines=27> */
.L_x_3757:
        /* <DEDUP_REMOVED lines=14> */
.L_x_3756:
[----:B------:R-:W2:Y:S02]  /*aa10*/  LDG.E.U16 R18, desc[UR36][R2.64] ;  /* 0x0000002402127981 */ /* 0x000ea4000c1e1500 */
[----:B--2---:R-:W-:-:S06]  /*aa20*/  IMAD.U32 R18, R18, 0x10000, RZ ;  /* 0x0001000012127824 */ /* 0x004fcc00078e00ff */
[----:B------:R-:W0:Y:S01]  /*aa30*/  F2I.FTZ.TRUNC.NTZ R18, R18 ;  /* 0x0000001200127305 */ /* 0x000e22000021f100 */
[----:B------:R-:W-:Y:S05]  /*aa40*/  BRA `(.L_x_3746) ;  /* 0x0000000400a07947 */ /* 0x000fea0003800000 */
.L_x_3753:
        /* <DEDUP_REMOVED lines=10> */
.L_x_3760:
        /* <DEDUP_REMOVED lines=21> */
.L_x_3764:
[----:B------:R-:W-:Y:S05]  /*ac40*/  BSYNC B1 ;  /* 0x0000000000017941 */ /* 0x000fea0003800000 */
.L_x_3763:
[----:B------:R-:W-:Y:S01]  /*ac50*/  IMAD.SHL.U32 R2, R2, 0x100000, RZ ;  /* 0x0010000002027824 */ /* 0x000fe200078e00ff */
[----:B------:R-:W-:-:S04]  /*ac60*/  LEA R3, R0, 0x3b800000, 0x17 ;  /* 0x3b80000000037811 */ /* 0x000fc800078eb8ff */
[----:B------:R-:W-:-:S07]  /*ac70*/  LOP3.LUT R18, R3, R2, R18, 0xfe, !PT ;  /* 0x0000000203127212 */ /* 0x000fce00078efe12 */
.L_x_3762:
[----:B------:R-:W-:Y:S05]  /*ac80*/  BSYNC B0 ;  /* 0x0000000000007941 */ /* 0x000fea0003800000 */
.L_x_3761:
[----:B------:R-:W0:Y:S01]  /*ac90*/  F2I.FTZ.TRUNC.NTZ R18, R18 ;  /* 0x0000001200127305 */ /* 0x000e22000021f100 */
[----:B------:R-:W-:Y:S05]  /*aca0*/  BRA `(.L_x_3746) ;  /* 0x0000000400087947 */ /* 0x000fea0003800000 */
.L_x_3759:
        /* <DEDUP_REMOVED lines=21> */
.L_x_3768:
[----:B------:R-:W-:Y:S05]  /*ae00*/  BSYNC B1 ;  /* 0x0000000000017941 */ /* 0x000fea0003800000 */
.L_x_3767:
[----:B------:R-:W-:Y:S01]  /*ae10*/  IMAD.SHL.U32 R2, R2, 0x200000, RZ ;  /* 0x0020000002027824 */ /* 0x000fe200078e00ff */
[----:B------:R-:W-:-:S04]  /*ae20*/  LEA R3, R0, 0x37800000, 0x17 ;  /* 0x3780000000037811 */ /* 0x000fc800078eb8ff */
[----:B------:R-:W-:-:S07]  /*ae30*/  LOP3.LUT R18, R3, R2, R18, 0xfe, !PT ;  /* 0x0000000203127212 */ /* 0x000fce00078efe12 */
.L_x_3766:
[----:B------:R-:W-:Y:S05]  /*ae40*/  BSYNC B0 ;  /* 0x0000000000007941 */ /* 0x000fea0003800000 */
.L_x_3765:
[----:B------:R-:W0:Y:S01]  /*ae50*/  F2I.FTZ.TRUNC.NTZ R18, R18 ;  /* 0x0000001200127305 */ /* 0x000e22000021f100 */
[----:B------:R-:W-:Y:S05]  /*ae60*/  BRA `(.L_x_3746) ;  /* 0x0000000000987947 */ /* 0x000fea0003800000 */
.L_x_3758:
        /* <DEDUP_REMOVED lines=14> */
.L_x_3772:
[----:B------:R-:W-:Y:S05]  /*af50*/  BSYNC B0 ;  /* 0x0000000000007941 */ /* 0x000fea0003800000 */
.L_x_3771:
[----:B------:R-:W0:Y:S01]  /*af60*/  F2I.FTZ.TRUNC.NTZ R18, R18 ;  /* 0x0000001200127305 */ /* 0x000e22000021f100 */
[----:B------:R-:W-:Y:S05]  /*af70*/  BRA `(.L_x_3746) ;  /* 0x0000000000547947 */ /* 0x000fea0003800000 */
.L_x_3745:
        /* <DEDUP_REMOVED lines=17> */
.L_x_3773:
[----:B------:R-:W-:Y:S05]  /*b090*/  BRA `(.L_x_3746) ;  /* 0x00000000000c7947 */ /* 0x000fea0003800000 */
.L_x_3770:
[----:B------:R0:W5:Y:S01]  /*b0a0*/  LDG.E R18, desc[UR36][R2.64] ;  /* 0x0000002402127981 */ /* 0x000162000c1e1900 */
[----:B------:R-:W-:Y:S05]  /*b0b0*/  BRA `(.L_x_3746) ;  /* 0x0000000000047947 */ /* 0x000fea0003800000 */
.L_x_3769:
[----:B------:R0:W5:Y:S02]  /*b0c0*/  LDG.E R18, desc[UR36][R2.64] ;  /* 0x0000002402127981 */ /* 0x000164000c1e1900 */
.L_x_3746:
[----:B01234-:R-:W0:Y:S01]  /*b0d0*/  LDC.U8 R3, c[0x0][0x421] ;  /* 0x00010840ff037b82 */ /* 0x01fe220000000000 */
[----:B-----5:R-:W-:Y:S02]  /*b0e0*/  SHF.R.U32.HI R2, RZ, 0x1f, R18 ;  /* 0x0000001fff027819 */ /* 0x020fe40000011612 */
        /* <DEDUP_REMOVED lines=13> */
.L_x_3777:
[----:B------:R-:W-:Y:S01]  /*b1c0*/  STG.E.U8 desc[UR36][R16.64], R2 ;  /* 0x0000000210007986 */ /* 0x000fe2000c101124 */
[----:B------:R-:W-:Y:S05]  /*b1d0*/  EXIT ;  /* 0x000000000000794d */ /* 0x000fea0003800000 */
.L_x_3776:
        /* <DEDUP_REMOVED lines=9> */
.L_x_3780:
[----:B------:R-:W-:Y:S01]  /*b270*/  STG.E desc[UR36][R16.64], R2 ;  /* 0x0000000210007986 */ /* 0x000fe2000c101924 */
[----:B------:R-:W-:Y:S05]  /*b280*/  EXIT ;  /* 0x000000000000794d */ /* 0x000fea0003800000 */
.L_x_3779:
[----:B------:R-:W-:Y:S01]  /*b290*/  STG.E.U16 desc[UR36][R16.64], R2 ;  /* 0x0000000210007986 */ /* 0x000fe2000c101524 */
[----:B------:R-:W-:Y:S05]  /*b2a0*/  EXIT ;  /* 0x000000000000794d */ /* 0x000fea0003800000 */
.L_x_3775:
        /* <DEDUP_REMOVED lines=9> */
.L_x_3782:
[----:B------:R-:W0:Y:S02]  /*b340*/  I2F.S16 R0, R2 ;  /* 0x0000000200007306 */ /* 0x000e240000101400 */
[----:B0-----:R-:W-:-:S05]  /*b350*/  F2FP.F16.F32.PACK_AB R0, RZ, R0 ;  /* 0x00000000ff00723e */ /* 0x001fca00000000ff */
[----:B------:R-:W-:Y:S01]  /*b360*/  STG.E.U16 desc[UR36][R16.64], R0 ;  /* 0x0000000010007986 */ /* 0x000fe2000c101524 */
[----:B------:R-:W-:Y:S05]  /*b370*/  EXIT ;  /* 0x000000000000794d */ /* 0x000fea0003800000 */
.L_x_3781:
        /* <DEDUP_REMOVED lines=10> */
.L_x_3784:
[----:B------:R-:W0:Y:S02]  /*b420*/  I2F.S16 R2, R2 ;  /* 0x0000000200027306 */ /* 0x000e240000101400 */
[----:B0-----:R-:W-:-:S04]  /*b430*/  F2FP.F16.F32.PACK_AB R3, RZ, R2 ;  /* 0x00000002ff03723e */ /* 0x001fc800000000ff */
[----:B------:R-:W-:-:S05]  /*b440*/  PRMT R3, R3, 0x5410, RZ ;  /* 0x0000541003037816 */ /* 0x000fca00000000ff */
[----:B------:R-:W-:Y:S01]  /*b450*/  STG.E desc[UR36][R16.64], R3 ;  /* 0x0000000310007986 */ /* 0x000fe2000c101924 */
[----:B------:R-:W-:Y:S05]  /*b460*/  EXIT ;  /* 0x000000000000794d */ /* 0x000fea0003800000 */
.L_x_3783:
[----:B------:R-:W0:Y:S02]  /*b470*/  I2F.F64.S16 R2, R2 ;  /* 0x0000000200027312 */ /* 0x000e240000101c00 */
[----:B0-----:R-:W-:Y:S01]  /*b480*/  STG.E.64 desc[UR36][R16.64], R2 ;  /* 0x0000000210007986 */ /* 0x001fe2000c101b24 */
[----:B------:R-:W-:Y:S05]  /*b490*/  EXIT ;  /* 0x000000000000794d */ /* 0x000fea0003800000 */
.L_x_3774:
        /* <DEDUP_REMOVED lines=10> */
.L_x_3787:
[----:B------:R-:W0:Y:S01]  /*b540*/  I2F.F64.S16 R4, R2 ;  /* 0x0000000200047312 */ /* 0x000e220000101c00 */
[----:B------:R-:W-:-:S05]  /*b550*/  CS2R R6, SRZ ;  /* 0x0000000000067805 */ /* 0x000fca000001ff00 */
[----:B0-----:R-:W-:Y:S01]  /*b560*/  STG.E.128 desc[UR36][R16.64], R4 ;  /* 0x0000000410007986 */ /* 0x001fe2000c101d24 */
[----:B------:R-:W-:Y:S05]  /*b570*/  EXIT ;  /* 0x000000000000794d */ /* 0x000fea0003800000 */
.L_x_3786:
        /* <DEDUP_REMOVED lines=21> */
.L_x_3791:
[----:B------:R-:W-:Y:S05]  /*b6d0*/  BSYNC B0 ;  /* 0x0000000000007941 */ /* 0x000fea0003800000 */
.L_x_3790:
[----:B------:R-:W-:-:S05]  /*b6e0*/  LOP3.LUT R3, R0, R3, RZ, 0xfc, !PT ;  /* 0x0000000300037212 */ /* 0x000fca00078efcff */
[----:B------:R-:W-:Y:S01]  /*b6f0*/  STG.E.U8 desc[UR36][R16.64], R3 ;  /* 0x0000000310007986 */ /* 0x000fe2000c101124 */
[----:B------:R-:W-:Y:S05]  /*b700*/  EXIT ;  /* 0x000000000000794d */ /* 0x000fea0003800000 */
.L_x_3789:
        /* <DEDUP_REMOVED lines=13> */
.L_x_3793:
[----:B------:R-:W-:Y:S01]  /*b7e0*/  IMAD.MOV.U32 R0, RZ, RZ, 0x7f ;  /* 0x0000007fff007424 */ /* 0x000fe200078e00ff */
[----:B------:R-:W-:-:S04]  /*b7f0*/  ISETP.GT.U32.AND P0, PT, R3, 0x7f800000, PT ;  /* 0x7f8000000300780c */ /* 0x000fc80003f04070 */
[----:B------:R-:W-:-:S09]  /*b800*/  SEL R0, R0, 0x7c, P0 ;  /* 0x0000007c00007807 */ /* 0x000fd20000000000 */
.L_x_3794:
[----:B------:R-:W-:Y:S05]  /*b810*/  BSYNC B0 ;  /* 0x0000000000007941 */ /* 0x000fea0003800000 */
.L_x_3792:
[----:B------:R-:W-:-:S04]  /*b820*/  LOP3.LUT R2, R5, 0x80000000, RZ, 0xc0, !PT ;  /* 0x8000000005027812 */ /* 0x000fc800078ec0ff */
[----:B------:R-:W-:-:S04]  /*b830*/  SHF.R.U32.HI R3, RZ, 0x18, R2 ;  /* 0x00000018ff037819 */ /* 0x000fc80000011602 */
[----:B------:R-:W-:-:S05]  /*b840*/  LOP3.LUT R3, R0, R3, RZ, 0xfc, !PT ;  /* 0x0000000300037212 */ /* 0x000fca00078efcff */
[----:B------:R-:W-:Y:S01]  /*b850*/  STG.E.U8 desc[UR36][R16.64], R3 ;  /* 0x0000000310007986 */ /* 0x000fe2000c101124 */
[----:B------:R-:W-:Y:S05]  /*b860*/  EXIT ;  /* 0x000000000000794d */ /* 0x000fea0003800000 */
.L_x_3788:
[----:B------:R-:W0:Y:S02]  /*b870*/  I2F.S16 R0, R2 ;  /* 0x0000000200007306 */ /* 0x000e240000101400 */
[----:B0-----:R-:W-:-:S05]  /*b880*/  F2FP.BF16.F32.PACK_AB R0, RZ, R0 ;  /* 0x00000000ff00723e */ /* 0x001fca00000010ff */
[----:B------:R-:W-:Y:S01]  /*b890*/  STG.E.U16 desc[UR36][R16.64], R0 ;  /* 0x0000000010007986 */ /* 0x000fe2000c101524 */
[----:B------:R-:W-:Y:S05]  /*b8a0*/  EXIT ;  /* 0x000000000000794d */ /* 0x000fea0003800000 */
.L_x_3785:
        /* <DEDUP_REMOVED lines=10> */
.L_x_3797:
        /* <DEDUP_REMOVED lines=17> */
.L_x_3800:
[----:B------:R-:W-:-:S04]  /*ba60*/  LOP3.LUT R2, R5, 0x80000000, RZ, 0xc0, !PT ;  /* 0x8000000005027812 */ /* 0x000fc800078ec0ff */
[----:B------:R-:W-:-:S04]  /*ba70*/  SHF.R.U32.HI R3, RZ, 0x18, R2 ;  /* 0x00000018ff037819 */ /* 0x000fc80000011602 */
[----:B------:R-:W-:-:S04]  /*ba80*/  LOP3.LUT R0, R0, R3, RZ, 0xfc, !PT ;  /* 0x0000000300007212 */ /* 0x000fc800078efcff */
[----:B------:R-:W-:-:S07]  /*ba90*/  PRMT R8, R0, 0x7610, R8 ;  /* 0x0000761000087816 */ /* 0x000fce0000000008 */
.L_x_3799:
[----:B------:R-:W-:Y:S05]  /*baa0*/  BSYNC B0 ;  /* 0x0000000000007941 */ /* 0x000fea0003800000 */
.L_x_3798:
[----:B------:R-:W-:Y:S01]  /*bab0*/  STG.E.U8 desc[UR36][R16.64], R8 ;  /* 0x0000000810007986 */ /* 0x000fe2000c101124 */
[----:B------:R-:W-:Y:S05]  /*bac0*/  EXIT ;  /* 0x000000000000794d */ /* 0x000fea0003800000 */
.L_x_3796:
        /* <DEDUP_REMOVED lines=17> */
.L_x_3803:
[----:B------:R-:W-:-:S04]  /*bbe0*/  LOP3.LUT R2, R5, 0x80000000, RZ, 0xc0, !PT ;  /* 0x8000000005027812 */ /* 0x000fc800078ec0ff */
[----:B------:R-:W-:-:S04]  /*bbf0*/  SHF.R.U32.HI R3, RZ, 0x18, R2 ;  /* 0x00000018ff037819 */ /* 0x000fc80000011602 */
[----:B------:R-:W-:-:S04]  /*bc00*/  LOP3.LUT R0, R0, R3, RZ, 0xfc, !PT ;  /* 0x0000000300007212 */ /* 0x000fc800078efcff */
[----:B------:R-:W-:-:S07]  /*bc10*/  PRMT R8, R0, 0x7610, R8 ;  /* 0x0000761000087816 */ /* 0x000fce0000000008 */
.L_x_3802:
[----:B------:R-:W-:Y:S05]  /*bc20*/  BSYNC B0 ;  /* 0x0000000000007941 */ /* 0x000fea0003800000 */
.L_x_3801:
[----:B------:R-:W-:Y:S01]  /*bc30*/  STG.E.U8 desc[UR36][R16.64], R8 ;  /* 0x0000000810007986 */ /* 0x000fe2000c101124 */
[----:B------:R-:W-:Y:S05]  /*bc40*/  EXIT ;  /* 0x000000000000794d */ /* 0x000fea0003800000 */
.L_x_3795:
        /* <DEDUP_REMOVED lines=22> */
.L_x_3778:
        /* <DEDUP_REMOVED lines=16> */
.L_x_3806:
[----:B------:R-:W-:Y:S05]  /*beb0*/  EXIT ;  /* 0x000000000000794d */ /* 0x000fea0003800000 */
.L_x_3805:
[----:B------:R-:W-:-:S05]  /*bec0*/  IMAD.MOV.U32 R3, RZ, RZ, RZ ;  /* 0x000000ffff037224 */ /* 0x000fca00078e00ff */
[----:B------:R-:W-:Y:S01]  /*bed0*/  STG.E.64 desc[UR36][R16.64], R2 ;  /* 0x0000000210007986 */ /* 0x000fe2000c101b24 */
[----:B------:R-:W-:Y:S05]  /*bee0*/  EXIT ;  /* 0x000000000000794d */ /* 0x000fea0003800000 */
.L_x_3804:
[----:B------:R-:W-:Y:S01]  /*bef0*/  STG.E desc[UR36][R16.64], R2 ;  /* 0x0000000210007986 */ /* 0x000fe2000c101924 */
[----:B------:R-:W-:Y:S05]  /*bf00*/  EXIT ;  /* 0x000000000000794d */ /* 0x000fea0003800000 */
.L_x_3807:
        /* <DEDUP_REMOVED lines=15> */
.L_x_23470:


//--------------------- .text._ZN2at6native27unrolled_elementwise_kernelIZZZNS0_19signbit_kernel_cudaERNS_18TensorIteratorBaseEENKUlvE_clEvENKUlvE1_clEvEUliE_St5arrayIPcLm2EELi4E23TrivialOffsetCalculatorILi1EjESB_NS0_6memory12LoadWithCastILi1EEENSC_13StoreWithCastILi1EEEEEviT_T0_T2_T3_T4_T5_ --------------------------
	.section	.text._ZN2at6native27unrolled_elementwise_kernelIZZZNS0_19signbit_kernel_cudaERNS_18TensorIteratorBaseEENKUlvE_clEvENKUlvE1_clEvEUliE_St5arrayIPcLm2EELi4E23TrivialOffsetCalculatorILi1EjESB_NS0_6memory12LoadWithCastILi1EEENSC_13StoreWithCastILi1EEEEEviT_T0_T2_T3_T4_T5_,"ax",@progbits
	.align	128
        .global         _ZN2at6native27unrolled_elementwise_kernelIZZZNS0_19signbit_kernel_cudaERNS_18TensorIteratorBaseEENKUlvE_clEvENKUlvE1_clEvEUliE_St5arrayIPcLm2EELi4E23TrivialOffsetCalculatorILi1EjESB_NS0_6memory12LoadWithCastILi1EEENSC_13StoreWithCastILi1EEEEEviT_T0_T2_T3_T4_T5_
        .type           _ZN2at6native27unrolled_elementwise_kernelIZZZNS0_19signbit_kernel_cudaERNS_18TensorIteratorBaseEENKUlvE_clEvENKUlvE1_clEvEUliE_St5arrayIPcLm2EELi4E23TrivialOffsetCalculatorILi1EjESB_NS0_6memory12LoadWithCastILi1EEENSC_13StoreWithCastILi1EEEEEviT_T0_T2_T3_T4_T5_,@function
        .size           _ZN2at6native27unrolled_elementwise_kernelIZZZNS0_19signbit_kernel_cudaERNS_18TensorIteratorBaseEENKUlvE_clEvENKUlvE1_clEvEUliE_St5arrayIPcLm2EELi4E23TrivialOffsetCalculatorILi1EjESB_NS0_6memory12LoadWithCastILi1EEENSC_13StoreWithCastILi1EEEEEviT_T0_T2_T3_T4_T5_,(.L_x_23471 - _ZN2at6native27unrolled_elementwise_kernelIZZZNS0_19signbit_kernel_cudaERNS_18TensorIteratorBaseEENKUlvE_clEvENKUlvE1_clEvEUliE_St5arrayIPcLm2EELi4E23TrivialOffsetCalculatorILi1EjESB_NS0_6memory12LoadWithCastILi1EEENSC_13StoreWithCastILi1EEEEEviT_T0_T2_T3_T4_T5_)
        .other          _ZN2at6native27unrolled_elementwise_kernelIZZZNS0_19signbit_kernel_cudaERNS_18TensorIteratorBaseEENKUlvE_clEvENKUlvE1_clEvEUliE_St5arrayIPcLm2EELi4E23TrivialOffsetCalculatorILi1EjESB_NS0_6memory12LoadWithCastILi1EEENSC_13StoreWithCastILi1EEEEEviT_T0_T2_T3_T4_T5_,@"STO_CUDA_ENTRY STV_DEFAULT"
_ZN2at6native27unrolled_elementwise_kernelIZZZNS0_19signbit_kernel_cudaERNS_18TensorIteratorBaseEENKUlvE_clEvENKUlvE1_clEvEUliE_St5arrayIPcLm2EELi4E23TrivialOffsetCalculatorILi1EjESB_NS0_6memory12LoadWithCastILi1EEENSC_13StoreWithCastILi1EEEEEviT_T0_T2_T3_T4_T5_:
.text._ZN2at6native27unrolled_elementwise_kernelIZZZNS0_19signbit_kernel_cudaERNS_18TensorIteratorBaseEENKUlvE_clEvENKUlvE1_clEvEUliE_St5arrayIPcLm2EELi4E23TrivialOffsetCalculatorILi1EjESB_NS0_6memory12LoadWithCastILi1EEENSC_13StoreWithCastILi1EEEEEviT_T0_T2_T3_T4_T5_:
        /* <DEDUP_REMOVED lines=31> */
.L_x_3813:
[----:B------:R3:W5:Y:S01]  /*01f0*/  LDG.E.U8 R24, desc[UR36][R2.64] ;  /* 0x0000002402187981 */ /* 0x000762000c1e1100 */
[----:B------:R-:W-:Y:S05]  /*0200*/  BRA `(.L_x_3815) ;  /* 0x0000000c00387947 */ /* 0x000fea0003800000 */
.L_x_3812:
        /* <DEDUP_REMOVED lines=8> */
.L_x_3817:
[----:B------:R1:W5:Y:S01]  /*0290*/  LDG.E R24, desc[UR36][R2.64] ;  /* 0x0000002402187981 */ /* 0x000362000c1e1900 */
[----:B------:R-:W-:Y:S05]  /*02a0*/  BRA `(.L_x_3815) ;  /* 0x0000000c00107947 */ /* 0x000fea0003800000 */
.L_x_3816:
[----:B------:R2:W5:Y:S01]  /*02b0*/  LDG.E.S16 R24, desc[UR36][R2.64] ;  /* 0x0000002402187981 */ /* 0x000562000c1e1700 */
[----:B------:R-:W-:Y:S05]  /*02c0*/  BRA `(.L_x_3815) ;  /* 0x0000000c00087947 */ /* 0x000fea0003800000 */
.L_x_3811:
        /* <DEDUP_REMOVED lines=9> */
.L_x_3819:
[----:B------:R-:W2:Y:S02]  /*0360*/  LDG.E.U16 R2, desc[UR36][R2.64] ;  /* 0x0000002402027981 */ /* 0x000ea4000c1e1500 */
[----:B--2---:R-:W-:-:S06]  /*0370*/  HADD2.F32 R24, -RZ, R2.H0_H0 ;  /* 0x20000002ff187230 */ /* 0x004fcc0000004100 */
[----:B------:R-:W0:Y:S01]  /*0380*/  F2I.FTZ.TRUNC.NTZ R24, R24 ;  /* 0x0000001800187305 */ /* 0x000e22000021f100 */
[----:B------:R-:W-:Y:S05]  /*0390*/  BRA `(.L_x_3815) ;  /* 0x0000000800d47947 */ /* 0x000fea0003800000 */
.L_x_3818:
        /* <DEDUP_REMOVED lines=9> */
.L_x_3821:
[----:B------:R-:W2:Y:S02]  /*0430*/  LDG.E.U16 R2, desc[UR36][R2.64] ;  /* 0x0000002402027981 */ /* 0x000ea4000c1e1500 */
[----:B--2---:R-:W-:-:S06]  /*0440*/  HADD2.F32 R24, -RZ, R2.H0_H0 ;  /* 0x20000002ff187230 */ /* 0x004fcc0000004100 */
[----:B------:R-:W0:Y:S01]  /*0450*/  F2I.FTZ.TRUNC.NTZ R24, R24 ;  /* 0x0000001800187305 */ /* 0x000e22000021f100 */
[----:B------:R-:W-:Y:S05]  /*0460*/  BRA `(.L_x_3815) ;  /* 0x0000000800a07947 */ /* 0x000fea0003800000 */
.L_x_3820:
[----:B------:R-:W2:Y:S02]  /*0470*/  LDG.E.64 R24, desc[UR36][R2.64] ;  /* 0x0000002402187981 */ /* 0x000ea4000c1e1b00 */
[----:B--2---:R0:W1:Y:S01]  /*0480*/  F2I.F64.TRUNC R24, R24 ;  /* 0x0000001800187311 */ /* 0x004062000030d100 */
[----:B------:R-:W-:Y:S05]  /*0490*/  BRA `(.L_x_3815) ;  /* 0x0000000800947947 */ /* 0x000fea0003800000 */
.L_x_3810:
        /* <DEDUP_REMOVED lines=12> */
.L_x_3824:
[----:B------:R-:W2:Y:S02]  /*0560*/  LDG.E.64 R2, desc[UR36][R2.64] ;  /* 0x0000002402027981 */ /* 0x000ea4000c1e1b00 */
[----:B--2---:R0:W1:Y:S01]  /*0570*/  F2I.F64.TRUNC R24, R2 ;  /* 0x0000000200187311 */ /* 0x004062000030d100 */
[----:B------:R-:W-:Y:S05]  /*0580*/  BRA `(.L_x_3815) ;  /* 0x0000000800587947 */ /* 0x000fea0003800000 */
.L_x_3823:
        /* <DEDUP_REMOVED lines=27> */
.L_x_3826:
        /* <DEDUP_REMOVED lines=15> */
.L_x_3825:
[----:B------:R-:W2:Y:S02]  /*0830*/  LDG.E.U16 R24, desc[UR36][R2.64] ;  /* 0x0000002402187981 */ /* 0x000ea4000c1e1500 */
[----:B--2---:R-:W-:-:S06]  /*0840*/  IMAD.U32 R24, R24, 0x10000, RZ ;  /* 0x0001000018187824 */ /* 0x004fcc00078e00ff */
[----:B------:R-:W0:Y:S01]  /*0850*/  F2I.FTZ.TRUNC.NTZ R24, R24 ;  /* 0x0000001800187305 */ /* 0x000e22000021f100 */
[----:B------:R-:W-:Y:S05]  /*0860*/  BRA `(.L_x_3815) ;  /* 0x0000000400a07947 */ /* 0x000fea0003800000 */
.L_x_3822:
        /* <DEDUP_REMOVED lines=10> */
.L_x_3829:
        /* <DEDUP_REMOVED lines=21> */
.L_x_3833:
[----:B------:R-:W-:Y:S05]  /*0a60*/  BSYNC B1 ;  /* 0x0000000000017941 */ /* 0x000fea0003800000 */
.L_x_3832:
[----:B------:R-:W-:Y:S01]  /*0a70*/  IMAD.SHL.U32 R2, R2, 0x100000, RZ ;  /* 0x0010000002027824 */ /* 0x000fe200078e00ff */
[----:B------:R-:W-:-:S04]  /*0a80*/  LEA R3, R0, 0x3b800000, 0x17 ;  /* 0x3b80000000037811 */ /* 0x000fc800078eb8ff */
[----:B------:R-:W-:-:S07]  /*0a90*/  LOP3.LUT R24, R3, R2, R24, 0xfe, !PT ;  /* 0x0000000203187212 */ /* 0x000fce00078efe18 */
.L_x_3831:
[----:B------:R-:W-:Y:S05]  /*0aa0*/  BSYNC B0 ;  /* 0x0000000000007941 */ /* 0x000fea0003800000 */
.L_x_3830:
[----:B------:R-:W0:Y:S01]  /*0ab0*/  F2I.FTZ.TRUNC.NTZ R24, R24 ;  /* 0x0000001800187305 */ /* 0x000e22000021f100 */
[----:B------:R-:W-:Y:S05]  /*0ac0*/  BRA `(.L_x_3815) ;  /* 0x0000000400087947 */ /* 0x000fea0003800000 */
.L_x_3828:
        /* <DEDUP_REMOVED lines=21> */
.L_x_3837:
[----:B------:R-:W-:Y:S05]  /*0c20*/  BSYNC B1 ;  /* 0x0000000000017941 */ /* 0x000fea0003800000 */
.L_x_3836:
[----:B------:R-:W-:Y:S01]  /*0c30*/  IMAD.SHL.U32 R2, R2, 0x200000, RZ ;  /* 0x0020000002027824 */ /* 0x000fe200078e00ff */
[----:B------:R-:W-:-:S04]  /*0c40*/  LEA R3, R0, 0x37800000, 0x17 ;  /* 0x3780000000037811 */ /* 0x000fc800078eb8ff */
[----:B------:R-:W-:-:S07]  /*0c50*/  LOP3.LUT R24, R3, R2, R24, 0xfe, !PT ;  /* 0x0000000203187212 */ /* 0x000fce00078efe18 */
.L_x_3835:
[----:B------:R-:W-:Y:S05]  /*0c60*/  BSYNC B0 ;  /* 0x0000000000007941 */ /* 0x000fea0003800000 */
.L_x_3834:
[----:B------:R-:W0:Y:S01]  /*0c70*/  F2I.FTZ.TRUNC.NTZ R24, R24 ;  /* 0x0000001800187305 */ /* 0x000e22000021f100 */
[----:B------:R-:W-:Y:S05]  /*0c80*/  BRA `(.L_x_3815) ;  /* 0x0000000000987947 */ /* 0x000fea0003800000 */
.L_x_3827:
        /* <DEDUP_REMOVED lines=14> */
.L_x_3841:
[----:B------:R-:W-:Y:S05]  /*0d70*/  BSYNC B0 ;  /* 0x0000000000007941 */ /* 0x000fea0003800000 */
.L_x_3840:
[----:B------:R-:W0:Y:S01]  /*0d80*/  F2I.FTZ.TRUNC.NTZ R24, R24 ;  /* 0x0000001800187305 */ /* 0x000e22000021f100 */
[----:B------:R-:W-:Y:S05]  /*0d90*/  BRA `(.L_x_3815) ;  /* 0x0000000000547947 */ /* 0x000fea0003800000 */
.L_x_3814:
        /* <DEDUP_REMOVED lines=17> */
.L_x_3842:
[----:B------:R-:W-:Y:S05]  /*0eb0*/  BRA `(.L_x_3815) ;  /* 0x00000000000c7947 */ /* 0x000fea0003800000 */
.L_x_3839:
[----:B------:R0:W5:Y:S01]  /*0ec0*/  LDG.E R24, desc[UR36][R2.64] ;  /* 0x0000002402187981 */ /* 0x000162000c1e1900 */
[----:B------:R-:W-:Y:S05]  /*0ed0*/  BRA `(.L_x_3815) ;  /* 0x0000000000047947 */ /* 0x000fea0003800000 */
.L_x_3838:
[----:B------:R0:W5:Y:S02]  /*0ee0*/  LDG.E R24, desc[UR36][R2.64] ;  /* 0x0000002402187981 */ /* 0x000164000c1e1900 */
.L_x_3815:
[----:B------:R-:W2:Y:S02]  /*0ef0*/  S2R R26, SR_TID.X ;  /* 0x00000000001a7919 */ /* 0x000ea40000002100 */
[----:B--2---:R-:W-:-:S07]  /*0f00*/  VIADD R26, R26, 0x80 ;  /* 0x000000801a1a7836 */ /* 0x004fce0000000000 */
.L_x_3809:
[----:B------:R-:W-:Y:S05]  /*0f10*/  BSYNC B6 ;  /* 0x0000000000067941 */ /* 0x000fea0003800000 */
.L_x_3808:
        /* <DEDUP_REMOVED lines=23> */
.L_x_3848:
[----:B------:R0:W5:Y:S01]  /*1090*/  LDG.E.U8 R22, desc[UR36][R2.64] ;  /* 0x0000002402167981 */ /* 0x000162000c1e1100 */
[----:B------:R-:W-:Y:S05]  /*10a0*/  BRA `(.L_x_3850) ;  /* 0x0000000c00347947 */ /* 0x000fea0003800000 */
.L_x_3847:
        /* <DEDUP_REMOVED lines=8> */
.L_x_3852:
[----:B------:R0:W5:Y:S01]  /*1130*/  LDG.E R22, desc[UR36][R2.64] ;  /* 0x0000002402167981 */ /* 0x000162000c1e1900 */
[----:B------:R-:W-:Y:S05]  /*1140*/  BRA `(.L_x_3850) ;  /* 0x0000000c000c7947 */ /* 0x000fea0003800000 */
.L_x_3851:
[----:B------:R0:W5:Y:S01]  /*1150*/  LDG.E.S16 R22, desc[UR36][R2.64] ;  /* 0x0000002402167981 */ /* 0x000162000c1e1700 */
[----:B------:R-:W-:Y:S05]  /*1160*/  BRA `(.L_x_3850) ;  /* 0x0000000c00047947 */ /* 0x000fea0003800000 */
.L_x_3846:
        /* <DEDUP_REMOVED lines=9> */
.L_x_3854:
[----:B------:R-:W2:Y:S02]  /*1200*/  LDG.E.U16 R2, desc[UR36][R2.64] ;  /* 0x0000002402027981 */ /* 0x000ea4000c1e1500 */
[----:B--2---:R-:W-:-:S06]  /*1210*/  HADD2.F32 R22, -RZ, R2.H0_H0 ;  /* 0x20000002ff167230 */ /* 0x004fcc0000004100 */
[----:B------:R-:W0:Y:S01]  /*1220*/  F2I.FTZ.TRUNC.NTZ R22, R22 ;  /* 0x0000001600167305 */ /* 0x000e22000021f100 */
[----:B------:R-:W-:Y:S05]  /*1230*/  BRA `(.L_x_3850) ;  /* 0x0000000800d07947 */ /* 0x000fea0003800000 */
.L_x_3853:
        /* <DEDUP_REMOVED lines=9> */
.L_x_3856:
[----:B------:R-:W2:Y:S02]  /*12d0*/  LDG.E.U16 R2, desc[UR36][R2.64] ;  /* 0x0000002402027981 */ /* 0x000ea4000c1e1500 */
[----:B--2---:R-:W-:-:S06]  /*12e0*/  HADD2.F32 R22, -RZ, R2.H0_H0 ;  /* 0x20000002ff167230 */ /* 0x004fcc0000004100 */
[----:B------:R-:W0:Y:S01]  /*12f0*/  F2I.FTZ.TRUNC.NTZ R22, R22 ;  /* 0x0000001600167305 */ /* 0x000e22000021f100 */
[----:B------:R-:W-:Y:S05]  /*1300*/  BRA `(.L_x_3850) ;  /* 0x00000008009c7947 */ /* 0x000fea0003800000 */
.L_x_3855:
[----:B------:R-:W2:Y:S02]  /*1310*/  LDG.E.64 R2, desc[UR36][R2.64] ;  /* 0x0000002402027981 */ /* 0x000ea4000c1e1b00 */
[----:B--2---:R0:W1:Y:S01]  /*1320*/  F2I.F64.TRUNC R22, R2 ;  /* 0x0000000200167311 */ /* 0x004062000030d100 */
[----:B------:R-:W-:Y:S05]  /*1330*/  BRA `(.L_x_3850) ;  /* 0x0000000800907947 */ /* 0x000fea0003800000 */
.L_x_3845:
        /* <DEDUP_REMOVED lines=12> */
.L_x_3859:
[----:B------:R-:W2:Y:S02]  /*1400*/  LDG.E.64 R2, desc[UR36][R2.64] ;  /* 0x0000002402027981 */ /* 0x000ea4000c1e1b00 */
[----:B--2---:R0:W1:Y:S01]  /*1410*/  F2I.F64.TRUNC R22, R2 ;  /* 0x0000000200167311 */ /* 0x004062000030d100 */
[----:B------:R-:W-:Y:S05]  /*1420*/  BRA `(.L_x_3850) ;  /* 0x0000000800547947 */ /* 0x000fea0003800000 */
.L_x_3858:
        /* <DEDUP_REMOVED lines=27> */
.L_x_3861:
        /* <DEDUP_REMOVED lines=12> */
[----:B------:R2:W3:Y:S01]  /*16a0*/  F2I.FTZ.TRUNC.NTZ R22, R4 ;  /* 0x0000000400167305 */ /* 0x0004e2000021f100 */
[----:B------:R-:W-:Y:S05]  /*16b0*/  BRA `(.L_x_3850) ;  /* 0x0000000400b07947 */ /* 0x000fea0003800000 */
.L_x_3860:
[----:B------:R-:W2:Y:S02]  /*16c0*/  LDG.E.U16 R22, desc[UR36][R2.64] ;  /* 0x0000002402167981 */ /* 0x000ea4000c1e1500 */
[----:B--2---:R-:W-:-:S06]  /*16d0*/  IMAD.U32 R22, R22, 0x10000, RZ ;  /* 0x0001000016167824 */ /* 0x004fcc00078e00ff */
[----:B------:R-:W4:Y:S01]  /*16e0*/  F2I.FTZ.TRUNC.NTZ R22, R22 ;  /* 0x0000001600167305 */ /* 0x000f22000021f100 */
[----:B------:R-:W-:Y:S05]  /*16f0*/  BRA `(.L_x_3850) ;  /* 0x0000000400a07947 */ /* 0x000fea0003800000 */
.L_x_3857:
        /* <DEDUP_REMOVED lines=10> */
.L_x_3864:
        /* <DEDUP_REMOVED lines=21> */
.L_x_3868:
[----:B------:R-:W-:Y:S05]  /*18f0*/  BSYNC B1 ;  /* 0x0000000000017941 */ /* 0x000fea0003800000 */
.L_x_3867:
[----:B------:R-:W-:Y:S01]  /*1900*/  IMAD.SHL.U32 R2, R2, 0x100000, RZ ;  /* 0x0010000002027824 */ /* 0x000fe200078e00ff */
[----:B------:R-:W-:-:S04]  /*1910*/  LEA R3, R0, 0x3b800000, 0x17 ;  /* 0x3b80000000037811 */ /* 0x000fc800078eb8ff */
[----:B------:R-:W-:-:S07]  /*1920*/  LOP3.LUT R22, R3, R2, R22, 0xfe, !PT ;  /* 0x0000000203167212 */ /* 0x000fce00078efe16 */
.L_x_3866:
[----:B------:R-:W-:Y:S05]  /*1930*/  BSYNC B0 ;  /* 0x0000000000007941 */ /* 0x000fea0003800000 */
.L_x_3865:
[----:B------:R-:W0:Y:S01]  /*1940*/  F2I.FTZ.TRUNC.NTZ R22, R22 ;  /* 0x0000001600167305 */ /* 0x000e22000021f100 */
[----:B------:R-:W-:Y:S05]  /*1950*/  BRA `(.L_x_3850) ;  /* 0x0000000400087947 */ /* 0x000fea0003800000 */
.L_x_3863:
        /* <DEDUP_REMOVED lines=21> */
.L_x_3872:
[----:B------:R-:W-:Y:S05]  /*1ab0*/  BSYNC B1 ;  /* 0x0000000000017941 */ /* 0x000fea0003800000 */
.L_x_3871:
[----:B------:R-:W-:Y:S01]  /*1ac0*/  IMAD.SHL.U32 R2, R2, 0x200000, RZ ;  /* 0x0020000002027824 */ /* 0x000fe200078e00ff */
[----:B------:R-:W-:-:S04]  /*1ad0*/  LEA R3, R0, 0x37800000, 0x17 ;  /* 0x3780000000037811 */ /* 0x000fc800078eb8ff */
[----:B------:R-:W-:-:S07]  /*1ae0*/  LOP3.LUT R22, R3, R2, R22, 0xfe, !PT ;  /* 0x0000000203167212 */ /* 0x000fce00078efe16 */
.L_x_3870:
[----:B------:R-:W-:Y:S05]  /*1af0*/  BSYNC B0 ;  /* 0x0000000000007941 */ /* 0x000fea0003800000 */
.L_x_3869:
[----:B------:R-:W0:Y:S01]  /*1b00*/  F2I.FTZ.TRUNC.NTZ R22, R22 ;  /* 0x0000001600167305 */ /* 0x000e22000021f100 */
[----:B------:R-:W-:Y:S05]  /*1b10*/  BRA `(.L_x_3850) ;  /* 0x0000000000987947 */ /* 0x000fea0003800000 */
.L_x_3862:
        /* <DEDUP_REMOVED lines=14> */
.L_x_3876:
[----:B------:R-:W-:Y:S05]  /*1c00*/  BSYNC B0 ;  /* 0x0000000000007941 */ /* 0x000fea0003800000 */
.L_x_3875:
[----:B------:R-:W0:Y:S01]  /*1c10*/  F2I.FTZ.TRUNC.NTZ R22, R22 ;  /* 0x0000001600167305 */ /* 0x000e22000021f100 */
[----:B------:R-:W-:Y:S05]  /*1c20*/  BRA `(.L_x_3850) ;  /* 0x0000000000547947 */ /* 0x000fea0003800000 */
.L_x_3849:
        /* <DEDUP_REMOVED lines=16> */
[----:B0----5:R-:W-:Y:S05]  /*1d30*/  CALL.ABS.NOINC R2 ;  /* 0x0000000002007343 */ /* 0x021fea0003c00000 */
.L_x_3877:
[----:B------:R-:W-:Y:S05]  /*1d40*/  BRA `(.L_x_3850) ;  /* 0x00000000000c7947 */ /* 0x000fea0003800000 */
.L_x_3874:
[----:B------:R0:W5:Y:S01]  /*1d50*/  LDG.E R22, desc[UR36][R2.64] ;  /* 0x0000002402167981 */ /* 0x000162000c1e1900 */
[----:B------:R-:W-:Y:S05]  /*1d60*/  BRA `(.L_x_3850) ;  /* 0x0000000000047947 */ /* 0x000fea0003800000 */
.L_x_3873:
[----:B------:R0:W5:Y:S02]  /*1d70*/  LDG.E R22, desc[UR36][R2.64] ;  /* 0x0000002402167981 */ /* 0x000164000c1e1900 */
.L_x_3850:
[----:B------:R-:W-:-:S07]  /*1d80*/  VIADD R26, R26, 0x80 ;  /* 0x000000801a1a7836 */ /* 0x000fce0000000000 */
.L_x_3844:
[----:B------:R-:W-:Y:S05]  /*1d90*/  BSYNC B6 ;  /* 0x0000000000067941 */ /* 0x000fea0003800000 */
.L_x_3843:
[----:B------:R-:W-:Y:S01]  /*1da0*/  ISETP.GE.AND P0, PT, R26, R19, PT ;  /* 0x000000131a00720c */ /* 0x000fe20003f06270 */
[----:B------:R-:W-:Y:S01]  /*1db0*/  BSSY B6, `(.L_x_3878) ;  /* 0x00000e8000067945 */ /* 0x000fe20003800000 */
[----:B------:R-:W-:Y:S02]  /*1dc0*/  IMAD.MOV.U32 R16, RZ, RZ, RZ ;  /* 0x000000ffff107224 */ /* 0x000fe400078e00ff */
[----:B------:R-:W-:-:S09]  /*1dd0*/  IMAD.MOV.U32 R18, RZ, RZ, RZ ;  /* 0x000000ffff127224 */ /* 0x000fd200078e00ff */
[----:B------:R-:W-:Y:S05]  /*1de0*/  @P0 BRA `(.L_x_3879) ;  /* 0x0000000c00900947 */ /* 0x000fea0003800000 */
[----:B01-34-:R-:W0:Y:S01]  /*1df0*/  LDC.64 R2, c[0x0][0x220] ;  /* 0x00008800ff027b82 */ /* 0x01be220000000a00 */
[----:B------:R-:W-:Y:S01]  /*1e00*/  IMAD R0, R23, 0x200, R26 ;  /* 0x0000020017007824 */ /* 0x000fe200078e021a */
[----:B--2---:R-:W-:Y:S01]  /*1e10*/  PRMT R4, R17, 0x9910, RZ ;  /* 0x0000991011047816 */ /* 0x004fe200000000ff */
        /* <DEDUP_REMOVED lines=17> */
.L_x_3883:
[----:B------:R0:W5:Y:S01]  /*1f30*/  LDG.E.U8 R18, desc[UR36][R2.64] ;  /* 0x0000002402127981 */ /* 0x000162000c1e1100 */
[----:B------:R-:W-:Y:S05]  /*1f40*/  BRA `(.L_x_3885) ;  /* 0x0000000c00347947 */ /* 0x000fea0003800000 */
.L_x_3882:
        /* <DEDUP_REMOVED lines=8> */
.L_x_3887:
[----:B------:R0:W5:Y:S01]  /*1fd0*/  LDG.E R18, desc[UR36][R2.64] ;  /* 0x0000002402127981 */ /* 0x000162000c1e1900 */
[----:B------:R-:W-:Y:S05]  /*1fe0*/  BRA `(.L_x_3885) ;  /* 0x0000000c000c7947 */ /* 0x000fea0003800000 */
.L_x_3886:
[----:B------:R0:W5:Y:S01]  /*1ff0*/  LDG.E.S16 R18, desc[UR36][R2.64] ;  /* 0x0000002402127981 */ /* 0x000162000c1e1700 */
[----:B------:R-:W-:Y:S05]  /*2000*/  BRA `(.L_x_3885) ;  /* 0x0000000c00047947 */ /* 0x000fea0003800000 */
.L_x_3881:
        /* <DEDUP_REMOVED lines=9> */
.L_x_3889:
[----:B------:R-:W2:Y:S02]  /*20a0*/  LDG.E.U16 R2, desc[UR36][R2.64] ;  /* 0x0000002402027981 */ /* 0x000ea4000c1e1500 */
[----:B--2---:R-:W-:-:S06]  /*20b0*/  HADD2.F32 R18, -RZ, R2.H0_H0 ;  /* 0x20000002ff127230 */ /* 0x004fcc0000004100 */
[----:B------:R-:W0:Y:S01]  /*20c0*/  F2I.FTZ.TRUNC.NTZ R18, R18 ;  /* 0x0000001200127305 */ /* 0x000e22000021f100 */
[----:B------:R-:W-:Y:S05]  /*20d0*/  BRA `(.L_x_3885) ;  /* 0x0000000800d07947 */ /* 0x000fea0003800000 */
.L_x_3888:
        /* <DEDUP_REMOVED lines=9> */
.L_x_3891:
[----:B------:R-:W2:Y:S02]  /*2170*/  LDG.E.U16 R2, desc[UR36][R2.64] ;  /* 0x0000002402027981 */ /* 0x000ea4000c1e1500 */
[----:B--2---:R-:W-:-:S06]  /*2180*/  HADD2.F32 R18, -RZ, R2.H0_H0 ;  /* 0x20000002ff127230 */ /* 0x004fcc0000004100 */
[----:B------:R-:W0:Y:S01]  /*2190*/  F2I.FTZ.TRUNC.NTZ R18, R18 ;  /* 0x0000001200127305 */ /* 0x000e22000021f100 */
[----:B------:R-:W-:Y:S05]  /*21a0*/  BRA `(.L_x_3885) ;  /* 0x00000008009c7947 */ /* 0x000fea0003800000 */
.L_x_3890:
[----:B------:R-:W2:Y:S02]  /*21b0*/  LDG.E.64 R2, desc[UR36][R2.64] ;  /* 0x0000002402027981 */ /* 0x000ea4000c1e1b00 */
[----:B--2---:R0:W1:Y:S01]  /*21c0*/  F2I.F64.TRUNC R18, R2 ;  /* 0x0000000200127311 */ /* 0x004062000030d100 */
[----:B------:R-:W-:Y:S05]  /*21d0*/  BRA `(.L_x_3885) ;  /* 0x0000000800907947 */ /* 0x000fea0003800000 */
.L_x_3880:
        /* <DEDUP_REMOVED lines=12> */
.L_x_3894:
[----:B------:R-:W2:Y:S02]  /*22a0*/  LDG.E.64 R2, desc[UR36][R2.64] ;  /* 0x0000002402027981 */ /* 0x000ea4000c1e1b00 */
[----:B--2---:R0:W1:Y:S01]  /*22b0*/  F2I.F64.TRUNC R18, R2 ;  /* 0x0000000200127311 */ /* 0x004062000030d100 */
[----:B------:R-:W-:Y:S05]  /*22c0*/  BRA `(.L_x_3885) ;  /* 0x0000000800547947 */ /* 0x000fea0003800000 */
.L_x_3893:
        /* <DEDUP_REMOVED lines=27> */
.L_x_3896:
        /* <DEDUP_REMOVED lines=14> */
.L_x_3895:
[----:B------:R-:W2:Y:S02]  /*2560*/  LDG.E.U16 R18, desc[UR36][R2.64] ;  /* 0x0000002402127981 */ /* 0x000ea4000c1e1500 */
[----:B--2---:R-:W-:-:S06]  /*2570*/  IMAD.U32 R18, R18, 0x10000, RZ ;  /* 0x0001000012127824 */ /* 0x004fcc00078e00ff */
[----:B------:R-:W0:Y:S01]  /*2580*/  F2I.FTZ.TRUNC.NTZ R18, R18 ;  /* 0x0000001200127305 */ /* 0x000e22000021f100 */
[----:B------:R-:W-:Y:S05]  /*2590*/  BRA `(.L_x_3885) ;  /* 0x0000000400a07947 */ /* 0x000fea0003800000 */
.L_x_3892:
        /* <DEDUP_REMOVED lines=10> */
.L_x_3899:
        /* <DEDUP_REMOVED lines=21> */
.L_x_3903:
[----:B------:R-:W-:Y:S05]  /*2790*/  BSYNC B1 ;  /* 0x0000000000017941 */ /* 0x000fea0003800000 */
.L_x_3902:
[----:B------:R-:W-:Y:S01]  /*27a0*/  IMAD.SHL.U32 R2, R2, 0x100000, RZ ;  /* 0x0010000002027824 */ /* 0x000fe200078e00ff */
[----:B------:R-:W-:-:S04]  /*27b0*/  LEA R3, R0, 0x3b800000, 0x17 ;  /* 0x3b80000000037811 */ /* 0x000fc800078eb8ff */
[----:B------:R-:W-:-:S07]  /*27c0*/  LOP3.LUT R18, R3, R2, R18, 0xfe, !PT ;  /* 0x0000000203127212 */ /* 0x000fce00078efe12 */
.L_x_3901:
[----:B------:R-:W-:Y:S05]  /*27d0*/  BSYNC B0 ;  /* 0x0000000000007941 */ /* 0x000fea0003800000 */
.L_x_3900:
[----:B------:R-:W1:Y:S01]  /*27e0*/  F2I.FTZ.TRUNC.NTZ R18, R18 ;  /* 0x0000001200127305 */ /* 0x000e62000021f100 */
[----:B------:R-:W-:Y:S05]  /*27f0*/  BRA `(.L_x_3885) ;  /* 0x0000000400087947 */ /* 0x000fea0003800000 */
.L_x_3898:
        /* <DEDUP_REMOVED lines=21> */
.L_x_3907:
[----:B------:R-:W-:Y:S05]  /*2950*/  BSYNC B1 ;  /* 0x0000000000017941 */ /* 0x000fea0003800000 */
.L_x_3906:
[----:B------:R-:W-:Y:S01]  /*2960*/  IMAD.SHL.U32 R2, R2, 0x200000, RZ ;  /* 0x0020000002027824 */ /* 0x000fe200078e00ff */
[----:B------:R-:W-:-:S04]  /*2970*/  LEA R3, R0, 0x37800000, 0x17 ;  /* 0x3780000000037811 */ /* 0x000fc800078eb8ff */
[----:B------:R-:W-:-:S07]  /*2980*/  LOP3.LUT R18, R3, R2, R18, 0xfe, !PT ;  /* 0x0000000203127212 */ /* 0x000fce00078efe12 */
.L_x_3905:
[----:B------:R-:W-:Y:S05]  /*2990*/  BSYNC B0 ;  /* 0x0000000000007941 */ /* 0x000fea0003800000 */
.L_x_3904:
[----:B------:R-:W2:Y:S01]  /*29a0*/  F2I.FTZ.TRUNC.NTZ R18, R18 ;  /* 0x0000001200127305 */ /* 0x000ea2000021f100 */
[----:B------:R-:W-:Y:S05]  /*29b0*/  BRA `(.L_x_3885) ;  /* 0x0000000000987947 */ /* 0x000fea0003800000 */
.L_x_3897:
        /* <DEDUP_REMOVED lines=14> */
.L_x_3911:
[----:B------:R-:W-:Y:S05]  /*2aa0*/  BSYNC B0 ;  /* 0x0000000000007941 */ /* 0x000fea0003800000 */
.L_x_3910:
[----:B------:R-:W4:Y:S01]  /*2ab0*/  F2I.FTZ.TRUNC.NTZ R18, R18 ;  /* 0x0000001200127305 */ /* 0x000f22000021f100 */
[----:B------:R-:W-:Y:S05]  /*2ac0*/  BRA `(.L_x_3885) ;  /* 0x0000000000547947 */ /* 0x000fea0003800000 */
.L_x_3884:
        /* <DEDUP_REMOVED lines=17> */
.L_x_3912:
[----:B------:R-:W-:Y:S05]  /*2be0*/  BRA `(.L_x_3885) ;  /* 0x00000000000c7947 */ /* 0x000fea0003800000 */
.L_x_3909:
[----:B------:R0:W5:Y:S01]  /*2bf0*/  LDG.E R18, desc[UR36][R2.64] ;  /* 0x0000002402127981 */ /* 0x000162000c1e1900 */
[----:B------:R-:W-:Y:S05]  /*2c00*/  BRA `(.L_x_3885) ;  /* 0x0000000000047947 */ /* 0x000fea0003800000 */
.L_x_3908:
[----:B------:R3:W5:Y:S02]  /*2c10*/  LDG.E R18, desc[UR36][R2.64] ;  /* 0x0000002402127981 */ /* 0x000764000c1e1900 */
.L_x_3885:
[----:B------:R-:W-:-:S07]  /*2c20*/  VIADD R26, R26, 0x80 ;  /* 0x000000801a1a7836 */ /* 0x000fce0000000000 */
.L_x_3879:
[----:B------:R-:W-:Y:S05]  /*2c30*/  BSYNC B6 ;  /* 0x0000000000067941 */ /* 0x000fea0003800000 */
.L_x_3878:
[----:B------:R-:W-:Y:S01]  /*2c40*/  ISETP.GE.AND P0, PT, R26, R19, PT ;  /* 0x000000131a00720c */ /* 0x000fe20003f06270 */
[----:B------:R-:W-:-:S12]  /*2c50*/  BSSY B6, `(.L_x_3913) ;  /* 0x00000e3000067945 */ /* 0x000fd80003800000 */
[----:B------:R-:W-:Y:S05]  /*2c60*/  @P0 BRA `(.L_x_3914) ;  /* 0x0000000c00840947 */ /* 0x000fea0003800000 */
        /* <DEDUP_REMOVED lines=19> */
.L_x_3918:
[----:B------:R0:W5:Y:S01]  /*2da0*/  LDG.E.U8 R16, desc[UR36][R2.64] ;  /* 0x0000002402107981 */ /* 0x000162000c1e1100 */
[----:B------:R-:W-:Y:S05]  /*2db0*/  BRA `(.L_x_3914) ;  /* 0x0000000c00307947 */ /* 0x000fea0003800000 */
.L_x_3917:
        /* <DEDUP_REMOVED lines=8> */
.L_x_3921:
[----:B------:R0:W5:Y:S01]  /*2e40*/  LDG.E R16, desc[UR36][R2.64] ;  /* 0x0000002402107981 */ /* 0x000162000c1e1900 */
[----:B------:R-:W-:Y:S05]  /*2e50*/  BRA `(.L_x_3914) ;  /* 0x0000000c00087947 */ /* 0x000fea0003800000 */
.L_x_3920:
[----:B------:R0:W5:Y:S01]  /*2e60*/  LDG.E.S16 R16, desc[UR36][R2.64] ;  /* 0x0000002402107981 */ /* 0x000162000c1e1700 */
[----:B------:R-:W-:Y:S05]  /*2e70*/  BRA `(.L_x_3914) ;  /* 0x0000000c00007947 */ /* 0x000fea0003800000 */
.L_x_3916:
[----:B------:R-:W-:-:S13]  /*2e80*/  ISETP.GT.AND P0, PT, R0, 0x6, PT ;  /* 0x000000060000780c */ /* 0x000fda0003f04270 */
[----:B------:R-:W-:Y:S05]  /*2e90*/  @P0 BRA `(.L_x_3922) ;  /* 0x00000000002c0947 */ /* 0x000fea0003800000 */
[----:B------:R-:W-:-:S13]  /*2ea0*/  ISETP.NE.AND P0, PT, R0, 0x5, PT ;  /* 0x000000050000780c */ /* 0x000fda0003f05270 */
[----:B------:R-:W-:Y:S05]  /*2eb0*/  @!P0 BRA `(.L_x_3923) ;  /* 0x0000000000148947 */ /* 0x000fea0003800000 */
[----:B------:R-:W-:-:S13]  /*2ec0*/  ISETP.NE.AND P0, PT, R0, 0x6, PT ;  /* 0x000000060000780c */ /* 0x000fda0003f05270 */
[----:B------:R-:W-:Y:S05]  /*2ed0*/  @P0 BRA `(.L_x_3919) ;  /* 0x0000000800980947 */ /* 0x000fea0003800000 */
[----:B------:R-:W3:Y:S02]  /*2ee0*/  LDG.E R2, desc[UR36][R2.64] ;  /* 0x0000002402027981 */ /* 0x000ee4000c1e1900 */
[----:B---3--:R0:W1:Y:S01]  /*2ef0*/  F2I.FTZ.TRUNC.NTZ R16, R2 ;  /* 0x0000000200107305 */ /* 0x008062000021f100 */
[----:B------:R-:W-:Y:S05]  /*2f00*/  BRA `(.L_x_3914) ;  /* 0x0000000800dc7947 */ /* 0x000fea0003800000 */
.L_x_3923:
[----:B------:R-:W3:Y:S02]  /*2f10*/  LDG.E.U16 R2, desc[UR36][R2.64] ;  /* 0x0000002402027981 */ /* 0x000ee4000c1e1500 */
[----:B---3--:R-:W-:-:S06]  /*2f20*/  HADD2.F32 R16, -RZ, R2.H0_H0 ;  /* 0x20000002ff107230 */ /* 0x008fcc0000004100 */
[----:B------:R-:W0:Y:S01]  /*2f30*/  F2I.FTZ.TRUNC.NTZ R16, R16 ;  /* 0x0000001000107305 */ /* 0x000e22000021f100 */
[----:B------:R-:W-:Y:S05]  /*2f40*/  BRA `(.L_x_3914) ;  /* 0x0000000800cc7947 */ /* 0x000fea0003800000 */
.L_x_3922:
[----:B------:R-:W-:-:S13]  /*2f50*/  ISETP.NE.AND P0, PT, R0, 0x7, PT ;  /* 0x000000070000780c */ /* 0x000fda0003f05270 */
[----:B------:R-:W-:Y:S05]  /*2f60*/  @!P0 BRA `(.L_x_3924) ;  /* 0x00000000002c8947 */ /* 0x000fea0003800000 */
[----:B------:R-:W-:-:S13]  /*2f70*/  ISETP.NE.AND P0, PT, R0, 0x8, PT ;  /* 0x000000080000780c */ /* 0x000fda0003f05270 */
[----:B------:R-:W-:Y:S05]  /*2f80*/  @!P0 BRA `(.L_x_3925) ;  /* 0x0000000000148947 */ /* 0x000fea0003800000 */
[----:B------:R-:W-:-:S13]  /*2f90*/  ISETP.NE.AND P0, PT, R0, 0x9, PT ;  /* 0x000000090000780c */ /* 0x000fda0003f05270 */
[----:B------:R-:W-:Y:S05]  /*2fa0*/  @P0 BRA `(.L_x_3919) ;  /* 0x0000000800640947 */ /* 0x000fea0003800000 */
[----:B------:R-:W3:Y:S02]  /*2fb0*/  LDG.E R2, desc[UR36][R2.64] ;  /* 0x0000002402027981 */ /* 0x000ee4000c1e1900 */
[----:B---3--:R0:W1:Y:S01]  /*2fc0*/  F2I.FTZ.TRUNC.NTZ R16, R2 ;  /* 0x0000000200107305 */ /* 0x008062000021f100 */
[----:B------:R-:W-:Y:S05]  /*2fd0*/  BRA `(.L_x_3914) ;  /* 0x0000000800a87947 */ /* 0x000fea0003800000 */
.L_x_3925:
[----:B------:R-:W3:Y:S02]  /*2fe0*/  LDG.E.U16 R2, desc[UR36][R2.64] ;  /* 0x0000002402027981 */ /* 0x000ee4000c1e1500 */
[----:B---3--:R-:W-:-:S06]  /*2ff0*/  HADD2.F32 R16, -RZ, R2.H0_H0 ;  /* 0x20000002ff107230 */ /* 0x008fcc0000004100 */
[----:B------:R-:W0:Y:S01]  /*3000*/  F2I.FTZ.TRUNC.NTZ R16, R16 ;  /* 0x0000001000107305 */ /* 0x000e22000021f100 */
[----:B------:R-:W-:Y:S05]  /*3010*/  BRA `(.L_x_3914) ;  /* 0x0000000800987947 */ /* 0x000fea0003800000 */
.L_x_3924:
[----:B------:R-:W3:Y:S02]  /*3020*/  LDG.E.64 R16, desc[UR36][R2.64] ;  /* 0x0000002402107981 */ /* 0x000ee4000c1e1b00 */
[----:B---3--:R0:W1:Y:S01]  /*3030*/  F2I.F64.TRUNC R16, R16 ;  /* 0x0000001000107311 */ /* 0x008062000030d100 */
[----:B------:R-:W-:Y:S05]  /*3040*/  BRA `(.L_x_3914) ;  /* 0x00000008008c7947 */ /* 0x000fea0003800000 */
.L_x_3915:
        /* <DEDUP_REMOVED lines=8> */
[----:B------:R-:W3:Y:S02]  /*30d0*/  LDG.E.U8 R2, desc[UR36][R2.64] ;  /* 0x0000002402027981 */ /* 0x000ee4000c1e1100 */
[----:B---3--:R-:W-:-:S04]  /*30e0*/  ISETP.NE.AND P0, PT, R2, RZ, PT ;  /* 0x000000ff0200720c */ /* 0x008fc80003f05270 */
[----:B------:R-:W-:Y:S01]  /*30f0*/  SEL R16, RZ, 0x1, !P0 ;  /* 0x00000001ff107807 */ /* 0x000fe20004000000 */
[----:B------:R-:W-:Y:S08]  /*3100*/  BRA `(.L_x_3914) ;  /* 0x00000008005c7947 */ /* 0x000ff00003800000 */
.L_x_3928:
[----:B------:R-:W3:Y:S02]  /*3110*/  LDG.E.64 R2, desc[UR36][R2.64] ;  /* 0x0000002402027981 */ /* 0x000ee4000c1e1b00 */
[----:B---3--:R0:W1:Y:S01]  /*3120*/  F2I.F64.TRUNC R16, R2 ;  /* 0x0000000200107311 */ /* 0x008062000030d100 */
[----:B------:R-:W-:Y:S05]  /*3130*/  BRA `(.L_x_3914) ;  /* 0x0000000800507947 */ /* 0x000fea0003800000 */
.L_x_3927:
[----:B------:R-:W-:-:S13]  /*3140*/  ISETP.NE.AND P0, PT, R0, 0xf, PT ;  /* 0x0000000f0000780c */ /* 0x000fda0003f05270 */
[----:B------:R-:W-:Y:S05]  /*3150*/  @!P0 BRA `(.L_x_3929) ;  /* 0x00000000009c8947 */ /* 0x000fea0003800000 */
[----:B------:R-:W-:-:S13]  /*3160*/  ISETP.NE.AND P0, PT, R0, 0x17, PT ;  /* 0x000000170000780c */ /* 0x000fda0003f05270 */
[----:B------:R-:W-:Y:S05]  /*3170*/  @!P0 BRA `(.L_x_3930) ;  /* 0x00000000005c8947 */ /* 0x000fea0003800000 */
[----:B------:R-:W-:-:S13]  /*3180*/  ISETP.NE.AND P0, PT, R0, 0x18, PT ;  /* 0x000000180000780c */ /* 0x000fda0003f05270 */
[----:B------:R-:W-:Y:S05]  /*3190*/  @P0 BRA `(.L_x_3919) ;  /* 0x0000000400e80947 */ /* 0x000fea0003800000 */
[----:B------:R-:W3:Y:S01]  /*31a0*/  LDG.E.U8 R0, desc[UR36][R2.64] ;  /* 0x0000002402007981 */ /* 0x000ee2000c1e1100 */
[----:B------:R-:W-:Y:S02]  /*31b0*/  IMAD.MOV.U32 R8, RZ, RZ, -0x800000 ;  /* 0xff800000ff087424 */ /* 0x000fe400078e00ff */
[----:B---3--:R-:W-:-:S05]  /*31c0*/  IMAD.SHL.U32 R0, R0, 0x1000000, RZ ;  /* 0x0100000000007824 */ /* 0x008fca00078e00ff */
[----:B--2---:R-:W-:-:S04]  /*31d0*/  LOP3.LUT R4, R0, 0x7f000000, RZ, 0xc0, !PT ;  /* 0x7f00000000047812 */ /* 0x004fc800078ec0ff */
        /* <DEDUP_REMOVED lines=17> */
.L_x_3930:
[----:B------:R-:W3:Y:S02]  /*32f0*/  LDG.E.U8 R2, desc[UR36][R2.64] ;  /* 0x0000002402027981 */ /* 0x000ee4000c1e1100 */
[C---:B---3--:R-:W-:Y:S02]  /*3300*/  IMAD.SHL.U32 R0, R2.reuse, 0x2000000, RZ ;  /* 0x0200000002007824 */ /* 0x048fe400078e00ff */
[----:B------:R-:W-:-:S03]  /*3310*/  IMAD.SHL.U32 R5, R2, 0x1000000, RZ ;  /* 0x0100000002057824 */ /* 0x000fc600078e00ff */
[----:B------:R-:W-:-:S13]  /*3320*/  ISETP.GE.U32.AND P0, PT, R0, 0x8000000, PT ;  /* 0x080000000000780c */ /* 0x000fda0003f06070 */
[C---:B------:R-:W-:Y:S02]  /*3330*/  @!P0 IMAD.SHL.U32 R0, R2.reuse, 0x100, RZ ;  /* 0x0000010002008824 */ /* 0x040fe400078e00ff */
[----:B--2---:R-:W-:-:S03]  /*3340*/  @P0 IMAD.SHL.U32 R4, R2, 0x200000, RZ ;  /* 0x0020000002040824 */ /* 0x004fc600078e00ff */
        /* <DEDUP_REMOVED lines=8> */
.L_x_3929:
[----:B------:R-:W3:Y:S02]  /*33d0*/  LDG.E.U16 R16, desc[UR36][R2.64] ;  /* 0x0000002402107981 */ /* 0x000ee4000c1e1500 */
[----:B---3--:R-:W-:-:S06]  /*33e0*/  IMAD.U32 R16, R16, 0x10000, RZ ;  /* 0x0001000010107824 */ /* 0x008fcc00078e00ff */
[----:B------:R-:W0:Y:S01]  /*33f0*/  F2I.FTZ.TRUNC.NTZ R16, R16 ;  /* 0x0000001000107305 */ /* 0x000e22000021f100 */
[----:B------:R-:W-:Y:S05]  /*3400*/  BRA `(.L_x_3914) ;  /* 0x00000004009c7947 */ /* 0x000fea0003800000 */
.L_x_3926:
        /* <DEDUP_REMOVED lines=10> */
.L_x_3933:
[----:B------:R-:W3:Y:S01]  /*34b0*/  LDG.E.U8 R2, desc[UR36][R2.64] ;  /* 0x0000002402027981 */ /* 0x000ee2000c1e1100 */
[----:B------:R-:W-:Y:S01]  /*34c0*/  BSSY B0, `(.L_x_3934) ;  /* 0x0000018000007945 */ /* 0x000fe20003800000 */
[----:B------:R-:W-:Y:S01]  /*34d0*/  IMAD.MOV.U32 R16, RZ, RZ, RZ ;  /* 0x000000ffff107224 */ /* 0x000fe200078e00ff */
[----:B---3--:R-:W-:-:S13]  /*34e0*/  ISETP.NE.AND P0, PT, R2, RZ, PT ;  /* 0x000000ff0200720c */ /* 0x008fda0003f05270 */
        /* <DEDUP_REMOVED lines=17> */
.L_x_3937:
[----:B------:R-:W-:Y:S05]  /*3600*/  BSYNC B1 ;  /* 0x0000000000017941 */ /* 0x000fea0003800000 */
.L_x_3936:
[----:B------:R-:W-:Y:S01]  /*3610*/  IMAD.SHL.U32 R2, R2, 0x100000, RZ ;  /* 0x0010000002027824 */ /* 0x000fe200078e00ff */
[----:B------:R-:W-:-:S04]  /*3620*/  LEA R3, R0, 0x3b800000, 0x17 ;  /* 0x3b80000000037811 */ /* 0x000fc800078eb8ff */
[----:B------:R-:W-:-:S07]  /*3630*/  LOP3.LUT R16, R3, R2, R16, 0xfe, !PT ;  /* 0x0000000203107212 */ /* 0x000fce00078efe10 */
.L_x_3935:
[----:B------:R-:W-:Y:S05]  /*3640*/  BSYNC B0 ;  /* 0x0000000000007941 */ /* 0x000fea0003800000 */
.L_x_3934:
[----:B------:R-:W0:Y:S01]  /*3650*/  F2I.FTZ.TRUNC.NTZ R16, R16 ;  /* 0x0000001000107305 */ /* 0x000e22000021f100 */
[----:B------:R-:W-:Y:S05]  /*3660*/  BRA `(.L_x_3914) ;  /* 0x0000000400047947 */ /* 0x000fea0003800000 */
.L_x_3932:
        /* <DEDUP_REMOVED lines=21> */
.L_x_3941:
[----:B------:R-:W-:Y:S05]  /*37c0*/  BSYNC B1 ;  /* 0x0000000000017941 */ /* 0x000fea0003800000 */
.L_x_3940:
[----:B------:R-:W-:Y:S01]  /*37d0*/  IMAD.SHL.U32 R2, R2, 0x200000, RZ ;  /* 0x0020000002027824 */ /* 0x000fe200078e00ff */
[----:B------:R-:W-:-:S04]  /*37e0*/  LEA R3, R0, 0x37800000, 0x17 ;  /* 0x3780000000037811 */ /* 0x000fc800078eb8ff */
[----:B------:R-:W-:-:S07]  /*37f0*/  LOP3.LUT R16, R3, R2, R16, 0xfe, !PT ;  /* 0x0000000203107212 */ /* 0x000fce00078efe10 */
.L_x_3939:
[----:B------:R-:W-:Y:S05]  /*3800*/  BSYNC B0 ;  /* 0x0000000000007941 */ /* 0x000fea0003800000 */
.L_x_3938:
[----:B------:R-:W0:Y:S01]  /*3810*/  F2I.FTZ.TRUNC.NTZ R16, R16 ;  /* 0x0000001000107305 */ /* 0x000e22000021f100 */
[----:B------:R-:W-:Y:S05]  /*3820*/  BRA `(.L_x_3914) ;  /* 0x0000000000947947 */ /* 0x000fea0003800000 */
.L_x_3931:
[----:B------:R-:W-:-:S13]  /*3830*/  ISETP.NE.AND P0, PT, R0, 0x1c, PT ;  /* 0x0000001c0000780c */ /* 0x000fda0003f05270 */
[----:B------:R-:W-:Y:S05]  /*3840*/  @!P0 BRA `(.L_x_3942) ;  /* 0x0000000000888947 */ /* 0x000fea0003800000 */
[----:B------:R-:W-:-:S13]  /*3850*/  ISETP.NE.AND P0, PT, R0, 0x1d, PT ;  /* 0x0000001d0000780c */ /* 0x000fda0003f05270 */
[----:B------:R-:W-:Y:S05]  /*3860*/  @!P0 BRA `(.L_x_3943) ;  /* 0x0000000000788947 */ /* 0x000fea0003800000 */
[----:B------:R-:W-:-:S13]  /*3870*/  ISETP.NE.AND P0, PT, R0, 0x2c, PT ;  /* 0x0000002c0000780c */ /* 0x000fda0003f05270 */
[----:B------:R-:W-:Y:S05]  /*3880*/  @P0 BRA `(.L_x_3919) ;  /* 0x00000000002c0947 */ /* 0x000fea0003800000 */
[----:B------:R-:W3:Y:S01]  /*3890*/  LDG.E.U8 R2, desc[UR36][R2.64] ;  /* 0x0000002402027981 */ /* 0x000ee2000c1e1100 */
[----:B------:R-:W-:Y:S01]  /*38a0*/  BSSY B0, `(.L_x_3944) ;  /* 0x0000007000007945 */ /* 0x000fe20003800000 */
[----:B------:R-:W-:Y:S01]  /*38b0*/  IMAD.MOV.U32 R16, RZ, RZ, 0x400000 ;  /* 0x00400000ff107424 */ /* 0x000fe200078e00ff */
[----:B---3--:R-:W-:-:S13]  /*38c0*/  ISETP.NE.AND P0, PT, R2, RZ, PT ;  /* 0x000000ff0200720c */ /* 0x008fda0003f05270 */
[----:B------:R-:W-:Y:S05]  /*38d0*/  @!P0 BRA `(.L_x_3945) ;  /* 0x00000000000c8947 */ /* 0x000fea0003800000 */
[----:B------:R-:W-:-:S13]  /*38e0*/  ISETP.NE.AND P0, PT, R2, 0xff, PT ;  /* 0x000000ff0200780c */ /* 0x000fda0003f05270 */
[----:B------:R-:W-:Y:S02]  /*38f0*/  @!P0 IMAD.MOV.U32 R16, RZ, RZ, 0x7f800001 ;  /* 0x7f800001ff108424 */ /* 0x000fe400078e00ff */
[----:B------:R-:W-:-:S07]  /*3900*/  @P0 IMAD.SHL.U32 R16, R2, 0x800000, RZ ;  /* 0x0080000002100824 */ /* 0x000fce00078e00ff */
.L_x_3945:
[----:B------:R-:W-:Y:S05]  /*3910*/  BSYNC B0 ;  /* 0x0000000000007941 */ /* 0x000fea0003800000 */
.L_x_3944:
[----:B------:R-:W0:Y:S01]  /*3920*/  F2I.FTZ.TRUNC.NTZ R16, R16 ;  /* 0x0000001000107305 */ /* 0x000e22000021f100 */
[----:B------:R-:W-:Y:S05]  /*3930*/  BRA `(.L_x_3914) ;  /* 0x0000000000507947 */ /* 0x000fea0003800000 */
.L_x_3919:
        /* <DEDUP_REMOVED lines=16> */
.L_x_3946:
[----:B------:R-:W-:Y:S05]  /*3a40*/  BRA `(.L_x_3914) ;  /* 0x00000000000c7947 */ /* 0x000fea0003800000 */
.L_x_3943:
[----:B------:R0:W5:Y:S01]  /*3a50*/  LDG.E R16, desc[UR36][R2.64] ;  /* 0x0000002402107981 */ /* 0x000162000c1e1900 */
[----:B------:R-:W-:Y:S05]  /*3a60*/  BRA `(.L_x_3914) ;  /* 0x0000000000047947 */ /* 0x000fea0003800000 */
.L_x_3942:
[----:B------:R0:W5:Y:S02]  /*3a70*/  LDG.E R16, desc[UR36][R2.64] ;  /* 0x0000002402107981 */ /* 0x000164000c1e1900 */
.L_x_3914:
[----:B------:R-:W-:Y:S05]  /*3a80*/  BSYNC B6 ;  /* 0x0000000000067941 */ /* 0x000fea0003800000 */
.L_x_3913:
[----:B01-34-:R-:W0:Y:S01]  /*3a90*/  S2R R2, SR_TID.X ;  /* 0x0000000000027919 */ /* 0x01be220000002100 */
[----:B------:R-:W1:Y:S01]  /*3aa0*/  LDC.U8 R17, c[0x0][0x234] ;  /* 0x00008d00ff117b82 */ /* 0x000e620000000000 */
[----:B------:R-:W-:Y:S01]  /*3ab0*/  BSSY B6, `(.L_x_3947) ;  /* 0x00000f3000067945 */ /* 0x000fe20003800000 */
[----:B-----5:R-:W-:Y:S02]  /*3ac0*/  SHF.R.U32.HI R22, RZ, 0x1f, R22 ;  /* 0x0000001fff167819 */ /* 0x020fe40000011616 */
[----:B--2---:R-:W-:Y:S02]  /*3ad0*/  SHF.R.U32.HI R18, RZ, 0x1f, R18 ;  /* 0x0000001fff127819 */ /* 0x004fe40000011612 */
[----:B------:R-:W-:Y:S02]  /*3ae0*/  SHF.R.U32.HI R16, RZ, 0x1f, R16 ;  /* 0x0000001fff107819 */ /* 0x000fe40000011610 */
[----:B0-----:R-:W-:-:S13]  /*3af0*/  ISETP.GE.AND P0, PT, R2, R19, PT ;  /* 0x000000130200720c */ /* 0x001fda0003f06270 */
[----:B------:R-:W-:Y:S05]  /*3b00*/  @P0 BRA `(.L_x_3948) ;  /* 0x0000000c00b40947 */ /* 0x000fea0003800000 */
[----:B------:R-:W0:Y:S01]  /*3b10*/  LDC.64 R8, c[0x0][0x218] ;  /* 0x00008600ff087b82 */ /* 0x000e220000000a00 */
[----:B------:R-:W-:Y:S01]  /*3b20*/  IMAD R0, R23, 0x200, R2 ;  /* 0x0000020017007824 */ /* 0x000fe200078e0202 */
[----:B-1----:R-:W-:Y:S01]  /*3b30*/  PRMT R4, R17, 0x9910, RZ ;  /* 0x0000991011047816 */ /* 0x002fe200000000ff */
[----:B------:R-:W-:Y:S01]  /*3b40*/  ULDC UR4, c[0x0][0x238] ;  /* 0x00008e0000047ab9 */ /* 0x000fe20000000800 */
[----:B------:R-:W-:Y:S02]  /*3b50*/  VIADD R2, R2, 0x80 ;  /* 0x0000008002027836 */ /* 0x000fe40000000000 */
[----:B------:R-:W-:Y:S02]  /*3b60*/  IMAD R3, R0, UR4, RZ ;  /* 0x0000000400037c24 */ /* 0x000fe4000f8e02ff */
[----:B------:R-:W-:-:S05]  /*3b70*/  IMAD.MOV.U32 R0, RZ, RZ, R4 ;  /* 0x000000ffff007224 */ /* 0x000fca00078e0004 */
        /* <DEDUP_REMOVED lines=15> */
.L_x_3952:
[----:B------:R0:W-:Y:S01]  /*3c70*/  STG.E.U8 desc[UR36][R8.64], R3 ;  /* 0x0000000308007986 */ /* 0x0001e2000c101124 */
[----:B------:R-:W-:Y:S05]  /*3c80*/  BRA `(.L_x_3948) ;  /* 0x0000000c00547947 */ /* 0x000fea0003800000 */
.L_x_3951:
        /* <DEDUP_REMOVED lines=10> */
.L_x_3955:
[----:B------:R0:W-:Y:S01]  /*3d30*/  STG.E desc[UR36][R8.64], R3 ;  /* 0x0000000308007986 */ /* 0x0001e2000c101924 */
[----:B------:R-:W-:Y:S05]  /*3d40*/  BRA `(.L_x_3948) ;  /* 0x0000000c00247947 */ /* 0x000fea0003800000 */
.L_x_3954:
[----:B------:R0:W-:Y:S01]  /*3d50*/  STG.E.U16 desc[UR36][R8.64], R3 ;  /* 0x0000000308007986 */ /* 0x0001e2000c101524 */
[----:B------:R-:W-:Y:S05]  /*3d60*/  BRA `(.L_x_3948) ;  /* 0x0000000c001c7947 */ /* 0x000fea0003800000 */
.L_x_3950:
        /* <DEDUP_REMOVED lines=9> */
.L_x_3957:
[----:B------:R-:W0:Y:S02]  /*3e00*/  I2F.S16 R0, R3 ;  /* 0x0000000300007306 */ /* 0x000e240000101400 */
[----:B0-----:R-:W-:-:S05]  /*3e10*/  F2FP.F16.F32.PACK_AB R0, RZ, R0 ;  /* 0x00000000ff00723e */ /* 0x001fca00000000ff */
[----:B------:R0:W-:Y:S01]  /*3e20*/  STG.E.U16 desc[UR36][R8.64], R0 ;  /* 0x0000000008007986 */ /* 0x0001e2000c101524 */
[----:B------:R-:W-:Y:S05]  /*3e30*/  BRA `(.L_x_3948) ;  /* 0x0000000800e87947 */ /* 0x000fea0003800000 */
.L_x_3956:
        /* <DEDUP_REMOVED lines=10> */
.L_x_3959:
[----:B------:R-:W0:Y:S02]  /*3ee0*/  I2F.S16 R3, R3 ;  /* 0x0000000300037306 */ /* 0x000e240000101400 */
[----:B0-----:R-:W-:-:S04]  /*3ef0*/  F2FP.F16.F32.PACK_AB R3, RZ, R3 ;  /* 0x00000003ff03723e */ /* 0x001fc800000000ff */
[----:B------:R-:W-:-:S05]  /*3f00*/  PRMT R3, R3, 0x5410, RZ ;  /* 0x0000541003037816 */ /* 0x000fca00000000ff */
[----:B------:R0:W-:Y:S01]  /*3f10*/  STG.E desc[UR36][R8.64], R3 ;  /* 0x0000000308007986 */ /* 0x0001e2000c101924 */
[----:B------:R-:W-:Y:S05]  /*3f20*/  BRA `(.L_x_3948) ;  /* 0x0000000800ac7947 */ /* 0x000fea0003800000 */
.L_x_3958:
[----:B------:R-:W0:Y:S02]  /*3f30*/  I2F.F64.S16 R4, R3 ;  /* 0x0000000300047312 */ /* 0x000e240000101c00 */
[----:B0-----:R0:W-:Y:S01]  /*3f40*/  STG.E.64 desc[UR36][R8.64], R4 ;  /* 0x0000000408007986 */ /* 0x0011e2000c101b24 */
[----:B------:R-:W-:Y:S05]  /*3f50*/  BRA `(.L_x_3948) ;  /* 0x0000000800a07947 */ /* 0x000fea0003800000 */
.L_x_3949:
        /* <DEDUP_REMOVED lines=10> */
.L_x_3962:
[----:B------:R-:W0:Y:S01]  /*4000*/  I2F.F64.S16 R4, R3 ;  /* 0x0000000300047312 */ /* 0x000e220000101c00 */
[----:B------:R-:W-:-:S05]  /*4010*/  CS2R R6, SRZ ;  /* 0x0000000000067805 */ /* 0x000fca000001ff00 */
[----:B0-----:R0:W-:Y:S01]  /*4020*/  STG.E.128 desc[UR36][R8.64], R4 ;  /* 0x0000000408007986 */ /* 0x0011e2000c101d24 */
[----:B------:R-:W-:Y:S05]  /*4030*/  BRA `(.L_x_3948) ;  /* 0x0000000800687947 */ /* 0x000fea0003800000 */
.L_x_3961:
        /* <DEDUP_REMOVED lines=21> */
.L_x_3966:
[----:B------:R-:W-:Y:S05]  /*4190*/  BSYNC B0 ;  /* 0x0000000000007941 */ /* 0x000fea0003800000 */
.L_x_3965:
[----:B------:R-:W-:-:S05]  /*41a0*/  LOP3.LUT R5, R0, R5, RZ, 0xfc, !PT ;  /* 0x0000000500057212 */ /* 0x000fca00078efcff */
[----:B------:R0:W-:Y:S01]  /*41b0*/  STG.E.U8 desc[UR36][R8.64], R5 ;  /* 0x0000000508007986 */ /* 0x0001e2000c101124 */
[----:B------:R-:W-:Y:S05]  /*41c0*/  BRA `(.L_x_3948) ;  /* 0x0000000800047947 */ /* 0x000fea0003800000 */
.L_x_3964:
        /* <DEDUP_REMOVED lines=13> */
.L_x_3968:
[----:B------:R-:W-:Y:S01]  /*42a0*/  IMAD.MOV.U32 R0, RZ, RZ, 0x7f ;  /* 0x0000007fff007424 */ /* 0x000fe200078e00ff */
[----:B------:R-:W-:-:S04]  /*42b0*/  ISETP.GT.U32.AND P0, PT, R4, 0x7f800000, PT ;  /* 0x7f8000000400780c */ /* 0x000fc80003f04070 */
[----:B------:R-:W-:-:S09]  /*42c0*/  SEL R0, R0, 0x7c, P0 ;  /* 0x0000007c00007807 */ /* 0x000fd20000000000 */
.L_x_3969:
[----:B------:R-:W-:Y:S05]  /*42d0*/  BSYNC B0 ;  /* 0x0000000000007941 */ /* 0x000fea0003800000 */
.L_x_3967:
[----:B------:R-:W-:-:S04]  /*42e0*/  LOP3.LUT R3, R5, 0x80000000, RZ, 0xc0, !PT ;  /* 0x8000000005037812 */ /* 0x000fc800078ec0ff */
[----:B------:R-:W-:-:S04]  /*42f0*/  SHF.R.U32.HI R3, RZ, 0x18, R3 ;  /* 0x00000018ff037819 */ /* 0x000fc80000011603 */
[----:B------:R-:W-:-:S05]  /*4300*/  LOP3.LUT R3, R0, R3, RZ, 0xfc, !PT ;  /* 0x0000000300037212 */ /* 0x000fca00078efcff */
[----:B------:R0:W-:Y:S01]  /*4310*/  STG.E.U8 desc[UR36][R8.64], R3 ;  /* 0x0000000308007986 */ /* 0x0001e2000c101124 */
[----:B------:R-:W-:Y:S05]  /*4320*/  BRA `(.L_x_3948) ;  /* 0x0000000400ac7947 */ /* 0x000fea0003800000 */
.L_x_3963:
[----:B------:R-:W0:Y:S02]  /*4330*/  I2F.S16 R0, R3 ;  /* 0x0000000300007306 */ /* 0x000e240000101400 */
[----:B0-----:R-:W-:-:S05]  /*4340*/  F2FP.BF16.F32.PACK_AB R0, RZ, R0 ;  /* 0x00000000ff00723e */ /* 0x001fca00000010ff */
[----:B------:R0:W-:Y:S01]  /*4350*/  STG.E.U16 desc[UR36][R8.64], R0 ;  /* 0x0000000008007986 */ /* 0x0001e2000c101524 */
[----:B------:R-:W-:Y:S05]  /*4360*/  BRA `(.L_x_3948) ;  /* 0x00000004009c7947 */ /* 0x000fea0003800000 */
.L_x_3960:
        /* <DEDUP_REMOVED lines=10> */
.L_x_3972:
        /* <DEDUP_REMOVED lines=17> */
.L_x_3975:
[----:B------:R-:W-:-:S04]  /*4520*/  LOP3.LUT R3, R3, 0x80000000, RZ, 0xc0, !PT ;  /* 0x8000000003037812 */ /* 0x000fc800078ec0ff */
[----:B------:R-:W-:-:S04]  /*4530*/  SHF.R.U32.HI R3, RZ, 0x18, R3 ;  /* 0x00000018ff037819 */ /* 0x000fc80000011603 */
[----:B------:R-:W-:-:S04]  /*4540*/  LOP3.LUT R0, R0, R3, RZ, 0xfc, !PT ;  /* 0x0000000300007212 */ /* 0x000fc800078efcff */
[----:B------:R-:W-:-:S07]  /*4550*/  PRMT R4, R0, 0x7610, R4 ;  /* 0x0000761000047816 */ /* 0x000fce0000000004 */
.L_x_3974:
[----:B------:R-:W-:Y:S05]  /*4560*/  BSYNC B0 ;  /* 0x0000000000007941 */ /* 0x000fea0003800000 */
.L_x_3973:
[----:B------:R4:W-:Y:S01]  /*4570*/  STG.E.U8 desc[UR36][R8.64], R4 ;  /* 0x0000000408007986 */ /* 0x0009e2000c101124 */
[----:B------:R-:W-:Y:S05]  /*4580*/  BRA `(.L_x_3948) ;  /* 0x0000000400147947 */ /* 0x000fea0003800000 */
.L_x_3971:
        /* <DEDUP_REMOVED lines=17> */
.L_x_3978:
[----:B------:R-:W-:-:S04]  /*46a0*/  LOP3.LUT R3, R3, 0x80000000, RZ, 0xc0, !PT ;  /* 0x8000000003037812 */ /* 0x000fc800078ec0ff */
[----:B------:R-:W-:-:S04]  /*46b0*/  SHF.R.U32.HI R3, RZ, 0x18, R3 ;  /* 0x00000018ff037819 */ /* 0x000fc80000011603 */
[----:B------:R-:W-:-:S04]  /*46c0*/  LOP3.LUT R0, R0, R3, RZ, 0xfc, !PT ;  /* 0x0000000300007212 */ /* 0x000fc800078efcff */
[----:B------:R-:W-:-:S07]  /*46d0*/  PRMT R4, R0, 0x7610, R4 ;  /* 0x0000761000047816 */ /* 0x000fce0000000004 */
.L_x_3977:
[----:B------:R-:W-:Y:S05]  /*46e0*/  BSYNC B0 ;  /* 0x0000000000007941 */ /* 0x000fea0003800000 */
.L_x_3976:
[----:B------:R0:W-:Y:S01]  /*46f0*/  STG.E.U8 desc[UR36][R8.64], R4 ;  /* 0x0000000408007986 */ /* 0x0001e2000c101124 */
[----:B------:R-:W-:Y:S05]  /*4700*/  BRA `(.L_x_3948) ;  /* 0x0000000000b47947 */ /* 0x000fea0003800000 */
.L_x_3970:
        /* <DEDUP_REMOVED lines=23> */
.L_x_3953:
        /* <DEDUP_REMOVED lines=16> */
.L_x_3981:
[----:B------:R-:W-:Y:S05]  /*4980*/  BRA `(.L_x_3948) ;  /* 0x0000000000147947 */ /* 0x000fea0003800000 */
.L_x_3980:
[----:B------:R-:W-:Y:S02]  /*4990*/  IMAD.MOV.U32 R4, RZ, RZ, R3 ;  /* 0x000000ffff047224 */ /* 0x000fe400078e0003 */
[----:B------:R-:W-:-:S05]  /*49a0*/  IMAD.MOV.U32 R5, RZ, RZ, RZ ;  /* 0x000000ffff057224 */ /* 0x000fca00078e00ff */
[----:B------:R3:W-:Y:S01]  /*49b0*/  STG.E.64 desc[UR36][R8.64], R4 ;  /* 0x0000000408007986 */ /* 0x0007e2000c101b24 */
[----:B------:R-:W-:Y:S05]  /*49c0*/  BRA `(.L_x_3948) ;  /* 0x0000000000047947 */ /* 0x000fea0003800000 */
.L_x_3979:
[----:B------:R0:W-:Y:S02]  /*49d0*/  STG.E desc[UR36][R8.64], R3 ;  /* 0x0000000308007986 */ /* 0x0001e4000c101924 */
.L_x_3948:
[----:B------:R-:W-:Y:S05]  /*49e0*/  BSYNC B6 ;  /* 0x0000000000067941 */ /* 0x000fea0003800000 */
.L_x_3947:
        /* <DEDUP_REMOVED lines=23> */
.L_x_3987:
[----:B------:R0:W-:Y:S01]  /*4b60*/  STG.E.U8 desc[UR36][R8.64], R22 ;  /* 0x0000001608007986 */ /* 0x0001e2000c101124 */
[----:B------:R-:W-:Y:S05]  /*4b70*/  BRA `(.L_x_3989) ;  /* 0x0000000c00507947 */ /* 0x000fea0003800000 */
.L_x_3986:
        /* <DEDUP_REMOVED lines=10> */
.L_x_3991:
[----:B------:R0:W-:Y:S01]  /*4c20*/  STG.E desc[UR36][R8.64], R22 ;  /* 0x0000001608007986 */ /* 0x0001e2000c101924 */
[----:B------:R-:W-:Y:S05]  /*4c30*/  BRA `(.L_x_3989) ;  /* 0x0000000c00207947 */ /* 0x000fea0003800000 */
.L_x_3990:
[----:B------:R0:W-:Y:S01]  /*4c40*/  STG.E.U16 desc[UR36][R8.64], R22 ;  /* 0x0000001608007986 */ /* 0x0001e2000c101524 */
[----:B------:R-:W-:Y:S05]  /*4c50*/  BRA `(.L_x_3989) ;  /* 0x0000000c00187947 */ /* 0x000fea0003800000 */
.L_x_3985:
        /* <DEDUP_REMOVED lines=9> */
.L_x_3993:
[----:B------:R-:W0:Y:S02]  /*4cf0*/  I2F.S16 R0, R22 ;  /* 0x0000001600007306 */ /* 0x000e240000101400 */
[----:B0-----:R-:W-:-:S05]  /*4d00*/  F2FP.F16.F32.PACK_AB R0, RZ, R0 ;  /* 0x00000000ff00723e */ /* 0x001fca00000000ff */
[----:B------:R0:W-:Y:S01]  /*4d10*/  STG.E.U16 desc[UR36][R8.64], R0 ;  /* 0x0000000008007986 */ /* 0x0001e2000c101524 */
[----:B------:R-:W-:Y:S05]  /*4d20*/  BRA `(.L_x_3989) ;  /* 0x0000000800e47947 */ /* 0x000fea0003800000 */
.L_x_3992:
        /* <DEDUP_REMOVED lines=10> */
.L_x_3995:
[----:B------:R-:W0:Y:S02]  /*4dd0*/  I2F.S16 R22, R22 ;  /* 0x0000001600167306 */ /* 0x000e240000101400 */
[----:B0-----:R-:W-:-:S04]  /*4de0*/  F2FP.F16.F32.PACK_AB R3, RZ, R22 ;  /* 0x00000016ff03723e */ /* 0x001fc800000000ff */
[----:B------:R-:W-:-:S05]  /*4df0*/  PRMT R3, R3, 0x5410, RZ ;  /* 0x0000541003037816 */ /* 0x000fca00000000ff */
[----:B------:R0:W-:Y:S01]  /*4e00*/  STG.E desc[UR36][R8.64], R3 ;  /* 0x0000000308007986 */ /* 0x0001e2000c101924 */
[----:B------:R-:W-:Y:S05]  /*4e10*/  BRA `(.L_x_3989) ;  /* 0x0000000800a87947 */ /* 0x000fea0003800000 */
.L_x_3994:
[----:B------:R-:W0:Y:S02]  /*4e20*/  I2F.F64.S16 R4, R22 ;  /* 0x0000001600047312 */ /* 0x000e240000101c00 */
[----:B0-----:R0:W-:Y:S01]  /*4e30*/  STG.E.64 desc[UR36][R8.64], R4 ;  /* 0x0000000408007986 */ /* 0x0011e2000c101b24 */
[----:B------:R-:W-:Y:S05]  /*4e40*/  BRA `(.L_x_3989) ;  /* 0x00000008009c7947 */ /* 0x000fea0003800000 */
.L_x_3984:
        /* <DEDUP_REMOVED lines=10> */
.L_x_3998:
[----:B------:R-:W0:Y:S01]  /*4ef0*/  I2F.F64.S16 R4, R22 ;  /* 0x0000001600047312 */ /* 0x000e220000101c00 */
[----:B------:R-:W-:-:S05]  /*4f00*/  CS2R R6, SRZ ;  /* 0x0000000000067805 */ /* 0x000fca000001ff00 */
[----:B0-----:R0:W-:Y:S01]  /*4f10*/  STG.E.128 desc[UR36][R8.64], R4 ;  /* 0x0000000408007986 */ /* 0x0011e2000c101d24 */
[----:B------:R-:W-:Y:S05]  /*4f20*/  BRA `(.L_x_3989) ;  /* 0x0000000800647947 */ /* 0x000fea0003800000 */
.L_x_3997:
        /* <DEDUP_REMOVED lines=21> */
.L_x_4002:
[----:B------:R-:W-:Y:S05]  /*5080*/  BSYNC B0 ;  /* 0x0000000000007941 */ /* 0x000fea0003800000 */
.L_x_4001:
[----:B------:R-:W-:-:S05]  /*5090*/  LOP3.LUT R5, R0, R5, RZ, 0xfc, !PT ;  /* 0x0000000500057212 */ /* 0x000fca00078efcff */
[----:B------:R0:W-:Y:S01]  /*50a0*/  STG.E.U8 desc[UR36][R8.64], R5 ;  /* 0x0000000508007986 */ /* 0x0001e2000c101124 */
[----:B------:R-:W-:Y:S05]  /*50b0*/  BRA `(.L_x_3989) ;  /* 0x0000000800007947 */ /* 0x000fea0003800000 */
.L_x_4000:
        /* <DEDUP_REMOVED lines=13> */
.L_x_4004:
[----:B------:R-:W-:Y:S01]  /*5190*/  IMAD.MOV.U32 R0, RZ, RZ, 0x7f ;  /* 0x0000007fff007424 */ /* 0x000fe200078e00ff */
[----:B------:R-:W-:-:S04]  /*51a0*/  ISETP.GT.U32.AND P0, PT, R3, 0x7f800000, PT ;  /* 0x7f8000000300780c */ /* 0x000fc80003f04070 */
[----:B------:R-:W-:-:S09]  /*51b0*/  SEL R0, R0, 0x7c, P0 ;  /* 0x0000007c00007807 */ /* 0x000fd20000000000 */
.L_x_4005:
[----:B------:R-:W-:Y:S05]  /*51c0*/  BSYNC B0 ;  /* 0x0000000000007941 */ /* 0x000fea0003800000 */
.L_x_4003:
[----:B------:R-:W-:-:S04]  /*51d0*/  LOP3.LUT R3, R5, 0x80000000, RZ, 0xc0, !PT ;  /* 0x8000000005037812 */ /* 0x000fc800078ec0ff */
[----:B------:R-:W-:-:S04]  /*51e0*/  SHF.R.U32.HI R3, RZ, 0x18, R3 ;  /* 0x00000018ff037819 */ /* 0x000fc80000011603 */
[----:B------:R-:W-:-:S05]  /*51f0*/  LOP3.LUT R3, R0, R3, RZ, 0xfc, !PT ;  /* 0x0000000300037212 */ /* 0x000fca00078efcff */
[----:B------:R0:W-:Y:S01]  /*5200*/  STG.E.U8 desc[UR36][R8.64], R3 ;  /* 0x0000000308007986 */ /* 0x0001e2000c101124 */
[----:B------:R-:W-:Y:S05]  /*5210*/  BRA `(.L_x_3989) ;  /* 0x0000000400a87947 */ /* 0x000fea0003800000 */
.L_x_3999:
[----:B------:R-:W0:Y:S02]  /*5220*/  I2F.S16 R0, R22 ;  /* 0x0000001600007306 */ /* 0x000e240000101400 */
[----:B0-----:R-:W-:-:S05]  /*5230*/  F2FP.BF16.F32.PACK_AB R0, RZ, R0 ;  /* 0x00000000ff00723e */ /* 0x001fca00000010ff */
[----:B------:R0:W-:Y:S01]  /*5240*/  STG.E.U16 desc[UR36][R8.64], R0 ;  /* 0x0000000008007986 */ /* 0x0001e2000c101524 */
[----:B------:R-:W-:Y:S05]  /*5250*/  BRA `(.L_x_3989) ;  /* 0x0000000400987947 */ /* 0x000fea0003800000 */
.L_x_3996:
        /* <DEDUP_REMOVED lines=10> */
.L_x_4008:
        /* <DEDUP_REMOVED lines=17> */
.L_x_4011:
[----:B------:R-:W-:-:S04]  /*5410*/  LOP3.LUT R3, R5, 0x80000000, RZ, 0xc0, !PT ;  /* 0x8000000005037812 */ /* 0x000fc800078ec0ff */
[----:B------:R-:W-:-:S04]  /*5420*/  SHF.R.U32.HI R3, RZ, 0x18, R3 ;  /* 0x00000018ff037819 */ /* 0x000fc80000011603 */
[----:B------:R-:W-:-:S04]  /*5430*/  LOP3.LUT R0, R0, R3, RZ, 0xfc, !PT ;  /* 0x0000000300007212 */ /* 0x000fc800078efcff */
[----:B------:R-:W-:-:S07]  /*5440*/  PRMT R4, R0, 0x7610, R4 ;  /* 0x0000761000047816 */ /* 0x000fce0000000004 */
.L_x_4010:
[----:B------:R-:W-:Y:S05]  /*5450*/  BSYNC B0 ;  /* 0x0000000000007941 */ /* 0x000fea0003800000 */
.L_x_4009:
[----:B------:R3:W-:Y:S01]  /*5460*/  STG.E.U8 desc[UR36][R8.64], R4 ;  /* 0x0000000408007986 */ /* 0x0007e2000c101124 */
[----:B------:R-:W-:Y:S05]  /*5470*/  BRA `(.L_x_3989) ;  /* 0x0000000400107947 */ /* 0x000fea0003800000 */
.L_x_4007:
        /* <DEDUP_REMOVED lines=17> */
.L_x_4014:
[----:B------:R-:W-:-:S04]  /*5590*/  LOP3.LUT R3, R5, 0x80000000, RZ, 0xc0, !PT ;  /* 0x8000000005037812 */ /* 0x000fc800078ec0ff */
[----:B------:R-:W-:-:S04]  /*55a0*/  SHF.R.U32.HI R3, RZ, 0x18, R3 ;  /* 0x00000018ff037819 */ /* 0x000fc80000011603 */
[----:B------:R-:W-:-:S04]  /*55b0*/  LOP3.LUT R0, R0, R3, RZ, 0xfc, !PT ;  /* 0x0000000300007212 */ /* 0x000fc800078efcff */
[----:B------:R-:W-:-:S07]  /*55c0*/  PRMT R4, R0, 0x7610, R4 ;  /* 0x0000761000047816 */ /* 0x000fce0000000004 */
.L_x_4013:
[----:B------:R-:W-:Y:S05]  /*55d0*/  BSYNC B0 ;  /* 0x0000000000007941 */ /* 0x000fea0003800000 */
.L_x_4012:
[----:B------:R0:W-:Y:S01]  /*55e0*/  STG.E.U8 desc[UR36][R8.64], R4 ;  /* 0x0000000408007986 */ /* 0x0001e2000c101124 */
[----:B------:R-:W-:Y:S05]  /*55f0*/  BRA `(.L_x_3989) ;  /* 0x0000000000b07947 */ /* 0x000fea0003800000 */
.L_x_4006:
        /* <DEDUP_REMOVED lines=22> */
.L_x_3988:
        /* <DEDUP_REMOVED lines=16> */
.L_x_4017:
[----:B------:R-:W-:Y:S05]  /*5860*/  BRA `(.L_x_3989) ;  /* 0x0000000000147947 */ /* 0x000fea0003800000 */
.L_x_4016:
[----:B------:R-:W-:Y:S02]  /*5870*/  IMAD.MOV.U32 R4, RZ, RZ, R22 ;  /* 0x000000ffff047224 */ /* 0x000fe400078e0016 */
[----:B------:R-:W-:-:S05]  /*5880*/  IMAD.MOV.U32 R5, RZ, RZ, RZ ;  /* 0x000000ffff057224 */ /* 0x000fca00078e00ff */
[----:B------:R2:W-:Y:S01]  /*5890*/  STG.E.64 desc[UR36][R8.64], R4 ;  /* 0x0000000408007986 */ /* 0x0005e2000c101b24 */
[----:B------:R-:W-:Y:S05]  /*58a0*/  BRA `(.L_x_3989) ;  /* 0x0000000000047947 */ /* 0x000fea0003800000 */
.L_x_4015:
[----:B------:R0:W-:Y:S02]  /*58b0*/  STG.E desc[UR36][R8.64], R22 ;  /* 0x0000001608007986 */ /* 0x0001e4000c101924 */
.L_x_3989:
        /* <DEDUP_REMOVED lines=23> */
.L_x_4021:
[----:B------:R3:W-:Y:S01]  /*5a30*/  STG.E.U8 desc[UR36][R8.64], R18 ;  /* 0x0000001208007986 */ /* 0x0007e2000c101124 */
[----:B------:R-:W-:Y:S05]  /*5a40*/  BRA `(.L_x_4023) ;  /* 0x0000000c00507947 */ /* 0x000fea0003800000 */
.L_x_4020:
        /* <DEDUP_REMOVED lines=10> */
.L_x_4025:
[----:B------:R2:W-:Y:S01]  /*5af0*/  STG.E desc[UR36][R8.64], R18 ;  /* 0x0000001208007986 */ /* 0x0005e2000c101924 */
[----:B------:R-:W-:Y:S05]  /*5b00*/  BRA `(.L_x_4023) ;  /* 0x0000000c00207947 */ /* 0x000fea0003800000 */
.L_x_4024:
[----:B------:R0:W-:Y:S01]  /*5b10*/  STG.E.U16 desc[UR36][R8.64], R18 ;  /* 0x0000001208007986 */ /* 0x0001e2000c101524 */
[----:B------:R-:W-:Y:S05]  /*5b20*/  BRA `(.L_x_4023) ;  /* 0x0000000c00187947 */ /* 0x000fea0003800000 */
.L_x_4019:
        /* <DEDUP_REMOVED lines=9> */
.L_x_4027:
[----:B------:R-:W0:Y:S02]  /*5bc0*/  I2F.S16 R0, R18 ;  /* 0x0000001200007306 */ /* 0x000e240000101400 */
[----:B0-----:R-:W-:-:S05]  /*5bd0*/  F2FP.F16.F32.PACK_AB R0, RZ, R0 ;  /* 0x00000000ff00723e */ /* 0x001fca00000000ff */
[----:B------:R0:W-:Y:S01]  /*5be0*/  STG.E.U16 desc[UR36][R8.64], R0 ;  /* 0x0000000008007986 */ /* 0x0001e2000c101524 */
[----:B------:R-:W-:Y:S05]  /*5bf0*/  BRA `(.L_x_4023) ;  /* 0x0000000800e47947 */ /* 0x000fea0003800000 */
.L_x_4026:
        /* <DEDUP_REMOVED lines=10> */
.L_x_4029:
[----:B------:R-:W0:Y:S02]  /*5ca0*/  I2F.S16 R18, R18 ;  /* 0x0000001200127306 */ /* 0x000e240000101400 */
[----:B0-----:R-:W-:-:S04]  /*5cb0*/  F2FP.F16.F32.PACK_AB R3, RZ, R18 ;  /* 0x00000012ff03723e */ /* 0x001fc800000000ff */
[----:B------:R-:W-:-:S05]  /*5cc0*/  PRMT R3, R3, 0x5410, RZ ;  /* 0x0000541003037816 */ /* 0x000fca00000000ff */
[----:B------:R0:W-:Y:S01]  /*5cd0*/  STG.E desc[UR36][R8.64], R3 ;  /* 0x0000000308007986 */ /* 0x0001e2000c101924 */
[----:B------:R-:W-:Y:S05]  /*5ce0*/  BRA `(.L_x_4023) ;  /* 0x0000000800a87947 */ /* 0x000fea0003800000 */
.L_x_4028:
[----:B------:R-:W0:Y:S02]  /*5cf0*/  I2F.F64.S16 R4, R18 ;  /* 0x0000001200047312 */ /* 0x000e240000101c00 */
[----:B0-----:R0:W-:Y:S01]  /*5d00*/  STG.E.64 desc[UR36][R8.64], R4 ;  /* 0x0000000408007986 */ /* 0x0011e2000c101b24 */
[----:B------:R-:W-:Y:S05]  /*5d10*/  BRA `(.L_x_4023) ;  /* 0x00000008009c7947 */ /* 0x000fea0003800000 */
.L_x_4018:
        /* <DEDUP_REMOVED lines=10> */
.L_x_4032:
[----:B------:R-:W0:Y:S01]  /*5dc0*/  I2F.F64.S16 R4, R18 ;  /* 0x0000001200047312 */ /* 0x000e220000101c00 */
[----:B------:R-:W-:-:S05]  /*5dd0*/  CS2R R6, SRZ ;  /* 0x0000000000067805 */ /* 0x000fca000001ff00 */
[----:B0-----:R0:W-:Y:S01]  /*5de0*/  STG.E.128 desc[UR36][R8.64], R4 ;  /* 0x0000000408007986 */ /* 0x0011e2000c101d24 */
[----:B------:R-:W-:Y:S05]  /*5df0*/  BRA `(.L_x_4023) ;  /* 0x0000000800647947 */ /* 0x000fea0003800000 */
.L_x_4031:
        /* <DEDUP_REMOVED lines=21> */
.L_x_4036:
[----:B------:R-:W-:Y:S05]  /*5f50*/  BSYNC B0 ;  /* 0x0000000000007941 */ /* 0x000fea0003800000 */
.L_x_4035:
[----:B------:R-:W-:-:S05]  /*5f60*/  LOP3.LUT R5, R0, R5, RZ, 0xfc, !PT ;  /* 0x0000000500057212 */ /* 0x000fca00078efcff */
[----:B------:R0:W-:Y:S01]  /*5f70*/  STG.E.U8 desc[UR36][R8.64], R5 ;  /* 0x0000000508007986 */ /* 0x0001e2000c101124 */
[----:B------:R-:W-:Y:S05]  /*5f80*/  BRA `(.L_x_4023) ;  /* 0x0000000800007947 */ /* 0x000fea0003800000 */
.L_x_4034:
        /* <DEDUP_REMOVED lines=13> */
.L_x_4038:
[----:B------:R-:W-:Y:S01]  /*6060*/  IMAD.MOV.U32 R0, RZ, RZ, 0x7f ;  /* 0x0000007fff007424 */ /* 0x000fe200078e00ff */
[----:B------:R-:W-:-:S04]  /*6070*/  ISETP.GT.U32.AND P0, PT, R3, 0x7f800000, PT ;  /* 0x7f8000000300780c */ /* 0x000fc80003f04070 */
[----:B------:R-:W-:-:S09]  /*6080*/  SEL R0, R0, 0x7c, P0 ;  /* 0x0000007c00007807 */ /* 0x000fd20000000000 */
.L_x_4039:
[----:B------:R-:W-:Y:S05]  /*6090*/  BSYNC B0 ;  /* 0x0000000000007941 */ /* 0x000fea0003800000 */
.L_x_4037:
[----:B------:R-:W-:-:S04]  /*60a0*/  LOP3.LUT R3, R5, 0x80000000, RZ, 0xc0, !PT ;  /* 0x8000000005037812 */ /* 0x000fc800078ec0ff */
[----:B------:R-:W-:-:S04]  /*60b0*/  SHF.R.U32.HI R3, RZ, 0x18, R3 ;  /* 0x00000018ff037819 */ /* 0x000fc80000011603 */
[----:B------:R-:W-:-:S05]  /*60c0*/  LOP3.LUT R3, R0, R3, RZ, 0xfc, !PT ;  /* 0x0000000300037212 */ /* 0x000fca00078efcff */
[----:B------:R0:W-:Y:S01]  /*60d0*/  STG.E.U8 desc[UR36][R8.64], R3 ;  /* 0x0000000308007986 */ /* 0x0001e2000c101124 */
[----:B------:R-:W-:Y:S05]  /*60e0*/  BRA `(.L_x_4023) ;  /* 0x0000000400a87947 */ /* 0x000fea0003800000 */
.L_x_4033:
[----:B------:R-:W0:Y:S02]  /*60f0*/  I2F.S16 R0, R18 ;  /* 0x0000001200007306 */ /* 0x000e240000101400 */
[----:B0-----:R-:W-:-:S05]  /*6100*/  F2FP.BF16.F32.PACK_AB R0, RZ, R0 ;  /* 0x00000000ff00723e */ /* 0x001fca00000010ff */
[----:B------:R0:W-:Y:S01]  /*6110*/  STG.E.U16 desc[UR36][R8.64], R0 ;  /* 0x0000000008007986 */ /* 0x0001e2000c101524 */
[----:B------:R-:W-:Y:S05]  /*6120*/  BRA `(.L_x_4023) ;  /* 0x0000000400987947 */ /* 0x000fea0003800000 */
.L_x_4030:
        /* <DEDUP_REMOVED lines=10> */
.L_x_4042:
        /* <DEDUP_REMOVED lines=17> */
.L_x_4045:
[----:B------:R-:W-:-:S04]  /*62e0*/  LOP3.LUT R3, R5, 0x80000000, RZ, 0xc0, !PT ;  /* 0x8000000005037812 */ /* 0x000fc800078ec0ff */
[----:B------:R-:W-:-:S04]  /*62f0*/  SHF.R.U32.HI R3, RZ, 0x18, R3 ;  /* 0x00000018ff037819 */ /* 0x000fc80000011603 */
[----:B------:R-:W-:-:S04]  /*6300*/  LOP3.LUT R0, R0, R3, RZ, 0xfc, !PT ;  /* 0x0000000300007212 */ /* 0x000fc800078efcff */
[----:B------:R-:W-:-:S07]  /*6310*/  PRMT R4, R0, 0x7610, R4 ;  /* 0x0000761000047816 */ /* 0x000fce0000000004 */
.L_x_4044:
[----:B------:R-:W-:Y:S05]  /*6320*/  BSYNC B0 ;  /* 0x0000000000007941 */ /* 0x000fea0003800000 */
.L_x_4043:
[----:B------:R0:W-:Y:S01]  /*6330*/  STG.E.U8 desc[UR36][R8.64], R4 ;  /* 0x0000000408007986 */ /* 0x0001e2000c101124 */
[----:B------:R-:W-:Y:S05]  /*6340*/  BRA `(.L_x_4023) ;  /* 0x0000000400107947 */ /* 0x000fea0003800000 */
.L_x_4041:
        /* <DEDUP_REMOVED lines=17> */
.L_x_4048:
[----:B------:R-:W-:-:S04]  /*6460*/  LOP3.LUT R3, R5, 0x80000000, RZ, 0xc0, !PT ;  /* 0x8000000005037812 */ /* 0x000fc800078ec0ff */
[----:B------:R-:W-:-:S04]  /*6470*/  SHF.R.U32.HI R3, RZ, 0x18, R3 ;  /* 0x00000018ff037819 */ /* 0x000fc80000011603 */
[----:B------:R-:W-:-:S04]  /*6480*/  LOP3.LUT R0, R0, R3, RZ, 0xfc, !PT ;  /* 0x0000000300007212 */ /* 0x000fc800078efcff */
[----:B------:R-:W-:-:S07]  /*6490*/  PRMT R4, R0, 0x7610, R4 ;  /* 0x0000761000047816 */ /* 0x000fce0000000004 */
.L_x_4047:
[----:B------:R-:W-:Y:S05]  /*64a0*/  BSYNC B0 ;  /* 0x0000000000007941 */ /* 0x000fea0003800000 */
.L_x_4046:
[----:B------:R0:W-:Y:S01]  /*64b0*/  STG.E.U8 desc[UR36][R8.64], R4 ;  /* 0x0000000408007986 */ /* 0x0001e2000c101124 */
[----:B------:R-:W-:Y:S05]  /*64c0*/  BRA `(.L_x_4023) ;  /* 0x0000000000b07947 */ /* 0x000fea0003800000 */
.L_x_4040:
        /* <DEDUP_REMOVED lines=22> */
.L_x_4022:
        /* <DEDUP_REMOVED lines=16> */
.L_x_4051:
[----:B------:R-:W-:Y:S05]  /*6730*/  BRA `(.L_x_4023) ;  /* 0x0000000000147947 */ /* 0x000fea0003800000 */
.L_x_4050:
[----:B------:R-:W-:Y:S02]  /*6740*/  IMAD.MOV.U32 R4, RZ, RZ, R18 ;  /* 0x000000ffff047224 */ /* 0x000fe400078e0012 */
[----:B------:R-:W-:-:S05]  /*6750*/  IMAD.MOV.U32 R5, RZ, RZ, RZ ;  /* 0x000000ffff057224 */ /* 0x000fca00078e00ff */
[----:B------:R0:W-:Y:S01]  /*6760*/  STG.E.64 desc[UR36][R8.64], R4 ;  /* 0x0000000408007986 */ /* 0x0001e2000c101b24 */
[----:B------:R-:W-:Y:S05]  /*6770*/  BRA `(.L_x_4023) ;  /* 0x0000000000047947 */ /* 0x000fea0003800000 */
.L_x_4049:
[----:B------:R0:W-:Y:S02]  /*6780*/  STG.E desc[UR36][R8.64], R18 ;  /* 0x0000001208007986 */ /* 0x0001e4000c101924 */
.L_x_4023:
[----:B------:R-:W-:-:S07]  /*6790*/  VIADD R2, R2, 0x80 ;  /* 0x0000008002027836 */ /* 0x000fce0000000000 */
.L_x_3983:
[----:B------:R-:W-:Y:S05]  /*67a0*/  BSYNC B6 ;  /* 0x0000000000067941 */ /* 0x000fea0003800000 */
.L_x_3982:
        /* <DEDUP_REMOVED lines=21> */
.L_x_4055:
[----:B------:R-:W-:Y:S01]  /*6900*/  STG.E.U8 desc[UR36][R2.64], R16 ;  /* 0x0000001002007986 */ /* 0x000fe2000c101124 */
[----:B------:R-:W-:Y:S05]  /*6910*/  EXIT ;  /* 0x000000000000794d */ /* 0x000fea0003800000 */
.L_x_4054:
        /* <DEDUP_REMOVED lines=9> */
.L_x_4058:
[----:B------:R-:W-:Y:S01]  /*69b0*/  STG.E desc[UR36][R2.64], R16 ;  /* 0x0000001002007986 */ /* 0x000fe2000c101924 */
[----:B------:R-:W-:Y:S05]  /*69c0*/  EXIT ;  /* 0x000000000000794d */ /* 0x000fea0003800000 */
.L_x_4057:
[----:B------:R-:W-:Y:S01]  /*69d0*/  STG.E.U16 desc[UR36][R2.64], R16 ;  /* 0x0000001002007986 */ /* 0x000fe2000c101524 */
[----:B------:R-:W-:Y:S05]  /*69e0*/  EXIT ;  /* 0x000000000000794d */ /* 0x000fea0003800000 */
.L_x_4053:
        /* <DEDUP_REMOVED lines=9> */
.L_x_4060:
[----:B------:R-:W0:Y:S02]  /*6a80*/  I2F.S16 R0, R16 ;  /* 0x0000001000007306 */ /* 0x000e240000101400 */
[----:B0-----:R-:W-:-:S05]  /*6a90*/  F2FP.F16.F32.PACK_AB R0, RZ, R0 ;  /* 0x00000000ff00723e */ /* 0x001fca00000000ff */
[----:B------:R-:W-:Y:S01]  /*6aa0*/  STG.E.U16 desc[UR36][R2.64], R0 ;  /* 0x0000000002007986 */ /* 0x000fe2000c101524 */
[----:B------:R-:W-:Y:S05]  /*6ab0*/  EXIT ;  /* 0x000000000000794d */ /* 0x000fea0003800000 */
.L_x_4059:
        /* <DEDUP_REMOVED lines=10> */
.L_x_4062:
[----:B------:R-:W0:Y:S02]  /*6b60*/  I2F.S16 R16, R16 ;  /* 0x0000001000107306 */ /* 0x000e240000101400 */
[----:B0-----:R-:W-:-:S04]  /*6b70*/  F2FP.F16.F32.PACK_AB R5, RZ, R16 ;  /* 0x00000010ff05723e */ /* 0x001fc800000000ff */
[----:B------:R-:W-:-:S05]  /*6b80*/  PRMT R5, R5, 0x5410, RZ ;  /* 0x0000541005057816 */ /* 0x000fca00000000ff */
[----:B------:R-:W-:Y:S01]  /*6b90*/  STG.E desc[UR36][R2.64], R5 ;  /* 0x0000000502007986 */ /* 0x000fe2000c101924 */
[----:B------:R-:W-:Y:S05]  /*6ba0*/  EXIT ;  /* 0x000000000000794d */ /* 0x000fea0003800000 */
.L_x_4061:
[----:B------:R-:W0:Y:S02]  /*6bb0*/  I2F.F64.S16 R16, R16 ;  /* 0x0000001000107312 */ /* 0x000e240000101c00 */
[----:B0-----:R-:W-:Y:S01]  /*6bc0*/  STG.E.64 desc[UR36][R2.64], R16 ;  /* 0x0000001002007986 */ /* 0x001fe2000c101b24 */
[----:B------:R-:W-:Y:S05]  /*6bd0*/  EXIT ;  /* 0x000000000000794d */ /* 0x000fea0003800000 */
.L_x_4052:
        /* <DEDUP_REMOVED lines=10> */
.L_x_4065:
[----:B------:R-:W0:Y:S01]  /*6c80*/  I2F.F64.S16 R16, R16 ;  /* 0x0000001000107312 */ /* 0x000e220000101c00 */
[----:B------:R-:W-:-:S05]  /*6c90*/  CS2R R18, SRZ ;  /* 0x0000000000127805 */ /* 0x000fca000001ff00 */
[----:B0-----:R-:W-:Y:S01]  /*6ca0*/  STG.E.128 desc[UR36][R2.64], R16 ;  /* 0x0000001002007986 */ /* 0x001fe2000c101d24 */
[----:B------:R-:W-:Y:S05]  /*6cb0*/  EXIT ;  /* 0x000000000000794d */ /* 0x000fea0003800000 */
.L_x_4064:
        /* <DEDUP_REMOVED lines=21> */
.L_x_4069:
[----:B------:R-:W-:Y:S05]  /*6e10*/  BSYNC B0 ;  /* 0x0000000000007941 */ /* 0x000fea0003800000 */
.L_x_4068:
[----:B------:R-:W-:-:S05]  /*6e20*/  LOP3.LUT R5, R0, R5, RZ, 0xfc, !PT ;  /* 0x0000000500057212 */ /* 0x000fca00078efcff */
[----:B------:R-:W-:Y:S01]  /*6e30*/  STG.E.U8 desc[UR36][R2.64], R5 ;  /* 0x0000000502007986 */ /* 0x000fe2000c101124 */
[----:B------:R-:W-:Y:S05]  /*6e40*/  EXIT ;  /* 0x000000000000794d */ /* 0x000fea0003800000 */
.L_x_4067:
        /* <DEDUP_REMOVED lines=13> */
.L_x_4071:
[----:B------:R-:W-:Y:S01]  /*6f20*/  IMAD.MOV.U32 R0, RZ, RZ, 0x7f ;  /* 0x0000007fff007424 */ /* 0x000fe200078e00ff */
[----:B------:R-:W-:-:S04]  /*6f30*/  ISETP.GT.U32.AND P0, PT, R4, 0x7f800000, PT ;  /* 0x7f8000000400780c */ /* 0x000fc80003f04070 */
[----:B------:R-:W-:-:S09]  /*6f40*/  SEL R0, R0, 0x7c, P0 ;  /* 0x0000007c00007807 */ /* 0x000fd20000000000 */
.L_x_4072:
[----:B------:R-:W-:Y:S05]  /*6f50*/  BSYNC B0 ;  /* 0x0000000000007941 */ /* 0x000fea0003800000 */
.L_x_4070:
[----:B------:R-:W-:-:S04]  /*6f60*/  LOP3.LUT R4, R5, 0x80000000, RZ, 0xc0, !PT ;  /* 0x8000000005047812 */ /* 0x000fc800078ec0ff */
[----:B------:R-:W-:-:S04]  /*6f70*/  SHF.R.U32.HI R5, RZ, 0x18, R4 ;  /* 0x00000018ff057819 */ /* 0x000fc80000011604 */
[----:B------:R-:W-:-:S05]  /*6f80*/  LOP3.LUT R5, R0, R5, RZ, 0xfc, !PT ;  /* 0x0000000500057212 */ /* 0x000fca00078efcff */
[----:B------:R-:W-:Y:S01]  /*6f90*/  STG.E.U8 desc[UR36][R2.64], R5 ;  /* 0x0000000502007986 */ /* 0x000fe2000c101124 */
[----:B------:R-:W-:Y:S05]  /*6fa0*/  EXIT ;  /* 0x000000000000794d */ /* 0x000fea0003800000 */
.L_x_4066:
[----:B------:R-:W0:Y:S02]  /*6fb0*/  I2F.S16 R0, R16 ;  /* 0x0000001000007306 */ /* 0x000e240000101400 */
[----:B0-----:R-:W-:-:S05]  /*6fc0*/  F2FP.BF16.F32.PACK_AB R0, RZ, R0 ;  /* 0x00000000ff00723e */ /* 0x001fca00000010ff */
[----:B------:R-:W-:Y:S01]  /*6fd0*/  STG.E.U16 desc[UR36][R2.64], R0 ;  /* 0x0000000002007986 */ /* 0x000fe2000c101524 */
[----:B------:R-:W-:Y:S05]  /*6fe0*/  EXIT ;  /* 0x000000000000794d */ /* 0x000fea0003800000 */
.L_x_4063:
        /* <DEDUP_REMOVED lines=10> */
.L_x_4075:
        /* <DEDUP_REMOVED lines=17> */
.L_x_4078:
[----:B------:R-:W-:-:S04]  /*71a0*/  LOP3.LUT R0, R7, 0x80000000, RZ, 0xc0, !PT ;  /* 0x8000000007007812 */ /* 0x000fc800078ec0ff */
[----:B------:R-:W-:-:S04]  /*71b0*/  SHF.R.U32.HI R5, RZ, 0x18, R0 ;  /* 0x00000018ff057819 */ /* 0x000fc80000011600 */
[----:B------:R-:W-:-:S04]  /*71c0*/  LOP3.LUT R4, R4, R5, RZ, 0xfc, !PT ;  /* 0x0000000504047212 */ /* 0x000fc800078efcff */
[----:B------:R-:W-:-:S07]  /*71d0*/  PRMT R0, R4, 0x7610, R0 ;  /* 0x0000761004007816 */ /* 0x000fce0000000000 */
.L_x_4077:
[----:B------:R-:W-:Y:S05]  /*71e0*/  BSYNC B0 ;  /* 0x0000000000007941 */ /* 0x000fea0003800000 */
.L_x_4076:
[----:B------:R-:W-:Y:S01]  /*71f0*/  STG.E.U8 desc[UR36][R2.64], R0 ;  /* 0x0000000002007986 */ /* 0x000fe2000c101124 */
[----:B------:R-:W-:Y:S05]  /*7200*/  EXIT ;  /* 0x000000000000794d */ /* 0x000fea0003800000 */
.L_x_4074:
        /* <DEDUP_REMOVED lines=17> */
.L_x_4081:
[----:B------:R-:W-:-:S04]  /*7320*/  LOP3.LUT R0, R7, 0x80000000, RZ, 0xc0, !PT ;  /* 0x8000000007007812 */ /* 0x000fc800078ec0ff */
[----:B------:R-:W-:-:S04]  /*7330*/  SHF.R.U32.HI R5, RZ, 0x18, R0 ;  /* 0x00000018ff057819 */ /* 0x000fc80000011600 */
[----:B------:R-:W-:-:S04]  /*7340*/  LOP3.LUT R4, R4, R5, RZ, 0xfc, !PT ;  /* 0x0000000504047212 */ /* 0x000fc800078efcff */
[----:B------:R-:W-:-:S07]  /*7350*/  PRMT R0, R4, 0x7610, R0 ;  /* 0x0000761004007816 */ /* 0x000fce0000000000 */
.L_x_4080:
[----:B------:R-:W-:Y:S05]  /*7360*/  BSYNC B0 ;  /* 0x0000000000007941 */ /* 0x000fea0003800000 */
.L_x_4079:
[----:B------:R-:W-:Y:S01]  /*7370*/  STG.E.U8 desc[UR36][R2.64], R0 ;  /* 0x0000000002007986 */ /* 0x000fe2000c101124 */
[----:B------:R-:W-:Y:S05]  /*7380*/  EXIT ;  /* 0x000000000000794d */ /* 0x000fea0003800000 */
.L_x_4073:
        /* <DEDUP_REMOVED lines=22> */
.L_x_4056:
        /* <DEDUP_REMOVED lines=16> */
.L_x_4084:
[----:B------:R-:W-:Y:S05]  /*75f0*/  EXIT ;  /* 0x000000000000794d */ /* 0x000fea0003800000 */
.L_x_4083:
[----:B------:R-:W-:-:S05]  /*7600*/  IMAD.MOV.U32 R17, RZ, RZ, RZ ;  /* 0x000000ffff117224 */ /* 0x000fca00078e00ff */
[----:B------:R-:W-:Y:S01]  /*7610*/  STG.E.64 desc[UR36][R2.64], R16 ;  /* 0x0000001002007986 */ /* 0x000fe2000c101b24 */
[----:B------:R-:W-:Y:S05]  /*7620*/  EXIT ;  /* 0x000000000000794d */ /* 0x000fea0003800000 */
.L_x_4082:
[----:B------:R-:W-:Y:S01]  /*7630*/  STG.E desc[UR36][R2.64], R16 ;  /* 0x0000001002007986 */ /* 0x000fe2000c101924 */
[----:B------:R-:W-:Y:S05]  /*7640*/  EXIT ;  /* 0x000000000000794d */ /* 0x000fea0003800000 */
.L_x_4085:
        /* <DEDUP_REMOVED lines=11> */
.L_x_23471:


//--------------------- .text._ZN2at6native18elementwise_kernelILi128ELi4EZNS0_22gpu_kernel_impl_nocastIZZZNS0_19signbit_kernel_cudaERNS_18TensorIteratorBaseEENKUlvE_clEvENKUlvE1_clEvEUliE_EEvS4_RKT_EUliE_EEviT1_ --------------------------
	.section	.text._ZN2at6native18elementwise_kernelILi128ELi4EZNS0_22gpu_kernel_impl_nocastIZZZNS0_19signbit_kernel_cudaERNS_18TensorIteratorBaseEENKUlvE_clEvENKUlvE1_clEvEUliE_EEvS4_RKT_EUliE_EEviT1_,"ax",@progbits
	.align	128
        .global         _ZN2at6native18elementwise_kernelILi128ELi4EZNS0_22gpu_kernel_impl_nocastIZZZNS0_19signbit_kernel_cudaERNS_18TensorIteratorBaseEENKUlvE_clEvENKUlvE1_clEvEUliE_EEvS4_RKT_EUliE_EEviT1_
        .type           _ZN2at6native18elementwise_kernelILi128ELi4EZNS0_22gpu_kernel_impl_nocastIZZZNS0_19signbit_kernel_cudaERNS_18TensorIteratorBaseEENKUlvE_clEvENKUlvE1_clEvEUliE_EEvS4_RKT_EUliE_EEviT1_,@function
        .size           _ZN2at6native18elementwise_kernelILi128ELi4EZNS0_22gpu_kernel_impl_nocastIZZZNS0_19signbit_kernel_cudaERNS_18TensorIteratorBaseEENKUlvE_clEvENKUlvE1_clEvEUliE_EEvS4_RKT_EUliE_EEviT1_,(.L_x_23472 - _ZN2at6native18elementwise_kernelILi128ELi4EZNS0_22gpu_kernel_impl_nocastIZZZNS0_19signbit_kernel_cudaERNS_18TensorIteratorBaseEENKUlvE_clEvENKUlvE1_clEvEUliE_EEvS4_RKT_EUliE_EEviT1_)
        .other          _ZN2at6native18elementwise_kernelILi128ELi4EZNS0_22gpu_kernel_impl_nocastIZZZNS0_19signbit_kernel_cudaERNS_18TensorIteratorBaseEENKUlvE_clEvENKUlvE1_clEvEUliE_EEvS4_RKT_EUliE_EEviT1_,@"STO_CUDA_ENTRY STV_DEFAULT"
_ZN2at6native18elementwise_kernelILi128ELi4EZNS0_22gpu_kernel_impl_nocastIZZZNS0_19signbit_kernel_cudaERNS_18TensorIteratorBaseEENKUlvE_clEvENKUlvE1_clEvEUliE_EEvS4_RKT_EUliE_EEviT1_:
.text._ZN2at6native18elementwise_kernelILi128ELi4EZNS0_22gpu_kernel_impl_nocastIZZZNS0_19signbit_kernel_cudaERNS_18TensorIteratorBaseEENKUlvE_clEvENKUlvE1_clEvEUliE_EEvS4_RKT_EUliE_EEviT1_:
        /* <DEDUP_REMOVED lines=311> */
.L_x_4088:
        /* <DEDUP_REMOVED lines=10> */
.L_x_4087:
[----:B------:R-:W-:Y:S05]  /*1410*/  BSYNC B0 ;  /* 0x0000000000007941 */ /* 0x000fea0003800000 */
.L_x_4086:
        /* <DEDUP_REMOVED lines=305> */
.L_x_4091:
        /* <DEDUP_REMOVED lines=314> */
.L_x_4092:
        /* <DEDUP_REMOVED lines=10> */
.L_x_4090:
[----:B------:R-:W-:Y:S05]  /*3b70*/  BSYNC B0 ;  /* 0x0000000000007941 */ /* 0x000fea0003800000 */
.L_x_4089:
        /* <DEDUP_REMOVED lines=304> */
.L_x_4093:
        /* <DEDUP_REMOVED lines=10> */
.L_x_4094:
        /* <DEDUP_REMOVED lines=14> */
.L_x_23472:


//--------------------- .text._ZN2at6native27unrolled_elementwise_kernelIZZZNS0_19signbit_kernel_cudaERNS_18TensorIteratorBaseEENKUlvE_clEvENKUlvE1_clEvEUliE_St5arrayIPcLm2EELi4E23TrivialOffsetCalculatorILi1EjESB_NS0_6memory15LoadWithoutCastENSC_16StoreWithoutCastEEEviT_T0_T2_T3_T4_T5_ --------------------------
	.section	.text._ZN2at6native27unrolled_elementwise_kernelIZZZNS0_19signbit_kernel_cudaERNS_18TensorIteratorBaseEENKUlvE_clEvENKUlvE1_clEvEUliE_St5arrayIPcLm2EELi4E23TrivialOffsetCalculatorILi1EjESB_NS0_6memory15LoadWithoutCastENSC_16StoreWithoutCastEEEviT_T0_T2_T3_T4_T5_,"ax",@progbits
	.align	128
        .global         _ZN2at6native27unrolled_elementwise_kernelIZZZNS0_19signbit_kernel_cudaERNS_18TensorIteratorBaseEENKUlvE_clEvENKUlvE1_clEvEUliE_St5arrayIPcLm2EELi4E23TrivialOffsetCalculatorILi1EjESB_NS0_6memory15LoadWithoutCastENSC_16StoreWithoutCastEEEviT_T0_T2_T3_T4_T5_
        .type           _ZN2at6native27unrolled_elementwise_kernelIZZZNS0_19signbit_kernel_cudaERNS_18TensorIteratorBaseEENKUlvE_clEvENKUlvE1_clEvEUliE_St5arrayIPcLm2EELi4E23TrivialOffsetCalculatorILi1EjESB_NS0_6memory15LoadWithoutCastENSC_16StoreWithoutCastEEEviT_T0_T2_T3_T4_T5_,@function
        .size           _ZN2at6native27unrolled_elementwise_kernelIZZZNS0_19signbit_kernel_cudaERNS_18TensorIteratorBaseEENKUlvE_clEvENKUlvE1_clEvEUliE_St5arrayIPcLm2EELi4E23TrivialOffsetCalculatorILi1EjESB_NS0_6memory15LoadWithoutCastENSC_16StoreWithoutCastEEEviT_T0_T2_T3_T4_T5_,(.L_x_23473 - _ZN2at6native27unrolled_elementwise_kernelIZZZNS0_19signbit_kernel_cudaERNS_18TensorIteratorBaseEENKUlvE_clEvENKUlvE1_clEvEUliE_St5arrayIPcLm2EELi4E23TrivialOffsetCalculatorILi1EjESB_NS0_6memory15LoadWithoutCastENSC_16StoreWithoutCastEEEviT_T0_T2_T3_T4_T5_)
        .other          _ZN2at6native27unrolled_elementwise_kernelIZZZNS0_19signbit_kernel_cudaERNS_18TensorIteratorBaseEENKUlvE_clEvENKUlvE1_clEvEUliE_St5arrayIPcLm2EELi4E23TrivialOffsetCalculatorILi1EjESB_NS0_6memory15LoadWithoutCastENSC_16StoreWithoutCastEEEviT_T0_T2_T3_T4_T5_,@"STO_CUDA_ENTRY STV_DEFAULT"
_ZN2at6native27unrolled_elementwise_kernelIZZZNS0_19signbit_kernel_cudaERNS_18TensorIteratorBaseEENKUlvE_clEvENKUlvE1_clEvEUliE_St5arrayIPcLm2EELi4E23TrivialOffsetCalculatorILi1EjESB_NS0_6memory15LoadWithoutCastENSC_16StoreWithoutCastEEEviT_T0_T2_T3_T4_T5_:
.text._ZN2at6native27unrolled_elementwise_kernelIZZZNS0_19signbit_kernel_cudaERNS_18TensorIteratorBaseEENKUlvE_clEvENKUlvE1_clEvEUliE_St5arrayIPcLm2EELi4E23TrivialOffsetCalculatorILi1EjESB_NS0_6memory15LoadWithoutCastENSC_16StoreWithoutCastEEEviT_T0_T2_T3_T4_T5_:
        /* <DEDUP_REMOVED lines=59> */
.L_x_4096:
[----:B------:R-:W-:Y:S05]  /*03b0*/  BSYNC B0 ;  /* 0x0000000000007941 */ /* 0x000fea0003800000 */
.L_x_4095:
        /* <DEDUP_REMOVED lines=11> */
.L_x_4097:
        /* <DEDUP_REMOVED lines=9> */
.L_x_23473:


//--------------------- .text._ZN2at6native29vectorized_elementwise_kernelILi2EZZZNS0_19signbit_kernel_cudaERNS_18TensorIteratorBaseEENKUlvE_clEvENKUlvE1_clEvEUliE_St5arrayIPcLm2EEEEviT0_T1_ --------------------------
	.section	.text._ZN2at6native29vectorized_elementwise_kernelILi2EZZZNS0_19signbit_kernel_cudaERNS_18TensorIteratorBaseEENKUlvE_clEvENKUlvE1_clEvEUliE_St5arrayIPcLm2EEEEviT0_T1_,"ax",@progbits
	.align	128
        .global         _ZN2at6native29vectorized_elementwise_kernelILi2EZZZNS0_19signbit_kernel_cudaERNS_18TensorIteratorBaseEENKUlvE_clEvENKUlvE1_clEvEUliE_St5arrayIPcLm2EEEEviT0_T1_
        .type           _ZN2at6native29vectorized_elementwise_kernelILi2EZZZNS0_19signbit_kernel_cudaERNS_18TensorIteratorBaseEENKUlvE_clEvENKUlvE1_clEvEUliE_St5arrayIPcLm2EEEEviT0_T1_,@function
        .size           _ZN2at6native29vectorized_elementwise_kernelILi2EZZZNS0_19signbit_kernel_cudaERNS_18TensorIteratorBaseEENKUlvE_clEvENKUlvE1_clEvEUliE_St5arrayIPcLm2EEEEviT0_T1_,(.L_x_23474 - _ZN2at6native29vectorized_elementwise_kernelILi2EZZZNS0_19signbit_kernel_cudaERNS_18TensorIteratorBaseEENKUlvE_clEvENKUlvE1_clEvEUliE_St5arrayIPcLm2EEEEviT0_T1_)
        .other          _ZN2at6native29vectorized_elementwise_kernelILi2EZZZNS0_19signbit_kernel_cudaERNS_18TensorIteratorBaseEENKUlvE_clEvENKUlvE1_clEvEUliE_St5arrayIPcLm2EEEEviT0_T1_,@"STO_CUDA_ENTRY STV_DEFAULT"
_ZN2at6native29vectorized_elementwise_kernelILi2EZZZNS0_19signbit_kernel_cudaERNS_18TensorIteratorBaseEENKUlvE_clEvENKUlvE1_clEvEUliE_St5arrayIPcLm2EEEEviT0_T1_:
.text._ZN2at6native29vectorized_elementwise_kernelILi2EZZZNS0_19signbit_kernel_cudaERNS_18TensorIteratorBaseEENKUlvE_clEvENKUlvE1_clEvEUliE_St5arrayIPcLm2EEEEviT0_T1_:
        /* <DEDUP_REMOVED lines=37> */
.L_x_4098:
        /* <DEDUP_REMOVED lines=95> */
.L_x_4101:
        /* <DEDUP_REMOVED lines=8> */
.L_x_4102:
        /* <DEDUP_REMOVED lines=8> */
.L_x_4103:
        /* <DEDUP_REMOVED lines=9> */
.L_x_4104:
[----:B------:R-:W-:Y:S05]  /*09d0*/  BSYNC B1 ;  /* 0x0000000000017941 */ /* 0x000fea0003800000 */
.L_x_4100:
[----:B------:R-:W-:-:S13]  /*09e0*/  ISETP.GE.AND P0, PT, R21, R19, PT ;  /* 0x000000131500720c */ /* 0x000fda0003f06270 */
[----:B--2---:R-:W0:Y:S01]  /*09f0*/  @!P0 LDC.64 R8, c[0x0][0x218] ;  /* 0x00008600ff088b82 */ /* 0x004e220000000a00 */
[----:B------:R-:W-:Y:S02]  /*0a00*/  @!P0 IMAD.IADD R7, R18, 0x1, R21 ;  /* 0x0000000112078824 */ /* 0x000fe400078e0215 */
[----:B------:R-:W-:-:S03]  /*0a10*/  @!P0 VIADD R21, R21, 0x80 ;  /* 0x0000008015158836 */ /* 0x000fc60000000000 */
[----:B0-----:R-:W-:-:S05]  /*0a20*/  @!P0 IADD3 R6, P1, R7, R8, RZ ;  /* 0x0000000807068210 */ /* 0x001fca0007f3e0ff */
[----:B------:R-:W-:-:S05]  /*0a30*/  @!P0 IMAD.X R7, RZ, RZ, R9, P1 ;  /* 0x000000ffff078224 */ /* 0x000fca00008e0609 */
[----:B------:R2:W-:Y:S03]  /*0a40*/  @!P0 STG.E.U8 desc[UR4][R6.64], R4 ;  /* 0x0000000406008986 */ /* 0x0005e6000c101104 */
.L_x_4105:
[----:B------:R-:W-:Y:S05]  /*0a50*/  BSYNC B0 ;  /* 0x0000000000007941 */ /* 0x000fea0003800000 */
.L_x_4099:
        /* <DEDUP_REMOVED lines=9> */
.L_x_4106:
        /* <DEDUP_REMOVED lines=9> */
.L_x_23474:


//--------------------- .text._ZN2at6native29vectorized_elementwise_kernelILi4EZZZNS0_19signbit_kernel_cudaERNS_18TensorIteratorBaseEENKUlvE_clEvENKUlvE1_clEvEUliE_St5arrayIPcLm2EEEEviT0_T1_ --------------------------
	.section	.text._ZN2at6native29vectorized_elementwise_kernelILi4EZZZNS0_19signbit_kernel_cudaERNS_18TensorIteratorBaseEENKUlvE_clEvENKUlvE1_clEvEUliE_St5arrayIPcLm2EEEEviT0_T1_,"ax",@progbits
	.align	128
        .global         _ZN2at6native29vectorized_elementwise_kernelILi4EZZZNS0_19signbit_kernel_cudaERNS_18TensorIteratorBaseEENKUlvE_clEvENKUlvE1_clEvEUliE_St5arrayIPcLm2EEEEviT0_T1_
        .type           _ZN2at6native29vectorized_elementwise_kernelILi4EZZZNS0_19signbit_kernel_cudaERNS_18TensorIteratorBaseEENKUlvE_clEvENKUlvE1_clEvEUliE_St5arrayIPcLm2EEEEviT0_T1_,@function
        .size           _ZN2at6native29vectorized_elementwise_kernelILi4EZZZNS0_19signbit_kernel_cudaERNS_18TensorIteratorBaseEENKUlvE_clEvENKUlvE1_clEvEUliE_St5arrayIPcLm2EEEEviT0_T1_,(.L_x_23475 - _ZN2at6native29vectorized_elementwise_kernelILi4EZZZNS0_19signbit_kernel_cudaERNS_18TensorIteratorBaseEENKUlvE_clEvENKUlvE1_clEvEUliE_St5arrayIPcLm2EEEEviT0_T1_)
        .other          _ZN2at6native29vectorized_elementwise_kernelILi4EZZZNS0_19signbit_kernel_cudaERNS_18TensorIteratorBaseEENKUlvE_clEvENKUlvE1_clEvEUliE_St5arrayIPcLm2EEEEviT0_T1_,@"STO_CUDA_ENTRY STV_DEFAULT"
_ZN2at6native29vectorized_elementwise_kernelILi4EZZZNS0_19signbit_kernel_cudaERNS_18TensorIteratorBaseEENKUlvE_clEvENKUlvE1_clEvEUliE_St5arrayIPcLm2EEEEviT0_T1_:
.text._ZN2at6native29vectorized_elementwise_kernelILi4EZZZNS0_19signbit_kernel_cudaERNS_18TensorIteratorBaseEENKUlvE_clEvENKUlvE1_clEvEUliE_St5arrayIPcLm2EEEEviT0_T1_:
        /* <DEDUP_REMOVED lines=35> */
.L_x_4107:
        /* <DEDUP_REMOVED lines=95> */
.L_x_4110:
        /* <DEDUP_REMOVED lines=8> */
.L_x_4111:
        /* <DEDUP_REMOVED lines=8> */
.L_x_4112:
        /* <DEDUP_REMOVED lines=9> */
.L_x_4113:
[----:B------:R-:W-:Y:S05]  /*09b0*/  BSYNC B1 ;  /* 0x0000000000017941 */ /* 0x000fea0003800000 */
.L_x_4109:
[----:B------:R-:W-:-:S13]  /*09c0*/  ISETP.GE.AND P0, PT, R21, R19, PT ;  /* 0x000000131500720c */ /* 0x000fda0003f06270 */
[----:B--2---:R-:W0:Y:S01]  /*09d0*/  @!P0 LDC.64 R8, c[0x0][0x218] ;  /* 0x00008600ff088b82 */ /* 0x004e220000000a00 */
[----:B------:R-:W-:Y:S02]  /*09e0*/  @!P0 IMAD.IADD R7, R18, 0x1, R21 ;  /* 0x0000000112078824 */ /* 0x000fe400078e0215 */
[----:B------:R-:W-:-:S03]  /*09f0*/  @!P0 VIADD R21, R21, 0x80 ;  /* 0x0000008015158836 */ /* 0x000fc60000000000 */
[----:B0-----:R-:W-:-:S05]  /*0a00*/  @!P0 IADD3 R6, P1, R7, R8, RZ ;  /* 0x0000000807068210 */ /* 0x001fca0007f3e0ff */
[----:B------:R-:W-:-:S05]  /*0a10*/  @!P0 IMAD.X R7, RZ, RZ, R9, P1 ;  /* 0x000000ffff078224 */ /* 0x000fca00008e0609 */
[----:B------:R2:W-:Y:S03]  /*0a20*/  @!P0 STG.E.U8 desc[UR4][R6.64], R4 ;  /* 0x0000000406008986 */ /* 0x0005e6000c101104 */
.L_x_4114:
[----:B------:R-:W-:Y:S05]  /*0a30*/  BSYNC B0 ;  /* 0x0000000000007941 */ /* 0x000fea0003800000 */
.L_x_4108:
        /* <DEDUP_REMOVED lines=9> */
.L_x_4115:
        /* <DEDUP_REMOVED lines=11> */
.L_x_23475:


//--------------------- .text._ZN2at6native29vectorized_elementwise_kernelILi8EZZZNS0_19signbit_kernel_cudaERNS_18TensorIteratorBaseEENKUlvE_clEvENKUlvE1_clEvEUliE_St5arrayIPcLm2EEEEviT0_T1_ --------------------------
	.section	.text._ZN2at6native29vectorized_elementwise_kernelILi8EZZZNS0_19signbit_kernel_cudaERNS_18TensorIteratorBaseEENKUlvE_clEvENKUlvE1_clEvEUliE_St5arrayIPcLm2EEEEviT0_T1_,"ax",@progbits
	.align	128
        .global         _ZN2at6native29vectorized_elementwise_kernelILi8EZZZNS0_19signbit_kernel_cudaERNS_18TensorIteratorBaseEENKUlvE_clEvENKUlvE1_clEvEUliE_St5arrayIPcLm2EEEEviT0_T1_
        .type           _ZN2at6native29vectorized_elementwise_kernelILi8EZZZNS0_19signbit_kernel_cudaERNS_18TensorIteratorBaseEENKUlvE_clEvENKUlvE1_clEvEUliE_St5arrayIPcLm2EEEEviT0_T1_,@function
        .size           _ZN2at6native29vectorized_elementwise_kernelILi8EZZZNS0_19signbit_kernel_cudaERNS_18TensorIteratorBaseEENKUlvE_clEvENKUlvE1_clEvEUliE_St5arrayIPcLm2EEEEviT0_T1_,(.L_x_23476 - _ZN2at6native29vectorized_elementwise_kernelILi8EZZZNS0_19signbit_kernel_cudaERNS_18TensorIteratorBaseEENKUlvE_clEvENKUlvE1_clEvEUliE_St5arrayIPcLm2EEEEviT0_T1_)
        .other          _ZN2at6native29vectorized_elementwise_kernelILi8EZZZNS0_19signbit_kernel_cudaERNS_18TensorIteratorBaseEENKUlvE_clEvENKUlvE1_clEvEUliE_St5arrayIPcLm2EEEEviT0_T1_,@"STO_CUDA_ENTRY STV_DEFAULT"
_ZN2at6native29vectorized_elementwise_kernelILi8EZZZNS0_19signbit_kernel_cudaERNS_18TensorIteratorBaseEENKUlvE_clEvENKUlvE1_clEvEUliE_St5arrayIPcLm2EEEEviT0_T1_:
.text._ZN2at6native29vectorized_elementwise_kernelILi8EZZZNS0_19signbit_kernel_cudaERNS_18TensorIteratorBaseEENKUlvE_clEvENKUlvE1_clEvEUliE_St5arrayIPcLm2EEEEviT0_T1_:
        /* <DEDUP_REMOVED lines=34> */
.L_x_4116:
        /* <DEDUP_REMOVED lines=95> */
.L_x_4119:
        /* <DEDUP_REMOVED lines=8> */
.L_x_4120:
        /* <DEDUP_REMOVED lines=8> */
.L_x_4121:
        /* <DEDUP_REMOVED lines=9> */
.L_x_4122:
[----:B------:R-:W-:Y:S05]  /*09a0*/  BSYNC B1 ;  /* 0x0000000000017941 */ /* 0x000fea0003800000 */
.L_x_4118:
[----:B------:R-:W-:-:S13]  /*09b0*/  ISETP.GE.AND P0, PT, R21, R19, PT ;  /* 0x000000131500720c */ /* 0x000fda0003f06270 */
[----:B--2---:R-:W0:Y:S01]  /*09c0*/  @!P0 LDC.64 R8, c[0x0][0x218] ;  /* 0x00008600ff088b82 */ /* 0x004e220000000a00 */
[----:B------:R-:W-:Y:S02]  /*09d0*/  @!P0 IMAD.IADD R7, R18, 0x1, R21 ;  /* 0x0000000112078824 */ /* 0x000fe400078e0215 */
[----:B------:R-:W-:-:S03]  /*09e0*/  @!P0 VIADD R21, R21, 0x80 ;  /* 0x0000008015158836 */ /* 0x000fc60000000000 */
[----:B0-----:R-:W-:-:S05]  /*09f0*/  @!P0 IADD3 R6, P1, R7, R8, RZ ;  /* 0x0000000807068210 */ /* 0x001fca0007f3e0ff */
[----:B------:R-:W-:-:S05]  /*0a00*/  @!P0 IMAD.X R7, RZ, RZ, R9, P1 ;  /* 0x000000ffff078224 */ /* 0x000fca00008e0609 */
[----:B------:R2:W-:Y:S03]  /*0a10*/  @!P0 STG.E.U8 desc[UR4][R6.64], R4 ;  /* 0x0000000406008986 */ /* 0x0005e6000c101104 */
.L_x_4123:
[----:B------:R-:W-:Y:S05]  /*0a20*/  BSYNC B0 ;  /* 0x0000000000007941 */ /* 0x000fea0003800000 */
.L_x_4117:
        /* <DEDUP_REMOVED lines=9> */
.L_x_4124:
        /* <DEDUP_REMOVED lines=12> */
.L_x_23476:


//--------------------- .text._ZN2at6native18elementwise_kernelILi128ELi4EZNS0_15gpu_kernel_implIZZZNS0_19signbit_kernel_cudaERNS_18TensorIteratorBaseEENKUlvE_clEvENKUlvE0_clEvEUlaE_EEvS4_RKT_EUliE_EEviT1_ --------------------------
	.section	.text._ZN2at6native18elementwise_kernelILi128ELi4EZNS0_15gpu_kernel_implIZZZNS0_19signbit_kernel_cudaERNS_18TensorIteratorBaseEENKUlvE_clEvENKUlvE0_clEvEUlaE_EEvS4_RKT_EUliE_EEviT1_,"ax",@progbits
	.align	128
        .global         _ZN2at6native18elementwise_kernelILi128ELi4EZNS0_15gpu_kernel_implIZZZNS0_19signbit_kernel_cudaERNS_18TensorIteratorBaseEENKUlvE_clEvENKUlvE0_clEvEUlaE_EEvS4_RKT_EUliE_EEviT1_
        .type           _ZN2at6native18elementwise_kernelILi128ELi4EZNS0_15gpu_kernel_implIZZZNS0_19signbit_kernel_cudaERNS_18TensorIteratorBaseEENKUlvE_clEvENKUlvE0_clEvEUlaE_EEvS4_RKT_EUliE_EEviT1_,@function
        .size           _ZN2at6native18elementwise_kernelILi128ELi4EZNS0_15gpu_kernel_implIZZZNS0_19signbit_kernel_cudaERNS_18TensorIteratorBaseEENKUlvE_clEvENKUlvE0_clEvEUlaE_EEvS4_RKT_EUliE_EEviT1_,(.L_x_23477 - _ZN2at6native18elementwise_kernelILi128ELi4EZNS0_15gpu_kernel_implIZZZNS0_19signbit_kernel_cudaERNS_18TensorIteratorBaseEENKUlvE_clEvENKUlvE0_clEvEUlaE_EEvS4_RKT_EUliE_EEviT1_)
        .other          _ZN2at6native18elementwise_kernelILi128ELi4EZNS0_15gpu_kernel_implIZZZNS0_19signbit_kernel_cudaERNS_18TensorIteratorBaseEENKUlvE_clEvENKUlvE0_clEvEUlaE_EEvS4_RKT_EUliE_EEviT1_,@"STO_CUDA_ENTRY STV_DEFAULT"
_ZN2at6native18elementwise_kernelILi128ELi4EZNS0_15gpu_kernel_implIZZZNS0_19signbit_kernel_cudaERNS_18TensorIteratorBaseEENKUlvE_clEvENKUlvE0_clEvEUlaE_EEvS4_RKT_EUliE_EEviT1_:
.text._ZN2at6native18elementwise_kernelILi128ELi4EZNS0_15gpu_kernel_implIZZZNS0_19signbit_kernel_cudaERNS_18TensorIteratorBaseEENKUlvE_clEvENKUlvE0_clEvEUlaE_EEvS4_RKT_EUliE_EEviT1_:
        /* <DEDUP_REMOVED lines=313> */
.L_x_4127:
        /* <DEDUP_REMOVED lines=18> */
[----:B------:R0:W5:Y:S01]  /*14b0*/  LDG.E.U8 R0, desc[UR36][R2.64] ;  /* 0x0000002402007981 */ /* 0x000162000c1e1100 */
[----:B------:R-:W-:Y:S05]  /*14c0*/  BRA `(.L_x_4133) ;  /* 0x0000000c005c7947 */ /* 0x000fea0003800000 */
.L_x_4131:
[----:B------:R0:W5:Y:S01]  /*14d0*/  LDG.E.U8 R0, desc[UR36][R2.64] ;  /* 0x0000002402007981 */ /* 0x000162000c1e1100 */
[----:B------:R-:W-:Y:S05]  /*14e0*/  BRA `(.L_x_4133) ;  /* 0x0000000c00547947 */ /* 0x000fea0003800000 */
.L_x_4130:
[----:B------:R-:W-:-:S13]  /*14f0*/  ISETP.NE.AND P0, PT, R4, 0x2, PT ;  /* 0x000000020400780c */ /* 0x000fda0003f05270 */
[----:B------:R-:W-:Y:S05]  /*1500*/  @!P0 BRA `(.L_x_4134) ;  /* 0x0000000000208947 */ /* 0x000fea0003800000 */
[----:B------:R-:W-:-:S13]  /*1510*/  ISETP.NE.AND P0, PT, R4, 0x3, PT ;  /* 0x000000030400780c */ /* 0x000fda0003f05270 */
[----:B------:R-:W-:Y:S05]  /*1520*/  @!P0 BRA `(.L_x_4135) ;  /* 0x0000000000108947 */ /* 0x000fea0003800000 */
[----:B------:R-:W-:-:S13]  /*1530*/  ISETP.NE.AND P0, PT, R4, 0x4, PT ;  /* 0x000000040400780c */ /* 0x000fda0003f05270 */
[----:B------:R-:W-:Y:S05]  /*1540*/  @P0 BRA `(.L_x_4132) ;  /* 0x0000000800e80947 */ /* 0x000fea0003800000 */
[----:B------:R0:W5:Y:S01]  /*1550*/  LDG.E.U8 R0, desc[UR36][R2.64] ;  /* 0x0000002402007981 */ /* 0x000162000c1e1100 */
[----:B------:R-:W-:Y:S05]  /*1560*/  BRA `(.L_x_4133) ;  /* 0x0000000c00347947 */ /* 0x000fea0003800000 */
.L_x_4135:
[----:B------:R0:W5:Y:S01]  /*1570*/  LDG.E.U8 R0, desc[UR36][R2.64] ;  /* 0x0000002402007981 */ /* 0x000162000c1e1100 */
[----:B------:R-:W-:Y:S05]  /*1580*/  BRA `(.L_x_4133) ;  /* 0x0000000c002c7947 */ /* 0x000fea0003800000 */
.L_x_4134:
[----:B------:R0:W5:Y:S01]  /*1590*/  LDG.E.U16 R0, desc[UR36][R2.64] ;  /* 0x0000002402007981 */ /* 0x000162000c1e1500 */
[----:B------:R-:W-:Y:S05]  /*15a0*/  BRA `(.L_x_4133) ;  /* 0x0000000c00247947 */ /* 0x000fea0003800000 */
.L_x_4129:
        /* <DEDUP_REMOVED lines=9> */
.L_x_4137:
[----:B------:R-:W2:Y:S02]  /*1640*/  LDG.E.U16 R4, desc[UR36][R2.64] ;  /* 0x0000002402047981 */ /* 0x000ea4000c1e1500 */
[----:B--2---:R-:W-:-:S06]  /*1650*/  HADD2.F32 R4, -RZ, R4.H0_H0 ;  /* 0x20000004ff047230 */ /* 0x004fcc0000004100 */
[----:B------:R-:W0:Y:S02]  /*1660*/  F2I.FTZ.TRUNC.NTZ R4, R4 ;  /* 0x0000000400047305 */ /* 0x000e24000021f100 */
[----:B0-----:R-:W-:Y:S01]  /*1670*/  PRMT R0, R4, 0x7610, R0 ;  /* 0x0000761004007816 */ /* 0x001fe20000000000 */
[----:B------:R-:W-:Y:S06]  /*1680*/  BRA `(.L_x_4133) ;  /* 0x0000000800ec7947 */ /* 0x000fec0003800000 */
.L_x_4136:
        /* <DEDUP_REMOVED lines=9> */
.L_x_4139:
[----:B------:R-:W2:Y:S02]  /*1720*/  LDG.E.U16 R2, desc[UR36][R2.64] ;  /* 0x0000002402027981 */ /* 0x000ea4000c1e1500 */
[----:B--2---:R-:W-:-:S06]  /*1730*/  HADD2.F32 R4, -RZ, R2.H0_H0 ;  /* 0x20000002ff047230 */ /* 0x004fcc0000004100 */
[----:B------:R-:W0:Y:S02]  /*1740*/  F2I.FTZ.TRUNC.NTZ R4, R4 ;  /* 0x0000000400047305 */ /* 0x000e24000021f100 */
[----:B0-----:R-:W-:Y:S01]  /*1750*/  PRMT R0, R4, 0x7610, R0 ;  /* 0x0000761004007816 */ /* 0x001fe20000000000 */
[----:B------:R-:W-:Y:S06]  /*1760*/  BRA `(.L_x_4133) ;  /* 0x0000000800b47947 */ /* 0x000fec0003800000 */
.L_x_4138:
[----:B------:R-:W2:Y:S02]  /*1770*/  LDG.E.64 R2, desc[UR36][R2.64] ;  /* 0x0000002402027981 */ /* 0x000ea4000c1e1b00 */
[----:B--2---:R0:W1:Y:S01]  /*1780*/  F2I.F64.TRUNC R0, R2 ;  /* 0x0000000200007311 */ /* 0x004062000030d100 */
[----:B------:R-:W-:Y:S05]  /*1790*/  BRA `(.L_x_4133) ;  /* 0x0000000800a87947 */ /* 0x000fea0003800000 */
.L_x_4128:
        /* <DEDUP_REMOVED lines=12> */
.L_x_4142:
[----:B------:R-:W2:Y:S02]  /*1860*/  LDG.E.64 R2, desc[UR36][R2.64] ;  /* 0x0000002402027981 */ /* 0x000ea4000c1e1b00 */
[----:B--2---:R3:W4:Y:S01]  /*1870*/  F2I.F64.TRUNC R0, R2 ;  /* 0x0000000200007311 */ /* 0x004722000030d100 */
[----:B------:R-:W-:Y:S05]  /*1880*/  BRA `(.L_x_4133) ;  /* 0x00000008006c7947 */ /* 0x000fea0003800000 */
.L_x_4141:
        /* <DEDUP_REMOVED lines=28> */
.L_x_4144:
        /* <DEDUP_REMOVED lines=15> */
.L_x_4143:
[----:B------:R-:W2:Y:S02]  /*1b40*/  LDG.E.U16 R4, desc[UR36][R2.64] ;  /* 0x0000002402047981 */ /* 0x000ea4000c1e1500 */
[----:B--2---:R-:W-:-:S06]  /*1b50*/  IMAD.U32 R4, R4, 0x10000, RZ ;  /* 0x0001000004047824 */ /* 0x004fcc00078e00ff */
[----:B------:R-:W0:Y:S02]  /*1b60*/  F2I.FTZ.TRUNC.NTZ R4, R4 ;  /* 0x0000000400047305 */ /* 0x000e24000021f100 */
[----:B0-----:R-:W-:Y:S01]  /*1b70*/  PRMT R0, R4, 0x7610, R0 ;  /* 0x0000761004007816 */ /* 0x001fe20000000000 */
[----:B------:R-:W-:Y:S06]  /*1b80*/  BRA `(.L_x_4133) ;  /* 0x0000000400ac7947 */ /* 0x000fec0003800000 */
.L_x_4140:
        /* <DEDUP_REMOVED lines=10> */
.L_x_4147:
        /* <DEDUP_REMOVED lines=21> */
.L_x_4151:
[----:B------:R-:W-:Y:S05]  /*1d80*/  BSYNC B1 ;  /* 0x0000000000017941 */ /* 0x000fea0003800000 */
.L_x_4150:
[----:B------:R-:W-:Y:S01]  /*1d90*/  IMAD.SHL.U32 R2, R2, 0x100000, RZ ;  /* 0x0010000002027824 */ /* 0x000fe200078e00ff */
[----:B------:R-:W-:-:S04]  /*1da0*/  LEA R3, R0, 0x3b800000, 0x17 ;  /* 0x3b80000000037811 */ /* 0x000fc800078eb8ff */
[----:B------:R-:W-:-:S07]  /*1db0*/  LOP3.LUT R4, R3, R2, R4, 0xfe, !PT ;  /* 0x0000000203047212 */ /* 0x000fce00078efe04 */
.L_x_4149:
[----:B------:R-:W-:Y:S05]  /*1dc0*/  BSYNC B0 ;  /* 0x0000000000007941 */ /* 0x000fea0003800000 */
.L_x_4148:
[----:B------:R-:W0:Y:S02]  /*1dd0*/  F2I.FTZ.TRUNC.NTZ R4, R4 ;  /* 0x0000000400047305 */ /* 0x000e24000021f100 */
[----:B0-----:R-:W-:Y:S01]  /*1de0*/  PRMT R0, R4, 0x7610, R0 ;  /* 0x0000761004007816 */ /* 0x001fe20000000000 */
[----:B------:R-:W-:Y:S06]  /*1df0*/  BRA `(.L_x_4133) ;  /* 0x0000000400107947 */ /* 0x000fec0003800000 */
.L_x_4146:
        /* <DEDUP_REMOVED lines=21> */
.L_x_4155:
[----:B------:R-:W-:Y:S05]  /*1f50*/  BSYNC B1 ;  /* 0x0000000000017941 */ /* 0x000fea0003800000 */
.L_x_4154:
[----:B------:R-:W-:Y:S01]  /*1f60*/  IMAD.SHL.U32 R2, R2, 0x200000, RZ ;  /* 0x0020000002027824 */ /* 0x000fe200078e00ff */
[----:B------:R-:W-:-:S04]  /*1f70*/  LEA R3, R0, 0x37800000, 0x17 ;  /* 0x3780000000037811 */ /* 0x000fc800078eb8ff */
[----:B------:R-:W-:-:S07]  /*1f80*/  LOP3.LUT R4, R3, R2, R4, 0xfe, !PT ;  /* 0x0000000203047212 */ /* 0x000fce00078efe04 */
.L_x_4153:
[----:B------:R-:W-:Y:S05]  /*1f90*/  BSYNC B0 ;  /* 0x0000000000007941 */ /* 0x000fea0003800000 */
.L_x_4152:
[----:B------:R-:W0:Y:S02]  /*1fa0*/  F2I.FTZ.TRUNC.NTZ R4, R4 ;  /* 0x0000000400047305 */ /* 0x000e24000021f100 */
[----:B0-----:R-:W-:Y:S01]  /*1fb0*/  PRMT R0, R4, 0x7610, R0 ;  /* 0x0000761004007816 */ /* 0x001fe20000000000 */
[----:B------:R-:W-:Y:S06]  /*1fc0*/  BRA `(.L_x_4133) ;  /* 0x00000000009c7947 */ /* 0x000fec0003800000 */
.L_x_4145:
        /* <DEDUP_REMOVED lines=14> */
.L_x_4159:
[----:B------:R-:W-:Y:S05]  /*20b0*/  BSYNC B0 ;  /* 0x0000000000007941 */ /* 0x000fea0003800000 */
.L_x_4158:
[----:B------:R-:W0:Y:S02]  /*20c0*/  F2I.FTZ.TRUNC.NTZ R4, R4 ;  /* 0x0000000400047305 */ /* 0x000e24000021f100 */
[----:B0-----:R-:W-:Y:S01]  /*20d0*/  PRMT R0, R4, 0x7610, R0 ;  /* 0x0000761004007816 */ /* 0x001fe20000000000 */
[----:B------:R-:W-:Y:S06]  /*20e0*/  BRA `(.L_x_4133) ;  /* 0x0000000000547947 */ /* 0x000fec0003800000 */
.L_x_4132:
        /* <DEDUP_REMOVED lines=16> */
.L_x_4160:
[----:B------:R-:W-:Y:S01]  /*21f0*/  PRMT R0, RZ, 0x7610, R0 ;  /* 0x00007610ff007816 */ /* 0x000fe20000000000 */
[----:B------:R-:W-:Y:S06]  /*2200*/  BRA `(.L_x_4133) ;  /* 0x00000000000c7947 */ /* 0x000fec0003800000 */
.L_x_4157:
[----:B------:R2:W5:Y:S01]  /*2210*/  LDG.E.U8 R0, desc[UR36][R2.64] ;  /* 0x0000002402007981 */ /* 0x000562000c1e1100 */
[----:B------:R-:W-:Y:S05]  /*2220*/  BRA `(.L_x_4133) ;  /* 0x0000000000047947 */ /* 0x000fea0003800000 */
.L_x_4156:
[----:B------:R1:W5:Y:S02]  /*2230*/  LDG.E.U8 R0, desc[UR36][R2.64] ;  /* 0x0000002402007981 */ /* 0x000364000c1e1100 */
.L_x_4133:
        /* <DEDUP_REMOVED lines=16> */
.L_x_4164:
[----:B------:R3:W-:Y:S01]  /*2340*/  STG.E.U8 desc[UR36][R16.64], R5 ;  /* 0x0000000510007986 */ /* 0x0007e2000c101124 */
[----:B------:R-:W-:Y:S05]  /*2350*/  BRA `(.L_x_4166) ;  /* 0x0000000c00507947 */ /* 0x000fea0003800000 */
.L_x_4163:
        /* <DEDUP_REMOVED lines=10> */
.L_x_4168:
[----:B------:R1:W-:Y:S01]  /*2400*/  STG.E desc[UR36][R16.64], R5 ;  /* 0x0000000510007986 */ /* 0x0003e2000c101924 */
[----:B------:R-:W-:Y:S05]  /*2410*/  BRA `(.L_x_4166) ;  /* 0x0000000c00207947 */ /* 0x000fea0003800000 */
.L_x_4167:
[----:B------:R2:W-:Y:S01]  /*2420*/  STG.E.U16 desc[UR36][R16.64], R5 ;  /* 0x0000000510007986 */ /* 0x0005e2000c101524 */
[----:B------:R-:W-:Y:S05]  /*2430*/  BRA `(.L_x_4166) ;  /* 0x0000000c00187947 */ /* 0x000fea0003800000 */
.L_x_4162:
        /* <DEDUP_REMOVED lines=9> */
.L_x_4170:
[----:B------:R-:W0:Y:S02]  /*24d0*/  I2F.S16 R0, R5 ;  /* 0x0000000500007306 */ /* 0x000e240000101400 */
[----:B0-----:R-:W-:-:S05]  /*24e0*/  F2FP.F16.F32.PACK_AB R0, RZ, R0 ;  /* 0x00000000ff00723e */ /* 0x001fca00000000ff */
[----:B------:R0:W-:Y:S01]  /*24f0*/  STG.E.U16 desc[UR36][R16.64], R0 ;  /* 0x0000000010007986 */ /* 0x0001e2000c101524 */
[----:B------:R-:W-:Y:S05]  /*2500*/  BRA `(.L_x_4166) ;  /* 0x0000000800e47947 */ /* 0x000fea0003800000 */
.L_x_4169:
        /* <DEDUP_REMOVED lines=10> */
.L_x_4172:
[----:B------:R-:W0:Y:S02]  /*25b0*/  I2F.S16 R5, R5 ;  /* 0x0000000500057306 */ /* 0x000e240000101400 */
[----:B0-----:R-:W-:-:S04]  /*25c0*/  F2FP.F16.F32.PACK_AB R3, RZ, R5 ;  /* 0x00000005ff03723e */ /* 0x001fc800000000ff */
[----:B------:R-:W-:-:S05]  /*25d0*/  PRMT R3, R3, 0x5410, RZ ;  /* 0x0000541003037816 */ /* 0x000fca00000000ff */
[----:B------:R0:W-:Y:S01]  /*25e0*/  STG.E desc[UR36][R16.64], R3 ;  /* 0x0000000310007986 */ /* 0x0001e2000c101924 */
[----:B------:R-:W-:Y:S05]  /*25f0*/  BRA `(.L_x_4166) ;  /* 0x0000000800a87947 */ /* 0x000fea0003800000 */
.L_x_4171:
[----:B------:R-:W0:Y:S02]  /*2600*/  I2F.F64.S16 R2, R5 ;  /* 0x0000000500027312 */ /* 0x000e240000101c00 */
[----:B0-----:R0:W-:Y:S01]  /*2610*/  STG.E.64 desc[UR36][R16.64], R2 ;  /* 0x0000000210007986 */ /* 0x0011e2000c101b24 */
[----:B------:R-:W-:Y:S05]  /*2620*/  BRA `(.L_x_4166) ;  /* 0x00000008009c7947 */ /* 0x000fea0003800000 */
.L_x_4161:
        /* <DEDUP_REMOVED lines=10> */
.L_x_4175:
[----:B------:R-:W0:Y:S01]  /*26d0*/  I2F.F64.S16 R4, R5 ;  /* 0x0000000500047312 */ /* 0x000e220000101c00 */
[----:B------:R-:W-:-:S05]  /*26e0*/  CS2R R6, SRZ ;  /* 0x0000000000067805 */ /* 0x000fca000001ff00 */
[----:B0-----:R0:W-:Y:S01]  /*26f0*/  STG.E.128 desc[UR36][R16.64], R4 ;  /* 0x0000000410007986 */ /* 0x0011e2000c101d24 */
[----:B------:R-:W-:Y:S05]  /*2700*/  BRA `(.L_x_4166) ;  /* 0x0000000800647947 */ /* 0x000fea0003800000 */
.L_x_4174:
        /* <DEDUP_REMOVED lines=21> */
.L_x_4179:
[----:B------:R-:W-:Y:S05]  /*2860*/  BSYNC B0 ;  /* 0x0000000000007941 */ /* 0x000fea0003800000 */
.L_x_4178:
[----:B------:R-:W-:-:S05]  /*2870*/  LOP3.LUT R3, R0, R3, RZ, 0xfc, !PT ;  /* 0x0000000300037212 */ /* 0x000fca00078efcff */
[----:B------:R0:W-:Y:S01]  /*2880*/  STG.E.U8 desc[UR36][R16.64], R3 ;  /* 0x0000000310007986 */ /* 0x0001e2000c101124 */
[----:B------:R-:W-:Y:S05]  /*2890*/  BRA `(.L_x_4166) ;  /* 0x0000000800007947 */ /* 0x000fea0003800000 */
.L_x_4177:
        /* <DEDUP_REMOVED lines=13> */
.L_x_4181:
[----:B------:R-:W-:Y:S01]  /*2970*/  IMAD.MOV.U32 R0, RZ, RZ, 0x7f ;  /* 0x0000007fff007424 */ /* 0x000fe200078e00ff */
[----:B------:R-:W-:-:S04]  /*2980*/  ISETP.GT.U32.AND P0, PT, R2, 0x7f800000, PT ;  /* 0x7f8000000200780c */ /* 0x000fc80003f04070 */
[----:B------:R-:W-:-:S09]  /*2990*/  SEL R0, R0, 0x7c, P0 ;  /* 0x0000007c00007807 */ /* 0x000fd20000000000 */
.L_x_4182:
[----:B------:R-:W-:Y:S05]  /*29a0*/  BSYNC B0 ;  /* 0x0000000000007941 */ /* 0x000fea0003800000 */
.L_x_4180:
[----:B------:R-:W-:-:S04]  /*29b0*/  LOP3.LUT R2, R5, 0x80000000, RZ, 0xc0, !PT ;  /* 0x8000000005027812 */ /* 0x000fc800078ec0ff */
[----:B------:R-:W-:-:S04]  /*29c0*/  SHF.R.U32.HI R3, RZ, 0x18, R2 ;  /* 0x00000018ff037819 */ /* 0x000fc80000011602 */
[----:B------:R-:W-:-:S05]  /*29d0*/  LOP3.LUT R3, R0, R3, RZ, 0xfc, !PT ;  /* 0x0000000300037212 */ /* 0x000fca00078efcff */
[----:B------:R0:W-:Y:S01]  /*29e0*/  STG.E.U8 desc[UR36][R16.64], R3 ;  /* 0x0000000310007986 */ /* 0x0001e2000c101124 */
[----:B------:R-:W-:Y:S05]  /*29f0*/  BRA `(.L_x_4166) ;  /* 0x0000000400a87947 */ /* 0x000fea0003800000 */
.L_x_4176:
[----:B------:R-:W0:Y:S02]  /*2a00*/  I2F.S16 R0, R5 ;  /* 0x0000000500007306 */ /* 0x000e240000101400 */
[----:B0-----:R-:W-:-:S05]  /*2a10*/  F2FP.BF16.F32.PACK_AB R0, RZ, R0 ;  /* 0x00000000ff00723e */ /* 0x001fca00000010ff */
[----:B------:R0:W-:Y:S01]  /*2a20*/  STG.E.U16 desc[UR36][R16.64], R0 ;  /* 0x0000000010007986 */ /* 0x0001e2000c101524 */
[----:B------:R-:W-:Y:S05]  /*2a30*/  BRA `(.L_x_4166) ;  /* 0x0000000400987947 */ /* 0x000fea0003800000 */
.L_x_4173:
        /* <DEDUP_REMOVED lines=10> */
.L_x_4185:
        /* <DEDUP_REMOVED lines=17> */
.L_x_4188:
[----:B------:R-:W-:-:S04]  /*2bf0*/  LOP3.LUT R2, R5, 0x80000000, RZ, 0xc0, !PT ;  /* 0x8000000005027812 */ /* 0x000fc800078ec0ff */
[----:B------:R-:W-:-:S04]  /*2c00*/  SHF.R.U32.HI R3, RZ, 0x18, R2 ;  /* 0x00000018ff037819 */ /* 0x000fc80000011602 */
[----:B------:R-:W-:-:S04]  /*2c10*/  LOP3.LUT R0, R0, R3, RZ, 0xfc, !PT ;  /* 0x0000000300007212 */ /* 0x000fc800078efcff */
[----:B------:R-:W-:-:S07]  /*2c20*/  PRMT R8, R0, 0x7610, R8 ;  /* 0x0000761000087816 */ /* 0x000fce0000000008 */
.L_x_4187:
[----:B------:R-:W-:Y:S05]  /*2c30*/  BSYNC B0 ;  /* 0x0000000000007941 */ /* 0x000fea0003800000 */
.L_x_4186:
[----:B------:R0:W-:Y:S01]  /*2c40*/  STG.E.U8 desc[UR36][R16.64], R8 ;  /* 0x0000000810007986 */ /* 0x0001e2000c101124 */
[----:B------:R-:W-:Y:S05]  /*2c50*/  BRA `(.L_x_4166) ;  /* 0x0000000400107947 */ /* 0x000fea0003800000 */
.L_x_4184:
        /* <DEDUP_REMOVED lines=17> */
.L_x_4191:
[----:B------:R-:W-:-:S04]  /*2d70*/  LOP3.LUT R2, R5, 0x80000000, RZ, 0xc0, !PT ;  /* 0x8000000005027812 */ /* 0x000fc800078ec0ff */
[----:B------:R-:W-:-:S04]  /*2d80*/  SHF.R.U32.HI R3, RZ, 0x18, R2 ;  /* 0x00000018ff037819 */ /* 0x000fc80000011602 */
[----:B------:R-:W-:-:S04]  /*2d90*/  LOP3.LUT R0, R0, R3, RZ, 0xfc, !PT ;  /* 0x0000000300007212 */ /* 0x000fc800078efcff */
[----:B------:R-:W-:-:S07]  /*2da0*/  PRMT R8, R0, 0x7610, R8 ;  /* 0x0000761000087816 */ /* 0x000fce0000000008 */
.L_x_4190:
[----:B------:R-:W-:Y:S05]  /*2db0*/  BSYNC B0 ;  /* 0x0000000000007941 */ /* 0x000fea0003800000 */
.L_x_4189:
[----:B------:R0:W-:Y:S01]  /*2dc0*/  STG.E.U8 desc[UR36][R16.64], R8 ;  /* 0x0000000810007986 */ /* 0x0001e2000c101124 */
[----:B------:R-:W-:Y:S05]  /*2dd0*/  BRA `(.L_x_4166) ;  /* 0x0000000000b07947 */ /* 0x000fea0003800000 */
.L_x_4183:
        /* <DEDUP_REMOVED lines=22> */
.L_x_4165:
        /* <DEDUP_REMOVED lines=16> */
.L_x_4194:
[----:B------:R-:W-:Y:S05]  /*3040*/  BRA `(.L_x_4166) ;  /* 0x0000000000147947 */ /* 0x000fea0003800000 */
.L_x_4193:
[----:B------:R-:W-:Y:S01]  /*3050*/  LOP3.LUT R2, R5, 0xffff, RZ, 0xc0, !PT ;  /* 0x0000ffff05027812 */ /* 0x000fe200078ec0ff */
[----:B------:R-:W-:-:S05]  /*3060*/  IMAD.MOV.U32 R3, RZ, RZ, RZ ;  /* 0x000000ffff037224 */ /* 0x000fca00078e00ff */
[----:B------:R0:W-:Y:S01]  /*3070*/  STG.E.64 desc[UR36][R16.64], R2 ;  /* 0x0000000210007986 */ /* 0x0001e2000c101b24 */
[----:B------:R-:W-:Y:S05]  /*3080*/  BRA `(.L_x_4166) ;  /* 0x0000000000047947 */ /* 0x000fea0003800000 */
.L_x_4192:
[----:B------:R0:W-:Y:S02]  /*3090*/  STG.E desc[UR36][R16.64], R5 ;  /* 0x0000000510007986 */ /* 0x0001e4000c101924 */
.L_x_4166:
[----:B------:R-:W-:-:S04]  /*30a0*/  IMAD R18, R23, 0x200, R18 ;  /* 0x0000020017127824 */ /* 0x000fc800078e0212 */
[----:B------:R-:W-:-:S07]  /*30b0*/  VIADD R19, R18, 0x80 ;  /* 0x0000008012137836 */ /* 0x000fce0000000000 */
.L_x_4126:
[----:B------:R-:W-:Y:S05]  /*30c0*/  BSYNC B6 ;  /* 0x0000000000067941 */ /* 0x000fea0003800000 */
.L_x_4125:
        /* <DEDUP_REMOVED lines=307> */
.L_x_4197:
        /* <DEDUP_REMOVED lines=20> */
.L_x_4201:
[----:B------:R0:W5:Y:S01]  /*4540*/  LDG.E.U8 R0, desc[UR36][R2.64] ;  /* 0x0000002402007981 */ /* 0x000162000c1e1100 */
[----:B------:R-:W-:Y:S05]  /*4550*/  BRA `(.L_x_4203) ;  /* 0x0000000c00547947 */ /* 0x000fea0003800000 */
.L_x_4200:
        /* <DEDUP_REMOVED lines=8> */
.L_x_4205:
[----:B------:R0:W5:Y:S01]  /*45e0*/  LDG.E.U8 R0, desc[UR36][R2.64] ;  /* 0x0000002402007981 */ /* 0x000162000c1e1100 */
[----:B------:R-:W-:Y:S05]  /*45f0*/  BRA `(.L_x_4203) ;  /* 0x0000000c002c7947 */ /* 0x000fea0003800000 */
.L_x_4204:
[----:B------:R0:W5:Y:S01]  /*4600*/  LDG.E.U16 R0, desc[UR36][R2.64] ;  /* 0x0000002402007981 */ /* 0x000162000c1e1500 */
[----:B------:R-:W-:Y:S05]  /*4610*/  BRA `(.L_x_4203) ;  /* 0x0000000c00247947 */ /* 0x000fea0003800000 */
.L_x_4199:
        /* <DEDUP_REMOVED lines=9> */
.L_x_4207:
[----:B------:R-:W2:Y:S02]  /*46b0*/  LDG.E.U16 R4, desc[UR36][R2.64] ;  /* 0x0000002402047981 */ /* 0x000ea4000c1e1500 */
[----:B--2---:R-:W-:-:S06]  /*46c0*/  HADD2.F32 R4, -RZ, R4.H0_H0 ;  /* 0x20000004ff047230 */ /* 0x004fcc0000004100 */
[----:B------:R-:W0:Y:S02]  /*46d0*/  F2I.FTZ.TRUNC.NTZ R4, R4 ;  /* 0x0000000400047305 */ /* 0x000e24000021f100 */
[----:B0-----:R-:W-:Y:S01]  /*46e0*/  PRMT R0, R4, 0x7610, R0 ;  /* 0x0000761004007816 */ /* 0x001fe20000000000 */
[----:B------:R-:W-:Y:S06]  /*46f0*/  BRA `(.L_x_4203) ;  /* 0x0000000800ec7947 */ /* 0x000fec0003800000 */
.L_x_4206:
        /* <DEDUP_REMOVED lines=9> */
.L_x_4209:
[----:B------:R-:W2:Y:S02]  /*4790*/  LDG.E.U16 R2, desc[UR36][R2.64] ;  /* 0x0000002402027981 */ /* 0x000ea4000c1e1500 */
[----:B--2---:R-:W-:-:S06]  /*47a0*/  HADD2.F32 R4, -RZ, R2.H0_H0 ;  /* 0x20000002ff047230 */ /* 0x004fcc0000004100 */
[----:B------:R-:W0:Y:S02]  /*47b0*/  F2I.FTZ.TRUNC.NTZ R4, R4 ;  /* 0x0000000400047305 */ /* 0x000e24000021f100 */
[----:B0-----:R-:W-:Y:S01]  /*47c0*/  PRMT R0, R4, 0x7610, R0 ;  /* 0x0000761004007816 */ /* 0x001fe20000000000 */
[----:B------:R-:W-:Y:S06]  /*47d0*/  BRA `(.L_x_4203) ;  /* 0x0000000800b47947 */ /* 0x000fec0003800000 */
.L_x_4208:
[----:B------:R-:W2:Y:S02]  /*47e0*/  LDG.E.64 R2, desc[UR36][R2.64] ;  /* 0x0000002402027981 */ /* 0x000ea4000c1e1b00 */
[----:B--2---:R0:W1:Y:S01]  /*47f0*/  F2I.F64.TRUNC R0, R2 ;  /* 0x0000000200007311 */ /* 0x004062000030d100 */
[----:B------:R-:W-:Y:S05]  /*4800*/  BRA `(.L_x_4203) ;  /* 0x0000000800a87947 */ /* 0x000fea0003800000 */
.L_x_4198:
        /* <DEDUP_REMOVED lines=12> */
.L_x_4212:
[----:B------:R-:W2:Y:S02]  /*48d0*/  LDG.E.64 R2, desc[UR36][R2.64] ;  /* 0x0000002402027981 */ /* 0x000ea4000c1e1b00 */
[----:B--2---:R3:W4:Y:S01]  /*48e0*/  F2I.F64.TRUNC R0, R2 ;  /* 0x0000000200007311 */ /* 0x004722000030d100 */
[----:B------:R-:W-:Y:S05]  /*48f0*/  BRA `(.L_x_4203) ;  /* 0x00000008006c7947 */ /* 0x000fea0003800000 */
.L_x_4211:
        /* <DEDUP_REMOVED lines=28> */
.L_x_4214:
        /* <DEDUP_REMOVED lines=15> */
.L_x_4213:
[----:B------:R-:W2:Y:S02]  /*4bb0*/  LDG.E.U16 R4, desc[UR36][R2.64] ;  /* 0x0000002402047981 */ /* 0x000ea4000c1e1500 */
[----:B--2---:R-:W-:-:S06]  /*4bc0*/  IMAD.U32 R4, R4, 0x10000, RZ ;  /* 0x0001000004047824 */ /* 0x004fcc00078e00ff */
[----:B------:R-:W0:Y:S02]  /*4bd0*/  F2I.FTZ.TRUNC.NTZ R4, R4 ;  /* 0x0000000400047305 */ /* 0x000e24000021f100 */
[----:B0-----:R-:W-:Y:S01]  /*4be0*/  PRMT R0, R4, 0x7610, R0 ;  /* 0x0000761004007816 */ /* 0x001fe20000000000 */
[----:B------:R-:W-:Y:S06]  /*4bf0*/  BRA `(.L_x_4203) ;  /* 0x0000000400ac7947 */ /* 0x000fec0003800000 */
.L_x_4210:
        /* <DEDUP_REMOVED lines=10> */
.L_x_4217:
        /* <DEDUP_REMOVED lines=21> */
.L_x_4221:
[----:B------:R-:W-:Y:S05]  /*4df0*/  BSYNC B1 ;  /* 0x0000000000017941 */ /* 0x000fea0003800000 */
.L_x_4220:
[----:B------:R-:W-:Y:S01]  /*4e00*/  IMAD.SHL.U32 R2, R2, 0x100000, RZ ;  /* 0x0010000002027824 */ /* 0x000fe200078e00ff */
[----:B------:R-:W-:-:S04]  /*4e10*/  LEA R3, R0, 0x3b800000, 0x17 ;  /* 0x3b80000000037811 */ /* 0x000fc800078eb8ff */
[----:B------:R-:W-:-:S07]  /*4e20*/  LOP3.LUT R4, R3, R2, R4, 0xfe, !PT ;  /* 0x0000000203047212 */ /* 0x000fce00078efe04 */
.L_x_4219:
[----:B------:R-:W-:Y:S05]  /*4e30*/  BSYNC B0 ;  /* 0x0000000000007941 */ /* 0x000fea0003800000 */
.L_x_4218:
[----:B------:R-:W0:Y:S02]  /*4e40*/  F2I.FTZ.TRUNC.NTZ R4, R4 ;  /* 0x0000000400047305 */ /* 0x000e24000021f100 */
[----:B0-----:R-:W-:Y:S01]  /*4e50*/  PRMT R0, R4, 0x7610, R0 ;  /* 0x0000761004007816 */ /* 0x001fe20000000000 */
[----:B------:R-:W-:Y:S06]  /*4e60*/  BRA `(.L_x_4203) ;  /* 0x0000000400107947 */ /* 0x000fec0003800000 */
.L_x_4216:
        /* <DEDUP_REMOVED lines=21> */
.L_x_4225:
[----:B------:R-:W-:Y:S05]  /*4fc0*/  BSYNC B1 ;  /* 0x0000000000017941 */ /* 0x000fea0003800000 */
.L_x_4224:
[----:B------:R-:W-:Y:S01]  /*4fd0*/  IMAD.SHL.U32 R2, R2, 0x200000, RZ ;  /* 0x0020000002027824 */ /* 0x000fe200078e00ff */
[----:B------:R-:W-:-:S04]  /*4fe0*/  LEA R3, R0, 0x37800000, 0x17 ;  /* 0x3780000000037811 */ /* 0x000fc800078eb8ff */
[----:B------:R-:W-:-:S07]  /*4ff0*/  LOP3.LUT R4, R3, R2, R4, 0xfe, !PT ;  /* 0x0000000203047212 */ /* 0x000fce00078efe04 */
.L_x_4223:
[----:B------:R-:W-:Y:S05]  /*5000*/  BSYNC B0 ;  /* 0x0000000000007941 */ /* 0x000fea0003800000 */
.L_x_4222:
[----:B------:R-:W0:Y:S02]  /*5010*/  F2I.FTZ.TRUNC.NTZ R4, R4 ;  /* 0x0000000400047305 */ /* 0x000e24000021f100 */
[----:B0-----:R-:W-:Y:S01]  /*5020*/  PRMT R0, R4, 0x7610, R0 ;  /* 0x0000761004007816 */ /* 0x001fe20000000000 */
[----:B------:R-:W-:Y:S06]  /*5030*/  BRA `(.L_x_4203) ;  /* 0x00000000009c7947 */ /* 0x000fec0003800000 */
.L_x_4215:
        /* <DEDUP_REMOVED lines=14> */
.L_x_4229:
[----:B------:R-:W-:Y:S05]  /*5120*/  BSYNC B0 ;  /* 0x0000000000007941 */ /* 0x000fea0003800000 */
.L_x_4228:
[----:B------:R-:W0:Y:S02]  /*5130*/  F2I.FTZ.TRUNC.NTZ R4, R4 ;  /* 0x0000000400047305 */ /* 0x000e24000021f100 */
[----:B0-----:R-:W-:Y:S01]  /*5140*/  PRMT R0, R4, 0x7610, R0 ;  /* 0x0000761004007816 */ /* 0x001fe20000000000 */
[----:B------:R-:W-:Y:S06]  /*5150*/  BRA `(.L_x_4203) ;  /* 0x0000000000547947 */ /* 0x000fec0003800000 */
.L_x_4202:
        /* <DEDUP_REMOVED lines=16> */
.L_x_4230:
[----:B------:R-:W-:Y:S01]  /*5260*/  PRMT R0, RZ, 0x7610, R0 ;  /* 0x00007610ff007816 */ /* 0x000fe20000000000 */
[----:B------:R-:W-:Y:S06]  /*5270*/  BRA `(.L_x_4203) ;  /* 0x00000000000c7947 */ /* 0x000fec0003800000 */
.L_x_4227:
[----:B------:R2:W5:Y:S01]  /*5280*/  LDG.E.U8 R0, desc[UR36][R2.64] ;  /* 0x0000002402007981 */ /* 0x000562000c1e1100 */
[----:B------:R-:W-:Y:S05]  /*5290*/  BRA `(.L_x_4203) ;  /* 0x0000000000047947 */ /* 0x000fea0003800000 */
.L_x_4226:
[----:B------:R1:W5:Y:S02]  /*52a0*/  LDG.E.U8 R0, desc[UR36][R2.64] ;  /* 0x0000002402007981 */ /* 0x000364000c1e1100 */
.L_x_4203:
        /* <DEDUP_REMOVED lines=16> */
.L_x_4234:
[----:B------:R0:W-:Y:S01]  /*53b0*/  STG.E.U8 desc[UR36][R16.64], R5 ;  /* 0x0000000510007986 */ /* 0x0001e2000c101124 */
[----:B------:R-:W-:Y:S05]  /*53c0*/  BRA `(.L_x_4236) ;  /* 0x0000000c00507947 */ /* 0x000fea0003800000 */
.L_x_4233:
        /* <DEDUP_REMOVED lines=10> */
.L_x_4238:
[----:B------:R0:W-:Y:S01]  /*5470*/  STG.E desc[UR36][R16.64], R5 ;  /* 0x0000000510007986 */ /* 0x0001e2000c101924 */
[----:B------:R-:W-:Y:S05]  /*5480*/  BRA `(.L_x_4236) ;  /* 0x0000000c00207947 */ /* 0x000fea0003800000 */
.L_x_4237:
[----:B------:R0:W-:Y:S01]  /*5490*/  STG.E.U16 desc[UR36][R16.64], R5 ;  /* 0x0000000510007986 */ /* 0x0001e2000c101524 */
[----:B------:R-:W-:Y:S05]  /*54a0*/  BRA `(.L_x_4236) ;  /* 0x0000000c00187947 */ /* 0x000fea0003800000 */
.L_x_4232:
        /* <DEDUP_REMOVED lines=9> */
.L_x_4240:
[----:B------:R-:W0:Y:S02]  /*5540*/  I2F.S16 R0, R5 ;  /* 0x0000000500007306 */ /* 0x000e240000101400 */
[----:B0-----:R-:W-:-:S05]  /*5550*/  F2FP.F16.F32.PACK_AB R0, RZ, R0 ;  /* 0x00000000ff00723e */ /* 0x001fca00000000ff */
[----:B------:R0:W-:Y:S01]  /*5560*/  STG.E.U16 desc[UR36][R16.64], R0 ;  /* 0x0000000010007986 */ /* 0x0001e2000c101524 */
[----:B------:R-:W-:Y:S05]  /*5570*/  BRA `(.L_x_4236) ;  /* 0x0000000800e47947 */ /* 0x000fea0003800000 */
.L_x_4239:
        /* <DEDUP_REMOVED lines=10> */
.L_x_4242:
[----:B------:R-:W0:Y:S02]  /*5620*/  I2F.S16 R5, R5 ;  /* 0x0000000500057306 */ /* 0x000e240000101400 */
[----:B0-----:R-:W-:-:S04]  /*5630*/  F2FP.F16.F32.PACK_AB R3, RZ, R5 ;  /* 0x00000005ff03723e */ /* 0x001fc800000000ff */
[----:B------:R-:W-:-:S05]  /*5640*/  PRMT R3, R3, 0x5410, RZ ;  /* 0x0000541003037816 */ /* 0x000fca00000000ff */
[----:B------:R0:W-:Y:S01]  /*5650*/  STG.E desc[UR36][R16.64], R3 ;  /* 0x0000000310007986 */ /* 0x0001e2000c101924 */
[----:B------:R-:W-:Y:S05]  /*5660*/  BRA `(.L_x_4236) ;  /* 0x0000000800a87947 */ /* 0x000fea0003800000 */
.L_x_4241:
[----:B------:R-:W0:Y:S02]  /*5670*/  I2F.F64.S16 R2, R5 ;  /* 0x0000000500027312 */ /* 0x000e240000101c00 */
[----:B0-----:R0:W-:Y:S01]  /*5680*/  STG.E.64 desc[UR36][R16.64], R2 ;  /* 0x0000000210007986 */ /* 0x0011e2000c101b24 */
[----:B------:R-:W-:Y:S05]  /*5690*/  BRA `(.L_x_4236) ;  /* 0x00000008009c7947 */ /* 0x000fea0003800000 */
.L_x_4231:
        /* <DEDUP_REMOVED lines=10> */
.L_x_4245:
[----:B------:R-:W0:Y:S01]  /*5740*/  I2F.F64.S16 R4, R5 ;  /* 0x0000000500047312 */ /* 0x000e220000101c00 */
[----:B------:R-:W-:-:S05]  /*5750*/  CS2R R6, SRZ ;  /* 0x0000000000067805 */ /* 0x000fca000001ff00 */
[----:B0-----:R0:W-:Y:S01]  /*5760*/  STG.E.128 desc[UR36][R16.64], R4 ;  /* 0x0000000410007986 */ /* 0x0011e2000c101d24 */
[----:B------:R-:W-:Y:S05]  /*5770*/  BRA `(.L_x_4236) ;  /* 0x0000000800647947 */ /* 0x000fea0003800000 */
.L_x_4244:
        /* <DEDUP_REMOVED lines=21> */
.L_x_4249:
[----:B------:R-:W-:Y:S05]  /*58d0*/  BSYNC B0 ;  /* 0x0000000000007941 */ /* 0x000fea0003800000 */
.L_x_4248:
[----:B------:R-:W-:-:S05]  /*58e0*/  LOP3.LUT R3, R0, R3, RZ, 0xfc, !PT ;  /* 0x0000000300037212 */ /* 0x000fca00078efcff */
[----:B------:R0:W-:Y:S01]  /*58f0*/  STG.E.U8 desc[UR36][R16.64], R3 ;  /* 0x0000000310007986 */ /* 0x0001e2000c101124 */
[----:B------:R-:W-:Y:S05]  /*5900*/  BRA `(.L_x_4236) ;  /* 0x0000000800007947 */ /* 0x000fea0003800000 */
.L_x_4247:
        /* <DEDUP_REMOVED lines=13> */
.L_x_4251:
[----:B------:R-:W-:Y:S01]  /*59e0*/  IMAD.MOV.U32 R0, RZ, RZ, 0x7f ;  /* 0x0000007fff007424 */ /* 0x000fe200078e00ff */
[----:B------:R-:W-:-:S04]  /*59f0*/  ISETP.GT.U32.AND P0, PT, R2, 0x7f800000, PT ;  /* 0x7f8000000200780c */ /* 0x000fc80003f04070 */
[----:B------:R-:W-:-:S09]  /*5a00*/  SEL R0, R0, 0x7c, P0 ;  /* 0x0000007c00007807 */ /* 0x000fd20000000000 */
.L_x_4252:
[----:B------:R-:W-:Y:S05]  /*5a10*/  BSYNC B0 ;  /* 0x0000000000007941 */ /* 0x000fea0003800000 */
.L_x_4250:
[----:B------:R-:W-:-:S04]  /*5a20*/  LOP3.LUT R2, R5, 0x80000000, RZ, 0xc0, !PT ;  /* 0x8000000005027812 */ /* 0x000fc800078ec0ff */
[----:B------:R-:W-:-:S04]  /*5a30*/  SHF.R.U32.HI R3, RZ, 0x18, R2 ;  /* 0x00000018ff037819 */ /* 0x000fc80000011602 */
[----:B------:R-:W-:-:S05]  /*5a40*/  LOP3.LUT R3, R0, R3, RZ, 0xfc, !PT ;  /* 0x0000000300037212 */ /* 0x000fca00078efcff */
[----:B------:R0:W-:Y:S01]  /*5a50*/  STG.E.U8 desc[UR36][R16.64], R3 ;  /* 0x0000000310007986 */ /* 0x0001e2000c101124 */
[----:B------:R-:W-:Y:S05]  /*5a60*/  BRA `(.L_x_4236) ;  /* 0x0000000400a87947 */ /* 0x000fea0003800000 */
.L_x_4246:
[----:B------:R-:W0:Y:S02]  /*5a70*/  I2F.S16 R0, R5 ;  /* 0x0000000500007306 */ /* 0x000e240000101400 */
[----:B0-----:R-:W-:-:S05]  /*5a80*/  F2FP.BF16.F32.PACK_AB R0, RZ, R0 ;  /* 0x00000000ff00723e */ /* 0x001fca00000010ff */
[----:B------:R0:W-:Y:S01]  /*5a90*/  STG.E.U16 desc[UR36][R16.64], R0 ;  /* 0x0000000010007986 */ /* 0x0001e2000c101524 */
[----:B------:R-:W-:Y:S05]  /*5aa0*/  BRA `(.L_x_4236) ;  /* 0x0000000400987947 */ /* 0x000fea0003800000 */
.L_x_4243:
        /* <DEDUP_REMOVED lines=10> */
.L_x_4255:
        /* <DEDUP_REMOVED lines=17> */
.L_x_4258:
[----:B------:R-:W-:-:S04]  /*5c60*/  LOP3.LUT R2, R5, 0x80000000, RZ, 0xc0, !PT ;  /* 0x8000000005027812 */ /* 0x000fc800078ec0ff */
[----:B------:R-:W-:-:S04]  /*5c70*/  SHF.R.U32.HI R3, RZ, 0x18, R2 ;  /* 0x00000018ff037819 */ /* 0x000fc80000011602 */
[----:B------:R-:W-:-:S04]  /*5c80*/  LOP3.LUT R0, R0, R3, RZ, 0xfc, !PT ;  /* 0x0000000300007212 */ /* 0x000fc800078efcff */
[----:B------:R-:W-:-:S07]  /*5c90*/  PRMT R8, R0, 0x7610, R8 ;  /* 0x0000761000087816 */ /* 0x000fce0000000008 */
.L_x_4257:
[----:B------:R-:W-:Y:S05]  /*5ca0*/  BSYNC B0 ;  /* 0x0000000000007941 */ /* 0x000fea0003800000 */
.L_x_4256:
[----:B------:R3:W-:Y:S01]  /*5cb0*/  STG.E.U8 desc[UR36][R16.64], R8 ;  /* 0x0000000810007986 */ /* 0x0007e2000c101124 */
[----:B------:R-:W-:Y:S05]  /*5cc0*/  BRA `(.L_x_4236) ;  /* 0x0000000400107947 */ /* 0x000fea0003800000 */
.L_x_4254:
        /* <DEDUP_REMOVED lines=17> */
.L_x_4261:
[----:B------:R-:W-:-:S04]  /*5de0*/  LOP3.LUT R2, R5, 0x80000000, RZ, 0xc0, !PT ;  /* 0x8000000005027812 */ /* 0x000fc800078ec0ff */
[----:B------:R-:W-:-:S04]  /*5df0*/  SHF.R.U32.HI R3, RZ, 0x18, R2 ;  /* 0x00000018ff037819 */ /* 0x000fc80000011602 */
[----:B------:R-:W-:-:S04]  /*5e00*/  LOP3.LUT R0, R0, R3, RZ, 0xfc, !PT ;  /* 0x0000000300007212 */ /* 0x000fc800078efcff */
[----:B------:R-:W-:-:S07]  /*5e10*/  PRMT R8, R0, 0x7610, R8 ;  /* 0x0000761000087816 */ /* 0x000fce0000000008 */
.L_x_4260:
[----:B------:R-:W-:Y:S05]  /*5e20*/  BSYNC B0 ;  /* 0x0000000000007941 */ /* 0x000fea0003800000 */
.L_x_4259:
[----:B------:R0:W-:Y:S01]  /*5e30*/  STG.E.U8 desc[UR36][R16.64], R8 ;  /* 0x0000000810007986 */ /* 0x0001e2000c101124 */
[----:B------:R-:W-:Y:S05]  /*5e40*/  BRA `(.L_x_4236) ;  /* 0x0000000000b07947 */ /* 0x000fea0003800000 */
.L_x_4253:
        /* <DEDUP_REMOVED lines=22> */
.L_x_4235:
        /* <DEDUP_REMOVED lines=16> */
.L_x_4264:
[----:B------:R-:W-:Y:S05]  /*60b0*/  BRA `(.L_x_4236) ;  /* 0x0000000000147947 */ /* 0x000fea0003800000 */
.L_x_4263:
[----:B------:R-:W-:Y:S01]  /*60c0*/  LOP3.LUT R2, R5, 0xffff, RZ, 0xc0, !PT ;  /* 0x0000ffff05027812 */ /* 0x000fe200078ec0ff */
[----:B------:R-:W-:-:S05]  /*60d0*/  IMAD.MOV.U32 R3, RZ, RZ, RZ ;  /* 0x000000ffff037224 */ /* 0x000fca00078e00ff */
[----:B------:R2:W-:Y:S01]  /*60e0*/  STG.E.64 desc[UR36][R16.64], R2 ;  /* 0x0000000210007986 */ /* 0x0005e2000c101b24 */
[----:B------:R-:W-:Y:S05]  /*60f0*/  BRA `(.L_x_4236) ;  /* 0x0000000000047947 */ /* 0x000fea0003800000 */
.L_x_4262:
[----:B------:R0:W-:Y:S02]  /*6100*/  STG.E desc[UR36][R16.64], R5 ;  /* 0x0000000510007986 */ /* 0x0001e4000c101924 */
.L_x_4236:
[----:B------:R-:W-:-:S07]  /*6110*/  VIADD R19, R19, 0x80 ;  /* 0x0000008013137836 */ /* 0x000fce0000000000 */
.L_x_4196:
[----:B------:R-:W-:Y:S05]  /*6120*/  BSYNC B6 ;  /* 0x0000000000067941 */ /* 0x000fea0003800000 */
.L_x_4195:
        /* <DEDUP_REMOVED lines=307> */
.L_x_4267:
        /* <DEDUP_REMOVED lines=20> */
.L_x_4271:
[----:B------:R0:W5:Y:S01]  /*75a0*/  LDG.E.U8 R0, desc[UR36][R2.64] ;  /* 0x0000002402007981 */ /* 0x000162000c1e1100 */
[----:B------:R-:W-:Y:S05]  /*75b0*/  BRA `(.L_x_4273) ;  /* 0x0000000c00547947 */ /* 0x000fea0003800000 */
.L_x_4270:
        /* <DEDUP_REMOVED lines=8> */
.L_x_4275:
[----:B------:R0:W5:Y:S01]  /*7640*/  LDG.E.U8 R0, desc[UR36][R2.64] ;  /* 0x0000002402007981 */ /* 0x000162000c1e1100 */
[----:B------:R-:W-:Y:S05]  /*7650*/  BRA `(.L_x_4273) ;  /* 0x0000000c002c7947 */ /* 0x000fea0003800000 */
.L_x_4274:
[----:B------:R0:W5:Y:S01]  /*7660*/  LDG.E.U16 R0, desc[UR36][R2.64] ;  /* 0x0000002402007981 */ /* 0x000162000c1e1500 */
[----:B------:R-:W-:Y:S05]  /*7670*/  BRA `(.L_x_4273) ;  /* 0x0000000c00247947 */ /* 0x000fea0003800000 */
.L_x_4269:
        /* <DEDUP_REMOVED lines=9> */
.L_x_4277:
[----:B------:R-:W2:Y:S02]  /*7710*/  LDG.E.U16 R4, desc[UR36][R2.64] ;  /* 0x0000002402047981 */ /* 0x000ea4000c1e1500 */
[----:B--2---:R-:W-:-:S06]  /*7720*/  HADD2.F32 R4, -RZ, R4.H0_H0 ;  /* 0x20000004ff047230 */ /* 0x004fcc0000004100 */
[----:B------:R-:W0:Y:S02]  /*7730*/  F2I.FTZ.TRUNC.NTZ R4, R4 ;  /* 0x0000000400047305 */ /* 0x000e24000021f100 */
[----:B0-----:R-:W-:Y:S01]  /*7740*/  PRMT R0, R4, 0x7610, R0 ;  /* 0x0000761004007816 */ /* 0x001fe20000000000 */
[----:B------:R-:W-:Y:S06]  /*7750*/  BRA `(.L_x_4273) ;  /* 0x0000000800ec7947 */ /* 0x000fec0003800000 */
.L_x_4276:
        /* <DEDUP_REMOVED lines=9> */
.L_x_4279:
[----:B------:R-:W2:Y:S02]  /*77f0*/  LDG.E.U16 R2, desc[UR36][R2.64] ;  /* 0x0000002402027981 */ /* 0x000ea4000c1e1500 */
[----:B--2---:R-:W-:-:S06]  /*7800*/  HADD2.F32 R4, -RZ, R2.H0_H0 ;  /* 0x20000002ff047230 */ /* 0x004fcc0000004100 */
[----:B------:R-:W0:Y:S02]  /*7810*/  F2I.FTZ.TRUNC.NTZ R4, R4 ;  /* 0x0000000400047305 */ /* 0x000e24000021f100 */
[----:B0-----:R-:W-:Y:S01]  /*7820*/  PRMT R0, R4, 0x7610, R0 ;  /* 0x0000761004007816 */ /* 0x001fe20000000000 */
[----:B------:R-:W-:Y:S06]  /*7830*/  BRA `(.L_x_4273) ;  /* 0x0000000800b47947 */ /* 0x000fec0003800000 */
.L_x_4278:
[----:B------:R-:W2:Y:S02]  /*7840*/  LDG.E.64 R2, desc[UR36][R2.64] ;  /* 0x0000002402027981 */ /* 0x000ea4000c1e1b00 */
[----:B--2---:R0:W1:Y:S01]  /*7850*/  F2I.F64.TRUNC R0, R2 ;  /* 0x0000000200007311 */ /* 0x004062000030d100 */
[----:B------:R-:W-:Y:S05]  /*7860*/  BRA `(.L_x_4273) ;  /* 0x0000000800a87947 */ /* 0x000fea0003800000 */
.L_x_4268:
        /* <DEDUP_REMOVED lines=12> */
.L_x_4282:
[----:B------:R-:W2:Y:S02]  /*7930*/  LDG.E.64 R2, desc[UR36][R2.64] ;  /* 0x0000002402027981 */ /* 0x000ea4000c1e1b00 */
[----:B--2---:R3:W4:Y:S01]  /*7940*/  F2I.F64.TRUNC R0, R2 ;  /* 0x0000000200007311 */ /* 0x004722000030d100 */
[----:B------:R-:W-:Y:S05]  /*7950*/  BRA `(.L_x_4273) ;  /* 0x00000008006c7947 */ /* 0x000fea0003800000 */
.L_x_4281:
        /* <DEDUP_REMOVED lines=28> */
.L_x_4284:
        /* <DEDUP_REMOVED lines=15> */
.L_x_4283:
[----:B------:R-:W2:Y:S02]  /*7c10*/  LDG.E.U16 R4, desc[UR36][R2.64] ;  /* 0x0000002402047981 */ /* 0x000ea4000c1e1500 */
[----:B--2---:R-:W-:-:S06]  /*7c20*/  IMAD.U32 R4, R4, 0x10000, RZ ;  /* 0x0001000004047824 */ /* 0x004fcc00078e00ff */
[----:B------:R-:W0:Y:S02]  /*7c30*/  F2I.FTZ.TRUNC.NTZ R4, R4 ;  /* 0x0000000400047305 */ /* 0x000e24000021f100 */
[----:B0-----:R-:W-:Y:S01]  /*7c40*/  PRMT R0, R4, 0x7610, R0 ;  /* 0x0000761004007816 */ /* 0x001fe20000000000 */
[----:B------:R-:W-:Y:S06]  /*7c50*/  BRA `(.L_x_4273) ;  /* 0x0000000400ac7947 */ /* 0x000fec0003800000 */
.L_x_4280:
        /* <DEDUP_REMOVED lines=10> */
.L_x_4287:
        /* <DEDUP_REMOVED lines=21> */
.L_x_4291:
[----:B------:R-:W-:Y:S05]  /*7e50*/  BSYNC B1 ;  /* 0x0000000000017941 */ /* 0x000fea0003800000 */
.L_x_4290:
[----:B------:R-:W-:Y:S01]  /*7e60*/  IMAD.SHL.U32 R2, R2, 0x100000, RZ ;  /* 0x0010000002027824 */ /* 0x000fe200078e00ff */
[----:B------:R-:W-:-:S04]  /*7e70*/  LEA R3, R0, 0x3b800000, 0x17 ;  /* 0x3b80000000037811 */ /* 0x000fc800078eb8ff */
[----:B------:R-:W-:-:S07]  /*7e80*/  LOP3.LUT R4, R3, R2, R4, 0xfe, !PT ;  /* 0x0000000203047212 */ /* 0x000fce00078efe04 */
.L_x_4289:
[----:B------:R-:W-:Y:S05]  /*7e90*/  BSYNC B0 ;  /* 0x0000000000007941 */ /* 0x000fea0003800000 */
.L_x_4288:
[----:B------:R-:W0:Y:S02]  /*7ea0*/  F2I.FTZ.TRUNC.NTZ R4, R4 ;  /* 0x0000000400047305 */ /* 0x000e24000021f100 */
[----:B0-----:R-:W-:Y:S01]  /*7eb0*/  PRMT R0, R4, 0x7610, R0 ;  /* 0x0000761004007816 */ /* 0x001fe20000000000 */
[----:B------:R-:W-:Y:S06]  /*7ec0*/  BRA `(.L_x_4273) ;  /* 0x0000000400107947 */ /* 0x000fec0003800000 */
.L_x_4286:
        /* <DEDUP_REMOVED lines=21> */
.L_x_4295:
[----:B------:R-:W-:Y:S05]  /*8020*/  BSYNC B1 ;  /* 0x0000000000017941 */ /* 0x000fea0003800000 */
.L_x_4294:
[----:B------:R-:W-:Y:S01]  /*8030*/  IMAD.SHL.U32 R2, R2, 0x200000, RZ ;  /* 0x0020000002027824 */ /* 0x000fe200078e00ff */
[----:B------:R-:W-:-:S04]  /*8040*/  LEA R3, R0, 0x37800000, 0x17 ;  /* 0x3780000000037811 */ /* 0x000fc800078eb8ff */
[----:B------:R-:W-:-:S07]  /*8050*/  LOP3.LUT R4, R3, R2, R4, 0xfe, !PT ;  /* 0x0000000203047212 */ /* 0x000fce00078efe04 */
.L_x_4293:
[----:B------:R-:W-:Y:S05]  /*8060*/  BSYNC B0 ;  /* 0x0000000000007941 */ /* 0x000fea0003800000 */
.L_x_4292:
[----:B------:R-:W0:Y:S02]  /*8070*/  F2I.FTZ.TRUNC.NTZ R4, R4 ;  /* 0x0000000400047305 */ /* 0x000e24000021f100 */
[----:B0-----:R-:W-:Y:S01]  /*8080*/  PRMT R0, R4, 0x7610, R0 ;  /* 0x0000761004007816 */ /* 0x001fe20000000000 */
[----:B------:R-:W-:Y:S06]  /*8090*/  BRA `(.L_x_4273) ;  /* 0x00000000009c7947 */ /* 0x000fec0003800000 */
.L_x_4285:
        /* <DEDUP_REMOVED lines=14> */
.L_x_4299:
[----:B------:R-:W-:Y:S05]  /*8180*/  BSYNC B0 ;  /* 0x0000000000007941 */ /* 0x000fea0003800000 */
.L_x_4298:
[----:B------:R-:W0:Y:S02]  /*8190*/  F2I.FTZ.TRUNC.NTZ R4, R4 ;  /* 0x0000000400047305 */ /* 0x000e24000021f100 */
[----:B0-----:R-:W-:Y:S01]  /*81a0*/  PRMT R0, R4, 0x7610, R0 ;  /* 0x0000761004007816 */ /* 0x001fe20000000000 */
[----:B------:R-:W-:Y:S06]  /*81b0*/  BRA `(.L_x_4273) ;  /* 0x0000000000547947 */ /* 0x000fec0003800000 */
.L_x_4272:
        /* <DEDUP_REMOVED lines=16> */
.L_x_4300:
[----:B------:R-:W-:Y:S01]  /*82c0*/  PRMT R0, RZ, 0x7610, R0 ;  /* 0x00007610ff007816 */ /* 0x000fe20000000000 */
[----:B------:R-:W-:Y:S06]  /*82d0*/  BRA `(.L_x_4273) ;  /* 0x00000000000c7947 */ /* 0x000fec0003800000 */
.L_x_4297:
[----:B------:R1:W5:Y:S01]  /*82e0*/  LDG.E.U8 R0, desc[UR36][R2.64] ;  /* 0x0000002402007981 */ /* 0x000362000c1e1100 */
[----:B------:R-:W-:Y:S05]  /*82f0*/  BRA `(.L_x_4273) ;  /* 0x0000000000047947 */ /* 0x000fea0003800000 */
.L_x_4296:
[----:B------:R2:W5:Y:S02]  /*8300*/  LDG.E.U8 R0, desc[UR36][R2.64] ;  /* 0x0000002402007981 */ /* 0x000564000c1e1100 */
.L_x_4273:
        /* <DEDUP_REMOVED lines=16> */
.L_x_4304:
[----:B------:R3:W-:Y:S01]  /*8410*/  STG.E.U8 desc[UR36][R16.64], R5 ;  /* 0x0000000510007986 */ /* 0x0007e2000c101124 */
[----:B------:R-:W-:Y:S05]  /*8420*/  BRA `(.L_x_4306) ;  /* 0x0000000c00507947 */ /* 0x000fea0003800000 */
.L_x_4303:
        /* <DEDUP_REMOVED lines=10> */
.L_x_4308:
[----:B------:R2:W-:Y:S01]  /*84d0*/  STG.E desc[UR36][R16.64], R5 ;  /* 0x0000000510007986 */ /* 0x0005e2000c101924 */
[----:B------:R-:W-:Y:S05]  /*84e0*/  BRA `(.L_x_4306) ;  /* 0x0000000c00207947 */ /* 0x000fea0003800000 */
.L_x_4307:
[----:B------:R0:W-:Y:S01]  /*84f0*/  STG.E.U16 desc[UR36][R16.64], R5 ;  /* 0x0000000510007986 */ /* 0x0001e2000c101524 */
[----:B------:R-:W-:Y:S05]  /*8500*/  BRA `(.L_x_4306) ;  /* 0x0000000c00187947 */ /* 0x000fea0003800000 */
.L_x_4302:
        /* <DEDUP_REMOVED lines=9> */
.L_x_4310:
[----:B------:R-:W0:Y:S02]  /*85a0*/  I2F.S16 R0, R5 ;  /* 0x0000000500007306 */ /* 0x000e240000101400 */
[----:B0-----:R-:W-:-:S05]  /*85b0*/  F2FP.F16.F32.PACK_AB R0, RZ, R0 ;  /* 0x00000000ff00723e */ /* 0x001fca00000000ff */
[----:B------:R0:W-:Y:S01]  /*85c0*/  STG.E.U16 desc[UR36][R16.64], R0 ;  /* 0x0000000010007986 */ /* 0x0001e2000c101524 */
[----:B------:R-:W-:Y:S05]  /*85d0*/  BRA `(.L_x_4306) ;  /* 0x0000000800e47947 */ /* 0x000fea0003800000 */
.L_x_4309:
        /* <DEDUP_REMOVED lines=10> */
.L_x_4312:
[----:B------:R-:W0:Y:S02]  /*8680*/  I2F.S16 R5, R5 ;  /* 0x0000000500057306 */ /* 0x000e240000101400 */
[----:B0-----:R-:W-:-:S04]  /*8690*/  F2FP.F16.F32.PACK_AB R3, RZ, R5 ;  /* 0x00000005ff03723e */ /* 0x001fc800000000ff */
[----:B------:R-:W-:-:S05]  /*86a0*/  PRMT R3, R3, 0x5410, RZ ;  /* 0x0000541003037816 */ /* 0x000fca00000000ff */
[----:B------:R0:W-:Y:S01]  /*86b0*/  STG.E desc[UR36][R16.64], R3 ;  /* 0x0000000310007986 */ /* 0x0001e2000c101924 */
[----:B------:R-:W-:Y:S05]  /*86c0*/  BRA `(.L_x_4306) ;  /* 0x0000000800a87947 */ /* 0x000fea0003800000 */
.L_x_4311:
[----:B------:R-:W0:Y:S02]  /*86d0*/  I2F.F64.S16 R2, R5 ;  /* 0x0000000500027312 */ /* 0x000e240000101c00 */
[----:B0-----:R0:W-:Y:S01]  /*86e0*/  STG.E.64 desc[UR36][R16.64], R2 ;  /* 0x0000000210007986 */ /* 0x0011e2000c101b24 */
[----:B------:R-:W-:Y:S05]  /*86f0*/  BRA `(.L_x_4306) ;  /* 0x00000008009c7947 */ /* 0x000fea0003800000 */
.L_x_4301:
        /* <DEDUP_REMOVED lines=10> */
.L_x_4315:
[----:B------:R-:W0:Y:S01]  /*87a0*/  I2F.F64.S16 R4, R5 ;  /* 0x0000000500047312 */ /* 0x000e220000101c00 */
[----:B------:R-:W-:-:S05]  /*87b0*/  CS2R R6, SRZ ;  /* 0x0000000000067805 */ /* 0x000fca000001ff00 */
[----:B0-----:R0:W-:Y:S01]  /*87c0*/  STG.E.128 desc[UR36][R16.64], R4 ;  /* 0x0000000410007986 */ /* 0x0011e2000c101d24 */
[----:B------:R-:W-:Y:S05]  /*87d0*/  BRA `(.L_x_4306) ;  /* 0x0000000800647947 */ /* 0x000fea0003800000 */
.L_x_4314:
        /* <DEDUP_REMOVED lines=21> */
.L_x_4319:
[----:B------:R-:W-:Y:S05]  /*8930*/  BSYNC B0 ;  /* 0x0000000000007941 */ /* 0x000fea0003800000 */
.L_x_4318:
[----:B------:R-:W-:-:S05]  /*8940*/  LOP3.LUT R3, R0, R3, RZ, 0xfc, !PT ;  /* 0x0000000300037212 */ /* 0x000fca00078efcff */
[----:B------:R0:W-:Y:S01]  /*8950*/  STG.E.U8 desc[UR36][R16.64], R3 ;  /* 0x0000000310007986 */ /* 0x0001e2000c101124 */
[----:B------:R-:W-:Y:S05]  /*8960*/  BRA `(.L_x_4306) ;  /* 0x0000000800007947 */ /* 0x000fea0003800000 */
.L_x_4317:
        /* <DEDUP_REMOVED lines=13> */
.L_x_4321:
[----:B------:R-:W-:Y:S01]  /*8a40*/  IMAD.MOV.U32 R0, RZ, RZ, 0x7f ;  /* 0x0000007fff007424 */ /* 0x000fe200078e00ff */
[----:B------:R-:W-:-:S04]  /*8a50*/  ISETP.GT.U32.AND P0, PT, R2, 0x7f800000, PT ;  /* 0x7f8000000200780c */ /* 0x000fc80003f04070 */
[----:B------:R-:W-:-:S09]  /*8a60*/  SEL R0, R0, 0x7c, P0 ;  /* 0x0000007c00007807 */ /* 0x000fd20000000000 */
.L_x_4322:
[----:B------:R-:W-:Y:S05]  /*8a70*/  BSYNC B0 ;  /* 0x0000000000007941 */ /* 0x000fea0003800000 */
.L_x_4320:
[----:B------:R-:W-:-:S04]  /*8a80*/  LOP3.LUT R2, R5, 0x80000000, RZ, 0xc0, !PT ;  /* 0x8000000005027812 */ /* 0x000fc800078ec0ff */
[----:B------:R-:W-:-:S04]  /*8a90*/  SHF.R.U32.HI R3, RZ, 0x18, R2 ;  /* 0x00000018ff037819 */ /* 0x000fc80000011602 */
[----:B------:R-:W-:-:S05]  /*8aa0*/  LOP3.LUT R3, R0, R3, RZ, 0xfc, !PT ;  /* 0x0000000300037212 */ /* 0x000fca00078efcff */
[----:B------:R0:W-:Y:S01]  /*8ab0*/  STG.E.U8 desc[UR36][R16.64], R3 ;  /* 0x0000000310007986 */ /* 0x0001e2000c101124 */
[----:B------:R-:W-:Y:S05]  /*8ac0*/  BRA `(.L_x_4306) ;  /* 0x0000000400a87947 */ /* 0x000fea0003800000 */
.L_x_4316:
[----:B------:R-:W0:Y:S02]  /*8ad0*/  I2F.S16 R0, R5 ;  /* 0x0000000500007306 */ /* 0x000e240000101400 */
[----:B0-----:R-:W-:-:S05]  /*8ae0*/  F2FP.BF16.F32.PACK_AB R0, RZ, R0 ;  /* 0x00000000ff00723e */ /* 0x001fca00000010ff */
[----:B------:R0:W-:Y:S01]  /*8af0*/  STG.E.U16 desc[UR36][R16.64], R0 ;  /* 0x0000000010007986 */ /* 0x0001e2000c101524 */
[----:B------:R-:W-:Y:S05]  /*8b00*/  BRA `(.L_x_4306) ;  /* 0x0000000400987947 */ /* 0x000fea0003800000 */
.L_x_4313:
        /* <DEDUP_REMOVED lines=10> */
.L_x_4325:
        /* <DEDUP_REMOVED lines=17> */
.L_x_4328:
[----:B------:R-:W-:-:S04]  /*8cc0*/  LOP3.LUT R2, R5, 0x80000000, RZ, 0xc0, !PT ;  /* 0x8000000005027812 */ /* 0x000fc800078ec0ff */
[----:B------:R-:W-:-:S04]  /*8cd0*/  SHF.R.U32.HI R3, RZ, 0x18, R2 ;  /* 0x00000018ff037819 */ /* 0x000fc80000011602 */
[----:B------:R-:W-:-:S04]  /*8ce0*/  LOP3.LUT R0, R0, R3, RZ, 0xfc, !PT ;  /* 0x0000000300007212 */ /* 0x000fc800078efcff */
[----:B------:R-:W-:-:S07]  /*8cf0*/  PRMT R8, R0, 0x7610, R8 ;  /* 0x0000761000087816 */ /* 0x000fce0000000008 */
.L_x_4327:
[----:B------:R-:W-:Y:S05]  /*8d00*/  BSYNC B0 ;  /* 0x0000000000007941 */ /* 0x000fea0003800000 */
.L_x_4326:
[----:B------:R0:W-:Y:S01]  /*8d10*/  STG.E.U8 desc[UR36][R16.64], R8 ;  /* 0x0000000810007986 */ /* 0x0001e2000c101124 */
[----:B------:R-:W-:Y:S05]  /*8d20*/  BRA `(.L_x_4306) ;  /* 0x0000000400107947 */ /* 0x000fea0003800000 */
.L_x_4324:
        /* <DEDUP_REMOVED lines=17> */
.L_x_4331:
[----:B------:R-:W-:-:S04]  /*8e40*/  LOP3.LUT R2, R5, 0x80000000, RZ, 0xc0, !PT ;  /* 0x8000000005027812 */ /* 0x000fc800078ec0ff */
[----:B------:R-:W-:-:S04]  /*8e50*/  SHF.R.U32.HI R3, RZ, 0x18, R2 ;  /* 0x00000018ff037819 */ /* 0x000fc80000011602 */
[----:B------:R-:W-:-:S04]  /*8e60*/  LOP3.LUT R0, R0, R3, RZ, 0xfc, !PT ;  /* 0x0000000300007212 */ /* 0x000fc800078efcff */
[----:B------:R-:W-:-:S07]  /*8e70*/  PRMT R8, R0, 0x7610, R8 ;  /* 0x0000761000087816 */ /* 0x000fce0000000008 */
.L_x_4330:
[----:B------:R-:W-:Y:S05]  /*8e80*/  BSYNC B0 ;  /* 0x0000000000007941 */ /* 0x000fea0003800000 */
.L_x_4329:
[----:B------:R0:W-:Y:S01]  /*8e90*/  STG.E.U8 desc[UR36][R16.64], R8 ;  /* 0x0000000810007986 */ /* 0x0001e2000c101124 */
[----:B------:R-:W-:Y:S05]  /*8ea0*/  BRA `(.L_x_4306) ;  /* 0x0000000000b07947 */ /* 0x000fea0003800000 */
.L_x_4323:
        /* <DEDUP_REMOVED lines=22> */
.L_x_4305:
        /* <DEDUP_REMOVED lines=16> */
.L_x_4334:
[----:B------:R-:W-:Y:S05]  /*9110*/  BRA `(.L_x_4306) ;  /* 0x0000000000147947 */ /* 0x000fea0003800000 */
.L_x_4333:
[----:B------:R-:W-:Y:S01]  /*9120*/  LOP3.LUT R2, R5, 0xffff, RZ, 0xc0, !PT ;  /* 0x0000ffff05027812 */ /* 0x000fe200078ec0ff */
[----:B------:R-:W-:-:S05]  /*9130*/  IMAD.MOV.U32 R3, RZ, RZ, RZ ;  /* 0x000000ffff037224 */ /* 0x000fca00078e00ff */
[----:B------:R0:W-:Y:S01]  /*9140*/  STG.E.64 desc[UR36][R16.64], R2 ;  /* 0x0000000210007986 */ /* 0x0001e2000c101b24 */
[----:B------:R-:W-:Y:S05]  /*9150*/  BRA `(.L_x_4306) ;  /* 0x0000000000047947 */ /* 0x000fea0003800000 */
.L_x_4332:
[----:B------:R0:W-:Y:S02]  /*9160*/  STG.E desc[UR36][R16.64], R5 ;  /* 0x0000000510007986 */ /* 0x0001e4000c101924 */
.L_x_4306:
[----:B------:R-:W-:-:S07]  /*9170*/  VIADD R19, R19, 0x80 ;  /* 0x0000008013137836 */ /* 0x000fce0000000000 */
.L_x_4266:
[----:B------:R-:W-:Y:S05]  /*9180*/  BSYNC B6 ;  /* 0x0000000000067941 */ /* 0x000fea0003800000 */
.L_x_4265:
        /* <DEDUP_REMOVED lines=306> */
.L_x_4335:
        /* <DEDUP_REMOVED lines=20> */
.L_x_4339:
[----:B------:R4:W5:Y:S01]  /*a5f0*/  LDG.E.U8 R0, desc[UR36][R2.64] ;  /* 0x0000002402007981 */ /* 0x000962000c1e1100 */
[----:B------:R-:W-:Y:S05]  /*a600*/  BRA `(.L_x_4341) ;  /* 0x0000000c00547947 */ /* 0x000fea0003800000 */
.L_x_4338:
        /* <DEDUP_REMOVED lines=8> */
.L_x_4343:
[----:B------:R2:W5:Y:S01]  /*a690*/  LDG.E.U8 R0, desc[UR36][R2.64] ;  /* 0x0000002402007981 */ /* 0x000562000c1e1100 */
[----:B------:R-:W-:Y:S05]  /*a6a0*/  BRA `(.L_x_4341) ;  /* 0x0000000c002c7947 */ /* 0x000fea0003800000 */
.L_x_4342:
[----:B------:R0:W5:Y:S01]  /*a6b0*/  LDG.E.U16 R0, desc[UR36][R2.64] ;  /* 0x0000002402007981 */ /* 0x000162000c1e1500 */
[----:B------:R-:W-:Y:S05]  /*a6c0*/  BRA `(.L_x_4341) ;  /* 0x0000000c00247947 */ /* 0x000fea0003800000 */
.L_x_4337:
        /* <DEDUP_REMOVED lines=9> */
.L_x_4345:
[----:B------:R-:W2:Y:S02]  /*a760*/  LDG.E.U16 R4, desc[UR36][R2.64] ;  /* 0x0000002402047981 */ /* 0x000ea4000c1e1500 */
[----:B--2---:R-:W-:-:S06]  /*a770*/  HADD2.F32 R4, -RZ, R4.H0_H0 ;  /* 0x20000004ff047230 */ /* 0x004fcc0000004100 */
[----:B------:R-:W0:Y:S02]  /*a780*/  F2I.FTZ.TRUNC.NTZ R4, R4 ;  /* 0x0000000400047305 */ /* 0x000e24000021f100 */
[----:B0-----:R-:W-:Y:S01]  /*a790*/  PRMT R0, R4, 0x7610, R0 ;  /* 0x0000761004007816 */ /* 0x001fe20000000000 */
[----:B------:R-:W-:Y:S06]  /*a7a0*/  BRA `(.L_x_4341) ;  /* 0x0000000800ec7947 */ /* 0x000fec0003800000 */
.L_x_4344:
        /* <DEDUP_REMOVED lines=9> */
.L_x_4347:
[----:B------:R-:W2:Y:S02]  /*a840*/  LDG.E.U16 R2, desc[UR36][R2.64] ;  /* 0x0000002402027981 */ /* 0x000ea4000c1e1500 */
[----:B--2---:R-:W-:-:S06]  /*a850*/  HADD2.F32 R4, -RZ, R2.H0_H0 ;  /* 0x20000002ff047230 */ /* 0x004fcc0000004100 */
[----:B------:R-:W0:Y:S02]  /*a860*/  F2I.FTZ.TRUNC.NTZ R4, R4 ;  /* 0x0000000400047305 */ /* 0x000e24000021f100 */
[----:B0-----:R-:W-:Y:S01]  /*a870*/  PRMT R0, R4, 0x7610, R0 ;  /* 0x0000761004007816 */ /* 0x001fe20000000000 */
[----:B------:R-:W-:Y:S06]  /*a880*/  BRA `(.L_x_4341) ;  /* 0x0000000800b47947 */ /* 0x000fec0003800000 */
.L_x_4346:
[----:B------:R-:W2:Y:S02]  /*a890*/  LDG.E.64 R2, desc[UR36][R2.64] ;  /* 0x0000002402027981 */ /* 0x000ea4000c1e1b00 */
[----:B--2---:R0:W1:Y:S01]  /*a8a0*/  F2I.F64.TRUNC R0, R2 ;  /* 0x0000000200007311 */ /* 0x004062000030d100 */
[----:B------:R-:W-:Y:S05]  /*a8b0*/  BRA `(.L_x_4341) ;  /* 0x0000000800a87947 */ /* 0x000fea0003800000 */
.L_x_4336:
        /* <DEDUP_REMOVED lines=12> */
.L_x_4350:
[----:B------:R-:W2:Y:S02]  /*a980*/  LDG.E.64 R2, desc[UR36][R2.64] ;  /* 0x0000002402027981 */ /* 0x000ea4000c1e1b00 */
[----:B--2---:R0:W1:Y:S01]  /*a990*/  F2I.F64.TRUNC R0, R2 ;  /* 0x0000000200007311 */ /* 0x004062000030d100 */
[----:B------:R-:W-:Y:S05]  /*a9a0*/  BRA `(.L_x_4341) ;  /* 0x00000008006c7947 */ /* 0x000fea0003800000 */
.L_x_4349:
        /* <DEDUP_REMOVED lines=28> */
.L_x_4352:
        /* <DEDUP_REMOVED lines=15> */
.L_x_4351:
[----:B------:R-:W2:Y:S02]  /*ac60*/  LDG.E.U16 R4, desc[UR36][R2.64] ;  /* 0x0000002402047981 */ /* 0x000ea4000c1e1500 */
[----:B--2---:R-:W-:-:S06]  /*ac70*/  IMAD.U32 R4, R4, 0x10000, RZ ;  /* 0x0001000004047824 */ /* 0x004fcc00078e00ff */
[----:B------:R-:W0:Y:S02]  /*ac80*/  F2I.FTZ.TRUNC.NTZ R4, R4 ;  /* 0x0000000400047305 */ /* 0x000e24000021f100 */
[----:B0-----:R-:W-:Y:S01]  /*ac90*/  PRMT R0, R4, 0x7610, R0 ;  /* 0x0000761004007816 */ /* 0x001fe20000000000 */
[----:B------:R-:W-:Y:S06]  /*aca0*/  BRA `(.L_x_4341) ;  /* 0x0000000400ac7947 */ /* 0x000fec0003800000 */
.L_x_4348:
        /* <DEDUP_REMOVED lines=10> */
.L_x_4355:
        /* <DEDUP_REMOVED lines=21> */
.L_x_4359:
[----:B------:R-:W-:Y:S05]  /*aea0*/  BSYNC B1 ;  /* 0x0000000000017941 */ /* 0x000fea0003800000 */
.L_x_4358:
[----:B------:R-:W-:Y:S01]  /*aeb0*/  IMAD.SHL.U32 R2, R2, 0x100000, RZ ;  /* 0x0010000002027824 */ /* 0x000fe200078e00ff */
[----:B------:R-:W-:-:S04]  /*aec0*/  LEA R3, R0, 0x3b800000, 0x17 ;  /* 0x3b80000000037811 */ /* 0x000fc800078eb8ff */
[----:B------:R-:W-:-:S07]  /*aed0*/  LOP3.LUT R4, R3, R2, R4, 0xfe, !PT ;  /* 0x0000000203047212 */ /* 0x000fce00078efe04 */
.L_x_4357:
[----:B------:R-:W-:Y:S05]  /*aee0*/  BSYNC B0 ;  /* 0x0000000000007941 */ /* 0x000fea0003800000 */
.L_x_4356:
[----:B------:R-:W0:Y:S02]  /*aef0*/  F2I.FTZ.TRUNC.NTZ R4, R4 ;  /* 0x0000000400047305 */ /* 0x000e24000021f100 */
[----:B0-----:R-:W-:Y:S01]  /*af00*/  PRMT R0, R4, 0x7610, R0 ;  /* 0x0000761004007816 */ /* 0x001fe20000000000 */
[----:B------:R-:W-:Y:S06]  /*af10*/  BRA `(.L_x_4341) ;  /* 0x0000000400107947 */ /* 0x000fec0003800000 */
.L_x_4354:
        /* <DEDUP_REMOVED lines=21> */
.L_x_4363:
[----:B------:R-:W-:Y:S05]  /*b070*/  BSYNC B1 ;  /* 0x0000000000017941 */ /* 0x000fea0003800000 */
.L_x_4362:
[----:B------:R-:W-:Y:S01]  /*b080*/  IMAD.SHL.U32 R2, R2, 0x200000, RZ ;  /* 0x0020000002027824 */ /* 0x000fe200078e00ff */
[----:B------:R-:W-:-:S04]  /*b090*/  LEA R3, R0, 0x37800000, 0x17 ;  /* 0x3780000000037811 */ /* 0x000fc800078eb8ff */
[----:B------:R-:W-:-:S07]  /*b0a0*/  LOP3.LUT R4, R3, R2, R4, 0xfe, !PT ;  /* 0x0000000203047212 */ /* 0x000fce00078efe04 */
.L_x_4361:
[----:B------:R-:W-:Y:S05]  /*b0b0*/  BSYNC B0 ;  /* 0x0000000000007941 */ /* 0x000fea0003800000 */
.L_x_4360:
[----:B------:R-:W0:Y:S02]  /*b0c0*/  F2I.FTZ.TRUNC.NTZ R4, R4 ;  /* 0x0000000400047305 */ /* 0x000e24000021f100 */
[----:B0-----:R-:W-:Y:S01]  /*b0d0*/  PRMT R0, R4, 0x7610, R0 ;  /* 0x0000761004007816 */ /* 0x001fe20000000000 */
[----:B------:R-:W-:Y:S06]  /*b0e0*/  BRA `(.L_x_4341) ;  /* 0x00000000009c7947 */ /* 0x000fec0003800000 */
.L_x_4353:
        /* <DEDUP_REMOVED lines=14> */
.L_x_4367:
[----:B------:R-:W-:Y:S05]  /*b1d0*/  BSYNC B0 ;  /* 0x0000000000007941 */ /* 0x000fea0003800000 */
.L_x_4366:
[----:B------:R-:W0:Y:S02]  /*b1e0*/  F2I.FTZ.TRUNC.NTZ R4, R4 ;  /* 0x0000000400047305 */ /* 0x000e24000021f100 */
[----:B0-----:R-:W-:Y:S01]  /*b1f0*/  PRMT R0, R4, 0x7610, R0 ;  /* 0x0000761004007816 */ /* 0x001fe20000000000 */
[----:B------:R-:W-:Y:S06]  /*b200*/  BRA `(.L_x_4341) ;  /* 0x0000000000547947 */ /* 0x000fec0003800000 */
.L_x_4340:
        /* <DEDUP_REMOVED lines=16> */
.L_x_4368:
[----:B------:R-:W-:Y:S01]  /*b310*/  PRMT R0, RZ, 0x7610, R0 ;  /* 0x00007610ff007816 */ /* 0x000fe20000000000 */
[----:B------:R-:W-:Y:S06]  /*b320*/  BRA `(.L_x_4341) ;  /* 0x00000000000c7947 */ /* 0x000fec0003800000 */
.L_x_4365:
[----:B------:R0:W5:Y:S01]  /*b330*/  LDG.E.U8 R0, desc[UR36][R2.64] ;  /* 0x0000002402007981 */ /* 0x000162000c1e1100 */
[----:B------:R-:W-:Y:S05]  /*b340*/  BRA `(.L_x_4341) ;  /* 0x0000000000047947 */ /* 0x000fea0003800000 */
.L_x_4364:
[----:B------:R0:W5:Y:S02]  /*b350*/  LDG.E.U8 R0, desc[UR36][R2.64] ;  /* 0x0000002402007981 */ /* 0x000164000c1e1100 */
.L_x_4341:
        /* <DEDUP_REMOVED lines=16> */
.L_x_4372:
[----:B------:R-:W-:Y:S01]  /*b460*/  STG.E.U8 desc[UR36][R16.64], R5 ;  /* 0x0000000510007986 */ /* 0x000fe2000c101124 */
[----:B------:R-:W-:Y:S05]  /*b470*/  EXIT ;  /* 0x000000000000794d */ /* 0x000fea0003800000 */
.L_x_4371:
        /* <DEDUP_REMOVED lines=10> */
.L_x_4375:
[----:B------:R-:W-:Y:S01]  /*b520*/  STG.E desc[UR36][R16.64], R5 ;  /* 0x0000000510007986 */ /* 0x000fe2000c101924 */
[----:B------:R-:W-:Y:S05]  /*b530*/  EXIT ;  /* 0x000000000000794d */ /* 0x000fea0003800000 */
.L_x_4374:
[----:B------:R-:W-:Y:S01]  /*b540*/  STG.E.U16 desc[UR36][R16.64], R5 ;  /* 0x0000000510007986 */ /* 0x000fe2000c101524 */
[----:B------:R-:W-:Y:S05]  /*b550*/  EXIT ;  /* 0x000000000000794d */ /* 0x000fea0003800000 */
.L_x_4370:
        /* <DEDUP_REMOVED lines=9> */
.L_x_4377:
[----:B------:R-:W0:Y:S02]  /*b5f0*/  I2F.S16 R0, R5 ;  /* 0x0000000500007306 */ /* 0x000e240000101400 */
[----:B0-----:R-:W-:-:S05]  /*b600*/  F2FP.F16.F32.PACK_AB R0, RZ, R0 ;  /* 0x00000000ff00723e */ /* 0x001fca00000000ff */
[----:B------:R-:W-:Y:S01]  /*b610*/  STG.E.U16 desc[UR36][R16.64], R0 ;  /* 0x0000000010007986 */ /* 0x000fe2000c101524 */
[----:B------:R-:W-:Y:S05]  /*b620*/  EXIT ;  /* 0x000000000000794d */ /* 0x000fea0003800000 */
.L_x_4376:
        /* <DEDUP_REMOVED lines=10> */
.L_x_4379:
[----:B------:R-:W0:Y:S02]  /*b6d0*/  I2F.S16 R5, R5 ;  /* 0x0000000500057306 */ /* 0x000e240000101400 */
[----:B0-----:R-:W-:-:S04]  /*b6e0*/  F2FP.F16.F32.PACK_AB R3, RZ, R5 ;  /* 0x00000005ff03723e */ /* 0x001fc800000000ff */
[----:B------:R-:W-:-:S05]  /*b6f0*/  PRMT R3, R3, 0x5410, RZ ;  /* 0x0000541003037816 */ /* 0x000fca00000000ff */
[----:B------:R-:W-:Y:S01]  /*b700*/  STG.E desc[UR36][R16.64], R3 ;  /* 0x0000000310007986 */ /* 0x000fe2000c101924 */
[----:B------:R-:W-:Y:S05]  /*b710*/  EXIT ;  /* 0x000000000000794d */ /* 0x000fea0003800000 */
.L_x_4378:
[----:B------:R-:W0:Y:S02]  /*b720*/  I2F.F64.S16 R2, R5 ;  /* 0x0000000500027312 */ /* 0x000e240000101c00 */
[----:B0-----:R-:W-:Y:S01]  /*b730*/  STG.E.64 desc[UR36][R16.64], R2 ;  /* 0x0000000210007986 */ /* 0x001fe2000c101b24 */
[----:B------:R-:W-:Y:S05]  /*b740*/  EXIT ;  /* 0x000000000000794d */ /* 0x000fea0003800000 */
.L_x_4369:
        /* <DEDUP_REMOVED lines=10> */
.L_x_4382:
[----:B------:R-:W0:Y:S01]  /*b7f0*/  I2F.F64.S16 R4, R5 ;  /* 0x0000000500047312 */ /* 0x000e220000101c00 */
[----:B------:R-:W-:-:S05]  /*b800*/  CS2R R6, SRZ ;  /* 0x0000000000067805 */ /* 0x000fca000001ff00 */
[----:B0-----:R-:W-:Y:S01]  /*b810*/  STG.E.128 desc[UR36][R16.64], R4 ;  /* 0x0000000410007986 */ /* 0x001fe2000c101d24 */
[----:B------:R-:W-:Y:S05]  /*b820*/  EXIT ;  /* 0x000000000000794d */ /* 0x000fea0003800000 */
.L_x_4381:
        /* <DEDUP_REMOVED lines=21> */
.L_x_4386:
[----:B------:R-:W-:Y:S05]  /*b980*/  BSYNC B0 ;  /* 0x0000000000007941 */ /* 0x000fea0003800000 */
.L_x_4385:
[----:B------:R-:W-:-:S05]  /*b990*/  LOP3.LUT R3, R0, R3, RZ, 0xfc, !PT ;  /* 0x0000000300037212 */ /* 0x000fca00078efcff */
[----:B------:R-:W-:Y:S01]  /*b9a0*/  STG.E.U8 desc[UR36][R16.64], R3 ;  /* 0x0000000310007986 */ /* 0x000fe2000c101124 */
[----:B------:R-:W-:Y:S05]  /*b9b0*/  EXIT ;  /* 0x000000000000794d */ /* 0x000fea0003800000 */
.L_x_4384:
        /* <DEDUP_REMOVED lines=13> */
.L_x_4388:
[----:B------:R-:W-:Y:S01]  /*ba90*/  IMAD.MOV.U32 R0, RZ, RZ, 0x7f ;  /* 0x0000007fff007424 */ /* 0x000fe200078e00ff */
[----:B------:R-:W-:-:S04]  /*baa0*/  ISETP.GT.U32.AND P0, PT, R2, 0x7f800000, PT ;  /* 0x7f8000000200780c */ /* 0x000fc80003f04070 */
[----:B------:R-:W-:-:S09]  /*bab0*/  SEL R0, R0, 0x7c, P0 ;  /* 0x0000007c00007807 */ /* 0x000fd20000000000 */
.L_x_4389:
[----:B------:R-:W-:Y:S05]  /*bac0*/  BSYNC B0 ;  /* 0x0000000000007941 */ /* 0x000fea0003800000 */
.L_x_4387:
[----:B------:R-:W-:-:S04]  /*bad0*/  LOP3.LUT R2, R5, 0x80000000, RZ, 0xc0, !PT ;  /* 0x8000000005027812 */ /* 0x000fc800078ec0ff */
[----:B------:R-:W-:-:S04]  /*bae0*/  SHF.R.U32.HI R3, RZ, 0x18, R2 ;  /* 0x00000018ff037819 */ /* 0x000fc80000011602 */
[----:B------:R-:W-:-:S05]  /*baf0*/  LOP3.LUT R3, R0, R3, RZ, 0xfc, !PT ;  /* 0x0000000300037212 */ /* 0x000fca00078efcff */
[----:B------:R-:W-:Y:S01]  /*bb00*/  STG.E.U8 desc[UR36][R16.64], R3 ;  /* 0x0000000310007986 */ /* 0x000fe2000c101124 */
[----:B------:R-:W-:Y:S05]  /*bb10*/  EXIT ;  /* 0x000000000000794d */ /* 0x000fea0003800000 */
.L_x_4383:
[----:B------:R-:W0:Y:S02]  /*bb20*/  I2F.S16 R0, R5 ;  /* 0x0000000500007306 */ /* 0x000e240000101400 */
[----:B0-----:R-:W-:-:S05]  /*bb30*/  F2FP.BF16.F32.PACK_AB R0, RZ, R0 ;  /* 0x00000000ff00723e */ /* 0x001fca00000010ff */
[----:B------:R-:W-:Y:S01]  /*bb40*/  STG.E.U16 desc[UR36][R16.64], R0 ;  /* 0x0000000010007986 */ /* 0x000fe2000c101524 */
[----:B------:R-:W-:Y:S05]  /*bb50*/  EXIT ;  /* 0x000000000000794d */ /* 0x000fea0003800000 */
.L_x_4380:
        /* <DEDUP_REMOVED lines=10> */
.L_x_4392:
        /* <DEDUP_REMOVED lines=17> */
.L_x_4395:
[----:B------:R-:W-:-:S04]  /*bd10*/  LOP3.LUT R2, R5, 0x80000000, RZ, 0xc0, !PT ;  /* 0x8000000005027812 */ /* 0x000fc800078ec0ff */
[----:B------:R-:W-:-:S04]  /*bd20*/  SHF.R.U32.HI R3, RZ, 0x18, R2 ;  /* 0x00000018ff037819 */ /* 0x000fc80000011602 */
[----:B------:R-:W-:-:S04]  /*bd30*/  LOP3.LUT R0, R0, R3, RZ, 0xfc, !PT ;  /* 0x0000000300007212 */ /* 0x000fc800078efcff */
[----:B------:R-:W-:-:S07]  /*bd40*/  PRMT R8, R0, 0x7610, R8 ;  /* 0x0000761000087816 */ /* 0x000fce0000000008 */
.L_x_4394:
[----:B------:R-:W-:Y:S05]  /*bd50*/  BSYNC B0 ;  /* 0x0000000000007941 */ /* 0x000fea0003800000 */
.L_x_4393:
[----:B------:R-:W-:Y:S01]  /*bd60*/  STG.E.U8 desc[UR36][R16.64], R8 ;  /* 0x0000000810007986 */ /* 0x000fe2000c101124 */
[----:B------:R-:W-:Y:S05]  /*bd70*/  EXIT ;  /* 0x000000000000794d */ /* 0x000fea0003800000 */
.L_x_4391:
        /* <DEDUP_REMOVED lines=17> */
.L_x_4398:
[----:B------:R-:W-:-:S04]  /*be90*/  LOP3.LUT R2, R5, 0x80000000, RZ, 0xc0, !PT ;  /* 0x8000000005027812 */ /* 0x000fc800078ec0ff */
[----:B------:R-:W-:-:S04]  /*bea0*/  SHF.R.U32.HI R3, RZ, 0x18, R2 ;  /* 0x00000018ff037819 */ /* 0x000fc80000011602 */
[----:B------:R-:W-:-:S04]  /*beb0*/  LOP3.LUT R0, R0, R3, RZ, 0xfc, !PT ;  /* 0x0000000300007212 */ /* 0x000fc800078efcff */
[----:B------:R-:W-:-:S07]  /*bec0*/  PRMT R8, R0, 0x7610, R8 ;  /* 0x0000761000087816 */ /* 0x000fce0000000008 */
.L_x_4397:
[----:B------:R-:W-:Y:S05]  /*bed0*/  BSYNC B0 ;  /* 0x0000000000007941 */ /* 0x000fea0003800000 */
.L_x_4396:
[----:B------:R-:W-:Y:S01]  /*bee0*/  STG.E.U8 desc[UR36][R16.64], R8 ;  /* 0x0000000810007986 */ /* 0x000fe2000c101124 */
[----:B------:R-:W-:Y:S05]  /*bef0*/  EXIT ;  /* 0x000000000000794d */ /* 0x000fea0003800000 */
.L_x_4390:
        /* <DEDUP_REMOVED lines=22> */
.L_x_4373:
        /* <DEDUP_REMOVED lines=16> */
.L_x_4401:
[----:B------:R-:W-:Y:S05]  /*c160*/  EXIT ;  /* 0x000000000000794d */ /* 0x000fea0003800000 */
.L_x_4400:
[----:B------:R-:W-:Y:S01]  /*c170*/  LOP3.LUT R2, R5, 0xffff, RZ, 0xc0, !PT ;  /* 0x0000ffff05027812 */ /* 0x000fe200078ec0ff */
[----:B------:R-:W-:-:S05]  /*c180*/  IMAD.MOV.U32 R3, RZ, RZ, RZ ;  /* 0x000000ffff037224 */ /* 0x000fca00078e00ff */
[----:B------:R-:W-:Y:S01]  /*c190*/  STG.E.64 desc[UR36][R16.64], R2 ;  /* 0x0000000210007986 */ /* 0x000fe2000c101b24 */
[----:B------:R-:W-:Y:S05]  /*c1a0*/  EXIT ;  /* 0x000000000000794d */ /* 0x000fea0003800000 */
.L_x_4399:
[----:B------:R-:W-:Y:S01]  /*c1b0*/  STG.E desc[UR36][R16.64], R5 ;  /* 0x0000000510007986 */ /* 0x000fe2000c101924 */
[----:B------:R-:W-:Y:S05]  /*c1c0*/  EXIT ;  /* 0x000000000000794d */ /* 0x000fea0003800000 */
.L_x_4402:
        /* <DEDUP_REMOVED lines=11> */
.L_x_23477:


//--------------------- .text._ZN2at6native27unrolled_elementwise_kernelIZZZNS0_19signbit_kernel_cudaERNS_18TensorIteratorBaseEENKUlvE_clEvENKUlvE0_clEvEUlaE_St5arrayIPcLm2EELi4E23TrivialOffsetCalculatorILi1EjESB_NS0_6memory12LoadWithCastILi1EEENSC_13StoreWithCastILi1EEEEEviT_T0_T2_T3_T4_T5_ --------------------------
	.section	.text._ZN2at6native27unrolled_elementwise_kernelIZZZNS0_19signbit_kernel_cudaERNS_18TensorIteratorBaseEENKUlvE_clEvENKUlvE0_clEvEUlaE_St5arrayIPcLm2EELi4E23TrivialOffsetCalculatorILi1EjESB_NS0_6memory12LoadWithCastILi1EEENSC_13StoreWithCastILi1EEEEEviT_T0_T2_T3_T4_T5_,"ax",@progbits
	.align	128
        .global         _ZN2at6native27unrolled_elementwise_kernelIZZZNS0_19signbit_kernel_cudaERNS_18TensorIteratorBaseEENKUlvE_clEvENKUlvE0_clEvEUlaE_St5arrayIPcLm2EELi4E23TrivialOffsetCalculatorILi1EjESB_NS0_6memory12LoadWithCastILi1EEENSC_13StoreWithCastILi1EEEEEviT_T0_T2_T3_T4_T5_
        .type           _ZN2at6native27unrolled_elementwise_kernelIZZZNS0_19signbit_kernel_cudaERNS_18TensorIteratorBaseEENKUlvE_clEvENKUlvE0_clEvEUlaE_St5arrayIPcLm2EELi4E23TrivialOffsetCalculatorILi1EjESB_NS0_6memory12LoadWithCastILi1EEENSC_13StoreWithCastILi1EEEEEviT_T0_T2_T3_T4_T5_,@function
        .size           _ZN2at6native27unrolled_elementwise_kernelIZZZNS0_19signbit_kernel_cudaERNS_18TensorIteratorBaseEENKUlvE_clEvENKUlvE0_clEvEUlaE_St5arrayIPcLm2EELi4E23TrivialOffsetCalculatorILi1EjESB_NS0_6memory12LoadWithCastILi1EEENSC_13StoreWithCastILi1EEEEEviT_T0_T2_T3_T4_T5_,(.L_x_23478 - _ZN2at6native27unrolled_elementwise_kernelIZZZNS0_19signbit_kernel_cudaERNS_18TensorIteratorBaseEENKUlvE_clEvENKUlvE0_clEvEUlaE_St5arrayIPcLm2EELi4E23TrivialOffsetCalculatorILi1EjESB_NS0_6memory12LoadWithCastILi1EEENSC_13StoreWithCastILi1EEEEEviT_T0_T2_T3_T4_T5_)
        .other          _ZN2at6native27unrolled_elementwise_kernelIZZZNS0_19signbit_kernel_cudaERNS_18TensorIteratorBaseEENKUlvE_clEvENKUlvE0_clEvEUlaE_St5arrayIPcLm2EELi4E23TrivialOffsetCalculatorILi1EjESB_NS0_6memory12LoadWithCastILi1EEENSC_13StoreWithCastILi1EEEEEviT_T0_T2_T3_T4_T5_,@"STO_CUDA_ENTRY STV_DEFAULT"
_ZN2at6native27unrolled_elementwise_kernelIZZZNS0_19signbit_kernel_cudaERNS_18TensorIteratorBaseEENKUlvE_clEvENKUlvE0_clEvEUlaE_St5arrayIPcLm2EELi4E23TrivialOffsetCalculatorILi1EjESB_NS0_6memory12LoadWithCastILi1EEENSC_13StoreWithCastILi1EEEEEviT_T0_T2_T3_T4_T5_:
.text._ZN2at6native27unrolled_elementwise_kernelIZZZNS0_19signbit_kernel_cudaERNS_18TensorIteratorBaseEENKUlvE_clEvENKUlvE0_clEvEUlaE_St5arrayIPcLm2EELi4E23TrivialOffsetCalculatorILi1EjESB_NS0_6memory12LoadWithCastILi1EEENSC_13StoreWithCastILi1EEEEEviT_T0_T2_T3_T4_T5_:
        /* <DEDUP_REMOVED lines=31> */
.L_x_4408:
[----:B------:R3:W5:Y:S01]  /*01f0*/  LDG.E.U8 R24, desc[UR36][R2.64] ;  /* 0x0000002402187981 */ /* 0x000762000c1e1100 */
[----:B------:R-:W-:Y:S05]  /*0200*/  BRA `(.L_x_4410) ;  /* 0x0000000c00587947 */ /* 0x000fea0003800000 */
.L_x_4407:
        /* <DEDUP_REMOVED lines=8> */
.L_x_4412:
[----:B------:R1:W5:Y:S01]  /*0290*/  LDG.E.U8 R24, desc[UR36][R2.64] ;  /* 0x0000002402187981 */ /* 0x000362000c1e1100 */
[----:B------:R-:W-:Y:S05]  /*02a0*/  BRA `(.L_x_4410) ;  /* 0x0000000c00307947 */ /* 0x000fea0003800000 */
.L_x_4411:
[----:B------:R2:W5:Y:S01]  /*02b0*/  LDG.E.U16 R24, desc[UR36][R2.64] ;  /* 0x0000002402187981 */ /* 0x000562000c1e1500 */
[----:B------:R-:W-:Y:S05]  /*02c0*/  BRA `(.L_x_4410) ;  /* 0x0000000c00287947 */ /* 0x000fea0003800000 */
.L_x_4406:
        /* <DEDUP_REMOVED lines=9> */
.L_x_4414:
[----:B------:R-:W2:Y:S02]  /*0360*/  LDG.E.U16 R0, desc[UR36][R2.64] ;  /* 0x0000002402007981 */ /* 0x000ea4000c1e1500 */
[----:B--2---:R-:W-:-:S06]  /*0370*/  HADD2.F32 R0, -RZ, R0.H0_H0 ;  /* 0x20000000ff007230 */ /* 0x004fcc0000004100 */
[----:B------:R-:W0:Y:S02]  /*0380*/  F2I.FTZ.TRUNC.NTZ R0, R0 ;  /* 0x0000000000007305 */ /* 0x000e24000021f100 */
[----:B0-----:R-:W-:Y:S01]  /*0390*/  PRMT R24, R0, 0x7610, R24 ;  /* 0x0000761000187816 */ /* 0x001fe20000000018 */
[----:B------:R-:W-:Y:S06]  /*03a0*/  BRA `(.L_x_4410) ;  /* 0x0000000800f07947 */ /* 0x000fec0003800000 */
.L_x_4413:
        /* <DEDUP_REMOVED lines=9> */
.L_x_4416:
[----:B------:R-:W2:Y:S02]  /*0440*/  LDG.E.U16 R2, desc[UR36][R2.64] ;  /* 0x0000002402027981 */ /* 0x000ea4000c1e1500 */
[----:B--2---:R-:W-:-:S06]  /*0450*/  HADD2.F32 R0, -RZ, R2.H0_H0 ;  /* 0x20000002ff007230 */ /* 0x004fcc0000004100 */
[----:B------:R-:W0:Y:S02]  /*0460*/  F2I.FTZ.TRUNC.NTZ R0, R0 ;  /* 0x0000000000007305 */ /* 0x000e24000021f100 */
[----:B0-----:R-:W-:Y:S01]  /*0470*/  PRMT R24, R0, 0x7610, R24 ;  /* 0x0000761000187816 */ /* 0x001fe20000000018 */
[----:B------:R-:W-:Y:S06]  /*0480*/  BRA `(.L_x_4410) ;  /* 0x0000000800b87947 */ /* 0x000fec0003800000 */
.L_x_4415:
[----:B------:R-:W2:Y:S02]  /*0490*/  LDG.E.64 R2, desc[UR36][R2.64] ;  /* 0x0000002402027981 */ /* 0x000ea4000c1e1b00 */
[----:B--2---:R0:W1:Y:S01]  /*04a0*/  F2I.F64.TRUNC R24, R2 ;  /* 0x0000000200187311 */ /* 0x004062000030d100 */
[----:B------:R-:W-:Y:S05]  /*04b0*/  BRA `(.L_x_4410) ;  /* 0x0000000800ac7947 */ /* 0x000fea0003800000 */
.L_x_4405:
        /* <DEDUP_REMOVED lines=12> */
.L_x_4419:
[----:B------:R-:W2:Y:S02]  /*0580*/  LDG.E.64 R2, desc[UR36][R2.64] ;  /* 0x0000002402027981 */ /* 0x000ea4000c1e1b00 */
[----:B--2---:R0:W1:Y:S01]  /*0590*/  F2I.F64.TRUNC R24, R2 ;  /* 0x0000000200187311 */ /* 0x004062000030d100 */
[----:B------:R-:W-:Y:S05]  /*05a0*/  BRA `(.L_x_4410) ;  /* 0x0000000800707947 */ /* 0x000fea0003800000 */
.L_x_4418:
        /* <DEDUP_REMOVED lines=28> */
.L_x_4421:
        /* <DEDUP_REMOVED lines=16> */
.L_x_4420:
[----:B------:R-:W2:Y:S02]  /*0870*/  LDG.E.U16 R0, desc[UR36][R2.64] ;  /* 0x0000002402007981 */ /* 0x000ea4000c1e1500 */
[----:B--2---:R-:W-:-:S06]  /*0880*/  IMAD.U32 R0, R0, 0x10000, RZ ;  /* 0x0001000000007824 */ /* 0x004fcc00078e00ff */
[----:B------:R-:W0:Y:S02]  /*0890*/  F2I.FTZ.TRUNC.NTZ R0, R0 ;  /* 0x0000000000007305 */ /* 0x000e24000021f100 */
[----:B0-----:R-:W-:Y:S01]  /*08a0*/  PRMT R24, R0, 0x7610, R24 ;  /* 0x0000761000187816 */ /* 0x001fe20000000018 */
[----:B------:R-:W-:Y:S06]  /*08b0*/  BRA `(.L_x_4410) ;  /* 0x0000000400ac7947 */ /* 0x000fec0003800000 */
.L_x_4417:
        /* <DEDUP_REMOVED lines=10> */
.L_x_4424:
        /* <DEDUP_REMOVED lines=21> */
.L_x_4428:
[----:B------:R-:W-:Y:S05]  /*0ab0*/  BSYNC B1 ;  /* 0x0000000000017941 */ /* 0x000fea0003800000 */
.L_x_4427:
[----:B------:R-:W-:Y:S01]  /*0ac0*/  LEA R3, R0, 0x3b800000, 0x17 ;  /* 0x3b80000000037811 */ /* 0x000fe200078eb8ff */
[----:B------:R-:W-:-:S05]  /*0ad0*/  IMAD.SHL.U32 R0, R2, 0x100000, RZ ;  /* 0x0010000002007824 */ /* 0x000fca00078e00ff */
[----:B------:R-:W-:-:S07]  /*0ae0*/  LOP3.LUT R0, R3, R0, R4, 0xfe, !PT ;  /* 0x0000000003007212 */ /* 0x000fce00078efe04 */
.L_x_4426:
[----:B------:R-:W-:Y:S05]  /*0af0*/  BSYNC B0 ;  /* 0x0000000000007941 */ /* 0x000fea0003800000 */
.L_x_4425:
[----:B------:R-:W0:Y:S02]  /*0b00*/  F2I.FTZ.TRUNC.NTZ R0, R0 ;  /* 0x0000000000007305 */ /* 0x000e24000021f100 */
[----:B0-----:R-:W-:Y:S01]  /*0b10*/  PRMT R24, R0, 0x7610, R24 ;  /* 0x0000761000187816 */ /* 0x001fe20000000018 */
[----:B------:R-:W-:Y:S06]  /*0b20*/  BRA `(.L_x_4410) ;  /* 0x0000000400107947 */ /* 0x000fec0003800000 */
.L_x_4423:
        /* <DEDUP_REMOVED lines=21> */
.L_x_4432:
[----:B------:R-:W-:Y:S05]  /*0c80*/  BSYNC B1 ;  /* 0x0000000000017941 */ /* 0x000fea0003800000 */
.L_x_4431:
[----:B------:R-:W-:Y:S01]  /*0c90*/  LEA R3, R0, 0x37800000, 0x17 ;  /* 0x3780000000037811 */ /* 0x000fe200078eb8ff */
[----:B------:R-:W-:-:S05]  /*0ca0*/  IMAD.SHL.U32 R0, R2, 0x200000, RZ ;  /* 0x0020000002007824 */ /* 0x000fca00078e00ff */
[----:B------:R-:W-:-:S07]  /*0cb0*/  LOP3.LUT R0, R3, R0, R4, 0xfe, !PT ;  /* 0x0000000003007212 */ /* 0x000fce00078efe04 */
.L_x_4430:
[----:B------:R-:W-:Y:S05]  /*0cc0*/  BSYNC B0 ;  /* 0x0000000000007941 */ /* 0x000fea0003800000 */
.L_x_4429:
[----:B------:R-:W0:Y:S02]  /*0cd0*/  F2I.FTZ.TRUNC.NTZ R0, R0 ;  /* 0x0000000000007305 */ /* 0x000e24000021f100 */
[----:B0-----:R-:W-:Y:S01]  /*0ce0*/  PRMT R24, R0, 0x7610, R24 ;  /* 0x0000761000187816 */ /* 0x001fe20000000018 */
[----:B------:R-:W-:Y:S06]  /*0cf0*/  BRA `(.L_x_4410) ;  /* 0x00000000009c7947 */ /* 0x000fec0003800000 */
.L_x_4422:
        /* <DEDUP_REMOVED lines=14> */
.L_x_4436:
[----:B------:R-:W-:Y:S05]  /*0de0*/  BSYNC B0 ;  /* 0x0000000000007941 */ /* 0x000fea0003800000 */
.L_x_4435:
[----:B------:R-:W0:Y:S02]  /*0df0*/  F2I.FTZ.TRUNC.NTZ R0, R0 ;  /* 0x0000000000007305 */ /* 0x000e24000021f100 */
[----:B0-----:R-:W-:Y:S01]  /*0e00*/  PRMT R24, R0, 0x7610, R24 ;  /* 0x0000761000187816 */ /* 0x001fe20000000018 */
[----:B------:R-:W-:Y:S06]  /*0e10*/  BRA `(.L_x_4410) ;  /* 0x0000000000547947 */ /* 0x000fec0003800000 */
.L_x_4409:
        /* <DEDUP_REMOVED lines=16> */
.L_x_4437:
[----:B------:R-:W-:Y:S01]  /*0f20*/  PRMT R24, RZ, 0x7610, R24 ;  /* 0x00007610ff187816 */ /* 0x000fe20000000018 */
[----:B------:R-:W-:Y:S06]  /*0f30*/  BRA `(.L_x_4410) ;  /* 0x00000000000c7947 */ /* 0x000fec0003800000 */
.L_x_4434:
[----:B------:R0:W5:Y:S01]  /*0f40*/  LDG.E.U8 R24, desc[UR36][R2.64] ;  /* 0x0000002402187981 */ /* 0x000162000c1e1100 */
[----:B------:R-:W-:Y:S05]  /*0f50*/  BRA `(.L_x_4410) ;  /* 0x0000000000047947 */ /* 0x000fea0003800000 */
.L_x_4433:
[----:B------:R0:W5:Y:S02]  /*0f60*/  LDG.E.U8 R24, desc[UR36][R2.64] ;  /* 0x0000002402187981 */ /* 0x000164000c1e1100 */
.L_x_4410:
[----:B------:R-:W2:Y:S02]  /*0f70*/  S2R R19, SR_TID.X ;  /* 0x0000000000137919 */ /* 0x000ea40000002100 */
[----:B--2---:R-:W-:-:S07]  /*0f80*/  VIADD R19, R19, 0x80 ;  /* 0x0000008013137836 */ /* 0x004fce0000000000 */
.L_x_4404:
[----:B------:R-:W-:Y:S05]  /*0f90*/  BSYNC B6 ;  /* 0x0000000000067941 */ /* 0x000fea0003800000 */
.L_x_4403:
        /* <DEDUP_REMOVED lines=23> */
.L_x_4443:
[----:B------:R0:W5:Y:S01]  /*1110*/  LDG.E.U8 R17, desc[UR36][R2.64] ;  /* 0x0000002402117981 */ /* 0x000162000c1e1100 */
[----:B------:R-:W-:Y:S05]  /*1120*/  BRA `(.L_x_4445) ;  /* 0x0000000c00547947 */ /* 0x000fea0003800000 */
.L_x_4442:
        /* <DEDUP_REMOVED lines=8> */
.L_x_4447:
[----:B------:R0:W5:Y:S01]  /*11b0*/  LDG.E.U8 R17, desc[UR36][R2.64] ;  /* 0x0000002402117981 */ /* 0x000162000c1e1100 */
[----:B------:R-:W-:Y:S05]  /*11c0*/  BRA `(.L_x_4445) ;  /* 0x0000000c002c7947 */ /* 0x000fea0003800000 */
.L_x_4446:
[----:B------:R0:W5:Y:S01]  /*11d0*/  LDG.E.U16 R17, desc[UR36][R2.64] ;  /* 0x0000002402117981 */ /* 0x000162000c1e1500 */
[----:B------:R-:W-:Y:S05]  /*11e0*/  BRA `(.L_x_4445) ;  /* 0x0000000c00247947 */ /* 0x000fea0003800000 */
.L_x_4441:
        /* <DEDUP_REMOVED lines=9> */
.L_x_4449:
[----:B------:R-:W2:Y:S02]  /*1280*/  LDG.E.U16 R0, desc[UR36][R2.64] ;  /* 0x0000002402007981 */ /* 0x000ea4000c1e1500 */
[----:B--2---:R-:W-:-:S06]  /*1290*/  HADD2.F32 R0, -RZ, R0.H0_H0 ;  /* 0x20000000ff007230 */ /* 0x004fcc0000004100 */
[----:B------:R-:W0:Y:S02]  /*12a0*/  F2I.FTZ.TRUNC.NTZ R0, R0 ;  /* 0x0000000000007305 */ /* 0x000e24000021f100 */
[----:B0-----:R-:W-:Y:S01]  /*12b0*/  PRMT R17, R0, 0x7610, R17 ;  /* 0x0000761000117816 */ /* 0x001fe20000000011 */
[----:B------:R-:W-:Y:S06]  /*12c0*/  BRA `(.L_x_4445) ;  /* 0x0000000800ec7947 */ /* 0x000fec0003800000 */
.L_x_4448:
        /* <DEDUP_REMOVED lines=9> */
.L_x_4451:
[----:B------:R-:W2:Y:S02]  /*1360*/  LDG.E.U16 R2, desc[UR36][R2.64] ;  /* 0x0000002402027981 */ /* 0x000ea4000c1e1500 */
[----:B--2---:R-:W-:-:S06]  /*1370*/  HADD2.F32 R0, -RZ, R2.H0_H0 ;  /* 0x20000002ff007230 */ /* 0x004fcc0000004100 */
[----:B------:R-:W0:Y:S02]  /*1380*/  F2I.FTZ.TRUNC.NTZ R0, R0 ;  /* 0x0000000000007305 */ /* 0x000e24000021f100 */
[----:B0-----:R-:W-:Y:S01]  /*1390*/  PRMT R17, R0, 0x7610, R17 ;  /* 0x0000761000117816 */ /* 0x001fe20000000011 */
[----:B------:R-:W-:Y:S06]  /*13a0*/  BRA `(.L_x_4445) ;  /* 0x0000000800b47947 */ /* 0x000fec0003800000 */
.L_x_4450:
[----:B------:R-:W2:Y:S02]  /*13b0*/  LDG.E.64 R2, desc[UR36][R2.64] ;  /* 0x0000002402027981 */ /* 0x000ea4000c1e1b00 */
[----:B--2---:R0:W1:Y:S01]  /*13c0*/  F2I.F64.TRUNC R17, R2 ;  /* 0x0000000200117311 */ /* 0x004062000030d100 */
[----:B------:R-:W-:Y:S05]  /*13d0*/  BRA `(.L_x_4445) ;  /* 0x0000000800a87947 */ /* 0x000fea0003800000 */
.L_x_4440:
        /* <DEDUP_REMOVED lines=12> */
.L_x_4454:
[----:B------:R-:W2:Y:S02]  /*14a0*/  LDG.E.64 R2, desc[UR36][R2.64] ;  /* 0x0000002402027981 */ /* 0x000ea4000c1e1b00 */
[----:B--2---:R0:W1:Y:S01]  /*14b0*/  F2I.F64.TRUNC R17, R2 ;  /* 0x0000000200117311 */ /* 0x004062000030d100 */
[----:B------:R-:W-:Y:S05]  /*14c0*/  BRA `(.L_x_4445) ;  /* 0x00000008006c7947 */ /* 0x000fea0003800000 */
.L_x_4453:
        /* <DEDUP_REMOVED lines=28> */
.L_x_4456:
        /* <DEDUP_REMOVED lines=15> */
.L_x_4455:
[----:B------:R-:W2:Y:S02]  /*1780*/  LDG.E.U16 R0, desc[UR36][R2.64] ;  /* 0x0000002402007981 */ /* 0x000ea4000c1e1500 */
[----:B--2---:R-:W-:-:S06]  /*1790*/  IMAD.U32 R0, R0, 0x10000, RZ ;  /* 0x0001000000007824 */ /* 0x004fcc00078e00ff */
[----:B------:R-:W0:Y:S02]  /*17a0*/  F2I.FTZ.TRUNC.NTZ R0, R0 ;  /* 0x0000000000007305 */ /* 0x000e24000021f100 */
[----:B0-----:R-:W-:Y:S01]  /*17b0*/  PRMT R17, R0, 0x7610, R17 ;  /* 0x0000761000117816 */ /* 0x001fe20000000011 */
[----:B------:R-:W-:Y:S06]  /*17c0*/  BRA `(.L_x_4445) ;  /* 0x0000000400ac7947 */ /* 0x000fec0003800000 */
.L_x_4452:
        /* <DEDUP_REMOVED lines=10> */
.L_x_4459:
        /* <DEDUP_REMOVED lines=21> */
.L_x_4463:
[----:B------:R-:W-:Y:S05]  /*19c0*/  BSYNC B1 ;  /* 0x0000000000017941 */ /* 0x000fea0003800000 */
.L_x_4462:
[----:B------:R-:W-:Y:S01]  /*19d0*/  LEA R3, R0, 0x3b800000, 0x17 ;  /* 0x3b80000000037811 */ /* 0x000fe200078eb8ff */
[----:B------:R-:W-:-:S05]  /*19e0*/  IMAD.SHL.U32 R0, R2, 0x100000, RZ ;  /* 0x0010000002007824 */ /* 0x000fca00078e00ff */
[----:B------:R-:W-:-:S07]  /*19f0*/  LOP3.LUT R0, R3, R0, R4, 0xfe, !PT ;  /* 0x0000000003007212 */ /* 0x000fce00078efe04 */
.L_x_4461:
[----:B------:R-:W-:Y:S05]  /*1a00*/  BSYNC B0 ;  /* 0x0000000000007941 */ /* 0x000fea0003800000 */
.L_x_4460:
[----:B------:R-:W0:Y:S02]  /*1a10*/  F2I.FTZ.TRUNC.NTZ R0, R0 ;  /* 0x0000000000007305 */ /* 0x000e24000021f100 */
[----:B0-----:R-:W-:Y:S01]  /*1a20*/  PRMT R17, R0, 0x7610, R17 ;  /* 0x0000761000117816 */ /* 0x001fe20000000011 */
[----:B------:R-:W-:Y:S06]  /*1a30*/  BRA `(.L_x_4445) ;  /* 0x0000000400107947 */ /* 0x000fec0003800000 */
.L_x_4458:
        /* <DEDUP_REMOVED lines=21> */
.L_x_4467:
[----:B------:R-:W-:Y:S05]  /*1b90*/  BSYNC B1 ;  /* 0x0000000000017941 */ /* 0x000fea0003800000 */
.L_x_4466:
[----:B------:R-:W-:Y:S01]  /*1ba0*/  LEA R3, R0, 0x37800000, 0x17 ;  /* 0x3780000000037811 */ /* 0x000fe200078eb8ff */
[----:B------:R-:W-:-:S05]  /*1bb0*/  IMAD.SHL.U32 R0, R2, 0x200000, RZ ;  /* 0x0020000002007824 */ /* 0x000fca00078e00ff */
[----:B------:R-:W-:-:S07]  /*1bc0*/  LOP3.LUT R0, R3, R0, R4, 0xfe, !PT ;  /* 0x0000000003007212 */ /* 0x000fce00078efe04 */
.L_x_4465:
[----:B------:R-:W-:Y:S05]  /*1bd0*/  BSYNC B0 ;  /* 0x0000000000007941 */ /* 0x000fea0003800000 */
.L_x_4464:
[----:B------:R-:W0:Y:S02]  /*1be0*/  F2I.FTZ.TRUNC.NTZ R0, R0 ;  /* 0x0000000000007305 */ /* 0x000e24000021f100 */
[----:B0-----:R-:W-:Y:S01]  /*1bf0*/  PRMT R17, R0, 0x7610, R17 ;  /* 0x0000761000117816 */ /* 0x001fe20000000011 */
[----:B------:R-:W-:Y:S06]  /*1c00*/  BRA `(.L_x_4445) ;  /* 0x00000000009c7947 */ /* 0x000fec0003800000 */
.L_x_4457:
        /* <DEDUP_REMOVED lines=14> */
.L_x_4471:
[----:B------:R-:W-:Y:S05]  /*1cf0*/  BSYNC B0 ;  /* 0x0000000000007941 */ /* 0x000fea0003800000 */
.L_x_4470:
[----:B------:R-:W0:Y:S02]  /*1d00*/  F2I.FTZ.TRUNC.NTZ R0, R0 ;  /* 0x0000000000007305 */ /* 0x000e24000021f100 */
[----:B0-----:R-:W-:Y:S01]  /*1d10*/  PRMT R17, R0, 0x7610, R17 ;  /* 0x0000761000117816 */ /* 0x001fe20000000011 */
[----:B------:R-:W-:Y:S06]  /*1d20*/  BRA `(.L_x_4445) ;  /* 0x0000000000547947 */ /* 0x000fec0003800000 */
.L_x_4444:
        /* <DEDUP_REMOVED lines=16> */
.L_x_4472:
[----:B------:R-:W-:Y:S01]  /*1e30*/  PRMT R17, RZ, 0x7610, R17 ;  /* 0x00007610ff117816 */ /* 0x000fe20000000011 */
[----:B------:R-:W-:Y:S06]  /*1e40*/  BRA `(.L_x_4445) ;  /* 0x00000000000c7947 */ /* 0x000fec0003800000 */
.L_x_4469:
[----:B------:R3:W5:Y:S01]  /*1e50*/  LDG.E.U8 R17, desc[UR36][R2.64] ;  /* 0x0000002402117981 */ /* 0x000762000c1e1100 */
[----:B------:R-:W-:Y:S05]  /*1e60*/  BRA `(.L_x_4445) ;  /* 0x0000000000047947 */ /* 0x000fea0003800000 */
.L_x_4468:
[----:B------:R2:W5:Y:S02]  /*1e70*/  LDG.E.U8 R17, desc[UR36][R2.64] ;  /* 0x0000002402117981 */ /* 0x000564000c1e1100 */
.L_x_4445:
[----:B------:R-:W-:-:S07]  /*1e80*/  VIADD R19, R19, 0x80 ;  /* 0x0000008013137836 */ /* 0x000fce0000000000 */
.L_x_4439:
[----:B------:R-:W-:Y:S05]  /*1e90*/  BSYNC B6 ;  /* 0x0000000000067941 */ /* 0x000fea0003800000 */
.L_x_4438:
        /* <DEDUP_REMOVED lines=25> */
.L_x_4478:
[----:B------:R0:W5:Y:S01]  /*2030*/  LDG.E.U8 R18, desc[UR36][R2.64] ;  /* 0x0000002402127981 */ /* 0x000162000c1e1100 */
[----:B------:R-:W-:Y:S05]  /*2040*/  BRA `(.L_x_4480) ;  /* 0x0000000c00547947 */ /* 0x000fea0003800000 */
.L_x_4477:
        /* <DEDUP_REMOVED lines=8> */
.L_x_4482:
[----:B------:R0:W5:Y:S01]  /*20d0*/  LDG.E.U8 R18, desc[UR36][R2.64] ;  /* 0x0000002402127981 */ /* 0x000162000c1e1100 */
[----:B------:R-:W-:Y:S05]  /*20e0*/  BRA `(.L_x_4480) ;  /* 0x0000000c002c7947 */ /* 0x000fea0003800000 */
.L_x_4481:
[----:B------:R0:W5:Y:S01]  /*20f0*/  LDG.E.U16 R18, desc[UR36][R2.64] ;  /* 0x0000002402127981 */ /* 0x000162000c1e1500 */
[----:B------:R-:W-:Y:S05]  /*2100*/  BRA `(.L_x_4480) ;  /* 0x0000000c00247947 */ /* 0x000fea0003800000 */
.L_x_4476:
        /* <DEDUP_REMOVED lines=9> */
.L_x_4484:
[----:B------:R-:W2:Y:S02]  /*21a0*/  LDG.E.U16 R0, desc[UR36][R2.64] ;  /* 0x0000002402007981 */ /* 0x000ea4000c1e1500 */
[----:B--2---:R-:W-:-:S06]  /*21b0*/  HADD2.F32 R0, -RZ, R0.H0_H0 ;  /* 0x20000000ff007230 */ /* 0x004fcc0000004100 */
[----:B------:R-:W0:Y:S02]  /*21c0*/  F2I.FTZ.TRUNC.NTZ R0, R0 ;  /* 0x0000000000007305 */ /* 0x000e24000021f100 */
[----:B0-----:R-:W-:Y:S01]  /*21d0*/  PRMT R18, R0, 0x7610, R18 ;  /* 0x0000761000127816 */ /* 0x001fe20000000012 */
[----:B------:R-:W-:Y:S06]  /*21e0*/  BRA `(.L_x_4480) ;  /* 0x0000000800ec7947 */ /* 0x000fec0003800000 */
.L_x_4483:
        /* <DEDUP_REMOVED lines=9> */
.L_x_4486:
[----:B------:R-:W2:Y:S02]  /*2280*/  LDG.E.U16 R2, desc[UR36][R2.64] ;  /* 0x0000002402027981 */ /* 0x000ea4000c1e1500 */
[----:B--2---:R-:W-:-:S06]  /*2290*/  HADD2.F32 R0, -RZ, R2.H0_H0 ;  /* 0x20000002ff007230 */ /* 0x004fcc0000004100 */
[----:B------:R-:W0:Y:S02]  /*22a0*/  F2I.FTZ.TRUNC.NTZ R0, R0 ;  /* 0x0000000000007305 */ /* 0x000e24000021f100 */
[----:B0-----:R-:W-:Y:S01]  /*22b0*/  PRMT R18, R0, 0x7610, R18 ;  /* 0x0000761000127816 */ /* 0x001fe20000000012 */
[----:B------:R-:W-:Y:S06]  /*22c0*/  BRA `(.L_x_4480) ;  /* 0x0000000800b47947 */ /* 0x000fec0003800000 */
.L_x_4485:
[----:B------:R-:W2:Y:S02]  /*22d0*/  LDG.E.64 R2, desc[UR36][R2.64] ;  /* 0x0000002402027981 */ /* 0x000ea4000c1e1b00 */
[----:B--2---:R0:W1:Y:S01]  /*22e0*/  F2I.F64.TRUNC R18, R2 ;  /* 0x0000000200127311 */ /* 0x004062000030d100 */
[----:B------:R-:W-:Y:S05]  /*22f0*/  BRA `(.L_x_4480) ;  /* 0x0000000800a87947 */ /* 0x000fea0003800000 */
.L_x_4475:
        /* <DEDUP_REMOVED lines=12> */
.L_x_4489:
[----:B------:R-:W2:Y:S02]  /*23c0*/  LDG.E.64 R2, desc[UR36][R2.64] ;  /* 0x0000002402027981 */ /* 0x000ea4000c1e1b00 */
[----:B--2---:R3:W4:Y:S01]  /*23d0*/  F2I.F64.TRUNC R18, R2 ;  /* 0x0000000200127311 */ /* 0x004722000030d100 */
[----:B------:R-:W-:Y:S05]  /*23e0*/  BRA `(.L_x_4480) ;  /* 0x00000008006c7947 */ /* 0x000fea0003800000 */
.L_x_4488:
        /* <DEDUP_REMOVED lines=28> */
.L_x_4491:
        /* <DEDUP_REMOVED lines=15> */
.L_x_4490:
[----:B------:R-:W2:Y:S02]  /*26a0*/  LDG.E.U16 R0, desc[UR36][R2.64] ;  /* 0x0000002402007981 */ /* 0x000ea4000c1e1500 */
[----:B--2---:R-:W-:-:S06]  /*26b0*/  IMAD.U32 R0, R0, 0x10000, RZ ;  /* 0x0001000000007824 */ /* 0x004fcc00078e00ff */
[----:B------:R-:W0:Y:S02]  /*26c0*/  F2I.FTZ.TRUNC.NTZ R0, R0 ;  /* 0x0000000000007305 */ /* 0x000e24000021f100 */
[----:B0-----:R-:W-:Y:S01]  /*26d0*/  PRMT R18, R0, 0x7610, R18 ;  /* 0x0000761000127816 */ /* 0x001fe20000000012 */
[----:B------:R-:W-:Y:S06]  /*26e0*/  BRA `(.L_x_4480) ;  /* 0x0000000400ac7947 */ /* 0x000fec0003800000 */
.L_x_4487:
        /* <DEDUP_REMOVED lines=10> */
.L_x_4494:
        /* <DEDUP_REMOVED lines=21> */
.L_x_4498:
[----:B------:R-:W-:Y:S05]  /*28e0*/  BSYNC B1 ;  /* 0x0000000000017941 */ /* 0x000fea0003800000 */
.L_x_4497:
[----:B------:R-:W-:Y:S01]  /*28f0*/  LEA R3, R0, 0x3b800000, 0x17 ;  /* 0x3b80000000037811 */ /* 0x000fe200078eb8ff */
[----:B------:R-:W-:-:S05]  /*2900*/  IMAD.SHL.U32 R0, R2, 0x100000, RZ ;  /* 0x0010000002007824 */ /* 0x000fca00078e00ff */
[----:B------:R-:W-:-:S07]  /*2910*/  LOP3.LUT R0, R3, R0, R4, 0xfe, !PT ;  /* 0x0000000003007212 */ /* 0x000fce00078efe04 */
.L_x_4496:
[----:B------:R-:W-:Y:S05]  /*2920*/  BSYNC B0 ;  /* 0x0000000000007941 */ /* 0x000fea0003800000 */
.L_x_4495:
[----:B------:R-:W0:Y:S02]  /*2930*/  F2I.FTZ.TRUNC.NTZ R0, R0 ;  /* 0x0000000000007305 */ /* 0x000e24000021f100 */
[----:B0-----:R-:W-:Y:S01]  /*2940*/  PRMT R18, R0, 0x7610, R18 ;  /* 0x0000761000127816 */ /* 0x001fe20000000012 */
[----:B------:R-:W-:Y:S06]  /*2950*/  BRA `(.L_x_4480) ;  /* 0x0000000400107947 */ /* 0x000fec0003800000 */
.L_x_4493:
        /* <DEDUP_REMOVED lines=21> */
.L_x_4502:
[----:B------:R-:W-:Y:S05]  /*2ab0*/  BSYNC B1 ;  /* 0x0000000000017941 */ /* 0x000fea0003800000 */
.L_x_4501:
[----:B------:R-:W-:Y:S01]  /*2ac0*/  LEA R3, R0, 0x37800000, 0x17 ;  /* 0x3780000000037811 */ /* 0x000fe200078eb8ff */
[----:B------:R-:W-:-:S05]  /*2ad0*/  IMAD.SHL.U32 R0, R2, 0x200000, RZ ;  /* 0x0020000002007824 */ /* 0x000fca00078e00ff */
[----:B------:R-:W-:-:S07]  /*2ae0*/  LOP3.LUT R0, R3, R0, R4, 0xfe, !PT ;  /* 0x0000000003007212 */ /* 0x000fce00078efe04 */
.L_x_4500:
[----:B------:R-:W-:Y:S05]  /*2af0*/  BSYNC B0 ;  /* 0x0000000000007941 */ /* 0x000fea0003800000 */
.L_x_4499:
[----:B------:R-:W0:Y:S02]  /*2b00*/  F2I.FTZ.TRUNC.NTZ R0, R0 ;  /* 0x0000000000007305 */ /* 0x000e24000021f100 */
[----:B0-----:R-:W-:Y:S01]  /*2b10*/  PRMT R18, R0, 0x7610, R18 ;  /* 0x0000761000127816 */ /* 0x001fe20000000012 */
[----:B------:R-:W-:Y:S06]  /*2b20*/  BRA `(.L_x_4480) ;  /* 0x00000000009c7947 */ /* 0x000fec0003800000 */
.L_x_4492:
        /* <DEDUP_REMOVED lines=14> */
.L_x_4506:
[----:B------:R-:W-:Y:S05]  /*2c10*/  BSYNC B0 ;  /* 0x0000000000007941 */ /* 0x000fea0003800000 */
.L_x_4505:
[----:B------:R-:W0:Y:S02]  /*2c20*/  F2I.FTZ.TRUNC.NTZ R0, R0 ;  /* 0x0000000000007305 */ /* 0x000e24000021f100 */
[----:B0-----:R-:W-:Y:S01]  /*2c30*/  PRMT R18, R0, 0x7610, R18 ;  /* 0x0000761000127816 */ /* 0x001fe20000000012 */
[----:B------:R-:W-:Y:S06]  /*2c40*/  BRA `(.L_x_4480) ;  /* 0x0000000000547947 */ /* 0x000fec0003800000 */
.L_x_4479:
        /* <DEDUP_REMOVED lines=16> */
.L_x_4507:
[----:B------:R-:W-:Y:S01]  /*2d50*/  PRMT R18, RZ, 0x7610, R18 ;  /* 0x00007610ff127816 */ /* 0x000fe20000000012 */
[----:B------:R-:W-:Y:S06]  /*2d60*/  BRA `(.L_x_4480) ;  /* 0x00000000000c7947 */ /* 0x000fec0003800000 */
.L_x_4504:
[----:B------:R2:W5:Y:S01]  /*2d70*/  LDG.E.U8 R18, desc[UR36][R2.64] ;  /* 0x0000002402127981 */ /* 0x000562000c1e1100 */
[----:B------:R-:W-:Y:S05]  /*2d80*/  BRA `(.L_x_4480) ;  /* 0x0000000000047947 */ /* 0x000fea0003800000 */
.L_x_4503:
[----:B------:R1:W5:Y:S02]  /*2d90*/  LDG.E.U8 R18, desc[UR36][R2.64] ;  /* 0x0000002402127981 */ /* 0x000364000c1e1100 */
.L_x_4480:
[----:B------:R-:W-:-:S07]  /*2da0*/  VIADD R19, R19, 0x80 ;  /* 0x0000008013137836 */ /* 0x000fce0000000000 */
.L_x_4474:
[----:B------:R-:W-:Y:S05]  /*2db0*/  BSYNC B6 ;  /* 0x0000000000067941 */ /* 0x000fea0003800000 */
.L_x_4473:
        /* <DEDUP_REMOVED lines=22> */
.L_x_4513:
[----:B------:R0:W5:Y:S01]  /*2f20*/  LDG.E.U8 R16, desc[UR36][R2.64] ;  /* 0x0000002402107981 */ /* 0x000162000c1e1100 */
[----:B------:R-:W-:Y:S05]  /*2f30*/  BRA `(.L_x_4509) ;  /* 0x0000000c00507947 */ /* 0x000fea0003800000 */
.L_x_4512:
        /* <DEDUP_REMOVED lines=8> */
.L_x_4516:
[----:B------:R0:W5:Y:S01]  /*2fc0*/  LDG.E.U8 R16, desc[UR36][R2.64] ;  /* 0x0000002402107981 */ /* 0x000162000c1e1100 */
[----:B------:R-:W-:Y:S05]  /*2fd0*/  BRA `(.L_x_4509) ;  /* 0x0000000c00287947 */ /* 0x000fea0003800000 */
.L_x_4515:
[----:B------:R0:W5:Y:S01]  /*2fe0*/  LDG.E.U16 R16, desc[UR36][R2.64] ;  /* 0x0000002402107981 */ /* 0x000162000c1e1500 */
[----:B------:R-:W-:Y:S05]  /*2ff0*/  BRA `(.L_x_4509) ;  /* 0x0000000c00207947 */ /* 0x000fea0003800000 */
.L_x_4511:
        /* <DEDUP_REMOVED lines=9> */
.L_x_4518:
[----:B------:R-:W2:Y:S02]  /*3090*/  LDG.E.U16 R0, desc[UR36][R2.64] ;  /* 0x0000002402007981 */ /* 0x000ea4000c1e1500 */
[----:B--2---:R-:W-:-:S06]  /*30a0*/  HADD2.F32 R0, -RZ, R0.H0_H0 ;  /* 0x20000000ff007230 */ /* 0x004fcc0000004100 */
[----:B------:R-:W0:Y:S02]  /*30b0*/  F2I.FTZ.TRUNC.NTZ R0, R0 ;  /* 0x0000000000007305 */ /* 0x000e24000021f100 */
[----:B0-----:R-:W-:Y:S01]  /*30c0*/  PRMT R16, R0, 0x7610, R16 ;  /* 0x0000761000107816 */ /* 0x001fe20000000010 */
[----:B------:R-:W-:Y:S06]  /*30d0*/  BRA `(.L_x_4509) ;  /* 0x0000000800e87947 */ /* 0x000fec0003800000 */
.L_x_4517:
        /* <DEDUP_REMOVED lines=9> */
.L_x_4520:
[----:B------:R-:W2:Y:S02]  /*3170*/  LDG.E.U16 R2, desc[UR36][R2.64] ;  /* 0x0000002402027981 */ /* 0x000ea4000c1e1500 */
[----:B--2---:R-:W-:-:S06]  /*3180*/  HADD2.F32 R0, -RZ, R2.H0_H0 ;  /* 0x20000002ff007230 */ /* 0x004fcc0000004100 */
[----:B------:R-:W0:Y:S02]  /*3190*/  F2I.FTZ.TRUNC.NTZ R0, R0 ;  /* 0x0000000000007305 */ /* 0x000e24000021f100 */
[----:B0-----:R-:W-:Y:S01]  /*31a0*/  PRMT R16, R0, 0x7610, R16 ;  /* 0x0000761000107816 */ /* 0x001fe20000000010 */
[----:B------:R-:W-:Y:S06]  /*31b0*/  BRA `(.L_x_4509) ;  /* 0x0000000800b07947 */ /* 0x000fec0003800000 */
.L_x_4519:
[----:B------:R-:W2:Y:S02]  /*31c0*/  LDG.E.64 R2, desc[UR36][R2.64] ;  /* 0x0000002402027981 */ /* 0x000ea4000c1e1b00 */
[----:B--2---:R0:W1:Y:S01]  /*31d0*/  F2I.F64.TRUNC R16, R2 ;  /* 0x0000000200107311 */ /* 0x004062000030d100 */
[----:B------:R-:W-:Y:S05]  /*31e0*/  BRA `(.L_x_4509) ;  /* 0x0000000800a47947 */ /* 0x000fea0003800000 */
.L_x_4510:
        /* <DEDUP_REMOVED lines=12> */
.L_x_4523:
[----:B------:R-:W2:Y:S02]  /*32b0*/  LDG.E.64 R2, desc[UR36][R2.64] ;  /* 0x0000002402027981 */ /* 0x000ea4000c1e1b00 */
[----:B--2---:R0:W1:Y:S01]  /*32c0*/  F2I.F64.TRUNC R16, R2 ;  /* 0x0000000200107311 */ /* 0x004062000030d100 */
[----:B------:R-:W-:Y:S05]  /*32d0*/  BRA `(.L_x_4509) ;  /* 0x0000000800687947 */ /* 0x000fea0003800000 */
.L_x_4522:
        /* <DEDUP_REMOVED lines=28> */
.L_x_4525:
        /* <DEDUP_REMOVED lines=15> */
.L_x_4524:
[----:B------:R-:W2:Y:S02]  /*3590*/  LDG.E.U16 R0, desc[UR36][R2.64] ;  /* 0x0000002402007981 */ /* 0x000ea4000c1e1500 */
[----:B--2---:R-:W-:-:S06]  /*35a0*/  IMAD.U32 R0, R0, 0x10000, RZ ;  /* 0x0001000000007824 */ /* 0x004fcc00078e00ff */
[----:B------:R-:W0:Y:S02]  /*35b0*/  F2I.FTZ.TRUNC.NTZ R0, R0 ;  /* 0x0000000000007305 */ /* 0x000e24000021f100 */
[----:B0-----:R-:W-:Y:S01]  /*35c0*/  PRMT R16, R0, 0x7610, R16 ;  /* 0x0000761000107816 */ /* 0x001fe20000000010 */
[----:B------:R-:W-:Y:S06]  /*35d0*/  BRA `(.L_x_4509) ;  /* 0x0000000400a87947 */ /* 0x000fec0003800000 */
.L_x_4521:
        /* <DEDUP_REMOVED lines=10> */
.L_x_4528:
        /* <DEDUP_REMOVED lines=21> */
.L_x_4532:
[----:B------:R-:W-:Y:S05]  /*37d0*/  BSYNC B1 ;  /* 0x0000000000017941 */ /* 0x000fea0003800000 */
.L_x_4531:
[----:B------:R-:W-:Y:S01]  /*37e0*/  LEA R3, R0, 0x3b800000, 0x17 ;  /* 0x3b80000000037811 */ /* 0x000fe200078eb8ff */
[----:B------:R-:W-:-:S05]  /*37f0*/  IMAD.SHL.U32 R0, R2, 0x100000, RZ ;  /* 0x0010000002007824 */ /* 0x000fca00078e00ff */
[----:B------:R-:W-:-:S07]  /*3800*/  LOP3.LUT R0, R3, R0, R4, 0xfe, !PT ;  /* 0x0000000003007212 */ /* 0x000fce00078efe04 */
.L_x_4530:
[----:B------:R-:W-:Y:S05]  /*3810*/  BSYNC B0 ;  /* 0x0000000000007941 */ /* 0x000fea0003800000 */
.L_x_4529:
[----:B------:R-:W0:Y:S02]  /*3820*/  F2I.FTZ.TRUNC.NTZ R0, R0 ;  /* 0x0000000000007305 */ /* 0x000e24000021f100 */
[----:B0-----:R-:W-:Y:S01]  /*3830*/  PRMT R16, R0, 0x7610, R16 ;  /* 0x0000761000107816 */ /* 0x001fe20000000010 */
[----:B------:R-:W-:Y:S06]  /*3840*/  BRA `(.L_x_4509) ;  /* 0x00000004000c7947 */ /* 0x000fec0003800000 */
.L_x_4527:
        /* <DEDUP_REMOVED lines=21> */
.L_x_4536:
[----:B------:R-:W-:Y:S05]  /*39a0*/  BSYNC B1 ;  /* 0x0000000000017941 */ /* 0x000fea0003800000 */
.L_x_4535:
[----:B------:R-:W-:Y:S01]  /*39b0*/  LEA R3, R0, 0x37800000, 0x17 ;  /* 0x3780000000037811 */ /* 0x000fe200078eb8ff */
[----:B------:R-:W-:-:S05]  /*39c0*/  IMAD.SHL.U32 R0, R2, 0x200000, RZ ;  /* 0x0020000002007824 */ /* 0x000fca00078e00ff */
[----:B------:R-:W-:-:S07]  /*39d0*/  LOP3.LUT R0, R3, R0, R4, 0xfe, !PT ;  /* 0x0000000003007212 */ /* 0x000fce00078efe04 */
.L_x_4534:
[----:B------:R-:W-:Y:S05]  /*39e0*/  BSYNC B0 ;  /* 0x0000000000007941 */ /* 0x000fea0003800000 */
.L_x_4533:
[----:B------:R-:W0:Y:S02]  /*39f0*/  F2I.FTZ.TRUNC.NTZ R0, R0 ;  /* 0x0000000000007305 */ /* 0x000e24000021f100 */
[----:B0-----:R-:W-:Y:S01]  /*3a00*/  PRMT R16, R0, 0x7610, R16 ;  /* 0x0000761000107816 */ /* 0x001fe20000000010 */
[----:B------:R-:W-:Y:S06]  /*3a10*/  BRA `(.L_x_4509) ;  /* 0x0000000000987947 */ /* 0x000fec0003800000 */
.L_x_4526:
        /* <DEDUP_REMOVED lines=14> */
.L_x_4540:
[----:B------:R-:W-:Y:S05]  /*3b00*/  BSYNC B0 ;  /* 0x0000000000007941 */ /* 0x000fea0003800000 */
.L_x_4539:
[----:B------:R-:W0:Y:S02]  /*3b10*/  F2I.FTZ.TRUNC.NTZ R0, R0 ;  /* 0x0000000000007305 */ /* 0x000e24000021f100 */
[----:B0-----:R-:W-:Y:S01]  /*3b20*/  PRMT R16, R0, 0x7610, R16 ;  /* 0x0000761000107816 */ /* 0x001fe20000000010 */
[----:B------:R-:W-:Y:S06]  /*3b30*/  BRA `(.L_x_4509) ;  /* 0x0000000000507947 */ /* 0x000fec0003800000 */
.L_x_4514:
        /* <DEDUP_REMOVED lines=16> */
.L_x_4541:
[----:B------:R-:W-:Y:S05]  /*3c40*/  BRA `(.L_x_4509) ;  /* 0x00000000000c7947 */ /* 0x000fea0003800000 */
.L_x_4538:
[----:B------:R0:W5:Y:S01]  /*3c50*/  LDG.E.U8 R16, desc[UR36][R2.64] ;  /* 0x0000002402107981 */ /* 0x000162000c1e1100 */
[----:B------:R-:W-:Y:S05]  /*3c60*/  BRA `(.L_x_4509) ;  /* 0x0000000000047947 */ /* 0x000fea0003800000 */
.L_x_4537:
[----:B------:R0:W5:Y:S02]  /*3c70*/  LDG.E.U8 R16, desc[UR36][R2.64] ;  /* 0x0000002402107981 */ /* 0x000164000c1e1100 */
.L_x_4509:
[----:B------:R-:W-:Y:S05]  /*3c80*/  BSYNC B6 ;  /* 0x0000000000067941 */ /* 0x000fea0003800000 */
.L_x_4508:
        /* <DEDUP_REMOVED lines=34> */
.L_x_4547:
[----:B------:R0:W-:Y:S01]  /*3eb0*/  STG.E.U8 desc[UR36][R8.64], R3 ;  /* 0x0000000308007986 */ /* 0x0001e2000c101124 */
[----:B------:R-:W-:Y:S05]  /*3ec0*/  BRA `(.L_x_4543) ;  /* 0x0000000c00547947 */ /* 0x000fea0003800000 */
.L_x_4546:
        /* <DEDUP_REMOVED lines=10> */
.L_x_4550:
[----:B------:R0:W-:Y:S01]  /*3f70*/  STG.E desc[UR36][R8.64], R3 ;  /* 0x0000000308007986 */ /* 0x0001e2000c101924 */
[----:B------:R-:W-:Y:S05]  /*3f80*/  BRA `(.L_x_4543) ;  /* 0x0000000c00247947 */ /* 0x000fea0003800000 */
.L_x_4549:
[----:B------:R0:W-:Y:S01]  /*3f90*/  STG.E.U16 desc[UR36][R8.64], R3 ;  /* 0x0000000308007986 */ /* 0x0001e2000c101524 */
[----:B------:R-:W-:Y:S05]  /*3fa0*/  BRA `(.L_x_4543) ;  /* 0x0000000c001c7947 */ /* 0x000fea0003800000 */
.L_x_4545:
        /* <DEDUP_REMOVED lines=9> */
.L_x_4552:
[----:B------:R-:W0:Y:S02]  /*4040*/  I2F.S16 R0, R3 ;  /* 0x0000000300007306 */ /* 0x000e240000101400 */
[----:B0-----:R-:W-:-:S05]  /*4050*/  F2FP.F16.F32.PACK_AB R0, RZ, R0 ;  /* 0x00000000ff00723e */ /* 0x001fca00000000ff */
[----:B------:R0:W-:Y:S01]  /*4060*/  STG.E.U16 desc[UR36][R8.64], R0 ;  /* 0x0000000008007986 */ /* 0x0001e2000c101524 */
[----:B------:R-:W-:Y:S05]  /*4070*/  BRA `(.L_x_4543) ;  /* 0x0000000800e87947 */ /* 0x000fea0003800000 */
.L_x_4551:
        /* <DEDUP_REMOVED lines=10> */
.L_x_4554:
[----:B------:R-:W0:Y:S02]  /*4120*/  I2F.S16 R3, R3 ;  /* 0x0000000300037306 */ /* 0x000e240000101400 */
[----:B0-----:R-:W-:-:S04]  /*4130*/  F2FP.F16.F32.PACK_AB R3, RZ, R3 ;  /* 0x00000003ff03723e */ /* 0x001fc800000000ff */
[----:B------:R-:W-:-:S05]  /*4140*/  PRMT R3, R3, 0x5410, RZ ;  /* 0x0000541003037816 */ /* 0x000fca00000000ff */
[----:B------:R0:W-:Y:S01]  /*4150*/  STG.E desc[UR36][R8.64], R3 ;  /* 0x0000000308007986 */ /* 0x0001e2000c101924 */
[----:B------:R-:W-:Y:S05]  /*4160*/  BRA `(.L_x_4543) ;  /* 0x0000000800ac7947 */ /* 0x000fea0003800000 */
.L_x_4553:
[----:B------:R-:W0:Y:S02]  /*4170*/  I2F.F64.S16 R4, R3 ;  /* 0x0000000300047312 */ /* 0x000e240000101c00 */
[----:B0-----:R0:W-:Y:S01]  /*4180*/  STG.E.64 desc[UR36][R8.64], R4 ;  /* 0x0000000408007986 */ /* 0x0011e2000c101b24 */
[----:B------:R-:W-:Y:S05]  /*4190*/  BRA `(.L_x_4543) ;  /* 0x0000000800a07947 */ /* 0x000fea0003800000 */
.L_x_4544:
        /* <DEDUP_REMOVED lines=10> */
.L_x_4557:
[----:B------:R-:W0:Y:S01]  /*4240*/  I2F.F64.S16 R4, R3 ;  /* 0x0000000300047312 */ /* 0x000e220000101c00 */
[----:B------:R-:W-:-:S05]  /*4250*/  CS2R R6, SRZ ;  /* 0x0000000000067805 */ /* 0x000fca000001ff00 */
[----:B0-----:R0:W-:Y:S01]  /*4260*/  STG.E.128 desc[UR36][R8.64], R4 ;  /* 0x0000000408007986 */ /* 0x0011e2000c101d24 */
[----:B------:R-:W-:Y:S05]  /*4270*/  BRA `(.L_x_4543) ;  /* 0x0000000800687947 */ /* 0x000fea0003800000 */
.L_x_4556:
        /* <DEDUP_REMOVED lines=21> */
.L_x_4561:
[----:B------:R-:W-:Y:S05]  /*43d0*/  BSYNC B0 ;  /* 0x0000000000007941 */ /* 0x000fea0003800000 */
.L_x_4560:
[----:B------:R-:W-:-:S05]  /*43e0*/  LOP3.LUT R5, R0, R5, RZ, 0xfc, !PT ;  /* 0x0000000500057212 */ /* 0x000fca00078efcff */
[----:B------:R0:W-:Y:S01]  /*43f0*/  STG.E.U8 desc[UR36][R8.64], R5 ;  /* 0x0000000508007986 */ /* 0x0001e2000c101124 */
[----:B------:R-:W-:Y:S05]  /*4400*/  BRA `(.L_x_4543) ;  /* 0x0000000800047947 */ /* 0x000fea0003800000 */
.L_x_4559:
        /* <DEDUP_REMOVED lines=13> */
.L_x_4563:
[----:B------:R-:W-:Y:S01]  /*44e0*/  IMAD.MOV.U32 R0, RZ, RZ, 0x7f ;  /* 0x0000007fff007424 */ /* 0x000fe200078e00ff */
[----:B------:R-:W-:-:S04]  /*44f0*/  ISETP.GT.U32.AND P0, PT, R4, 0x7f800000, PT ;  /* 0x7f8000000400780c */ /* 0x000fc80003f04070 */
[----:B------:R-:W-:-:S09]  /*4500*/  SEL R0, R0, 0x7c, P0 ;  /* 0x0000007c00007807 */ /* 0x000fd20000000000 */
.L_x_4564:
[----:B------:R-:W-:Y:S05]  /*4510*/  BSYNC B0 ;  /* 0x0000000000007941 */ /* 0x000fea0003800000 */
.L_x_4562:
[----:B------:R-:W-:-:S04]  /*4520*/  LOP3.LUT R3, R5, 0x80000000, RZ, 0xc0, !PT ;  /* 0x8000000005037812 */ /* 0x000fc800078ec0ff */
[----:B------:R-:W-:-:S04]  /*4530*/  SHF.R.U32.HI R3, RZ, 0x18, R3 ;  /* 0x00000018ff037819 */ /* 0x000fc80000011603 */
[----:B------:R-:W-:-:S05]  /*4540*/  LOP3.LUT R3, R0, R3, RZ, 0xfc, !PT ;  /* 0x0000000300037212 */ /* 0x000fca00078efcff */
[----:B------:R0:W-:Y:S01]  /*4550*/  STG.E.U8 desc[UR36][R8.64], R3 ;  /* 0x0000000308007986 */ /* 0x0001e2000c101124 */
[----:B------:R-:W-:Y:S05]  /*4560*/  BRA `(.L_x_4543) ;  /* 0x0000000400ac7947 */ /* 0x000fea0003800000 */
.L_x_4558:
[----:B------:R-:W0:Y:S02]  /*4570*/  I2F.S16 R0, R3 ;  /* 0x0000000300007306 */ /* 0x000e240000101400 */
[----:B0-----:R-:W-:-:S05]  /*4580*/  F2FP.BF16.F32.PACK_AB R0, RZ, R0 ;  /* 0x00000000ff00723e */ /* 0x001fca00000010ff */
[----:B------:R0:W-:Y:S01]  /*4590*/  STG.E.U16 desc[UR36][R8.64], R0 ;  /* 0x0000000008007986 */ /* 0x0001e2000c101524 */
[----:B------:R-:W-:Y:S05]  /*45a0*/  BRA `(.L_x_4543) ;  /* 0x00000004009c7947 */ /* 0x000fea0003800000 */
.L_x_4555:
        /* <DEDUP_REMOVED lines=10> */
.L_x_4567:
        /* <DEDUP_REMOVED lines=17> */
.L_x_4570:
[----:B------:R-:W-:-:S04]  /*4760*/  LOP3.LUT R3, R3, 0x80000000, RZ, 0xc0, !PT ;  /* 0x8000000003037812 */ /* 0x000fc800078ec0ff */
[----:B------:R-:W-:-:S04]  /*4770*/  SHF.R.U32.HI R3, RZ, 0x18, R3 ;  /* 0x00000018ff037819 */ /* 0x000fc80000011603 */
[----:B------:R-:W-:-:S04]  /*4780*/  LOP3.LUT R0, R0, R3, RZ, 0xfc, !PT ;  /* 0x0000000300007212 */ /* 0x000fc800078efcff */
[----:B------:R-:W-:-:S07]  /*4790*/  PRMT R4, R0, 0x7610, R4 ;  /* 0x0000761000047816 */ /* 0x000fce0000000004 */
.L_x_4569:
[----:B------:R-:W-:Y:S05]  /*47a0*/  BSYNC B0 ;  /* 0x0000000000007941 */ /* 0x000fea0003800000 */
.L_x_4568:
[----:B------:R4:W-:Y:S01]  /*47b0*/  STG.E.U8 desc[UR36][R8.64], R4 ;  /* 0x0000000408007986 */ /* 0x0009e2000c101124 */
[----:B------:R-:W-:Y:S05]  /*47c0*/  BRA `(.L_x_4543) ;  /* 0x0000000400147947 */ /* 0x000fea0003800000 */
.L_x_4566:
        /* <DEDUP_REMOVED lines=17> */
.L_x_4573:
[----:B------:R-:W-:-:S04]  /*48e0*/  LOP3.LUT R3, R3, 0x80000000, RZ, 0xc0, !PT ;  /* 0x8000000003037812 */ /* 0x000fc800078ec0ff */
[----:B------:R-:W-:-:S04]  /*48f0*/  SHF.R.U32.HI R3, RZ, 0x18, R3 ;  /* 0x00000018ff037819 */ /* 0x000fc80000011603 */
[----:B------:R-:W-:-:S04]  /*4900*/  LOP3.LUT R0, R0, R3, RZ, 0xfc, !PT ;  /* 0x0000000300007212 */ /* 0x000fc800078efcff */
[----:B------:R-:W-:-:S07]  /*4910*/  PRMT R4, R0, 0x7610, R4 ;  /* 0x0000761000047816 */ /* 0x000fce0000000004 */
.L_x_4572:
[----:B------:R-:W-:Y:S05]  /*4920*/  BSYNC B0 ;  /* 0x0000000000007941 */ /* 0x000fea0003800000 */
.L_x_4571:
[----:B------:R0:W-:Y:S01]  /*4930*/  STG.E.U8 desc[UR36][R8.64], R4 ;  /* 0x0000000408007986 */ /* 0x0001e2000c101124 */
[----:B------:R-:W-:Y:S05]  /*4940*/  BRA `(.L_x_4543) ;  /* 0x0000000000b47947 */ /* 0x000fea0003800000 */
.L_x_4565:
        /* <DEDUP_REMOVED lines=23> */
.L_x_4548:
        /* <DEDUP_REMOVED lines=16> */
.L_x_4576:
[----:B------:R-:W-:Y:S05]  /*4bc0*/  BRA `(.L_x_4543) ;  /* 0x0000000000147947 */ /* 0x000fea0003800000 */
.L_x_4575:
[----:B------:R-:W-:Y:S01]  /*4bd0*/  LOP3.LUT R4, R3, 0xffff, RZ, 0xc0, !PT ;  /* 0x0000ffff03047812 */ /* 0x000fe200078ec0ff */
[----:B------:R-:W-:-:S05]  /*4be0*/  IMAD.MOV.U32 R5, RZ, RZ, RZ ;  /* 0x000000ffff057224 */ /* 0x000fca00078e00ff */
[----:B------:R3:W-:Y:S01]  /*4bf0*/  STG.E.64 desc[UR36][R8.64], R4 ;  /* 0x0000000408007986 */ /* 0x0007e2000c101b24 */
[----:B------:R-:W-:Y:S05]  /*4c00*/  BRA `(.L_x_4543) ;  /* 0x0000000000047947 */ /* 0x000fea0003800000 */
.L_x_4574:
[----:B------:R0:W-:Y:S02]  /*4c10*/  STG.E desc[UR36][R8.64], R3 ;  /* 0x0000000308007986 */ /* 0x0001e4000c101924 */
.L_x_4543:
[----:B------:R-:W-:Y:S05]  /*4c20*/  BSYNC B6 ;  /* 0x0000000000067941 */ /* 0x000fea0003800000 */
.L_x_4542:
        /* <DEDUP_REMOVED lines=23> */
.L_x_4582:
[----:B------:R0:W-:Y:S01]  /*4da0*/  STG.E.U8 desc[UR36][R8.64], R18 ;  /* 0x0000001208007986 */ /* 0x0001e2000c101124 */
[----:B------:R-:W-:Y:S05]  /*4db0*/  BRA `(.L_x_4584) ;  /* 0x0000000c00507947 */ /* 0x000fea0003800000 */
.L_x_4581:
        /* <DEDUP_REMOVED lines=10> */
.L_x_4586:
[----:B------:R0:W-:Y:S01]  /*4e60*/  STG.E desc[UR36][R8.64], R18 ;  /* 0x0000001208007986 */ /* 0x0001e2000c101924 */
[----:B------:R-:W-:Y:S05]  /*4e70*/  BRA `(.L_x_4584) ;  /* 0x0000000c00207947 */ /* 0x000fea0003800000 */
.L_x_4585:
[----:B------:R0:W-:Y:S01]  /*4e80*/  STG.E.U16 desc[UR36][R8.64], R18 ;  /* 0x0000001208007986 */ /* 0x0001e2000c101524 */
[----:B------:R-:W-:Y:S05]  /*4e90*/  BRA `(.L_x_4584) ;  /* 0x0000000c00187947 */ /* 0x000fea0003800000 */
.L_x_4580:
        /* <DEDUP_REMOVED lines=9> */
.L_x_4588:
[----:B------:R-:W0:Y:S02]  /*4f30*/  I2F.S16 R0, R18 ;  /* 0x0000001200007306 */ /* 0x000e240000101400 */
[----:B0-----:R-:W-:-:S05]  /*4f40*/  F2FP.F16.F32.PACK_AB R0, RZ, R0 ;  /* 0x00000000ff00723e */ /* 0x001fca00000000ff */
[----:B------:R0:W-:Y:S01]  /*4f50*/  STG.E.U16 desc[UR36][R8.64], R0 ;  /* 0x0000000008007986 */ /* 0x0001e2000c101524 */
[----:B------:R-:W-:Y:S05]  /*4f60*/  BRA `(.L_x_4584) ;  /* 0x0000000800e47947 */ /* 0x000fea0003800000 */
.L_x_4587:
        /* <DEDUP_REMOVED lines=10> */
.L_x_4590:
[----:B------:R-:W0:Y:S02]  /*5010*/  I2F.S16 R18, R18 ;  /* 0x0000001200127306 */ /* 0x000e240000101400 */
[----:B0-----:R-:W-:-:S04]  /*5020*/  F2FP.F16.F32.PACK_AB R3, RZ, R18 ;  /* 0x00000012ff03723e */ /* 0x001fc800000000ff */
[----:B------:R-:W-:-:S05]  /*5030*/  PRMT R3, R3, 0x5410, RZ ;  /* 0x0000541003037816 */ /* 0x000fca00000000ff */
[----:B------:R0:W-:Y:S01]  /*5040*/  STG.E desc[UR36][R8.64], R3 ;  /* 0x0000000308007986 */ /* 0x0001e2000c101924 */
[----:B------:R-:W-:Y:S05]  /*5050*/  BRA `(.L_x_4584) ;  /* 0x0000000800a87947 */ /* 0x000fea0003800000 */
.L_x_4589:
[----:B------:R-:W0:Y:S02]  /*5060*/  I2F.F64.S16 R4, R18 ;  /* 0x0000001200047312 */ /* 0x000e240000101c00 */
[----:B0-----:R0:W-:Y:S01]  /*5070*/  STG.E.64 desc[UR36][R8.64], R4 ;  /* 0x0000000408007986 */ /* 0x0011e2000c101b24 */
[----:B------:R-:W-:Y:S05]  /*5080*/  BRA `(.L_x_4584) ;  /* 0x00000008009c7947 */ /* 0x000fea0003800000 */
.L_x_4579:
        /* <DEDUP_REMOVED lines=10> */
.L_x_4593:
[----:B------:R-:W0:Y:S01]  /*5130*/  I2F.F64.S16 R4, R18 ;  /* 0x0000001200047312 */ /* 0x000e220000101c00 */
[----:B------:R-:W-:-:S05]  /*5140*/  CS2R R6, SRZ ;  /* 0x0000000000067805 */ /* 0x000fca000001ff00 */
[----:B0-----:R0:W-:Y:S01]  /*5150*/  STG.E.128 desc[UR36][R8.64], R4 ;  /* 0x0000000408007986 */ /* 0x0011e2000c101d24 */
[----:B------:R-:W-:Y:S05]  /*5160*/  BRA `(.L_x_4584) ;  /* 0x0000000800647947 */ /* 0x000fea0003800000 */
.L_x_4592:
        /* <DEDUP_REMOVED lines=21> */
.L_x_4597:
[----:B------:R-:W-:Y:S05]  /*52c0*/  BSYNC B0 ;  /* 0x0000000000007941 */ /* 0x000fea0003800000 */
.L_x_4596:
[----:B------:R-:W-:-:S05]  /*52d0*/  LOP3.LUT R5, R0, R5, RZ, 0xfc, !PT ;  /* 0x0000000500057212 */ /* 0x000fca00078efcff */
[----:B------:R0:W-:Y:S01]  /*52e0*/  STG.E.U8 desc[UR36][R8.64], R5 ;  /* 0x0000000508007986 */ /* 0x0001e2000c101124 */
[----:B------:R-:W-:Y:S05]  /*52f0*/  BRA `(.L_x_4584) ;  /* 0x0000000800007947 */ /* 0x000fea0003800000 */
.L_x_4595:
        /* <DEDUP_REMOVED lines=13> */
.L_x_4599:
[----:B------:R-:W-:Y:S01]  /*53d0*/  IMAD.MOV.U32 R0, RZ, RZ, 0x7f ;  /* 0x0000007fff007424 */ /* 0x000fe200078e00ff */
[----:B------:R-:W-:-:S04]  /*53e0*/  ISETP.GT.U32.AND P0, PT, R3, 0x7f800000, PT ;  /* 0x7f8000000300780c */ /* 0x000fc80003f04070 */
[----:B------:R-:W-:-:S09]  /*53f0*/  SEL R0, R0, 0x7c, P0 ;  /* 0x0000007c00007807 */ /* 0x000fd20000000000 */
.L_x_4600:
[----:B------:R-:W-:Y:S05]  /*5400*/  BSYNC B0 ;  /* 0x0000000000007941 */ /* 0x000fea0003800000 */
.L_x_4598:
[----:B------:R-:W-:-:S04]  /*5410*/  LOP3.LUT R3, R5, 0x80000000, RZ, 0xc0, !PT ;  /* 0x8000000005037812 */ /* 0x000fc800078ec0ff */
[----:B------:R-:W-:-:S04]  /*5420*/  SHF.R.U32.HI R3, RZ, 0x18, R3 ;  /* 0x00000018ff037819 */ /* 0x000fc80000011603 */
[----:B------:R-:W-:-:S05]  /*5430*/  LOP3.LUT R3, R0, R3, RZ, 0xfc, !PT ;  /* 0x0000000300037212 */ /* 0x000fca00078efcff */
[----:B------:R0:W-:Y:S01]  /*5440*/  STG.E.U8 desc[UR36][R8.64], R3 ;  /* 0x0000000308007986 */ /* 0x0001e2000c101124 */
[----:B------:R-:W-:Y:S05]  /*5450*/  BRA `(.L_x_4584) ;  /* 0x0000000400a87947 */ /* 0x000fea0003800000 */
.L_x_4594:
[----:B------:R-:W0:Y:S02]  /*5460*/  I2F.S16 R0, R18 ;  /* 0x0000001200007306 */ /* 0x000e240000101400 */
[----:B0-----:R-:W-:-:S05]  /*5470*/  F2FP.BF16.F32.PACK_AB R0, RZ, R0 ;  /* 0x00000000ff00723e */ /* 0x001fca00000010ff */
[----:B------:R0:W-:Y:S01]  /*5480*/  STG.E.U16 desc[UR36][R8.64], R0 ;  /* 0x0000000008007986 */ /* 0x0001e2000c101524 */
[----:B------:R-:W-:Y:S05]  /*5490*/  BRA `(.L_x_4584) ;  /* 0x0000000400987947 */ /* 0x000fea0003800000 */
.L_x_4591:
        /* <DEDUP_REMOVED lines=10> */
.L_x_4603:
        /* <DEDUP_REMOVED lines=17> */
.L_x_4606:
[----:B------:R-:W-:-:S04]  /*5650*/  LOP3.LUT R3, R5, 0x80000000, RZ, 0xc0, !PT ;  /* 0x8000000005037812 */ /* 0x000fc800078ec0ff */
[----:B------:R-:W-:-:S04]  /*5660*/  SHF.R.U32.HI R3, RZ, 0x18, R3 ;  /* 0x00000018ff037819 */ /* 0x000fc80000011603 */
[----:B------:R-:W-:-:S04]  /*5670*/  LOP3.LUT R0, R0, R3, RZ, 0xfc, !PT ;  /* 0x0000000300007212 */ /* 0x000fc800078efcff */
[----:B------:R-:W-:-:S07]  /*5680*/  PRMT R4, R0, 0x7610, R4 ;  /* 0x0000761000047816 */ /* 0x000fce0000000004 */
.L_x_4605:
[----:B------:R-:W-:Y:S05]  /*5690*/  BSYNC B0 ;  /* 0x0000000000007941 */ /* 0x000fea0003800000 */
.L_x_4604:
[----:B------:R3:W-:Y:S01]  /*56a0*/  STG.E.U8 desc[UR36][R8.64], R4 ;  /* 0x0000000408007986 */ /* 0x0007e2000c101124 */
[----:B------:R-:W-:Y:S05]  /*56b0*/  BRA `(.L_x_4584) ;  /* 0x0000000400107947 */ /* 0x000fea0003800000 */
.L_x_4602:
        /* <DEDUP_REMOVED lines=17> */
.L_x_4609:
[----:B------:R-:W-:-:S04]  /*57d0*/  LOP3.LUT R3, R5, 0x80000000, RZ, 0xc0, !PT ;  /* 0x8000000005037812 */ /* 0x000fc800078ec0ff */
[----:B------:R-:W-:-:S04]  /*57e0*/  SHF.R.U32.HI R3, RZ, 0x18, R3 ;  /* 0x00000018ff037819 */ /* 0x000fc80000011603 */
[----:B------:R-:W-:-:S04]  /*57f0*/  LOP3.LUT R0, R0, R3, RZ, 0xfc, !PT ;  /* 0x0000000300007212 */ /* 0x000fc800078efcff */
[----:B------:R-:W-:-:S07]  /*5800*/  PRMT R4, R0, 0x7610, R4 ;  /* 0x0000761000047816 */ /* 0x000fce0000000004 */
.L_x_4608:
[----:B------:R-:W-:Y:S05]  /*5810*/  BSYNC B0 ;  /* 0x0000000000007941 */ /* 0x000fea0003800000 */
.L_x_4607:
[----:B------:R0:W-:Y:S01]  /*5820*/  STG.E.U8 desc[UR36][R8.64], R4 ;  /* 0x0000000408007986 */ /* 0x0001e2000c101124 */
[----:B------:R-:W-:Y:S05]  /*5830*/  BRA `(.L_x_4584) ;  /* 0x0000000000b07947 */ /* 0x000fea0003800000 */
.L_x_4601:
        /* <DEDUP_REMOVED lines=22> */
.L_x_4583:
        /* <DEDUP_REMOVED lines=16> */
.L_x_4612:
[----:B------:R-:W-:Y:S05]  /*5aa0*/  BRA `(.L_x_4584) ;  /* 0x0000000000147947 */ /* 0x000fea0003800000 */
.L_x_4611:
[----:B------:R-:W-:Y:S01]  /*5ab0*/  LOP3.LUT R4, R18, 0xffff, RZ, 0xc0, !PT ;  /* 0x0000ffff12047812 */ /* 0x000fe200078ec0ff */
[----:B------:R-:W-:-:S05]  /*5ac0*/  IMAD.MOV.U32 R5, RZ, RZ, RZ ;  /* 0x000000ffff057224 */ /* 0x000fca00078e00ff */
[----:B------:R2:W-:Y:S01]  /*5ad0*/  STG.E.64 desc[UR36][R8.64], R4 ;  /* 0x0000000408007986 */ /* 0x0005e2000c101b24 */
[----:B------:R-:W-:Y:S05]  /*5ae0*/  BRA `(.L_x_4584) ;  /* 0x0000000000047947 */ /* 0x000fea0003800000 */
.L_x_4610:
[----:B------:R0:W-:Y:S02]  /*5af0*/  STG.E desc[UR36][R8.64], R18 ;  /* 0x0000001208007986 */ /* 0x0001e4000c101924 */
.L_x_4584:
        /* <DEDUP_REMOVED lines=23> */
.L_x_4616:
[----:B------:R3:W-:Y:S01]  /*5c70*/  STG.E.U8 desc[UR36][R8.64], R17 ;  /* 0x0000001108007986 */ /* 0x0007e2000c101124 */
[----:B------:R-:W-:Y:S05]  /*5c80*/  BRA `(.L_x_4618) ;  /* 0x0000000c00507947 */ /* 0x000fea0003800000 */
.L_x_4615:
        /* <DEDUP_REMOVED lines=10> */
.L_x_4620:
[----:B------:R2:W-:Y:S01]  /*5d30*/  STG.E desc[UR36][R8.64], R17 ;  /* 0x0000001108007986 */ /* 0x0005e2000c101924 */
[----:B------:R-:W-:Y:S05]  /*5d40*/  BRA `(.L_x_4618) ;  /* 0x0000000c00207947 */ /* 0x000fea0003800000 */
.L_x_4619:
[----:B------:R0:W-:Y:S01]  /*5d50*/  STG.E.U16 desc[UR36][R8.64], R17 ;  /* 0x0000001108007986 */ /* 0x0001e2000c101524 */
[----:B------:R-:W-:Y:S05]  /*5d60*/  BRA `(.L_x_4618) ;  /* 0x0000000c00187947 */ /* 0x000fea0003800000 */
.L_x_4614:
        /* <DEDUP_REMOVED lines=9> */
.L_x_4622:
[----:B------:R-:W0:Y:S02]  /*5e00*/  I2F.S16 R0, R17 ;  /* 0x0000001100007306 */ /* 0x000e240000101400 */
[----:B0-----:R-:W-:-:S05]  /*5e10*/  F2FP.F16.F32.PACK_AB R0, RZ, R0 ;  /* 0x00000000ff00723e */ /* 0x001fca00000000ff */
[----:B------:R0:W-:Y:S01]  /*5e20*/  STG.E.U16 desc[UR36][R8.64], R0 ;  /* 0x0000000008007986 */ /* 0x0001e2000c101524 */
[----:B------:R-:W-:Y:S05]  /*5e30*/  BRA `(.L_x_4618) ;  /* 0x0000000800e47947 */ /* 0x000fea0003800000 */
.L_x_4621:
        /* <DEDUP_REMOVED lines=10> */
.L_x_4624:
[----:B------:R-:W0:Y:S02]  /*5ee0*/  I2F.S16 R17, R17 ;  /* 0x0000001100117306 */ /* 0x000e240000101400 */
[----:B0-----:R-:W-:-:S04]  /*5ef0*/  F2FP.F16.F32.PACK_AB R3, RZ, R17 ;  /* 0x00000011ff03723e */ /* 0x001fc800000000ff */
[----:B------:R-:W-:-:S05]  /*5f00*/  PRMT R3, R3, 0x5410, RZ ;  /* 0x0000541003037816 */ /* 0x000fca00000000ff */
[----:B------:R0:W-:Y:S01]  /*5f10*/  STG.E desc[UR36][R8.64], R3 ;  /* 0x0000000308007986 */ /* 0x0001e2000c101924 */
[----:B------:R-:W-:Y:S05]  /*5f20*/  BRA `(.L_x_4618) ;  /* 0x0000000800a87947 */ /* 0x000fea0003800000 */
.L_x_4623:
[----:B------:R-:W0:Y:S02]  /*5f30*/  I2F.F64.S16 R4, R17 ;  /* 0x0000001100047312 */ /* 0x000e240000101c00 */
[----:B0-----:R0:W-:Y:S01]  /*5f40*/  STG.E.64 desc[UR36][R8.64], R4 ;  /* 0x0000000408007986 */ /* 0x0011e2000c101b24 */
[----:B------:R-:W-:Y:S05]  /*5f50*/  BRA `(.L_x_4618) ;  /* 0x00000008009c7947 */ /* 0x000fea0003800000 */
.L_x_4613:
        /* <DEDUP_REMOVED lines=10> */
.L_x_4627:
[----:B------:R-:W0:Y:S01]  /*6000*/  I2F.F64.S16 R4, R17 ;  /* 0x0000001100047312 */ /* 0x000e220000101c00 */
[----:B------:R-:W-:-:S05]  /*6010*/  CS2R R6, SRZ ;  /* 0x0000000000067805 */ /* 0x000fca000001ff00 */
[----:B0-----:R0:W-:Y:S01]  /*6020*/  STG.E.128 desc[UR36][R8.64], R4 ;  /* 0x0000000408007986 */ /* 0x0011e2000c101d24 */
[----:B------:R-:W-:Y:S05]  /*6030*/  BRA `(.L_x_4618) ;  /* 0x0000000800647947 */ /* 0x000fea0003800000 */
.L_x_4626:
        /* <DEDUP_REMOVED lines=21> */
.L_x_4631:
[----:B------:R-:W-:Y:S05]  /*6190*/  BSYNC B0 ;  /* 0x0000000000007941 */ /* 0x000fea0003800000 */
.L_x_4630:
[----:B------:R-:W-:-:S05]  /*61a0*/  LOP3.LUT R5, R0, R5, RZ, 0xfc, !PT ;  /* 0x0000000500057212 */ /* 0x000fca00078efcff */
[----:B------:R0:W-:Y:S01]  /*61b0*/  STG.E.U8 desc[UR36][R8.64], R5 ;  /* 0x0000000508007986 */ /* 0x0001e2000c101124 */
[----:B------:R-:W-:Y:S05]  /*61c0*/  BRA `(.L_x_4618) ;  /* 0x0000000800007947 */ /* 0x000fea0003800000 */
.L_x_4629:
        /* <DEDUP_REMOVED lines=13> */
.L_x_4633:
[----:B------:R-:W-:Y:S01]  /*62a0*/  IMAD.MOV.U32 R0, RZ, RZ, 0x7f ;  /* 0x0000007fff007424 */ /* 0x000fe200078e00ff */
[----:B------:R-:W-:-:S04]  /*62b0*/  ISETP.GT.U32.AND P0, PT, R3, 0x7f800000, PT ;  /* 0x7f8000000300780c */ /* 0x000fc80003f04070 */
[----:B------:R-:W-:-:S09]  /*62c0*/  SEL R0, R0, 0x7c, P0 ;  /* 0x0000007c00007807 */ /* 0x000fd20000000000 */
.L_x_4634:
[----:B------:R-:W-:Y:S05]  /*62d0*/  BSYNC B0 ;  /* 0x0000000000007941 */ /* 0x000fea0003800000 */
.L_x_4632:
[----:B------:R-:W-:-:S04]  /*62e0*/  LOP3.LUT R3, R17, 0x80000000, RZ, 0xc0, !PT ;  /* 0x8000000011037812 */ /* 0x000fc800078ec0ff */
[----:B------:R-:W-:-:S04]  /*62f0*/  SHF.R.U32.HI R3, RZ, 0x18, R3 ;  /* 0x00000018ff037819 */ /* 0x000fc80000011603 */
[----:B------:R-:W-:-:S05]  /*6300*/  LOP3.LUT R3, R0, R3, RZ, 0xfc, !PT ;  /* 0x0000000300037212 */ /* 0x000fca00078efcff */
[----:B------:R0:W-:Y:S01]  /*6310*/  STG.E.U8 desc[UR36][R8.64], R3 ;  /* 0x0000000308007986 */ /* 0x0001e2000c101124 */
[----:B------:R-:W-:Y:S05]  /*6320*/  BRA `(.L_x_4618) ;  /* 0x0000000400a87947 */ /* 0x000fea0003800000 */
.L_x_4628:
[----:B------:R-:W0:Y:S02]  /*6330*/  I2F.S16 R0, R17 ;  /* 0x0000001100007306 */ /* 0x000e240000101400 */
[----:B0-----:R-:W-:-:S05]  /*6340*/  F2FP.BF16.F32.PACK_AB R0, RZ, R0 ;  /* 0x00000000ff00723e */ /* 0x001fca00000010ff */
[----:B------:R0:W-:Y:S01]  /*6350*/  STG.E.U16 desc[UR36][R8.64], R0 ;  /* 0x0000000008007986 */ /* 0x0001e2000c101524 */
[----:B------:R-:W-:Y:S05]  /*6360*/  BRA `(.L_x_4618) ;  /* 0x0000000400987947 */ /* 0x000fea0003800000 */
.L_x_4625:
        /* <DEDUP_REMOVED lines=10> */
.L_x_4637:
        /* <DEDUP_REMOVED lines=17> */
.L_x_4640:
[----:B------:R-:W-:-:S04]  /*6520*/  LOP3.LUT R3, R17, 0x80000000, RZ, 0xc0, !PT ;  /* 0x8000000011037812 */ /* 0x000fc800078ec0ff */
[----:B------:R-:W-:-:S04]  /*6530*/  SHF.R.U32.HI R3, RZ, 0x18, R3 ;  /* 0x00000018ff037819 */ /* 0x000fc80000011603 */
[----:B------:R-:W-:-:S04]  /*6540*/  LOP3.LUT R0, R0, R3, RZ, 0xfc, !PT ;  /* 0x0000000300007212 */ /* 0x000fc800078efcff */
[----:B------:R-:W-:-:S07]  /*6550*/  PRMT R4, R0, 0x7610, R4 ;  /* 0x0000761000047816 */ /* 0x000fce0000000004 */
.L_x_4639:
[----:B------:R-:W-:Y:S05]  /*6560*/  BSYNC B0 ;  /* 0x0000000000007941 */ /* 0x000fea0003800000 */
.L_x_4638:
[----:B------:R0:W-:Y:S01]  /*6570*/  STG.E.U8 desc[UR36][R8.64], R4 ;  /* 0x0000000408007986 */ /* 0x0001e2000c101124 */
[----:B------:R-:W-:Y:S05]  /*6580*/  BRA `(.L_x_4618) ;  /* 0x0000000400107947 */ /* 0x000fea0003800000 */
.L_x_4636:
        /* <DEDUP_REMOVED lines=17> */
.L_x_4643:
[----:B------:R-:W-:-:S04]  /*66a0*/  LOP3.LUT R3, R17, 0x80000000, RZ, 0xc0, !PT ;  /* 0x8000000011037812 */ /* 0x000fc800078ec0ff */
[----:B------:R-:W-:-:S04]  /*66b0*/  SHF.R.U32.HI R3, RZ, 0x18, R3 ;  /* 0x00000018ff037819 */ /* 0x000fc80000011603 */
[----:B------:R-:W-:-:S04]  /*66c0*/  LOP3.LUT R0, R0, R3, RZ, 0xfc, !PT ;  /* 0x0000000300007212 */ /* 0x000fc800078efcff */
[----:B------:R-:W-:-:S07]  /*66d0*/  PRMT R4, R0, 0x7610, R4 ;  /* 0x0000761000047816 */ /* 0x000fce0000000004 */
.L_x_4642:
[----:B------:R-:W-:Y:S05]  /*66e0*/  BSYNC B0 ;  /* 0x0000000000007941 */ /* 0x000fea0003800000 */
.L_x_4641:
[----:B------:R0:W-:Y:S01]  /*66f0*/  STG.E.U8 desc[UR36][R8.64], R4 ;  /* 0x0000000408007986 */ /* 0x0001e2000c101124 */
[----:B------:R-:W-:Y:S05]  /*6700*/  BRA `(.L_x_4618) ;  /* 0x0000000000b07947 */ /* 0x000fea0003800000 */
.L_x_4635:
        /* <DEDUP_REMOVED lines=22> */
.L_x_4617:
        /* <DEDUP_REMOVED lines=16> */
.L_x_4646:
[----:B------:R-:W-:Y:S05]  /*6970*/  BRA `(.L_x_4618) ;  /* 0x0000000000147947 */ /* 0x000fea0003800000 */
.L_x_4645:
[----:B------:R-:W-:Y:S01]  /*6980*/  LOP3.LUT R4, R17, 0xffff, RZ, 0xc0, !PT ;  /* 0x0000ffff11047812 */ /* 0x000fe200078ec0ff */
[----:B------:R-:W-:-:S05]  /*6990*/  IMAD.MOV.U32 R5, RZ, RZ, RZ ;  /* 0x000000ffff057224 */ /* 0x000fca00078e00ff */
[----:B------:R0:W-:Y:S01]  /*69a0*/  STG.E.64 desc[UR36][R8.64], R4 ;  /* 0x0000000408007986 */ /* 0x0001e2000c101b24 */
[----:B------:R-:W-:Y:S05]  /*69b0*/  BRA `(.L_x_4618) ;  /* 0x0000000000047947 */ /* 0x000fea0003800000 */
.L_x_4644:
[----:B------:R0:W-:Y:S02]  /*69c0*/  STG.E desc[UR36][R8.64], R17 ;  /* 0x0000001108007986 */ /* 0x0001e4000c101924 */
.L_x_4618:
[----:B------:R-:W-:-:S07]  /*69d0*/  VIADD R2, R2, 0x80 ;  /* 0x0000008002027836 */ /* 0x000fce0000000000 */
.L_x_4578:
[----:B------:R-:W-:Y:S05]  /*69e0*/  BSYNC B6 ;  /* 0x0000000000067941 */ /* 0x000fea0003800000 */
.L_x_4577:
        /* <DEDUP_REMOVED lines=21> */
.L_x_4650:
[----:B------:R-:W-:Y:S01]  /*6b40*/  STG.E.U8 desc[UR36][R2.64], R16 ;  /* 0x0000001002007986 */ /* 0x000fe2000c101124 */
[----:B------:R-:W-:Y:S05]  /*6b50*/  EXIT ;  /* 0x000000000000794d */ /* 0x000fea0003800000 */
.L_x_4649:
        /* <DEDUP_REMOVED lines=10> */
.L_x_4653:
[----:B------:R-:W-:Y:S01]  /*6c00*/  STG.E desc[UR36][R2.64], R16 ;  /* 0x0000001002007986 */ /* 0x000fe2000c101924 */
[----:B------:R-:W-:Y:S05]  /*6c10*/  EXIT ;  /* 0x000000000000794d */ /* 0x000fea0003800000 */
.L_x_4652:
[----:B------:R-:W-:Y:S01]  /*6c20*/  STG.E.U16 desc[UR36][R2.64], R16 ;  /* 0x0000001002007986 */ /* 0x000fe2000c101524 */
[----:B------:R-:W-:Y:S05]  /*6c30*/  EXIT ;  /* 0x000000000000794d */ /* 0x000fea0003800000 */
.L_x_4648:
        /* <DEDUP_REMOVED lines=9> */
.L_x_4655:
[----:B------:R-:W0:Y:S02]  /*6cd0*/  I2F.S16 R0, R16 ;  /* 0x0000001000007306 */ /* 0x000e240000101400 */
[----:B0-----:R-:W-:-:S05]  /*6ce0*/  F2FP.F16.F32.PACK_AB R0, RZ, R0 ;  /* 0x00000000ff00723e */ /* 0x001fca00000000ff */
[----:B------:R-:W-:Y:S01]  /*6cf0*/  STG.E.U16 desc[UR36][R2.64], R0 ;  /* 0x0000000002007986 */ /* 0x000fe2000c101524 */
[----:B------:R-:W-:Y:S05]  /*6d00*/  EXIT ;  /* 0x000000000000794d */ /* 0x000fea0003800000 */
.L_x_4654:
        /* <DEDUP_REMOVED lines=10> */
.L_x_4657:
[----:B------:R-:W0:Y:S02]  /*6db0*/  I2F.S16 R16, R16 ;  /* 0x0000001000107306 */ /* 0x000e240000101400 */
[----:B0-----:R-:W-:-:S04]  /*6dc0*/  F2FP.F16.F32.PACK_AB R5, RZ, R16 ;  /* 0x00000010ff05723e */ /* 0x001fc800000000ff */
[----:B------:R-:W-:-:S05]  /*6dd0*/  PRMT R5, R5, 0x5410, RZ ;  /* 0x0000541005057816 */ /* 0x000fca00000000ff */
[----:B------:R-:W-:Y:S01]  /*6de0*/  STG.E desc[UR36][R2.64], R5 ;  /* 0x0000000502007986 */ /* 0x000fe2000c101924 */
[----:B------:R-:W-:Y:S05]  /*6df0*/  EXIT ;  /* 0x000000000000794d */ /* 0x000fea0003800000 */
.L_x_4656:
[----:B------:R-:W0:Y:S02]  /*6e00*/  I2F.F64.S16 R16, R16 ;  /* 0x0000001000107312 */ /* 0x000e240000101c00 */
[----:B0-----:R-:W-:Y:S01]  /*6e10*/  STG.E.64 desc[UR36][R2.64], R16 ;  /* 0x0000001002007986 */ /* 0x001fe2000c101b24 */
[----:B------:R-:W-:Y:S05]  /*6e20*/  EXIT ;  /* 0x000000000000794d */ /* 0x000fea0003800000 */
.L_x_4647:
        /* <DEDUP_REMOVED lines=10> */
.L_x_4660:
[----:B------:R-:W0:Y:S01]  /*6ed0*/  I2F.F64.S16 R16, R16 ;  /* 0x0000001000107312 */ /* 0x000e220000101c00 */
[----:B------:R-:W-:-:S05]  /*6ee0*/  CS2R R18, SRZ ;  /* 0x0000000000127805 */ /* 0x000fca000001ff00 */
[----:B0-----:R-:W-:Y:S01]  /*6ef0*/  STG.E.128 desc[UR36][R2.64], R16 ;  /* 0x0000001002007986 */ /* 0x001fe2000c101d24 */
[----:B------:R-:W-:Y:S05]  /*6f00*/  EXIT ;  /* 0x000000000000794d */ /* 0x000fea0003800000 */
.L_x_4659:
        /* <DEDUP_REMOVED lines=21> */
.L_x_4664:
[----:B------:R-:W-:Y:S05]  /*7060*/  BSYNC B0 ;  /* 0x0000000000007941 */ /* 0x000fea0003800000 */
.L_x_4663:
[----:B------:R-:W-:-:S05]  /*7070*/  LOP3.LUT R5, R0, R5, RZ, 0xfc, !PT ;  /* 0x0000000500057212 */ /* 0x000fca00078efcff */
[----:B------:R-:W-:Y:S01]  /*7080*/  STG.E.U8 desc[UR36][R2.64], R5 ;  /* 0x0000000502007986 */ /* 0x000fe2000c101124 */
[----:B------:R-:W-:Y:S05]  /*7090*/  EXIT ;  /* 0x000000000000794d */ /* 0x000fea0003800000 */
.L_x_4662:
        /* <DEDUP_REMOVED lines=13> */
.L_x_4666:
[----:B------:R-:W-:Y:S01]  /*7170*/  IMAD.MOV.U32 R0, RZ, RZ, 0x7f ;  /* 0x0000007fff007424 */ /* 0x000fe200078e00ff */
[----:B------:R-:W-:-:S04]  /*7180*/  ISETP.GT.U32.AND P0, PT, R4, 0x7f800000, PT ;  /* 0x7f8000000400780c */ /* 0x000fc80003f04070 */
[----:B------:R-:W-:-:S09]  /*7190*/  SEL R0, R0, 0x7c, P0 ;  /* 0x0000007c00007807 */ /* 0x000fd20000000000 */
.L_x_4667:
[----:B------:R-:W-:Y:S05]  /*71a0*/  BSYNC B0 ;  /* 0x0000000000007941 */ /* 0x000fea0003800000 */
.L_x_4665:
[----:B------:R-:W-:-:S04]  /*71b0*/  LOP3.LUT R4, R5, 0x80000000, RZ, 0xc0, !PT ;  /* 0x8000000005047812 */ /* 0x000fc800078ec0ff */
[----:B------:R-:W-:-:S04]  /*71c0*/  SHF.R.U32.HI R5, RZ, 0x18, R4 ;  /* 0x00000018ff057819 */ /* 0x000fc80000011604 */
[----:B------:R-:W-:-:S05]  /*71d0*/  LOP3.LUT R5, R0, R5, RZ, 0xfc, !PT ;  /* 0x0000000500057212 */ /* 0x000fca00078efcff */
[----:B------:R-:W-:Y:S01]  /*71e0*/  STG.E.U8 desc[UR36][R2.64], R5 ;  /* 0x0000000502007986 */ /* 0x000fe2000c101124 */
[----:B------:R-:W-:Y:S05]  /*71f0*/  EXIT ;  /* 0x000000000000794d */ /* 0x000fea0003800000 */
.L_x_4661:
[----:B------:R-:W0:Y:S02]  /*7200*/  I2F.S16 R0, R16 ;  /* 0x0000001000007306 */ /* 0x000e240000101400 */
[----:B0-----:R-:W-:-:S05]  /*7210*/  F2FP.BF16.F32.PACK_AB R0, RZ, R0 ;  /* 0x00000000ff00723e */ /* 0x001fca00000010ff */
[----:B------:R-:W-:Y:S01]  /*7220*/  STG.E.U16 desc[UR36][R2.64], R0 ;  /* 0x0000000002007986 */ /* 0x000fe2000c101524 */
[----:B------:R-:W-:Y:S05]  /*7230*/  EXIT ;  /* 0x000000000000794d */ /* 0x000fea0003800000 */
.L_x_4658:
        /* <DEDUP_REMOVED lines=10> */
.L_x_4670:
        /* <DEDUP_REMOVED lines=17> */
.L_x_4673:
[----:B------:R-:W-:-:S04]  /*73f0*/  LOP3.LUT R0, R7, 0x80000000, RZ, 0xc0, !PT ;  /* 0x8000000007007812 */ /* 0x000fc800078ec0ff */
[----:B------:R-:W-:-:S04]  /*7400*/  SHF.R.U32.HI R5, RZ, 0x18, R0 ;  /* 0x00000018ff057819 */ /* 0x000fc80000011600 */
[----:B------:R-:W-:-:S04]  /*7410*/  LOP3.LUT R4, R4, R5, RZ, 0xfc, !PT ;  /* 0x0000000504047212 */ /* 0x000fc800078efcff */
[----:B------:R-:W-:-:S07]  /*7420*/  PRMT R0, R4, 0x7610, R0 ;  /* 0x0000761004007816 */ /* 0x000fce0000000000 */
.L_x_4672:
[----:B------:R-:W-:Y:S05]  /*7430*/  BSYNC B0 ;  /* 0x0000000000007941 */ /* 0x000fea0003800000 */
.L_x_4671:
[----:B------:R-:W-:Y:S01]  /*7440*/  STG.E.U8 desc[UR36][R2.64], R0 ;  /* 0x0000000002007986 */ /* 0x000fe2000c101124 */
[----:B------:R-:W-:Y:S05]  /*7450*/  EXIT ;  /* 0x000000000000794d */ /* 0x000fea0003800000 */
.L_x_4669:
        /* <DEDUP_REMOVED lines=17> */
.L_x_4676:
[----:B------:R-:W-:-:S04]  /*7570*/  LOP3.LUT R0, R7, 0x80000000, RZ, 0xc0, !PT ;  /* 0x8000000007007812 */ /* 0x000fc800078ec0ff */
[----:B------:R-:W-:-:S04]  /*7580*/  SHF.R.U32.HI R5, RZ, 0x18, R0 ;  /* 0x00000018ff057819 */ /* 0x000fc80000011600 */
[----:B------:R-:W-:-:S04]  /*7590*/  LOP3.LUT R4, R4, R5, RZ, 0xfc, !PT ;  /* 0x0000000504047212 */ /* 0x000fc800078efcff */
[----:B------:R-:W-:-:S07]  /*75a0*/  PRMT R0, R4, 0x7610, R0 ;  /* 0x0000761004007816 */ /* 0x000fce0000000000 */
.L_x_4675:
[----:B------:R-:W-:Y:S05]  /*75b0*/  BSYNC B0 ;  /* 0x0000000000007941 */ /* 0x000fea0003800000 */
.L_x_4674:
[----:B------:R-:W-:Y:S01]  /*75c0*/  STG.E.U8 desc[UR36][R2.64], R0 ;  /* 0x0000000002007986 */ /* 0x000fe2000c101124 */
[----:B------:R-:W-:Y:S05]  /*75d0*/  EXIT ;  /* 0x000000000000794d */ /* 0x000fea0003800000 */
.L_x_4668:
        /* <DEDUP_REMOVED lines=22> */
.L_x_4651:
        /* <DEDUP_REMOVED lines=16> */
.L_x_4679:
[----:B------:R-:W-:Y:S05]  /*7840*/  EXIT ;  /* 0x000000000000794d */ /* 0x000fea0003800000 */
.L_x_4678:
[----:B------:R-:W-:Y:S01]  /*7850*/  LOP3.LUT R16, R16, 0xffff, RZ, 0xc0, !PT ;  /* 0x0000ffff10107812 */ /* 0x000fe200078ec0ff */
[----:B------:R-:W-:-:S05]  /*7860*/  IMAD.MOV.U32 R17, RZ, RZ, RZ ;  /* 0x000000ffff117224 */ /* 0x000fca00078e00ff */
[----:B------:R-:W-:Y:S01]  /*7870*/  STG.E.64 desc[UR36][R2.64], R16 ;  /* 0x0000001002007986 */ /* 0x000fe2000c101b24 */
[----:B------:R-:W-:Y:S05]  /*7880*/  EXIT ;  /* 0x000000000000794d */ /* 0x000fea0003800000 */
.L_x_4677:
[----:B------:R-:W-:Y:S01]  /*7890*/  STG.E desc[UR36][R2.64], R16 ;  /* 0x0000001002007986 */ /* 0x000fe2000c101924 */
[----:B------:R-:W-:Y:S05]  /*78a0*/  EXIT ;  /* 0x000000000000794d */ /* 0x000fea0003800000 */
.L_x_4680:
        /* <DEDUP_REMOVED lines=13> */
.L_x_23478:


//--------------------- .text._ZN2at6native18elementwise_kernelILi128ELi4EZNS0_22gpu_kernel_impl_nocastIZZZNS0_19signbit_kernel_cudaERNS_18TensorIteratorBaseEENKUlvE_clEvENKUlvE0_clEvEUlaE_EEvS4_RKT_EUliE_EEviT1_ --------------------------
	.section	.text._ZN2at6native18elementwise_kernelILi128ELi4EZNS0_22gpu_kernel_impl_nocastIZZZNS0_19signbit_kernel_cudaERNS_18TensorIteratorBaseEENKUlvE_clEvENKUlvE0_clEvEUlaE_EEvS4_RKT_EUliE_EEviT1_,"ax",@progbits
	.align	128
        .global         _ZN2at6native18elementwise_kernelILi128ELi4EZNS0_22gpu_kernel_impl_nocastIZZZNS0_19signbit_kernel_cudaERNS_18TensorIteratorBaseEENKUlvE_clEvENKUlvE0_clEvEUlaE_EEvS4_RKT_EUliE_EEviT1_
        .type           _ZN2at6native18elementwise_kernelILi128ELi4EZNS0_22gpu_kernel_impl_nocastIZZZNS0_19signbit_kernel_cudaERNS_18TensorIteratorBaseEENKUlvE_clEvENKUlvE0_clEvEUlaE_EEvS4_RKT_EUliE_EEviT1_,@function
        .size           _ZN2at6native18elementwise_kernelILi128ELi4EZNS0_22gpu_kernel_impl_nocastIZZZNS0_19signbit_kernel_cudaERNS_18TensorIteratorBaseEENKUlvE_clEvENKUlvE0_clEvEUlaE_EEvS4_RKT_EUliE_EEviT1_,(.L_x_23479 - _ZN2at6native18elementwise_kernelILi128ELi4EZNS0_22gpu_kernel_impl_nocastIZZZNS0_19signbit_kernel_cudaERNS_18TensorIteratorBaseEENKUlvE_clEvENKUlvE0_clEvEUlaE_EEvS4_RKT_EUliE_EEviT1_)
        .other          _ZN2at6native18elementwise_kernelILi128ELi4EZNS0_22gpu_kernel_impl_nocastIZZZNS0_19signbit_kernel_cudaERNS_18TensorIteratorBaseEENKUlvE_clEvENKUlvE0_clEvEUlaE_EEvS4_RKT_EUliE_EEviT1_,@"STO_CUDA_ENTRY STV_DEFAULT"
_ZN2at6native18elementwise_kernelILi128ELi4EZNS0_22gpu_kernel_impl_nocastIZZZNS0_19signbit_kernel_cudaERNS_18TensorIteratorBaseEENKUlvE_clEvENKUlvE0_clEvEUlaE_EEvS4_RKT_EUliE_EEviT1_:
.text._ZN2at6native18elementwise_kernelILi128ELi4EZNS0_22gpu_kernel_impl_nocastIZZZNS0_19signbit_kernel_cudaERNS_18TensorIteratorBaseEENKUlvE_clEvENKUlvE0_clEvEUlaE_EEvS4_RKT_EUliE_EEviT1_:
        /* <DEDUP_REMOVED lines=311> */
.L_x_4683:
[----:B------:R-:W-:Y:S02]  /*1370*/  ULDC.64 UR8, c[0x0][0x418] ;  /* 0x0001060000087ab9 */ /* 0x000fe40000000a00 */
[----:B------:R-:W-:-:S04]  /*1380*/  IADD3 R4, P0, R2, UR8, RZ ;  /* 0x0000000802047c10 */ /* 0x000fc8000ff1e0ff */
[----:B------:R-:W-:Y:S01]  /*1390*/  IADD3.X R5, RZ, UR9, RZ, P0, !PT ;  /* 0x00000009ff057c10 */ /* 0x000fe200087fe4ff */
[----:B------:R-:W-:-:S04]  /*13a0*/  ULDC.64 UR8, c[0x0][0x410] ;  /* 0x0001040000087ab9 */ /* 0x000fc80000000a00 */
[----:B------:R-:W2:Y:S01]  /*13b0*/  LDG.E.U8 R4, desc[UR4][R4.64] ;  /* 0x0000000404047981 */ /* 0x000ea2000c1e1100 */
[----:B------:R-:W-:Y:S02]  /*13c0*/  IADD3 R2, P0, R3, UR8, RZ ;  /* 0x0000000803027c10 */ /* 0x000fe4000ff1e0ff */
[----:B------:R-:W-:Y:S02]  /*13d0*/  IADD3 R0, R0, 0x80, RZ ;  /* 0x0000008000007810 */ /* 0x000fe40007ffe0ff */
[----:B------:R-:W-:Y:S02]  /*13e0*/  IADD3.X R3, RZ, UR9, RZ, P0, !PT ;  /* 0x00000009ff037c10 */ /* 0x000fe400087fe4ff */
[----:B--2---:R-:W-:-:S05]  /*13f0*/  SHF.R.U32.HI R7, RZ, 0x7, R4 ;  /* 0x00000007ff077819 */ /* 0x004fca0000011604 */
[----:B------:R0:W-:Y:S02]  /*1400*/  STG.E.U8 desc[UR4][R2.64], R7 ;  /* 0x0000000702007986 */ /* 0x0001e4000c101104 */
.L_x_4682:
[----:B------:R-:W-:Y:S05]  /*1410*/  BSYNC B0 ;  /* 0x0000000000007941 */ /* 0x000fea0003800000 */
.L_x_4681:
        /* <DEDUP_REMOVED lines=305> */
.L_x_4686:
        /* <DEDUP_REMOVED lines=314> */
.L_x_4687:
        /* <DEDUP_REMOVED lines=10> */
.L_x_4685:
[----:B------:R-:W-:Y:S05]  /*3b70*/  BSYNC B0 ;  /* 0x0000000000007941 */ /* 0x000fea0003800000 */
.L_x_4684:
        /* <DEDUP_REMOVED lines=304> */
.L_x_4688:
[----:B------:R-:W-:Y:S02]  /*4e80*/  ULDC.64 UR6, c[0x0][0x418] ;  /* 0x0001060000067ab9 */ /* 0x000fe40000000a00 */
[----:B------:R-:W-:-:S04]  /*4e90*/  IADD3 R4, P0, R2, UR6, RZ ;  /* 0x0000000602047c10 */ /* 0x000fc8000ff1e0ff */
[----:B------:R-:W-:Y:S01]  /*4ea0*/  IADD3.X R5, RZ, UR7, RZ, P0, !PT ;  /* 0x00000007ff057c10 */ /* 0x000fe200087fe4ff */
[----:B------:R-:W-:-:S04]  /*4eb0*/  ULDC.64 UR6, c[0x0][0x410] ;  /* 0x0001040000067ab9 */ /* 0x000fc80000000a00 */
[----:B------:R-:W2:Y:S01]  /*4ec0*/  LDG.E.U8 R4, desc[UR4][R4.64] ;  /* 0x0000000404047981 */ /* 0x000ea2000c1e1100 */
[----:B------:R-:W-:-:S04]  /*4ed0*/  IADD3 R2, P0, R3, UR6, RZ ;  /* 0x0000000603027c10 */ /* 0x000fc8000ff1e0ff */
[----:B------:R-:W-:Y:S02]  /*4ee0*/  IADD3.X R3, RZ, UR7, RZ, P0, !PT ;  /* 0x00000007ff037c10 */ /* 0x000fe400087fe4ff */
[----:B--2---:R-:W-:-:S05]  /*4ef0*/  SHF.R.U32.HI R7, RZ, 0x7, R4 ;  /* 0x00000007ff077819 */ /* 0x004fca0000011604 */
[----:B------:R-:W-:Y:S01]  /*4f00*/  STG.E.U8 desc[UR4][R2.64], R7 ;  /* 0x0000000702007986 */ /* 0x000fe2000c101104 */
[----:B------:R-:W-:Y:S05]  /*4f10*/  EXIT ;  /* 0x000000000000794d */ /* 0x000fea0003800000 */
.L_x_4689:
        /* <DEDUP_REMOVED lines=14> */
.L_x_23479:


//--------------------- .text._ZN2at6native27unrolled_elementwise_kernelIZZZNS0_19signbit_kernel_cudaERNS_18TensorIteratorBaseEENKUlvE_clEvENKUlvE0_clEvEUlaE_St5arrayIPcLm2EELi4E23TrivialOffsetCalculatorILi1EjESB_NS0_6memory15LoadWithoutCastENSC_16StoreWithoutCastEEEviT_T0_T2_T3_T4_T5_ --------------------------
	.section	.text._ZN2at6native27unrolled_elementwise_kernelIZZZNS0_19signbit_kernel_cudaERNS_18TensorIteratorBaseEENKUlvE_clEvENKUlvE0_clEvEUlaE_St5arrayIPcLm2EELi4E23TrivialOffsetCalculatorILi1EjESB_NS0_6memory15LoadWithoutCastENSC_16StoreWithoutCastEEEviT_T0_T2_T3_T4_T5_,"ax",@progbits
	.align	128
        .global         _ZN2at6native27unrolled_elementwise_kernelIZZZNS0_19signbit_kernel_cudaERNS_18TensorIteratorBaseEENKUlvE_clEvENKUlvE0_clEvEUlaE_St5arrayIPcLm2EELi4E23TrivialOffsetCalculatorILi1EjESB_NS0_6memory15LoadWithoutCastENSC_16StoreWithoutCastEEEviT_T0_T2_T3_T4_T5_
        .type           _ZN2at6native27unrolled_elementwise_kernelIZZZNS0_19signbit_kernel_cudaERNS_18TensorIteratorBaseEENKUlvE_clEvENKUlvE0_clEvEUlaE_St5arrayIPcLm2EELi4E23TrivialOffsetCalculatorILi1EjESB_NS0_6memory15LoadWithoutCastENSC_16StoreWithoutCastEEEviT_T0_T2_T3_T4_T5_,@function
        .size           _ZN2at6native27unrolled_elementwise_kernelIZZZNS0_19signbit_kernel_cudaERNS_18TensorIteratorBaseEENKUlvE_clEvENKUlvE0_clEvEUlaE_St5arrayIPcLm2EELi4E23TrivialOffsetCalculatorILi1EjESB_NS0_6memory15LoadWithoutCastENSC_16StoreWithoutCastEEEviT_T0_T2_T3_T4_T5_,(.L_x_23480 - _ZN2at6native27unrolled_elementwise_kernelIZZZNS0_19signbit_kernel_cudaERNS_18TensorIteratorBaseEENKUlvE_clEvENKUlvE0_clEvEUlaE_St5arrayIPcLm2EELi4E23TrivialOffsetCalculatorILi1EjESB_NS0_6memory15LoadWithoutCastENSC_16StoreWithoutCastEEEviT_T0_T2_T3_T4_T5_)
        .other          _ZN2at6native27unrolled_elementwise_kernelIZZZNS0_19signbit_kernel_cudaERNS_18TensorIteratorBaseEENKUlvE_clEvENKUlvE0_clEvEUlaE_St5arrayIPcLm2EELi4E23TrivialOffsetCalculatorILi1EjESB_NS0_6memory15LoadWithoutCastENSC_16StoreWithoutCastEEEviT_T0_T2_T3_T4_T5_,@"STO_CUDA_ENTRY STV_DEFAULT"
_ZN2at6native27unrolled_elementwise_kernelIZZZNS0_19signbit_kernel_cudaERNS_18TensorIteratorBaseEENKUlvE_clEvENKUlvE0_clEvEUlaE_St5arrayIPcLm2EELi4E23TrivialOffsetCalculatorILi1EjESB_NS0_6memory15LoadWithoutCastENSC_16StoreWithoutCastEEEviT_T0_T2_T3_T4_T5_:
.text._ZN2at6native27unrolled_elementwise_kernelIZZZNS0_19signbit_kernel_cudaERNS_18TensorIteratorBaseEENKUlvE_clEvENKUlvE0_clEvEUlaE_St5arrayIPcLm2EELi4E23TrivialOffsetCalculatorILi1EjESB_NS0_6memory15LoadWithoutCastENSC_16StoreWithoutCastEEEviT_T0_T2_T3_T4_T5_:
        /* <DEDUP_REMOVED lines=15> */
[----:B------:R-:W-:Y:S02]  /*00f0*/  ISETP.GE.AND P2, PT, R9, R2, PT ;  /* 0x000000020900720c */ /* 0x000fe40003f46270 */
[----:B0-----:R-:W-:-:S05]  /*0100*/  @!P1 IADD3 R4, P5, R5, R10, RZ ;  /* 0x0000000a05049210 */ /* 0x001fca0007fbe0ff */
[----:B------:R-:W-:-:S06]  /*0110*/  @!P1 IMAD.X R5, RZ, RZ, R11, P5 ;  /* 0x000000ffff059224 */ /* 0x000fcc00028e060b */
[----:B------:R-:W0:Y:S01]  /*0120*/  @!P2 LDC.64 R16, c[0x0][0x220] ;  /* 0x00008800ff10ab82 */ /* 0x000e220000000a00 */
[----:B------:R2:W3:Y:S01]  /*0130*/  @!P1 LDG.E.U8 R5, desc[UR4][R4.64] ;  /* 0x0000000404059981 */ /* 0x0004e2000c1e1100 */
[----:B------:R-:W-:Y:S02]  /*0140*/  @!P2 IMAD R15, R0, 0x200, R9 ;  /* 0x00000200000fa824 */ /* 0x000fe400078e0209 */
[----:B------:R-:W-:Y:S01]  /*0150*/  @!P2 VIADD R9, R9, 0x80 ;  /* 0x000000800909a836 */ /* 0x000fe20000000000 */
[----:B-1----:R-:W-:-:S04]  /*0160*/  @!P3 IADD3 R6, P4, R7, R12, RZ ;  /* 0x0000000c0706b210 */ /* 0x002fc80007f9e0ff */
[----:B------:R-:W-:Y:S01]  /*0170*/  ISETP.GE.AND P0, PT, R9, R2, PT ;  /* 0x000000020900720c */ /* 0x000fe20003f06270 */
[----:B------:R-:W-:-:S05]  /*0180*/  @!P3 IMAD.X R7, RZ, RZ, R13, P4 ;  /* 0x000000ffff07b224 */ /* 0x000fca00020e060d */
[----:B------:R-:W4:Y:S07]  /*0190*/  @!P3 LDG.E.U8 R6, desc[UR4][R6.64] ;  /* 0x000000040606b981 */ /* 0x000f2e000c1e1100 */
[----:B------:R-:W1:Y:S01]  /*01a0*/  @!P0 LDC.64 R12, c[0x0][0x220] ;  /* 0x00008800ff0c8b82 */ /* 0x000e620000000a00 */
[----:B0-----:R-:W-:-:S05]  /*01b0*/  @!P2 IADD3 R10, P5, R15, R16, RZ ;  /* 0x000000100f0aa210 */ /* 0x001fca0007fbe0ff */
[----:B------:R-:W-:Y:S02]  /*01c0*/  @!P2 IMAD.X R11, RZ, RZ, R17, P5 ;  /* 0x000000ffff0ba224 */ /* 0x000fe400028e0611 */
[----:B------:R-:W2:Y:S04]  /*01d0*/  @!P1 LDC.64 R16, c[0x0][0x218] ;  /* 0x00008600ff109b82 */ /* 0x000ea80000000a00 */
[----:B------:R0:W4:Y:S01]  /*01e0*/  @!P2 LDG.E.U8 R11, desc[UR4][R10.64] ;  /* 0x000000040a0ba981 */ /* 0x000122000c1e1100 */
[C---:B------:R-:W-:Y:S02]  /*01f0*/  @!P0 IMAD R9, R0.reuse, 0x200, R9 ;  /* 0x0000020000098824 */ /* 0x040fe400078e0209 */
[----:B------:R-:W-:-:S03]  /*0200*/  @!P1 IMAD R15, R0, 0x200, R3 ;  /* 0x00000200000f9824 */ /* 0x000fc600078e0203 */
[----:B-1----:R-:W-:-:S05]  /*0210*/  @!P0 IADD3 R8, P4, R9, R12, RZ ;  /* 0x0000000c09088210 */ /* 0x002fca0007f9e0ff */
[--C-:B------:R-:W-:Y:S01]  /*0220*/  @!P0 IMAD.X R9, RZ, RZ, R13.reuse, P4 ;  /* 0x000000ffff098224 */ /* 0x100fe200020e060d */
[----:B------:R-:W-:Y:S02]  /*0230*/  PRMT R13, RZ, 0x7610, R13 ;  /* 0x00007610ff0d7816 */ /* 0x000fe4000000000d */
[----:B--2---:R-:W-:Y:S02]  /*0240*/  @!P1 IADD3 R4, P4, R15, R16, RZ ;  /* 0x000000100f049210 */ /* 0x004fe40007f9e0ff */
[----:B------:R1:W5:Y:S01]  /*0250*/  @!P0 LDG.E.U8 R8, desc[UR4][R8.64] ;  /* 0x0000000408088981 */ /* 0x000362000c1e1100 */
[----:B------:R-:W-:Y:S01]  /*0260*/  @!P1 VIADD R3, R3, 0x80 ;  /* 0x0000008003039836 */ /* 0x000fe20000000000 */
[----:B0-----:R-:W-:Y:S01]  /*0270*/  PRMT R10, RZ, 0x7610, R10 ;  /* 0x00007610ff0a7816 */ /* 0x001fe2000000000a */
[----:B------:R-:W-:Y:S01]  /*0280*/  BSSY B0, `(.L_x_4690) ;  /* 0x0000017000007945 */ /* 0x000fe20003800000 */
[----:B-1----:R-:W-:Y:S02]  /*0290*/  PRMT R9, RZ, 0x7610, R9 ;  /* 0x00007610ff097816 */ /* 0x002fe40000000009 */
[----:B---3--:R-:W-:Y:S01]  /*02a0*/  @!P1 SHF.R.U32.HI R13, RZ, 0x7, R5 ;  /* 0x00000007ff0d9819 */ /* 0x008fe20000011605 */
[----:B------:R-:W-:-:S05]  /*02b0*/  @!P1 IMAD.X R5, RZ, RZ, R17, P4 ;  /* 0x000000ffff059224 */ /* 0x000fca00020e0611 */
        /* <DEDUP_REMOVED lines=16> */
[----:B------:R-:W-:-:S05]  /*03c0*/  @!P2 IADD3 R6, P3, R6, UR6, RZ ;  /* 0x000000060606ac10 */ /* 0x000fca000ff7e0ff */
[----:B------:R-:W-:-:S05]  /*03d0*/  @!P2 IMAD.X R7, RZ, RZ, UR7, P3 ;  /* 0x00000007ff07ae24 */ /* 0x000fca00098e06ff */
[----:B------:R0:W-:Y:S03]  /*03e0*/  @!P2 STG.E.U8 desc[UR4][R6.64], R10 ;  /* 0x0000000a0600a986 */ /* 0x0001e6000c101104 */
.L_x_4691:
[----:B------:R-:W-:Y:S05]  /*03f0*/  BSYNC B0 ;  /* 0x0000000000007941 */ /* 0x000fea0003800000 */
.L_x_4690:
        /* <DEDUP_REMOVED lines=11> */
.L_x_4692:
        /* <DEDUP_REMOVED lines=13> */
.L_x_23480:


//--------------------- .text._ZN2at6native29vectorized_elementwise_kernelILi2EZZZNS0_19signbit_kernel_cudaERNS_18TensorIteratorBaseEENKUlvE_clEvENKUlvE0_clEvEUlaE_St5arrayIPcLm2EEEEviT0_T1_ --------------------------
	.section	.text._ZN2at6native29vectorized_elementwise_kernelILi2EZZZNS0_19signbit_kernel_cudaERNS_18TensorIteratorBaseEENKUlvE_clEvENKUlvE0_clEvEUlaE_St5arrayIPcLm2EEEEviT0_T1_,"ax",@progbits
	.align	128
        .global         _ZN2at6native29vectorized_elementwise_kernelILi2EZZZNS0_19signbit_kernel_cudaERNS_18TensorIteratorBaseEENKUlvE_clEvENKUlvE0_clEvEUlaE_St5arrayIPcLm2EEEEviT0_T1_
        .type           _ZN2at6native29vectorized_elementwise_kernelILi2EZZZNS0_19signbit_kernel_cudaERNS_18TensorIteratorBaseEENKUlvE_clEvENKUlvE0_clEvEUlaE_St5arrayIPcLm2EEEEviT0_T1_,@function
        .size           _ZN2at6native29vectorized_elementwise_kernelILi2EZZZNS0_19signbit_kernel_cudaERNS_18TensorIteratorBaseEENKUlvE_clEvENKUlvE0_clEvEUlaE_St5arrayIPcLm2EEEEviT0_T1_,(.L_x_23481 - _ZN2at6native29vectorized_elementwise_kernelILi2EZZZNS0_19signbit_kernel_cudaERNS_18TensorIteratorBaseEENKUlvE_clEvENKUlvE0_clEvEUlaE_St5arrayIPcLm2EEEEviT0_T1_)
        .other          _ZN2at6native29vectorized_elementwise_kernelILi2EZZZNS0_19signbit_kernel_cudaERNS_18TensorIteratorBaseEENKUlvE_clEvENKUlvE0_clEvEUlaE_St5arrayIPcLm2EEEEviT0_T1_,@"STO_CUDA_ENTRY STV_DEFAULT"
_ZN2at6native29vectorized_elementwise_kernelILi2EZZZNS0_19signbit_kernel_cudaERNS_18TensorIteratorBaseEENKUlvE_clEvENKUlvE0_clEvEUlaE_St5arrayIPcLm2EEEEviT0_T1_:
.text._ZN2at6native29vectorized_elementwise_kernelILi2EZZZNS0_19signbit_kernel_cudaERNS_18TensorIteratorBaseEENKUlvE_clEvENKUlvE0_clEvEUlaE_St5arrayIPcLm2EEEEviT0_T1_:
[----:B------:R-:W-:Y:S08]  /*0000*/  LDC R1, c[0x0][0x28] ;  /* 0x00000a00ff017b82 */ /* 0x000ff00000000800 */
[----:B------:R-:W0:Y:S01]  /*0010*/  S2UR UR4, SR_CTAID.X ;  /* 0x00000000000479c3 */ /* 0x000e220000002500 */
[----:B------:R-:W-:-:S07]  /*0020*/  ULDC.64 UR8, c[0x0][0x208] ;  /* 0x0000820000087ab9 */ /* 0x000fce0000000a00 */
[----:B------:R-:W1:Y:S01]  /*0030*/  LDC R0, c[0x0][0x210] ;  /* 0x00008400ff007b82 */ /* 0x000e620000000800 */
[----:B0-----:R-:W-:-:S06]  /*0040*/  USHF.L.U32 UR4, UR4, 0xa, URZ ;  /* 0x0000000a04047899 */ /* 0x001fcc000800063f */
[----:B-1----:R-:W-:-:S05]  /*0050*/  VIADD R0, R0, -UR4 ;  /* 0x8000000400007c36 */ /* 0x002fca0008000000 */
[----:B------:R-:W-:-:S13]  /*0060*/  ISETP.GE.U32.AND P0, PT, R0, 0x400, PT ;  /* 0x000004000000780c */ /* 0x000fda0003f06070 */
[----:B------:R-:W-:Y:S05]  /*0070*/  @!P0 BRA `(.L_x_4693) ;  /* 0x0000000000c88947 */ /* 0x000fea0003800000 */
[----:B------:R-:W0:Y:S01]  /*0080*/  S2R R7, SR_TID.X ;  /* 0x0000000000077919 */ /* 0x000e220000002100 */
[----:B------:R-:W-:Y:S02]  /*0090*/  ULDC.64 UR6, c[0x0][0x220] ;  /* 0x0000880000067ab9 */ /* 0x000fe40000000a00 */
[----:B------:R-:W-:-:S04]  /*00a0*/  UIADD3 UR5, UP0, UR4, UR6, URZ ;  /* 0x0000000604057290 */ /* 0x000fc8000ff1e03f */
[----:B------:R-:W-:Y:S02]  /*00b0*/  ULEA.HI.X.SX32 UR6, UR4, UR7, 0x1, UP0 ;  /* 0x0000000704067291 */ /* 0x000fe400080f0e3f */
[----:B------:R-:W-:-:S04]  /*00c0*/  IMAD.U32 R4, RZ, RZ, UR5 ;  /* 0x00000005ff047e24 */ /* 0x000fc8000f8e00ff */
[----:B------:R-:W-:Y:S01]  /*00d0*/  IMAD.U32 R5, RZ, RZ, UR6 ;  /* 0x00000006ff057e24 */ /* 0x000fe2000f8e00ff */
[----:B------:R-:W-:Y:S01]  /*00e0*/  ULDC.64 UR6, c[0x0][0x218] ;  /* 0x0000860000067ab9 */ /* 0x000fe20000000a00 */
[----:B0-----:R-:W-:-:S05]  /*00f0*/  IMAD.WIDE.U32 R4, R7, 0x2, R4 ;  /* 0x0000000207047825 */ /* 0x001fca00078e0004 */
[----:B------:R-:W2:Y:S04]  /*0100*/  LDG.E.U16 R9, desc[UR8][R4.64+0x200] ;  /* 0x0002000804097981 */ /* 0x000ea8000c1e1500 */
[----:B------:R-:W3:Y:S04]  /*0110*/  LDG.E.U16 R6, desc[UR8][R4.64] ;  /* 0x0000000804067981 */ /* 0x000ee8000c1e1500 */
[----:B------:R-:W4:Y:S04]  /*0120*/  LDG.E.U16 R8, desc[UR8][R4.64+0x100] ;  /* 0x0001000804087981 */ /* 0x000f28000c1e1500 */
[----:B------:R2:W5:Y:S01]  /*0130*/  LDG.E.U16 R10, desc[UR8][R4.64+0x300] ;  /* 0x00030008040a7981 */ /* 0x000562000c1e1500 */
[----:B------:R-:W-:-:S04]  /*0140*/  UIADD3 UR5, UP0, UR4, UR6, URZ ;  /* 0x0000000604057290 */ /* 0x000fc8000ff1e03f */
[----:B------:R-:W-:Y:S02]  /*0150*/  UIADD3.X UR6, URZ, UR7, URZ, UP0, !UPT ;  /* 0x000000073f067290 */ /* 0x000fe400087fe43f */
[----:B------:R-:W-:-:S04]  /*0160*/  IMAD.U32 R2, RZ, RZ, UR5 ;  /* 0x00000005ff027e24 */ /* 0x000fc8000f8e00ff */
[----:B------:R-:W-:Y:S02]  /*0170*/  IMAD.U32 R3, RZ, RZ, UR6 ;  /* 0x00000006ff037e24 */ /* 0x000fe4000f8e00ff */
[----:B------:R-:W-:Y:S01]  /*0180*/  IMAD.WIDE R2, R7, 0x2, R2 ;  /* 0x0000000207027825 */ /* 0x000fe200078e0202 */
[C---:B--2---:R-:W-:Y:S02]  /*0190*/  PRMT R4, R9.reuse, 0x7770, RZ ;  /* 0x0000777009047816 */ /* 0x044fe400000000ff */
[----:B------:R-:W-:Y:S02]  /*01a0*/  PRMT R5, R9, 0x7771, RZ ;  /* 0x0000777109057816 */ /* 0x000fe400000000ff */
[C---:B---3--:R-:W-:Y:S02]  /*01b0*/  PRMT R0, R6.reuse, 0x7770, RZ ;  /* 0x0000777006007816 */ /* 0x048fe400000000ff */
[----:B------:R-:W-:Y:S02]  /*01c0*/  PRMT R6, R6, 0x7771, RZ ;  /* 0x0000777106067816 */ /* 0x000fe400000000ff */
[----:B----4-:R-:W-:-:S02]  /*01d0*/  PRMT R7, R8, 0x7770, RZ ;  /* 0x0000777008077816 */ /* 0x010fc400000000ff */
[----:B------:R-:W-:Y:S02]  /*01e0*/  PRMT R8, R8, 0x7771, RZ ;  /* 0x0000777108087816 */ /* 0x000fe400000000ff */
[C---:B-----5:R-:W-:Y:S02]  /*01f0*/  PRMT R9, R10.reuse, 0x7770, RZ ;  /* 0x000077700a097816 */ /* 0x060fe400000000ff */
[----:B------:R-:W-:Y:S02]  /*0200*/  PRMT R10, R10, 0x7771, RZ ;  /* 0x000077710a0a7816 */ /* 0x000fe400000000ff */
[----:B------:R-:W-:Y:S02]  /*0210*/  LOP3.LUT R0, R0, 0x80, RZ, 0xc0, !PT ;  /* 0x0000008000007812 */ /* 0x000fe400078ec0ff */
[----:B------:R-:W-:Y:S02]  /*0220*/  LOP3.LUT R6, R6, 0x80, RZ, 0xc0, !PT ;  /* 0x0000008006067812 */ /* 0x000fe400078ec0ff */
[----:B------:R-:W-:-:S02]  /*0230*/  LOP3.LUT R7, R7, 0x80, RZ, 0xc0, !PT ;  /* 0x0000008007077812 */ /* 0x000fc400078ec0ff */
[----:B------:R-:W-:Y:S02]  /*0240*/  LOP3.LUT R8, R8, 0x80, RZ, 0xc0, !PT ;  /* 0x0000008008087812 */ /* 0x000fe400078ec0ff */
[----:B------:R-:W-:Y:S02]  /*0250*/  LOP3.LUT R4, R4, 0x80, RZ, 0xc0, !PT ;  /* 0x0000008004047812 */ /* 0x000fe400078ec0ff */
[----:B------:R-:W-:Y:S02]  /*0260*/  LOP3.LUT R5, R5, 0x80, RZ, 0xc0, !PT ;  /* 0x0000008005057812 */ /* 0x000fe400078ec0ff */
[----:B------:R-:W-:Y:S02]  /*0270*/  LOP3.LUT R9, R9, 0x80, RZ, 0xc0, !PT ;  /* 0x0000008009097812 */ /* 0x000fe400078ec0ff */
[----:B------:R-:W-:Y:S02]  /*0280*/  LOP3.LUT R10, R10, 0x80, RZ, 0xc0, !PT ;  /* 0x000000800a0a7812 */ /* 0x000fe400078ec0ff */
        /* <DEDUP_REMOVED lines=8> */
[----:B------:R-:W-:Y:S02]  /*0310*/  PRMT R11, R6, 0x7604, R11 ;  /* 0x00007604060b7816 */ /* 0x000fe4000000000b */
[----:B------:R-:W-:Y:S02]  /*0320*/  PRMT R7, R8, 0x7604, R7 ;  /* 0x0000760408077816 */ /* 0x000fe40000000007 */
[----:B------:R-:W-:Y:S02]  /*0330*/  PRMT R5, R5, 0x7604, R4 ;  /* 0x0000760405057816 */ /* 0x000fe40000000004 */
[----:B------:R-:W-:Y:S01]  /*0340*/  PRMT R9, R10, 0x7604, R9 ;  /* 0x000076040a097816 */ /* 0x000fe20000000009 */
[----:B------:R-:W-:Y:S04]  /*0350*/  STG.E.U16 desc[UR8][R2.64], R11 ;  /* 0x0000000b02007986 */ /* 0x000fe8000c101508 */
[----:B------:R-:W-:Y:S04]  /*0360*/  STG.E.U16 desc[UR8][R2.64+0x100], R7 ;  /* 0x0001000702007986 */ /* 0x000fe8000c101508 */
[----:B------:R-:W-:Y:S04]  /*0370*/  STG.E.U16 desc[UR8][R2.64+0x200], R5 ;  /* 0x0002000502007986 */ /* 0x000fe8000c101508 */
[----:B------:R-:W-:Y:S01]  /*0380*/  STG.E.U16 desc[UR8][R2.64+0x300], R9 ;  /* 0x0003000902007986 */ /* 0x000fe2000c101508 */
[----:B------:R-:W-:Y:S05]  /*0390*/  EXIT ;  /* 0x000000000000794d */ /* 0x000fea0003800000 */
.L_x_4693:
[----:B------:R-:W0:Y:S02]  /*03a0*/  S2R R17, SR_TID.X ;  /* 0x0000000000117919 */ /* 0x000e240000002100 */
[----:B0-----:R-:W-:Y:S01]  /*03b0*/  ISETP.GE.AND P3, PT, R17, R0, PT ;  /* 0x000000001100720c */ /* 0x001fe20003f66270 */
[----:B------:R-:W-:-:S03]  /*03c0*/  IMAD.MOV.U32 R19, RZ, RZ, R17 ;  /* 0x000000ffff137224 */ /* 0x000fc600078e0011 */
[----:B------:R-:W-:-:S09]  /*03d0*/  P2R R18, PR, RZ, 0x8 ;  /* 0x00000008ff127803 */ /* 0x000fd20000000000 */
[----:B------:R-:W-:-:S05]  /*03e0*/  @!P3 VIADD R19, R17, 0x80 ;  /* 0x000000801113b836 */ /* 0x000fca0000000000 */
[----:B------:R-:W-:-:S04]  /*03f0*/  ISETP.GE.AND P6, PT, R19, R0, PT ;  /* 0x000000001300720c */ /* 0x000fc80003fc6270 */
[----:B------:R-:W-:-:S09]  /*0400*/  P2R R16, PR, RZ, 0x40 ;  /* 0x00000040ff107803 */ /* 0x000fd20000000000 */
[C---:B------:R-:W-:Y:S01]  /*0410*/  @!P6 VIADD R11, R19.reuse, UR4 ;  /* 0x00000004130bec36 */ /* 0x040fe20008000000 */
[----:B------:R-:W0:Y:S01]  /*0420*/  @!P6 LDC.64 R12, c[0x0][0x220] ;  /* 0x00008800ff0ceb82 */ /* 0x000e220000000a00 */
[----:B------:R-:W-:-:S05]  /*0430*/  @!P6 VIADD R19, R19, 0x80 ;  /* 0x000000801313e836 */ /* 0x000fca0000000000 */
[----:B------:R-:W-:-:S13]  /*0440*/  ISETP.GE.AND P5, PT, R19, R0, PT ;  /* 0x000000001300720c */ /* 0x000fda0003fa6270 */
[C---:B------:R-:W-:Y:S01]  /*0450*/  @!P5 VIADD R15, R19.reuse, UR4 ;  /* 0x00000004130fdc36 */ /* 0x040fe20008000000 */
[----:B------:R-:W1:Y:S01]  /*0460*/  @!P5 LDC.64 R2, c[0x0][0x220] ;  /* 0x00008800ff02db82 */ /* 0x000e620000000a00 */
[----:B------:R-:W-:Y:S01]  /*0470*/  @!P5 VIADD R19, R19, 0x80 ;  /* 0x000000801313d836 */ /* 0x000fe20000000000 */
[----:B0-----:R-:W-:-:S04]  /*0480*/  @!P6 IADD3 R10, P1, R11, R12, RZ ;  /* 0x0000000c0b0ae210 */ /* 0x001fc80007f3e0ff */
[----:B------:R-:W-:Y:S01]  /*0490*/  ISETP.GE.AND P4, PT, R19, R0, PT ;  /* 0x000000001300720c */ /* 0x000fe20003f86270 */
[----:B------:R-:W-:-:S12]  /*04a0*/  @!P6 IMAD.X R11, RZ, RZ, R13, P1 ;  /* 0x000000ffff0be224 */ /* 0x000fd800008e060d */
[C---:B------:R-:W-:Y:S01]  /*04b0*/  @!P4 VIADD R21, R19.reuse, UR4 ;  /* 0x000000041315cc36 */ /* 0x040fe20008000000 */
[----:B------:R-:W0:Y:S01]  /*04c0*/  @!P4 LDC.64 R4, c[0x0][0x220] ;  /* 0x00008800ff04cb82 */ /* 0x000e220000000a00 */
[----:B------:R-:W-:Y:S01]  /*04d0*/  @!P4 VIADD R19, R19, 0x80 ;  /* 0x000000801313c836 */ /* 0x000fe20000000000 */
[----:B-1----:R-:W-:-:S04]  /*04e0*/  @!P5 IADD3 R2, P1, R15, R2, RZ ;  /* 0x000000020f02d210 */ /* 0x002fc80007f3e0ff */
[----:B------:R-:W-:Y:S01]  /*04f0*/  ISETP.GE.AND P0, PT, R19, R0, PT ;  /* 0x000000001300720c */ /* 0x000fe20003f06270 */
[----:B------:R-:W-:-:S05]  /*0500*/  @!P5 IMAD.X R3, RZ, RZ, R3, P1 ;  /* 0x000000ffff03d224 */ /* 0x000fca00008e0603 */
[----:B------:R-:W2:Y:S07]  /*0510*/  @!P5 LDG.E.U8 R2, desc[UR8][R2.64] ;  /* 0x000000080202d981 */ /* 0x000eae000c1e1100 */
[C---:B------:R-:W-:Y:S01]  /*0520*/  @!P0 VIADD R23, R19.reuse, UR4 ;  /* 0x0000000413178c36 */ /* 0x040fe20008000000 */
[----:B------:R-:W1:Y:S01]  /*0530*/  @!P0 LDC.64 R6, c[0x0][0x220] ;  /* 0x00008800ff068b82 */ /* 0x000e620000000a00 */
[----:B------:R-:W-:Y:S01]  /*0540*/  @!P0 VIADD R19, R19, 0x80 ;  /* 0x0000008013138836 */ /* 0x000fe20000000000 */
[----:B0-----:R-:W-:-:S04]  /*0550*/  @!P4 IADD3 R4, P1, R21, R4, RZ ;  /* 0x000000041504c210 */ /* 0x001fc80007f3e0ff */
[----:B------:R-:W-:Y:S01]  /*0560*/  ISETP.GE.AND P2, PT, R19, R0, PT ;  /* 0x000000001300720c */ /* 0x000fe20003f46270 */
[----:B------:R-:W-:-:S05]  /*0570*/  @!P4 IMAD.X R5, RZ, RZ, R5, P1 ;  /* 0x000000ffff05c224 */ /* 0x000fca00008e0605 */
[----:B------:R-:W3:Y:S07]  /*0580*/  @!P4 LDG.E.U8 R4, desc[UR8][R4.64] ;  /* 0x000000080404c981 */ /* 0x000eee000c1e1100 */
[----:B------:R-:W0:Y:S01]  /*0590*/  @!P2 LDC.64 R8, c[0x0][0x220] ;  /* 0x00008800ff08ab82 */ /* 0x000e220000000a00 */
[C---:B------:R-:W-:Y:S02]  /*05a0*/  @!P2 VIADD R13, R19.reuse, UR4 ;  /* 0x00000004130dac36 */ /* 0x040fe40008000000 */
[----:B------:R-:W-:Y:S01]  /*05b0*/  @!P2 VIADD R19, R19, 0x80 ;  /* 0x000000801313a836 */ /* 0x000fe20000000000 */
[----:B-1----:R-:W-:-:S05]  /*05c0*/  @!P0 IADD3 R6, P1, R23, R6, RZ ;  /* 0x0000000617068210 */ /* 0x002fca0007f3e0ff */
[----:B------:R-:W-:Y:S01]  /*05d0*/  @!P0 IMAD.X R7, RZ, RZ, R7, P1 ;  /* 0x000000ffff078224 */ /* 0x000fe200008e0607 */
[----:B0-----:R-:W-:-:S05]  /*05e0*/  @!P2 IADD3 R8, P1, R13, R8, RZ ;  /* 0x000000080d08a210 */ /* 0x001fca0007f3e0ff */
[----:B------:R-:W-:Y:S01]  /*05f0*/  @!P2 IMAD.X R9, RZ, RZ, R9, P1 ;  /* 0x000000ffff09a224 */ /* 0x000fe200008e0609 */
[----:B------:R-:W-:-:S04]  /*0600*/  ISETP.GE.AND P1, PT, R19, R0, PT ;  /* 0x000000001300720c */ /* 0x000fc80003f26270 */
[----:B------:R-:W4:Y:S09]  /*0610*/  @!P2 LDG.E.U8 R8, desc[UR8][R8.64] ;  /* 0x000000080808a981 */ /* 0x000f32000c1e1100 */
[----:B------:R-:W0:Y:S01]  /*0620*/  @!P1 LDC.64 R14, c[0x0][0x220] ;  /* 0x00008800ff0e9b82 */ /* 0x000e220000000a00 */
[----:B------:R-:W-:-:S02]  /*0630*/  @!P1 VIADD R13, R19, UR4 ;  /* 0x00000004130d9c36 */ /* 0x000fc40008000000 */
[----:B------:R-:W-:-:S03]  /*0640*/  @!P1 VIADD R19, R19, 0x80 ;  /* 0x0000008013139836 */ /* 0x000fc60000000000 */
[----:B0-----:R-:W-:-:S05]  /*0650*/  @!P1 IADD3 R12, P3, R13, R14, RZ ;  /* 0x0000000e0d0c9210 */ /* 0x001fca0007f7e0ff */
[----:B------:R-:W-:Y:S01]  /*0660*/  @!P1 IMAD.X R13, RZ, RZ, R15, P3 ;  /* 0x000000ffff0d9224 */ /* 0x000fe200018e060f */
[----:B------:R-:W-:-:S04]  /*0670*/  ISETP.GE.AND P3, PT, R19, R0, PT ;  /* 0x000000001300720c */ /* 0x000fc80003f66270 */
[----:B------:R-:W-:Y:S01]  /*0680*/  P2R R22, PR, RZ, 0x8 ;  /* 0x00000008ff167803 */ /* 0x000fe20000000000 */
[----:B------:R-:W5:Y:S08]  /*0690*/  @!P1 LDG.E.U8 R12, desc[UR8][R12.64] ;  /* 0x000000080c0c9981 */ /* 0x000f70000c1e1100 */
[----:B------:R-:W0:Y:S01]  /*06a0*/  @!P3 LDC.64 R14, c[0x0][0x220] ;  /* 0x00008800ff0ebb82 */ /* 0x000e220000000a00 */
[----:B------:R-:W-:-:S05]  /*06b0*/  @!P3 VIADD R19, R19, UR4 ;  /* 0x000000041313bc36 */ /* 0x000fca0008000000 */
[----:B0-----:R-:W-:-:S05]  /*06c0*/  @!P3 IADD3 R14, P6, R19, R14, RZ ;  /* 0x0000000e130eb210 */ /* 0x001fca0007fde0ff */
[----:B------:R-:W-:Y:S01]  /*06d0*/  @!P3 IMAD.X R15, RZ, RZ, R15, P6 ;  /* 0x000000ffff0fb224 */ /* 0x000fe200030e060f */
[----:B------:R-:W-:-:S13]  /*06e0*/  ISETP.NE.AND P3, PT, R18, RZ, PT ;  /* 0x000000ff1200720c */ /* 0x000fda0003f65270 */
[----:B------:R-:W0:Y:S01]  /*06f0*/  @!P3 LDC.64 R18, c[0x0][0x220] ;  /* 0x00008800ff12bb82 */ /* 0x000e220000000a00 */
[C---:B------:R-:W-:Y:S02]  /*0700*/  @!P3 VIADD R21, R17.reuse, UR4 ;  /* 0x000000041115bc36 */ /* 0x040fe40008000000 */
[----:B------:R-:W-:-:S03]  /*0710*/  @!P3 VIADD R23, R17, UR4 ;  /* 0x000000041117bc36 */ /* 0x000fc60008000000 */
[----:B0-----:R-:W-:-:S05]  /*0720*/  @!P3 IADD3 R20, P6, R21, R18, RZ ;  /* 0x000000121514b210 */ /* 0x001fca0007fde0ff */
[----:B------:R-:W-:Y:S02]  /*0730*/  @!P3 IMAD.X R21, RZ, RZ, R19, P6 ;  /* 0x000000ffff15b224 */ /* 0x000fe400030e0613 */
[----:B------:R-:W0:Y:S03]  /*0740*/  @!P3 LDC.64 R18, c[0x0][0x218] ;  /* 0x00008600ff12bb82 */ /* 0x000e260000000a00 */
[----:B------:R-:W2:Y:S01]  /*0750*/  @!P3 LDG.E.U8 R20, desc[UR8][R20.64] ;  /* 0x000000081414b981 */ /* 0x000ea2000c1e1100 */
[----:B0-----:R-:W-:-:S05]  /*0760*/  @!P3 IADD3 R18, P6, R23, R18, RZ ;  /* 0x000000121712b210 */ /* 0x001fca0007fde0ff */
[----:B------:R-:W-:Y:S01]  /*0770*/  @!P3 IMAD.X R19, RZ, RZ, R19, P6 ;  /* 0x000000ffff13b224 */ /* 0x000fe200030e0613 */
[----:B------:R-:W-:-:S13]  /*0780*/  ISETP.NE.AND P6, PT, R16, RZ, PT ;  /* 0x000000ff1000720c */ /* 0x000fda0003fc5270 */
[----:B------:R0:W3:Y:S02]  /*0790*/  @!P6 LDG.E.U8 R10, desc[UR8][R10.64] ;  /* 0x000000080a0ae981 */ /* 0x0000e4000c1e1100 */
[----:B0-----:R-:W-:Y:S02]  /*07a0*/  PRMT R11, RZ, 0x7610, R11 ;  /* 0x00007610ff0b7816 */ /* 0x001fe4000000000b */
[----:B---3--:R-:W-:-:S04]  /*07b0*/  @!P6 SHF.R.U32.HI R16, RZ, 0x7, R10 ;  /* 0x00000007ff10e819 */ /* 0x008fc8000001160a */
[----:B------:R-:W-:Y:S02]  /*07c0*/  @!P6 PRMT R11, R16, 0x7610, R11 ;  /* 0x00007610100be816 */ /* 0x000fe4000000000b */
[----:B------:R-:W-:Y:S01]  /*07d0*/  ISETP.NE.AND P6, PT, R22, RZ, PT ;  /* 0x000000ff1600720c */ /* 0x000fe20003fc5270 */
[----:B------:R0:W3:-:S12]  /*07e0*/  @!P0 LDG.E.U8 R16, desc[UR8][R6.64] ;  /* 0x0000000806108981 */ /* 0x0000d8000c1e1100 */
[----:B------:R-:W3:Y:S01]  /*07f0*/  @!P6 LDG.E.U8 R14, desc[UR8][R14.64] ;  /* 0x000000080e0ee981 */ /* 0x000ee2000c1e1100 */
[----:B------:R-:W-:Y:S01]  /*0800*/  PRMT R23, RZ, 0x7610, R23 ;  /* 0x00007610ff177816 */ /* 0x000fe20000000017 */
[----:B------:R-:W-:Y:S01]  /*0810*/  @!P3 VIADD R17, R17, 0x80 ;  /* 0x000000801111b836 */ /* 0x000fe20000000000 */
[----:B--2---:R-:W-:-:S05]  /*0820*/  @!P3 SHF.R.U32.HI R23, RZ, 0x7, R20 ;  /* 0x00000007ff17b819 */ /* 0x004fca0000011614 */
[----:B------:R1:W-:Y:S01]  /*0830*/  @!P3 STG.E.U8 desc[UR8][R18.64], R23 ;  /* 0x000000171200b986 */ /* 0x0003e2000c101108 */
[----:B------:R-:W-:Y:S02]  /*0840*/  ISETP.GE.AND P3, PT, R17, R0, PT ;  /* 0x000000001100720c */ /* 0x000fe40003f66270 */
[----:B------:R-:W-:Y:S02]  /*0850*/  @!P5 SHF.R.U32.HI R10, RZ, 0x7, R2 ;  /* 0x00000007ff0ad819 */ /* 0x000fe40000011602 */
[----:B------:R-:W-:Y:S02]  /*0860*/  PRMT R3, RZ, 0x7610, R3 ;  /* 0x00007610ff037816 */ /* 0x000fe40000000003 */
[----:B------:R-:W-:Y:S01]  /*0870*/  @!P4 SHF.R.U32.HI R2, RZ, 0x7, R4 ;  /* 0x00000007ff02c819 */ /* 0x000fe20000011604 */
[----:B------:R-:W-:Y:S01]  /*0880*/  BSSY B0, `(.L_x_4694) ;  /* 0x0000041000007945 */ /* 0x000fe20003800000 */
[----:B------:R-:W-:Y:S02]  /*0890*/  PRMT R5, RZ, 0x7610, R5 ;  /* 0x00007610ff057816 */ /* 0x000fe40000000005 */
[----:B------:R-:W-:Y:S01]  /*08a0*/  @!P4 PRMT R3, R2, 0x7610, R3 ;  /* 0x000076100203c816 */ /* 0x000fe20000000003 */
[----:B------:R-:W-:Y:S01]  /*08b0*/  BSSY B1, `(.L_x_4695) ;  /* 0x0000036000017945 */ /* 0x000fe20003800000 */
[----:B0-----:R-:W-:-:S02]  /*08c0*/  PRMT R7, RZ, 0x7610, R7 ;  /* 0x00007610ff077816 */ /* 0x001fc40000000007 */
[----:B------:R-:W-:Y:S02]  /*08d0*/  PRMT R6, RZ, 0x7610, R6 ;  /* 0x00007610ff067816 */ /* 0x000fe40000000006 */
[----:B------:R-:W-:Y:S02]  /*08e0*/  PRMT R4, RZ, 0x7610, R4 ;  /* 0x00007610ff047816 */ /* 0x000fe40000000004 */
[----:B------:R-:W-:Y:S02]  /*08f0*/  PRMT R2, RZ, 0x7610, R2 ;  /* 0x00007610ff027816 */ /* 0x000fe40000000002 */
[----:B----4-:R-:W-:Y:S02]  /*0900*/  @!P2 SHF.R.U32.HI R8, RZ, 0x7, R8 ;  /* 0x00000007ff08a819 */ /* 0x010fe40000011608 */
[----:B-----5:R-:W-:Y:S02]  /*0910*/  @!P1 SHF.R.U32.HI R12, RZ, 0x7, R12 ;  /* 0x00000007ff0c9819 */ /* 0x020fe4000001160c */
[----:B------:R-:W-:-:S02]  /*0920*/  @!P5 PRMT R5, R10, 0x7610, R5 ;  /* 0x000076100a05d816 */ /* 0x000fc40000000005 */
[----:B------:R-:W-:Y:S02]  /*0930*/  @!P2 PRMT R6, R8, 0x7610, R6 ;  /* 0x000076100806a816 */ /* 0x000fe40000000006 */
[----:B------:R-:W-:Y:S02]  /*0940*/  @!P1 PRMT R4, R12, 0x7610, R4 ;  /* 0x000076100c049816 */ /* 0x000fe40000000004 */
[----:B---3--:R-:W-:-:S04]  /*0950*/  @!P0 SHF.R.U32.HI R16, RZ, 0x7, R16 ;  /* 0x00000007ff108819 */ /* 0x008fc80000011610 */
[----:B------:R-:W-:Y:S02]  /*0960*/  @!P0 PRMT R7, R16, 0x7610, R7 ;  /* 0x0000761010078816 */ /* 0x000fe40000000007 */
[----:B------:R-:W-:-:S04]  /*0970*/  @!P6 SHF.R.U32.HI R14, RZ, 0x7, R14 ;  /* 0x00000007ff0ee819 */ /* 0x000fc8000001160e */
[----:B------:R-:W-:Y:S01]  /*0980*/  @!P6 PRMT R2, R14, 0x7610, R2 ;  /* 0x000076100e02e816 */ /* 0x000fe20000000002 */
[----:B-1----:R-:W-:Y:S06]  /*0990*/  @P3 BRA `(.L_x_4696) ;  /* 0x0000000000383947 */ /* 0x002fec0003800000 */
[C---:B------:R-:W-:Y:S01]  /*09a0*/  VIADD R8, R17.reuse, UR4 ;  /* 0x0000000411087c36 */ /* 0x040fe20008000000 */
[----:B------:R-:W-:Y:S01]  /*09b0*/  ULDC.64 UR6, c[0x0][0x218] ;  /* 0x0000860000067ab9 */ /* 0x000fe20000000a00 */
[----:B------:R-:W-:-:S03]  /*09c0*/  VIADD R17, R17, 0x80 ;  /* 0x0000008011117836 */ /* 0x000fc60000000000 */
[----:B------:R-:W-:-:S05]  /*09d0*/  IADD3 R8, P0, R8, UR6, RZ ;  /* 0x0000000608087c10 */ /* 0x000fca000ff1e0ff */
[----:B------:R-:W-:Y:S01]  /*09e0*/  IMAD.X R9, RZ, RZ, UR7, P0 ;  /* 0x00000007ff097e24 */ /* 0x000fe200080e06ff */
[----:B------:R-:W-:-:S04]  /*09f0*/  ISETP.GE.AND P0, PT, R17, R0, PT ;  /* 0x000000001100720c */ /* 0x000fc80003f06270 */
[----:B------:R0:W-:Y:S09]  /*0a00*/  STG.E.U8 desc[UR8][R8.64], R11 ;  /* 0x0000000b08007986 */ /* 0x0001f2000c101108 */
[----:B------:R-:W-:Y:S05]  /*0a10*/  @P0 BRA `(.L_x_4697) ;  /* 0x0000000000380947 */ /* 0x000fea0003800000 */
[C---:B0-----:R-:W-:Y:S01]  /*0a20*/  VIADD R8, R17.reuse, UR4 ;  /* 0x0000000411087c36 */ /* 0x041fe20008000000 */
[----:B------:R-:W-:Y:S01]  /*0a30*/  ULDC.64 UR6, c[0x0][0x218] ;  /* 0x0000860000067ab9 */ /* 0x000fe20000000a00 */
[----:B------:R-:W-:-:S03]  /*0a40*/  VIADD R17, R17, 0x80 ;  /* 0x0000008011117836 */ /* 0x000fc60000000000 */
[----:B------:R-:W-:-:S05]  /*0a50*/  IADD3 R8, P0, R8, UR6, RZ ;  /* 0x0000000608087c10 */ /* 0x000fca000ff1e0ff */
[----:B------:R-:W-:-:S05]  /*0a60*/  IMAD.X R9, RZ, RZ, UR7, P0 ;  /* 0x00000007ff097e24 */ /* 0x000fca00080e06ff */
[----:B------:R0:W-:Y:S03]  /*0a70*/  STG.E.U8 desc[UR8][R8.64], R5 ;  /* 0x0000000508007986 */ /* 0x0001e6000c101108 */
.L_x_4696:
[----:B------:R-:W-:-:S13]  /*0a80*/  ISETP.GE.AND P0, PT, R17, R0, PT ;  /* 0x000000001100720c */ /* 0x000fda0003f06270 */
[----:B------:R-:W-:Y:S05]  /*0a90*/  @P0 BRA `(.L_x_4698) ;  /* 0x0000000000380947 */ /* 0x000fea0003800000 */
[C---:B0-----:R-:W-:Y:S01]  /*0aa0*/  VIADD R8, R17.reuse, UR4 ;  /* 0x0000000411087c36 */ /* 0x041fe20008000000 */
[----:B------:R-:W-:Y:S01]  /*0ab0*/  ULDC.64 UR6, c[0x0][0x218] ;  /* 0x0000860000067ab9 */ /* 0x000fe20000000a00 */
[----:B------:R-:W-:-:S03]  /*0ac0*/  VIADD R17, R17, 0x80 ;  /* 0x0000008011117836 */ /* 0x000fc60000000000 */
[----:B------:R-:W-:-:S05]  /*0ad0*/  IADD3 R8, P0, R8, UR6, RZ ;  /* 0x0000000608087c10 */ /* 0x000fca000ff1e0ff */
[----:B------:R-:W-:-:S05]  /*0ae0*/  IMAD.X R9, RZ, RZ, UR7, P0 ;  /* 0x00000007ff097e24 */ /* 0x000fca00080e06ff */
[----:B------:R1:W-:Y:S03]  /*0af0*/  STG.E.U8 desc[UR8][R8.64], R3 ;  /* 0x0000000308007986 */ /* 0x0003e6000c101108 */
.L_x_4697:
[----:B------:R-:W-:-:S13]  /*0b00*/  ISETP.GE.AND P0, PT, R17, R0, PT ;  /* 0x000000001100720c */ /* 0x000fda0003f06270 */
[----:B------:R-:W-:Y:S05]  /*0b10*/  @P0 BRA `(.L_x_4699) ;  /* 0x00000000003c0947 */ /* 0x000fea0003800000 */
[C---:B01----:R-:W-:Y:S01]  /*0b20*/  VIADD R8, R17.reuse, UR4 ;  /* 0x0000000411087c36 */ /* 0x043fe20008000000 */
[----:B------:R-:W-:Y:S01]  /*0b30*/  ULDC.64 UR6, c[0x0][0x218] ;  /* 0x0000860000067ab9 */ /* 0x000fe20000000a00 */
[----:B------:R-:W-:-:S03]  /*0b40*/  VIADD R17, R17, 0x80 ;  /* 0x0000008011117836 */ /* 0x000fc60000000000 */
[----:B------:R-:W-:-:S05]  /*0b50*/  IADD3 R8, P0, R8, UR6, RZ ;  /* 0x0000000608087c10 */ /* 0x000fca000ff1e0ff */
[----:B------:R-:W-:-:S05]  /*0b60*/  IMAD.X R9, RZ, RZ, UR7, P0 ;  /* 0x00000007ff097e24 */ /* 0x000fca00080e06ff */
[----:B------:R1:W-:Y:S03]  /*0b70*/  STG.E.U8 desc[UR8][R8.64], R7 ;  /* 0x0000000708007986 */ /* 0x0003e6000c101108 */
.L_x_4698:
[----:B------:R-:W-:-:S13]  /*0b80*/  ISETP.GE.AND P0, PT, R17, R0, PT ;  /* 0x000000001100720c */ /* 0x000fda0003f06270 */
[----:B------:R-:W-:Y:S05]  /*0b90*/  @P0 BREAK B1 ;  /* 0x0000000000010942 */ /* 0x000fea0003800000 */
[----:B------:R-:W-:Y:S05]  /*0ba0*/  @P0 BRA `(.L_x_4700) ;  /* 0x0000000000380947 */ /* 0x000fea0003800000 */
[C---:B01----:R-:W-:Y:S01]  /*0bb0*/  VIADD R8, R17.reuse, UR4 ;  /* 0x0000000411087c36 */ /* 0x043fe20008000000 */
[----:B------:R-:W-:Y:S01]  /*0bc0*/  ULDC.64 UR6, c[0x0][0x218] ;  /* 0x0000860000067ab9 */ /* 0x000fe20000000a00 */
[----:B------:R-:W-:-:S03]  /*0bd0*/  VIADD R17, R17, 0x80 ;  /* 0x0000008011117836 */ /* 0x000fc60000000000 */
[----:B------:R-:W-:-:S05]  /*0be0*/  IADD3 R8, P0, R8, UR6, RZ ;  /* 0x0000000608087c10 */ /* 0x000fca000ff1e0ff */
[----:B------:R-:W-:-:S05]  /*0bf0*/  IMAD.X R9, RZ, RZ, UR7, P0 ;  /* 0x00000007ff097e24 */ /* 0x000fca00080e06ff */
[----:B------:R2:W-:Y:S03]  /*0c00*/  STG.E.U8 desc[UR8][R8.64], R6 ;  /* 0x0000000608007986 */ /* 0x0005e6000c101108 */
.L_x_4699:
[----:B------:R-:W-:Y:S05]  /*0c10*/  BSYNC B1 ;  /* 0x0000000000017941 */ /* 0x000fea0003800000 */
.L_x_4695:
[----:B------:R-:W-:-:S13]  /*0c20*/  ISETP.GE.AND P0, PT, R17, R0, PT ;  /* 0x000000001100720c */ /* 0x000fda0003f06270 */
[----:B012---:R-:W0:Y:S01]  /*0c30*/  @!P0 LDC.64 R8, c[0x0][0x218] ;  /* 0x00008600ff088b82 */ /* 0x007e220000000a00 */
[C---:B------:R-:W-:Y:S02]  /*0c40*/  @!P0 VIADD R7, R17.reuse, UR4 ;  /* 0x0000000411078c36 */ /* 0x040fe40008000000 */
[----:B------:R-:W-:-:S03]  /*0c50*/  @!P0 VIADD R17, R17, 0x80 ;  /* 0x0000008011118836 */ /* 0x000fc60000000000 */
[----:B0-----:R-:W-:-:S05]  /*0c60*/  @!P0 IADD3 R6, P1, R7, R8, RZ ;  /* 0x0000000807068210 */ /* 0x001fca0007f3e0ff */
[----:B------:R-:W-:-:S05]  /*0c70*/  @!P0 IMAD.X R7, RZ, RZ, R9, P1 ;  /* 0x000000ffff078224 */ /* 0x000fca00008e0609 */
[----:B------:R2:W-:Y:S03]  /*0c80*/  @!P0 STG.E.U8 desc[UR8][R6.64], R4 ;  /* 0x0000000406008986 */ /* 0x0005e6000c101108 */
.L_x_4700:
[----:B------:R-:W-:Y:S05]  /*0c90*/  BSYNC B0 ;  /* 0x0000000000007941 */ /* 0x000fea0003800000 */
.L_x_4694:
[----:B------:R-:W-:Y:S05]  /*0ca0*/  WARPSYNC.ALL ;  /* 0x0000000000007948 */ /* 0x000fea0003800000 */
[----:B------:R-:W-:-:S13]  /*0cb0*/  ISETP.GE.AND P0, PT, R17, R0, PT ;  /* 0x000000001100720c */ /* 0x000fda0003f06270 */
[----:B------:R-:W-:Y:S05]  /*0cc0*/  @P0 EXIT ;  /* 0x000000000000094d */ /* 0x000fea0003800000 */
[----:B--2---:R-:W-:Y:S01]  /*0cd0*/  VIADD R4, R17, UR4 ;  /* 0x0000000411047c36 */ /* 0x004fe20008000000 */
[----:B------:R-:W-:-:S04]  /*0ce0*/  ULDC.64 UR6, c[0x0][0x218] ;  /* 0x0000860000067ab9 */ /* 0x000fc80000000a00 */
[----:B------:R-:W-:-:S05]  /*0cf0*/  IADD3 R4, P0, R4, UR6, RZ ;  /* 0x0000000604047c10 */ /* 0x000fca000ff1e0ff */
[----:B0-----:R-:W-:-:S05]  /*0d00*/  IMAD.X R5, RZ, RZ, UR7, P0 ;  /* 0x00000007ff057e24 */ /* 0x001fca00080e06ff */
[----:B------:R-:W-:Y:S01]  /*0d10*/  STG.E.U8 desc[UR8][R4.64], R2 ;  /* 0x0000000204007986 */ /* 0x000fe2000c101108 */
[----:B------:R-:W-:Y:S05]  /*0d20*/  EXIT ;  /* 0x000000000000794d */ /* 0x000fea0003800000 */
.L_x_4701:
        /* <DEDUP_REMOVED lines=13> */
.L_x_23481:


//--------------------- .text._ZN2at6native29vectorized_elementwise_kernelILi4EZZZNS0_19signbit_kernel_cudaERNS_18TensorIteratorBaseEENKUlvE_clEvENKUlvE0_clEvEUlaE_St5arrayIPcLm2EEEEviT0_T1_ --------------------------
	.section	.text._ZN2at6native29vectorized_elementwise_kernelILi4EZZZNS0_19signbit_kernel_cudaERNS_18TensorIteratorBaseEENKUlvE_clEvENKUlvE0_clEvEUlaE_St5arrayIPcLm2EEEEviT0_T1_,"ax",@progbits
	.align	128
        .global         _ZN2at6native29vectorized_elementwise_kernelILi4EZZZNS0_19signbit_kernel_cudaERNS_18TensorIteratorBaseEENKUlvE_clEvENKUlvE0_clEvEUlaE_St5arrayIPcLm2EEEEviT0_T1_
        .type           _ZN2at6native29vectorized_elementwise_kernelILi4EZZZNS0_19signbit_kernel_cudaERNS_18TensorIteratorBaseEENKUlvE_clEvENKUlvE0_clEvEUlaE_St5arrayIPcLm2EEEEviT0_T1_,@function
        .size           _ZN2at6native29vectorized_elementwise_kernelILi4EZZZNS0_19signbit_kernel_cudaERNS_18TensorIteratorBaseEENKUlvE_clEvENKUlvE0_clEvEUlaE_St5arrayIPcLm2EEEEviT0_T1_,(.L_x_23482 - _ZN2at6native29vectorized_elementwise_kernelILi4EZZZNS0_19signbit_kernel_cudaERNS_18TensorIteratorBaseEENKUlvE_clEvENKUlvE0_clEvEUlaE_St5arrayIPcLm2EEEEviT0_T1_)
        .other          _ZN2at6native29vectorized_elementwise_kernelILi4EZZZNS0_19signbit_kernel_cudaERNS_18TensorIteratorBaseEENKUlvE_clEvENKUlvE0_clEvEUlaE_St5arrayIPcLm2EEEEviT0_T1_,@"STO_CUDA_ENTRY STV_DEFAULT"
_ZN2at6native29vectorized_elementwise_kernelILi4EZZZNS0_19signbit_kernel_cudaERNS_18TensorIteratorBaseEENKUlvE_clEvENKUlvE0_clEvEUlaE_St5arrayIPcLm2EEEEviT0_T1_:
.text._ZN2at6native29vectorized_elementwise_kernelILi4EZZZNS0_19signbit_kernel_cudaERNS_18TensorIteratorBaseEENKUlvE_clEvENKUlvE0_clEvEUlaE_St5arrayIPcLm2EEEEviT0_T1_:
        /* <DEDUP_REMOVED lines=16> */
[----:B------:R-:W2:Y:S04]  /*0100*/  LDG.E R8, desc[UR8][R2.64] ;  /* 0x0000000802087981 */ /* 0x000ea8000c1e1900 */
[----:B------:R0:W3:Y:S01]  /*0110*/  LDG.E R9, desc[UR8][R2.64+0x200] ;  /* 0x0002000802097981 */ /* 0x0000e2000c1e1900 */
[----:B------:R-:W-:-:S04]  /*0120*/  UIADD3 UR5, UP0, UR4, UR6, URZ ;  /* 0x0000000604057290 */ /* 0x000fc8000ff1e03f */
[----:B------:R-:W-:Y:S02]  /*0130*/  UIADD3.X UR6, URZ, UR7, URZ, UP0, !UPT ;  /* 0x000000073f067290 */ /* 0x000fe400087fe43f */
[----:B0-----:R-:W-:-:S04]  /*0140*/  IMAD.U32 R2, RZ, RZ, UR5 ;  /* 0x00000005ff027e24 */ /* 0x001fc8000f8e00ff */
[----:B------:R-:W-:Y:S02]  /*0150*/  IMAD.U32 R3, RZ, RZ, UR6 ;  /* 0x00000006ff037e24 */ /* 0x000fe4000f8e00ff */
[----:B------:R-:W-:Y:S01]  /*0160*/  IMAD.WIDE R2, R0, 0x4, R2 ;  /* 0x0000000400027825 */ /* 0x000fe200078e0202 */
[C---:B--2---:R-:W-:Y:S02]  /*0170*/  PRMT R4, R8.reuse, 0x7770, RZ ;  /* 0x0000777008047816 */ /* 0x044fe400000000ff */
[----:B------:R-:W-:Y:S02]  /*0180*/  PRMT R5, R8, 0x7771, RZ ;  /* 0x0000777108057816 */ /* 0x000fe400000000ff */
[C---:B---3--:R-:W-:Y:S02]  /*0190*/  PRMT R6, R9.reuse, 0x7770, RZ ;  /* 0x0000777009067816 */ /* 0x048fe400000000ff */
[----:B------:R-:W-:Y:S02]  /*01a0*/  PRMT R7, R9, 0x7771, RZ ;  /* 0x0000777109077816 */ /* 0x000fe400000000ff */
[----:B------:R-:W-:-:S02]  /*01b0*/  LOP3.LUT R4, R4, 0x80, RZ, 0xc0, !PT ;  /* 0x0000008004047812 */ /* 0x000fc400078ec0ff */
[----:B------:R-:W-:Y:S02]  /*01c0*/  LOP3.LUT R5, R5, 0x80, RZ, 0xc0, !PT ;  /* 0x0000008005057812 */ /* 0x000fe400078ec0ff */
[----:B------:R-:W-:Y:S02]  /*01d0*/  LOP3.LUT R6, R6, 0x80, RZ, 0xc0, !PT ;  /* 0x0000008006067812 */ /* 0x000fe400078ec0ff */
[----:B------:R-:W-:Y:S02]  /*01e0*/  LOP3.LUT R7, R7, 0x80, RZ, 0xc0, !PT ;  /* 0x0000008007077812 */ /* 0x000fe400078ec0ff */
[----:B------:R-:W-:Y:S02]  /*01f0*/  SHF.R.U32.HI R4, RZ, 0x7, R4 ;  /* 0x00000007ff047819 */ /* 0x000fe40000011604 */
[----:B------:R-:W-:Y:S02]  /*0200*/  SHF.R.U32.HI R5, RZ, 0x7, R5 ;  /* 0x00000007ff057819 */ /* 0x000fe40000011605 */
[----:B------:R-:W-:-:S02]  /*0210*/  SHF.R.U32.HI R6, RZ, 0x7, R6 ;  /* 0x00000007ff067819 */ /* 0x000fc40000011606 */
[----:B------:R-:W-:Y:S02]  /*0220*/  SHF.R.U32.HI R7, RZ, 0x7, R7 ;  /* 0x00000007ff077819 */ /* 0x000fe40000011607 */
[----:B------:R-:W-:Y:S02]  /*0230*/  PRMT R10, R5, 0x7604, R4 ;  /* 0x00007604050a7816 */ /* 0x000fe40000000004 */
[----:B------:R-:W-:Y:S02]  /*0240*/  PRMT R12, R7, 0x7604, R6 ;  /* 0x00007604070c7816 */ /* 0x000fe40000000006 */
[----:B------:R-:W-:Y:S02]  /*0250*/  PRMT R4, R8, 0x7772, RZ ;  /* 0x0000777208047816 */ /* 0x000fe400000000ff */
[----:B------:R-:W-:Y:S02]  /*0260*/  PRMT R6, R9, 0x7772, RZ ;  /* 0x0000777209067816 */ /* 0x000fe400000000ff */
[----:B------:R-:W-:-:S02]  /*0270*/  LOP3.LUT R5, R4, 0x80, RZ, 0xc0, !PT ;  /* 0x0000008004057812 */ /* 0x000fc400078ec0ff */
[----:B------:R-:W-:Y:S02]  /*0280*/  LOP3.LUT R7, R6, 0x80, RZ, 0xc0, !PT ;  /* 0x0000008006077812 */ /* 0x000fe400078ec0ff */
[----:B------:R-:W-:Y:S02]  /*0290*/  PRMT R4, R8, 0x7773, RZ ;  /* 0x0000777308047816 */ /* 0x000fe400000000ff */
[----:B------:R-:W-:Y:S02]  /*02a0*/  PRMT R6, R9, 0x7773, RZ ;  /* 0x0000777309067816 */ /* 0x000fe400000000ff */
[----:B------:R-:W-:Y:S02]  /*02b0*/  SHF.R.U32.HI R5, RZ, 0x7, R5 ;  /* 0x00000007ff057819 */ /* 0x000fe40000011605 */
[----:B------:R-:W-:Y:S02]  /*02c0*/  SHF.R.U32.HI R7, RZ, 0x7, R7 ;  /* 0x00000007ff077819 */ /* 0x000fe40000011607 */
[----:B------:R-:W-:-:S02]  /*02d0*/  LOP3.LUT R4, R4, 0x80, RZ, 0xc0, !PT ;  /* 0x0000008004047812 */ /* 0x000fc400078ec0ff */
[----:B------:R-:W-:Y:S02]  /*02e0*/  LOP3.LUT R6, R6, 0x80, RZ, 0xc0, !PT ;  /* 0x0000008006067812 */ /* 0x000fe400078ec0ff */
        /* <DEDUP_REMOVED lines=9> */
.L_x_4702:
        /* <DEDUP_REMOVED lines=110> */
.L_x_4705:
        /* <DEDUP_REMOVED lines=8> */
.L_x_4706:
        /* <DEDUP_REMOVED lines=8> */
.L_x_4707:
        /* <DEDUP_REMOVED lines=9> */
.L_x_4708:
[----:B------:R-:W-:Y:S05]  /*0bf0*/  BSYNC B1 ;  /* 0x0000000000017941 */ /* 0x000fea0003800000 */
.L_x_4704:
[----:B------:R-:W-:-:S13]  /*0c00*/  ISETP.GE.AND P0, PT, R17, R0, PT ;  /* 0x000000001100720c */ /* 0x000fda0003f06270 */
[----:B012---:R-:W0:Y:S01]  /*0c10*/  @!P0 LDC.64 R8, c[0x0][0x218] ;  /* 0x00008600ff088b82 */ /* 0x007e220000000a00 */
[C---:B------:R-:W-:Y:S02]  /*0c20*/  @!P0 VIADD R7, R17.reuse, UR4 ;  /* 0x0000000411078c36 */ /* 0x040fe40008000000 */
[----:B------:R-:W-:-:S03]  /*0c30*/  @!P0 VIADD R17, R17, 0x80 ;  /* 0x0000008011118836 */ /* 0x000fc60000000000 */
[----:B0-----:R-:W-:-:S05]  /*0c40*/  @!P0 IADD3 R6, P1, R7, R8, RZ ;  /* 0x0000000807068210 */ /* 0x001fca0007f3e0ff */
[----:B------:R-:W-:-:S05]  /*0c50*/  @!P0 IMAD.X R7, RZ, RZ, R9, P1 ;  /* 0x000000ffff078224 */ /* 0x000fca00008e0609 */
[----:B------:R2:W-:Y:S03]  /*0c60*/  @!P0 STG.E.U8 desc[UR8][R6.64], R4 ;  /* 0x0000000406008986 */ /* 0x0005e6000c101108 */
.L_x_4709:
[----:B------:R-:W-:Y:S05]  /*0c70*/  BSYNC B0 ;  /* 0x0000000000007941 */ /* 0x000fea0003800000 */
.L_x_4703:
        /* <DEDUP_REMOVED lines=9> */
.L_x_4710:
        /* <DEDUP_REMOVED lines=15> */
.L_x_23482:


//--------------------- .text._ZN2at6native29vectorized_elementwise_kernelILi8EZZZNS0_19signbit_kernel_cudaERNS_18TensorIteratorBaseEENKUlvE_clEvENKUlvE0_clEvEUlaE_St5arrayIPcLm2EEEEviT0_T1_ --------------------------
	.section	.text._ZN2at6native29vectorized_elementwise_kernelILi8EZZZNS0_19signbit_kernel_cudaERNS_18TensorIteratorBaseEENKUlvE_clEvENKUlvE0_clEvEUlaE_St5arrayIPcLm2EEEEviT0_T1_,"ax",@progbits
	.align	128
        .global         _ZN2at6native29vectorized_elementwise_kernelILi8EZZZNS0_19signbit_kernel_cudaERNS_18TensorIteratorBaseEENKUlvE_clEvENKUlvE0_clEvEUlaE_St5arrayIPcLm2EEEEviT0_T1_
        .type           _ZN2at6native29vectorized_elementwise_kernelILi8EZZZNS0_19signbit_kernel_cudaERNS_18TensorIteratorBaseEENKUlvE_clEvENKUlvE0_clEvEUlaE_St5arrayIPcLm2EEEEviT0_T1_,@function
        .size           _ZN2at6native29vectorized_elementwise_kernelILi8EZZZNS0_19signbit_kernel_cudaERNS_18TensorIteratorBaseEENKUlvE_clEvENKUlvE0_clEvEUlaE_St5arrayIPcLm2EEEEviT0_T1_,(.L_x_23483 - _ZN2at6native29vectorized_elementwise_kernelILi8EZZZNS0_19signbit_kernel_cudaERNS_18TensorIteratorBaseEENKUlvE_clEvENKUlvE0_clEvEUlaE_St5arrayIPcLm2EEEEviT0_T1_)
        .other          _ZN2at6native29vectorized_elementwise_kernelILi8EZZZNS0_19signbit_kernel_cudaERNS_18TensorIteratorBaseEENKUlvE_clEvENKUlvE0_clEvEUlaE_St5arrayIPcLm2EEEEviT0_T1_,@"STO_CUDA_ENTRY STV_DEFAULT"
_ZN2at6native29vectorized_elementwise_kernelILi8EZZZNS0_19signbit_kernel_cudaERNS_18TensorIteratorBaseEENKUlvE_clEvENKUlvE0_clEvEUlaE_St5arrayIPcLm2EEEEviT0_T1_:
.text._ZN2at6native29vectorized_elementwise_kernelILi8EZZZNS0_19signbit_kernel_cudaERNS_18TensorIteratorBaseEENKUlvE_clEvENKUlvE0_clEvEUlaE_St5arrayIPcLm2EEEEviT0_T1_:
        /* <DEDUP_REMOVED lines=15> */
[----:B0-----:R-:W-:-:S06]  /*00f0*/  IMAD.WIDE.U32 R2, R5, 0x8, R2 ;  /* 0x0000000805027825 */ /* 0x001fcc00078e0002 */
[----:B------:R-:W2:Y:S01]  /*0100*/  LDG.E.64 R2, desc[UR8][R2.64] ;  /* 0x0000000802027981 */ /* 0x000ea2000c1e1b00 */
[----:B------:R-:W-:-:S04]  /*0110*/  UIADD3 UR5, UP0, UR4, UR6, URZ ;  /* 0x0000000604057290 */ /* 0x000fc8000ff1e03f */
[----:B------:R-:W-:Y:S01]  /*0120*/  UIADD3.X UR6, URZ, UR7, URZ, UP0, !UPT ;  /* 0x000000073f067290 */ /* 0x000fe200087fe43f */
[C---:B--2---:R-:W-:Y:S02]  /*0130*/  LOP3.LUT R8, R2.reuse, 0xffff, RZ, 0xc0, !PT ;  /* 0x0000ffff02087812 */ /* 0x044fe400078ec0ff */
[C---:B------:R-:W-:Y:S02]  /*0140*/  LOP3.LUT R11, R3.reuse, 0xffff, RZ, 0xc0, !PT ;  /* 0x0000ffff030b7812 */ /* 0x040fe400078ec0ff */
[----:B------:R-:W-:Y:S02]  /*0150*/  PRMT R10, R2, 0x7732, RZ ;  /* 0x00007732020a7816 */ /* 0x000fe400000000ff */
[----:B------:R-:W-:Y:S02]  /*0160*/  PRMT R12, R3, 0x7732, RZ ;  /* 0x00007732030c7816 */ /* 0x000fe400000000ff */
[----:B------:R-:W-:Y:S02]  /*0170*/  SHF.R.U32.HI R8, RZ, 0x7, R8 ;  /* 0x00000007ff087819 */ /* 0x000fe40000011608 */
[----:B------:R-:W-:-:S02]  /*0180*/  SHF.R.U32.HI R11, RZ, 0x7, R11 ;  /* 0x00000007ff0b7819 */ /* 0x000fc4000001160b */
[----:B------:R-:W-:Y:S02]  /*0190*/  PRMT R0, R2, 0x7632, R0 ;  /* 0x0000763202007816 */ /* 0x000fe40000000000 */
[----:B------:R-:W-:Y:S02]  /*01a0*/  PRMT R4, R3, 0x7632, R4 ;  /* 0x0000763203047816 */ /* 0x000fe40000000004 */
[----:B------:R-:W-:Y:S02]  /*01b0*/  SHF.R.U32.HI R10, RZ, 0x7, R10 ;  /* 0x00000007ff0a7819 */ /* 0x000fe4000001160a */
[----:B------:R-:W-:Y:S02]  /*01c0*/  SHF.R.U32.HI R12, RZ, 0x7, R12 ;  /* 0x00000007ff0c7819 */ /* 0x000fe4000001160c */
[----:B------:R-:W-:Y:S02]  /*01d0*/  LOP3.LUT R9, R8, 0x100, RZ, 0xc0, !PT ;  /* 0x0000010008097812 */ /* 0x000fe400078ec0ff */
[----:B------:R-:W-:-:S02]  /*01e0*/  LOP3.LUT R8, R11, 0x100, RZ, 0xc0, !PT ;  /* 0x000001000b087812 */ /* 0x000fc400078ec0ff */
[----:B------:R-:W-:Y:S01]  /*01f0*/  LOP3.LUT R6, R2, 0x80, RZ, 0xc0, !PT ;  /* 0x0000008002067812 */ /* 0x000fe200078ec0ff */
[----:B------:R-:W-:Y:S01]  /*0200*/  IMAD.U32 R2, RZ, RZ, UR5 ;  /* 0x00000005ff027e24 */ /* 0x000fe2000f8e00ff */
[----:B------:R-:W-:Y:S01]  /*0210*/  LOP3.LUT R7, R3, 0x80, RZ, 0xc0, !PT ;  /* 0x0000008003077812 */ /* 0x000fe200078ec0ff */
[----:B------:R-:W-:Y:S01]  /*0220*/  IMAD.U32 R3, RZ, RZ, UR6 ;  /* 0x00000006ff037e24 */ /* 0x000fe2000f8e00ff */
[----:B------:R-:W-:Y:S02]  /*0230*/  LOP3.LUT R0, R0, 0x80, RZ, 0xc0, !PT ;  /* 0x0000008000007812 */ /* 0x000fe400078ec0ff */
[----:B------:R-:W-:Y:S01]  /*0240*/  LOP3.LUT R4, R4, 0x80, RZ, 0xc0, !PT ;  /* 0x0000008004047812 */ /* 0x000fe200078ec0ff */
[----:B------:R-:W-:Y:S01]  /*0250*/  IMAD.WIDE R2, R5, 0x8, R2 ;  /* 0x0000000805027825 */ /* 0x000fe200078e0202 */
[----:B------:R-:W-:Y:S02]  /*0260*/  LOP3.LUT R11, R10, 0x100, RZ, 0xc0, !PT ;  /* 0x000001000a0b7812 */ /* 0x000fe400078ec0ff */
[----:B------:R-:W-:-:S02]  /*0270*/  LOP3.LUT R13, R12, 0x100, RZ, 0xc0, !PT ;  /* 0x000001000c0d7812 */ /* 0x000fc400078ec0ff */
[----:B------:R-:W-:Y:S02]  /*0280*/  LEA.HI R9, R6, R9, RZ, 0x19 ;  /* 0x0000000906097211 */ /* 0x000fe400078fc8ff */
[----:B------:R-:W-:Y:S02]  /*0290*/  LEA.HI R7, R7, R8, RZ, 0x19 ;  /* 0x0000000807077211 */ /* 0x000fe400078fc8ff */
[----:B------:R-:W-:Y:S02]  /*02a0*/  LEA.HI R0, R0, R11, RZ, 0x19 ;  /* 0x0000000b00007211 */ /* 0x000fe400078fc8ff */
[----:B------:R-:W-:Y:S02]  /*02b0*/  LEA.HI R4, R4, R13, RZ, 0x19 ;  /* 0x0000000d04047211 */ /* 0x000fe400078fc8ff */
[----:B------:R-:W-:Y:S02]  /*02c0*/  PRMT R6, R9, 0x5410, R0 ;  /* 0x0000541009067816 */ /* 0x000fe40000000000 */
[----:B------:R-:W-:-:S05]  /*02d0*/  PRMT R7, R7, 0x5410, R4 ;  /* 0x0000541007077816 */ /* 0x000fca0000000004 */
[----:B------:R-:W-:Y:S01]  /*02e0*/  STG.E.64 desc[UR8][R2.64], R6 ;  /* 0x0000000602007986 */ /* 0x000fe2000c101b08 */
[----:B------:R-:W-:Y:S05]  /*02f0*/  EXIT ;  /* 0x000000000000794d */ /* 0x000fea0003800000 */
.L_x_4711:
        /* <DEDUP_REMOVED lines=110> */
.L_x_4714:
        /* <DEDUP_REMOVED lines=8> */
.L_x_4715:
        /* <DEDUP_REMOVED lines=8> */
.L_x_4716:
        /* <DEDUP_REMOVED lines=9> */
.L_x_4717:
[----:B------:R-:W-:Y:S05]  /*0b70*/  BSYNC B1 ;  /* 0x0000000000017941 */ /* 0x000fea0003800000 */
.L_x_4713:
[----:B------:R-:W-:-:S13]  /*0b80*/  ISETP.GE.AND P0, PT, R17, R0, PT ;  /* 0x000000001100720c */ /* 0x000fda0003f06270 */
[----:B012---:R-:W0:Y:S01]  /*0b90*/  @!P0 LDC.64 R8, c[0x0][0x218] ;  /* 0x00008600ff088b82 */ /* 0x007e220000000a00 */
[C---:B------:R-:W-:Y:S02]  /*0ba0*/  @!P0 VIADD R7, R17.reuse, UR4 ;  /* 0x0000000411078c36 */ /* 0x040fe40008000000 */
[----:B------:R-:W-:-:S03]  /*0bb0*/  @!P0 VIADD R17, R17, 0x80 ;  /* 0x0000008011118836 */ /* 0x000fc60000000000 */
[----:B0-----:R-:W-:-:S05]  /*0bc0*/  @!P0 IADD3 R6, P1, R7, R8, RZ ;  /* 0x0000000807068210 */ /* 0x001fca0007f3e0ff */
[----:B------:R-:W-:-:S05]  /*0bd0*/  @!P0 IMAD.X R7, RZ, RZ, R9, P1 ;  /* 0x000000ffff078224 */ /* 0x000fca00008e0609 */
[----:B------:R2:W-:Y:S03]  /*0be0*/  @!P0 STG.E.U8 desc[UR8][R6.64], R4 ;  /* 0x0000000406008986 */ /* 0x0005e6000c101108 */
.L_x_4718:
[----:B------:R-:W-:Y:S05]  /*0bf0*/  BSYNC B0 ;  /* 0x0000000000007941 */ /* 0x000fea0003800000 */
.L_x_4712:
        /* <DEDUP_REMOVED lines=9> */
.L_x_4719:
        /* <DEDUP_REMOVED lines=15> */
.L_x_23483:


//--------------------- .text._ZN2at6native18elementwise_kernelILi128ELi4EZNS0_15gpu_kernel_implIZZZNS0_19signbit_kernel_cudaERNS_18TensorIteratorBaseEENKUlvE_clEvENKUlvE_clEvEUlhE_EEvS4_RKT_EUliE_EEviT1_ --------------------------
	.section	.text._ZN2at6native18elementwise_kernelILi128ELi4EZNS0_15gpu_kernel_implIZZZNS0_19signbit_kernel_cudaERNS_18TensorIteratorBaseEENKUlvE_clEvENKUlvE_clEvEUlhE_EEvS4_RKT_EUliE_EEviT1_,"ax",@progbits
	.align	128
        .global         _ZN2at6native18elementwise_kernelILi128ELi4EZNS0_15gpu_kernel_implIZZZNS0_19signbit_kernel_cudaERNS_18TensorIteratorBaseEENKUlvE_clEvENKUlvE_clEvEUlhE_EEvS4_RKT_EUliE_EEviT1_
        .type           _ZN2at6native18elementwise_kernelILi128ELi4EZNS0_15gpu_kernel_implIZZZNS0_19signbit_kernel_cudaERNS_18TensorIteratorBaseEENKUlvE_clEvENKUlvE_clEvEUlhE_EEvS4_RKT_EUliE_EEviT1_,@function
        .size           _ZN2at6native18elementwise_kernelILi128ELi4EZNS0_15gpu_kernel_implIZZZNS0_19signbit_kernel_cudaERNS_18TensorIteratorBaseEENKUlvE_clEvENKUlvE_clEvEUlhE_EEvS4_RKT_EUliE_EEviT1_,(.L_x_23484 - _ZN2at6native18elementwise_kernelILi128ELi4EZNS0_15gpu_kernel_implIZZZNS0_19signbit_kernel_cudaERNS_18TensorIteratorBaseEENKUlvE_clEvENKUlvE_clEvEUlhE_EEvS4_RKT_EUliE_EEviT1_)
        .other          _ZN2at6native18elementwise_kernelILi128ELi4EZNS0_15gpu_kernel_implIZZZNS0_19signbit_kernel_cudaERNS_18TensorIteratorBaseEENKUlvE_clEvENKUlvE_clEvEUlhE_EEvS4_RKT_EUliE_EEviT1_,@"STO_CUDA_ENTRY STV_DEFAULT"
_ZN2at6native18elementwise_kernelILi128ELi4EZNS0_15gpu_kernel_implIZZZNS0_19signbit_kernel_cudaERNS_18TensorIteratorBaseEENKUlvE_clEvENKUlvE_clEvEUlhE_EEvS4_RKT_EUliE_EEviT1_:
.text._ZN2at6native18elementwise_kernelILi128ELi4EZNS0_15gpu_kernel_implIZZZNS0_19signbit_kernel_cudaERNS_18TensorIteratorBaseEENKUlvE_clEvENKUlvE_clEvEUlhE_EEvS4_RKT_EUliE_EEviT1_:
        /* <DEDUP_REMOVED lines=10> */
[----:B------:R-:W-:Y:S01]  /*00a0*/  IMAD.MOV.U32 R16, RZ, RZ, RZ ;  /* 0x000000ffff107224 */ /* 0x000fe200078e00ff */
[----:B0-----:R-:W-:-:S13]  /*00b0*/  ISETP.NE.AND P0, PT, R0, RZ, PT ;  /* 0x000000ff0000720c */ /* 0x001fda0003f05270 */
[----:B------:R-:W-:Y:S05]  /*00c0*/  @!P0 BRA `(.L_x_4722) ;  /* 0x0000001000488947 */ /* 0x000fea0003800000 */
[----:B------:R-:W-:Y:S01]  /*00d0*/  HFMA2.MMA R2, -RZ, RZ, 0, 0 ;  /* 0x00000000ff027435 */ /* 0x000fe200000001ff */
[----:B------:R-:W-:Y:S01]  /*00e0*/  IMAD.MOV.U32 R3, RZ, RZ, R19 ;  /* 0x000000ffff037224 */ /* 0x000fe200078e0013 */
[----:B------:R-:W-:Y:S01]  /*00f0*/  ULDC.64 UR4, c[0x0][0x220] ;  /* 0x0000880000047ab9 */ /* 0x000fe20000000a00 */
[----:B------:R-:W-:-:S07]  /*0100*/  ISETP.NE.AND P0, PT, R0, 0x1, PT ;  /* 0x000000010000780c */ /* 0x000fce0003f05270 */
[----:B------:R-:W-:Y:S01]  /*0110*/  IMAD.HI.U32 R2, R19, UR4, R2 ;  /* 0x0000000413027c27 */ /* 0x000fe2000f8e0002 */
[----:B------:R-:W-:-:S04]  /*0120*/  ULDC UR4, c[0x0][0x21c] ;  /* 0x0000870000047ab9 */ /* 0x000fc80000000800 */
[----:B------:R-:W-:-:S05]  /*0130*/  SHF.R.U32.HI R3, RZ, UR5, R2 ;  /* 0x00000005ff037c19 */ /* 0x000fca0008011602 */
[----:B------:R-:W-:-:S04]  /*0140*/  IMAD.MOV R16, RZ, RZ, -R3 ;  /* 0x000000ffff107224 */ /* 0x000fc800078e0a03 */
[----:B------:R-:W-:Y:S01]  /*0150*/  IMAD R16, R16, UR4, R19 ;  /* 0x0000000410107c24 */ /* 0x000fe2000f8e0213 */
[----:B------:R-:W-:-:S03]  /*0160*/  ULDC UR4, c[0x0][0x348] ;  /* 0x0000d20000047ab9 */ /* 0x000fc60000000800 */
        /* <DEDUP_REMOVED lines=8> */
[----:B------:R-:W-:-:S04]  /*01f0*/  ULDC UR4, c[0x0][0x350] ;  /* 0x0000d40000047ab9 */ /* 0x000fc80000000800 */
[----:B------:R-:W-:-:S04]  /*0200*/  IMAD.MOV R2, RZ, RZ, -R5 ;  /* 0x000000ffff027224 */ /* 0x000fc800078e0a05 */
[----:B------:R-:W-:-:S04]  /*0210*/  IMAD R3, R2, UR6, R3 ;  /* 0x0000000602037c24 */ /* 0x000fc8000f8e0203 */
        /* <DEDUP_REMOVED lines=10> */
[----:B------:R-:W-:-:S03]  /*02c0*/  ULDC UR4, c[0x0][0x358] ;  /* 0x0000d60000047ab9 */ /* 0x000fc60000000800 */
        /* <DEDUP_REMOVED lines=8> */
[----:B------:R-:W-:-:S04]  /*0350*/  ULDC UR4, c[0x0][0x360] ;  /* 0x0000d80000047ab9 */ /* 0x000fc80000000800 */
[----:B------:R-:W-:-:S04]  /*0360*/  IMAD.MOV R2, RZ, RZ, -R5 ;  /* 0x000000ffff027224 */ /* 0x000fc800078e0a05 */
[----:B------:R-:W-:-:S04]  /*0370*/  IMAD R3, R2, UR6, R3 ;  /* 0x0000000602037c24 */ /* 0x000fc8000f8e0203 */
[----:B------:R-:W-:Y:S01]  /*0380*/  IMAD R16, R3, UR4, R16 ;  /* 0x0000000403107c24 */ /* 0x000fe2000f8e0210 */
[----:B------:R-:W-:Y:S06]  /*0390*/  @!P0 BRA `(.L_x_4722) ;  /* 0x0000000c00948947 */ /* 0x000fec0003800000 */
[----:B------:R-:W-:Y:S01]  /*03a0*/  MOV R4, RZ ;  /* 0x000000ff00047202 */ /* 0x000fe20000000f00 */
[----:B------:R-:W-:Y:S01]  /*03b0*/  ULDC.64 UR4, c[0x0][0x250] ;  /* 0x0000940000047ab9 */ /* 0x000fe20000000a00 */
[----:B------:R-:W-:-:S03]  /*03c0*/  ISETP.NE.AND P0, PT, R0, 0x5, PT ;  /* 0x000000050000780c */ /* 0x000fc60003f05270 */
[----:B------:R-:W-:Y:S01]  /*03d0*/  IMAD.HI.U32 R2, R5, UR4, R4 ;  /* 0x0000000405027c27 */ /* 0x000fe2000f8e0004 */
[----:B------:R-:W-:-:S04]  /*03e0*/  ULDC UR4, c[0x0][0x24c] ;  /* 0x0000930000047ab9 */ /* 0x000fc80000000800 */
[----:B------:R-:W-:-:S05]  /*03f0*/  SHF.R.U32.HI R3, RZ, UR5, R2 ;  /* 0x00000005ff037c19 */ /* 0x000fca0008011602 */
[----:B------:R-:W-:-:S04]  /*0400*/  IMAD.MOV R4, RZ, RZ, -R3 ;  /* 0x000000ffff047224 */ /* 0x000fc800078e0a03 */
        /* <DEDUP_REMOVED lines=10> */
[----:B------:R-:W-:-:S03]  /*04b0*/  ULDC UR4, c[0x0][0x370] ;  /* 0x0000dc0000047ab9 */ /* 0x000fc60000000800 */
[----:B------:R-:W-:-:S05]  /*04c0*/  IADD3 R2, -R5, RZ, RZ ;  /* 0x000000ff05027210 */ /* 0x000fca0007ffe1ff */
        /* <DEDUP_REMOVED lines=208> */
[----:B------:R-:W-:-:S03]  /*11d0*/  ULDC UR4, c[0x0][0x408] ;  /* 0x0001020000047ab9 */ /* 0x000fc60000000800 */
[----:B------:R-:W-:-:S07]  /*11e0*/  IMAD R16, R5, UR4, R16 ;  /* 0x0000000405107c24 */ /* 0x000fce000f8e0210 */
.L_x_4722:
[----:B------:R-:W0:Y:S01]  /*11f0*/  LDC.U8 R2, c[0x0][0x422] ;  /* 0x00010880ff027b82 */ /* 0x000e220000000000 */
[----:B------:R-:W-:Y:S01]  /*1200*/  MOV R3, 0x1 ;  /* 0x0000000100037802 */ /* 0x000fe20000000f00 */
[----:B------:R-:W-:Y:S02]  /*1210*/  ULDC.64 UR4, c[0x0][0x410] ;  /* 0x0001040000047ab9 */ /* 0x000fe40000000a00 */
[----:B------:R-:W-:-:S05]  /*1220*/  IADD3 R16, P2, R16, UR4, RZ ;  /* 0x0000000410107c10 */ /* 0x000fca000ff5e0ff */
[----:B------:R-:W-:Y:S01]  /*1230*/  IMAD.X R17, RZ, RZ, UR5, P2 ;  /* 0x00000005ff117e24 */ /* 0x000fe200090e06ff */
[CC--:B0-----:R-:W-:Y:S02]  /*1240*/  SHF.L.U32 R4, R3.reuse, R2.reuse, RZ ;  /* 0x0000000203047219 */ /* 0x0c1fe400000006ff */
[----:B------:R-:W-:Y:S02]  /*1250*/  SHF.L.U64.HI R0, R3, R2, RZ ;  /* 0x0000000203007219 */ /* 0x000fe400000102ff */
[----:B------:R-:W-:Y:S02]  /*1260*/  LOP3.LUT P0, RZ, R4, 0x3f808fff, RZ, 0xc0, !PT ;  /* 0x3f808fff04ff7812 */ /* 0x000fe4000780c0ff */
[----:B------:R-:W-:Y:S02]  /*1270*/  ISETP.LE.U32.AND P1, PT, R2, 0x2c, PT ;  /* 0x0000002c0200780c */ /* 0x000fe40003f23070 */
[----:B------:R-:W-:-:S13]  /*1280*/  LOP3.LUT P0, RZ, R0, 0x1000, RZ, 0xc0, P0 ;  /* 0x0000100000ff7812 */ /* 0x000fda000000c0ff */
[----:B------:R-:W-:Y:S05]  /*1290*/  @P0 BRA P1, `(.L_x_4723) ;  /* 0x0000000000400947 */ /* 0x000fea0000800000 */
[----:B------:R-:W-:Y:S01]  /*12a0*/  MOV R2, 0x0 ;  /* 0x0000000000027802 */ /* 0x000fe20000000f00 */
[----:B------:R-:W-:Y:S01]  /*12b0*/  ULDC.64 UR4, c[0x4][0x198] ;  /* 0x0100660000047ab9 */ /* 0x000fe20000000a00 */
[----:B------:R-:W-:Y:S01]  /*12c0*/  ULDC.64 UR6, c[0x4][0x8] ;  /* 0x0100020000067ab9 */ /* 0x000fe20000000a00 */
[----:B------:R-:W-:Y:S01]  /*12d0*/  IMAD.U32 R4, RZ, RZ, UR4 ;  /* 0x00000004ff047e24 */ /* 0x000fe2000f8e00ff */
[----:B------:R-:W-:Y:S01]  /*12e0*/  MOV R5, UR5 ;  /* 0x0000000500057c02 */ /* 0x000fe20008000f00 */
[----:B------:R-:W-:Y:S01]  /*12f0*/  ULDC.64 UR4, c[0x4][0x1a0] ;  /* 0x0100680000047ab9 */ /* 0x000fe20000000a00 */
[----:B------:R-:W0:Y:S01]  /*1300*/  LDC.64 R2, c[0x4][R2] ;  /* 0x0100000002027b82 */ /* 0x000e220000000a00 */
[----:B------:R-:W-:Y:S01]  /*1310*/  HFMA2.MMA R12, -RZ, RZ, 0, 5.9604644775390625e-08 ;  /* 0x00000001ff0c7435 */ /* 0x000fe200000001ff */
[----:B------:R-:W-:Y:S01]  /*1320*/  IMAD.U32 R6, RZ, RZ, UR4 ;  /* 0x00000004ff067e24 */ /* 0x000fe2000f8e00ff */
[----:B------:R-:W-:Y:S01]  /*1330*/  MOV R10, UR6 ;  /* 0x00000006000a7c02 */ /* 0x000fe20008000f00 */
[----:B------:R-:W-:-:S02]  /*1340*/  IMAD.U32 R7, RZ, RZ, UR5 ;  /* 0x00000005ff077e24 */ /* 0x000fc4000f8e00ff */
[----:B------:R-:W-:Y:S02]  /*1350*/  IMAD.U32 R11, RZ, RZ, UR7 ;  /* 0x00000007ff0b7e24 */ /* 0x000fe4000f8e00ff */
[----:B------:R-:W-:Y:S02]  /*1360*/  IMAD.MOV.U32 R8, RZ, RZ, 0x4e ;  /* 0x0000004eff087424 */ /* 0x000fe400078e00ff */
[----:B------:R-:W-:-:S07]  /*1370*/  IMAD.MOV.U32 R13, RZ, RZ, RZ ;  /* 0x000000ffff0d7224 */ /* 0x000fce00078e00ff */
[----:B------:R-:W-:-:S07]  /*1380*/  LEPC R20, `(.L_x_4723) ;  /* 0x000000001014794e */ /* 0x000fce0000000000 */
[----:B0-----:R-:W-:Y:S05]  /*1390*/  CALL.ABS.NOINC R2 ;  /* 0x0000000002007343 */ /* 0x001fea0003c00000 */
.L_x_4723:
[----:B------:R-:W0:Y:S02]  /*13a0*/  LDC.U8 R2, c[0x0][0x421] ;  /* 0x00010840ff027b82 */ /* 0x000e240000000000 */
        /* <DEDUP_REMOVED lines=11> */
[----:B------:R0:W-:Y:S01]  /*1460*/  STG.E.U8 desc[UR36][R16.64], RZ ;  /* 0x000000ff10007986 */ /* 0x0001e2000c101124 */
[----:B------:R-:W-:Y:S05]  /*1470*/  BRA `(.L_x_4729) ;  /* 0x0000000400947947 */ /* 0x000fea0003800000 */
.L_x_4727:
[----:B------:R1:W-:Y:S01]  /*1480*/  STG.E.U8 desc[UR36][R16.64], RZ ;  /* 0x000000ff10007986 */ /* 0x0003e2000c101124 */
[----:B------:R-:W-:Y:S05]  /*1490*/  BRA `(.L_x_4729) ;  /* 0x00000004008c7947 */ /* 0x000fea0003800000 */
.L_x_4726:
[----:B------:R-:W-:-:S13]  /*14a0*/  ISETP.NE.AND P0, PT, R0, 0x2, PT ;  /* 0x000000020000780c */ /* 0x000fda0003f05270 */
[----:B------:R-:W-:Y:S05]  /*14b0*/  @!P0 BRA `(.L_x_4730) ;  /* 0x0000000000208947 */ /* 0x000fea0003800000 */
[----:B------:R-:W-:-:S13]  /*14c0*/  ISETP.NE.AND P0, PT, R0, 0x3, PT ;  /* 0x000000030000780c */ /* 0x000fda0003f05270 */
[----:B------:R-:W-:Y:S05]  /*14d0*/  @!P0 BRA `(.L_x_4731) ;  /* 0x0000000000108947 */ /* 0x000fea0003800000 */
[----:B------:R-:W-:-:S13]  /*14e0*/  ISETP.NE.AND P0, PT, R0, 0x4, PT ;  /* 0x000000040000780c */ /* 0x000fda0003f05270 */
[----:B------:R-:W-:Y:S05]  /*14f0*/  @P0 BRA `(.L_x_4728) ;  /* 0x0000000400240947 */ /* 0x000fea0003800000 */
[----:B------:R4:W-:Y:S01]  /*1500*/  STG.E.64 desc[UR36][R16.64], RZ ;  /* 0x000000ff10007986 */ /* 0x0009e2000c101b24 */
[----:B------:R-:W-:Y:S05]  /*1510*/  BRA `(.L_x_4729) ;  /* 0x00000004006c7947 */ /* 0x000fea0003800000 */
.L_x_4731:
[----:B------:R3:W-:Y:S01]  /*1520*/  STG.E desc[UR36][R16.64], RZ ;  /* 0x000000ff10007986 */ /* 0x0007e2000c101924 */
[----:B------:R-:W-:Y:S05]  /*1530*/  BRA `(.L_x_4729) ;  /* 0x0000000400647947 */ /* 0x000fea0003800000 */
.L_x_4730:
[----:B------:R2:W-:Y:S01]  /*1540*/  STG.E.U16 desc[UR36][R16.64], RZ ;  /* 0x000000ff10007986 */ /* 0x0005e2000c101524 */
[----:B------:R-:W-:Y:S05]  /*1550*/  BRA `(.L_x_4729) ;  /* 0x00000004005c7947 */ /* 0x000fea0003800000 */
.L_x_4725:
[----:B------:R-:W-:-:S13]  /*1560*/  ISETP.GT.AND P0, PT, R0, 0x6, PT ;  /* 0x000000060000780c */ /* 0x000fda0003f04270 */
[----:B------:R-:W-:Y:S05]  /*1570*/  @P0 BRA `(.L_x_4732) ;  /* 0x0000000000200947 */ /* 0x000fea0003800000 */
[----:B------:R-:W-:-:S13]  /*1580*/  ISETP.NE.AND P0, PT, R0, 0x5, PT ;  /* 0x000000050000780c */ /* 0x000fda0003f05270 */
[----:B------:R-:W-:Y:S05]  /*1590*/  @!P0 BRA `(.L_x_4733) ;  /* 0x0000000000108947 */ /* 0x000fea0003800000 */
[----:B------:R-:W-:-:S13]  /*15a0*/  ISETP.NE.AND P0, PT, R0, 0x6, PT ;  /* 0x000000060000780c */ /* 0x000fda0003f05270 */
[----:B------:R-:W-:Y:S05]  /*15b0*/  @P0 BRA `(.L_x_4728) ;  /* 0x0000000000f40947 */ /* 0x000fea0003800000 */
[----:B------:R0:W-:Y:S01]  /*15c0*/  STG.E desc[UR36][R16.64], RZ ;  /* 0x000000ff10007986 */ /* 0x0001e2000c101924 */
[----:B------:R-:W-:Y:S05]  /*15d0*/  BRA `(.L_x_4729) ;  /* 0x00000004003c7947 */ /* 0x000fea0003800000 */
.L_x_4733:
[----:B------:R0:W-:Y:S01]  /*15e0*/  STG.E.U16 desc[UR36][R16.64], RZ ;  /* 0x000000ff10007986 */ /* 0x0001e2000c101524 */
[----:B------:R-:W-:Y:S05]  /*15f0*/  BRA `(.L_x_4729) ;  /* 0x0000000400347947 */ /* 0x000fea0003800000 */
.L_x_4732:
        /* <DEDUP_REMOVED lines=8> */
.L_x_4735:
[----:B------:R0:W-:Y:S01]  /*1680*/  STG.E desc[UR36][R16.64], RZ ;  /* 0x000000ff10007986 */ /* 0x0001e2000c101924 */
[----:B------:R-:W-:Y:S05]  /*1690*/  BRA `(.L_x_4729) ;  /* 0x00000004000c7947 */ /* 0x000fea0003800000 */
.L_x_4734:
[----:B------:R0:W-:Y:S01]  /*16a0*/  STG.E.64 desc[UR36][R16.64], RZ ;  /* 0x000000ff10007986 */ /* 0x0001e2000c101b24 */
[----:B------:R-:W-:Y:S05]  /*16b0*/  BRA `(.L_x_4729) ;  /* 0x0000000400047947 */ /* 0x000fea0003800000 */
.L_x_4724:
        /* <DEDUP_REMOVED lines=8> */
[----:B------:R0:W-:Y:S01]  /*1740*/  STG.E.U8 desc[UR36][R16.64], RZ ;  /* 0x000000ff10007986 */ /* 0x0001e2000c101124 */
[----:B------:R-:W-:Y:S05]  /*1750*/  BRA `(.L_x_4729) ;  /* 0x0000000000dc7947 */ /* 0x000fea0003800000 */
.L_x_4738:
[----:B------:R0:W-:Y:S01]  /*1760*/  STG.E.128 desc[UR36][R16.64], RZ ;  /* 0x000000ff10007986 */ /* 0x0001e2000c101d24 */
[----:B------:R-:W-:Y:S05]  /*1770*/  BRA `(.L_x_4729) ;  /* 0x0000000000d47947 */ /* 0x000fea0003800000 */
.L_x_4737:
[----:B------:R-:W-:-:S13]  /*1780*/  ISETP.NE.AND P0, PT, R0, 0xf, PT ;  /* 0x0000000f0000780c */ /* 0x000fda0003f05270 */
[----:B------:R-:W-:Y:S05]  /*1790*/  @!P0 BRA `(.L_x_4739) ;  /* 0x0000000000208947 */ /* 0x000fea0003800000 */
[----:B------:R-:W-:-:S13]  /*17a0*/  ISETP.NE.AND P0, PT, R0, 0x17, PT ;  /* 0x000000170000780c */ /* 0x000fda0003f05270 */
[----:B------:R-:W-:Y:S05]  /*17b0*/  @!P0 BRA `(.L_x_4740) ;  /* 0x0000000000108947 */ /* 0x000fea0003800000 */
[----:B------:R-:W-:-:S13]  /*17c0*/  ISETP.NE.AND P0, PT, R0, 0x18, PT ;  /* 0x000000180000780c */ /* 0x000fda0003f05270 */
[----:B------:R-:W-:Y:S05]  /*17d0*/  @P0 BRA `(.L_x_4728) ;  /* 0x00000000006c0947 */ /* 0x000fea0003800000 */
[----:B------:R0:W-:Y:S01]  /*17e0*/  STG.E.U8 desc[UR36][R16.64], RZ ;  /* 0x000000ff10007986 */ /* 0x0001e2000c101124 */
[----:B------:R-:W-:Y:S05]  /*17f0*/  BRA `(.L_x_4729) ;  /* 0x0000000000b47947 */ /* 0x000fea0003800000 */
.L_x_4740:
[----:B------:R0:W-:Y:S01]  /*1800*/  STG.E.U8 desc[UR36][R16.64], RZ ;  /* 0x000000ff10007986 */ /* 0x0001e2000c101124 */
[----:B------:R-:W-:Y:S05]  /*1810*/  BRA `(.L_x_4729) ;  /* 0x0000000000ac7947 */ /* 0x000fea0003800000 */
.L_x_4739:
[----:B------:R0:W-:Y:S01]  /*1820*/  STG.E.U16 desc[UR36][R16.64], RZ ;  /* 0x000000ff10007986 */ /* 0x0001e2000c101524 */
[----:B------:R-:W-:Y:S05]  /*1830*/  BRA `(.L_x_4729) ;  /* 0x0000000000a47947 */ /* 0x000fea0003800000 */
.L_x_4736:
        /* <DEDUP_REMOVED lines=8> */
[----:B------:R0:W-:Y:S01]  /*18c0*/  STG.E.U16 desc[UR36][R16.64], RZ ;  /* 0x000000ff10007986 */ /* 0x0001e2000c101524 */
[----:B------:R-:W-:Y:S05]  /*18d0*/  BRA `(.L_x_4729) ;  /* 0x00000000007c7947 */ /* 0x000fea0003800000 */
.L_x_4743:
[----:B------:R0:W-:Y:S01]  /*18e0*/  STG.E.U8 desc[UR36][R16.64], RZ ;  /* 0x000000ff10007986 */ /* 0x0001e2000c101124 */
[----:B------:R-:W-:Y:S05]  /*18f0*/  BRA `(.L_x_4729) ;  /* 0x0000000000747947 */ /* 0x000fea0003800000 */
.L_x_4742:
[----:B------:R0:W-:Y:S01]  /*1900*/  STG.E.U8 desc[UR36][R16.64], RZ ;  /* 0x000000ff10007986 */ /* 0x0001e2000c101124 */
[----:B------:R-:W-:Y:S05]  /*1910*/  BRA `(.L_x_4729) ;  /* 0x00000000006c7947 */ /* 0x000fea0003800000 */
.L_x_4741:
[----:B------:R-:W-:-:S13]  /*1920*/  ISETP.NE.AND P0, PT, R0, 0x1c, PT ;  /* 0x0000001c0000780c */ /* 0x000fda0003f05270 */
[----:B------:R-:W-:Y:S05]  /*1930*/  @!P0 BRA `(.L_x_4744) ;  /* 0x0000000000608947 */ /* 0x000fea0003800000 */
[----:B------:R-:W-:-:S13]  /*1940*/  ISETP.NE.AND P0, PT, R0, 0x1d, PT ;  /* 0x0000001d0000780c */ /* 0x000fda0003f05270 */
[----:B------:R-:W-:Y:S05]  /*1950*/  @!P0 BRA `(.L_x_4745) ;  /* 0x0000000000508947 */ /* 0x000fea0003800000 */
[----:B------:R-:W-:-:S13]  /*1960*/  ISETP.NE.AND P0, PT, R0, 0x2c, PT ;  /* 0x0000002c0000780c */ /* 0x000fda0003f05270 */
[----:B------:R0:W-:Y:S01]  /*1970*/  @!P0 STG.E.U8 desc[UR36][R16.64], RZ ;  /* 0x000000ff10008986 */ /* 0x0001e2000c101124 */
[----:B------:R-:W-:Y:S05]  /*1980*/  @!P0 BRA `(.L_x_4729) ;  /* 0x0000000000508947 */ /* 0x000fea0003800000 */
.L_x_4728:
[----:B------:R-:W-:Y:S01]  /*1990*/  MOV R2, 0x0 ;  /* 0x0000000000027802 */ /* 0x000fe20000000f00 */
[----:B------:R-:W-:Y:S01]  /*19a0*/  ULDC.64 UR4, c[0x4][0x198] ;  /* 0x0100660000047ab9 */ /* 0x000fe20000000a00 */
[----:B------:R-:W-:Y:S01]  /*19b0*/  ULDC.64 UR6, c[0x4][0x1a0] ;  /* 0x0100680000067ab9 */ /* 0x000fe20000000a00 */
[----:B------:R-:W-:Y:S01]  /*19c0*/  IMAD.U32 R4, RZ, RZ, UR4 ;  /* 0x00000004ff047e24 */ /* 0x000fe2000f8e00ff */
[----:B------:R-:W-:Y:S01]  /*19d0*/  MOV R5, UR5 ;  /* 0x0000000500057c02 */ /* 0x000fe20008000f00 */
[----:B------:R-:W-:Y:S01]  /*19e0*/  ULDC.64 UR4, c[0x4][0x10] ;  /* 0x0100040000047ab9 */ /* 0x000fe20000000a00 */
[----:B------:R-:W1:Y:S01]  /*19f0*/  LDC.64 R2, c[0x4][R2] ;  /* 0x0100000002027b82 */ /* 0x000e620000000a00 */
        /* <DEDUP_REMOVED lines=8> */
[----:B01----:R-:W-:Y:S05]  /*1a80*/  CALL.ABS.NOINC R2 ;  /* 0x0000000002007343 */ /* 0x003fea0003c00000 */
.L_x_4746:
[----:B------:R-:W-:Y:S05]  /*1a90*/  BRA `(.L_x_4729) ;  /* 0x00000000000c7947 */ /* 0x000fea0003800000 */
.L_x_4745:
[----:B------:R0:W-:Y:S01]  /*1aa0*/  STG.E.64 desc[UR36][R16.64], RZ ;  /* 0x000000ff10007986 */ /* 0x0001e2000c101b24 */
[----:B------:R-:W-:Y:S05]  /*1ab0*/  BRA `(.L_x_4729) ;  /* 0x0000000000047947 */ /* 0x000fea0003800000 */
.L_x_4744:
[----:B------:R0:W-:Y:S02]  /*1ac0*/  STG.E desc[UR36][R16.64], RZ ;  /* 0x000000ff10007986 */ /* 0x0001e4000c101924 */
.L_x_4729:
[----:B------:R-:W-:-:S05]  /*1ad0*/  IMAD R18, R23, 0x200, R18 ;  /* 0x0000020017127824 */ /* 0x000fca00078e0212 */
[----:B------:R-:W-:-:S07]  /*1ae0*/  IADD3 R19, R18, 0x80, RZ ;  /* 0x0000008012137810 */ /* 0x000fce0007ffe0ff */
.L_x_4721:
[----:B------:R-:W-:Y:S05]  /*1af0*/  BSYNC B6 ;  /* 0x0000000000067941 */ /* 0x000fea0003800000 */
.L_x_4720:
[----:B------:R-:W-:Y:S01]  /*1b00*/  ULDC UR4, c[0x0][0x210] ;  /* 0x0000840000047ab9 */ /* 0x000fe20000000800 */
[----:B------:R-:W-:Y:S01]  /*1b10*/  BSSY B6, `(.L_x_4747) ;  /* 0x00001a7000067945 */ /* 0x000fe20003800000 */
[----:B------:R-:W-:-:S13]  /*1b20*/  ISETP.GE.AND P0, PT, R19, UR4, PT ;  /* 0x0000000413007c0c */ /* 0x000fda000bf06270 */
[----:B------:R-:W-:Y:S05]  /*1b30*/  @P0 BRA `(.L_x_4748) ;  /* 0x0000001800900947 */ /* 0x000fea0003800000 */
[----:B------:R-:W0:Y:S02]  /*1b40*/  LDC R0, c[0x0][0x218] ;  /* 0x00008600ff007b82 */ /* 0x000e240000000800 */
[----:B012345:R-:W-:Y:S01]  /*1b50*/  IMAD.MOV.U32 R16, RZ, RZ, RZ ;  /* 0x000000ffff107224 */ /* 0x03ffe200078e00ff */
[----:B------:R-:W-:-:S13]  /*1b60*/  ISETP.NE.AND P0, PT, R0, RZ, PT ;  /* 0x000000ff0000720c */ /* 0x000fda0003f05270 */
[----:B------:R-:W-:Y:S05]  /*1b70*/  @!P0 BRA `(.L_x_4749) ;  /* 0x0000001000448947 */ /* 0x000fea0003800000 */
        /* <DEDUP_REMOVED lines=271> */
[----:B------:R-:W-:-:S03]  /*2c70*/  ULDC UR4, c[0x0][0x408] ;  /* 0x0001020000047ab9 */ /* 0x000fc60000000800 */
[----:B------:R-:W-:-:S07]  /*2c80*/  IMAD R16, R5, UR4, R16 ;  /* 0x0000000405107c24 */ /* 0x000fce000f8e0210 */
.L_x_4749:
[----:B------:R-:W0:Y:S01]  /*2c90*/  LDC.U8 R0, c[0x0][0x422] ;  /* 0x00010880ff007b82 */ /* 0x000e220000000000 */
[----:B------:R-:W-:Y:S01]  /*2ca0*/  IMAD.MOV.U32 R3, RZ, RZ, 0x1 ;  /* 0x00000001ff037424 */ /* 0x000fe200078e00ff */
        /* <DEDUP_REMOVED lines=12> */
[----:B------:R-:W-:Y:S01]  /*2d70*/  MOV R4, UR4 ;  /* 0x0000000400047c02 */ /* 0x000fe20008000f00 */
[----:B------:R-:W-:Y:S01]  /*2d80*/  IMAD.U32 R5, RZ, RZ, UR5 ;  /* 0x00000005ff057e24 */ /* 0x000fe2000f8e00ff */
[----:B------:R-:W-:Y:S01]  /*2d90*/  ULDC.64 UR4, c[0x4][0x1a0] ;  /* 0x0100680000047ab9 */ /* 0x000fe20000000a00 */
[----:B------:R-:W0:Y:S01]  /*2da0*/  LDC.64 R2, c[0x4][R2] ;  /* 0x0100000002027b82 */ /* 0x000e220000000a00 */
[----:B------:R-:W-:Y:S01]  /*2db0*/  HFMA2.MMA R8, -RZ, RZ, 0, 4.64916229248046875e-06 ;  /* 0x0000004eff087435 */ /* 0x000fe200000001ff */
        /* <DEDUP_REMOVED lines=8> */
.L_x_4750:
        /* <DEDUP_REMOVED lines=14> */
.L_x_4754:
[----:B------:R0:W-:Y:S01]  /*2f20*/  STG.E.U8 desc[UR36][R16.64], RZ ;  /* 0x000000ff10007986 */ /* 0x0001e2000c101124 */
[----:B------:R-:W-:Y:S05]  /*2f30*/  BRA `(.L_x_4756) ;  /* 0x00000004008c7947 */ /* 0x000fea0003800000 */
.L_x_4753:
        /* <DEDUP_REMOVED lines=8> */
.L_x_4758:
[----:B------:R0:W-:Y:S01]  /*2fc0*/  STG.E desc[UR36][R16.64], RZ ;  /* 0x000000ff10007986 */ /* 0x0001e2000c101924 */
[----:B------:R-:W-:Y:S05]  /*2fd0*/  BRA `(.L_x_4756) ;  /* 0x0000000400647947 */ /* 0x000fea0003800000 */
.L_x_4757:
[----:B------:R0:W-:Y:S01]  /*2fe0*/  STG.E.U16 desc[UR36][R16.64], RZ ;  /* 0x000000ff10007986 */ /* 0x0001e2000c101524 */
[----:B------:R-:W-:Y:S05]  /*2ff0*/  BRA `(.L_x_4756) ;  /* 0x00000004005c7947 */ /* 0x000fea0003800000 */
.L_x_4752:
        /* <DEDUP_REMOVED lines=8> */
.L_x_4760:
[----:B------:R0:W-:Y:S01]  /*3080*/  STG.E.U16 desc[UR36][R16.64], RZ ;  /* 0x000000ff10007986 */ /* 0x0001e2000c101524 */
[----:B------:R-:W-:Y:S05]  /*3090*/  BRA `(.L_x_4756) ;  /* 0x0000000400347947 */ /* 0x000fea0003800000 */
.L_x_4759:
        /* <DEDUP_REMOVED lines=8> */
.L_x_4762:
[----:B------:R0:W-:Y:S01]  /*3120*/  STG.E desc[UR36][R16.64], RZ ;  /* 0x000000ff10007986 */ /* 0x0001e2000c101924 */
[----:B------:R-:W-:Y:S05]  /*3130*/  BRA `(.L_x_4756) ;  /* 0x00000004000c7947 */ /* 0x000fea0003800000 */
.L_x_4761:
[----:B------:R0:W-:Y:S01]  /*3140*/  STG.E.64 desc[UR36][R16.64], RZ ;  /* 0x000000ff10007986 */ /* 0x0001e2000c101b24 */
[----:B------:R-:W-:Y:S05]  /*3150*/  BRA `(.L_x_4756) ;  /* 0x0000000400047947 */ /* 0x000fea0003800000 */
.L_x_4751:
        /* <DEDUP_REMOVED lines=10> */
.L_x_4765:
[----:B------:R0:W-:Y:S01]  /*3200*/  STG.E.128 desc[UR36][R16.64], RZ ;  /* 0x000000ff10007986 */ /* 0x0001e2000c101d24 */
[----:B------:R-:W-:Y:S05]  /*3210*/  BRA `(.L_x_4756) ;  /* 0x0000000000d47947 */ /* 0x000fea0003800000 */
.L_x_4764:
        /* <DEDUP_REMOVED lines=8> */
.L_x_4767:
[----:B------:R0:W-:Y:S01]  /*32a0*/  STG.E.U8 desc[UR36][R16.64], RZ ;  /* 0x000000ff10007986 */ /* 0x0001e2000c101124 */
[----:B------:R-:W-:Y:S05]  /*32b0*/  BRA `(.L_x_4756) ;  /* 0x0000000000ac7947 */ /* 0x000fea0003800000 */
.L_x_4766:
[----:B------:R0:W-:Y:S01]  /*32c0*/  STG.E.U16 desc[UR36][R16.64], RZ ;  /* 0x000000ff10007986 */ /* 0x0001e2000c101524 */
[----:B------:R-:W-:Y:S05]  /*32d0*/  BRA `(.L_x_4756) ;  /* 0x0000000000a47947 */ /* 0x000fea0003800000 */
.L_x_4763:
        /* <DEDUP_REMOVED lines=10> */
.L_x_4770:
[----:B------:R1:W-:Y:S01]  /*3380*/  STG.E.U8 desc[UR36][R16.64], RZ ;  /* 0x000000ff10007986 */ /* 0x0003e2000c101124 */
[----:B------:R-:W-:Y:S05]  /*3390*/  BRA `(.L_x_4756) ;  /* 0x0000000000747947 */ /* 0x000fea0003800000 */
.L_x_4769:
[----:B------:R2:W-:Y:S01]  /*33a0*/  STG.E.U8 desc[UR36][R16.64], RZ ;  /* 0x000000ff10007986 */ /* 0x0005e2000c101124 */
[----:B------:R-:W-:Y:S05]  /*33b0*/  BRA `(.L_x_4756) ;  /* 0x00000000006c7947 */ /* 0x000fea0003800000 */
.L_x_4768:
[----:B------:R-:W-:-:S13]  /*33c0*/  ISETP.NE.AND P0, PT, R0, 0x1c, PT ;  /* 0x0000001c0000780c */ /* 0x000fda0003f05270 */
[----:B------:R-:W-:Y:S05]  /*33d0*/  @!P0 BRA `(.L_x_4771) ;  /* 0x0000000000608947 */ /* 0x000fea0003800000 */
[----:B------:R-:W-:-:S13]  /*33e0*/  ISETP.NE.AND P0, PT, R0, 0x1d, PT ;  /* 0x0000001d0000780c */ /* 0x000fda0003f05270 */
[----:B------:R-:W-:Y:S05]  /*33f0*/  @!P0 BRA `(.L_x_4772) ;  /* 0x0000000000508947 */ /* 0x000fea0003800000 */
[----:B------:R-:W-:-:S13]  /*3400*/  ISETP.NE.AND P0, PT, R0, 0x2c, PT ;  /* 0x0000002c0000780c */ /* 0x000fda0003f05270 */
[----:B------:R3:W-:Y:S01]  /*3410*/  @!P0 STG.E.U8 desc[UR36][R16.64], RZ ;  /* 0x000000ff10008986 */ /* 0x0007e2000c101124 */
[----:B------:R-:W-:Y:S05]  /*3420*/  @!P0 BRA `(.L_x_4756) ;  /* 0x0000000000508947 */ /* 0x000fea0003800000 */
.L_x_4755:
[----:B------:R-:W-:Y:S01]  /*3430*/  MOV R0, 0x0 ;  /* 0x0000000000007802 */ /* 0x000fe20000000f00 */
[----:B------:R-:W-:Y:S01]  /*3440*/  ULDC.64 UR4, c[0x4][0x198] ;  /* 0x0100660000047ab9 */ /* 0x000fe20000000a00 */
[----:B------:R-:W-:Y:S01]  /*3450*/  ULDC.64 UR6, c[0x4][0x10] ;  /* 0x0100040000067ab9 */ /* 0x000fe20000000a00 */
[----:B------:R-:W-:Y:S01]  /*3460*/  MOV R4, UR4 ;  /* 0x0000000400047c02 */ /* 0x000fe20008000f00 */
[----:B------:R0:W1:Y:S01]  /*3470*/  LDC.64 R2, c[0x4][R0] ;  /* 0x0100000000027b82 */ /* 0x0000620000000a00 */
[----:B------:R-:W-:Y:S01]  /*3480*/  IMAD.U32 R5, RZ, RZ, UR5 ;  /* 0x00000005ff057e24 */ /* 0x000fe2000f8e00ff */
[----:B------:R-:W-:Y:S01]  /*3490*/  ULDC.64 UR4, c[0x4][0x1a0] ;  /* 0x0100680000047ab9 */ /* 0x000fe20000000a00 */
[----:B------:R-:W-:Y:S01]  /*34a0*/  HFMA2.MMA R8, -RZ, RZ, 0, 6.020069122314453125e-06 ;  /* 0x00000065ff087435 */ /* 0x000fe200000001ff */
[----:B------:R-:W-:Y:S01]  /*34b0*/  IMAD.U32 R6, RZ, RZ, UR4 ;  /* 0x00000004ff067e24 */ /* 0x000fe2000f8e00ff */
[----:B------:R-:W-:Y:S01]  /*34c0*/  MOV R7, UR5 ;  /* 0x0000000500077c02 */ /* 0x000fe20008000f00 */
[----:B------:R-:W-:-:S02]  /*34d0*/  IMAD.U32 R10, RZ, RZ, UR6 ;  /* 0x00000006ff0a7e24 */ /* 0x000fc4000f8e00ff */
[----:B------:R-:W-:Y:S02]  /*34e0*/  IMAD.U32 R11, RZ, RZ, UR7 ;  /* 0x00000007ff0b7e24 */ /* 0x000fe4000f8e00ff */
[----:B------:R-:W-:Y:S02]  /*34f0*/  IMAD.MOV.U32 R12, RZ, RZ, 0x1 ;  /* 0x00000001ff0c7424 */ /* 0x000fe400078e00ff */
[----:B0-----:R-:W-:-:S07]  /*3500*/  IMAD.MOV.U32 R13, RZ, RZ, RZ ;  /* 0x000000ffff0d7224 */ /* 0x001fce00078e00ff */
[----:B------:R-:W-:-:S07]  /*3510*/  LEPC R20, `(.L_x_4773) ;  /* 0x000000001014794e */ /* 0x000fce0000000000 */
[----:B-1-3--:R-:W-:Y:S05]  /*3520*/  CALL.ABS.NOINC R2 ;  /* 0x0000000002007343 */ /* 0x00afea0003c00000 */
.L_x_4773:
[----:B------:R-:W-:Y:S05]  /*3530*/  BRA `(.L_x_4756) ;  /* 0x00000000000c7947 */ /* 0x000fea0003800000 */
.L_x_4772:
[----:B------:R4:W-:Y:S01]  /*3540*/  STG.E.64 desc[UR36][R16.64], RZ ;  /* 0x000000ff10007986 */ /* 0x0009e2000c101b24 */
[----:B------:R-:W-:Y:S05]  /*3550*/  BRA `(.L_x_4756) ;  /* 0x0000000000047947 */ /* 0x000fea0003800000 */
.L_x_4771:
[----:B------:R5:W-:Y:S02]  /*3560*/  STG.E desc[UR36][R16.64], RZ ;  /* 0x000000ff10007986 */ /* 0x000be4000c101924 */
.L_x_4756:
[----:B------:R-:W-:-:S07]  /*3570*/  IADD3 R19, R19, 0x80, RZ ;  /* 0x0000008013137810 */ /* 0x000fce0007ffe0ff */
.L_x_4748:
[----:B------:R-:W-:Y:S05]  /*3580*/  BSYNC B6 ;  /* 0x0000000000067941 */ /* 0x000fea0003800000 */
.L_x_4747:
        /* <DEDUP_REMOVED lines=281> */
.L_x_4776:
[----:B------:R-:W0:Y:S01]  /*4720*/  LDC.U8 R0, c[0x0][0x422] ;  /* 0x00010880ff007b82 */ /* 0x000e220000000000 */
[----:B------:R-:W-:Y:S01]  /*4730*/  IMAD.MOV.U32 R3, RZ, RZ, 0x1 ;  /* 0x00000001ff037424 */ /* 0x000fe200078e00ff */
[----:B------:R-:W-:Y:S02]  /*4740*/  ULDC.64 UR4, c[0x0][0x410] ;  /* 0x0001040000047ab9 */ /* 0x000fe40000000a00 */
[----:B------:R-:W-:-:S04]  /*4750*/  IADD3 R16, P2, R16, UR4, RZ ;  /* 0x0000000410107c10 */ /* 0x000fc8000ff5e0ff */
[----:B------:R-:W-:Y:S02]  /*4760*/  IADD3.X R17, RZ, UR5, RZ, P2, !PT ;  /* 0x00000005ff117c10 */ /* 0x000fe400097fe4ff */
        /* <DEDUP_REMOVED lines=16> */
[----:B------:R-:W-:Y:S01]  /*4870*/  IMAD.U32 R10, RZ, RZ, UR6 ;  /* 0x00000006ff0a7e24 */ /* 0x000fe2000f8e00ff */
[----:B------:R-:W-:Y:S01]  /*4880*/  MOV R11, UR7 ;  /* 0x00000007000b7c02 */ /* 0x000fe20008000f00 */
[----:B------:R-:W-:-:S02]  /*4890*/  IMAD.MOV.U32 R8, RZ, RZ, 0x4e ;  /* 0x0000004eff087424 */ /* 0x000fc400078e00ff */
[----:B------:R-:W-:-:S07]  /*48a0*/  IMAD.MOV.U32 R13, RZ, RZ, RZ ;  /* 0x000000ffff0d7224 */ /* 0x000fce00078e00ff */
[----:B------:R-:W-:-:S07]  /*48b0*/  LEPC R20, `(.L_x_4777) ;  /* 0x000000001014794e */ /* 0x000fce0000000000 */
[----:B0-----:R-:W-:Y:S05]  /*48c0*/  CALL.ABS.NOINC R2 ;  /* 0x0000000002007343 */ /* 0x001fea0003c00000 */
.L_x_4777:
        /* <DEDUP_REMOVED lines=14> */
.L_x_4781:
[----:B------:R3:W-:Y:S01]  /*49b0*/  STG.E.U8 desc[UR36][R16.64], RZ ;  /* 0x000000ff10007986 */ /* 0x0007e2000c101124 */
[----:B------:R-:W-:Y:S05]  /*49c0*/  BRA `(.L_x_4783) ;  /* 0x00000004008c7947 */ /* 0x000fea0003800000 */
.L_x_4780:
        /* <DEDUP_REMOVED lines=8> */
.L_x_4785:
[----:B------:R1:W-:Y:S01]  /*4a50*/  STG.E desc[UR36][R16.64], RZ ;  /* 0x000000ff10007986 */ /* 0x0003e2000c101924 */
[----:B------:R-:W-:Y:S05]  /*4a60*/  BRA `(.L_x_4783) ;  /* 0x0000000400647947 */ /* 0x000fea0003800000 */
.L_x_4784:
[----:B------:R2:W-:Y:S01]  /*4a70*/  STG.E.U16 desc[UR36][R16.64], RZ ;  /* 0x000000ff10007986 */ /* 0x0005e2000c101524 */
[----:B------:R-:W-:Y:S05]  /*4a80*/  BRA `(.L_x_4783) ;  /* 0x00000004005c7947 */ /* 0x000fea0003800000 */
.L_x_4779:
        /* <DEDUP_REMOVED lines=8> */
.L_x_4787:
[----:B------:R0:W-:Y:S01]  /*4b10*/  STG.E.U16 desc[UR36][R16.64], RZ ;  /* 0x000000ff10007986 */ /* 0x0001e2000c101524 */
[----:B------:R-:W-:Y:S05]  /*4b20*/  BRA `(.L_x_4783) ;  /* 0x0000000400347947 */ /* 0x000fea0003800000 */
.L_x_4786:
        /* <DEDUP_REMOVED lines=8> */
.L_x_4789:
[----:B------:R0:W-:Y:S01]  /*4bb0*/  STG.E desc[UR36][R16.64], RZ ;  /* 0x000000ff10007986 */ /* 0x0001e2000c101924 */
[----:B------:R-:W-:Y:S05]  /*4bc0*/  BRA `(.L_x_4783) ;  /* 0x00000004000c7947 */ /* 0x000fea0003800000 */
.L_x_4788:
[----:B------:R5:W-:Y:S01]  /*4bd0*/  STG.E.64 desc[UR36][R16.64], RZ ;  /* 0x000000ff10007986 */ /* 0x000be2000c101b24 */
[----:B------:R-:W-:Y:S05]  /*4be0*/  BRA `(.L_x_4783) ;  /* 0x0000000400047947 */ /* 0x000fea0003800000 */
.L_x_4778:
        /* <DEDUP_REMOVED lines=10> */
.L_x_4792:
[----:B------:R0:W-:Y:S01]  /*4c90*/  STG.E.128 desc[UR36][R16.64], RZ ;  /* 0x000000ff10007986 */ /* 0x0001e2000c101d24 */
[----:B------:R-:W-:Y:S05]  /*4ca0*/  BRA `(.L_x_4783) ;  /* 0x0000000000d47947 */ /* 0x000fea0003800000 */
.L_x_4791:
        /* <DEDUP_REMOVED lines=8> */
.L_x_4794:
[----:B------:R0:W-:Y:S01]  /*4d30*/  STG.E.U8 desc[UR36][R16.64], RZ ;  /* 0x000000ff10007986 */ /* 0x0001e2000c101124 */
[----:B------:R-:W-:Y:S05]  /*4d40*/  BRA `(.L_x_4783) ;  /* 0x0000000000ac7947 */ /* 0x000fea0003800000 */
.L_x_4793:
[----:B------:R0:W-:Y:S01]  /*4d50*/  STG.E.U16 desc[UR36][R16.64], RZ ;  /* 0x000000ff10007986 */ /* 0x0001e2000c101524 */
[----:B------:R-:W-:Y:S05]  /*4d60*/  BRA `(.L_x_4783) ;  /* 0x0000000000a47947 */ /* 0x000fea0003800000 */
.L_x_4790:
        /* <DEDUP_REMOVED lines=10> */
.L_x_4797:
[----:B------:R0:W-:Y:S01]  /*4e10*/  STG.E.U8 desc[UR36][R16.64], RZ ;  /* 0x000000ff10007986 */ /* 0x0001e2000c101124 */
[----:B------:R-:W-:Y:S05]  /*4e20*/  BRA `(.L_x_4783) ;  /* 0x0000000000747947 */ /* 0x000fea0003800000 */
.L_x_4796:
[----:B------:R0:W-:Y:S01]  /*4e30*/  STG.E.U8 desc[UR36][R16.64], RZ ;  /* 0x000000ff10007986 */ /* 0x0001e2000c101124 */
[----:B------:R-:W-:Y:S05]  /*4e40*/  BRA `(.L_x_4783) ;  /* 0x00000000006c7947 */ /* 0x000fea0003800000 */
.L_x_4795:
[----:B------:R-:W-:-:S13]  /*4e50*/  ISETP.NE.AND P0, PT, R0, 0x1c, PT ;  /* 0x0000001c0000780c */ /* 0x000fda0003f05270 */
[----:B------:R-:W-:Y:S05]  /*4e60*/  @!P0 BRA `(.L_x_4798) ;  /* 0x0000000000608947 */ /* 0x000fea0003800000 */
[----:B------:R-:W-:-:S13]  /*4e70*/  ISETP.NE.AND P0, PT, R0, 0x1d, PT ;  /* 0x0000001d0000780c */ /* 0x000fda0003f05270 */
[----:B------:R-:W-:Y:S05]  /*4e80*/  @!P0 BRA `(.L_x_4799) ;  /* 0x0000000000508947 */ /* 0x000fea0003800000 */
[----:B------:R-:W-:-:S13]  /*4e90*/  ISETP.NE.AND P0, PT, R0, 0x2c, PT ;  /* 0x0000002c0000780c */ /* 0x000fda0003f05270 */
[----:B------:R0:W-:Y:S01]  /*4ea0*/  @!P0 STG.E.U8 desc[UR36][R16.64], RZ ;  /* 0x000000ff10008986 */ /* 0x0001e2000c101124 */
[----:B------:R-:W-:Y:S05]  /*4eb0*/  @!P0 BRA `(.L_x_4783) ;  /* 0x0000000000508947 */ /* 0x000fea0003800000 */
.L_x_4782:
[----:B------:R-:W-:Y:S01]  /*4ec0*/  MOV R0, 0x0 ;  /* 0x0000000000007802 */ /* 0x000fe20000000f00 */
[----:B------:R-:W-:Y:S01]  /*4ed0*/  ULDC.64 UR4, c[0x4][0x198] ;  /* 0x0100660000047ab9 */ /* 0x000fe20000000a00 */
[----:B------:R-:W-:Y:S01]  /*4ee0*/  ULDC.64 UR6, c[0x4][0x10] ;  /* 0x0100040000067ab9 */ /* 0x000fe20000000a00 */
[----:B------:R-:W-:Y:S01]  /*4ef0*/  MOV R4, UR4 ;  /* 0x0000000400047c02 */ /* 0x000fe20008000f00 */
[----:B------:R1:W2:Y:S01]  /*4f00*/  LDC.64 R2, c[0x4][R0] ;  /* 0x0100000000027b82 */ /* 0x0002a20000000a00 */
[----:B------:R-:W-:Y:S01]  /*4f10*/  IMAD.U32 R5, RZ, RZ, UR5 ;  /* 0x00000005ff057e24 */ /* 0x000fe2000f8e00ff */
[----:B------:R-:W-:Y:S01]  /*4f20*/  ULDC.64 UR4, c[0x4][0x1a0] ;  /* 0x0100680000047ab9 */ /* 0x000fe20000000a00 */
[----:B------:R-:W-:Y:S01]  /*4f30*/  HFMA2.MMA R8, -RZ, RZ, 0, 6.020069122314453125e-06 ;  /* 0x00000065ff087435 */ /* 0x000fe200000001ff */
[----:B------:R-:W-:Y:S01]  /*4f40*/  MOV R6, UR4 ;  /* 0x0000000400067c02 */ /* 0x000fe20008000f00 */
[----:B------:R-:W-:Y:S01]  /*4f50*/  IMAD.U32 R7, RZ, RZ, UR5 ;  /* 0x00000005ff077e24 */ /* 0x000fe2000f8e00ff */
[----:B------:R-:W-:Y:S01]  /*4f60*/  MOV R10, UR6 ;  /* 0x00000006000a7c02 */ /* 0x000fe20008000f00 */
[----:B------:R-:W-:Y:S01]  /*4f70*/  IMAD.U32 R11, RZ, RZ, UR7 ;  /* 0x00000007ff0b7e24 */ /* 0x000fe2000f8e00ff */
[----:B------:R-:W-:Y:S01]  /*4f80*/  MOV R13, RZ ;  /* 0x000000ff000d7202 */ /* 0x000fe20000000f00 */
[----:B-1----:R-:W-:-:S07]  /*4f90*/  IMAD.MOV.U32 R12, RZ, RZ, 0x1 ;  /* 0x00000001ff0c7424 */ /* 0x002fce00078e00ff */
[----:B------:R-:W-:-:S07]  /*4fa0*/  LEPC R20, `(.L_x_4800) ;  /* 0x000000001014794e */ /* 0x000fce0000000000 */
[----:B0-2---:R-:W-:Y:S05]  /*4fb0*/  CALL.ABS.NOINC R2 ;  /* 0x0000000002007343 */ /* 0x005fea0003c00000 */
.L_x_4800:
[----:B------:R-:W-:Y:S05]  /*4fc0*/  BRA `(.L_x_4783) ;  /* 0x00000000000c7947 */ /* 0x000fea0003800000 */
.L_x_4799:
[----:B------:R0:W-:Y:S01]  /*4fd0*/  STG.E.64 desc[UR36][R16.64], RZ ;  /* 0x000000ff10007986 */ /* 0x0001e2000c101b24 */
[----:B------:R-:W-:Y:S05]  /*4fe0*/  BRA `(.L_x_4783) ;  /* 0x0000000000047947 */ /* 0x000fea0003800000 */
.L_x_4798:
[----:B------:R0:W-:Y:S02]  /*4ff0*/  STG.E desc[UR36][R16.64], RZ ;  /* 0x000000ff10007986 */ /* 0x0001e4000c101924 */
.L_x_4783:
[----:B------:R-:W-:-:S07]  /*5000*/  VIADD R19, R19, 0x80 ;  /* 0x0000008013137836 */ /* 0x000fce0000000000 */
.L_x_4775:
[----:B------:R-:W-:Y:S05]  /*5010*/  BSYNC B6 ;  /* 0x0000000000067941 */ /* 0x000fea0003800000 */
.L_x_4774:
[----:B------:R-:W-:Y:S02]  /*5020*/  ULDC UR4, c[0x0][0x210] ;  /* 0x0000840000047ab9 */ /* 0x000fe40000000800 */
[----:B------:R-:W-:-:S13]  /*5030*/  ISETP.GE.AND P0, PT, R19, UR4, PT ;  /* 0x0000000413007c0c */ /* 0x000fda000bf06270 */
[----:B------:R-:W-:Y:S05]  /*5040*/  @P0 EXIT ;  /* 0x000000000000094d */ /* 0x000fea0003800000 */
[----:B------:R-:W0:Y:S02]  /*5050*/  LDC R0, c[0x0][0x218] ;  /* 0x00008600ff007b82 */ /* 0x000e240000000800 */
[----:B012345:R-:W-:Y:S01]  /*5060*/  HFMA2.MMA R16, -RZ, RZ, 0, 0 ;  /* 0x00000000ff107435 */ /* 0x03ffe200000001ff */
        /* <DEDUP_REMOVED lines=275> */
.L_x_4801:
        /* <DEDUP_REMOVED lines=15> */
[----:B------:R0:W1:Y:S01]  /*6290*/  LDC.64 R2, c[0x4][R0] ;  /* 0x0100000000027b82 */ /* 0x0000620000000a00 */
[----:B------:R-:W-:Y:S01]  /*62a0*/  MOV R5, UR5 ;  /* 0x0000000500057c02 */ /* 0x000fe20008000f00 */
[----:B------:R-:W-:Y:S01]  /*62b0*/  ULDC.64 UR4, c[0x4][0x1a0] ;  /* 0x0100680000047ab9 */ /* 0x000fe20000000a00 */
[----:B------:R-:W-:Y:S01]  /*62c0*/  HFMA2.MMA R12, -RZ, RZ, 0, 5.9604644775390625e-08 ;  /* 0x00000001ff0c7435 */ /* 0x000fe200000001ff */
[----:B------:R-:W-:Y:S01]  /*62d0*/  IMAD.U32 R6, RZ, RZ, UR4 ;  /* 0x00000004ff067e24 */ /* 0x000fe2000f8e00ff */
[----:B------:R-:W-:Y:S01]  /*62e0*/  MOV R7, UR5 ;  /* 0x0000000500077c02 */ /* 0x000fe20008000f00 */
[----:B------:R-:W-:Y:S01]  /*62f0*/  IMAD.U32 R10, RZ, RZ, UR6 ;  /* 0x00000006ff0a7e24 */ /* 0x000fe2000f8e00ff */
[----:B------:R-:W-:Y:S01]  /*6300*/  MOV R11, UR7 ;  /* 0x00000007000b7c02 */ /* 0x000fe20008000f00 */
[----:B------:R-:W-:-:S02]  /*6310*/  IMAD.MOV.U32 R8, RZ, RZ, 0x4e ;  /* 0x0000004eff087424 */ /* 0x000fc400078e00ff */
[----:B0-----:R-:W-:-:S07]  /*6320*/  IMAD.MOV.U32 R13, RZ, RZ, RZ ;  /* 0x000000ffff0d7224 */ /* 0x001fce00078e00ff */
[----:B------:R-:W-:-:S07]  /*6330*/  LEPC R20, `(.L_x_4802) ;  /* 0x000000001014794e */ /* 0x000fce0000000000 */
[----:B-1----:R-:W-:Y:S05]  /*6340*/  CALL.ABS.NOINC R2 ;  /* 0x0000000002007343 */ /* 0x002fea0003c00000 */
.L_x_4802:
        /* <DEDUP_REMOVED lines=12> */
[----:B------:R-:W-:Y:S01]  /*6410*/  STG.E.U8 desc[UR36][R16.64], RZ ;  /* 0x000000ff10007986 */ /* 0x000fe2000c101124 */
[----:B------:R-:W-:Y:S05]  /*6420*/  EXIT ;  /* 0x000000000000794d */ /* 0x000fea0003800000 */
.L_x_4806:
[----:B------:R-:W-:Y:S01]  /*6430*/  STG.E.U8 desc[UR36][R16.64], RZ ;  /* 0x000000ff10007986 */ /* 0x000fe2000c101124 */
[----:B------:R-:W-:Y:S05]  /*6440*/  EXIT ;  /* 0x000000000000794d */ /* 0x000fea0003800000 */
.L_x_4805:
[----:B------:R-:W-:-:S13]  /*6450*/  ISETP.NE.AND P0, PT, R0, 0x2, PT ;  /* 0x000000020000780c */ /* 0x000fda0003f05270 */
[----:B------:R-:W-:Y:S05]  /*6460*/  @!P0 BRA `(.L_x_4808) ;  /* 0x0000000000208947 */ /* 0x000fea0003800000 */
[----:B------:R-:W-:-:S13]  /*6470*/  ISETP.NE.AND P0, PT, R0, 0x3, PT ;  /* 0x000000030000780c */ /* 0x000fda0003f05270 */
[----:B------:R-:W-:Y:S05]  /*6480*/  @!P0 BRA `(.L_x_4809) ;  /* 0x0000000000108947 */ /* 0x000fea0003800000 */
[----:B------:R-:W-:-:S13]  /*6490*/  ISETP.NE.AND P0, PT, R0, 0x4, PT ;  /* 0x000000040000780c */ /* 0x000fda0003f05270 */
[----:B------:R-:W-:Y:S05]  /*64a0*/  @P0 BRA `(.L_x_4807) ;  /* 0x0000000400240947 */ /* 0x000fea0003800000 */
[----:B------:R-:W-:Y:S01]  /*64b0*/  STG.E.64 desc[UR36][R16.64], RZ ;  /* 0x000000ff10007986 */ /* 0x000fe2000c101b24 */
[----:B------:R-:W-:Y:S05]  /*64c0*/  EXIT ;  /* 0x000000000000794d */ /* 0x000fea0003800000 */
.L_x_4809:
[----:B------:R-:W-:Y:S01]  /*64d0*/  STG.E desc[UR36][R16.64], RZ ;  /* 0x000000ff10007986 */ /* 0x000fe2000c101924 */
[----:B------:R-:W-:Y:S05]  /*64e0*/  EXIT ;  /* 0x000000000000794d */ /* 0x000fea0003800000 */
.L_x_4808:
[----:B------:R-:W-:Y:S01]  /*64f0*/  STG.E.U16 desc[UR36][R16.64], RZ ;  /* 0x000000ff10007986 */ /* 0x000fe2000c101524 */
[----:B------:R-:W-:Y:S05]  /*6500*/  EXIT ;  /* 0x000000000000794d */ /* 0x000fea0003800000 */
.L_x_4804:
[----:B------:R-:W-:-:S13]  /*6510*/  ISETP.GT.AND P0, PT, R0, 0x6, PT ;  /* 0x000000060000780c */ /* 0x000fda0003f04270 */
[----:B------:R-:W-:Y:S05]  /*6520*/  @P0 BRA `(.L_x_4810) ;  /* 0x0000000000200947 */ /* 0x000fea0003800000 */
[----:B------:R-:W-:-:S13]  /*6530*/  ISETP.NE.AND P0, PT, R0, 0x5, PT ;  /* 0x000000050000780c */ /* 0x000fda0003f05270 */
[----:B------:R-:W-:Y:S05]  /*6540*/  @!P0 BRA `(.L_x_4811) ;  /* 0x0000000000108947 */ /* 0x000fea0003800000 */
[----:B------:R-:W-:-:S13]  /*6550*/  ISETP.NE.AND P0, PT, R0, 0x6, PT ;  /* 0x000000060000780c */ /* 0x000fda0003f05270 */
[----:B------:R-:W-:Y:S05]  /*6560*/  @P0 BRA `(.L_x_4807) ;  /* 0x0000000000f40947 */ /* 0x000fea0003800000 */
[----:B------:R-:W-:Y:S01]  /*6570*/  STG.E desc[UR36][R16.64], RZ ;  /* 0x000000ff10007986 */ /* 0x000fe2000c101924 */
[----:B------:R-:W-:Y:S05]  /*6580*/  EXIT ;  /* 0x000000000000794d */ /* 0x000fea0003800000 */
.L_x_4811:
[----:B------:R-:W-:Y:S01]  /*6590*/  STG.E.U16 desc[UR36][R16.64], RZ ;  /* 0x000000ff10007986 */ /* 0x000fe2000c101524 */
[----:B------:R-:W-:Y:S05]  /*65a0*/  EXIT ;  /* 0x000000000000794d */ /* 0x000fea0003800000 */
.L_x_4810:
        /* <DEDUP_REMOVED lines=8> */
.L_x_4813:
[----:B------:R-:W-:Y:S01]  /*6630*/  STG.E desc[UR36][R16.64], RZ ;  /* 0x000000ff10007986 */ /* 0x000fe2000c101924 */
[----:B------:R-:W-:Y:S05]  /*6640*/  EXIT ;  /* 0x000000000000794d */ /* 0x000fea0003800000 */
.L_x_4812:
[----:B------:R-:W-:Y:S01]  /*6650*/  STG.E.64 desc[UR36][R16.64], RZ ;  /* 0x000000ff10007986 */ /* 0x000fe2000c101b24 */
[----:B------:R-:W-:Y:S05]  /*6660*/  EXIT ;  /* 0x000000000000794d */ /* 0x000fea0003800000 */
.L_x_4803:
        /* <DEDUP_REMOVED lines=8> */
[----:B------:R-:W-:Y:S01]  /*66f0*/  STG.E.U8 desc[UR36][R16.64], RZ ;  /* 0x000000ff10007986 */ /* 0x000fe2000c101124 */
[----:B------:R-:W-:Y:S05]  /*6700*/  EXIT ;  /* 0x000000000000794d */ /* 0x000fea0003800000 */
.L_x_4816:
[----:B------:R-:W-:Y:S01]  /*6710*/  STG.E.128 desc[UR36][R16.64], RZ ;  /* 0x000000ff10007986 */ /* 0x000fe2000c101d24 */
[----:B------:R-:W-:Y:S05]  /*6720*/  EXIT ;  /* 0x000000000000794d */ /* 0x000fea0003800000 */
.L_x_4815:
[----:B------:R-:W-:-:S13]  /*6730*/  ISETP.NE.AND P0, PT, R0, 0xf, PT ;  /* 0x0000000f0000780c */ /* 0x000fda0003f05270 */
[----:B------:R-:W-:Y:S05]  /*6740*/  @!P0 BRA `(.L_x_4817) ;  /* 0x0000000000208947 */ /* 0x000fea0003800000 */
[----:B------:R-:W-:-:S13]  /*6750*/  ISETP.NE.AND P0, PT, R0, 0x17, PT ;  /* 0x000000170000780c */ /* 0x000fda0003f05270 */
[----:B------:R-:W-:Y:S05]  /*6760*/  @!P0 BRA `(.L_x_4818) ;  /* 0x0000000000108947 */ /* 0x000fea0003800000 */
[----:B------:R-:W-:-:S13]  /*6770*/  ISETP.NE.AND P0, PT, R0, 0x18, PT ;  /* 0x000000180000780c */ /* 0x000fda0003f05270 */
[----:B------:R-:W-:Y:S05]  /*6780*/  @P0 BRA `(.L_x_4807) ;  /* 0x00000000006c0947 */ /* 0x000fea0003800000 */
[----:B------:R-:W-:Y:S01]  /*6790*/  STG.E.U8 desc[UR36][R16.64], RZ ;  /* 0x000000ff10007986 */ /* 0x000fe2000c101124 */
[----:B------:R-:W-:Y:S05]  /*67a0*/  EXIT ;  /* 0x000000000000794d */ /* 0x000fea0003800000 */
.L_x_4818:
[----:B------:R-:W-:Y:S01]  /*67b0*/  STG.E.U8 desc[UR36][R16.64], RZ ;  /* 0x000000ff10007986 */ /* 0x000fe2000c101124 */
[----:B------:R-:W-:Y:S05]  /*67c0*/  EXIT ;  /* 0x000000000000794d */ /* 0x000fea0003800000 */
.L_x_4817:
[----:B------:R-:W-:Y:S01]  /*67d0*/  STG.E.U16 desc[UR36][R16.64], RZ ;  /* 0x000000ff10007986 */ /* 0x000fe2000c101524 */
[----:B------:R-:W-:Y:S05]  /*67e0*/  EXIT ;  /* 0x000000000000794d */ /* 0x000fea0003800000 */
.L_x_4814:
        /* <DEDUP_REMOVED lines=8> */
[----:B------:R-:W-:Y:S01]  /*6870*/  STG.E.U16 desc[UR36][R16.64], RZ ;  /* 0x000000ff10007986 */ /* 0x000fe2000c101524 */
[----:B------:R-:W-:Y:S05]  /*6880*/  EXIT ;  /* 0x000000000000794d */ /* 0x000fea0003800000 */
.L_x_4821:
[----:B------:R-:W-:Y:S01]  /*6890*/  STG.E.U8 desc[UR36][R16.64], RZ ;  /* 0x000000ff10007986 */ /* 0x000fe2000c101124 */
[----:B------:R-:W-:Y:S05]  /*68a0*/  EXIT ;  /* 0x000000000000794d */ /* 0x000fea0003800000 */
.L_x_4820:
[----:B------:R-:W-:Y:S01]  /*68b0*/  STG.E.U8 desc[UR36][R16.64], RZ ;  /* 0x000000ff10007986 */ /* 0x000fe2000c101124 */
[----:B------:R-:W-:Y:S05]  /*68c0*/  EXIT ;  /* 0x000000000000794d */ /* 0x000fea0003800000 */
.L_x_4819:
[----:B------:R-:W-:-:S13]  /*68d0*/  ISETP.NE.AND P0, PT, R0, 0x1c, PT ;  /* 0x0000001c0000780c */ /* 0x000fda0003f05270 */
[----:B------:R-:W-:Y:S05]  /*68e0*/  @!P0 BRA `(.L_x_4822) ;  /* 0x0000000000608947 */ /* 0x000fea0003800000 */
[----:B------:R-:W-:-:S13]  /*68f0*/  ISETP.NE.AND P0, PT, R0, 0x1d, PT ;  /* 0x0000001d0000780c */ /* 0x000fda0003f05270 */
[----:B------:R-:W-:Y:S05]  /*6900*/  @!P0 BRA `(.L_x_4823) ;  /* 0x0000000000508947 */ /* 0x000fea0003800000 */
[----:B------:R-:W-:-:S13]  /*6910*/  ISETP.NE.AND P0, PT, R0, 0x2c, PT ;  /* 0x0000002c0000780c */ /* 0x000fda0003f05270 */
[----:B------:R0:W-:Y:S01]  /*6920*/  @!P0 STG.E.U8 desc[UR36][R16.64], RZ ;  /* 0x000000ff10008986 */ /* 0x0001e2000c101124 */
[----:B------:R-:W-:Y:S05]  /*6930*/  @!P0 EXIT ;  /* 0x000000000000894d */ /* 0x000fea0003800000 */
.L_x_4807:
        /* <DEDUP_REMOVED lines=16> */
.L_x_4824:
[----:B------:R-:W-:Y:S05]  /*6a40*/  EXIT ;  /* 0x000000000000794d */ /* 0x000fea0003800000 */
.L_x_4823:
[----:B------:R-:W-:Y:S01]  /*6a50*/  STG.E.64 desc[UR36][R16.64], RZ ;  /* 0x000000ff10007986 */ /* 0x000fe2000c101b24 */
[----:B------:R-:W-:Y:S05]  /*6a60*/  EXIT ;  /* 0x000000000000794d */ /* 0x000fea0003800000 */
.L_x_4822:
[----:B------:R-:W-:Y:S01]  /*6a70*/  STG.E desc[UR36][R16.64], RZ ;  /* 0x000000ff10007986 */ /* 0x000fe2000c101924 */
[----:B------:R-:W-:Y:S05]  /*6a80*/  EXIT ;  /* 0x000000000000794d */ /* 0x000fea0003800000 */
.L_x_4825:
        /* <DEDUP_REMOVED lines=15> */
.L_x_23484:


//--------------------- .text._ZN2at6native27unrolled_elementwise_kernelIZZZNS0_19signbit_kernel_cudaERNS_18TensorIteratorBaseEENKUlvE_clEvENKUlvE_clEvEUlhE_St5arrayIPcLm2EELi4E23TrivialOffsetCalculatorILi1EjESB_NS0_6memory12LoadWithCastILi1EEENSC_13StoreWithCastILi1EEEEEviT_T0_T2_T3_T4_T5_ --------------------------
	.section	.text._ZN2at6native27unrolled_elementwise_kernelIZZZNS0_19signbit_kernel_cudaERNS_18TensorIteratorBaseEENKUlvE_clEvENKUlvE_clEvEUlhE_St5arrayIPcLm2EELi4E23TrivialOffsetCalculatorILi1EjESB_NS0_6memory12LoadWithCastILi1EEENSC_13StoreWithCastILi1EEEEEviT_T0_T2_T3_T4_T5_,"ax",@progbits
	.align	128
        .global         _ZN2at6native27unrolled_elementwise_kernelIZZZNS0_19signbit_kernel_cudaERNS_18TensorIteratorBaseEENKUlvE_clEvENKUlvE_clEvEUlhE_St5arrayIPcLm2EELi4E23TrivialOffsetCalculatorILi1EjESB_NS0_6memory12LoadWithCastILi1EEENSC_13StoreWithCastILi1EEEEEviT_T0_T2_T3_T4_T5_
        .type           _ZN2at6native27unrolled_elementwise_kernelIZZZNS0_19signbit_kernel_cudaERNS_18TensorIteratorBaseEENKUlvE_clEvENKUlvE_clEvEUlhE_St5arrayIPcLm2EELi4E23TrivialOffsetCalculatorILi1EjESB_NS0_6memory12LoadWithCastILi1EEENSC_13StoreWithCastILi1EEEEEviT_T0_T2_T3_T4_T5_,@function
        .size           _ZN2at6native27unrolled_elementwise_kernelIZZZNS0_19signbit_kernel_cudaERNS_18TensorIteratorBaseEENKUlvE_clEvENKUlvE_clEvEUlhE_St5arrayIPcLm2EELi4E23TrivialOffsetCalculatorILi1EjESB_NS0_6memory12LoadWithCastILi1EEENSC_13StoreWithCastILi1EEEEEviT_T0_T2_T3_T4_T5_,(.L_x_23485 - _ZN2at6native27unrolled_elementwise_kernelIZZZNS0_19signbit_kernel_cudaERNS_18TensorIteratorBaseEENKUlvE_clEvENKUlvE_clEvEUlhE_St5arrayIPcLm2EELi4E23TrivialOffsetCalculatorILi1EjESB_NS0_6memory12LoadWithCastILi1EEENSC_13StoreWithCastILi1EEEEEviT_T0_T2_T3_T4_T5_)
        .other          _ZN2at6native27unrolled_elementwise_kernelIZZZNS0_19signbit_kernel_cudaERNS_18TensorIteratorBaseEENKUlvE_clEvENKUlvE_clEvEUlhE_St5arrayIPcLm2EELi4E23TrivialOffsetCalculatorILi1EjESB_NS0_6memory12LoadWithCastILi1EEENSC_13StoreWithCastILi1EEEEEviT_T0_T2_T3_T4_T5_,@"STO_CUDA_ENTRY STV_DEFAULT"
_ZN2at6native27unrolled_elementwise_kernelIZZZNS0_19signbit_kernel_cudaERNS_18TensorIteratorBaseEENKUlvE_clEvENKUlvE_clEvEUlhE_St5arrayIPcLm2EELi4E23TrivialOffsetCalculatorILi1EjESB_NS0_6memory12LoadWithCastILi1EEENSC_13StoreWithCastILi1EEEEEviT_T0_T2_T3_T4_T5_:
.text._ZN2at6native27unrolled_elementwise_kernelIZZZNS0_19signbit_kernel_cudaERNS_18TensorIteratorBaseEENKUlvE_clEvENKUlvE_clEvEUlhE_St5arrayIPcLm2EELi4E23TrivialOffsetCalculatorILi1EjESB_NS0_6memory12LoadWithCastILi1EEENSC_13StoreWithCastILi1EEEEEviT_T0_T2_T3_T4_T5_:
[----:B------:R-:W0:Y:S01]  /*0000*/  LDC R1, c[0x0][0x28] ;  /* 0x00000a00ff017b82 */ /* 0x000e220000000800 */
[----:B------:R-:W1:Y:S07]  /*0010*/  S2R R25, SR_CTAID.X ;  /* 0x0000000000197919 */ /* 0x000e6e0000002500 */
[----:B------:R-:W1:Y:S01]  /*0020*/  LDC R0, c[0x0][0x210] ;  /* 0x00008400ff007b82 */ /* 0x000e620000000800 */
[----:B------:R-:W-:Y:S01]  /*0030*/  BSSY B6, `(.L_x_4826) ;  /* 0x0000020000067945 */ /* 0x000fe20003800000 */
[----:B------:R-:W2:Y:S06]  /*0040*/  S2R R18, SR_TID.X ;  /* 0x0000000000127919 */ /* 0x000eac0000002100 */
[----:B------:R-:W3:Y:S01]  /*0050*/  LDC.U8 R16, c[0x0][0x22c] ;  /* 0x00008b00ff107b82 */ /* 0x000ee20000000000 */
[----:B-1----:R-:W-:-:S05]  /*0060*/  IMAD R23, R25, -0x200, R0 ;  /* 0xfffffe0019177824 */ /* 0x002fca00078e0200 */
[----:B--2---:R-:W-:-:S13]  /*0070*/  ISETP.GE.AND P0, PT, R18, R23, PT ;  /* 0x000000171200720c */ /* 0x004fda0003f06270 */
[----:B0--3--:R-:W-:Y:S05]  /*0080*/  @P0 BRA `(.L_x_4827) ;  /* 0x0000000000680947 */ /* 0x009fea0003800000 */
[----:B------:R-:W-:Y:S01]  /*0090*/  IMAD.MOV.U32 R3, RZ, RZ, 0x1 ;  /* 0x00000001ff037424 */ /* 0x000fe200078e00ff */
[C---:B------:R-:W-:Y:S02]  /*00a0*/  LOP3.LUT R0, R16.reuse, 0xff, RZ, 0xc0, !PT ;  /* 0x000000ff10007812 */ /* 0x040fe400078ec0ff */
[----:B------:R-:W-:Y:S02]  /*00b0*/  ISETP.LE.U32.AND P1, PT, R16, 0x2c, PT ;  /* 0x0000002c1000780c */ /* 0x000fe40003f23070 */
[CC--:B------:R-:W-:Y:S02]  /*00c0*/  SHF.L.U32 R2, R3.reuse, R0.reuse, RZ ;  /* 0x0000000003027219 */ /* 0x0c0fe400000006ff */
[----:B------:R-:W-:Y:S02]  /*00d0*/  SHF.L.U64.HI R0, R3, R0, RZ ;  /* 0x0000000003007219 */ /* 0x000fe400000102ff */
[----:B------:R-:W-:-:S04]  /*00e0*/  LOP3.LUT P0, RZ, R2, 0x3f808fff, RZ, 0xc0, !PT ;  /* 0x3f808fff02ff7812 */ /* 0x000fc8000780c0ff */
[----:B------:R-:W-:-:S13]  /*00f0*/  LOP3.LUT P0, RZ, R0, 0x1000, RZ, 0xc0, P0 ;  /* 0x0000100000ff7812 */ /* 0x000fda000000c0ff */
[----:B------:R-:W-:Y:S05]  /*0100*/  @P0 BRA P1, `(.L_x_4828) ;  /* 0x0000000000400947 */ /* 0x000fea0000800000 */
        /* <DEDUP_REMOVED lines=16> */
.L_x_4828:
[----:B------:R-:W0:Y:S02]  /*0210*/  S2R R18, SR_TID.X ;  /* 0x0000000000127919 */ /* 0x000e240000002100 */
[----:B0-----:R-:W-:-:S07]  /*0220*/  VIADD R18, R18, 0x80 ;  /* 0x0000008012127836 */ /* 0x001fce0000000000 */
.L_x_4827:
[----:B------:R-:W-:Y:S05]  /*0230*/  BSYNC B6 ;  /* 0x0000000000067941 */ /* 0x000fea0003800000 */
.L_x_4826:
[----:B------:R-:W-:Y:S01]  /*0240*/  ISETP.GE.AND P0, PT, R18, R23, PT ;  /* 0x000000171200720c */ /* 0x000fe20003f06270 */
[----:B------:R-:W-:-:S12]  /*0250*/  BSSY B6, `(.L_x_4829) ;  /* 0x0000036000067945 */ /* 0x000fd80003800000 */
[----:B------:R-:W-:Y:S05]  /*0260*/  @P0 BRA `(.L_x_4830) ;  /* 0x0000000000d00947 */ /* 0x000fea0003800000 */
        /* <DEDUP_REMOVED lines=24> */
.L_x_4831:
[----:B------:R-:W-:-:S05]  /*03f0*/  VIADD R18, R18, 0x80 ;  /* 0x0000008012127836 */ /* 0x000fca0000000000 */
[----:B------:R-:W-:-:S13]  /*0400*/  ISETP.GE.AND P0, PT, R18, R23, PT ;  /* 0x000000171200720c */ /* 0x000fda0003f06270 */
        /* <DEDUP_REMOVED lines=25> */
.L_x_4832:
[----:B------:R-:W-:-:S07]  /*05a0*/  VIADD R18, R18, 0x80 ;  /* 0x0000008012127836 */ /* 0x000fce0000000000 */
.L_x_4830:
[----:B------:R-:W-:Y:S05]  /*05b0*/  BSYNC B6 ;  /* 0x0000000000067941 */ /* 0x000fea0003800000 */
.L_x_4829:
        /* <DEDUP_REMOVED lines=27> */
.L_x_4834:
[----:B------:R-:W-:Y:S05]  /*0770*/  BSYNC B6 ;  /* 0x0000000000067941 */ /* 0x000fea0003800000 */
.L_x_4833:
[----:B------:R-:W0:Y:S01]  /*0780*/  S2R R18, SR_TID.X ;  /* 0x0000000000127919 */ /* 0x000e220000002100 */
[----:B------:R-:W1:Y:S01]  /*0790*/  LDC.U8 R19, c[0x0][0x234] ;  /* 0x00008d00ff137b82 */ /* 0x000e620000000000 */
[----:B------:R-:W-:Y:S07]  /*07a0*/  BSSY B6, `(.L_x_4835) ;  /* 0x00000a8000067945 */ /* 0x000fee0003800000 */
[----:B------:R-:W2:Y:S01]  /*07b0*/  LDC.64 R16, c[0x0][0x208] ;  /* 0x00008200ff107b82 */ /* 0x000ea20000000a00 */
        /* <DEDUP_REMOVED lines=21> */
[----:B--2---:R-:W-:Y:S02]  /*0910*/  R2UR UR4, R16 ;  /* 0x00000000100472ca */ /* 0x004fe400000e0000 */
[----:B------:R-:W-:-:S13]  /*0920*/  R2UR UR5, R17 ;  /* 0x00000000110572ca */ /* 0x000fda00000e0000 */
[----:B------:R0:W-:Y:S01]  /*0930*/  STG.E.U8 desc[UR4][R2.64], RZ ;  /* 0x000000ff02007986 */ /* 0x0001e2000c101104 */
[----:B------:R-:W-:Y:S05]  /*0940*/  BRA `(.L_x_4836) ;  /* 0x0000000800347947 */ /* 0x000fea0003800000 */
.L_x_4840:
[----:B--2---:R-:W-:Y:S02]  /*0950*/  R2UR UR4, R16 ;  /* 0x00000000100472ca */ /* 0x004fe400000e0000 */
[----:B------:R-:W-:-:S13]  /*0960*/  R2UR UR5, R17 ;  /* 0x00000000110572ca */ /* 0x000fda00000e0000 */
[----:B------:R0:W-:Y:S01]  /*0970*/  STG.E.U8 desc[UR4][R2.64], RZ ;  /* 0x000000ff02007986 */ /* 0x0001e2000c101104 */
[----:B------:R-:W-:Y:S05]  /*0980*/  BRA `(.L_x_4836) ;  /* 0x0000000800247947 */ /* 0x000fea0003800000 */
.L_x_4839:
[----:B------:R-:W-:-:S13]  /*0990*/  ISETP.NE.AND P0, PT, R0, 0x2, PT ;  /* 0x000000020000780c */ /* 0x000fda0003f05270 */
[----:B------:R-:W-:Y:S05]  /*09a0*/  @!P0 BRA `(.L_x_4842) ;  /* 0x0000000000308947 */ /* 0x000fea0003800000 */
[----:B------:R-:W-:-:S13]  /*09b0*/  ISETP.NE.AND P0, PT, R0, 0x3, PT ;  /* 0x000000030000780c */ /* 0x000fda0003f05270 */
[----:B------:R-:W-:Y:S05]  /*09c0*/  @!P0 BRA `(.L_x_4843) ;  /* 0x0000000000188947 */ /* 0x000fea0003800000 */
[----:B------:R-:W-:-:S13]  /*09d0*/  ISETP.NE.AND P0, PT, R0, 0x4, PT ;  /* 0x000000040000780c */ /* 0x000fda0003f05270 */
[----:B------:R-:W-:Y:S05]  /*09e0*/  @P0 BRA `(.L_x_4841) ;  /* 0x0000000400ac0947 */ /* 0x000fea0003800000 */
[----:B--2---:R-:W-:Y:S02]  /*09f0*/  R2UR UR4, R16 ;  /* 0x00000000100472ca */ /* 0x004fe400000e0000 */
[----:B------:R-:W-:-:S13]  /*0a00*/  R2UR UR5, R17 ;  /* 0x00000000110572ca */ /* 0x000fda00000e0000 */
[----:B------:R0:W-:Y:S01]  /*0a10*/  STG.E.64 desc[UR4][R2.64], RZ ;  /* 0x000000ff02007986 */ /* 0x0001e2000c101b04 */
[----:B------:R-:W-:Y:S05]  /*0a20*/  BRA `(.L_x_4836) ;  /* 0x0000000400fc7947 */ /* 0x000fea0003800000 */
.L_x_4843:
[----:B--2---:R-:W-:Y:S02]  /*0a30*/  R2UR UR4, R16 ;  /* 0x00000000100472ca */ /* 0x004fe400000e0000 */
[----:B------:R-:W-:-:S13]  /*0a40*/  R2UR UR5, R17 ;  /* 0x00000000110572ca */ /* 0x000fda00000e0000 */
[----:B------:R0:W-:Y:S01]  /*0a50*/  STG.E desc[UR4][R2.64], RZ ;  /* 0x000000ff02007986 */ /* 0x0001e2000c101904 */
[----:B------:R-:W-:Y:S05]  /*0a60*/  BRA `(.L_x_4836) ;  /* 0x0000000400ec7947 */ /* 0x000fea0003800000 */
.L_x_4842:
[----:B--2---:R-:W-:Y:S02]  /*0a70*/  R2UR UR4, R16 ;  /* 0x00000000100472ca */ /* 0x004fe400000e0000 */
[----:B------:R-:W-:-:S13]  /*0a80*/  R2UR UR5, R17 ;  /* 0x00000000110572ca */ /* 0x000fda00000e0000 */
[----:B------:R0:W-:Y:S01]  /*0a90*/  STG.E.U16 desc[UR4][R2.64], RZ ;  /* 0x000000ff02007986 */ /* 0x0001e2000c101504 */
[----:B------:R-:W-:Y:S05]  /*0aa0*/  BRA `(.L_x_4836) ;  /* 0x0000000400dc7947 */ /* 0x000fea0003800000 */
.L_x_4838:
[----:B------:R-:W-:-:S13]  /*0ab0*/  ISETP.GT.AND P0, PT, R0, 0x6, PT ;  /* 0x000000060000780c */ /* 0x000fda0003f04270 */
[----:B------:R-:W-:Y:S05]  /*0ac0*/  @P0 BRA `(.L_x_4844) ;  /* 0x0000000000300947 */ /* 0x000fea0003800000 */
[----:B------:R-:W-:-:S13]  /*0ad0*/  ISETP.NE.AND P0, PT, R0, 0x5, PT ;  /* 0x000000050000780c */ /* 0x000fda0003f05270 */
[----:B------:R-:W-:Y:S05]  /*0ae0*/  @!P0 BRA `(.L_x_4845) ;  /* 0x0000000000188947 */ /* 0x000fea0003800000 */
[----:B------:R-:W-:-:S13]  /*0af0*/  ISETP.NE.AND P0, PT, R0, 0x6, PT ;  /* 0x000000060000780c */ /* 0x000fda0003f05270 */
[----:B------:R-:W-:Y:S05]  /*0b00*/  @P0 BRA `(.L_x_4841) ;  /* 0x0000000400640947 */ /* 0x000fea0003800000 */
[----:B--2---:R-:W-:Y:S02]  /*0b10*/  R2UR UR4, R16 ;  /* 0x00000000100472ca */ /* 0x004fe400000e0000 */
[----:B------:R-:W-:-:S13]  /*0b20*/  R2UR UR5, R17 ;  /* 0x00000000110572ca */ /* 0x000fda00000e0000 */
[----:B------:R0:W-:Y:S01]  /*0b30*/  STG.E desc[UR4][R2.64], RZ ;  /* 0x000000ff02007986 */ /* 0x0001e2000c101904 */
[----:B------:R-:W-:Y:S05]  /*0b40*/  BRA `(.L_x_4836) ;  /* 0x0000000400b47947 */ /* 0x000fea0003800000 */
.L_x_4845:
[----:B--2---:R-:W-:Y:S02]  /*0b50*/  R2UR UR4, R16 ;  /* 0x00000000100472ca */ /* 0x004fe400000e0000 */
[----:B------:R-:W-:-:S13]  /*0b60*/  R2UR UR5, R17 ;  /* 0x00000000110572ca */ /* 0x000fda00000e0000 */
[----:B------:R0:W-:Y:S01]  /*0b70*/  STG.E.U16 desc[UR4][R2.64], RZ ;  /* 0x000000ff02007986 */ /* 0x0001e2000c101504 */
[----:B------:R-:W-:Y:S05]  /*0b80*/  BRA `(.L_x_4836) ;  /* 0x0000000400a47947 */ /* 0x000fea0003800000 */
.L_x_4844:
        /* <DEDUP_REMOVED lines=10> */
.L_x_4847:
[----:B--2---:R-:W-:Y:S02]  /*0c30*/  R2UR UR4, R16 ;  /* 0x00000000100472ca */ /* 0x004fe400000e0000 */
[----:B------:R-:W-:-:S13]  /*0c40*/  R2UR UR5, R17 ;  /* 0x00000000110572ca */ /* 0x000fda00000e0000 */
[----:B------:R0:W-:Y:S01]  /*0c50*/  STG.E desc[UR4][R2.64], RZ ;  /* 0x000000ff02007986 */ /* 0x0001e2000c101904 */
[----:B------:R-:W-:Y:S05]  /*0c60*/  BRA `(.L_x_4836) ;  /* 0x00000004006c7947 */ /* 0x000fea0003800000 */
.L_x_4846:
[----:B--2---:R-:W-:Y:S02]  /*0c70*/  R2UR UR4, R16 ;  /* 0x00000000100472ca */ /* 0x004fe400000e0000 */
[----:B------:R-:W-:-:S13]  /*0c80*/  R2UR UR5, R17 ;  /* 0x00000000110572ca */ /* 0x000fda00000e0000 */
[----:B------:R0:W-:Y:S01]  /*0c90*/  STG.E.64 desc[UR4][R2.64], RZ ;  /* 0x000000ff02007986 */ /* 0x0001e2000c101b04 */
[----:B------:R-:W-:Y:S05]  /*0ca0*/  BRA `(.L_x_4836) ;  /* 0x00000004005c7947 */ /* 0x000fea0003800000 */
.L_x_4837:
        /* <DEDUP_REMOVED lines=10> */
[----:B------:R0:W-:Y:S01]  /*0d50*/  STG.E.U8 desc[UR4][R2.64], RZ ;  /* 0x000000ff02007986 */ /* 0x0001e2000c101104 */
[----:B------:R-:W-:Y:S05]  /*0d60*/  BRA `(.L_x_4836) ;  /* 0x00000004002c7947 */ /* 0x000fea0003800000 */
.L_x_4850:
[----:B--2---:R-:W-:Y:S02]  /*0d70*/  R2UR UR4, R16 ;  /* 0x00000000100472ca */ /* 0x004fe400000e0000 */
[----:B------:R-:W-:-:S13]  /*0d80*/  R2UR UR5, R17 ;  /* 0x00000000110572ca */ /* 0x000fda00000e0000 */
[----:B------:R5:W-:Y:S01]  /*0d90*/  STG.E.128 desc[UR4][R2.64], RZ ;  /* 0x000000ff02007986 */ /* 0x000be2000c101d04 */
[----:B------:R-:W-:Y:S05]  /*0da0*/  BRA `(.L_x_4836) ;  /* 0x00000004001c7947 */ /* 0x000fea0003800000 */
.L_x_4849:
        /* <DEDUP_REMOVED lines=10> */
.L_x_4852:
[----:B--2---:R-:W-:Y:S02]  /*0e50*/  R2UR UR4, R16 ;  /* 0x00000000100472ca */ /* 0x004fe400000e0000 */
[----:B------:R-:W-:-:S13]  /*0e60*/  R2UR UR5, R17 ;  /* 0x00000000110572ca */ /* 0x000fda00000e0000 */
[----:B------:R3:W-:Y:S01]  /*0e70*/  STG.E.U8 desc[UR4][R2.64], RZ ;  /* 0x000000ff02007986 */ /* 0x0007e2000c101104 */
[----:B------:R-:W-:Y:S05]  /*0e80*/  BRA `(.L_x_4836) ;  /* 0x0000000000e47947 */ /* 0x000fea0003800000 */
.L_x_4851:
[----:B--2---:R-:W-:Y:S02]  /*0e90*/  R2UR UR4, R16 ;  /* 0x00000000100472ca */ /* 0x004fe400000e0000 */
[----:B------:R-:W-:-:S13]  /*0ea0*/  R2UR UR5, R17 ;  /* 0x00000000110572ca */ /* 0x000fda00000e0000 */
[----:B------:R4:W-:Y:S01]  /*0eb0*/  STG.E.U16 desc[UR4][R2.64], RZ ;  /* 0x000000ff02007986 */ /* 0x0009e2000c101504 */
[----:B------:R-:W-:Y:S05]  /*0ec0*/  BRA `(.L_x_4836) ;  /* 0x0000000000d47947 */ /* 0x000fea0003800000 */
.L_x_4848:
        /* <DEDUP_REMOVED lines=10> */
[----:B------:R0:W-:Y:S01]  /*0f70*/  STG.E.U16 desc[UR4][R2.64], RZ ;  /* 0x000000ff02007986 */ /* 0x0001e2000c101504 */
[----:B------:R-:W-:Y:S05]  /*0f80*/  BRA `(.L_x_4836) ;  /* 0x0000000000a47947 */ /* 0x000fea0003800000 */
.L_x_4855:
[----:B--2---:R-:W-:Y:S02]  /*0f90*/  R2UR UR4, R16 ;  /* 0x00000000100472ca */ /* 0x004fe400000e0000 */
[----:B------:R-:W-:-:S13]  /*0fa0*/  R2UR UR5, R17 ;  /* 0x00000000110572ca */ /* 0x000fda00000e0000 */
[----:B------:R0:W-:Y:S01]  /*0fb0*/  STG.E.U8 desc[UR4][R2.64], RZ ;  /* 0x000000ff02007986 */ /* 0x0001e2000c101104 */
[----:B------:R-:W-:Y:S05]  /*0fc0*/  BRA `(.L_x_4836) ;  /* 0x0000000000947947 */ /* 0x000fea0003800000 */
.L_x_4854:
[----:B--2---:R-:W-:Y:S02]  /*0fd0*/  R2UR UR4, R16 ;  /* 0x00000000100472ca */ /* 0x004fe400000e0000 */
[----:B------:R-:W-:-:S13]  /*0fe0*/  R2UR UR5, R17 ;  /* 0x00000000110572ca */ /* 0x000fda00000e0000 */
[----:B------:R0:W-:Y:S01]  /*0ff0*/  STG.E.U8 desc[UR4][R2.64], RZ ;  /* 0x000000ff02007986 */ /* 0x0001e2000c101104 */
[----:B------:R-:W-:Y:S05]  /*1000*/  BRA `(.L_x_4836) ;  /* 0x0000000000847947 */ /* 0x000fea0003800000 */
.L_x_4853:
[----:B------:R-:W-:-:S13]  /*1010*/  ISETP.NE.AND P0, PT, R0, 0x1c, PT ;  /* 0x0000001c0000780c */ /* 0x000fda0003f05270 */
[----:B------:R-:W-:Y:S05]  /*1020*/  @!P0 BRA `(.L_x_4856) ;  /* 0x0000000000708947 */ /* 0x000fea0003800000 */
[----:B------:R-:W-:-:S13]  /*1030*/  ISETP.NE.AND P0, PT, R0, 0x1d, PT ;  /* 0x0000001d0000780c */ /* 0x000fda0003f05270 */
[----:B------:R-:W-:Y:S05]  /*1040*/  @!P0 BRA `(.L_x_4857) ;  /* 0x0000000000588947 */ /* 0x000fea0003800000 */
[----:B------:R-:W-:-:S13]  /*1050*/  ISETP.NE.AND P0, PT, R0, 0x2c, PT ;  /* 0x0000002c0000780c */ /* 0x000fda0003f05270 */
[----:B--2---:R-:W-:Y:S02]  /*1060*/  @!P0 R2UR UR4, R16 ;  /* 0x00000000100482ca */ /* 0x004fe400000e0000 */
[----:B------:R-:W-:-:S13]  /*1070*/  @!P0 R2UR UR5, R17 ;  /* 0x00000000110582ca */ /* 0x000fda00000e0000 */
[----:B------:R0:W-:Y:S01]  /*1080*/  @!P0 STG.E.U8 desc[UR4][R2.64], RZ ;  /* 0x000000ff02008986 */ /* 0x0001e2000c101104 */
[----:B------:R-:W-:Y:S05]  /*1090*/  @!P0 BRA `(.L_x_4836) ;  /* 0x0000000000608947 */ /* 0x000fea0003800000 */
.L_x_4841:
[----:B0-----:R-:W-:Y:S01]  /*10a0*/  MOV R2, 0x0 ;  /* 0x0000000000027802 */ /* 0x001fe20000000f00 */
        /* <DEDUP_REMOVED lines=14> */
[----:B0-2---:R-:W-:Y:S05]  /*1190*/  CALL.ABS.NOINC R2 ;  /* 0x0000000002007343 */ /* 0x005fea0003c00000 */
.L_x_4858:
[----:B------:R-:W-:Y:S05]  /*11a0*/  BRA `(.L_x_4836) ;  /* 0x00000000001c7947 */ /* 0x000fea0003800000 */
.L_x_4857:
[----:B--2---:R-:W-:Y:S02]  /*11b0*/  R2UR UR4, R16 ;  /* 0x00000000100472ca */ /* 0x004fe400000e0000 */
[----:B------:R-:W-:-:S13]  /*11c0*/  R2UR UR5, R17 ;  /* 0x00000000110572ca */ /* 0x000fda00000e0000 */
[----:B------:R0:W-:Y:S01]  /*11d0*/  STG.E.64 desc[UR4][R2.64], RZ ;  /* 0x000000ff02007986 */ /* 0x0001e2000c101b04 */
[----:B------:R-:W-:Y:S05]  /*11e0*/  BRA `(.L_x_4836) ;  /* 0x00000000000c7947 */ /* 0x000fea0003800000 */
.L_x_4856:
[----:B--2---:R-:W-:Y:S02]  /*11f0*/  R2UR UR4, R16 ;  /* 0x00000000100472ca */ /* 0x004fe400000e0000 */
[----:B------:R-:W-:-:S13]  /*1200*/  R2UR UR5, R17 ;  /* 0x00000000110572ca */ /* 0x000fda00000e0000 */
[----:B------:R0:W-:Y:S02]  /*1210*/  STG.E desc[UR4][R2.64], RZ ;  /* 0x000000ff02007986 */ /* 0x0001e4000c101904 */
.L_x_4836:
[----:B------:R-:W-:Y:S05]  /*1220*/  BSYNC B6 ;  /* 0x0000000000067941 */ /* 0x000fea0003800000 */
.L_x_4835:
[----:B------:R-:W-:Y:S01]  /*1230*/  ISETP.GE.AND P0, PT, R18, R23, PT ;  /* 0x000000171200720c */ /* 0x000fe20003f06270 */
[----:B------:R-:W-:-:S12]  /*1240*/  BSSY B6, `(.L_x_4859) ;  /* 0x000014c000067945 */ /* 0x000fd80003800000 */
[----:B------:R-:W-:Y:S05]  /*1250*/  @P0 BRA `(.L_x_4860) ;  /* 0x0000001400280947 */ /* 0x000fea0003800000 */
[----:B0--345:R-:W0:Y:S01]  /*1260*/  LDC.64 R2, c[0x0][0x218] ;  /* 0x00008600ff027b82 */ /* 0x039e220000000a00 */
        /* <DEDUP_REMOVED lines=21> */
.L_x_4864:
[----:B--2---:R-:W-:Y:S02]  /*13c0*/  R2UR UR4, R16 ;  /* 0x00000000100472ca */ /* 0x004fe400000e0000 */
[----:B------:R-:W-:-:S13]  /*13d0*/  R2UR UR5, R17 ;  /* 0x00000000110572ca */ /* 0x000fda00000e0000 */
[----:B------:R0:W-:Y:S01]  /*13e0*/  STG.E.U8 desc[UR4][R2.64], RZ ;  /* 0x000000ff02007986 */ /* 0x0001e2000c101104 */
[----:B------:R-:W-:Y:S05]  /*13f0*/  BRA `(.L_x_4866) ;  /* 0x0000000800247947 */ /* 0x000fea0003800000 */
.L_x_4863:
        /* <DEDUP_REMOVED lines=10> */
.L_x_4868:
[----:B--2---:R-:W-:Y:S02]  /*14a0*/  R2UR UR4, R16 ;  /* 0x00000000100472ca */ /* 0x004fe400000e0000 */
[----:B------:R-:W-:-:S13]  /*14b0*/  R2UR UR5, R17 ;  /* 0x00000000110572ca */ /* 0x000fda00000e0000 */
[----:B------:R0:W-:Y:S01]  /*14c0*/  STG.E desc[UR4][R2.64], RZ ;  /* 0x000000ff02007986 */ /* 0x0001e2000c101904 */
[----:B------:R-:W-:Y:S05]  /*14d0*/  BRA `(.L_x_4866) ;  /* 0x0000000400ec7947 */ /* 0x000fea0003800000 */
.L_x_4867:
[----:B--2---:R-:W-:Y:S02]  /*14e0*/  R2UR UR4, R16 ;  /* 0x00000000100472ca */ /* 0x004fe400000e0000 */
[----:B------:R-:W-:-:S13]  /*14f0*/  R2UR UR5, R17 ;  /* 0x00000000110572ca */ /* 0x000fda00000e0000 */
[----:B------:R0:W-:Y:S01]  /*1500*/  STG.E.U16 desc[UR4][R2.64], RZ ;  /* 0x000000ff02007986 */ /* 0x0001e2000c101504 */
[----:B------:R-:W-:Y:S05]  /*1510*/  BRA `(.L_x_4866) ;  /* 0x0000000400dc7947 */ /* 0x000fea0003800000 */
.L_x_4862:
        /* <DEDUP_REMOVED lines=10> */
.L_x_4870:
[----:B--2---:R-:W-:Y:S02]  /*15c0*/  R2UR UR4, R16 ;  /* 0x00000000100472ca */ /* 0x004fe400000e0000 */
[----:B------:R-:W-:-:S13]  /*15d0*/  R2UR UR5, R17 ;  /* 0x00000000110572ca */ /* 0x000fda00000e0000 */
[----:B------:R0:W-:Y:S01]  /*15e0*/  STG.E.U16 desc[UR4][R2.64], RZ ;  /* 0x000000ff02007986 */ /* 0x0001e2000c101504 */
[----:B------:R-:W-:Y:S05]  /*15f0*/  BRA `(.L_x_4866) ;  /* 0x0000000400a47947 */ /* 0x000fea0003800000 */
.L_x_4869:
        /* <DEDUP_REMOVED lines=10> */
.L_x_4872:
[----:B--2---:R-:W-:Y:S02]  /*16a0*/  R2UR UR4, R16 ;  /* 0x00000000100472ca */ /* 0x004fe400000e0000 */
[----:B------:R-:W-:-:S13]  /*16b0*/  R2UR UR5, R17 ;  /* 0x00000000110572ca */ /* 0x000fda00000e0000 */
[----:B------:R0:W-:Y:S01]  /*16c0*/  STG.E desc[UR4][R2.64], RZ ;  /* 0x000000ff02007986 */ /* 0x0001e2000c101904 */
[----:B------:R-:W-:Y:S05]  /*16d0*/  BRA `(.L_x_4866) ;  /* 0x00000004006c7947 */ /* 0x000fea0003800000 */
.L_x_4871:
[----:B--2---:R-:W-:Y:S02]  /*16e0*/  R2UR UR4, R16 ;  /* 0x00000000100472ca */ /* 0x004fe400000e0000 */
[----:B------:R-:W-:-:S13]  /*16f0*/  R2UR UR5, R17 ;  /* 0x00000000110572ca */ /* 0x000fda00000e0000 */
[----:B------:R0:W-:Y:S01]  /*1700*/  STG.E.64 desc[UR4][R2.64], RZ ;  /* 0x000000ff02007986 */ /* 0x0001e2000c101b04 */
[----:B------:R-:W-:Y:S05]  /*1710*/  BRA `(.L_x_4866) ;  /* 0x00000004005c7947 */ /* 0x000fea0003800000 */
.L_x_4861:
        /* <DEDUP_REMOVED lines=12> */
.L_x_4875:
[----:B--2---:R-:W-:Y:S02]  /*17e0*/  R2UR UR4, R16 ;  /* 0x00000000100472ca */ /* 0x004fe400000e0000 */
[----:B------:R-:W-:-:S13]  /*17f0*/  R2UR UR5, R17 ;  /* 0x00000000110572ca */ /* 0x000fda00000e0000 */
[----:B------:R1:W-:Y:S01]  /*1800*/  STG.E.128 desc[UR4][R2.64], RZ ;  /* 0x000000ff02007986 */ /* 0x0003e2000c101d04 */
[----:B------:R-:W-:Y:S05]  /*1810*/  BRA `(.L_x_4866) ;  /* 0x00000004001c7947 */ /* 0x000fea0003800000 */
.L_x_4874:
        /* <DEDUP_REMOVED lines=10> */
.L_x_4877:
[----:B--2---:R-:W-:Y:S02]  /*18c0*/  R2UR UR4, R16 ;  /* 0x00000000100472ca */ /* 0x004fe400000e0000 */
[----:B------:R-:W-:-:S13]  /*18d0*/  R2UR UR5, R17 ;  /* 0x00000000110572ca */ /* 0x000fda00000e0000 */
[----:B------:R3:W-:Y:S01]  /*18e0*/  STG.E.U8 desc[UR4][R2.64], RZ ;  /* 0x000000ff02007986 */ /* 0x0007e2000c101104 */
[----:B------:R-:W-:Y:S05]  /*18f0*/  BRA `(.L_x_4866) ;  /* 0x0000000000e47947 */ /* 0x000fea0003800000 */
.L_x_4876:
[----:B--2---:R-:W-:Y:S02]  /*1900*/  R2UR UR4, R16 ;  /* 0x00000000100472ca */ /* 0x004fe400000e0000 */
[----:B------:R-:W-:-:S13]  /*1910*/  R2UR UR5, R17 ;  /* 0x00000000110572ca */ /* 0x000fda00000e0000 */
[----:B------:R2:W-:Y:S01]  /*1920*/  STG.E.U16 desc[UR4][R2.64], RZ ;  /* 0x000000ff02007986 */ /* 0x0005e2000c101504 */
[----:B------:R-:W-:Y:S05]  /*1930*/  BRA `(.L_x_4866) ;  /* 0x0000000000d47947 */ /* 0x000fea0003800000 */
.L_x_4873:
        /* <DEDUP_REMOVED lines=12> */
.L_x_4880:
[----:B--2---:R-:W-:Y:S02]  /*1a00*/  R2UR UR4, R16 ;  /* 0x00000000100472ca */ /* 0x004fe400000e0000 */
[----:B------:R-:W-:-:S13]  /*1a10*/  R2UR UR5, R17 ;  /* 0x00000000110572ca */ /* 0x000fda00000e0000 */
[----:B------:R0:W-:Y:S01]  /*1a20*/  STG.E.U8 desc[UR4][R2.64], RZ ;  /* 0x000000ff02007986 */ /* 0x0001e2000c101104 */
[----:B------:R-:W-:Y:S05]  /*1a30*/  BRA `(.L_x_4866) ;  /* 0x0000000000947947 */ /* 0x000fea0003800000 */
.L_x_4879:
[----:B--2---:R-:W-:Y:S02]  /*1a40*/  R2UR UR4, R16 ;  /* 0x00000000100472ca */ /* 0x004fe400000e0000 */
[----:B------:R-:W-:-:S13]  /*1a50*/  R2UR UR5, R17 ;  /* 0x00000000110572ca */ /* 0x000fda00000e0000 */
[----:B------:R0:W-:Y:S01]  /*1a60*/  STG.E.U8 desc[UR4][R2.64], RZ ;  /* 0x000000ff02007986 */ /* 0x0001e2000c101104 */
[----:B------:R-:W-:Y:S05]  /*1a70*/  BRA `(.L_x_4866) ;  /* 0x0000000000847947 */ /* 0x000fea0003800000 */
.L_x_4878:
        /* <DEDUP_REMOVED lines=9> */
.L_x_4865:
        /* <DEDUP_REMOVED lines=16> */
.L_x_4883:
[----:B------:R-:W-:Y:S05]  /*1c10*/  BRA `(.L_x_4866) ;  /* 0x00000000001c7947 */ /* 0x000fea0003800000 */
.L_x_4882:
[----:B--2---:R-:W-:Y:S02]  /*1c20*/  R2UR UR4, R16 ;  /* 0x00000000100472ca */ /* 0x004fe400000e0000 */
[----:B------:R-:W-:-:S13]  /*1c30*/  R2UR UR5, R17 ;  /* 0x00000000110572ca */ /* 0x000fda00000e0000 */
[----:B------:R0:W-:Y:S01]  /*1c40*/  STG.E.64 desc[UR4][R2.64], RZ ;  /* 0x000000ff02007986 */ /* 0x0001e2000c101b04 */
[----:B------:R-:W-:Y:S05]  /*1c50*/  BRA `(.L_x_4866) ;  /* 0x00000000000c7947 */ /* 0x000fea0003800000 */
.L_x_4881:
[----:B--2---:R-:W-:Y:S02]  /*1c60*/  R2UR UR4, R16 ;  /* 0x00000000100472ca */ /* 0x004fe400000e0000 */
[----:B------:R-:W-:-:S13]  /*1c70*/  R2UR UR5, R17 ;  /* 0x00000000110572ca */ /* 0x000fda00000e0000 */
[----:B------:R5:W-:Y:S02]  /*1c80*/  STG.E desc[UR4][R2.64], RZ ;  /* 0x000000ff02007986 */ /* 0x000be4000c101904 */
.L_x_4866:
[----:B------:R-:W-:-:S05]  /*1c90*/  VIADD R18, R18, 0x80 ;  /* 0x0000008012127836 */ /* 0x000fca0000000000 */
[----:B------:R-:W-:-:S13]  /*1ca0*/  ISETP.GE.AND P0, PT, R18, R23, PT ;  /* 0x000000171200720c */ /* 0x000fda0003f06270 */
[----:B------:R-:W-:Y:S05]  /*1cb0*/  @P0 BRA `(.L_x_4860) ;  /* 0x0000000800900947 */ /* 0x000fea0003800000 */
[----:B012345:R-:W0:Y:S01]  /*1cc0*/  LDC.64 R2, c[0x0][0x218] ;  /* 0x00008600ff027b82 */ /* 0x03fe220000000a00 */
        /* <DEDUP_REMOVED lines=17> */
[----:B------:R-:W-:Y:S02]  /*1de0*/  R2UR UR4, R16 ;  /* 0x00000000100472ca */ /* 0x000fe400000e0000 */
[----:B------:R-:W-:-:S13]  /*1df0*/  R2UR UR5, R17 ;  /* 0x00000000110572ca */ /* 0x000fda00000e0000 */
[----:B------:R0:W-:Y:S01]  /*1e00*/  STG.E.U8 desc[UR4][R2.64], RZ ;  /* 0x000000ff02007986 */ /* 0x0001e2000c101104 */
[----:B------:R-:W-:Y:S05]  /*1e10*/  BRA `(.L_x_4889) ;  /* 0x0000000800347947 */ /* 0x000fea0003800000 */
.L_x_4887:
[----:B------:R-:W-:Y:S02]  /*1e20*/  R2UR UR4, R16 ;  /* 0x00000000100472ca */ /* 0x000fe400000e0000 */
[----:B------:R-:W-:-:S13]  /*1e30*/  R2UR UR5, R17 ;  /* 0x00000000110572ca */ /* 0x000fda00000e0000 */
[----:B------:R5:W-:Y:S01]  /*1e40*/  STG.E.U8 desc[UR4][R2.64], RZ ;  /* 0x000000ff02007986 */ /* 0x000be2000c101104 */
[----:B------:R-:W-:Y:S05]  /*1e50*/  BRA `(.L_x_4889) ;  /* 0x0000000800247947 */ /* 0x000fea0003800000 */
.L_x_4886:
[----:B------:R-:W-:-:S13]  /*1e60*/  ISETP.NE.AND P0, PT, R0, 0x2, PT ;  /* 0x000000020000780c */ /* 0x000fda0003f05270 */
[----:B------:R-:W-:Y:S05]  /*1e70*/  @!P0 BRA `(.L_x_4890) ;  /* 0x0000000000308947 */ /* 0x000fea0003800000 */
[----:B------:R-:W-:-:S13]  /*1e80*/  ISETP.NE.AND P0, PT, R0, 0x3, PT ;  /* 0x000000030000780c */ /* 0x000fda0003f05270 */
[----:B------:R-:W-:Y:S05]  /*1e90*/  @!P0 BRA `(.L_x_4891) ;  /* 0x0000000000188947 */ /* 0x000fea0003800000 */
[----:B------:R-:W-:-:S13]  /*1ea0*/  ISETP.NE.AND P0, PT, R0, 0x4, PT ;  /* 0x000000040000780c */ /* 0x000fda0003f05270 */
[----:B------:R-:W-:Y:S05]  /*1eb0*/  @P0 BRA `(.L_x_4888) ;  /* 0x0000000400ac0947 */ /* 0x000fea0003800000 */
[----:B------:R-:W-:Y:S02]  /*1ec0*/  R2UR UR4, R16 ;  /* 0x00000000100472ca */ /* 0x000fe400000e0000 */
[----:B------:R-:W-:-:S13]  /*1ed0*/  R2UR UR5, R17 ;  /* 0x00000000110572ca */ /* 0x000fda00000e0000 */
[----:B------:R0:W-:Y:S01]  /*1ee0*/  STG.E.64 desc[UR4][R2.64], RZ ;  /* 0x000000ff02007986 */ /* 0x0001e2000c101b04 */
[----:B------:R-:W-:Y:S05]  /*1ef0*/  BRA `(.L_x_4889) ;  /* 0x0000000400fc7947 */ /* 0x000fea0003800000 */
.L_x_4891:
[----:B------:R-:W-:Y:S02]  /*1f00*/  R2UR UR4, R16 ;  /* 0x00000000100472ca */ /* 0x000fe400000e0000 */
[----:B------:R-:W-:-:S13]  /*1f10*/  R2UR UR5, R17 ;  /* 0x00000000110572ca */ /* 0x000fda00000e0000 */
[----:B------:R0:W-:Y:S01]  /*1f20*/  STG.E desc[UR4][R2.64], RZ ;  /* 0x000000ff02007986 */ /* 0x0001e2000c101904 */
[----:B------:R-:W-:Y:S05]  /*1f30*/  BRA `(.L_x_4889) ;  /* 0x0000000400ec7947 */ /* 0x000fea0003800000 */
.L_x_4890:
[----:B------:R-:W-:Y:S02]  /*1f40*/  R2UR UR4, R16 ;  /* 0x00000000100472ca */ /* 0x000fe400000e0000 */
[----:B------:R-:W-:-:S13]  /*1f50*/  R2UR UR5, R17 ;  /* 0x00000000110572ca */ /* 0x000fda00000e0000 */
[----:B------:R0:W-:Y:S01]  /*1f60*/  STG.E.U16 desc[UR4][R2.64], RZ ;  /* 0x000000ff02007986 */ /* 0x0001e2000c101504 */
[----:B------:R-:W-:Y:S05]  /*1f70*/  BRA `(.L_x_4889) ;  /* 0x0000000400dc7947 */ /* 0x000fea0003800000 */
.L_x_4885:
[----:B------:R-:W-:-:S13]  /*1f80*/  ISETP.GT.AND P0, PT, R0, 0x6, PT ;  /* 0x000000060000780c */ /* 0x000fda0003f04270 */
[----:B------:R-:W-:Y:S05]  /*1f90*/  @P0 BRA `(.L_x_4892) ;  /* 0x0000000000300947 */ /* 0x000fea0003800000 */
[----:B------:R-:W-:-:S13]  /*1fa0*/  ISETP.NE.AND P0, PT, R0, 0x5, PT ;  /* 0x000000050000780c */ /* 0x000fda0003f05270 */
[----:B------:R-:W-:Y:S05]  /*1fb0*/  @!P0 BRA `(.L_x_4893) ;  /* 0x0000000000188947 */ /* 0x000fea0003800000 */
[----:B------:R-:W-:-:S13]  /*1fc0*/  ISETP.NE.AND P0, PT, R0, 0x6, PT ;  /* 0x000000060000780c */ /* 0x000fda0003f05270 */
[----:B------:R-:W-:Y:S05]  /*1fd0*/  @P0 BRA `(.L_x_4888) ;  /* 0x0000000400640947 */ /* 0x000fea0003800000 */
[----:B------:R-:W-:Y:S02]  /*1fe0*/  R2UR UR4, R16 ;  /* 0x00000000100472ca */ /* 0x000fe400000e0000 */
[----:B------:R-:W-:-:S13]  /*1ff0*/  R2UR UR5, R17 ;  /* 0x00000000110572ca */ /* 0x000fda00000e0000 */
[----:B------:R1:W-:Y:S01]  /*2000*/  STG.E desc[UR4][R2.64], RZ ;  /* 0x000000ff02007986 */ /* 0x0003e2000c101904 */
[----:B------:R-:W-:Y:S05]  /*2010*/  BRA `(.L_x_4889) ;  /* 0x0000000400b47947 */ /* 0x000fea0003800000 */
.L_x_4893:
[----:B------:R-:W-:Y:S02]  /*2020*/  R2UR UR4, R16 ;  /* 0x00000000100472ca */ /* 0x000fe400000e0000 */
[----:B------:R-:W-:-:S13]  /*2030*/  R2UR UR5, R17 ;  /* 0x00000000110572ca */ /* 0x000fda00000e0000 */
[----:B------:R0:W-:Y:S01]  /*2040*/  STG.E.U16 desc[UR4][R2.64], RZ ;  /* 0x000000ff02007986 */ /* 0x0001e2000c101504 */
[----:B------:R-:W-:Y:S05]  /*2050*/  BRA `(.L_x_4889) ;  /* 0x0000000400a47947 */ /* 0x000fea0003800000 */
.L_x_4892:
        /* <DEDUP_REMOVED lines=10> */
.L_x_4895:
[----:B------:R-:W-:Y:S02]  /*2100*/  R2UR UR4, R16 ;  /* 0x00000000100472ca */ /* 0x000fe400000e0000 */
[----:B------:R-:W-:-:S13]  /*2110*/  R2UR UR5, R17 ;  /* 0x00000000110572ca */ /* 0x000fda00000e0000 */
[----:B------:R2:W-:Y:S01]  /*2120*/  STG.E desc[UR4][R2.64], RZ ;  /* 0x000000ff02007986 */ /* 0x0005e2000c101904 */
[----:B------:R-:W-:Y:S05]  /*2130*/  BRA `(.L_x_4889) ;  /* 0x00000004006c7947 */ /* 0x000fea0003800000 */
.L_x_4894:
[----:B------:R-:W-:Y:S02]  /*2140*/  R2UR UR4, R16 ;  /* 0x00000000100472ca */ /* 0x000fe400000e0000 */
[----:B------:R-:W-:-:S13]  /*2150*/  R2UR UR5, R17 ;  /* 0x00000000110572ca */ /* 0x000fda00000e0000 */
[----:B------:R4:W-:Y:S01]  /*2160*/  STG.E.64 desc[UR4][R2.64], RZ ;  /* 0x000000ff02007986 */ /* 0x0009e2000c101b04 */
[----:B------:R-:W-:Y:S05]  /*2170*/  BRA `(.L_x_4889) ;  /* 0x00000004005c7947 */ /* 0x000fea0003800000 */
.L_x_4884:
        /* <DEDUP_REMOVED lines=10> */
[----:B------:R0:W-:Y:S01]  /*2220*/  STG.E.U8 desc[UR4][R2.64], RZ ;  /* 0x000000ff02007986 */ /* 0x0001e2000c101104 */
[----:B------:R-:W-:Y:S05]  /*2230*/  BRA `(.L_x_4889) ;  /* 0x00000004002c7947 */ /* 0x000fea0003800000 */
.L_x_4898:
[----:B------:R-:W-:Y:S02]  /*2240*/  R2UR UR4, R16 ;  /* 0x00000000100472ca */ /* 0x000fe400000e0000 */
[----:B------:R-:W-:-:S13]  /*2250*/  R2UR UR5, R17 ;  /* 0x00000000110572ca */ /* 0x000fda00000e0000 */
[----:B------:R0:W-:Y:S01]  /*2260*/  STG.E.128 desc[UR4][R2.64], RZ ;  /* 0x000000ff02007986 */ /* 0x0001e2000c101d04 */
[----:B------:R-:W-:Y:S05]  /*2270*/  BRA `(.L_x_4889) ;  /* 0x00000004001c7947 */ /* 0x000fea0003800000 */
.L_x_4897:
        /* <DEDUP_REMOVED lines=10> */
.L_x_4900:
[----:B------:R-:W-:Y:S02]  /*2320*/  R2UR UR4, R16 ;  /* 0x00000000100472ca */ /* 0x000fe400000e0000 */
[----:B------:R-:W-:-:S13]  /*2330*/  R2UR UR5, R17 ;  /* 0x00000000110572ca */ /* 0x000fda00000e0000 */
[----:B------:R0:W-:Y:S01]  /*2340*/  STG.E.U8 desc[UR4][R2.64], RZ ;  /* 0x000000ff02007986 */ /* 0x0001e2000c101104 */
[----:B------:R-:W-:Y:S05]  /*2350*/  BRA `(.L_x_4889) ;  /* 0x0000000000e47947 */ /* 0x000fea0003800000 */
.L_x_4899:
[----:B------:R-:W-:Y:S02]  /*2360*/  R2UR UR4, R16 ;  /* 0x00000000100472ca */ /* 0x000fe400000e0000 */
[----:B------:R-:W-:-:S13]  /*2370*/  R2UR UR5, R17 ;  /* 0x00000000110572ca */ /* 0x000fda00000e0000 */
[----:B------:R0:W-:Y:S01]  /*2380*/  STG.E.U16 desc[UR4][R2.64], RZ ;  /* 0x000000ff02007986 */ /* 0x0001e2000c101504 */
[----:B------:R-:W-:Y:S05]  /*2390*/  BRA `(.L_x_4889) ;  /* 0x0000000000d47947 */ /* 0x000fea0003800000 */
.L_x_4896:
        /* <DEDUP_REMOVED lines=10> */
[----:B------:R0:W-:Y:S01]  /*2440*/  STG.E.U16 desc[UR4][R2.64], RZ ;  /* 0x000000ff02007986 */ /* 0x0001e2000c101504 */
[----:B------:R-:W-:Y:S05]  /*2450*/  BRA `(.L_x_4889) ;  /* 0x0000000000a47947 */ /* 0x000fea0003800000 */
.L_x_4903:
[----:B------:R-:W-:Y:S02]  /*2460*/  R2UR UR4, R16 ;  /* 0x00000000100472ca */ /* 0x000fe400000e0000 */
[----:B------:R-:W-:-:S13]  /*2470*/  R2UR UR5, R17 ;  /* 0x00000000110572ca */ /* 0x000fda00000e0000 */
[----:B------:R0:W-:Y:S01]  /*2480*/  STG.E.U8 desc[UR4][R2.64], RZ ;  /* 0x000000ff02007986 */ /* 0x0001e2000c101104 */
[----:B------:R-:W-:Y:S05]  /*2490*/  BRA `(.L_x_4889) ;  /* 0x0000000000947947 */ /* 0x000fea0003800000 */
.L_x_4902:
[----:B------:R-:W-:Y:S02]  /*24a0*/  R2UR UR4, R16 ;  /* 0x00000000100472ca */ /* 0x000fe400000e0000 */
[----:B------:R-:W-:-:S13]  /*24b0*/  R2UR UR5, R17 ;  /* 0x00000000110572ca */ /* 0x000fda00000e0000 */
[----:B------:R0:W-:Y:S01]  /*24c0*/  STG.E.U8 desc[UR4][R2.64], RZ ;  /* 0x000000ff02007986 */ /* 0x0001e2000c101104 */
[----:B------:R-:W-:Y:S05]  /*24d0*/  BRA `(.L_x_4889) ;  /* 0x0000000000847947 */ /* 0x000fea0003800000 */
.L_x_4901:
[----:B------:R-:W-:-:S13]  /*24e0*/  ISETP.NE.AND P0, PT, R0, 0x1c, PT ;  /* 0x0000001c0000780c */ /* 0x000fda0003f05270 */
[----:B------:R-:W-:Y:S05]  /*24f0*/  @!P0 BRA `(.L_x_4904) ;  /* 0x0000000000708947 */ /* 0x000fea0003800000 */
[----:B------:R-:W-:-:S13]  /*2500*/  ISETP.NE.AND P0, PT, R0, 0x1d, PT ;  /* 0x0000001d0000780c */ /* 0x000fda0003f05270 */
[----:B------:R-:W-:Y:S05]  /*2510*/  @!P0 BRA `(.L_x_4905) ;  /* 0x0000000000588947 */ /* 0x000fea0003800000 */
[----:B------:R-:W-:-:S13]  /*2520*/  ISETP.NE.AND P0, PT, R0, 0x2c, PT ;  /* 0x0000002c0000780c */ /* 0x000fda0003f05270 */
[----:B------:R-:W-:Y:S02]  /*2530*/  @!P0 R2UR UR4, R16 ;  /* 0x00000000100482ca */ /* 0x000fe400000e0000 */
[----:B------:R-:W-:-:S13]  /*2540*/  @!P0 R2UR UR5, R17 ;  /* 0x00000000110582ca */ /* 0x000fda00000e0000 */
[----:B------:R0:W-:Y:S01]  /*2550*/  @!P0 STG.E.U8 desc[UR4][R2.64], RZ ;  /* 0x000000ff02008986 */ /* 0x0001e2000c101104 */
[----:B------:R-:W-:Y:S05]  /*2560*/  @!P0 BRA `(.L_x_4889) ;  /* 0x0000000000608947 */ /* 0x000fea0003800000 */
.L_x_4888:
        /* <DEDUP_REMOVED lines=16> */
.L_x_4906:
[----:B------:R-:W-:Y:S05]  /*2670*/  BRA `(.L_x_4889) ;  /* 0x00000000001c7947 */ /* 0x000fea0003800000 */
.L_x_4905:
[----:B------:R-:W-:Y:S02]  /*2680*/  R2UR UR4, R16 ;  /* 0x00000000100472ca */ /* 0x000fe400000e0000 */
[----:B------:R-:W-:-:S13]  /*2690*/  R2UR UR5, R17 ;  /* 0x00000000110572ca */ /* 0x000fda00000e0000 */
[----:B------:R0:W-:Y:S01]  /*26a0*/  STG.E.64 desc[UR4][R2.64], RZ ;  /* 0x000000ff02007986 */ /* 0x0001e2000c101b04 */
[----:B------:R-:W-:Y:S05]  /*26b0*/  BRA `(.L_x_4889) ;  /* 0x00000000000c7947 */ /* 0x000fea0003800000 */
.L_x_4904:
[----:B------:R-:W-:Y:S02]  /*26c0*/  R2UR UR4, R16 ;  /* 0x00000000100472ca */ /* 0x000fe400000e0000 */
[----:B------:R-:W-:-:S13]  /*26d0*/  R2UR UR5, R17 ;  /* 0x00000000110572ca */ /* 0x000fda00000e0000 */
[----:B------:R0:W-:Y:S02]  /*26e0*/  STG.E desc[UR4][R2.64], RZ ;  /* 0x000000ff02007986 */ /* 0x0001e4000c101904 */
.L_x_4889:
[----:B------:R-:W-:-:S07]  /*26f0*/  VIADD R18, R18, 0x80 ;  /* 0x0000008012127836 */ /* 0x000fce0000000000 */
.L_x_4860:
[----:B------:R-:W-:Y:S05]  /*2700*/  BSYNC B6 ;  /* 0x0000000000067941 */ /* 0x000fea0003800000 */
.L_x_4859:
[----:B------:R-:W-:-:S13]  /*2710*/  ISETP.GE.AND P0, PT, R18, R23, PT ;  /* 0x000000171200720c */ /* 0x000fda0003f06270 */
[----:B------:R-:W-:Y:S05]  /*2720*/  @P0 EXIT ;  /* 0x000000000000094d */ /* 0x000fea0003800000 */
[----:B012345:R-:W0:Y:S01]  /*2730*/  LDC.64 R2, c[0x0][0x218] ;  /* 0x00008600ff027b82 */ /* 0x03fe220000000a00 */
        /* <DEDUP_REMOVED lines=18> */
[----:B------:R-:W-:Y:S01]  /*2860*/  STG.E.U8 desc[UR4][R2.64], RZ ;  /* 0x000000ff02007986 */ /* 0x000fe2000c101104 */
[----:B------:R-:W-:Y:S05]  /*2870*/  EXIT ;  /* 0x000000000000794d */ /* 0x000fea0003800000 */
.L_x_4910:
[----:B------:R-:W-:Y:S02]  /*2880*/  R2UR UR4, R16 ;  /* 0x00000000100472ca */ /* 0x000fe400000e0000 */
[----:B------:R-:W-:-:S13]  /*2890*/  R2UR UR5, R17 ;  /* 0x00000000110572ca */ /* 0x000fda00000e0000 */
[----:B------:R-:W-:Y:S01]  /*28a0*/  STG.E.U8 desc[UR4][R2.64], RZ ;  /* 0x000000ff02007986 */ /* 0x000fe2000c101104 */
[----:B------:R-:W-:Y:S05]  /*28b0*/  EXIT ;  /* 0x000000000000794d */ /* 0x000fea0003800000 */
.L_x_4909:
        /* <DEDUP_REMOVED lines=8> */
[----:B------:R-:W-:Y:S01]  /*2940*/  STG.E.64 desc[UR4][R2.64], RZ ;  /* 0x000000ff02007986 */ /* 0x000fe2000c101b04 */
[----:B------:R-:W-:Y:S05]  /*2950*/  EXIT ;  /* 0x000000000000794d */ /* 0x000fea0003800000 */
.L_x_4913:
[----:B------:R-:W-:Y:S02]  /*2960*/  R2UR UR4, R16 ;  /* 0x00000000100472ca */ /* 0x000fe400000e0000 */
[----:B------:R-:W-:-:S13]  /*2970*/  R2UR UR5, R17 ;  /* 0x00000000110572ca */ /* 0x000fda00000e0000 */
[----:B------:R-:W-:Y:S01]  /*2980*/  STG.E desc[UR4][R2.64], RZ ;  /* 0x000000ff02007986 */ /* 0x000fe2000c101904 */
[----:B------:R-:W-:Y:S05]  /*2990*/  EXIT ;  /* 0x000000000000794d */ /* 0x000fea0003800000 */
.L_x_4912:
[----:B------:R-:W-:Y:S02]  /*29a0*/  R2UR UR4, R16 ;  /* 0x00000000100472ca */ /* 0x000fe400000e0000 */
[----:B------:R-:W-:-:S13]  /*29b0*/  R2UR UR5, R17 ;  /* 0x00000000110572ca */ /* 0x000fda00000e0000 */
[----:B------:R-:W-:Y:S01]  /*29c0*/  STG.E.U16 desc[UR4][R2.64], RZ ;  /* 0x000000ff02007986 */ /* 0x000fe2000c101504 */
[----:B------:R-:W-:Y:S05]  /*29d0*/  EXIT ;  /* 0x000000000000794d */ /* 0x000fea0003800000 */
.L_x_4908:
        /* <DEDUP_REMOVED lines=8> */
[----:B------:R-:W-:Y:S01]  /*2a60*/  STG.E desc[UR4][R2.64], RZ ;  /* 0x000000ff02007986 */ /* 0x000fe2000c101904 */
[----:B------:R-:W-:Y:S05]  /*2a70*/  EXIT ;  /* 0x000000000000794d */ /* 0x000fea0003800000 */
.L_x_4915:
[----:B------:R-:W-:Y:S02]  /*2a80*/  R2UR UR4, R16 ;  /* 0x00000000100472ca */ /* 0x000fe400000e0000 */
[----:B------:R-:W-:-:S13]  /*2a90*/  R2UR UR5, R17 ;  /* 0x00000000110572ca */ /* 0x000fda00000e0000 */
[----:B------:R-:W-:Y:S01]  /*2aa0*/  STG.E.U16 desc[UR4][R2.64], RZ ;  /* 0x000000ff02007986 */ /* 0x000fe2000c101504 */
[----:B------:R-:W-:Y:S05]  /*2ab0*/  EXIT ;  /* 0x000000000000794d */ /* 0x000fea0003800000 */
.L_x_4914:
        /* <DEDUP_REMOVED lines=10> */
.L_x_4917:
[----:B------:R-:W-:Y:S02]  /*2b60*/  R2UR UR4, R16 ;  /* 0x00000000100472ca */ /* 0x000fe400000e0000 */
[----:B------:R-:W-:-:S13]  /*2b70*/  R2UR UR5, R17 ;  /* 0x00000000110572ca */ /* 0x000fda00000e0000 */
[----:B------:R-:W-:Y:S01]  /*2b80*/  STG.E desc[UR4][R2.64], RZ ;  /* 0x000000ff02007986 */ /* 0x000fe2000c101904 */
[----:B------:R-:W-:Y:S05]  /*2b90*/  EXIT ;  /* 0x000000000000794d */ /* 0x000fea0003800000 */
.L_x_4916:
[----:B------:R-:W-:Y:S02]  /*2ba0*/  R2UR UR4, R16 ;  /* 0x00000000100472ca */ /* 0x000fe400000e0000 */
[----:B------:R-:W-:-:S13]  /*2bb0*/  R2UR UR5, R17 ;  /* 0x00000000110572ca */ /* 0x000fda00000e0000 */
[----:B------:R-:W-:Y:S01]  /*2bc0*/  STG.E.64 desc[UR4][R2.64], RZ ;  /* 0x000000ff02007986 */ /* 0x000fe2000c101b04 */
[----:B------:R-:W-:Y:S05]  /*2bd0*/  EXIT ;  /* 0x000000000000794d */ /* 0x000fea0003800000 */
.L_x_4907:
        /* <DEDUP_REMOVED lines=10> */
[----:B------:R-:W-:Y:S01]  /*2c80*/  STG.E.U8 desc[UR4][R2.64], RZ ;  /* 0x000000ff02007986 */ /* 0x000fe2000c101104 */
[----:B------:R-:W-:Y:S05]  /*2c90*/  EXIT ;  /* 0x000000000000794d */ /* 0x000fea0003800000 */
.L_x_4920:
[----:B------:R-:W-:Y:S02]  /*2ca0*/  R2UR UR4, R16 ;  /* 0x00000000100472ca */ /* 0x000fe400000e0000 */
[----:B------:R-:W-:-:S13]  /*2cb0*/  R2UR UR5, R17 ;  /* 0x00000000110572ca */ /* 0x000fda00000e0000 */
[----:B------:R-:W-:Y:S01]  /*2cc0*/  STG.E.128 desc[UR4][R2.64], RZ ;  /* 0x000000ff02007986 */ /* 0x000fe2000c101d04 */
[----:B------:R-:W-:Y:S05]  /*2cd0*/  EXIT ;  /* 0x000000000000794d */ /* 0x000fea0003800000 */
.L_x_4919:
        /* <DEDUP_REMOVED lines=10> */
.L_x_4922:
[----:B------:R-:W-:Y:S02]  /*2d80*/  R2UR UR4, R16 ;  /* 0x00000000100472ca */ /* 0x000fe400000e0000 */
[----:B------:R-:W-:-:S13]  /*2d90*/  R2UR UR5, R17 ;  /* 0x00000000110572ca */ /* 0x000fda00000e0000 */
[----:B------:R-:W-:Y:S01]  /*2da0*/  STG.E.U8 desc[UR4][R2.64], RZ ;  /* 0x000000ff02007986 */ /* 0x000fe2000c101104 */
[----:B------:R-:W-:Y:S05]  /*2db0*/  EXIT ;  /* 0x000000000000794d */ /* 0x000fea0003800000 */
.L_x_4921:
[----:B------:R-:W-:Y:S02]  /*2dc0*/  R2UR UR4, R16 ;  /* 0x00000000100472ca */ /* 0x000fe400000e0000 */
[----:B------:R-:W-:-:S13]  /*2dd0*/  R2UR UR5, R17 ;  /* 0x00000000110572ca */ /* 0x000fda00000e0000 */
[----:B------:R-:W-:Y:S01]  /*2de0*/  STG.E.U16 desc[UR4][R2.64], RZ ;  /* 0x000000ff02007986 */ /* 0x000fe2000c101504 */
[----:B------:R-:W-:Y:S05]  /*2df0*/  EXIT ;  /* 0x000000000000794d */ /* 0x000fea0003800000 */
.L_x_4918:
        /* <DEDUP_REMOVED lines=10> */
[----:B------:R-:W-:Y:S01]  /*2ea0*/  STG.E.U16 desc[UR4][R2.64], RZ ;  /* 0x000000ff02007986 */ /* 0x000fe2000c101504 */
[----:B------:R-:W-:Y:S05]  /*2eb0*/  EXIT ;  /* 0x000000000000794d */ /* 0x000fea0003800000 */
.L_x_4925:
[----:B------:R-:W-:Y:S02]  /*2ec0*/  R2UR UR4, R16 ;  /* 0x00000000100472ca */ /* 0x000fe400000e0000 */
[----:B------:R-:W-:-:S13]  /*2ed0*/  R2UR UR5, R17 ;  /* 0x00000000110572ca */ /* 0x000fda00000e0000 */
[----:B------:R-:W-:Y:S01]  /*2ee0*/  STG.E.U8 desc[UR4][R2.64], RZ ;  /* 0x000000ff02007986 */ /* 0x000fe2000c101104 */
[----:B------:R-:W-:Y:S05]  /*2ef0*/  EXIT ;  /* 0x000000000000794d */ /* 0x000fea0003800000 */
.L_x_4924:
[----:B------:R-:W-:Y:S02]  /*2f00*/  R2UR UR4, R16 ;  /* 0x00000000100472ca */ /* 0x000fe400000e0000 */
[----:B------:R-:W-:-:S13]  /*2f10*/  R2UR UR5, R17 ;  /* 0x00000000110572ca */ /* 0x000fda00000e0000 */
[----:B------:R-:W-:Y:S01]  /*2f20*/  STG.E.U8 desc[UR4][R2.64], RZ ;  /* 0x000000ff02007986 */ /* 0x000fe2000c101104 */
[----:B------:R-:W-:Y:S05]  /*2f30*/  EXIT ;  /* 0x000000000000794d */ /* 0x000fea0003800000 */
.L_x_4923:
        /* <DEDUP_REMOVED lines=8> */
[----:B------:R-:W-:Y:S05]  /*2fc0*/  @!P0 EXIT ;  /* 0x000000000000894d */ /* 0x000fea0003800000 */
.L_x_4911:
[----:B------:R-:W-:Y:S01]  /*2fd0*/  MOV R0, 0x0 ;  /* 0x0000000000007802 */ /* 0x000fe20000000f00 */
[----:B------:R-:W-:Y:S01]  /*2fe0*/  ULDC.64 UR4, c[0x4][0x198] ;  /* 0x0100660000047ab9 */ /* 0x000fe20000000a00 */
[----:B------:R-:W-:Y:S01]  /*2ff0*/  ULDC.64 UR6, c[0x4][0x10] ;  /* 0x0100040000067ab9 */ /* 0x000fe20000000a00 */
[----:B------:R-:W-:Y:S01]  /*3000*/  IMAD.U32 R4, RZ, RZ, UR4 ;  /* 0x00000004ff047e24 */ /* 0x000fe2000f8e00ff */
[----:B0-----:R0:W1:Y:S01]  /*3010*/  LDC.64 R2, c[0x4][R0] ;  /* 0x0100000000027b82 */ /* 0x0010620000000a00 */
        /* <DEDUP_REMOVED lines=11> */
.L_x_4928:
[----:B------:R-:W-:Y:S05]  /*30d0*/  EXIT ;  /* 0x000000000000794d */ /* 0x000fea0003800000 */
.L_x_4927:
[----:B------:R-:W-:Y:S02]  /*30e0*/  R2UR UR4, R16 ;  /* 0x00000000100472ca */ /* 0x000fe400000e0000 */
[----:B------:R-:W-:-:S13]  /*30f0*/  R2UR UR5, R17 ;  /* 0x00000000110572ca */ /* 0x000fda00000e0000 */
[----:B------:R-:W-:Y:S01]  /*3100*/  STG.E.64 desc[UR4][R2.64], RZ ;  /* 0x000000ff02007986 */ /* 0x000fe2000c101b04 */
[----:B------:R-:W-:Y:S05]  /*3110*/  EXIT ;  /* 0x000000000000794d */ /* 0x000fea0003800000 */
.L_x_4926:
[----:B------:R-:W-:Y:S02]  /*3120*/  R2UR UR4, R16 ;  /* 0x00000000100472ca */ /* 0x000fe400000e0000 */
[----:B------:R-:W-:-:S13]  /*3130*/  R2UR UR5, R17 ;  /* 0x00000000110572ca */ /* 0x000fda00000e0000 */
[----:B------:R-:W-:Y:S01]  /*3140*/  STG.E desc[UR4][R2.64], RZ ;  /* 0x000000ff02007986 */ /* 0x000fe2000c101904 */
[----:B------:R-:W-:Y:S05]  /*3150*/  EXIT ;  /* 0x000000000000794d */ /* 0x000fea0003800000 */
.L_x_4929:
        /* <DEDUP_REMOVED lines=10> */
.L_x_23485:


//--------------------- .text._ZN2at6native18elementwise_kernelILi128ELi4EZNS0_22gpu_kernel_impl_nocastIZZZNS0_19signbit_kernel_cudaERNS_18TensorIteratorBaseEENKUlvE_clEvENKUlvE_clEvEUlhE_EEvS4_RKT_EUliE_EEviT1_ --------------------------
	.section	.text._ZN2at6native18elementwise_kernelILi128ELi4EZNS0_22gpu_kernel_impl_nocastIZZZNS0_19signbit_kernel_cudaERNS_18TensorIteratorBaseEENKUlvE_clEvENKUlvE_clEvEUlhE_EEvS4_RKT_EUliE_EEviT1_,"ax",@progbits
	.align	128
        .global         _ZN2at6native18elementwise_kernelILi128ELi4EZNS0_22gpu_kernel_impl_nocastIZZZNS0_19signbit_kernel_cudaERNS_18TensorIteratorBaseEENKUlvE_clEvENKUlvE_clEvEUlhE_EEvS4_RKT_EUliE_EEviT1_
        .type           _ZN2at6native18elementwise_kernelILi128ELi4EZNS0_22gpu_kernel_impl_nocastIZZZNS0_19signbit_kernel_cudaERNS_18TensorIteratorBaseEENKUlvE_clEvENKUlvE_clEvEUlhE_EEvS4_RKT_EUliE_EEviT1_,@function
        .size           _ZN2at6native18elementwise_kernelILi128ELi4EZNS0_22gpu_kernel_impl_nocastIZZZNS0_19signbit_kernel_cudaERNS_18TensorIteratorBaseEENKUlvE_clEvENKUlvE_clEvEUlhE_EEvS4_RKT_EUliE_EEviT1_,(.L_x_23486 - _ZN2at6native18elementwise_kernelILi128ELi4EZNS0_22gpu_kernel_impl_nocastIZZZNS0_19signbit_kernel_cudaERNS_18TensorIteratorBaseEENKUlvE_clEvENKUlvE_clEvEUlhE_EEvS4_RKT_EUliE_EEviT1_)
        .other          _ZN2at6native18elementwise_kernelILi128ELi4EZNS0_22gpu_kernel_impl_nocastIZZZNS0_19signbit_kernel_cudaERNS_18TensorIteratorBaseEENKUlvE_clEvENKUlvE_clEvEUlhE_EEvS4_RKT_EUliE_EEviT1_,@"STO_CUDA_ENTRY STV_DEFAULT"
_ZN2at6native18elementwise_kernelILi128ELi4EZNS0_22gpu_kernel_impl_nocastIZZZNS0_19signbit_kernel_cudaERNS_18TensorIteratorBaseEENKUlvE_clEvENKUlvE_clEvEUlhE_EEvS4_RKT_EUliE_EEviT1_:
.text._ZN2at6native18elementwise_kernelILi128ELi4EZNS0_22gpu_kernel_impl_nocastIZZZNS0_19signbit_kernel_cudaERNS_18TensorIteratorBaseEENKUlvE_clEvENKUlvE_clEvEUlhE_EEvS4_RKT_EUliE_EEviT1_:
        /* <DEDUP_REMOVED lines=10> */
[----:B------:R-:W-:Y:S01]  /*00a0*/  HFMA2.MMA R2, -RZ, RZ, 0, 0 ;  /* 0x00000000ff027435 */ /* 0x000fe200000001ff */
[----:B0-----:R-:W-:-:S13]  /*00b0*/  ISETP.NE.AND P0, PT, R8, RZ, PT ;  /* 0x000000ff0800720c */ /* 0x001fda0003f05270 */
[----:B------:R-:W-:Y:S05]  /*00c0*/  @!P0 BRA `(.L_x_4932) ;  /* 0x0000001000488947 */ /* 0x000fea0003800000 */
[----:B------:R-:W-:Y:S01]  /*00d0*/  MOV R3, R0 ;  /* 0x0000000000037202 */ /* 0x000fe20000000f00 */
[----:B------:R-:W-:Y:S01]  /*00e0*/  IMAD.MOV.U32 R2, RZ, RZ, RZ ;  /* 0x000000ffff027224 */ /* 0x000fe200078e00ff */
[----:B------:R-:W-:Y:S01]  /*00f0*/  ULDC.64 UR8, c[0x0][0x220] ;  /* 0x0000880000087ab9 */ /* 0x000fe20000000a00 */
[----:B------:R-:W-:Y:S01]  /*0100*/  ISETP.NE.AND P0, PT, R8, 0x1, PT ;  /* 0x000000010800780c */ /* 0x000fe20003f05270 */
[----:B------:R-:W-:Y:S01]  /*0110*/  ULDC UR7, c[0x0][0x21c] ;  /* 0x0000870000077ab9 */ /* 0x000fe20000000800 */
[----:B------:R-:W-:-:S05]  /*0120*/  IMAD.HI.U32 R4, R0, UR8, R2 ;  /* 0x0000000800047c27 */ /* 0x000fca000f8e0002 */
        /* <DEDUP_REMOVED lines=17> */
[----:B------:R-:W-:Y:S01]  /*0240*/  MOV R6, RZ ;  /* 0x000000ff00067202 */ /* 0x000fe20000000f00 */
[----:B------:R-:W-:Y:S01]  /*0250*/  ULDC.64 UR8, c[0x0][0x238] ;  /* 0x00008e0000087ab9 */ /* 0x000fe20000000a00 */
[----:B------:R-:W-:Y:S01]  /*0260*/  ISETP.NE.AND P0, PT, R8, 0x3, PT ;  /* 0x000000030800780c */ /* 0x000fe20003f05270 */
[----:B------:R-:W-:Y:S02]  /*0270*/  ULDC UR7, c[0x0][0x234] ;  /* 0x00008d0000077ab9 */ /* 0x000fe40000000800 */
[----:B------:R-:W-:-:S05]  /*0280*/  IMAD.HI.U32 R4, R7, UR8, R6 ;  /* 0x0000000807047c27 */ /* 0x000fca000f8e0006 */
        /* <DEDUP_REMOVED lines=39> */
[----:B------:R-:W-:Y:S01]  /*0500*/  HFMA2.MMA R6, -RZ, RZ, 0, 0 ;  /* 0x00000000ff067435 */ /* 0x000fe200000001ff */
[----:B------:R-:W-:Y:S01]  /*0510*/  ULDC.64 UR8, c[0x0][0x268] ;  /* 0x00009a0000087ab9 */ /* 0x000fe20000000a00 */
[----:B------:R-:W-:Y:S01]  /*0520*/  ISETP.NE.AND P0, PT, R8, 0x7, PT ;  /* 0x000000070800780c */ /* 0x000fe20003f05270 */
[----:B------:R-:W-:-:S07]  /*0530*/  ULDC UR7, c[0x0][0x264] ;  /* 0x0000990000077ab9 */ /* 0x000fce0000000800 */
[----:B------:R-:W-:-:S05]  /*0540*/  IMAD.HI.U32 R4, R7, UR8, R6 ;  /* 0x0000000807047c27 */ /* 0x000fca000f8e0006 */
        /* <DEDUP_REMOVED lines=195> */
[----:B------:R-:W-:-:S08]  /*1180*/  ULDC UR7, c[0x0][0x33c] ;  /* 0x0000cf0000077ab9 */ /* 0x000fd00000000800 */
[----:B------:R-:W-:-:S05]  /*1190*/  IMAD.HI.U32 R3, R7, UR8, R6 ;  /* 0x0000000807037c27 */ /* 0x000fca000f8e0006 */
[----:B------:R-:W-:-:S04]  /*11a0*/  SHF.R.U32.HI R3, RZ, UR9, R3 ;  /* 0x00000009ff037c19 */ /* 0x000fc80008011603 */
[----:B------:R-:W-:-:S05]  /*11b0*/  IADD3 R3, -R3, RZ, RZ ;  /* 0x000000ff03037210 */ /* 0x000fca0007ffe1ff */
[----:B------:R-:W-:Y:S01]  /*11c0*/  IMAD R7, R3, UR7, R7 ;  /* 0x0000000703077c24 */ /* 0x000fe2000f8e0207 */
[----:B------:R-:W-:-:S03]  /*11d0*/  ULDC UR7, c[0x0][0x408] ;  /* 0x0001020000077ab9 */ /* 0x000fc60000000800 */
[----:B------:R-:W-:-:S07]  /*11e0*/  IMAD R2, R7, UR7, R2 ;  /* 0x0000000707027c24 */ /* 0x000fce000f8e0202 */
.L_x_4932:
[----:B------:R-:W-:Y:S01]  /*11f0*/  ULDC.64 UR8, c[0x0][0x410] ;  /* 0x0001040000087ab9 */ /* 0x000fe20000000a00 */
[----:B------:R-:W-:Y:S02]  /*1200*/  IADD3 R0, R0, 0x80, RZ ;  /* 0x0000008000007810 */ /* 0x000fe40007ffe0ff */
[----:B------:R-:W-:-:S05]  /*1210*/  IADD3 R2, P0, R2, UR8, RZ ;  /* 0x0000000802027c10 */ /* 0x000fca000ff1e0ff */
[----:B------:R-:W-:-:S05]  /*1220*/  IMAD.X R3, RZ, RZ, UR9, P0 ;  /* 0x00000009ff037e24 */ /* 0x000fca00080e06ff */
[----:B------:R0:W-:Y:S03]  /*1230*/  STG.E.U8 desc[UR4][R2.64], RZ ;  /* 0x000000ff02007986 */ /* 0x0001e6000c101104 */
.L_x_4931:
[----:B------:R-:W-:Y:S05]  /*1240*/  BSYNC B0 ;  /* 0x0000000000007941 */ /* 0x000fea0003800000 */
.L_x_4930:
[----:B------:R-:W-:Y:S01]  /*1250*/  ISETP.GE.AND P0, PT, R0, UR6, PT ;  /* 0x0000000600007c0c */ /* 0x000fe2000bf06270 */
[----:B------:R-:W-:-:S12]  /*1260*/  BSSY B0, `(.L_x_4933) ;  /* 0x000023a000007945 */ /* 0x000fd80003800000 */
[----:B------:R-:W-:Y:S05]  /*1270*/  @P0 BRA `(.L_x_4934) ;  /* 0x0000002000e00947 */ /* 0x000fea0003800000 */
[----:B------:R-:W1:Y:S01]  /*1280*/  LDC R8, c[0x0][0x218] ;  /* 0x00008600ff087b82 */ /* 0x000e620000000800 */
[----:B0-----:R-:W-:Y:S02]  /*1290*/  MOV R2, RZ ;  /* 0x000000ff00027202 */ /* 0x001fe40000000f00 */
        /* <DEDUP_REMOVED lines=30> */
[----:B------:R-:W-:-:S05]  /*1480*/  SHF.R.U32.HI R5, RZ, UR9, R4 ;  /* 0x00000009ff057c19 */ /* 0x000fca0008011604 */
[----:B------:R-:W-:-:S04]  /*1490*/  IMAD.MOV R3, RZ, RZ, -R5 ;  /* 0x000000ffff037224 */ /* 0x000fc800078e0a05 */
        /* <DEDUP_REMOVED lines=244> */
.L_x_4935:
[----:B------:R-:W-:Y:S01]  /*23e0*/  ULDC.64 UR8, c[0x0][0x410] ;  /* 0x0001040000087ab9 */ /* 0x000fe20000000a00 */
[----:B------:R-:W-:Y:S01]  /*23f0*/  VIADD R0, R0, 0x80 ;  /* 0x0000008000007836 */ /* 0x000fe20000000000 */
[----:B------:R-:W-:-:S04]  /*2400*/  IADD3 R2, P0, R2, UR8, RZ ;  /* 0x0000000802027c10 */ /* 0x000fc8000ff1e0ff */
[----:B------:R-:W-:Y:S02]  /*2410*/  IADD3.X R3, RZ, UR9, RZ, P0, !PT ;  /* 0x00000009ff037c10 */ /* 0x000fe400087fe4ff */
[----:B------:R-:W-:-:S03]  /*2420*/  ISETP.GE.AND P0, PT, R0, UR6, PT ;  /* 0x0000000600007c0c */ /* 0x000fc6000bf06270 */
[----:B------:R1:W-:Y:S10]  /*2430*/  STG.E.U8 desc[UR4][R2.64], RZ ;  /* 0x000000ff02007986 */ /* 0x0003f4000c101104 */
[----:B-1----:R-:W-:Y:S05]  /*2440*/  @P0 BRA `(.L_x_4934) ;  /* 0x00000010006c0947 */ /* 0x002fea0003800000 */
[----:B------:R-:W0:Y:S01]  /*2450*/  LDC R8, c[0x0][0x218] ;  /* 0x00008600ff087b82 */ /* 0x000e220000000800 */
[----:B------:R-:W-:Y:S02]  /*2460*/  MOV R2, RZ ;  /* 0x000000ff00027202 */ /* 0x000fe40000000f00 */
        /* <DEDUP_REMOVED lines=269> */
[----:B------:R-:W-:-:S03]  /*3540*/  ULDC UR7, c[0x0][0x33c] ;  /* 0x0000cf0000077ab9 */ /* 0x000fc60000000800 */
[----:B------:R-:W-:-:S05]  /*3550*/  IMAD.HI.U32 R3, R7, UR8, R6 ;  /* 0x0000000807037c27 */ /* 0x000fca000f8e0006 */
[----:B------:R-:W-:-:S05]  /*3560*/  SHF.R.U32.HI R3, RZ, UR9, R3 ;  /* 0x00000009ff037c19 */ /* 0x000fca0008011603 */
[----:B------:R-:W-:-:S04]  /*3570*/  IMAD.MOV R3, RZ, RZ, -R3 ;  /* 0x000000ffff037224 */ /* 0x000fc800078e0a03 */
[----:B------:R-:W-:Y:S01]  /*3580*/  IMAD R7, R3, UR7, R7 ;  /* 0x0000000703077c24 */ /* 0x000fe2000f8e0207 */
[----:B------:R-:W-:-:S03]  /*3590*/  ULDC UR7, c[0x0][0x408] ;  /* 0x0001020000077ab9 */ /* 0x000fc60000000800 */
[----:B------:R-:W-:-:S07]  /*35a0*/  IMAD R2, R7, UR7, R2 ;  /* 0x0000000707027c24 */ /* 0x000fce000f8e0202 */
.L_x_4936:
[----:B------:R-:W-:Y:S01]  /*35b0*/  ULDC.64 UR8, c[0x0][0x410] ;  /* 0x0001040000087ab9 */ /* 0x000fe20000000a00 */
[----:B------:R-:W-:Y:S02]  /*35c0*/  IADD3 R0, R0, 0x80, RZ ;  /* 0x0000008000007810 */ /* 0x000fe40007ffe0ff */
[----:B------:R-:W-:-:S04]  /*35d0*/  IADD3 R2, P0, R2, UR8, RZ ;  /* 0x0000000802027c10 */ /* 0x000fc8000ff1e0ff */
[----:B------:R-:W-:-:S05]  /*35e0*/  IADD3.X R3, RZ, UR9, RZ, P0, !PT ;  /* 0x00000009ff037c10 */ /* 0x000fca00087fe4ff */
[----:B------:R1:W-:Y:S04]  /*35f0*/  STG.E.U8 desc[UR4][R2.64], RZ ;  /* 0x000000ff02007986 */ /* 0x0003e8000c101104 */
.L_x_4934:
[----:B------:R-:W-:Y:S05]  /*3600*/  BSYNC B0 ;  /* 0x0000000000007941 */ /* 0x000fea0003800000 */
.L_x_4933:
[----:B------:R-:W-:-:S13]  /*3610*/  ISETP.GE.AND P0, PT, R0, UR6, PT ;  /* 0x0000000600007c0c */ /* 0x000fda000bf06270 */
[----:B------:R-:W-:Y:S05]  /*3620*/  @P0 EXIT ;  /* 0x000000000000094d */ /* 0x000fea0003800000 */
[----:B------:R-:W2:Y:S01]  /*3630*/  LDC R8, c[0x0][0x218] ;  /* 0x00008600ff087b82 */ /* 0x000ea20000000800 */
[----:B01----:R-:W-:Y:S02]  /*3640*/  MOV R2, RZ ;  /* 0x000000ff00027202 */ /* 0x003fe40000000f00 */
[----:B--2---:R-:W-:-:S13]  /*3650*/  ISETP.NE.AND P0, PT, R8, RZ, PT ;  /* 0x000000ff0800720c */ /* 0x004fda0003f05270 */
[----:B------:R-:W-:Y:S05]  /*3660*/  @!P0 BRA `(.L_x_4937) ;  /* 0x0000001000488947 */ /* 0x000fea0003800000 */
[----:B------:R-:W-:Y:S01]  /*3670*/  MOV R3, R0 ;  /* 0x0000000000037202 */ /* 0x000fe20000000f00 */
        /* <DEDUP_REMOVED lines=265> */
[----:B------:R-:W-:-:S04]  /*4710*/  ULDC.64 UR6, c[0x0][0x340] ;  /* 0x0000d00000067ab9 */ /* 0x000fc80000000a00 */
[----:B------:R-:W-:Y:S01]  /*4720*/  IMAD.HI.U32 R0, R7, UR6, R6 ;  /* 0x0000000607007c27 */ /* 0x000fe2000f8e0006 */
[----:B------:R-:W-:-:S04]  /*4730*/  ULDC UR6, c[0x0][0x33c] ;  /* 0x0000cf0000067ab9 */ /* 0x000fc80000000800 */
[----:B------:R-:W-:-:S04]  /*4740*/  SHF.R.U32.HI R0, RZ, UR7, R0 ;  /* 0x00000007ff007c19 */ /* 0x000fc80008011600 */
[----:B------:R-:W-:-:S05]  /*4750*/  IADD3 R3, -R0, RZ, RZ ;  /* 0x000000ff00037210 */ /* 0x000fca0007ffe1ff */
[----:B------:R-:W-:Y:S01]  /*4760*/  IMAD R7, R3, UR6, R7 ;  /* 0x0000000603077c24 */ /* 0x000fe2000f8e0207 */
[----:B------:R-:W-:-:S03]  /*4770*/  ULDC UR6, c[0x0][0x408] ;  /* 0x0001020000067ab9 */ /* 0x000fc60000000800 */
[----:B------:R-:W-:-:S07]  /*4780*/  IMAD R2, R7, UR6, R2 ;  /* 0x0000000607027c24 */ /* 0x000fce000f8e0202 */
.L_x_4937:
[----:B------:R-:W-:Y:S02]  /*4790*/  ULDC.64 UR6, c[0x0][0x410] ;  /* 0x0001040000067ab9 */ /* 0x000fe40000000a00 */
[----:B------:R-:W-:-:S04]  /*47a0*/  IADD3 R2, P0, R2, UR6, RZ ;  /* 0x0000000602027c10 */ /* 0x000fc8000ff1e0ff */
[----:B------:R-:W-:-:S05]  /*47b0*/  IADD3.X R3, RZ, UR7, RZ, P0, !PT ;  /* 0x00000007ff037c10 */ /* 0x000fca00087fe4ff */
[----:B------:R-:W-:Y:S01]  /*47c0*/  STG.E.U8 desc[UR4][R2.64], RZ ;  /* 0x000000ff02007986 */ /* 0x000fe2000c101104 */
[----:B------:R-:W-:Y:S05]  /*47d0*/  EXIT ;  /* 0x000000000000794d */ /* 0x000fea0003800000 */
.L_x_4938:
        /* <DEDUP_REMOVED lines=10> */
.L_x_23486:


//--------------------- .text._ZN2at6native27unrolled_elementwise_kernelIZZZNS0_19signbit_kernel_cudaERNS_18TensorIteratorBaseEENKUlvE_clEvENKUlvE_clEvEUlhE_St5arrayIPcLm2EELi4E23TrivialOffsetCalculatorILi1EjESB_NS0_6memory15LoadWithoutCastENSC_16StoreWithoutCastEEEviT_T0_T2_T3_T4_T5_ --------------------------
	.section	.text._ZN2at6native27unrolled_elementwise_kernelIZZZNS0_19signbit_kernel_cudaERNS_18TensorIteratorBaseEENKUlvE_clEvENKUlvE_clEvEUlhE_St5arrayIPcLm2EELi4E23TrivialOffsetCalculatorILi1EjESB_NS0_6memory15LoadWithoutCastENSC_16StoreWithoutCastEEEviT_T0_T2_T3_T4_T5_,"ax",@progbits
	.align	128
        .global         _ZN2at6native27unrolled_elementwise_kernelIZZZNS0_19signbit_kernel_cudaERNS_18TensorIteratorBaseEENKUlvE_clEvENKUlvE_clEvEUlhE_St5arrayIPcLm2EELi4E23TrivialOffsetCalculatorILi1EjESB_NS0_6memory15LoadWithoutCastENSC_16StoreWithoutCastEEEviT_T0_T2_T3_T4_T5_
        .type           _ZN2at6native27unrolled_elementwise_kernelIZZZNS0_19signbit_kernel_cudaERNS_18TensorIteratorBaseEENKUlvE_clEvENKUlvE_clEvEUlhE_St5arrayIPcLm2EELi4E23TrivialOffsetCalculatorILi1EjESB_NS0_6memory15LoadWithoutCastENSC_16StoreWithoutCastEEEviT_T0_T2_T3_T4_T5_,@function
        .size           _ZN2at6native27unrolled_elementwise_kernelIZZZNS0_19signbit_kernel_cudaERNS_18TensorIteratorBaseEENKUlvE_clEvENKUlvE_clEvEUlhE_St5arrayIPcLm2EELi4E23TrivialOffsetCalculatorILi1EjESB_NS0_6memory15LoadWithoutCastENSC_16StoreWithoutCastEEEviT_T0_T2_T3_T4_T5_,(.L_x_23487 - _ZN2at6native27unrolled_elementwise_kernelIZZZNS0_19signbit_kernel_cudaERNS_18TensorIteratorBaseEENKUlvE_clEvENKUlvE_clEvEUlhE_St5arrayIPcLm2EELi4E23TrivialOffsetCalculatorILi1EjESB_NS0_6memory15LoadWithoutCastENSC_16StoreWithoutCastEEEviT_T0_T2_T3_T4_T5_)
        .other          _ZN2at6native27unrolled_elementwise_kernelIZZZNS0_19signbit_kernel_cudaERNS_18TensorIteratorBaseEENKUlvE_clEvENKUlvE_clEvEUlhE_St5arrayIPcLm2EELi4E23TrivialOffsetCalculatorILi1EjESB_NS0_6memory15LoadWithoutCastENSC_16StoreWithoutCastEEEviT_T0_T2_T3_T4_T5_,@"STO_CUDA_ENTRY STV_DEFAULT"
_ZN2at6native27unrolled_elementwise_kernelIZZZNS0_19signbit_kernel_cudaERNS_18TensorIteratorBaseEENKUlvE_clEvENKUlvE_clEvEUlhE_St5arrayIPcLm2EELi4E23TrivialOffsetCalculatorILi1EjESB_NS0_6memory15LoadWithoutCastENSC_16StoreWithoutCastEEEviT_T0_T2_T3_T4_T5_:
.text._ZN2at6native27unrolled_elementwise_kernelIZZZNS0_19signbit_kernel_cudaERNS_18TensorIteratorBaseEENKUlvE_clEvENKUlvE_clEvEUlhE_St5arrayIPcLm2EELi4E23TrivialOffsetCalculatorILi1EjESB_NS0_6memory15LoadWithoutCastENSC_16StoreWithoutCastEEEviT_T0_T2_T3_T4_T5_:
[----:B------:R-:W-:Y:S01]  /*0000*/  LDC R1, c[0x0][0x28] ;  /* 0x00000a00ff017b82 */ /* 0x000fe20000000800 */
[----:B------:R-:W0:Y:S07]  /*0010*/  S2R R6, SR_CTAID.X ;  /* 0x0000000000067919 */ /* 0x000e2e0000002500 */
[----:B------:R-:W0:Y:S01]  /*0020*/  LDC R3, c[0x0][0x210] ;  /* 0x00008400ff037b82 */ /* 0x000e220000000800 */
[----:B------:R-:W-:Y:S01]  /*0030*/  ULDC.64 UR4, c[0x0][0x208] ;  /* 0x0000820000047ab9 */ /* 0x000fe20000000a00 */
[----:B------:R-:W-:Y:S01]  /*0040*/  BSSY B0, `(.L_x_4939) ;  /* 0x0000018000007945 */ /* 0x000fe20003800000 */
[----:B------:R-:W1:Y:S01]  /*0050*/  S2R R7, SR_TID.X ;  /* 0x0000000000077919 */ /* 0x000e620000002100 */
[----:B0-----:R-:W-:-:S05]  /*0060*/  IMAD R0, R6, -0x200, R3 ;  /* 0xfffffe0006007824 */ /* 0x001fca00078e0203 */
[----:B-1----:R-:W-:-:S13]  /*0070*/  ISETP.GE.AND P0, PT, R7, R0, PT ;  /* 0x000000000700720c */ /* 0x002fda0003f06270 */
[----:B------:R-:W0:Y:S01]  /*0080*/  @!P0 LDC.64 R4, c[0x0][0x218] ;  /* 0x00008600ff048b82 */ /* 0x000e220000000a00 */
[----:B------:R-:W-:Y:S02]  /*0090*/  @!P0 IMAD R3, R6, 0x200, R7 ;  /* 0x0000020006038824 */ /* 0x000fe400078e0207 */
[----:B------:R-:W-:-:S05]  /*00a0*/  @!P0 VIADD R7, R7, 0x80 ;  /* 0x0000008007078836 */ /* 0x000fca0000000000 */
[----:B------:R-:W-:Y:S02]  /*00b0*/  ISETP.GE.AND P1, PT, R7, R0, PT ;  /* 0x000000000700720c */ /* 0x000fe40003f26270 */
[----:B0-----:R-:W-:-:S05]  /*00c0*/  @!P0 IADD3 R2, P2, R3, R4, RZ ;  /* 0x0000000403028210 */ /* 0x001fca0007f5e0ff */
[----:B------:R-:W-:-:S05]  /*00d0*/  @!P0 IMAD.X R3, RZ, RZ, R5, P2 ;  /* 0x000000ffff038224 */ /* 0x000fca00010e0605 */
[----:B------:R0:W-:Y:S01]  /*00e0*/  @!P0 STG.E.U8 desc[UR4][R2.64], RZ ;  /* 0x000000ff02008986 */ /* 0x0001e2000c101104 */
[----:B------:R-:W-:Y:S05]  /*00f0*/  @P1 BRA `(.L_x_4940) ;  /* 0x0000000000301947 */ /* 0x000fea0003800000 */
[----:B0-----:R-:W-:Y:S01]  /*0100*/  LEA R2, R6, R7, 0x9 ;  /* 0x0000000706027211 */ /* 0x001fe200078e48ff */
[----:B------:R-:W-:Y:S01]  /*0110*/  VIADD R7, R7, 0x80 ;  /* 0x0000008007077836 */ /* 0x000fe20000000000 */
[----:B------:R-:W-:Y:S02]  /*0120*/  ULDC.64 UR6, c[0x0][0x218] ;  /* 0x0000860000067ab9 */ /* 0x000fe40000000a00 */
[----:B------:R-:W-:Y:S02]  /*0130*/  IADD3 R2, P0, R2, UR6, RZ ;  /* 0x0000000602027c10 */ /* 0x000fe4000ff1e0ff */
[----:B------:R-:W-:Y:S02]  /*0140*/  ISETP.GE.AND P1, PT, R7, R0, PT ;  /* 0x000000000700720c */ /* 0x000fe40003f26270 */
[----:B------:R-:W-:-:S05]  /*0150*/  IADD3.X R3, RZ, UR7, RZ, P0, !PT ;  /* 0x00000007ff037c10 */ /* 0x000fca00087fe4ff */
[----:B------:R1:W-:Y:S06]  /*0160*/  STG.E.U8 desc[UR4][R2.64], RZ ;  /* 0x000000ff02007986 */ /* 0x0003ec000c101104 */
[----:B------:R-:W-:Y:S02]  /*0170*/  @!P1 IMAD R4, R6, 0x200, R7 ;  /* 0x0000020006049824 */ /* 0x000fe400078e0207 */
[----:B------:R-:W-:-:S03]  /*0180*/  @!P1 VIADD R7, R7, 0x80 ;  /* 0x0000008007079836 */ /* 0x000fc60000000000 */
[----:B------:R-:W-:-:S05]  /*0190*/  @!P1 IADD3 R4, P2, R4, UR6, RZ ;  /* 0x0000000604049c10 */ /* 0x000fca000ff5e0ff */
[----:B------:R-:W-:-:S05]  /*01a0*/  @!P1 IMAD.X R5, RZ, RZ, UR7, P2 ;  /* 0x00000007ff059e24 */ /* 0x000fca00090e06ff */
[----:B------:R1:W-:Y:S03]  /*01b0*/  @!P1 STG.E.U8 desc[UR4][R4.64], RZ ;  /* 0x000000ff04009986 */ /* 0x0003e6000c101104 */
.L_x_4940:
[----:B------:R-:W-:Y:S05]  /*01c0*/  BSYNC B0 ;  /* 0x0000000000007941 */ /* 0x000fea0003800000 */
.L_x_4939:
[----:B------:R-:W-:-:S13]  /*01d0*/  ISETP.GE.AND P0, PT, R7, R0, PT ;  /* 0x000000000700720c */ /* 0x000fda0003f06270 */
[----:B------:R-:W-:Y:S05]  /*01e0*/  @P0 EXIT ;  /* 0x000000000000094d */ /* 0x000fea0003800000 */
[----:B01----:R-:W-:Y:S01]  /*01f0*/  LEA R2, R6, R7, 0x9 ;  /* 0x0000000706027211 */ /* 0x003fe200078e48ff */
[----:B------:R-:W-:-:S03]  /*0200*/  ULDC.64 UR6, c[0x0][0x218] ;  /* 0x0000860000067ab9 */ /* 0x000fc60000000a00 */
[----:B------:R-:W-:-:S05]  /*0210*/  IADD3 R2, P0, R2, UR6, RZ ;  /* 0x0000000602027c10 */ /* 0x000fca000ff1e0ff */
[----:B------:R-:W-:-:S05]  /*0220*/  IMAD.X R3, RZ, RZ, UR7, P0 ;  /* 0x00000007ff037e24 */ /* 0x000fca00080e06ff */
[----:B------:R-:W-:Y:S01]  /*0230*/  STG.E.U8 desc[UR4][R2.64], RZ ;  /* 0x000000ff02007986 */ /* 0x000fe2000c101104 */
[----:B------:R-:W-:Y:S05]  /*0240*/  EXIT ;  /* 0x000000000000794d */ /* 0x000fea0003800000 */
.L_x_4941:
        /* <DEDUP_REMOVED lines=11> */
.L_x_23487:


//--------------------- .text._ZN2at6native29vectorized_elementwise_kernelILi2EZZZNS0_19signbit_kernel_cudaERNS_18TensorIteratorBaseEENKUlvE_clEvENKUlvE_clEvEUlhE_St5arrayIPcLm2EEEEviT0_T1_ --------------------------
	.section	.text._ZN2at6native29vectorized_elementwise_kernelILi2EZZZNS0_19signbit_kernel_cudaERNS_18TensorIteratorBaseEENKUlvE_clEvENKUlvE_clEvEUlhE_St5arrayIPcLm2EEEEviT0_T1_,"ax",@progbits
	.align	128
        .global         _ZN2at6native29vectorized_elementwise_kernelILi2EZZZNS0_19signbit_kernel_cudaERNS_18TensorIteratorBaseEENKUlvE_clEvENKUlvE_clEvEUlhE_St5arrayIPcLm2EEEEviT0_T1_
        .type           _ZN2at6native29vectorized_elementwise_kernelILi2EZZZNS0_19signbit_kernel_cudaERNS_18TensorIteratorBaseEENKUlvE_clEvENKUlvE_clEvEUlhE_St5arrayIPcLm2EEEEviT0_T1_,@function
        .size           _ZN2at6native29vectorized_elementwise_kernelILi2EZZZNS0_19signbit_kernel_cudaERNS_18TensorIteratorBaseEENKUlvE_clEvENKUlvE_clEvEUlhE_St5arrayIPcLm2EEEEviT0_T1_,(.L_x_23488 - _ZN2at6native29vectorized_elementwise_kernelILi2EZZZNS0_19signbit_kernel_cudaERNS_18TensorIteratorBaseEENKUlvE_clEvENKUlvE_clEvEUlhE_St5arrayIPcLm2EEEEviT0_T1_)
        .other          _ZN2at6native29vectorized_elementwise_kernelILi2EZZZNS0_19signbit_kernel_cudaERNS_18TensorIteratorBaseEENKUlvE_clEvENKUlvE_clEvEUlhE_St5arrayIPcLm2EEEEviT0_T1_,@"STO_CUDA_ENTRY STV_DEFAULT"
_ZN2at6native29vectorized_elementwise_kernelILi2EZZZNS0_19signbit_kernel_cudaERNS_18TensorIteratorBaseEENKUlvE_clEvENKUlvE_clEvEUlhE_St5arrayIPcLm2EEEEviT0_T1_:
.text._ZN2at6native29vectorized_elementwise_kernelILi2EZZZNS0_19signbit_kernel_cudaERNS_18TensorIteratorBaseEENKUlvE_clEvENKUlvE_clEvEUlhE_St5arrayIPcLm2EEEEviT0_T1_:
        /* <DEDUP_REMOVED lines=11> */
[----:B------:R-:W-:Y:S02]  /*00b0*/  UIADD3.X UR6, URZ, UR7, URZ, UP0, !UPT ;  /* 0x000000073f067290 */ /* 0x000fe400087fe43f */
[----:B------:R-:W-:-:S04]  /*00c0*/  IMAD.U32 R2, RZ, RZ, UR5 ;  /* 0x00000005ff027e24 */ /* 0x000fc8000f8e00ff */
[----:B------:R-:W-:Y:S02]  /*00d0*/  IMAD.U32 R3, RZ, RZ, UR6 ;  /* 0x00000006ff037e24 */ /* 0x000fe4000f8e00ff */
[----:B0-----:R-:W-:-:S05]  /*00e0*/  IMAD.WIDE R2, R5, 0x2, R2 ;  /* 0x0000000205027825 */ /* 0x001fca00078e0202 */
[----:B------:R-:W-:Y:S04]  /*00f0*/  STG.E.U16 desc[UR8][R2.64], RZ ;  /* 0x000000ff02007986 */ /* 0x000fe8000c101508 */
[----:B------:R-:W-:Y:S04]  /*0100*/  STG.E.U16 desc[UR8][R2.64+0x100], RZ ;  /* 0x000100ff02007986 */ /* 0x000fe8000c101508 */
[----:B------:R-:W-:Y:S04]  /*0110*/  STG.E.U16 desc[UR8][R2.64+0x200], RZ ;  /* 0x000200ff02007986 */ /* 0x000fe8000c101508 */
[----:B------:R-:W-:Y:S01]  /*0120*/  STG.E.U16 desc[UR8][R2.64+0x300], RZ ;  /* 0x000300ff02007986 */ /* 0x000fe2000c101508 */
[----:B------:R-:W-:Y:S05]  /*0130*/  EXIT ;  /* 0x000000000000794d */ /* 0x000fea0003800000 */
.L_x_4942:
[----:B------:R-:W0:Y:S01]  /*0140*/  S2R R5, SR_TID.X ;  /* 0x0000000000057919 */ /* 0x000e220000002100 */
[----:B------:R-:W-:Y:S04]  /*0150*/  BSSY B0, `(.L_x_4943) ;  /* 0x000003a000007945 */ /* 0x000fe80003800000 */
[----:B------:R-:W-:Y:S01]  /*0160*/  BSSY B1, `(.L_x_4944) ;  /* 0x0000031000017945 */ /* 0x000fe20003800000 */
[----:B0-----:R-:W-:-:S13]  /*0170*/  ISETP.GE.AND P0, PT, R5, R0, PT ;  /* 0x000000000500720c */ /* 0x001fda0003f06270 */
[----:B------:R-:W0:Y:S01]  /*0180*/  @!P0 LDC.64 R6, c[0x0][0x218] ;  /* 0x00008600ff068b82 */ /* 0x000e220000000a00 */
[C---:B------:R-:W-:Y:S02]  /*0190*/  @!P0 VIADD R3, R5.reuse, UR4 ;  /* 0x0000000405038c36 */ /* 0x040fe40008000000 */
[----:B------:R-:W-:-:S03]  /*01a0*/  @!P0 VIADD R5, R5, 0x80 ;  /* 0x0000008005058836 */ /* 0x000fc60000000000 */
[----:B0-----:R-:W-:-:S04]  /*01b0*/  @!P0 IADD3 R2, P1, R3, R6, RZ ;  /* 0x0000000603028210 */ /* 0x001fc80007f3e0ff */
[----:B------:R-:W-:-:S05]  /*01c0*/  @!P0 IADD3.X R3, RZ, R7, RZ, P1, !PT ;  /* 0x00000007ff038210 */ /* 0x000fca0000ffe4ff */
[----:B------:R0:W-:Y:S01]  /*01d0*/  @!P0 STG.E.U8 desc[UR8][R2.64], RZ ;  /* 0x000000ff02008986 */ /* 0x0001e2000c101108 */
[----:B------:R-:W-:-:S13]  /*01e0*/  ISETP.GE.AND P0, PT, R5, R0, PT ;  /* 0x000000000500720c */ /* 0x000fda0003f06270 */
[----:B0-----:R-:W-:Y:S05]  /*01f0*/  @P0 BRA `(.L_x_4945) ;  /* 0x0000000000380947 */ /* 0x001fea0003800000 */
[C---:B------:R-:W-:Y:S01]  /*0200*/  VIADD R2, R5.reuse, UR4 ;  /* 0x0000000405027c36 */ /* 0x040fe20008000000 */
[----:B------:R-:W-:Y:S01]  /*0210*/  ULDC.64 UR6, c[0x0][0x218] ;  /* 0x0000860000067ab9 */ /* 0x000fe20000000a00 */
[----:B------:R-:W-:-:S03]  /*0220*/  IADD3 R5, R5, 0x80, RZ ;  /* 0x0000008005057810 */ /* 0x000fc60007ffe0ff */
[----:B------:R-:W-:-:S05]  /*0230*/  IADD3 R2, P0, R2, UR6, RZ ;  /* 0x0000000602027c10 */ /* 0x000fca000ff1e0ff */
[----:B------:R-:W-:Y:S01]  /*0240*/  IMAD.X R3, RZ, RZ, UR7, P0 ;  /* 0x00000007ff037e24 */ /* 0x000fe200080e06ff */
[----:B------:R-:W-:-:S04]  /*0250*/  ISETP.GE.AND P0, PT, R5, R0, PT ;  /* 0x000000000500720c */ /* 0x000fc80003f06270 */
[----:B------:R0:W-:Y:S09]  /*0260*/  STG.E.U8 desc[UR8][R2.64], RZ ;  /* 0x000000ff02007986 */ /* 0x0001f2000c101108 */
[----:B------:R-:W-:Y:S05]  /*0270*/  @P0 BRA `(.L_x_4946) ;  /* 0x0000000000380947 */ /* 0x000fea0003800000 */
[C---:B0-----:R-:W-:Y:S01]  /*0280*/  VIADD R2, R5.reuse, UR4 ;  /* 0x0000000405027c36 */ /* 0x041fe20008000000 */
[----:B------:R-:W-:Y:S01]  /*0290*/  ULDC.64 UR6, c[0x0][0x218] ;  /* 0x0000860000067ab9 */ /* 0x000fe20000000a00 */
[----:B------:R-:W-:-:S03]  /*02a0*/  VIADD R5, R5, 0x80 ;  /* 0x0000008005057836 */ /* 0x000fc60000000000 */
[----:B------:R-:W-:-:S05]  /*02b0*/  IADD3 R2, P0, R2, UR6, RZ ;  /* 0x0000000602027c10 */ /* 0x000fca000ff1e0ff */
[----:B------:R-:W-:-:S05]  /*02c0*/  IMAD.X R3, RZ, RZ, UR7, P0 ;  /* 0x00000007ff037e24 */ /* 0x000fca00080e06ff */
[----:B------:R0:W-:Y:S03]  /*02d0*/  STG.E.U8 desc[UR8][R2.64], RZ ;  /* 0x000000ff02007986 */ /* 0x0001e6000c101108 */
.L_x_4945:
[----:B------:R-:W-:-:S13]  /*02e0*/  ISETP.GE.AND P0, PT, R5, R0, PT ;  /* 0x000000000500720c */ /* 0x000fda0003f06270 */
[----:B------:R-:W-:Y:S05]  /*02f0*/  @P0 BRA `(.L_x_4947) ;  /* 0x0000000000380947 */ /* 0x000fea0003800000 */
[C---:B0-----:R-:W-:Y:S01]  /*0300*/  IADD3 R2, R5.reuse, UR4, RZ ;  /* 0x0000000405027c10 */ /* 0x041fe2000fffe0ff */
[----:B------:R-:W-:Y:S01]  /*0310*/  ULDC.64 UR6, c[0x0][0x218] ;  /* 0x0000860000067ab9 */ /* 0x000fe20000000a00 */
[----:B------:R-:W-:Y:S02]  /*0320*/  VIADD R5, R5, 0x80 ;  /* 0x0000008005057836 */ /* 0x000fe40000000000 */
[----:B------:R-:W-:-:S05]  /*0330*/  IADD3 R2, P0, R2, UR6, RZ ;  /* 0x0000000602027c10 */ /* 0x000fca000ff1e0ff */
[----:B------:R-:W-:-:S05]  /*0340*/  IMAD.X R3, RZ, RZ, UR7, P0 ;  /* 0x00000007ff037e24 */ /* 0x000fca00080e06ff */
[----:B------:R1:W-:Y:S03]  /*0350*/  STG.E.U8 desc[UR8][R2.64], RZ ;  /* 0x000000ff02007986 */ /* 0x0003e6000c101108 */
.L_x_4946:
[----:B------:R-:W-:-:S13]  /*0360*/  ISETP.GE.AND P0, PT, R5, R0, PT ;  /* 0x000000000500720c */ /* 0x000fda0003f06270 */
[----:B------:R-:W-:Y:S05]  /*0370*/  @P0 BRA `(.L_x_4948) ;  /* 0x00000000003c0947 */ /* 0x000fea0003800000 */
[C---:B01----:R-:W-:Y:S01]  /*0380*/  VIADD R2, R5.reuse, UR4 ;  /* 0x0000000405027c36 */ /* 0x043fe20008000000 */
[----:B------:R-:W-:Y:S01]  /*0390*/  ULDC.64 UR6, c[0x0][0x218] ;  /* 0x0000860000067ab9 */ /* 0x000fe20000000a00 */
[----:B------:R-:W-:-:S03]  /*03a0*/  VIADD R5, R5, 0x80 ;  /* 0x0000008005057836 */ /* 0x000fc60000000000 */
[----:B------:R-:W-:-:S04]  /*03b0*/  IADD3 R2, P0, R2, UR6, RZ ;  /* 0x0000000602027c10 */ /* 0x000fc8000ff1e0ff */
[----:B------:R-:W-:-:S05]  /*03c0*/  IADD3.X R3, RZ, UR7, RZ, P0, !PT ;  /* 0x00000007ff037c10 */ /* 0x000fca00087fe4ff */
[----:B------:R1:W-:Y:S04]  /*03d0*/  STG.E.U8 desc[UR8][R2.64], RZ ;  /* 0x000000ff02007986 */ /* 0x0003e8000c101108 */
.L_x_4947:
[----:B------:R-:W-:-:S13]  /*03e0*/  ISETP.GE.AND P0, PT, R5, R0, PT ;  /* 0x000000000500720c */ /* 0x000fda0003f06270 */
[----:B------:R-:W-:Y:S05]  /*03f0*/  @P0 BREAK B1 ;  /* 0x0000000000010942 */ /* 0x000fea0003800000 */
[----:B------:R-:W-:Y:S05]  /*0400*/  @P0 BRA `(.L_x_4949) ;  /* 0x0000000000380947 */ /* 0x000fea0003800000 */
[C---:B01----:R-:W-:Y:S01]  /*0410*/  VIADD R2, R5.reuse, UR4 ;  /* 0x0000000405027c36 */ /* 0x043fe20008000000 */
[----:B------:R-:W-:Y:S01]  /*0420*/  ULDC.64 UR6, c[0x0][0x218] ;  /* 0x0000860000067ab9 */ /* 0x000fe20000000a00 */
[----:B------:R-:W-:-:S03]  /*0430*/  IADD3 R5, R5, 0x80, RZ ;  /* 0x0000008005057810 */ /* 0x000fc60007ffe0ff */
[----:B------:R-:W-:-:S05]  /*0440*/  IADD3 R2, P0, R2, UR6, RZ ;  /* 0x0000000602027c10 */ /* 0x000fca000ff1e0ff */
[----:B------:R-:W-:-:S05]  /*0450*/  IMAD.X R3, RZ, RZ, UR7, P0 ;  /* 0x00000007ff037e24 */ /* 0x000fca00080e06ff */
[----:B------:R2:W-:Y:S03]  /*0460*/  STG.E.U8 desc[UR8][R2.64], RZ ;  /* 0x000000ff02007986 */ /* 0x0005e6000c101108 */
.L_x_4948:
[----:B------:R-:W-:Y:S05]  /*0470*/  BSYNC B1 ;  /* 0x0000000000017941 */ /* 0x000fea0003800000 */
.L_x_4944:
[----:B------:R-:W-:-:S13]  /*0480*/  ISETP.GE.AND P0, PT, R5, R0, PT ;  /* 0x000000000500720c */ /* 0x000fda0003f06270 */
[----:B------:R-:W3:Y:S01]  /*0490*/  @!P0 LDC.64 R6, c[0x0][0x218] ;  /* 0x00008600ff068b82 */ /* 0x000ee20000000a00 */
[C---:B012---:R-:W-:Y:S02]  /*04a0*/  @!P0 VIADD R3, R5.reuse, UR4 ;  /* 0x0000000405038c36 */ /* 0x047fe40008000000 */
[----:B------:R-:W-:-:S03]  /*04b0*/  @!P0 VIADD R5, R5, 0x80 ;  /* 0x0000008005058836 */ /* 0x000fc60000000000 */
[----:B---3--:R-:W-:-:S05]  /*04c0*/  @!P0 IADD3 R2, P1, R3, R6, RZ ;  /* 0x0000000603028210 */ /* 0x008fca0007f3e0ff */
[----:B------:R-:W-:-:S05]  /*04d0*/  @!P0 IMAD.X R3, RZ, RZ, R7, P1 ;  /* 0x000000ffff038224 */ /* 0x000fca00008e0607 */
[----:B------:R2:W-:Y:S03]  /*04e0*/  @!P0 STG.E.U8 desc[UR8][R2.64], RZ ;  /* 0x000000ff02008986 */ /* 0x0005e6000c101108 */
.L_x_4949:
[----:B------:R-:W-:Y:S05]  /*04f0*/  BSYNC B0 ;  /* 0x0000000000007941 */ /* 0x000fea0003800000 */
.L_x_4943:
[----:B------:R-:W-:Y:S05]  /*0500*/  WARPSYNC.ALL ;  /* 0x0000000000007948 */ /* 0x000fea0003800000 */
[----:B------:R-:W-:-:S13]  /*0510*/  ISETP.GE.AND P0, PT, R5, R0, PT ;  /* 0x000000000500720c */ /* 0x000fda0003f06270 */
[----:B------:R-:W-:Y:S05]  /*0520*/  @P0 EXIT ;  /* 0x000000000000094d */ /* 0x000fea0003800000 */
[----:B012---:R-:W-:Y:S01]  /*0530*/  IADD3 R2, R5, UR4, RZ ;  /* 0x0000000405027c10 */ /* 0x007fe2000fffe0ff */
[----:B------:R-:W-:-:S03]  /*0540*/  ULDC.64 UR6, c[0x0][0x218] ;  /* 0x0000860000067ab9 */ /* 0x000fc60000000a00 */
[----:B------:R-:W-:-:S05]  /*0550*/  IADD3 R2, P0, R2, UR6, RZ ;  /* 0x0000000602027c10 */ /* 0x000fca000ff1e0ff */
[----:B------:R-:W-:-:S05]  /*0560*/  IMAD.X R3, RZ, RZ, UR7, P0 ;  /* 0x00000007ff037e24 */ /* 0x000fca00080e06ff */
[----:B------:R-:W-:Y:S01]  /*0570*/  STG.E.U8 desc[UR8][R2.64], RZ ;  /* 0x000000ff02007986 */ /* 0x000fe2000c101108 */
[----:B------:R-:W-:Y:S05]  /*0580*/  EXIT ;  /* 0x000000000000794d */ /* 0x000fea0003800000 */
.L_x_4950:
        /* <DEDUP_REMOVED lines=15> */
.L_x_23488:


//--------------------- .text._ZN2at6native29vectorized_elementwise_kernelILi4EZZZNS0_19signbit_kernel_cudaERNS_18TensorIteratorBaseEENKUlvE_clEvENKUlvE_clEvEUlhE_St5arrayIPcLm2EEEEviT0_T1_ --------------------------
	.section	.text._ZN2at6native29vectorized_elementwise_kernelILi4EZZZNS0_19signbit_kernel_cudaERNS_18TensorIteratorBaseEENKUlvE_clEvENKUlvE_clEvEUlhE_St5arrayIPcLm2EEEEviT0_T1_,"ax",@progbits
	.align	128
        .global         _ZN2at6native29vectorized_elementwise_kernelILi4EZZZNS0_19signbit_kernel_cudaERNS_18TensorIteratorBaseEENKUlvE_clEvENKUlvE_clEvEUlhE_St5arrayIPcLm2EEEEviT0_T1_
        .type           _ZN2at6native29vectorized_elementwise_kernelILi4EZZZNS0_19signbit_kernel_cudaERNS_18TensorIteratorBaseEENKUlvE_clEvENKUlvE_clEvEUlhE_St5arrayIPcLm2EEEEviT0_T1_,@function
        .size           _ZN2at6native29vectorized_elementwise_kernelILi4EZZZNS0_19signbit_kernel_cudaERNS_18TensorIteratorBaseEENKUlvE_clEvENKUlvE_clEvEUlhE_St5arrayIPcLm2EEEEviT0_T1_,(.L_x_23489 - _ZN2at6native29vectorized_elementwise_kernelILi4EZZZNS0_19signbit_kernel_cudaERNS_18TensorIteratorBaseEENKUlvE_clEvENKUlvE_clEvEUlhE_St5arrayIPcLm2EEEEviT0_T1_)
        .other          _ZN2at6native29vectorized_elementwise_kernelILi4EZZZNS0_19signbit_kernel_cudaERNS_18TensorIteratorBaseEENKUlvE_clEvENKUlvE_clEvEUlhE_St5arrayIPcLm2EEEEviT0_T1_,@"STO_CUDA_ENTRY STV_DEFAULT"
_ZN2at6native29vectorized_elementwise_kernelILi4EZZZNS0_19signbit_kernel_cudaERNS_18TensorIteratorBaseEENKUlvE_clEvENKUlvE_clEvEUlhE_St5arrayIPcLm2EEEEviT0_T1_:
.text._ZN2at6native29vectorized_elementwise_kernelILi4EZZZNS0_19signbit_kernel_cudaERNS_18TensorIteratorBaseEENKUlvE_clEvENKUlvE_clEvEUlhE_St5arrayIPcLm2EEEEviT0_T1_:
        /* <DEDUP_REMOVED lines=15> */
[----:B------:R-:W-:Y:S04]  /*00f0*/  STG.E desc[UR8][R2.64], RZ ;  /* 0x000000ff02007986 */ /* 0x000fe8000c101908 */
[----:B------:R-:W-:Y:S01]  /*0100*/  STG.E desc[UR8][R2.64+0x200], RZ ;  /* 0x000200ff02007986 */ /* 0x000fe2000c101908 */
[----:B------:R-:W-:Y:S05]  /*0110*/  EXIT ;  /* 0x000000000000794d */ /* 0x000fea0003800000 */
.L_x_4951:
        /* <DEDUP_REMOVED lines=26> */
.L_x_4954:
        /* <DEDUP_REMOVED lines=8> */
.L_x_4955:
        /* <DEDUP_REMOVED lines=8> */
.L_x_4956:
        /* <DEDUP_REMOVED lines=9> */
.L_x_4957:
[----:B------:R-:W-:Y:S05]  /*0450*/  BSYNC B1 ;  /* 0x0000000000017941 */ /* 0x000fea0003800000 */
.L_x_4953:
[----:B------:R-:W-:-:S13]  /*0460*/  ISETP.GE.AND P0, PT, R5, R0, PT ;  /* 0x000000000500720c */ /* 0x000fda0003f06270 */
[----:B------:R-:W3:Y:S01]  /*0470*/  @!P0 LDC.64 R6, c[0x0][0x218] ;  /* 0x00008600ff068b82 */ /* 0x000ee20000000a00 */
[C---:B012---:R-:W-:Y:S02]  /*0480*/  @!P0 VIADD R3, R5.reuse, UR4 ;  /* 0x0000000405038c36 */ /* 0x047fe40008000000 */
[----:B------:R-:W-:-:S03]  /*0490*/  @!P0 VIADD R5, R5, 0x80 ;  /* 0x0000008005058836 */ /* 0x000fc60000000000 */
[----:B---3--:R-:W-:-:S05]  /*04a0*/  @!P0 IADD3 R2, P1, R3, R6, RZ ;  /* 0x0000000603028210 */ /* 0x008fca0007f3e0ff */
[----:B------:R-:W-:-:S05]  /*04b0*/  @!P0 IMAD.X R3, RZ, RZ, R7, P1 ;  /* 0x000000ffff038224 */ /* 0x000fca00008e0607 */
[----:B------:R2:W-:Y:S03]  /*04c0*/  @!P0 STG.E.U8 desc[UR8][R2.64], RZ ;  /* 0x000000ff02008986 */ /* 0x0005e6000c101108 */
.L_x_4958:
[----:B------:R-:W-:Y:S05]  /*04d0*/  BSYNC B0 ;  /* 0x0000000000007941 */ /* 0x000fea0003800000 */
.L_x_4952:
        /* <DEDUP_REMOVED lines=9> */
.L_x_4959:
        /* <DEDUP_REMOVED lines=9> */
.L_x_23489:


//--------------------- .text._ZN2at6native29vectorized_elementwise_kernelILi8EZZZNS0_19signbit_kernel_cudaERNS_18TensorIteratorBaseEENKUlvE_clEvENKUlvE_clEvEUlhE_St5arrayIPcLm2EEEEviT0_T1_ --------------------------
	.section	.text._ZN2at6native29vectorized_elementwise_kernelILi8EZZZNS0_19signbit_kernel_cudaERNS_18TensorIteratorBaseEENKUlvE_clEvENKUlvE_clEvEUlhE_St5arrayIPcLm2EEEEviT0_T1_,"ax",@progbits
	.align	128
        .global         _ZN2at6native29vectorized_elementwise_kernelILi8EZZZNS0_19signbit_kernel_cudaERNS_18TensorIteratorBaseEENKUlvE_clEvENKUlvE_clEvEUlhE_St5arrayIPcLm2EEEEviT0_T1_
        .type           _ZN2at6native29vectorized_elementwise_kernelILi8EZZZNS0_19signbit_kernel_cudaERNS_18TensorIteratorBaseEENKUlvE_clEvENKUlvE_clEvEUlhE_St5arrayIPcLm2EEEEviT0_T1_,@function
        .size           _ZN2at6native29vectorized_elementwise_kernelILi8EZZZNS0_19signbit_kernel_cudaERNS_18TensorIteratorBaseEENKUlvE_clEvENKUlvE_clEvEUlhE_St5arrayIPcLm2EEEEviT0_T1_,(.L_x_23490 - _ZN2at6native29vectorized_elementwise_kernelILi8EZZZNS0_19signbit_kernel_cudaERNS_18TensorIteratorBaseEENKUlvE_clEvENKUlvE_clEvEUlhE_St5arrayIPcLm2EEEEviT0_T1_)
        .other          _ZN2at6native29vectorized_elementwise_kernelILi8EZZZNS0_19signbit_kernel_cudaERNS_18TensorIteratorBaseEENKUlvE_clEvENKUlvE_clEvEUlhE_St5arrayIPcLm2EEEEviT0_T1_,@"STO_CUDA_ENTRY STV_DEFAULT"
_ZN2at6native29vectorized_elementwise_kernelILi8EZZZNS0_19signbit_kernel_cudaERNS_18TensorIteratorBaseEENKUlvE_clEvENKUlvE_clEvEUlhE_St5arrayIPcLm2EEEEviT0_T1_:
.text._ZN2at6native29vectorized_elementwise_kernelILi8EZZZNS0_19signbit_kernel_cudaERNS_18TensorIteratorBaseEENKUlvE_clEvENKUlvE_clEvEUlhE_St5arrayIPcLm2EEEEviT0_T1_:
        /* <DEDUP_REMOVED lines=15> */
[----:B------:R-:W-:Y:S01]  /*00f0*/  STG.E.64 desc[UR8][R2.64], RZ ;  /* 0x000000ff02007986 */ /* 0x000fe2000c101b08 */
[----:B------:R-:W-:Y:S05]  /*0100*/  EXIT ;  /* 0x000000000000794d */ /* 0x000fea0003800000 */
.L_x_4960:
        /* <DEDUP_REMOVED lines=26> */
.L_x_4963:
        /* <DEDUP_REMOVED lines=8> */
.L_x_4964:
        /* <DEDUP_REMOVED lines=8> */
.L_x_4965:
        /* <DEDUP_REMOVED lines=9> */
.L_x_4966:
[----:B------:R-:W-:Y:S05]  /*0440*/  BSYNC B1 ;  /* 0x0000000000017941 */ /* 0x000fea0003800000 */
.L_x_4962:
[----:B------:R-:W-:-:S13]  /*0450*/  ISETP.GE.AND P0, PT, R5, R0, PT ;  /* 0x000000000500720c */ /* 0x000fda0003f06270 */
[----:B------:R-:W3:Y:S01]  /*0460*/  @!P0 LDC.64 R6, c[0x0][0x218] ;  /* 0x00008600ff068b82 */ /* 0x000ee20000000a00 */
[C---:B012---:R-:W-:Y:S02]  /*0470*/  @!P0 VIADD R3, R5.reuse, UR4 ;  /* 0x0000000405038c36 */ /* 0x047fe40008000000 */
[----:B------:R-:W-:-:S03]  /*0480*/  @!P0 VIADD R5, R5, 0x80 ;  /* 0x0000008005058836 */ /* 0x000fc60000000000 */
[----:B---3--:R-:W-:-:S05]  /*0490*/  @!P0 IADD3 R2, P1, R3, R6, RZ ;  /* 0x0000000603028210 */ /* 0x008fca0007f3e0ff */
[----:B------:R-:W-:-:S05]  /*04a0*/  @!P0 IMAD.X R3, RZ, RZ, R7, P1 ;  /* 0x000000ffff038224 */ /* 0x000fca00008e0607 */
[----:B------:R2:W-:Y:S03]  /*04b0*/  @!P0 STG.E.U8 desc[UR8][R2.64], RZ ;  /* 0x000000ff02008986 */ /* 0x0005e6000c101108 */
.L_x_4967:
[----:B------:R-:W-:Y:S05]  /*04c0*/  BSYNC B0 ;  /* 0x0000000000007941 */ /* 0x000fea0003800000 */
.L_x_4961:
        /* <DEDUP_REMOVED lines=9> */
.L_x_4968:
        /* <DEDUP_REMOVED lines=10> */
.L_x_23490:


//--------------------- .text._ZN2at6native18elementwise_kernelILi128ELi4EZNS0_15gpu_kernel_implIZZZNS0_16sign_kernel_cudaERNS_18TensorIteratorBaseEENKUlvE_clEvENKUlvE7_clEvEUlN3c108BFloat16EE_EEvS4_RKT_EUliE_EEviT1_ --------------------------
	.section	.text._ZN2at6native18elementwise_kernelILi128ELi4EZNS0_15gpu_kernel_implIZZZNS0_16sign_kernel_cudaERNS_18TensorIteratorBaseEENKUlvE_clEvENKUlvE7_clEvEUlN3c108BFloat16EE_EEvS4_RKT_EUliE_EEviT1_,"ax",@progbits
	.align	128
        .global         _ZN2at6native18elementwise_kernelILi128ELi4EZNS0_15gpu_kernel_implIZZZNS0_16sign_kernel_cudaERNS_18TensorIteratorBaseEENKUlvE_clEvENKUlvE7_clEvEUlN3c108BFloat16EE_EEvS4_RKT_EUliE_EEviT1_
        .type           _ZN2at6native18elementwise_kernelILi128ELi4EZNS0_15gpu_kernel_implIZZZNS0_16sign_kernel_cudaERNS_18TensorIteratorBaseEENKUlvE_clEvENKUlvE7_clEvEUlN3c108BFloat16EE_EEvS4_RKT_EUliE_EEviT1_,@function
        .size           _ZN2at6native18elementwise_kernelILi128ELi4EZNS0_15gpu_kernel_implIZZZNS0_16sign_kernel_cudaERNS_18TensorIteratorBaseEENKUlvE_clEvENKUlvE7_clEvEUlN3c108BFloat16EE_EEvS4_RKT_EUliE_EEviT1_,(.L_x_23491 - _ZN2at6native18elementwise_kernelILi128ELi4EZNS0_15gpu_kernel_implIZZZNS0_16sign_kernel_cudaERNS_18TensorIteratorBaseEENKUlvE_clEvENKUlvE7_clEvEUlN3c108BFloat16EE_EEvS4_RKT_EUliE_EEviT1_)
        .other          _ZN2at6native18elementwise_kernelILi128ELi4EZNS0_15gpu_kernel_implIZZZNS0_16sign_kernel_cudaERNS_18TensorIteratorBaseEENKUlvE_clEvENKUlvE7_clEvEUlN3c108BFloat16EE_EEvS4_RKT_EUliE_EEviT1_,@"STO_CUDA_ENTRY STV_DEFAULT"
_ZN2at6native18elementwise_kernelILi128ELi4EZNS0_15gpu_kernel_implIZZZNS0_16sign_kernel_cudaERNS_18TensorIteratorBaseEENKUlvE_clEvENKUlvE7_clEvEUlN3c108BFloat16EE_EEvS4_RKT_EUliE_EEviT1_:
.text._ZN2at6native18elementwise_kernelILi128ELi4EZNS0_15gpu_kernel_implIZZZNS0_16sign_kernel_cudaERNS_18TensorIteratorBaseEENKUlvE_clEvENKUlvE7_clEvEUlN3c108BFloat16EE_EEvS4_RKT_EUliE_EEviT1_:
        /* <DEDUP_REMOVED lines=313> */
.L_x_4971:
        /* <DEDUP_REMOVED lines=22> */
.L_x_4975:
[----:B------:R-:W2:Y:S02]  /*14f0*/  LDG.E.U8 R2, desc[UR36][R2.64] ;  /* 0x0000002402027981 */ /* 0x000ea4000c1e1100 */
[----:B--2---:R-:W-:-:S04]  /*1500*/  I2FP.F32.U32 R0, R2 ;  /* 0x0000000200007245 */ /* 0x004fc80000201000 */
[----:B------:R-:W-:Y:S01]  /*1510*/  F2FP.BF16.F32.PACK_AB R0, RZ, R0 ;  /* 0x00000000ff00723e */ /* 0x000fe200000010ff */
[----:B------:R-:W-:Y:S06]  /*1520*/  BRA `(.L_x_4977) ;  /* 0x0000000c00907947 */ /* 0x000fec0003800000 */
.L_x_4974:
        /* <DEDUP_REMOVED lines=10> */
.L_x_4979:
[----:B------:R-:W2:Y:S02]  /*15d0*/  LDG.E R2, desc[UR36][R2.64] ;  /* 0x0000002402027981 */ /* 0x000ea4000c1e1900 */
[----:B--2---:R-:W-:-:S04]  /*15e0*/  I2FP.F32.S32 R0, R2 ;  /* 0x0000000200007245 */ /* 0x004fc80000201400 */
[----:B------:R-:W-:Y:S01]  /*15f0*/  F2FP.BF16.F32.PACK_AB R0, RZ, R0 ;  /* 0x00000000ff00723e */ /* 0x000fe200000010ff */
[----:B------:R-:W-:Y:S06]  /*1600*/  BRA `(.L_x_4977) ;  /* 0x0000000c00587947 */ /* 0x000fec0003800000 */
.L_x_4978:
[----:B------:R-:W2:Y:S02]  /*1610*/  LDG.E.U16 R2, desc[UR36][R2.64] ;  /* 0x0000002402027981 */ /* 0x000ea4000c1e1500 */
[----:B--2---:R-:W0:Y:S02]  /*1620*/  I2F.S16 R0, R2 ;  /* 0x0000000200007306 */ /* 0x004e240000101400 */
[----:B0-----:R-:W-:Y:S01]  /*1630*/  F2FP.BF16.F32.PACK_AB R0, RZ, R0 ;  /* 0x00000000ff00723e */ /* 0x001fe200000010ff */
[----:B------:R-:W-:Y:S06]  /*1640*/  BRA `(.L_x_4977) ;  /* 0x0000000c00487947 */ /* 0x000fec0003800000 */
.L_x_4973:
        /* <DEDUP_REMOVED lines=9> */
.L_x_4981:
[----:B------:R-:W2:Y:S02]  /*16e0*/  LDG.E.U16 R0, desc[UR36][R2.64] ;  /* 0x0000002402007981 */ /* 0x000ea4000c1e1500 */
[----:B--2---:R-:W-:-:S05]  /*16f0*/  HADD2.F32 R0, -RZ, R0.H0_H0 ;  /* 0x20000000ff007230 */ /* 0x004fca0000004100 */
[----:B------:R-:W-:Y:S01]  /*1700*/  F2FP.BF16.F32.PACK_AB R0, RZ, R0 ;  /* 0x00000000ff00723e */ /* 0x000fe200000010ff */
[----:B------:R-:W-:Y:S06]  /*1710*/  BRA `(.L_x_4977) ;  /* 0x0000000c00147947 */ /* 0x000fec0003800000 */
.L_x_4980:
        /* <DEDUP_REMOVED lines=9> */
.L_x_4983:
[----:B------:R-:W2:Y:S02]  /*17b0*/  LDG.E.U16 R2, desc[UR36][R2.64] ;  /* 0x0000002402027981 */ /* 0x000ea4000c1e1500 */
[----:B--2---:R-:W-:-:S05]  /*17c0*/  HADD2.F32 R0, -RZ, R2.H0_H0 ;  /* 0x20000002ff007230 */ /* 0x004fca0000004100 */
[----:B------:R-:W-:Y:S01]  /*17d0*/  F2FP.BF16.F32.PACK_AB R0, RZ, R0 ;  /* 0x00000000ff00723e */ /* 0x000fe200000010ff */
[----:B------:R-:W-:Y:S06]  /*17e0*/  BRA `(.L_x_4977) ;  /* 0x0000000800e07947 */ /* 0x000fec0003800000 */
.L_x_4982:
        /* <DEDUP_REMOVED lines=8> */
.L_x_4972:
        /* <DEDUP_REMOVED lines=13> */
.L_x_4986:
        /* <DEDUP_REMOVED lines=8> */
.L_x_4985:
        /* <DEDUP_REMOVED lines=28> */
.L_x_4988:
        /* <DEDUP_REMOVED lines=15> */
.L_x_4987:
[----:B------:R0:W5:Y:S01]  /*1c70*/  LDG.E.U16 R0, desc[UR36][R2.64] ;  /* 0x0000002402007981 */ /* 0x000162000c1e1500 */
[----:B------:R-:W-:Y:S05]  /*1c80*/  BRA `(.L_x_4977) ;  /* 0x0000000400b87947 */ /* 0x000fea0003800000 */
.L_x_4984:
        /* <DEDUP_REMOVED lines=12> */
.L_x_4991:
        /* <DEDUP_REMOVED lines=21> */
.L_x_4995:
[----:B------:R-:W-:Y:S05]  /*1ea0*/  BSYNC B1 ;  /* 0x0000000000017941 */ /* 0x000fea0003800000 */
.L_x_4994:
[----:B------:R-:W-:Y:S01]  /*1eb0*/  LEA R3, R0, 0x3b800000, 0x17 ;  /* 0x3b80000000037811 */ /* 0x000fe200078eb8ff */
[----:B------:R-:W-:-:S05]  /*1ec0*/  IMAD.SHL.U32 R0, R2, 0x100000, RZ ;  /* 0x0010000002007824 */ /* 0x000fca00078e00ff */
[----:B------:R-:W-:-:S07]  /*1ed0*/  LOP3.LUT R0, R3, R0, R4, 0xfe, !PT ;  /* 0x0000000003007212 */ /* 0x000fce00078efe04 */
.L_x_4993:
[----:B------:R-:W-:Y:S05]  /*1ee0*/  BSYNC B0 ;  /* 0x0000000000007941 */ /* 0x000fea0003800000 */
.L_x_4992:
[----:B------:R-:W-:Y:S01]  /*1ef0*/  F2FP.BF16.F32.PACK_AB R0, RZ, R0 ;  /* 0x00000000ff00723e */ /* 0x000fe200000010ff */
[----:B------:R-:W-:Y:S06]  /*1f00*/  BRA `(.L_x_4977) ;  /* 0x0000000400187947 */ /* 0x000fec0003800000 */
.L_x_4990:
        /* <DEDUP_REMOVED lines=21> */
.L_x_4999:
[----:B------:R-:W-:Y:S05]  /*2060*/  BSYNC B1 ;  /* 0x0000000000017941 */ /* 0x000fea0003800000 */
.L_x_4998:
[----:B------:R-:W-:Y:S01]  /*2070*/  LEA R3, R0, 0x37800000, 0x17 ;  /* 0x3780000000037811 */ /* 0x000fe200078eb8ff */
[----:B------:R-:W-:-:S05]  /*2080*/  IMAD.SHL.U32 R0, R2, 0x200000, RZ ;  /* 0x0020000002007824 */ /* 0x000fca00078e00ff */
[----:B------:R-:W-:-:S07]  /*2090*/  LOP3.LUT R0, R3, R0, R4, 0xfe, !PT ;  /* 0x0000000003007212 */ /* 0x000fce00078efe04 */
.L_x_4997:
[----:B------:R-:W-:Y:S05]  /*20a0*/  BSYNC B0 ;  /* 0x0000000000007941 */ /* 0x000fea0003800000 */
.L_x_4996:
[----:B------:R-:W-:Y:S01]  /*20b0*/  F2FP.BF16.F32.PACK_AB R0, RZ, R0 ;  /* 0x00000000ff00723e */ /* 0x000fe200000010ff */
[----:B------:R-:W-:Y:S06]  /*20c0*/  BRA `(.L_x_4977) ;  /* 0x0000000000a87947 */ /* 0x000fec0003800000 */
.L_x_4989:
        /* <DEDUP_REMOVED lines=14> */
.L_x_5003:
[----:B------:R-:W-:Y:S05]  /*21b0*/  BSYNC B0 ;  /* 0x0000000000007941 */ /* 0x000fea0003800000 */
.L_x_5002:
[----:B------:R-:W-:Y:S01]  /*21c0*/  F2FP.BF16.F32.PACK_AB R0, RZ, R0 ;  /* 0x00000000ff00723e */ /* 0x000fe200000010ff */
[----:B------:R-:W-:Y:S06]  /*21d0*/  BRA `(.L_x_4977) ;  /* 0x0000000000647947 */ /* 0x000fec0003800000 */
.L_x_4976:
        /* <DEDUP_REMOVED lines=16> */
.L_x_5004:
[----:B------:R-:W-:Y:S01]  /*22e0*/  PRMT R0, RZ, 0x7610, R0 ;  /* 0x00007610ff007816 */ /* 0x000fe20000000000 */
[----:B------:R-:W-:Y:S06]  /*22f0*/  BRA `(.L_x_4977) ;  /* 0x00000000001c7947 */ /* 0x000fec0003800000 */
.L_x_5001:
[----:B------:R-:W2:Y:S02]  /*2300*/  LDG.E.64 R2, desc[UR36][R2.64] ;  /* 0x0000002402027981 */ /* 0x000ea4000c1e1b00 */
[----:B--2---:R-:W0:Y:S02]  /*2310*/  I2F.U64 R0, R2 ;  /* 0x0000000200007312 */ /* 0x004e240000301000 */
[----:B0-----:R-:W-:Y:S01]  /*2320*/  F2FP.BF16.F32.PACK_AB R0, RZ, R0 ;  /* 0x00000000ff00723e */ /* 0x001fe200000010ff */
[----:B------:R-:W-:Y:S06]  /*2330*/  BRA `(.L_x_4977) ;  /* 0x00000000000c7947 */ /* 0x000fec0003800000 */
.L_x_5000:
[----:B------:R-:W2:Y:S02]  /*2340*/  LDG.E R2, desc[UR36][R2.64] ;  /* 0x0000002402027981 */ /* 0x000ea4000c1e1900 */
[----:B--2---:R-:W-:-:S04]  /*2350*/  I2FP.F32.U32 R0, R2 ;  /* 0x0000000200007245 */ /* 0x004fc80000201000 */
[----:B------:R-:W-:-:S07]  /*2360*/  F2FP.BF16.F32.PACK_AB R0, RZ, R0 ;  /* 0x00000000ff00723e */ /* 0x000fce00000010ff */
.L_x_4977:
[----:B------:R-:W1:Y:S01]  /*2370*/  LDC.U8 R4, c[0x0][0x421] ;  /* 0x00010840ff047b82 */ /* 0x000e620000000000 */
[----:B-----5:R-:W-:-:S05]  /*2380*/  IMAD.U32 R0, R0, 0x10000, RZ ;  /* 0x0001000000007824 */ /* 0x020fca00078e00ff */
[C---:B------:R-:W-:Y:S02]  /*2390*/  FSETP.GT.FTZ.AND P0, PT, R0.reuse, RZ, PT ;  /* 0x000000ff0000720b */ /* 0x040fe40003f14000 */
[----:B------:R-:W-:-:S04]  /*23a0*/  FSETP.GEU.FTZ.AND P1, PT, R0, RZ, PT ;  /* 0x000000ff0000720b */ /* 0x000fc80003f3e000 */
[----:B0-----:R-:W-:-:S04]  /*23b0*/  SEL R2, RZ, 0x1, P1 ;  /* 0x00000001ff027807 */ /* 0x001fc80000800000 */
[----:B------:R-:W-:-:S03]  /*23c0*/  IADD3 R0, -R2, 0x1, RZ ;  /* 0x0000000102007810 */ /* 0x000fc60007ffe1ff */
[----:B------:R-:W-:Y:S01]  /*23d0*/  @!P0 IMAD.MOV R0, RZ, RZ, -R2 ;  /* 0x000000ffff008224 */ /* 0x000fe200078e0a02 */
[----:B-1----:R-:W-:-:S04]  /*23e0*/  PRMT R2, R4, 0x9910, RZ ;  /* 0x0000991004027816 */ /* 0x002fc800000000ff */
[----:B------:R-:W-:Y:S02]  /*23f0*/  I2FP.F32.S32 R0, R0 ;  /* 0x0000000000007245 */ /* 0x000fe40000201400 */
[----:B------:R-:W-:Y:S02]  /*2400*/  ISETP.GT.AND P0, PT, R2, 0x9, PT ;  /* 0x000000090200780c */ /* 0x000fe40003f04270 */
[----:B------:R0:W1:Y:S11]  /*2410*/  F2F.BF16.F32 R3, R0 ;  /* 0x0000000000037304 */ /* 0x0000760000202000 */
[----:B0-----:R-:W-:Y:S05]  /*2420*/  @P0 BRA `(.L_x_5005) ;  /* 0x00000004000c0947 */ /* 0x001fea0003800000 */
        /* <DEDUP_REMOVED lines=8> */
[----:B-1----:R-:W-:-:S04]  /*24b0*/  IMAD.U32 R0, R3, 0x10000, RZ ;  /* 0x0001000003007824 */ /* 0x002fc800078e00ff */
[----:B------:R-:W0:Y:S02]  /*24c0*/  F2I.FTZ.TRUNC.NTZ R3, R0 ;  /* 0x0000000000037305 */ /* 0x000e24000021f100 */
[----:B0-----:R4:W-:Y:S01]  /*24d0*/  STG.E.U8 desc[UR36][R16.64], R3 ;  /* 0x0000000310007986 */ /* 0x0019e2000c101124 */
[----:B------:R-:W-:Y:S05]  /*24e0*/  BRA `(.L_x_5010) ;  /* 0x0000000c00947947 */ /* 0x000fea0003800000 */
.L_x_5008:
[----:B-1----:R-:W-:-:S06]  /*24f0*/  IMAD.U32 R3, R3, 0x10000, RZ ;  /* 0x0001000003037824 */ /* 0x002fcc00078e00ff */
[----:B------:R-:W0:Y:S02]  /*2500*/  F2I.S64.TRUNC R2, R3 ;  /* 0x0000000300027311 */ /* 0x000e24000020d900 */
[----:B0-----:R3:W-:Y:S01]  /*2510*/  STG.E.U8 desc[UR36][R16.64], R2 ;  /* 0x0000000210007986 */ /* 0x0017e2000c101124 */
[----:B------:R-:W-:Y:S05]  /*2520*/  BRA `(.L_x_5010) ;  /* 0x0000000c00847947 */ /* 0x000fea0003800000 */
.L_x_5007:
[----:B------:R-:W-:-:S13]  /*2530*/  ISETP.NE.AND P0, PT, R2, 0x2, PT ;  /* 0x000000020200780c */ /* 0x000fda0003f05270 */
[----:B------:R-:W-:Y:S05]  /*2540*/  @!P0 BRA `(.L_x_5011) ;  /* 0x0000000000308947 */ /* 0x000fea0003800000 */
[----:B------:R-:W-:-:S13]  /*2550*/  ISETP.NE.AND P0, PT, R2, 0x3, PT ;  /* 0x000000030200780c */ /* 0x000fda0003f05270 */
[----:B------:R-:W-:Y:S05]  /*2560*/  @!P0 BRA `(.L_x_5012) ;  /* 0x0000000000188947 */ /* 0x000fea0003800000 */
[----:B------:R-:W-:-:S13]  /*2570*/  ISETP.NE.AND P0, PT, R2, 0x4, PT ;  /* 0x000000040200780c */ /* 0x000fda0003f05270 */
[----:B------:R-:W-:Y:S05]  /*2580*/  @P0 BRA `(.L_x_5009) ;  /* 0x0000000c000c0947 */ /* 0x000fea0003800000 */
[----:B-1----:R-:W-:-:S06]  /*2590*/  IMAD.U32 R3, R3, 0x10000, RZ ;  /* 0x0001000003037824 */ /* 0x002fcc00078e00ff */
[----:B------:R-:W0:Y:S02]  /*25a0*/  F2I.S64.TRUNC R2, R3 ;  /* 0x0000000300027311 */ /* 0x000e24000020d900 */
[----:B0-----:R0:W-:Y:S01]  /*25b0*/  STG.E.64 desc[UR36][R16.64], R2 ;  /* 0x0000000210007986 */ /* 0x0011e2000c101b24 */
[----:B------:R-:W-:Y:S05]  /*25c0*/  BRA `(.L_x_5010) ;  /* 0x0000000c005c7947 */ /* 0x000fea0003800000 */
.L_x_5012:
[----:B-1----:R-:W-:-:S06]  /*25d0*/  IMAD.U32 R3, R3, 0x10000, RZ ;  /* 0x0001000003037824 */ /* 0x002fcc00078e00ff */
[----:B------:R-:W0:Y:S02]  /*25e0*/  F2I.FTZ.TRUNC.NTZ R3, R3 ;  /* 0x0000000300037305 */ /* 0x000e24000021f100 */
[----:B0-----:R1:W-:Y:S01]  /*25f0*/  STG.E desc[UR36][R16.64], R3 ;  /* 0x0000000310007986 */ /* 0x0013e2000c101924 */
[----:B------:R-:W-:Y:S05]  /*2600*/  BRA `(.L_x_5010) ;  /* 0x0000000c004c7947 */ /* 0x000fea0003800000 */
.L_x_5011:
[----:B-1----:R-:W-:-:S06]  /*2610*/  IMAD.U32 R3, R3, 0x10000, RZ ;  /* 0x0001000003037824 */ /* 0x002fcc00078e00ff */
[----:B------:R-:W0:Y:S02]  /*2620*/  F2I.FTZ.TRUNC.NTZ R3, R3 ;  /* 0x0000000300037305 */ /* 0x000e24000021f100 */
[----:B0-----:R2:W-:Y:S01]  /*2630*/  STG.E.U16 desc[UR36][R16.64], R3 ;  /* 0x0000000310007986 */ /* 0x0015e2000c101524 */
[----:B------:R-:W-:Y:S05]  /*2640*/  BRA `(.L_x_5010) ;  /* 0x0000000c003c7947 */ /* 0x000fea0003800000 */
.L_x_5006:
[----:B------:R-:W-:-:S13]  /*2650*/  ISETP.GT.AND P0, PT, R2, 0x6, PT ;  /* 0x000000060200780c */ /* 0x000fda0003f04270 */
[----:B------:R-:W-:Y:S05]  /*2660*/  @P0 BRA `(.L_x_5013) ;  /* 0x00000000002c0947 */ /* 0x000fea0003800000 */
[----:B------:R-:W-:-:S13]  /*2670*/  ISETP.NE.AND P0, PT, R2, 0x5, PT ;  /* 0x000000050200780c */ /* 0x000fda0003f05270 */
[----:B------:R-:W-:Y:S05]  /*2680*/  @!P0 BRA `(.L_x_5014) ;  /* 0x0000000000148947 */ /* 0x000fea0003800000 */
[----:B------:R-:W-:-:S13]  /*2690*/  ISETP.NE.AND P0, PT, R2, 0x6, PT ;  /* 0x000000060200780c */ /* 0x000fda0003f05270 */
[----:B------:R-:W-:Y:S05]  /*26a0*/  @P0 BRA `(.L_x_5009) ;  /* 0x0000000800c40947 */ /* 0x000fea0003800000 */
[----:B-1----:R-:W-:-:S05]  /*26b0*/  IMAD.U32 R3, R3, 0x10000, RZ ;  /* 0x0001000003037824 */ /* 0x002fca00078e00ff */
[----:B------:R0:W-:Y:S01]  /*26c0*/  STG.E desc[UR36][R16.64], R3 ;  /* 0x0000000310007986 */ /* 0x0001e2000c101924 */
[----:B------:R-:W-:Y:S05]  /*26d0*/  BRA `(.L_x_5010) ;  /* 0x0000000c00187947 */ /* 0x000fea0003800000 */
.L_x_5014:
[----:B-1----:R-:W-:-:S05]  /*26e0*/  IMAD.U32 R0, R3, 0x10000, RZ ;  /* 0x0001000003007824 */ /* 0x002fca00078e00ff */
[----:B------:R-:W-:-:S05]  /*26f0*/  F2FP.F16.F32.PACK_AB R0, RZ, R0 ;  /* 0x00000000ff00723e */ /* 0x000fca00000000ff */
[----:B------:R0:W-:Y:S01]  /*2700*/  STG.E.U16 desc[UR36][R16.64], R0 ;  /* 0x0000000010007986 */ /* 0x0001e2000c101524 */
[----:B------:R-:W-:Y:S05]  /*2710*/  BRA `(.L_x_5010) ;  /* 0x0000000c00087947 */ /* 0x000fea0003800000 */
.L_x_5013:
[----:B------:R-:W-:-:S13]  /*2720*/  ISETP.NE.AND P0, PT, R2, 0x7, PT ;  /* 0x000000070200780c */ /* 0x000fda0003f05270 */
[----:B------:R-:W-:Y:S05]  /*2730*/  @!P0 BRA `(.L_x_5015) ;  /* 0x0000000000348947 */ /* 0x000fea0003800000 */
[----:B------:R-:W-:-:S13]  /*2740*/  ISETP.NE.AND P0, PT, R2, 0x8, PT ;  /* 0x000000080200780c */ /* 0x000fda0003f05270 */
[----:B------:R-:W-:Y:S05]  /*2750*/  @!P0 BRA `(.L_x_5016) ;  /* 0x0000000000188947 */ /* 0x000fea0003800000 */
[----:B------:R-:W-:-:S13]  /*2760*/  ISETP.NE.AND P0, PT, R2, 0x9, PT ;  /* 0x000000090200780c */ /* 0x000fda0003f05270 */
[----:B------:R-:W-:Y:S05]  /*2770*/  @P0 BRA `(.L_x_5009) ;  /* 0x0000000800900947 */ /* 0x000fea0003800000 */
[----:B-1----:R-:W-:Y:S02]  /*2780*/  IMAD.U32 R2, R3, 0x10000, RZ ;  /* 0x0001000003027824 */ /* 0x002fe400078e00ff */
[----:B------:R-:W-:-:S05]  /*2790*/  IMAD.MOV.U32 R3, RZ, RZ, RZ ;  /* 0x000000ffff037224 */ /* 0x000fca00078e00ff */
[----:B------:R0:W-:Y:S01]  /*27a0*/  STG.E.64 desc[UR36][R16.64], R2 ;  /* 0x0000000210007986 */ /* 0x0001e2000c101b24 */
[----:B------:R-:W-:Y:S05]  /*27b0*/  BRA `(.L_x_5010) ;  /* 0x0000000800e07947 */ /* 0x000fea0003800000 */
.L_x_5016:
[----:B-1----:R-:W-:-:S05]  /*27c0*/  IMAD.U32 R3, R3, 0x10000, RZ ;  /* 0x0001000003037824 */ /* 0x002fca00078e00ff */
[----:B------:R-:W-:-:S04]  /*27d0*/  F2FP.F16.F32.PACK_AB R3, RZ, R3 ;  /* 0x00000003ff03723e */ /* 0x000fc800000000ff */
[----:B------:R-:W-:-:S05]  /*27e0*/  PRMT R3, R3, 0x5410, RZ ;  /* 0x0000541003037816 */ /* 0x000fca00000000ff */
[----:B------:R0:W-:Y:S01]  /*27f0*/  STG.E desc[UR36][R16.64], R3 ;  /* 0x0000000310007986 */ /* 0x0001e2000c101924 */
[----:B------:R-:W-:Y:S05]  /*2800*/  BRA `(.L_x_5010) ;  /* 0x0000000800cc7947 */ /* 0x000fea0003800000 */
.L_x_5015:
[----:B-1----:R-:W-:-:S04]  /*2810*/  IMAD.U32 R2, R3, 0x10000, RZ ;  /* 0x0001000003027824 */ /* 0x002fc800078e00ff */
[----:B------:R-:W-:-:S06]  /*2820*/  FMUL.FTZ R2, R2, 1 ;  /* 0x3f80000002027820 */ /* 0x000fcc0000410000 */
[----:B------:R-:W0:Y:S02]  /*2830*/  F2F.F64.F32 R2, R2 ;  /* 0x0000000200027310 */ /* 0x000e240000201800 */
[----:B0-----:R0:W-:Y:S01]  /*2840*/  STG.E.64 desc[UR36][R16.64], R2 ;  /* 0x0000000210007986 */ /* 0x0011e2000c101b24 */
[----:B------:R-:W-:Y:S05]  /*2850*/  BRA `(.L_x_5010) ;  /* 0x0000000800b87947 */ /* 0x000fea0003800000 */
.L_x_5005:
        /* <DEDUP_REMOVED lines=8> */
[----:B-1----:R-:W-:-:S05]  /*28e0*/  IMAD.U32 R3, R3, 0x10000, RZ ;  /* 0x0001000003037824 */ /* 0x002fca00078e00ff */
[----:B------:R-:W-:-:S04]  /*28f0*/  FSETP.NEU.FTZ.AND P0, PT, R3, RZ, PT ;  /* 0x000000ff0300720b */ /* 0x000fc80003f1d000 */
[----:B------:R-:W-:-:S05]  /*2900*/  SEL R3, RZ, 0x1, !P0 ;  /* 0x00000001ff037807 */ /* 0x000fca0004000000 */
[----:B------:R0:W-:Y:S01]  /*2910*/  STG.E.U8 desc[UR36][R16.64], R3 ;  /* 0x0000000310007986 */ /* 0x0001e2000c101124 */
[----:B------:R-:W-:Y:S05]  /*2920*/  BRA `(.L_x_5010) ;  /* 0x0000000800847947 */ /* 0x000fea0003800000 */
.L_x_5019:
[----:B-1----:R-:W-:Y:S01]  /*2930*/  IMAD.U32 R3, R3, 0x10000, RZ ;  /* 0x0001000003037824 */ /* 0x002fe200078e00ff */
[----:B------:R-:W-:-:S03]  /*2940*/  CS2R R6, SRZ ;  /* 0x0000000000067805 */ /* 0x000fc6000001ff00 */
[----:B------:R-:W-:-:S04]  /*2950*/  FMUL.FTZ R3, R3, 1 ;  /* 0x3f80000003037820 */ /* 0x000fc80000410000 */
[----:B------:R-:W0:Y:S02]  /*2960*/  F2F.F64.F32 R4, R3 ;  /* 0x0000000300047310 */ /* 0x000e240000201800 */
[----:B0-----:R0:W-:Y:S01]  /*2970*/  STG.E.128 desc[UR36][R16.64], R4 ;  /* 0x0000000410007986 */ /* 0x0011e2000c101d24 */
[----:B------:R-:W-:Y:S05]  /*2980*/  BRA `(.L_x_5010) ;  /* 0x00000008006c7947 */ /* 0x000fea0003800000 */
.L_x_5018:
[----:B------:R-:W-:-:S13]  /*2990*/  ISETP.NE.AND P0, PT, R2, 0xf, PT ;  /* 0x0000000f0200780c */ /* 0x000fda0003f05270 */
[----:B------:R-:W-:Y:S05]  /*29a0*/  @!P0 BRA `(.L_x_5020) ;  /* 0x0000000000b48947 */ /* 0x000fea0003800000 */
[----:B------:R-:W-:-:S13]  /*29b0*/  ISETP.NE.AND P0, PT, R2, 0x17, PT ;  /* 0x000000170200780c */ /* 0x000fda0003f05270 */
[----:B------:R-:W-:Y:S05]  /*29c0*/  @!P0 BRA `(.L_x_5021) ;  /* 0x0000000000548947 */ /* 0x000fea0003800000 */
[----:B------:R-:W-:-:S13]  /*29d0*/  ISETP.NE.AND P0, PT, R2, 0x18, PT ;  /* 0x000000180200780c */ /* 0x000fda0003f05270 */
[----:B------:R-:W-:Y:S05]  /*29e0*/  @P0 BRA `(.L_x_5009) ;  /* 0x0000000400f40947 */ /* 0x000fea0003800000 */
[----:B-1----:R-:W-:Y:S01]  /*29f0*/  IMAD.U32 R5, R3, 0x10000, RZ ;  /* 0x0001000003057824 */ /* 0x002fe200078e00ff */
[----:B------:R-:W-:Y:S04]  /*2a00*/  BSSY B0, `(.L_x_5022) ;  /* 0x000000e000007945 */ /* 0x000fe80003800000 */
[C---:B------:R-:W-:Y:S02]  /*2a10*/  LOP3.LUT R2, R5.reuse, 0x7fffffff, RZ, 0xc0, !PT ;  /* 0x7fffffff05027812 */ /* 0x040fe400078ec0ff */
        /* <DEDUP_REMOVED lines=12> */
.L_x_5023:
[----:B------:R-:W-:Y:S05]  /*2ae0*/  BSYNC B0 ;  /* 0x0000000000007941 */ /* 0x000fea0003800000 */
.L_x_5022:
[----:B------:R-:W-:-:S05]  /*2af0*/  LOP3.LUT R3, R0, R3, RZ, 0xfc, !PT ;  /* 0x0000000300037212 */ /* 0x000fca00078efcff */
[----:B------:R0:W-:Y:S01]  /*2b00*/  STG.E.U8 desc[UR36][R16.64], R3 ;  /* 0x0000000310007986 */ /* 0x0001e2000c101124 */
[----:B------:R-:W-:Y:S05]  /*2b10*/  BRA `(.L_x_5010) ;  /* 0x0000000800087947 */ /* 0x000fea0003800000 */
.L_x_5021:
[----:B-1----:R-:W-:Y:S01]  /*2b20*/  IMAD.U32 R3, R3, 0x10000, RZ ;  /* 0x0001000003037824 */ /* 0x002fe200078e00ff */
[----:B------:R-:W-:Y:S04]  /*2b30*/  BSSY B0, `(.L_x_5024) ;  /* 0x000000f000007945 */ /* 0x000fe80003800000 */
[----:B------:R-:W-:-:S04]  /*2b40*/  LOP3.LUT R2, R3, 0x7fffffff, RZ, 0xc0, !PT ;  /* 0x7fffffff03027812 */ /* 0x000fc800078ec0ff */
        /* <DEDUP_REMOVED lines=10> */
.L_x_5025:
[----:B------:R-:W-:Y:S01]  /*2bf0*/  IMAD.MOV.U32 R0, RZ, RZ, 0x7f ;  /* 0x0000007fff007424 */ /* 0x000fe200078e00ff */
[----:B------:R-:W-:-:S04]  /*2c00*/  ISETP.GT.U32.AND P0, PT, R2, 0x7f800000, PT ;  /* 0x7f8000000200780c */ /* 0x000fc80003f04070 */
[----:B------:R-:W-:-:S09]  /*2c10*/  SEL R0, R0, 0x7c, P0 ;  /* 0x0000007c00007807 */ /* 0x000fd20000000000 */
.L_x_5026:
[----:B------:R-:W-:Y:S05]  /*2c20*/  BSYNC B0 ;  /* 0x0000000000007941 */ /* 0x000fea0003800000 */
.L_x_5024:
[----:B------:R-:W-:-:S04]  /*2c30*/  LOP3.LUT R2, R3, 0x80000000, RZ, 0xc0, !PT ;  /* 0x8000000003027812 */ /* 0x000fc800078ec0ff */
[----:B------:R-:W-:-:S04]  /*2c40*/  SHF.R.U32.HI R3, RZ, 0x18, R2 ;  /* 0x00000018ff037819 */ /* 0x000fc80000011602 */
[----:B------:R-:W-:-:S05]  /*2c50*/  LOP3.LUT R3, R0, R3, RZ, 0xfc, !PT ;  /* 0x0000000300037212 */ /* 0x000fca00078efcff */
[----:B------:R0:W-:Y:S01]  /*2c60*/  STG.E.U8 desc[UR36][R16.64], R3 ;  /* 0x0000000310007986 */ /* 0x0001e2000c101124 */
[----:B------:R-:W-:Y:S05]  /*2c70*/  BRA `(.L_x_5010) ;  /* 0x0000000400b07947 */ /* 0x000fea0003800000 */
.L_x_5020:
[----:B-1----:R0:W-:Y:S01]  /*2c80*/  STG.E.U16 desc[UR36][R16.64], R3 ;  /* 0x0000000310007986 */ /* 0x0021e2000c101524 */
[----:B------:R-:W-:Y:S05]  /*2c90*/  BRA `(.L_x_5010) ;  /* 0x0000000400a87947 */ /* 0x000fea0003800000 */
.L_x_5017:
        /* <DEDUP_REMOVED lines=8> */
[----:B-1----:R-:W-:-:S06]  /*2d20*/  IMAD.U32 R3, R3, 0x10000, RZ ;  /* 0x0001000003037824 */ /* 0x002fcc00078e00ff */
[----:B------:R-:W0:Y:S02]  /*2d30*/  F2I.FTZ.U32.TRUNC.NTZ R3, R3 ;  /* 0x0000000300037305 */ /* 0x000e24000021f000 */
[----:B0-----:R0:W-:Y:S01]  /*2d40*/  STG.E.U16 desc[UR36][R16.64], R3 ;  /* 0x0000000310007986 */ /* 0x0011e2000c101524 */
[----:B------:R-:W-:Y:S05]  /*2d50*/  BRA `(.L_x_5010) ;  /* 0x0000000400787947 */ /* 0x000fea0003800000 */
.L_x_5029:
[----:B-1----:R-:W-:Y:S01]  /*2d60*/  IMAD.U32 R3, R3, 0x10000, RZ ;  /* 0x0001000003037824 */ /* 0x002fe200078e00ff */
[----:B------:R-:W-:Y:S01]  /*2d70*/  BSSY B0, `(.L_x_5030) ;  /* 0x0000014000007945 */ /* 0x000fe20003800000 */
[----:B------:R-:W-:-:S03]  /*2d80*/  IMAD.MOV.U32 R8, RZ, RZ, 0x80 ;  /* 0x00000080ff087424 */ /* 0x000fc600078e00ff */
[----:B------:R-:W-:-:S04]  /*2d90*/  LOP3.LUT R2, R3, 0x7fffffff, RZ, 0xc0, !PT ;  /* 0x7fffffff03027812 */ /* 0x000fc800078ec0ff */
        /* <DEDUP_REMOVED lines=13> */
.L_x_5032:
[----:B------:R-:W-:-:S04]  /*2e70*/  LOP3.LUT R2, R3, 0x80000000, RZ, 0xc0, !PT ;  /* 0x8000000003027812 */ /* 0x000fc800078ec0ff */
[----:B------:R-:W-:-:S04]  /*2e80*/  SHF.R.U32.HI R3, RZ, 0x18, R2 ;  /* 0x00000018ff037819 */ /* 0x000fc80000011602 */
[----:B------:R-:W-:-:S04]  /*2e90*/  LOP3.LUT R0, R0, R3, RZ, 0xfc, !PT ;  /* 0x0000000300007212 */ /* 0x000fc800078efcff */
[----:B------:R-:W-:-:S07]  /*2ea0*/  PRMT R8, R0, 0x7610, R8 ;  /* 0x0000761000087816 */ /* 0x000fce0000000008 */
.L_x_5031:
[----:B------:R-:W-:Y:S05]  /*2eb0*/  BSYNC B0 ;  /* 0x0000000000007941 */ /* 0x000fea0003800000 */
.L_x_5030:
[----:B------:R0:W-:Y:S01]  /*2ec0*/  STG.E.U8 desc[UR36][R16.64], R8 ;  /* 0x0000000810007986 */ /* 0x0001e2000c101124 */
[----:B------:R-:W-:Y:S05]  /*2ed0*/  BRA `(.L_x_5010) ;  /* 0x0000000400187947 */ /* 0x000fea0003800000 */
.L_x_5028:
        /* <DEDUP_REMOVED lines=17> */
.L_x_5035:
[----:B------:R-:W-:-:S04]  /*2ff0*/  LOP3.LUT R2, R3, 0x80000000, RZ, 0xc0, !PT ;  /* 0x8000000003027812 */ /* 0x000fc800078ec0ff */
[----:B------:R-:W-:-:S04]  /*3000*/  SHF.R.U32.HI R3, RZ, 0x18, R2 ;  /* 0x00000018ff037819 */ /* 0x000fc80000011602 */
[----:B------:R-:W-:-:S04]  /*3010*/  LOP3.LUT R0, R0, R3, RZ, 0xfc, !PT ;  /* 0x0000000300007212 */ /* 0x000fc800078efcff */
[----:B------:R-:W-:-:S07]  /*3020*/  PRMT R8, R0, 0x7610, R8 ;  /* 0x0000761000087816 */ /* 0x000fce0000000008 */
.L_x_5034:
[----:B------:R-:W-:Y:S05]  /*3030*/  BSYNC B0 ;  /* 0x0000000000007941 */ /* 0x000fea0003800000 */
.L_x_5033:
[----:B------:R0:W-:Y:S01]  /*3040*/  STG.E.U8 desc[UR36][R16.64], R8 ;  /* 0x0000000810007986 */ /* 0x0001e2000c101124 */
[----:B------:R-:W-:Y:S05]  /*3050*/  BRA `(.L_x_5010) ;  /* 0x0000000000b87947 */ /* 0x000fea0003800000 */
.L_x_5027:
[----:B------:R-:W-:-:S13]  /*3060*/  ISETP.NE.AND P0, PT, R2, 0x1c, PT ;  /* 0x0000001c0200780c */ /* 0x000fda0003f05270 */
[----:B------:R-:W-:Y:S05]  /*3070*/  @!P0 BRA `(.L_x_5036) ;  /* 0x0000000000a48947 */ /* 0x000fea0003800000 */
[----:B------:R-:W-:-:S13]  /*3080*/  ISETP.NE.AND P0, PT, R2, 0x1d, PT ;  /* 0x0000001d0200780c */ /* 0x000fda0003f05270 */
[----:B------:R-:W-:Y:S05]  /*3090*/  @!P0 BRA `(.L_x_5037) ;  /* 0x00000000008c8947 */ /* 0x000fea0003800000 */
[----:B------:R-:W-:-:S13]  /*30a0*/  ISETP.NE.AND P0, PT, R2, 0x2c, PT ;  /* 0x0000002c0200780c */ /* 0x000fda0003f05270 */
[----:B------:R-:W-:Y:S05]  /*30b0*/  @P0 BRA `(.L_x_5009) ;  /* 0x0000000000400947 */ /* 0x000fea0003800000 */
[----:B-1----:R-:W-:-:S05]  /*30c0*/  IMAD.U32 R3, R3, 0x10000, RZ ;  /* 0x0001000003037824 */ /* 0x002fca00078e00ff */
[----:B------:R-:W-:-:S04]  /*30d0*/  SHF.R.U32.HI R4, RZ, 0x17, R3 ;  /* 0x00000017ff047819 */ /* 0x000fc80000011603 */
        /* <DEDUP_REMOVED lines=14> */
.L_x_5009:
[----:B------:R-:W-:Y:S01]  /*31c0*/  MOV R2, 0x0 ;  /* 0x0000000000027802 */ /* 0x000fe20000000f00 */
[----:B------:R-:W-:Y:S01]  /*31d0*/  ULDC.64 UR4, c[0x4][0x198] ;  /* 0x0100660000047ab9 */ /* 0x000fe20000000a00 */
[----:B------:R-:W-:Y:S01]  /*31e0*/  ULDC.64 UR6, c[0x4][0x1a0] ;  /* 0x0100680000067ab9 */ /* 0x000fe20000000a00 */
[----:B------:R-:W-:Y:S02]  /*31f0*/  IMAD.U32 R4, RZ, RZ, UR4 ;  /* 0x00000004ff047e24 */ /* 0x000fe4000f8e00ff */
[----:B------:R-:W-:Y:S01]  /*3200*/  IMAD.U32 R5, RZ, RZ, UR5 ;  /* 0x00000005ff057e24 */ /* 0x000fe2000f8e00ff */
[----:B-1----:R-:W0:Y:S01]  /*3210*/  LDC.64 R2, c[0x4][R2] ;  /* 0x0100000002027b82 */ /* 0x002e220000000a00 */
        /* <DEDUP_REMOVED lines=10> */
.L_x_5038:
[----:B------:R-:W-:Y:S05]  /*32c0*/  BRA `(.L_x_5010) ;  /* 0x00000000001c7947 */ /* 0x000fea0003800000 */
.L_x_5037:
[----:B-1----:R-:W-:-:S06]  /*32d0*/  IMAD.U32 R3, R3, 0x10000, RZ ;  /* 0x0001000003037824 */ /* 0x002fcc00078e00ff */
[----:B------:R-:W0:Y:S02]  /*32e0*/  F2I.U64.TRUNC R2, R3 ;  /* 0x0000000300027311 */ /* 0x000e24000020d800 */
[----:B0-----:R0:W-:Y:S01]  /*32f0*/  STG.E.64 desc[UR36][R16.64], R2 ;  /* 0x0000000210007986 */ /* 0x0011e2000c101b24 */
[----:B------:R-:W-:Y:S05]  /*3300*/  BRA `(.L_x_5010) ;  /* 0x00000000000c7947 */ /* 0x000fea0003800000 */
.L_x_5036:
[----:B-1----:R-:W-:-:S06]  /*3310*/  IMAD.U32 R3, R3, 0x10000, RZ ;  /* 0x0001000003037824 */ /* 0x002fcc00078e00ff */
[----:B------:R-:W0:Y:S02]  /*3320*/  F2I.FTZ.U32.TRUNC.NTZ R3, R3 ;  /* 0x0000000300037305 */ /* 0x000e24000021f000 */
[----:B0-----:R0:W-:Y:S02]  /*3330*/  STG.E desc[UR36][R16.64], R3 ;  /* 0x0000000310007986 */ /* 0x0011e4000c101924 */
.L_x_5010:
[----:B------:R-:W-:-:S04]  /*3340*/  IMAD R18, R23, 0x200, R18 ;  /* 0x0000020017127824 */ /* 0x000fc800078e0212 */
[----:B------:R-:W-:-:S07]  /*3350*/  VIADD R19, R18, 0x80 ;  /* 0x0000008012137836 */ /* 0x000fce0000000000 */
.L_x_4970:
[----:B------:R-:W-:Y:S05]  /*3360*/  BSYNC B6 ;  /* 0x0000000000067941 */ /* 0x000fea0003800000 */
.L_x_4969:
        /* <DEDUP_REMOVED lines=307> */
.L_x_5041:
        /* <DEDUP_REMOVED lines=22> */
.L_x_5045:
[----:B------:R-:W2:Y:S02]  /*4800*/  LDG.E.U8 R2, desc[UR36][R2.64] ;  /* 0x0000002402027981 */ /* 0x000ea4000c1e1100 */
[----:B--2---:R-:W-:-:S04]  /*4810*/  I2FP.F32.U32 R0, R2 ;  /* 0x0000000200007245 */ /* 0x004fc80000201000 */
[----:B------:R-:W-:Y:S01]  /*4820*/  F2FP.BF16.F32.PACK_AB R0, RZ, R0 ;  /* 0x00000000ff00723e */ /* 0x000fe200000010ff */
[----:B------:R-:W-:Y:S06]  /*4830*/  BRA `(.L_x_5047) ;  /* 0x0000000c00907947 */ /* 0x000fec0003800000 */
.L_x_5044:
        /* <DEDUP_REMOVED lines=10> */
.L_x_5049:
[----:B------:R-:W2:Y:S02]  /*48e0*/  LDG.E R2, desc[UR36][R2.64] ;  /* 0x0000002402027981 */ /* 0x000ea4000c1e1900 */
[----:B--2---:R-:W-:-:S04]  /*48f0*/  I2FP.F32.S32 R0, R2 ;  /* 0x0000000200007245 */ /* 0x004fc80000201400 */
[----:B------:R-:W-:Y:S01]  /*4900*/  F2FP.BF16.F32.PACK_AB R0, RZ, R0 ;  /* 0x00000000ff00723e */ /* 0x000fe200000010ff */
[----:B------:R-:W-:Y:S06]  /*4910*/  BRA `(.L_x_5047) ;  /* 0x0000000c00587947 */ /* 0x000fec0003800000 */
.L_x_5048:
[----:B------:R-:W2:Y:S02]  /*4920*/  LDG.E.U16 R2, desc[UR36][R2.64] ;  /* 0x0000002402027981 */ /* 0x000ea4000c1e1500 */
[----:B--2---:R-:W0:Y:S02]  /*4930*/  I2F.S16 R0, R2 ;  /* 0x0000000200007306 */ /* 0x004e240000101400 */
[----:B0-----:R-:W-:Y:S01]  /*4940*/  F2FP.BF16.F32.PACK_AB R0, RZ, R0 ;  /* 0x00000000ff00723e */ /* 0x001fe200000010ff */
[----:B------:R-:W-:Y:S06]  /*4950*/  BRA `(.L_x_5047) ;  /* 0x0000000c00487947 */ /* 0x000fec0003800000 */
.L_x_5043:
        /* <DEDUP_REMOVED lines=9> */
.L_x_5051:
[----:B------:R-:W2:Y:S02]  /*49f0*/  LDG.E.U16 R0, desc[UR36][R2.64] ;  /* 0x0000002402007981 */ /* 0x000ea4000c1e1500 */
[----:B--2---:R-:W-:-:S05]  /*4a00*/  HADD2.F32 R0, -RZ, R0.H0_H0 ;  /* 0x20000000ff007230 */ /* 0x004fca0000004100 */
[----:B------:R-:W-:Y:S01]  /*4a10*/  F2FP.BF16.F32.PACK_AB R0, RZ, R0 ;  /* 0x00000000ff00723e */ /* 0x000fe200000010ff */
[----:B------:R-:W-:Y:S06]  /*4a20*/  BRA `(.L_x_5047) ;  /* 0x0000000c00147947 */ /* 0x000fec0003800000 */
.L_x_5050:
        /* <DEDUP_REMOVED lines=9> */
.L_x_5053:
[----:B------:R-:W2:Y:S02]  /*4ac0*/  LDG.E.U16 R2, desc[UR36][R2.64] ;  /* 0x0000002402027981 */ /* 0x000ea4000c1e1500 */
[----:B--2---:R-:W-:-:S05]  /*4ad0*/  HADD2.F32 R0, -RZ, R2.H0_H0 ;  /* 0x20000002ff007230 */ /* 0x004fca0000004100 */
[----:B------:R-:W-:Y:S01]  /*4ae0*/  F2FP.BF16.F32.PACK_AB R0, RZ, R0 ;  /* 0x00000000ff00723e */ /* 0x000fe200000010ff */
[----:B------:R-:W-:Y:S06]  /*4af0*/  BRA `(.L_x_5047) ;  /* 0x0000000800e07947 */ /* 0x000fec0003800000 */
.L_x_5052:
        /* <DEDUP_REMOVED lines=8> */
.L_x_5042:
        /* <DEDUP_REMOVED lines=13> */
.L_x_5056:
        /* <DEDUP_REMOVED lines=8> */
.L_x_5055:
        /* <DEDUP_REMOVED lines=28> */
.L_x_5058:
        /* <DEDUP_REMOVED lines=15> */
.L_x_5057:
[----:B------:R0:W5:Y:S01]  /*4f80*/  LDG.E.U16 R0, desc[UR36][R2.64] ;  /* 0x0000002402007981 */ /* 0x000162000c1e1500 */
[----:B------:R-:W-:Y:S05]  /*4f90*/  BRA `(.L_x_5047) ;  /* 0x0000000400b87947 */ /* 0x000fea0003800000 */
.L_x_5054:
        /* <DEDUP_REMOVED lines=12> */
.L_x_5061:
        /* <DEDUP_REMOVED lines=21> */
.L_x_5065:
[----:B------:R-:W-:Y:S05]  /*51b0*/  BSYNC B1 ;  /* 0x0000000000017941 */ /* 0x000fea0003800000 */
.L_x_5064:
[----:B------:R-:W-:Y:S01]  /*51c0*/  LEA R3, R0, 0x3b800000, 0x17 ;  /* 0x3b80000000037811 */ /* 0x000fe200078eb8ff */
[----:B------:R-:W-:-:S05]  /*51d0*/  IMAD.SHL.U32 R0, R2, 0x100000, RZ ;  /* 0x0010000002007824 */ /* 0x000fca00078e00ff */
[----:B------:R-:W-:-:S07]  /*51e0*/  LOP3.LUT R0, R3, R0, R4, 0xfe, !PT ;  /* 0x0000000003007212 */ /* 0x000fce00078efe04 */
.L_x_5063:
[----:B------:R-:W-:Y:S05]  /*51f0*/  BSYNC B0 ;  /* 0x0000000000007941 */ /* 0x000fea0003800000 */
.L_x_5062:
[----:B------:R-:W-:Y:S01]  /*5200*/  F2FP.BF16.F32.PACK_AB R0, RZ, R0 ;  /* 0x00000000ff00723e */ /* 0x000fe200000010ff */
[----:B------:R-:W-:Y:S06]  /*5210*/  BRA `(.L_x_5047) ;  /* 0x0000000400187947 */ /* 0x000fec0003800000 */
.L_x_5060:
        /* <DEDUP_REMOVED lines=21> */
.L_x_5069:
[----:B------:R-:W-:Y:S05]  /*5370*/  BSYNC B1 ;  /* 0x0000000000017941 */ /* 0x000fea0003800000 */
.L_x_5068:
[----:B------:R-:W-:Y:S01]  /*5380*/  LEA R3, R0, 0x37800000, 0x17 ;  /* 0x3780000000037811 */ /* 0x000fe200078eb8ff */
[----:B------:R-:W-:-:S05]  /*5390*/  IMAD.SHL.U32 R0, R2, 0x200000, RZ ;  /* 0x0020000002007824 */ /* 0x000fca00078e00ff */
[----:B------:R-:W-:-:S07]  /*53a0*/  LOP3.LUT R0, R3, R0, R4, 0xfe, !PT ;  /* 0x0000000003007212 */ /* 0x000fce00078efe04 */
.L_x_5067:
[----:B------:R-:W-:Y:S05]  /*53b0*/  BSYNC B0 ;  /* 0x0000000000007941 */ /* 0x000fea0003800000 */
.L_x_5066:
[----:B------:R-:W-:Y:S01]  /*53c0*/  F2FP.BF16.F32.PACK_AB R0, RZ, R0 ;  /* 0x00000000ff00723e */ /* 0x000fe200000010ff */
[----:B------:R-:W-:Y:S06]  /*53d0*/  BRA `(.L_x_5047) ;  /* 0x0000000000a87947 */ /* 0x000fec0003800000 */
.L_x_5059:
        /* <DEDUP_REMOVED lines=14> */
.L_x_5073:
[----:B------:R-:W-:Y:S05]  /*54c0*/  BSYNC B0 ;  /* 0x0000000000007941 */ /* 0x000fea0003800000 */
.L_x_5072:
[----:B------:R-:W-:Y:S01]  /*54d0*/  F2FP.BF16.F32.PACK_AB R0, RZ, R0 ;  /* 0x00000000ff00723e */ /* 0x000fe200000010ff */
[----:B------:R-:W-:Y:S06]  /*54e0*/  BRA `(.L_x_5047) ;  /* 0x0000000000647947 */ /* 0x000fec0003800000 */
.L_x_5046:
        /* <DEDUP_REMOVED lines=16> */
.L_x_5074:
[----:B------:R-:W-:Y:S01]  /*55f0*/  PRMT R0, RZ, 0x7610, R0 ;  /* 0x00007610ff007816 */ /* 0x000fe20000000000 */
[----:B------:R-:W-:Y:S06]  /*5600*/  BRA `(.L_x_5047) ;  /* 0x00000000001c7947 */ /* 0x000fec0003800000 */
.L_x_5071:
[----:B------:R-:W2:Y:S02]  /*5610*/  LDG.E.64 R2, desc[UR36][R2.64] ;  /* 0x0000002402027981 */ /* 0x000ea4000c1e1b00 */
[----:B--2---:R-:W0:Y:S02]  /*5620*/  I2F.U64 R0, R2 ;  /* 0x0000000200007312 */ /* 0x004e240000301000 */
[----:B0-----:R-:W-:Y:S01]  /*5630*/  F2FP.BF16.F32.PACK_AB R0, RZ, R0 ;  /* 0x00000000ff00723e */ /* 0x001fe200000010ff */
[----:B------:R-:W-:Y:S06]  /*5640*/  BRA `(.L_x_5047) ;  /* 0x00000000000c7947 */ /* 0x000fec0003800000 */
.L_x_5070:
[----:B------:R-:W2:Y:S02]  /*5650*/  LDG.E R2, desc[UR36][R2.64] ;  /* 0x0000002402027981 */ /* 0x000ea4000c1e1900 */
[----:B--2---:R-:W-:-:S04]  /*5660*/  I2FP.F32.U32 R0, R2 ;  /* 0x0000000200007245 */ /* 0x004fc80000201000 */
[----:B------:R-:W-:-:S07]  /*5670*/  F2FP.BF16.F32.PACK_AB R0, RZ, R0 ;  /* 0x00000000ff00723e */ /* 0x000fce00000010ff */
.L_x_5047:
        /* <DEDUP_REMOVED lines=24> */
.L_x_5078:
[----:B-1----:R-:W-:-:S06]  /*5800*/  IMAD.U32 R3, R3, 0x10000, RZ ;  /* 0x0001000003037824 */ /* 0x002fcc00078e00ff */
[----:B------:R-:W0:Y:S02]  /*5810*/  F2I.S64.TRUNC R2, R3 ;  /* 0x0000000300027311 */ /* 0x000e24000020d900 */
[----:B0-----:R0:W-:Y:S01]  /*5820*/  STG.E.U8 desc[UR36][R16.64], R2 ;  /* 0x0000000210007986 */ /* 0x0011e2000c101124 */
[----:B------:R-:W-:Y:S05]  /*5830*/  BRA `(.L_x_5080) ;  /* 0x0000000c00847947 */ /* 0x000fea0003800000 */
.L_x_5077:
        /* <DEDUP_REMOVED lines=10> */
.L_x_5082:
[----:B-1----:R-:W-:-:S06]  /*58e0*/  IMAD.U32 R3, R3, 0x10000, RZ ;  /* 0x0001000003037824 */ /* 0x002fcc00078e00ff */
[----:B------:R-:W0:Y:S02]  /*58f0*/  F2I.FTZ.TRUNC.NTZ R3, R3 ;  /* 0x0000000300037305 */ /* 0x000e24000021f100 */
[----:B0-----:R0:W-:Y:S01]  /*5900*/  STG.E desc[UR36][R16.64], R3 ;  /* 0x0000000310007986 */ /* 0x0011e2000c101924 */
[----:B------:R-:W-:Y:S05]  /*5910*/  BRA `(.L_x_5080) ;  /* 0x0000000c004c7947 */ /* 0x000fea0003800000 */
.L_x_5081:
[----:B-1----:R-:W-:-:S06]  /*5920*/  IMAD.U32 R3, R3, 0x10000, RZ ;  /* 0x0001000003037824 */ /* 0x002fcc00078e00ff */
[----:B------:R-:W0:Y:S02]  /*5930*/  F2I.FTZ.TRUNC.NTZ R3, R3 ;  /* 0x0000000300037305 */ /* 0x000e24000021f100 */
[----:B0-----:R0:W-:Y:S01]  /*5940*/  STG.E.U16 desc[UR36][R16.64], R3 ;  /* 0x0000000310007986 */ /* 0x0011e2000c101524 */
[----:B------:R-:W-:Y:S05]  /*5950*/  BRA `(.L_x_5080) ;  /* 0x0000000c003c7947 */ /* 0x000fea0003800000 */
.L_x_5076:
        /* <DEDUP_REMOVED lines=9> */
.L_x_5084:
[----:B-1----:R-:W-:-:S05]  /*59f0*/  IMAD.U32 R0, R3, 0x10000, RZ ;  /* 0x0001000003007824 */ /* 0x002fca00078e00ff */
[----:B------:R-:W-:-:S05]  /*5a00*/  F2FP.F16.F32.PACK_AB R0, RZ, R0 ;  /* 0x00000000ff00723e */ /* 0x000fca00000000ff */
[----:B------:R0:W-:Y:S01]  /*5a10*/  STG.E.U16 desc[UR36][R16.64], R0 ;  /* 0x0000000010007986 */ /* 0x0001e2000c101524 */
[----:B------:R-:W-:Y:S05]  /*5a20*/  BRA `(.L_x_5080) ;  /* 0x0000000c00087947 */ /* 0x000fea0003800000 */
.L_x_5083:
        /* <DEDUP_REMOVED lines=10> */
.L_x_5086:
[----:B-1----:R-:W-:-:S05]  /*5ad0*/  IMAD.U32 R3, R3, 0x10000, RZ ;  /* 0x0001000003037824 */ /* 0x002fca00078e00ff */
[----:B------:R-:W-:-:S04]  /*5ae0*/  F2FP.F16.F32.PACK_AB R3, RZ, R3 ;  /* 0x00000003ff03723e */ /* 0x000fc800000000ff */
[----:B------:R-:W-:-:S05]  /*5af0*/  PRMT R3, R3, 0x5410, RZ ;  /* 0x0000541003037816 */ /* 0x000fca00000000ff */
[----:B------:R0:W-:Y:S01]  /*5b00*/  STG.E desc[UR36][R16.64], R3 ;  /* 0x0000000310007986 */ /* 0x0001e2000c101924 */
[----:B------:R-:W-:Y:S05]  /*5b10*/  BRA `(.L_x_5080) ;  /* 0x0000000800cc7947 */ /* 0x000fea0003800000 */
.L_x_5085:
[----:B-1----:R-:W-:-:S04]  /*5b20*/  IMAD.U32 R2, R3, 0x10000, RZ ;  /* 0x0001000003027824 */ /* 0x002fc800078e00ff */
[----:B------:R-:W-:-:S06]  /*5b30*/  FMUL.FTZ R2, R2, 1 ;  /* 0x3f80000002027820 */ /* 0x000fcc0000410000 */
[----:B------:R-:W0:Y:S02]  /*5b40*/  F2F.F64.F32 R2, R2 ;  /* 0x0000000200027310 */ /* 0x000e240000201800 */
[----:B0-----:R0:W-:Y:S01]  /*5b50*/  STG.E.64 desc[UR36][R16.64], R2 ;  /* 0x0000000210007986 */ /* 0x0011e2000c101b24 */
[----:B------:R-:W-:Y:S05]  /*5b60*/  BRA `(.L_x_5080) ;  /* 0x0000000800b87947 */ /* 0x000fea0003800000 */
.L_x_5075:
        /* <DEDUP_REMOVED lines=13> */
.L_x_5089:
[----:B-1----:R-:W-:Y:S01]  /*5c40*/  IMAD.U32 R3, R3, 0x10000, RZ ;  /* 0x0001000003037824 */ /* 0x002fe200078e00ff */
[----:B------:R-:W-:-:S03]  /*5c50*/  CS2R R6, SRZ ;  /* 0x0000000000067805 */ /* 0x000fc6000001ff00 */
[----:B------:R-:W-:-:S04]  /*5c60*/  FMUL.FTZ R3, R3, 1 ;  /* 0x3f80000003037820 */ /* 0x000fc80000410000 */
[----:B------:R-:W0:Y:S02]  /*5c70*/  F2F.F64.F32 R4, R3 ;  /* 0x0000000300047310 */ /* 0x000e240000201800 */
[----:B0-----:R0:W-:Y:S01]  /*5c80*/  STG.E.128 desc[UR36][R16.64], R4 ;  /* 0x0000000410007986 */ /* 0x0011e2000c101d24 */
[----:B------:R-:W-:Y:S05]  /*5c90*/  BRA `(.L_x_5080) ;  /* 0x00000008006c7947 */ /* 0x000fea0003800000 */
.L_x_5088:
        /* <DEDUP_REMOVED lines=21> */
.L_x_5093:
[----:B------:R-:W-:Y:S05]  /*5df0*/  BSYNC B0 ;  /* 0x0000000000007941 */ /* 0x000fea0003800000 */
.L_x_5092:
[----:B------:R-:W-:-:S05]  /*5e00*/  LOP3.LUT R3, R0, R3, RZ, 0xfc, !PT ;  /* 0x0000000300037212 */ /* 0x000fca00078efcff */
[----:B------:R0:W-:Y:S01]  /*5e10*/  STG.E.U8 desc[UR36][R16.64], R3 ;  /* 0x0000000310007986 */ /* 0x0001e2000c101124 */
[----:B------:R-:W-:Y:S05]  /*5e20*/  BRA `(.L_x_5080) ;  /* 0x0000000800087947 */ /* 0x000fea0003800000 */
.L_x_5091:
        /* <DEDUP_REMOVED lines=13> */
.L_x_5095:
[----:B------:R-:W-:Y:S01]  /*5f00*/  IMAD.MOV.U32 R0, RZ, RZ, 0x7f ;  /* 0x0000007fff007424 */ /* 0x000fe200078e00ff */
[----:B------:R-:W-:-:S04]  /*5f10*/  ISETP.GT.U32.AND P0, PT, R2, 0x7f800000, PT ;  /* 0x7f8000000200780c */ /* 0x000fc80003f04070 */
[----:B------:R-:W-:-:S09]  /*5f20*/  SEL R0, R0, 0x7c, P0 ;  /* 0x0000007c00007807 */ /* 0x000fd20000000000 */
.L_x_5096:
[----:B------:R-:W-:Y:S05]  /*5f30*/  BSYNC B0 ;  /* 0x0000000000007941 */ /* 0x000fea0003800000 */
.L_x_5094:
[----:B------:R-:W-:-:S04]  /*5f40*/  LOP3.LUT R2, R3, 0x80000000, RZ, 0xc0, !PT ;  /* 0x8000000003027812 */ /* 0x000fc800078ec0ff */
[----:B------:R-:W-:-:S04]  /*5f50*/  SHF.R.U32.HI R3, RZ, 0x18, R2 ;  /* 0x00000018ff037819 */ /* 0x000fc80000011602 */
[----:B------:R-:W-:-:S05]  /*5f60*/  LOP3.LUT R3, R0, R3, RZ, 0xfc, !PT ;  /* 0x0000000300037212 */ /* 0x000fca00078efcff */
[----:B------:R0:W-:Y:S01]  /*5f70*/  STG.E.U8 desc[UR36][R16.64], R3 ;  /* 0x0000000310007986 */ /* 0x0001e2000c101124 */
[----:B------:R-:W-:Y:S05]  /*5f80*/  BRA `(.L_x_5080) ;  /* 0x0000000400b07947 */ /* 0x000fea0003800000 */
.L_x_5090:
[----:B-1----:R0:W-:Y:S01]  /*5f90*/  STG.E.U16 desc[UR36][R16.64], R3 ;  /* 0x0000000310007986 */ /* 0x0021e2000c101524 */
[----:B------:R-:W-:Y:S05]  /*5fa0*/  BRA `(.L_x_5080) ;  /* 0x0000000400a87947 */ /* 0x000fea0003800000 */
.L_x_5087:
        /* <DEDUP_REMOVED lines=12> */
.L_x_5099:
        /* <DEDUP_REMOVED lines=17> */
.L_x_5102:
[----:B------:R-:W-:-:S04]  /*6180*/  LOP3.LUT R2, R3, 0x80000000, RZ, 0xc0, !PT ;  /* 0x8000000003027812 */ /* 0x000fc800078ec0ff */
[----:B------:R-:W-:-:S04]  /*6190*/  SHF.R.U32.HI R3, RZ, 0x18, R2 ;  /* 0x00000018ff037819 */ /* 0x000fc80000011602 */
[----:B------:R-:W-:-:S04]  /*61a0*/  LOP3.LUT R0, R0, R3, RZ, 0xfc, !PT ;  /* 0x0000000300007212 */ /* 0x000fc800078efcff */
[----:B------:R-:W-:-:S07]  /*61b0*/  PRMT R8, R0, 0x7610, R8 ;  /* 0x0000761000087816 */ /* 0x000fce0000000008 */
.L_x_5101:
[----:B------:R-:W-:Y:S05]  /*61c0*/  BSYNC B0 ;  /* 0x0000000000007941 */ /* 0x000fea0003800000 */
.L_x_5100:
[----:B------:R3:W-:Y:S01]  /*61d0*/  STG.E.U8 desc[UR36][R16.64], R8 ;  /* 0x0000000810007986 */ /* 0x0007e2000c101124 */
[----:B------:R-:W-:Y:S05]  /*61e0*/  BRA `(.L_x_5080) ;  /* 0x0000000400187947 */ /* 0x000fea0003800000 */
.L_x_5098:
        /* <DEDUP_REMOVED lines=17> */
.L_x_5105:
[----:B------:R-:W-:-:S04]  /*6300*/  LOP3.LUT R2, R3, 0x80000000, RZ, 0xc0, !PT ;  /* 0x8000000003027812 */ /* 0x000fc800078ec0ff */
[----:B------:R-:W-:-:S04]  /*6310*/  SHF.R.U32.HI R3, RZ, 0x18, R2 ;  /* 0x00000018ff037819 */ /* 0x000fc80000011602 */
[----:B------:R-:W-:-:S04]  /*6320*/  LOP3.LUT R0, R0, R3, RZ, 0xfc, !PT ;  /* 0x0000000300007212 */ /* 0x000fc800078efcff */
[----:B------:R-:W-:-:S07]  /*6330*/  PRMT R8, R0, 0x7610, R8 ;  /* 0x0000761000087816 */ /* 0x000fce0000000008 */
.L_x_5104:
[----:B------:R-:W-:Y:S05]  /*6340*/  BSYNC B0 ;  /* 0x0000000000007941 */ /* 0x000fea0003800000 */
.L_x_5103:
[----:B------:R0:W-:Y:S01]  /*6350*/  STG.E.U8 desc[UR36][R16.64], R8 ;  /* 0x0000000810007986 */ /* 0x0001e2000c101124 */
[----:B------:R-:W-:Y:S05]  /*6360*/  BRA `(.L_x_5080) ;  /* 0x0000000000b87947 */ /* 0x000fea0003800000 */
.L_x_5097:
        /* <DEDUP_REMOVED lines=22> */
.L_x_5079:
[----:B------:R-:W-:Y:S01]  /*64d0*/  MOV R0, 0x0 ;  /* 0x0000000000007802 */ /* 0x000fe20000000f00 */
[----:B------:R-:W-:Y:S01]  /*64e0*/  ULDC.64 UR4, c[0x4][0x198] ;  /* 0x0100660000047ab9 */ /* 0x000fe20000000a00 */
[----:B------:R-:W-:Y:S01]  /*64f0*/  ULDC.64 UR6, c[0x4][0xb0] ;  /* 0x01002c0000067ab9 */ /* 0x000fe20000000a00 */
[----:B------:R-:W-:Y:S01]  /*6500*/  IMAD.U32 R4, RZ, RZ, UR4 ;  /* 0x00000004ff047e24 */ /* 0x000fe2000f8e00ff */
[----:B-1----:R0:W1:Y:S01]  /*6510*/  LDC.64 R2, c[0x4][R0] ;  /* 0x0100000000027b82 */ /* 0x0020620000000a00 */
        /* <DEDUP_REMOVED lines=11> */
.L_x_5108:
[----:B------:R-:W-:Y:S05]  /*65d0*/  BRA `(.L_x_5080) ;  /* 0x00000000001c7947 */ /* 0x000fea0003800000 */
.L_x_5107:
[----:B-1----:R-:W-:-:S06]  /*65e0*/  IMAD.U32 R3, R3, 0x10000, RZ ;  /* 0x0001000003037824 */ /* 0x002fcc00078e00ff */
[----:B------:R-:W0:Y:S02]  /*65f0*/  F2I.U64.TRUNC R2, R3 ;  /* 0x0000000300027311 */ /* 0x000e24000020d800 */
[----:B0-----:R2:W-:Y:S01]  /*6600*/  STG.E.64 desc[UR36][R16.64], R2 ;  /* 0x0000000210007986 */ /* 0x0015e2000c101b24 */
[----:B------:R-:W-:Y:S05]  /*6610*/  BRA `(.L_x_5080) ;  /* 0x00000000000c7947 */ /* 0x000fea0003800000 */
.L_x_5106:
[----:B-1----:R-:W-:-:S06]  /*6620*/  IMAD.U32 R3, R3, 0x10000, RZ ;  /* 0x0001000003037824 */ /* 0x002fcc00078e00ff */
[----:B------:R-:W0:Y:S02]  /*6630*/  F2I.FTZ.U32.TRUNC.NTZ R3, R3 ;  /* 0x0000000300037305 */ /* 0x000e24000021f000 */
[----:B0-----:R0:W-:Y:S02]  /*6640*/  STG.E desc[UR36][R16.64], R3 ;  /* 0x0000000310007986 */ /* 0x0011e4000c101924 */
.L_x_5080:
[----:B------:R-:W-:-:S07]  /*6650*/  VIADD R19, R19, 0x80 ;  /* 0x0000008013137836 */ /* 0x000fce0000000000 */
.L_x_5040:
[----:B------:R-:W-:Y:S05]  /*6660*/  BSYNC B6 ;  /* 0x0000000000067941 */ /* 0x000fea0003800000 */
.L_x_5039:
        /* <DEDUP_REMOVED lines=307> */
.L_x_5111:
        /* <DEDUP_REMOVED lines=22> */
.L_x_5115:
[----:B------:R-:W2:Y:S02]  /*7b00*/  LDG.E.U8 R2, desc[UR36][R2.64] ;  /* 0x0000002402027981 */ /* 0x000ea4000c1e1100 */
[----:B--2---:R-:W-:-:S04]  /*7b10*/  I2FP.F32.U32 R0, R2 ;  /* 0x0000000200007245 */ /* 0x004fc80000201000 */
[----:B------:R-:W-:Y:S01]  /*7b20*/  F2FP.BF16.F32.PACK_AB R0, RZ, R0 ;  /* 0x00000000ff00723e */ /* 0x000fe200000010ff */
[----:B------:R-:W-:Y:S06]  /*7b30*/  BRA `(.L_x_5117) ;  /* 0x0000000c00907947 */ /* 0x000fec0003800000 */
.L_x_5114:
        /* <DEDUP_REMOVED lines=10> */
.L_x_5119:
[----:B------:R-:W2:Y:S02]  /*7be0*/  LDG.E R2, desc[UR36][R2.64] ;  /* 0x0000002402027981 */ /* 0x000ea4000c1e1900 */
[----:B--2---:R-:W-:-:S04]  /*7bf0*/  I2FP.F32.S32 R0, R2 ;  /* 0x0000000200007245 */ /* 0x004fc80000201400 */
[----:B------:R-:W-:Y:S01]  /*7c00*/  F2FP.BF16.F32.PACK_AB R0, RZ, R0 ;  /* 0x00000000ff00723e */ /* 0x000fe200000010ff */
[----:B------:R-:W-:Y:S06]  /*7c10*/  BRA `(.L_x_5117) ;  /* 0x0000000c00587947 */ /* 0x000fec0003800000 */
.L_x_5118:
[----:B------:R-:W2:Y:S02]  /*7c20*/  LDG.E.U16 R2, desc[UR36][R2.64] ;  /* 0x0000002402027981 */ /* 0x000ea4000c1e1500 */
[----:B--2---:R-:W0:Y:S02]  /*7c30*/  I2F.S16 R0, R2 ;  /* 0x0000000200007306 */ /* 0x004e240000101400 */
[----:B0-----:R-:W-:Y:S01]  /*7c40*/  F2FP.BF16.F32.PACK_AB R0, RZ, R0 ;  /* 0x00000000ff00723e */ /* 0x001fe200000010ff */
[----:B------:R-:W-:Y:S06]  /*7c50*/  BRA `(.L_x_5117) ;  /* 0x0000000c00487947 */ /* 0x000fec0003800000 */
.L_x_5113:
        /* <DEDUP_REMOVED lines=9> */
.L_x_5121:
[----:B------:R-:W2:Y:S02]  /*7cf0*/  LDG.E.U16 R0, desc[UR36][R2.64] ;  /* 0x0000002402007981 */ /* 0x000ea4000c1e1500 */
[----:B--2---:R-:W-:-:S05]  /*7d00*/  HADD2.F32 R0, -RZ, R0.H0_H0 ;  /* 0x20000000ff007230 */ /* 0x004fca0000004100 */
[----:B------:R-:W-:Y:S01]  /*7d10*/  F2FP.BF16.F32.PACK_AB R0, RZ, R0 ;  /* 0x00000000ff00723e */ /* 0x000fe200000010ff */
[----:B------:R-:W-:Y:S06]  /*7d20*/  BRA `(.L_x_5117) ;  /* 0x0000000c00147947 */ /* 0x000fec0003800000 */
.L_x_5120:
        /* <DEDUP_REMOVED lines=9> */
.L_x_5123:
[----:B------:R-:W2:Y:S02]  /*7dc0*/  LDG.E.U16 R2, desc[UR36][R2.64] ;  /* 0x0000002402027981 */ /* 0x000ea4000c1e1500 */
[----:B--2---:R-:W-:-:S05]  /*7dd0*/  HADD2.F32 R0, -RZ, R2.H0_H0 ;  /* 0x20000002ff007230 */ /* 0x004fca0000004100 */
[----:B------:R-:W-:Y:S01]  /*7de0*/  F2FP.BF16.F32.PACK_AB R0, RZ, R0 ;  /* 0x00000000ff00723e */ /* 0x000fe200000010ff */
[----:B------:R-:W-:Y:S06]  /*7df0*/  BRA `(.L_x_5117) ;  /* 0x0000000800e07947 */ /* 0x000fec0003800000 */
.L_x_5122:
        /* <DEDUP_REMOVED lines=8> */
.L_x_5112:
        /* <DEDUP_REMOVED lines=13> */
.L_x_5126:
        /* <DEDUP_REMOVED lines=8> */
.L_x_5125:
        /* <DEDUP_REMOVED lines=28> */
.L_x_5128:
        /* <DEDUP_REMOVED lines=15> */
.L_x_5127:
[----:B------:R0:W5:Y:S01]  /*8280*/  LDG.E.U16 R0, desc[UR36][R2.64] ;  /* 0x0000002402007981 */ /* 0x000162000c1e1500 */
[----:B------:R-:W-:Y:S05]  /*8290*/  BRA `(.L_x_5117) ;  /* 0x0000000400b87947 */ /* 0x000fea0003800000 */
.L_x_5124:
        /* <DEDUP_REMOVED lines=12> */
.L_x_5131:
        /* <DEDUP_REMOVED lines=21> */
.L_x_5135:
[----:B------:R-:W-:Y:S05]  /*84b0*/  BSYNC B1 ;  /* 0x0000000000017941 */ /* 0x000fea0003800000 */
.L_x_5134:
[----:B------:R-:W-:Y:S01]  /*84c0*/  LEA R3, R0, 0x3b800000, 0x17 ;  /* 0x3b80000000037811 */ /* 0x000fe200078eb8ff */
[----:B------:R-:W-:-:S05]  /*84d0*/  IMAD.SHL.U32 R0, R2, 0x100000, RZ ;  /* 0x0010000002007824 */ /* 0x000fca00078e00ff */
[----:B------:R-:W-:-:S07]  /*84e0*/  LOP3.LUT R0, R3, R0, R4, 0xfe, !PT ;  /* 0x0000000003007212 */ /* 0x000fce00078efe04 */
.L_x_5133:
[----:B------:R-:W-:Y:S05]  /*84f0*/  BSYNC B0 ;  /* 0x0000000000007941 */ /* 0x000fea0003800000 */
.L_x_5132:
[----:B------:R-:W-:Y:S01]  /*8500*/  F2FP.BF16.F32.PACK_AB R0, RZ, R0 ;  /* 0x00000000ff00723e */ /* 0x000fe200000010ff */
[----:B------:R-:W-:Y:S06]  /*8510*/  BRA `(.L_x_5117) ;  /* 0x0000000400187947 */ /* 0x000fec0003800000 */
.L_x_5130:
        /* <DEDUP_REMOVED lines=21> */
.L_x_5139:
[----:B------:R-:W-:Y:S05]  /*8670*/  BSYNC B1 ;  /* 0x0000000000017941 */ /* 0x000fea0003800000 */
.L_x_5138:
[----:B------:R-:W-:Y:S01]  /*8680*/  LEA R3, R0, 0x37800000, 0x17 ;  /* 0x3780000000037811 */ /* 0x000fe200078eb8ff */
[----:B------:R-:W-:-:S05]  /*8690*/  IMAD.SHL.U32 R0, R2, 0x200000, RZ ;  /* 0x0020000002007824 */ /* 0x000fca00078e00ff */
[----:B------:R-:W-:-:S07]  /*86a0*/  LOP3.LUT R0, R3, R0, R4, 0xfe, !PT ;  /* 0x0000000003007212 */ /* 0x000fce00078efe04 */
.L_x_5137:
[----:B------:R-:W-:Y:S05]  /*86b0*/  BSYNC B0 ;  /* 0x0000000000007941 */ /* 0x000fea0003800000 */
.L_x_5136:
[----:B------:R-:W-:Y:S01]  /*86c0*/  F2FP.BF16.F32.PACK_AB R0, RZ, R0 ;  /* 0x00000000ff00723e */ /* 0x000fe200000010ff */
[----:B------:R-:W-:Y:S06]  /*86d0*/  BRA `(.L_x_5117) ;  /* 0x0000000000a87947 */ /* 0x000fec0003800000 */
.L_x_5129:
        /* <DEDUP_REMOVED lines=14> */
.L_x_5143:
[----:B------:R-:W-:Y:S05]  /*87c0*/  BSYNC B0 ;  /* 0x0000000000007941 */ /* 0x000fea0003800000 */
.L_x_5142:
[----:B------:R-:W-:Y:S01]  /*87d0*/  F2FP.BF16.F32.PACK_AB R0, RZ, R0 ;  /* 0x00000000ff00723e */ /* 0x000fe200000010ff */
[----:B------:R-:W-:Y:S06]  /*87e0*/  BRA `(.L_x_5117) ;  /* 0x0000000000647947 */ /* 0x000fec0003800000 */
.L_x_5116:
        /* <DEDUP_REMOVED lines=16> */
.L_x_5144:
[----:B------:R-:W-:Y:S01]  /*88f0*/  PRMT R0, RZ, 0x7610, R0 ;  /* 0x00007610ff007816 */ /* 0x000fe20000000000 */
[----:B------:R-:W-:Y:S06]  /*8900*/  BRA `(.L_x_5117) ;  /* 0x00000000001c7947 */ /* 0x000fec0003800000 */
.L_x_5141:
[----:B------:R-:W2:Y:S02]  /*8910*/  LDG.E.64 R2, desc[UR36][R2.64] ;  /* 0x0000002402027981 */ /* 0x000ea4000c1e1b00 */
[----:B--2---:R-:W0:Y:S02]  /*8920*/  I2F.U64 R0, R2 ;  /* 0x0000000200007312 */ /* 0x004e240000301000 */
[----:B0-----:R-:W-:Y:S01]  /*8930*/  F2FP.BF16.F32.PACK_AB R0, RZ, R0 ;  /* 0x00000000ff00723e */ /* 0x001fe200000010ff */
[----:B------:R-:W-:Y:S06]  /*8940*/  BRA `(.L_x_5117) ;  /* 0x00000000000c7947 */ /* 0x000fec0003800000 */
.L_x_5140:
[----:B------:R-:W2:Y:S02]  /*8950*/  LDG.E R2, desc[UR36][R2.64] ;  /* 0x0000002402027981 */ /* 0x000ea4000c1e1900 */
[----:B--2---:R-:W-:-:S04]  /*8960*/  I2FP.F32.U32 R0, R2 ;  /* 0x0000000200007245 */ /* 0x004fc80000201000 */
[----:B------:R-:W-:-:S07]  /*8970*/  F2FP.BF16.F32.PACK_AB R0, RZ, R0 ;  /* 0x00000000ff00723e */ /* 0x000fce00000010ff */
.L_x_5117:
        /* <DEDUP_REMOVED lines=24> */
.L_x_5148:
[----:B-1----:R-:W-:-:S06]  /*8b00*/  IMAD.U32 R3, R3, 0x10000, RZ ;  /* 0x0001000003037824 */ /* 0x002fcc00078e00ff */
[----:B------:R-:W0:Y:S02]  /*8b10*/  F2I.S64.TRUNC R2, R3 ;  /* 0x0000000300027311 */ /* 0x000e24000020d900 */
[----:B0-----:R3:W-:Y:S01]  /*8b20*/  STG.E.U8 desc[UR36][R16.64], R2 ;  /* 0x0000000210007986 */ /* 0x0017e2000c101124 */
[----:B------:R-:W-:Y:S05]  /*8b30*/  BRA `(.L_x_5150) ;  /* 0x0000000c00847947 */ /* 0x000fea0003800000 */
.L_x_5147:
        /* <DEDUP_REMOVED lines=10> */
.L_x_5152:
[----:B-1----:R-:W-:-:S06]  /*8be0*/  IMAD.U32 R3, R3, 0x10000, RZ ;  /* 0x0001000003037824 */ /* 0x002fcc00078e00ff */
[----:B------:R-:W0:Y:S02]  /*8bf0*/  F2I.FTZ.TRUNC.NTZ R3, R3 ;  /* 0x0000000300037305 */ /* 0x000e24000021f100 */
[----:B0-----:R2:W-:Y:S01]  /*8c00*/  STG.E desc[UR36][R16.64], R3 ;  /* 0x0000000310007986 */ /* 0x0015e2000c101924 */
[----:B------:R-:W-:Y:S05]  /*8c10*/  BRA `(.L_x_5150) ;  /* 0x0000000c004c7947 */ /* 0x000fea0003800000 */
.L_x_5151:
[----:B-1----:R-:W-:-:S06]  /*8c20*/  IMAD.U32 R3, R3, 0x10000, RZ ;  /* 0x0001000003037824 */ /* 0x002fcc00078e00ff */
[----:B------:R-:W0:Y:S02]  /*8c30*/  F2I.FTZ.TRUNC.NTZ R3, R3 ;  /* 0x0000000300037305 */ /* 0x000e24000021f100 */
[----:B0-----:R0:W-:Y:S01]  /*8c40*/  STG.E.U16 desc[UR36][R16.64], R3 ;  /* 0x0000000310007986 */ /* 0x0011e2000c101524 */
[----:B------:R-:W-:Y:S05]  /*8c50*/  BRA `(.L_x_5150) ;  /* 0x0000000c003c7947 */ /* 0x000fea0003800000 */
.L_x_5146:
        /* <DEDUP_REMOVED lines=9> */
.L_x_5154:
[----:B-1----:R-:W-:-:S05]  /*8cf0*/  IMAD.U32 R0, R3, 0x10000, RZ ;  /* 0x0001000003007824 */ /* 0x002fca00078e00ff */
[----:B------:R-:W-:-:S05]  /*8d00*/  F2FP.F16.F32.PACK_AB R0, RZ, R0 ;  /* 0x00000000ff00723e */ /* 0x000fca00000000ff */
[----:B------:R0:W-:Y:S01]  /*8d10*/  STG.E.U16 desc[UR36][R16.64], R0 ;  /* 0x0000000010007986 */ /* 0x0001e2000c101524 */
[----:B------:R-:W-:Y:S05]  /*8d20*/  BRA `(.L_x_5150) ;  /* 0x0000000c00087947 */ /* 0x000fea0003800000 */
.L_x_5153:
        /* <DEDUP_REMOVED lines=10> */
.L_x_5156:
[----:B-1----:R-:W-:-:S05]  /*8dd0*/  IMAD.U32 R3, R3, 0x10000, RZ ;  /* 0x0001000003037824 */ /* 0x002fca00078e00ff */
[----:B------:R-:W-:-:S04]  /*8de0*/  F2FP.F16.F32.PACK_AB R3, RZ, R3 ;  /* 0x00000003ff03723e */ /* 0x000fc800000000ff */
[----:B------:R-:W-:-:S05]  /*8df0*/  PRMT R3, R3, 0x5410, RZ ;  /* 0x0000541003037816 */ /* 0x000fca00000000ff */
[----:B------:R0:W-:Y:S01]  /*8e00*/  STG.E desc[UR36][R16.64], R3 ;  /* 0x0000000310007986 */ /* 0x0001e2000c101924 */
[----:B------:R-:W-:Y:S05]  /*8e10*/  BRA `(.L_x_5150) ;  /* 0x0000000800cc7947 */ /* 0x000fea0003800000 */
.L_x_5155:
[----:B-1----:R-:W-:-:S04]  /*8e20*/  IMAD.U32 R2, R3, 0x10000, RZ ;  /* 0x0001000003027824 */ /* 0x002fc800078e00ff */
[----:B------:R-:W-:-:S06]  /*8e30*/  FMUL.FTZ R2, R2, 1 ;  /* 0x3f80000002027820 */ /* 0x000fcc0000410000 */
[----:B------:R-:W0:Y:S02]  /*8e40*/  F2F.F64.F32 R2, R2 ;  /* 0x0000000200027310 */ /* 0x000e240000201800 */
[----:B0-----:R0:W-:Y:S01]  /*8e50*/  STG.E.64 desc[UR36][R16.64], R2 ;  /* 0x0000000210007986 */ /* 0x0011e2000c101b24 */
[----:B------:R-:W-:Y:S05]  /*8e60*/  BRA `(.L_x_5150) ;  /* 0x0000000800b87947 */ /* 0x000fea0003800000 */
.L_x_5145:
        /* <DEDUP_REMOVED lines=13> */
.L_x_5159:
[----:B-1----:R-:W-:Y:S01]  /*8f40*/  IMAD.U32 R3, R3, 0x10000, RZ ;  /* 0x0001000003037824 */ /* 0x002fe200078e00ff */
[----:B------:R-:W-:-:S03]  /*8f50*/  CS2R R6, SRZ ;  /* 0x0000000000067805 */ /* 0x000fc6000001ff00 */
[----:B------:R-:W-:-:S04]  /*8f60*/  FMUL.FTZ R3, R3, 1 ;  /* 0x3f80000003037820 */ /* 0x000fc80000410000 */
[----:B------:R-:W0:Y:S02]  /*8f70*/  F2F.F64.F32 R4, R3 ;  /* 0x0000000300047310 */ /* 0x000e240000201800 */
[----:B0-----:R0:W-:Y:S01]  /*8f80*/  STG.E.128 desc[UR36][R16.64], R4 ;  /* 0x0000000410007986 */ /* 0x0011e2000c101d24 */
[----:B------:R-:W-:Y:S05]  /*8f90*/  BRA `(.L_x_5150) ;  /* 0x00000008006c7947 */ /* 0x000fea0003800000 */
.L_x_5158:
        /* <DEDUP_REMOVED lines=21> */
.L_x_5163:
[----:B------:R-:W-:Y:S05]  /*90f0*/  BSYNC B0 ;  /* 0x0000000000007941 */ /* 0x000fea0003800000 */
.L_x_5162:
[----:B------:R-:W-:-:S05]  /*9100*/  LOP3.LUT R3, R0, R3, RZ, 0xfc, !PT ;  /* 0x0000000300037212 */ /* 0x000fca00078efcff */
[----:B------:R0:W-:Y:S01]  /*9110*/  STG.E.U8 desc[UR36][R16.64], R3 ;  /* 0x0000000310007986 */ /* 0x0001e2000c101124 */
[----:B------:R-:W-:Y:S05]  /*9120*/  BRA `(.L_x_5150) ;  /* 0x0000000800087947 */ /* 0x000fea0003800000 */
.L_x_5161:
        /* <DEDUP_REMOVED lines=13> */
.L_x_5165:
[----:B------:R-:W-:Y:S01]  /*9200*/  IMAD.MOV.U32 R0, RZ, RZ, 0x7f ;  /* 0x0000007fff007424 */ /* 0x000fe200078e00ff */
[----:B------:R-:W-:-:S04]  /*9210*/  ISETP.GT.U32.AND P0, PT, R2, 0x7f800000, PT ;  /* 0x7f8000000200780c */ /* 0x000fc80003f04070 */
[----:B------:R-:W-:-:S09]  /*9220*/  SEL R0, R0, 0x7c, P0 ;  /* 0x0000007c00007807 */ /* 0x000fd20000000000 */
.L_x_5166:
[----:B------:R-:W-:Y:S05]  /*9230*/  BSYNC B0 ;  /* 0x0000000000007941 */ /* 0x000fea0003800000 */
.L_x_5164:
[----:B------:R-:W-:-:S04]  /*9240*/  LOP3.LUT R2, R3, 0x80000000, RZ, 0xc0, !PT ;  /* 0x8000000003027812 */ /* 0x000fc800078ec0ff */
[----:B------:R-:W-:-:S04]  /*9250*/  SHF.R.U32.HI R3, RZ, 0x18, R2 ;  /* 0x00000018ff037819 */ /* 0x000fc80000011602 */
[----:B------:R-:W-:-:S05]  /*9260*/  LOP3.LUT R3, R0, R3, RZ, 0xfc, !PT ;  /* 0x0000000300037212 */ /* 0x000fca00078efcff */
[----:B------:R0:W-:Y:S01]  /*9270*/  STG.E.U8 desc[UR36][R16.64], R3 ;  /* 0x0000000310007986 */ /* 0x0001e2000c101124 */
[----:B------:R-:W-:Y:S05]  /*9280*/  BRA `(.L_x_5150) ;  /* 0x0000000400b07947 */ /* 0x000fea0003800000 */
.L_x_5160:
[----:B-1----:R0:W-:Y:S01]  /*9290*/  STG.E.U16 desc[UR36][R16.64], R3 ;  /* 0x0000000310007986 */ /* 0x0021e2000c101524 */
[----:B------:R-:W-:Y:S05]  /*92a0*/  BRA `(.L_x_5150) ;  /* 0x0000000400a87947 */ /* 0x000fea0003800000 */
.L_x_5157:
        /* <DEDUP_REMOVED lines=12> */
.L_x_5169:
        /* <DEDUP_REMOVED lines=17> */
.L_x_5172:
[----:B------:R-:W-:-:S04]  /*9480*/  LOP3.LUT R2, R3, 0x80000000, RZ, 0xc0, !PT ;  /* 0x8000000003027812 */ /* 0x000fc800078ec0ff */
[----:B------:R-:W-:-:S04]  /*9490*/  SHF.R.U32.HI R3, RZ, 0x18, R2 ;  /* 0x00000018ff037819 */ /* 0x000fc80000011602 */
[----:B------:R-:W-:-:S04]  /*94a0*/  LOP3.LUT R0, R0, R3, RZ, 0xfc, !PT ;  /* 0x0000000300007212 */ /* 0x000fc800078efcff */
[----:B------:R-:W-:-:S07]  /*94b0*/  PRMT R8, R0, 0x7610, R8 ;  /* 0x0000761000087816 */ /* 0x000fce0000000008 */
.L_x_5171:
[----:B------:R-:W-:Y:S05]  /*94c0*/  BSYNC B0 ;  /* 0x0000000000007941 */ /* 0x000fea0003800000 */
.L_x_5170:
[----:B------:R0:W-:Y:S01]  /*94d0*/  STG.E.U8 desc[UR36][R16.64], R8 ;  /* 0x0000000810007986 */ /* 0x0001e2000c101124 */
[----:B------:R-:W-:Y:S05]  /*94e0*/  BRA `(.L_x_5150) ;  /* 0x0000000400187947 */ /* 0x000fea0003800000 */
.L_x_5168:
        /* <DEDUP_REMOVED lines=17> */
.L_x_5175:
[----:B------:R-:W-:-:S04]  /*9600*/  LOP3.LUT R2, R3, 0x80000000, RZ, 0xc0, !PT ;  /* 0x8000000003027812 */ /* 0x000fc800078ec0ff */
[----:B------:R-:W-:-:S04]  /*9610*/  SHF.R.U32.HI R3, RZ, 0x18, R2 ;  /* 0x00000018ff037819 */ /* 0x000fc80000011602 */
[----:B------:R-:W-:-:S04]  /*9620*/  LOP3.LUT R0, R0, R3, RZ, 0xfc, !PT ;  /* 0x0000000300007212 */ /* 0x000fc800078efcff */
[----:B------:R-:W-:-:S07]  /*9630*/  PRMT R8, R0, 0x7610, R8 ;  /* 0x0000761000087816 */ /* 0x000fce0000000008 */
.L_x_5174:
[----:B------:R-:W-:Y:S05]  /*9640*/  BSYNC B0 ;  /* 0x0000000000007941 */ /* 0x000fea0003800000 */
.L_x_5173:
[----:B------:R0:W-:Y:S01]  /*9650*/  STG.E.U8 desc[UR36][R16.64], R8 ;  /* 0x0000000810007986 */ /* 0x0001e2000c101124 */
[----:B------:R-:W-:Y:S05]  /*9660*/  BRA `(.L_x_5150) ;  /* 0x0000000000b87947 */ /* 0x000fea0003800000 */
.L_x_5167:
        /* <DEDUP_REMOVED lines=22> */
.L_x_5149:
        /* <DEDUP_REMOVED lines=16> */
.L_x_5178:
[----:B------:R-:W-:Y:S05]  /*98d0*/  BRA `(.L_x_5150) ;  /* 0x00000000001c7947 */ /* 0x000fea0003800000 */
.L_x_5177:
[----:B-1----:R-:W-:-:S06]  /*98e0*/  IMAD.U32 R3, R3, 0x10000, RZ ;  /* 0x0001000003037824 */ /* 0x002fcc00078e00ff */
[----:B------:R-:W0:Y:S02]  /*98f0*/  F2I.U64.TRUNC R2, R3 ;  /* 0x0000000300027311 */ /* 0x000e24000020d800 */
[----:B0-----:R0:W-:Y:S01]  /*9900*/  STG.E.64 desc[UR36][R16.64], R2 ;  /* 0x0000000210007986 */ /* 0x0011e2000c101b24 */
[----:B------:R-:W-:Y:S05]  /*9910*/  BRA `(.L_x_5150) ;  /* 0x00000000000c7947 */ /* 0x000fea0003800000 */
.L_x_5176:
[----:B-1----:R-:W-:-:S06]  /*9920*/  IMAD.U32 R3, R3, 0x10000, RZ ;  /* 0x0001000003037824 */ /* 0x002fcc00078e00ff */
[----:B------:R-:W0:Y:S02]  /*9930*/  F2I.FTZ.U32.TRUNC.NTZ R3, R3 ;  /* 0x0000000300037305 */ /* 0x000e24000021f000 */
[----:B0-----:R0:W-:Y:S02]  /*9940*/  STG.E desc[UR36][R16.64], R3 ;  /* 0x0000000310007986 */ /* 0x0011e4000c101924 */
.L_x_5150:
[----:B------:R-:W-:-:S07]  /*9950*/  VIADD R19, R19, 0x80 ;  /* 0x0000008013137836 */ /* 0x000fce0000000000 */
.L_x_5110:
[----:B------:R-:W-:Y:S05]  /*9960*/  BSYNC B6 ;  /* 0x0000000000067941 */ /* 0x000fea0003800000 */
.L_x_5109:
        /* <DEDUP_REMOVED lines=306> */
.L_x_5179:
        /* <DEDUP_REMOVED lines=22> */
.L_x_5183:
[----:B------:R-:W2:Y:S02]  /*adf0*/  LDG.E.U8 R2, desc[UR36][R2.64] ;  /* 0x0000002402027981 */ /* 0x000ea4000c1e1100 */
[----:B--2---:R-:W-:-:S04]  /*ae00*/  I2FP.F32.U32 R0, R2 ;  /* 0x0000000200007245 */ /* 0x004fc80000201000 */
[----:B------:R-:W-:Y:S01]  /*ae10*/  F2FP.BF16.F32.PACK_AB R0, RZ, R0 ;  /* 0x00000000ff00723e */ /* 0x000fe200000010ff */
[----:B------:R-:W-:Y:S06]  /*ae20*/  BRA `(.L_x_5185) ;  /* 0x0000000c00907947 */ /* 0x000fec0003800000 */
.L_x_5182:
        /* <DEDUP_REMOVED lines=10> */
.L_x_5187:
[----:B------:R-:W2:Y:S02]  /*aed0*/  LDG.E R2, desc[UR36][R2.64] ;  /* 0x0000002402027981 */ /* 0x000ea4000c1e1900 */
[----:B--2---:R-:W-:-:S04]  /*aee0*/  I2FP.F32.S32 R0, R2 ;  /* 0x0000000200007245 */ /* 0x004fc80000201400 */
[----:B------:R-:W-:Y:S01]  /*aef0*/  F2FP.BF16.F32.PACK_AB R0, RZ, R0 ;  /* 0x00000000ff00723e */ /* 0x000fe200000010ff */
[----:B------:R-:W-:Y:S06]  /*af00*/  BRA `(.L_x_5185) ;  /* 0x0000000c00587947 */ /* 0x000fec0003800000 */
.L_x_5186:
[----:B------:R-:W2:Y:S02]  /*af10*/  LDG.E.U16 R2, desc[UR36][R2.64] ;  /* 0x0000002402027981 */ /* 0x000ea4000c1e1500 */
[----:B--2---:R-:W0:Y:S02]  /*af20*/  I2F.S16 R0, R2 ;  /* 0x0000000200007306 */ /* 0x004e240000101400 */
[----:B0-----:R-:W-:Y:S01]  /*af30*/  F2FP.BF16.F32.PACK_AB R0, RZ, R0 ;  /* 0x00000000ff00723e */ /* 0x001fe200000010ff */
[----:B------:R-:W-:Y:S06]  /*af40*/  BRA `(.L_x_5185) ;  /* 0x0000000c00487947 */ /* 0x000fec0003800000 */
.L_x_5181:
        /* <DEDUP_REMOVED lines=9> */
.L_x_5189:
[----:B------:R-:W2:Y:S02]  /*afe0*/  LDG.E.U16 R0, desc[UR36][R2.64] ;  /* 0x0000002402007981 */ /* 0x000ea4000c1e1500 */
[----:B--2---:R-:W-:-:S05]  /*aff0*/  HADD2.F32 R0, -RZ, R0.H0_H0 ;  /* 0x20000000ff007230 */ /* 0x004fca0000004100 */
[----:B------:R-:W-:Y:S01]  /*b000*/  F2FP.BF16.F32.PACK_AB R0, RZ, R0 ;  /* 0x00000000ff00723e */ /* 0x000fe200000010ff */
[----:B------:R-:W-:Y:S06]  /*b010*/  BRA `(.L_x_5185) ;  /* 0x0000000c00147947 */ /* 0x000fec0003800000 */
.L_x_5188:
        /* <DEDUP_REMOVED lines=9> */
.L_x_5191:
[----:B------:R-:W2:Y:S02]  /*b0b0*/  LDG.E.U16 R2, desc[UR36][R2.64] ;  /* 0x0000002402027981 */ /* 0x000ea4000c1e1500 */
[----:B--2---:R-:W-:-:S05]  /*b0c0*/  HADD2.F32 R0, -RZ, R2.H0_H0 ;  /* 0x20000002ff007230 */ /* 0x004fca0000004100 */
[----:B------:R-:W-:Y:S01]  /*b0d0*/  F2FP.BF16.F32.PACK_AB R0, RZ, R0 ;  /* 0x00000000ff00723e */ /* 0x000fe200000010ff */
[----:B------:R-:W-:Y:S06]  /*b0e0*/  BRA `(.L_x_5185) ;  /* 0x0000000800e07947 */ /* 0x000fec0003800000 */
.L_x_5190:
        /* <DEDUP_REMOVED lines=8> */
.L_x_5180:
        /* <DEDUP_REMOVED lines=13> */
.L_x_5194:
        /* <DEDUP_REMOVED lines=8> */
.L_x_5193:
        /* <DEDUP_REMOVED lines=28> */
.L_x_5196:
        /* <DEDUP_REMOVED lines=15> */
.L_x_5195:
[----:B------:R0:W5:Y:S01]  /*b570*/  LDG.E.U16 R0, desc[UR36][R2.64] ;  /* 0x0000002402007981 */ /* 0x000162000c1e1500 */
[----:B------:R-:W-:Y:S05]  /*b580*/  BRA `(.L_x_5185) ;  /* 0x0000000400b87947 */ /* 0x000fea0003800000 */
.L_x_5192:
        /* <DEDUP_REMOVED lines=12> */
.L_x_5199:
        /* <DEDUP_REMOVED lines=21> */
.L_x_5203:
[----:B------:R-:W-:Y:S05]  /*b7a0*/  BSYNC B1 ;  /* 0x0000000000017941 */ /* 0x000fea0003800000 */
.L_x_5202:
[----:B------:R-:W-:Y:S01]  /*b7b0*/  LEA R3, R0, 0x3b800000, 0x17 ;  /* 0x3b80000000037811 */ /* 0x000fe200078eb8ff */
[----:B------:R-:W-:-:S05]  /*b7c0*/  IMAD.SHL.U32 R0, R2, 0x100000, RZ ;  /* 0x0010000002007824 */ /* 0x000fca00078e00ff */
[----:B------:R-:W-:-:S07]  /*b7d0*/  LOP3.LUT R0, R3, R0, R4, 0xfe, !PT ;  /* 0x0000000003007212 */ /* 0x000fce00078efe04 */
.L_x_5201:
[----:B------:R-:W-:Y:S05]  /*b7e0*/  BSYNC B0 ;  /* 0x0000000000007941 */ /* 0x000fea0003800000 */
.L_x_5200:
[----:B------:R-:W-:Y:S01]  /*b7f0*/  F2FP.BF16.F32.PACK_AB R0, RZ, R0 ;  /* 0x00000000ff00723e */ /* 0x000fe200000010ff */
[----:B------:R-:W-:Y:S06]  /*b800*/  BRA `(.L_x_5185) ;  /* 0x0000000400187947 */ /* 0x000fec0003800000 */
.L_x_5198:
        /* <DEDUP_REMOVED lines=21> */
.L_x_5207:
[----:B------:R-:W-:Y:S05]  /*b960*/  BSYNC B1 ;  /* 0x0000000000017941 */ /* 0x000fea0003800000 */
.L_x_5206:
[----:B------:R-:W-:Y:S01]  /*b970*/  LEA R3, R0, 0x37800000, 0x17 ;  /* 0x3780000000037811 */ /* 0x000fe200078eb8ff */
[----:B------:R-:W-:-:S05]  /*b980*/  IMAD.SHL.U32 R0, R2, 0x200000, RZ ;  /* 0x0020000002007824 */ /* 0x000fca00078e00ff */
[----:B------:R-:W-:-:S07]  /*b990*/  LOP3.LUT R0, R3, R0, R4, 0xfe, !PT ;  /* 0x0000000003007212 */ /* 0x000fce00078efe04 */
.L_x_5205:
[----:B------:R-:W-:Y:S05]  /*b9a0*/  BSYNC B0 ;  /* 0x0000000000007941 */ /* 0x000fea0003800000 */
.L_x_5204:
[----:B------:R-:W-:Y:S01]  /*b9b0*/  F2FP.BF16.F32.PACK_AB R0, RZ, R0 ;  /* 0x00000000ff00723e */ /* 0x000fe200000010ff */
[----:B------:R-:W-:Y:S06]  /*b9c0*/  BRA `(.L_x_5185) ;  /* 0x0000000000a87947 */ /* 0x000fec0003800000 */
.L_x_5197:
        /* <DEDUP_REMOVED lines=14> */
.L_x_5211:
[----:B------:R-:W-:Y:S05]  /*bab0*/  BSYNC B0 ;  /* 0x0000000000007941 */ /* 0x000fea0003800000 */
.L_x_5210:
[----:B------:R-:W-:Y:S01]  /*bac0*/  F2FP.BF16.F32.PACK_AB R0, RZ, R0 ;  /* 0x00000000ff00723e */ /* 0x000fe200000010ff */
[----:B------:R-:W-:Y:S06]  /*bad0*/  BRA `(.L_x_5185) ;  /* 0x0000000000647947 */ /* 0x000fec0003800000 */
.L_x_5184:
        /* <DEDUP_REMOVED lines=16> */
.L_x_5212:
[----:B------:R-:W-:Y:S01]  /*bbe0*/  PRMT R0, RZ, 0x7610, R0 ;  /* 0x00007610ff007816 */ /* 0x000fe20000000000 */
[----:B------:R-:W-:Y:S06]  /*bbf0*/  BRA `(.L_x_5185) ;  /* 0x00000000001c7947 */ /* 0x000fec0003800000 */
.L_x_5209:
[----:B------:R-:W2:Y:S02]  /*bc00*/  LDG.E.64 R2, desc[UR36][R2.64] ;  /* 0x0000002402027981 */ /* 0x000ea4000c1e1b00 */
[----:B--2---:R-:W0:Y:S02]  /*bc10*/  I2F.U64 R0, R2 ;  /* 0x0000000200007312 */ /* 0x004e240000301000 */
[----:B0-----:R-:W-:Y:S01]  /*bc20*/  F2FP.BF16.F32.PACK_AB R0, RZ, R0 ;  /* 0x00000000ff00723e */ /* 0x001fe200000010ff */
[----:B------:R-:W-:Y:S06]  /*bc30*/  BRA `(.L_x_5185) ;  /* 0x00000000000c7947 */ /* 0x000fec0003800000 */
.L_x_5208:
[----:B------:R-:W2:Y:S02]  /*bc40*/  LDG.E R2, desc[UR36][R2.64] ;  /* 0x0000002402027981 */ /* 0x000ea4000c1e1900 */
[----:B--2---:R-:W-:-:S04]  /*bc50*/  I2FP.F32.U32 R0, R2 ;  /* 0x0000000200007245 */ /* 0x004fc80000201000 */
[----:B------:R-:W-:-:S07]  /*bc60*/  F2FP.BF16.F32.PACK_AB R0, RZ, R0 ;  /* 0x00000000ff00723e */ /* 0x000fce00000010ff */
.L_x_5185:
        /* <DEDUP_REMOVED lines=22> */
[----:B0-----:R-:W-:Y:S01]  /*bdd0*/  STG.E.U8 desc[UR36][R16.64], R3 ;  /* 0x0000000310007986 */ /* 0x001fe2000c101124 */
[----:B------:R-:W-:Y:S05]  /*bde0*/  EXIT ;  /* 0x000000000000794d */ /* 0x000fea0003800000 */
.L_x_5216:
[----:B-1----:R-:W-:-:S06]  /*bdf0*/  IMAD.U32 R3, R3, 0x10000, RZ ;  /* 0x0001000003037824 */ /* 0x002fcc00078e00ff */
[----:B------:R-:W0:Y:S02]  /*be00*/  F2I.S64.TRUNC R2, R3 ;  /* 0x0000000300027311 */ /* 0x000e24000020d900 */
[----:B0-----:R-:W-:Y:S01]  /*be10*/  STG.E.U8 desc[UR36][R16.64], R2 ;  /* 0x0000000210007986 */ /* 0x001fe2000c101124 */
[----:B------:R-:W-:Y:S05]  /*be20*/  EXIT ;  /* 0x000000000000794d */ /* 0x000fea0003800000 */
.L_x_5215:
        /* <DEDUP_REMOVED lines=8> */
[----:B0-----:R-:W-:Y:S01]  /*beb0*/  STG.E.64 desc[UR36][R16.64], R2 ;  /* 0x0000000210007986 */ /* 0x001fe2000c101b24 */
[----:B------:R-:W-:Y:S05]  /*bec0*/  EXIT ;  /* 0x000000000000794d */ /* 0x000fea0003800000 */
.L_x_5219:
[----:B-1----:R-:W-:-:S06]  /*bed0*/  IMAD.U32 R3, R3, 0x10000, RZ ;  /* 0x0001000003037824 */ /* 0x002fcc00078e00ff */
[----:B------:R-:W0:Y:S02]  /*bee0*/  F2I.FTZ.TRUNC.NTZ R3, R3 ;  /* 0x0000000300037305 */ /* 0x000e24000021f100 */
[----:B0-----:R-:W-:Y:S01]  /*bef0*/  STG.E desc[UR36][R16.64], R3 ;  /* 0x0000000310007986 */ /* 0x001fe2000c101924 */
[----:B------:R-:W-:Y:S05]  /*bf00*/  EXIT ;  /* 0x000000000000794d */ /* 0x000fea0003800000 */
.L_x_5218:
[----:B-1----:R-:W-:-:S06]  /*bf10*/  IMAD.U32 R3, R3, 0x10000, RZ ;  /* 0x0001000003037824 */ /* 0x002fcc00078e00ff */
[----:B------:R-:W0:Y:S02]  /*bf20*/  F2I.FTZ.TRUNC.NTZ R3, R3 ;  /* 0x0000000300037305 */ /* 0x000e24000021f100 */
[----:B0-----:R-:W-:Y:S01]  /*bf30*/  STG.E.U16 desc[UR36][R16.64], R3 ;  /* 0x0000000310007986 */ /* 0x001fe2000c101524 */
[----:B------:R-:W-:Y:S05]  /*bf40*/  EXIT ;  /* 0x000000000000794d */ /* 0x000fea0003800000 */
.L_x_5214:
[----:B------:R-:W-:-:S13]  /*bf50*/  ISETP.GT.AND P0, PT, R2, 0x6, PT ;  /* 0x000000060200780c */ /* 0x000fda0003f04270 */
[----:B------:R-:W-:Y:S05]  /*bf60*/  @P0 BRA `(.L_x_5220) ;  /* 0x00000000002c0947 */ /* 0x000fea0003800000 */
[----:B------:R-:W-:-:S13]  /*bf70*/  ISETP.NE.AND P0, PT, R2, 0x5, PT ;  /* 0x000000050200780c */ /* 0x000fda0003f05270 */
[----:B------:R-:W-:Y:S05]  /*bf80*/  @!P0 BRA `(.L_x_5221) ;  /* 0x0000000000148947 */ /* 0x000fea0003800000 */
[----:B------:R-:W-:-:S13]  /*bf90*/  ISETP.NE.AND P0, PT, R2, 0x6, PT ;  /* 0x000000060200780c */ /* 0x000fda0003f05270 */
[----:B------:R-:W-:Y:S05]  /*bfa0*/  @P0 BRA `(.L_x_5217) ;  /* 0x0000000800c40947 */ /* 0x000fea0003800000 */
[----:B-1----:R-:W-:-:S05]  /*bfb0*/  IMAD.U32 R3, R3, 0x10000, RZ ;  /* 0x0001000003037824 */ /* 0x002fca00078e00ff */
[----:B------:R-:W-:Y:S01]  /*bfc0*/  STG.E desc[UR36][R16.64], R3 ;  /* 0x0000000310007986 */ /* 0x000fe2000c101924 */
[----:B------:R-:W-:Y:S05]  /*bfd0*/  EXIT ;  /* 0x000000000000794d */ /* 0x000fea0003800000 */
.L_x_5221:
[----:B-1----:R-:W-:-:S05]  /*bfe0*/  IMAD.U32 R0, R3, 0x10000, RZ ;  /* 0x0001000003007824 */ /* 0x002fca00078e00ff */
[----:B------:R-:W-:-:S05]  /*bff0*/  F2FP.F16.F32.PACK_AB R0, RZ, R0 ;  /* 0x00000000ff00723e */ /* 0x000fca00000000ff */
[----:B------:R-:W-:Y:S01]  /*c000*/  STG.E.U16 desc[UR36][R16.64], R0 ;  /* 0x0000000010007986 */ /* 0x000fe2000c101524 */
[----:B------:R-:W-:Y:S05]  /*c010*/  EXIT ;  /* 0x000000000000794d */ /* 0x000fea0003800000 */
.L_x_5220:
        /* <DEDUP_REMOVED lines=8> */
[----:B------:R-:W-:Y:S01]  /*c0a0*/  STG.E.64 desc[UR36][R16.64], R2 ;  /* 0x0000000210007986 */ /* 0x000fe2000c101b24 */
[----:B------:R-:W-:Y:S05]  /*c0b0*/  EXIT ;  /* 0x000000000000794d */ /* 0x000fea0003800000 */
.L_x_5223:
[----:B-1----:R-:W-:-:S05]  /*c0c0*/  IMAD.U32 R3, R3, 0x10000, RZ ;  /* 0x0001000003037824 */ /* 0x002fca00078e00ff */
[----:B------:R-:W-:-:S04]  /*c0d0*/  F2FP.F16.F32.PACK_AB R3, RZ, R3 ;  /* 0x00000003ff03723e */ /* 0x000fc800000000ff */
[----:B------:R-:W-:-:S05]  /*c0e0*/  PRMT R3, R3, 0x5410, RZ ;  /* 0x0000541003037816 */ /* 0x000fca00000000ff */
[----:B------:R-:W-:Y:S01]  /*c0f0*/  STG.E desc[UR36][R16.64], R3 ;  /* 0x0000000310007986 */ /* 0x000fe2000c101924 */
[----:B------:R-:W-:Y:S05]  /*c100*/  EXIT ;  /* 0x000000000000794d */ /* 0x000fea0003800000 */
.L_x_5222:
[----:B-1----:R-:W-:-:S04]  /*c110*/  IMAD.U32 R2, R3, 0x10000, RZ ;  /* 0x0001000003027824 */ /* 0x002fc800078e00ff */
[----:B------:R-:W-:-:S06]  /*c120*/  FMUL.FTZ R2, R2, 1 ;  /* 0x3f80000002027820 */ /* 0x000fcc0000410000 */
[----:B------:R-:W0:Y:S02]  /*c130*/  F2F.F64.F32 R2, R2 ;  /* 0x0000000200027310 */ /* 0x000e240000201800 */
[----:B0-----:R-:W-:Y:S01]  /*c140*/  STG.E.64 desc[UR36][R16.64], R2 ;  /* 0x0000000210007986 */ /* 0x001fe2000c101b24 */
[----:B------:R-:W-:Y:S05]  /*c150*/  EXIT ;  /* 0x000000000000794d */ /* 0x000fea0003800000 */
.L_x_5213:
        /* <DEDUP_REMOVED lines=11> */
[----:B------:R-:W-:Y:S01]  /*c210*/  STG.E.U8 desc[UR36][R16.64], R3 ;  /* 0x0000000310007986 */ /* 0x000fe2000c101124 */
[----:B------:R-:W-:Y:S05]  /*c220*/  EXIT ;  /* 0x000000000000794d */ /* 0x000fea0003800000 */
.L_x_5226:
[----:B-1----:R-:W-:Y:S01]  /*c230*/  IMAD.U32 R3, R3, 0x10000, RZ ;  /* 0x0001000003037824 */ /* 0x002fe200078e00ff */
[----:B------:R-:W-:-:S03]  /*c240*/  CS2R R6, SRZ ;  /* 0x0000000000067805 */ /* 0x000fc6000001ff00 */
[----:B------:R-:W-:-:S04]  /*c250*/  FMUL.FTZ R3, R3, 1 ;  /* 0x3f80000003037820 */ /* 0x000fc80000410000 */
[----:B------:R-:W0:Y:S02]  /*c260*/  F2F.F64.F32 R4, R3 ;  /* 0x0000000300047310 */ /* 0x000e240000201800 */
[----:B0-----:R-:W-:Y:S01]  /*c270*/  STG.E.128 desc[UR36][R16.64], R4 ;  /* 0x0000000410007986 */ /* 0x001fe2000c101d24 */
[----:B------:R-:W-:Y:S05]  /*c280*/  EXIT ;  /* 0x000000000000794d */ /* 0x000fea0003800000 */
.L_x_5225:
        /* <DEDUP_REMOVED lines=21> */
.L_x_5230:
[----:B------:R-:W-:Y:S05]  /*c3e0*/  BSYNC B0 ;  /* 0x0000000000007941 */ /* 0x000fea0003800000 */
.L_x_5229:
[----:B------:R-:W-:-:S05]  /*c3f0*/  LOP3.LUT R3, R0, R3, RZ, 0xfc, !PT ;  /* 0x0000000300037212 */ /* 0x000fca00078efcff */
[----:B------:R-:W-:Y:S01]  /*c400*/  STG.E.U8 desc[UR36][R16.64], R3 ;  /* 0x0000000310007986 */ /* 0x000fe2000c101124 */
[----:B------:R-:W-:Y:S05]  /*c410*/  EXIT ;  /* 0x000000000000794d */ /* 0x000fea0003800000 */
.L_x_5228:
        /* <DEDUP_REMOVED lines=13> */
.L_x_5232:
[----:B------:R-:W-:Y:S01]  /*c4f0*/  IMAD.MOV.U32 R0, RZ, RZ, 0x7f ;  /* 0x0000007fff007424 */ /* 0x000fe200078e00ff */
[----:B------:R-:W-:-:S04]  /*c500*/  ISETP.GT.U32.AND P0, PT, R2, 0x7f800000, PT ;  /* 0x7f8000000200780c */ /* 0x000fc80003f04070 */
[----:B------:R-:W-:-:S09]  /*c510*/  SEL R0, R0, 0x7c, P0 ;  /* 0x0000007c00007807 */ /* 0x000fd20000000000 */
.L_x_5233:
[----:B------:R-:W-:Y:S05]  /*c520*/  BSYNC B0 ;  /* 0x0000000000007941 */ /* 0x000fea0003800000 */
.L_x_5231:
[----:B------:R-:W-:-:S04]  /*c530*/  LOP3.LUT R2, R3, 0x80000000, RZ, 0xc0, !PT ;  /* 0x8000000003027812 */ /* 0x000fc800078ec0ff */
[----:B------:R-:W-:-:S04]  /*c540*/  SHF.R.U32.HI R3, RZ, 0x18, R2 ;  /* 0x00000018ff037819 */ /* 0x000fc80000011602 */
[----:B------:R-:W-:-:S05]  /*c550*/  LOP3.LUT R3, R0, R3, RZ, 0xfc, !PT ;  /* 0x0000000300037212 */ /* 0x000fca00078efcff */
[----:B------:R-:W-:Y:S01]  /*c560*/  STG.E.U8 desc[UR36][R16.64], R3 ;  /* 0x0000000310007986 */ /* 0x000fe2000c101124 */
[----:B------:R-:W-:Y:S05]  /*c570*/  EXIT ;  /* 0x000000000000794d */ /* 0x000fea0003800000 */
.L_x_5227:
[----:B-1----:R-:W-:Y:S01]  /*c580*/  STG.E.U16 desc[UR36][R16.64], R3 ;  /* 0x0000000310007986 */ /* 0x002fe2000c101524 */
[----:B------:R-:W-:Y:S05]  /*c590*/  EXIT ;  /* 0x000000000000794d */ /* 0x000fea0003800000 */
.L_x_5224:
        /* <DEDUP_REMOVED lines=10> */
[----:B0-----:R-:W-:Y:S01]  /*c640*/  STG.E.U16 desc[UR36][R16.64], R3 ;  /* 0x0000000310007986 */ /* 0x001fe2000c101524 */
[----:B------:R-:W-:Y:S05]  /*c650*/  EXIT ;  /* 0x000000000000794d */ /* 0x000fea0003800000 */
.L_x_5236:
        /* <DEDUP_REMOVED lines=17> */
.L_x_5239:
[----:B------:R-:W-:-:S04]  /*c770*/  LOP3.LUT R2, R3, 0x80000000, RZ, 0xc0, !PT ;  /* 0x8000000003027812 */ /* 0x000fc800078ec0ff */
[----:B------:R-:W-:-:S04]  /*c780*/  SHF.R.U32.HI R3, RZ, 0x18, R2 ;  /* 0x00000018ff037819 */ /* 0x000fc80000011602 */
[----:B------:R-:W-:-:S04]  /*c790*/  LOP3.LUT R0, R0, R3, RZ, 0xfc, !PT ;  /* 0x0000000300007212 */ /* 0x000fc800078efcff */
[----:B------:R-:W-:-:S07]  /*c7a0*/  PRMT R8, R0, 0x7610, R8 ;  /* 0x0000761000087816 */ /* 0x000fce0000000008 */
.L_x_5238:
[----:B------:R-:W-:Y:S05]  /*c7b0*/  BSYNC B0 ;  /* 0x0000000000007941 */ /* 0x000fea0003800000 */
.L_x_5237:
[----:B------:R-:W-:Y:S01]  /*c7c0*/  STG.E.U8 desc[UR36][R16.64], R8 ;  /* 0x0000000810007986 */ /* 0x000fe2000c101124 */
[----:B------:R-:W-:Y:S05]  /*c7d0*/  EXIT ;  /* 0x000000000000794d */ /* 0x000fea0003800000 */
.L_x_5235:
        /* <DEDUP_REMOVED lines=17> */
.L_x_5242:
[----:B------:R-:W-:-:S04]  /*c8f0*/  LOP3.LUT R2, R3, 0x80000000, RZ, 0xc0, !PT ;  /* 0x8000000003027812 */ /* 0x000fc800078ec0ff */
[----:B------:R-:W-:-:S04]  /*c900*/  SHF.R.U32.HI R3, RZ, 0x18, R2 ;  /* 0x00000018ff037819 */ /* 0x000fc80000011602 */
[----:B------:R-:W-:-:S04]  /*c910*/  LOP3.LUT R0, R0, R3, RZ, 0xfc, !PT ;  /* 0x0000000300007212 */ /* 0x000fc800078efcff */
[----:B------:R-:W-:-:S07]  /*c920*/  PRMT R8, R0, 0x7610, R8 ;  /* 0x0000761000087816 */ /* 0x000fce0000000008 */
.L_x_5241:
[----:B------:R-:W-:Y:S05]  /*c930*/  BSYNC B0 ;  /* 0x0000000000007941 */ /* 0x000fea0003800000 */
.L_x_5240:
[----:B------:R-:W-:Y:S01]  /*c940*/  STG.E.U8 desc[UR36][R16.64], R8 ;  /* 0x0000000810007986 */ /* 0x000fe2000c101124 */
[----:B------:R-:W-:Y:S05]  /*c950*/  EXIT ;  /* 0x000000000000794d */ /* 0x000fea0003800000 */
.L_x_5234:
        /* <DEDUP_REMOVED lines=22> */
.L_x_5217:
        /* <DEDUP_REMOVED lines=16> */
.L_x_5245:
[----:B------:R-:W-:Y:S05]  /*cbc0*/  EXIT ;  /* 0x000000000000794d */ /* 0x000fea0003800000 */
.L_x_5244:
[----:B-1----:R-:W-:-:S06]  /*cbd0*/  IMAD.U32 R3, R3, 0x10000, RZ ;  /* 0x0001000003037824 */ /* 0x002fcc00078e00ff */
[----:B------:R-:W0:Y:S02]  /*cbe0*/  F2I.U64.TRUNC R2, R3 ;  /* 0x0000000300027311 */ /* 0x000e24000020d800 */
[----:B0-----:R-:W-:Y:S01]  /*cbf0*/  STG.E.64 desc[UR36][R16.64], R2 ;  /* 0x0000000210007986 */ /* 0x001fe2000c101b24 */
[----:B------:R-:W-:Y:S05]  /*cc00*/  EXIT ;  /* 0x000000000000794d */ /* 0x000fea0003800000 */
.L_x_5243:
[----:B-1----:R-:W-:-:S06]  /*cc10*/  IMAD.U32 R3, R3, 0x10000, RZ ;  /* 0x0001000003037824 */ /* 0x002fcc00078e00ff */
[----:B------:R-:W0:Y:S02]  /*cc20*/  F2I.FTZ.U32.TRUNC.NTZ R3, R3 ;  /* 0x0000000300037305 */ /* 0x000e24000021f000 */
[----:B0-----:R-:W-:Y:S01]  /*cc30*/  STG.E desc[UR36][R16.64], R3 ;  /* 0x0000000310007986 */ /* 0x001fe2000c101924 */
[----:B------:R-:W-:Y:S05]  /*cc40*/  EXIT ;  /* 0x000000000000794d */ /* 0x000fea0003800000 */
.L_x_5246:
        /* <DEDUP_REMOVED lines=11> */
.L_x_23491:


//--------------------- .text._ZN2at6native27unrolled_elementwise_kernelIZZZNS0_16sign_kernel_cudaERNS_18TensorIteratorBaseEENKUlvE_clEvENKUlvE7_clEvEUlN3c108BFloat16EE_St5arrayIPcLm2EELi4E23TrivialOffsetCalculatorILi1EjESD_NS0_6memory12LoadWithCastILi1EEENSE_13StoreWithCastILi1EEEEEviT_T0_T2_T3_T4_T5_ --------------------------
	.section	.text._ZN2at6native27unrolled_elementwise_kernelIZZZNS0_16sign_kernel_cudaERNS_18TensorIteratorBaseEENKUlvE_clEvENKUlvE7_clEvEUlN3c108BFloat16EE_St5arrayIPcLm2EELi4E23TrivialOffsetCalculatorILi1EjESD_NS0_6memory12LoadWithCastILi1EEENSE_13StoreWithCastILi1EEEEEviT_T0_T2_T3_T4_T5_,"ax",@progbits
	.align	128
        .global         _ZN2at6native27unrolled_elementwise_kernelIZZZNS0_16sign_kernel_cudaERNS_18TensorIteratorBaseEENKUlvE_clEvENKUlvE7_clEvEUlN3c108BFloat16EE_St5arrayIPcLm2EELi4E23TrivialOffsetCalculatorILi1EjESD_NS0_6memory12LoadWithCastILi1EEENSE_13StoreWithCastILi1EEEEEviT_T0_T2_T3_T4_T5_
        .type           _ZN2at6native27unrolled_elementwise_kernelIZZZNS0_16sign_kernel_cudaERNS_18TensorIteratorBaseEENKUlvE_clEvENKUlvE7_clEvEUlN3c108BFloat16EE_St5arrayIPcLm2EELi4E23TrivialOffsetCalculatorILi1EjESD_NS0_6memory12LoadWithCastILi1EEENSE_13StoreWithCastILi1EEEEEviT_T0_T2_T3_T4_T5_,@function
        .size           _ZN2at6native27unrolled_elementwise_kernelIZZZNS0_16sign_kernel_cudaERNS_18TensorIteratorBaseEENKUlvE_clEvENKUlvE7_clEvEUlN3c108BFloat16EE_St5arrayIPcLm2EELi4E23TrivialOffsetCalculatorILi1EjESD_NS0_6memory12LoadWithCastILi1EEENSE_13StoreWithCastILi1EEEEEviT_T0_T2_T3_T4_T5_,(.L_x_23492 - _ZN2at6native27unrolled_elementwise_kernelIZZZNS0_16sign_kernel_cudaERNS_18TensorIteratorBaseEENKUlvE_clEvENKUlvE7_clEvEUlN3c108BFloat16EE_St5arrayIPcLm2EELi4E23TrivialOffsetCalculatorILi1EjESD_NS0_6memory12LoadWithCastILi1EEENSE_13StoreWithCastILi1EEEEEviT_T0_T2_T3_T4_T5_)
        .other          _ZN2at6native27unrolled_elementwise_kernelIZZZNS0_16sign_kernel_cudaERNS_18TensorIteratorBaseEENKUlvE_clEvENKUlvE7_clEvEUlN3c108BFloat16EE_St5arrayIPcLm2EELi4E23TrivialOffsetCalculatorILi1EjESD_NS0_6memory12LoadWithCastILi1EEENSE_13StoreWithCastILi1EEEEEviT_T0_T2_T3_T4_T5_,@"STO_CUDA_ENTRY STV_DEFAULT"
_ZN2at6native27unrolled_elementwise_kernelIZZZNS0_16sign_kernel_cudaERNS_18TensorIteratorBaseEENKUlvE_clEvENKUlvE7_clEvEUlN3c108BFloat16EE_St5arrayIPcLm2EELi4E23TrivialOffsetCalculatorILi1EjESD_NS0_6memory12LoadWithCastILi1EEENSE_13StoreWithCastILi1EEEEEviT_T0_T2_T3_T4_T5_:
.text._ZN2at6native27unrolled_elementwise_kernelIZZZNS0_16sign_kernel_cudaERNS_18TensorIteratorBaseEENKUlvE_clEvENKUlvE7_clEvEUlN3c108BFloat16EE_St5arrayIPcLm2EELi4E23TrivialOffsetCalculatorILi1EjESD_NS0_6memory12LoadWithCastILi1EEENSE_13StoreWithCastILi1EEEEEviT_T0_T2_T3_T4_T5_:
        /* <DEDUP_REMOVED lines=34> */
.L_x_5252:
[----:B------:R-:W2:Y:S02]  /*0220*/  LDG.E.U8 R4, desc[UR36][R4.64] ;  /* 0x0000002404047981 */ /* 0x000ea4000c1e1100 */
[----:B--2---:R-:W-:-:S04]  /*0230*/  I2FP.F32.U32 R0, R4 ;  /* 0x0000000400007245 */ /* 0x004fc80000201000 */
[----:B------:R-:W-:-:S04]  /*0240*/  F2FP.BF16.F32.PACK_AB R0, RZ, R0 ;  /* 0x00000000ff00723e */ /* 0x000fc800000010ff */
[----:B------:R-:W-:Y:S01]  /*0250*/  PRMT R22, R0, 0x7610, R22 ;  /* 0x0000761000167816 */ /* 0x000fe20000000016 */
[----:B------:R-:W-:Y:S06]  /*0260*/  BRA `(.L_x_5254) ;  /* 0x0000000c00cc7947 */ /* 0x000fec0003800000 */
.L_x_5251:
        /* <DEDUP_REMOVED lines=11> */
.L_x_5256:
[----:B------:R-:W2:Y:S02]  /*0320*/  LDG.E R4, desc[UR36][R4.64] ;  /* 0x0000002404047981 */ /* 0x000ea4000c1e1900 */
[----:B--2---:R-:W-:-:S04]  /*0330*/  I2FP.F32.S32 R0, R4 ;  /* 0x0000000400007245 */ /* 0x004fc80000201400 */
[----:B------:R-:W-:-:S04]  /*0340*/  F2FP.BF16.F32.PACK_AB R0, RZ, R0 ;  /* 0x00000000ff00723e */ /* 0x000fc800000010ff */
[----:B------:R-:W-:Y:S01]  /*0350*/  PRMT R22, R0, 0x7610, R22 ;  /* 0x0000761000167816 */ /* 0x000fe20000000016 */
[----:B------:R-:W-:Y:S06]  /*0360*/  BRA `(.L_x_5254) ;  /* 0x0000000c008c7947 */ /* 0x000fec0003800000 */
.L_x_5255:
[----:B------:R-:W2:Y:S02]  /*0370*/  LDG.E.U16 R4, desc[UR36][R4.64] ;  /* 0x0000002404047981 */ /* 0x000ea4000c1e1500 */
[----:B--2---:R-:W0:Y:S02]  /*0380*/  I2F.S16 R0, R4 ;  /* 0x0000000400007306 */ /* 0x004e240000101400 */
[----:B0-----:R-:W-:-:S04]  /*0390*/  F2FP.BF16.F32.PACK_AB R0, RZ, R0 ;  /* 0x00000000ff00723e */ /* 0x001fc800000010ff */
[----:B------:R-:W-:Y:S01]  /*03a0*/  PRMT R22, R0, 0x7610, R22 ;  /* 0x0000761000167816 */ /* 0x000fe20000000016 */
[----:B------:R-:W-:Y:S06]  /*03b0*/  BRA `(.L_x_5254) ;  /* 0x0000000c00787947 */ /* 0x000fec0003800000 */
.L_x_5250:
        /* <DEDUP_REMOVED lines=9> */
.L_x_5258:
[----:B------:R-:W2:Y:S02]  /*0450*/  LDG.E.U16 R0, desc[UR36][R4.64] ;  /* 0x0000002404007981 */ /* 0x000ea4000c1e1500 */
[----:B--2---:R-:W-:-:S05]  /*0460*/  HADD2.F32 R0, -RZ, R0.H0_H0 ;  /* 0x20000000ff007230 */ /* 0x004fca0000004100 */
[----:B------:R-:W-:-:S04]  /*0470*/  F2FP.BF16.F32.PACK_AB R0, RZ, R0 ;  /* 0x00000000ff00723e */ /* 0x000fc800000010ff */
[----:B------:R-:W-:Y:S01]  /*0480*/  PRMT R22, R0, 0x7610, R22 ;  /* 0x0000761000167816 */ /* 0x000fe20000000016 */
[----:B------:R-:W-:Y:S06]  /*0490*/  BRA `(.L_x_5254) ;  /* 0x0000000c00407947 */ /* 0x000fec0003800000 */
.L_x_5257:
        /* <DEDUP_REMOVED lines=9> */
.L_x_5260:
[----:B------:R-:W2:Y:S02]  /*0530*/  LDG.E.U16 R4, desc[UR36][R4.64] ;  /* 0x0000002404047981 */ /* 0x000ea4000c1e1500 */
[----:B--2---:R-:W-:-:S05]  /*0540*/  HADD2.F32 R0, -RZ, R4.H0_H0 ;  /* 0x20000004ff007230 */ /* 0x004fca0000004100 */
[----:B------:R-:W-:-:S04]  /*0550*/  F2FP.BF16.F32.PACK_AB R0, RZ, R0 ;  /* 0x00000000ff00723e */ /* 0x000fc800000010ff */
[----:B------:R-:W-:Y:S01]  /*0560*/  PRMT R22, R0, 0x7610, R22 ;  /* 0x0000761000167816 */ /* 0x000fe20000000016 */
[----:B------:R-:W-:Y:S06]  /*0570*/  BRA `(.L_x_5254) ;  /* 0x0000000c00087947 */ /* 0x000fec0003800000 */
.L_x_5259:
        /* <DEDUP_REMOVED lines=9> */
.L_x_5249:
        /* <DEDUP_REMOVED lines=14> */
.L_x_5263:
        /* <DEDUP_REMOVED lines=9> */
.L_x_5262:
        /* <DEDUP_REMOVED lines=28> */
.L_x_5265:
        /* <DEDUP_REMOVED lines=16> */
.L_x_5264:
[----:B------:R0:W5:Y:S01]  /*0a40*/  LDG.E.U16 R22, desc[UR36][R4.64] ;  /* 0x0000002404167981 */ /* 0x000162000c1e1500 */
[----:B------:R-:W-:Y:S05]  /*0a50*/  BRA `(.L_x_5254) ;  /* 0x0000000400d07947 */ /* 0x000fea0003800000 */
.L_x_5261:
        /* <DEDUP_REMOVED lines=13> */
.L_x_5268:
        /* <DEDUP_REMOVED lines=21> */
.L_x_5272:
[----:B------:R-:W-:Y:S05]  /*0c80*/  BSYNC B1 ;  /* 0x0000000000017941 */ /* 0x000fea0003800000 */
.L_x_5271:
[----:B------:R-:W-:Y:S01]  /*0c90*/  LEA R5, R0, 0x3b800000, 0x17 ;  /* 0x3b80000000057811 */ /* 0x000fe200078eb8ff */
[----:B------:R-:W-:-:S05]  /*0ca0*/  IMAD.SHL.U32 R0, R3, 0x100000, RZ ;  /* 0x0010000003007824 */ /* 0x000fca00078e00ff */
[----:B------:R-:W-:-:S07]  /*0cb0*/  LOP3.LUT R0, R5, R0, R6, 0xfe, !PT ;  /* 0x0000000005007212 */ /* 0x000fce00078efe06 */
.L_x_5270:
[----:B------:R-:W-:Y:S05]  /*0cc0*/  BSYNC B0 ;  /* 0x0000000000007941 */ /* 0x000fea0003800000 */
.L_x_5269:
[----:B------:R-:W-:-:S04]  /*0cd0*/  F2FP.BF16.F32.PACK_AB R0, RZ, R0 ;  /* 0x00000000ff00723e */ /* 0x000fc800000010ff */
[----:B------:R-:W-:Y:S01]  /*0ce0*/  PRMT R22, R0, 0x7610, R22 ;  /* 0x0000761000167816 */ /* 0x000fe20000000016 */
[----:B------:R-:W-:Y:S06]  /*0cf0*/  BRA `(.L_x_5254) ;  /* 0x0000000400287947 */ /* 0x000fec0003800000 */
.L_x_5267:
        /* <DEDUP_REMOVED lines=21> */
.L_x_5276:
[----:B------:R-:W-:Y:S05]  /*0e50*/  BSYNC B1 ;  /* 0x0000000000017941 */ /* 0x000fea0003800000 */
.L_x_5275:
[----:B------:R-:W-:Y:S01]  /*0e60*/  LEA R5, R0, 0x37800000, 0x17 ;  /* 0x3780000000057811 */ /* 0x000fe200078eb8ff */
[----:B------:R-:W-:-:S05]  /*0e70*/  IMAD.SHL.U32 R0, R3, 0x200000, RZ ;  /* 0x0020000003007824 */ /* 0x000fca00078e00ff */
[----:B------:R-:W-:-:S07]  /*0e80*/  LOP3.LUT R0, R5, R0, R6, 0xfe, !PT ;  /* 0x0000000005007212 */ /* 0x000fce00078efe06 */
.L_x_5274:
[----:B------:R-:W-:Y:S05]  /*0e90*/  BSYNC B0 ;  /* 0x0000000000007941 */ /* 0x000fea0003800000 */
.L_x_5273:
[----:B------:R-:W-:-:S04]  /*0ea0*/  F2FP.BF16.F32.PACK_AB R0, RZ, R0 ;  /* 0x00000000ff00723e */ /* 0x000fc800000010ff */
[----:B------:R-:W-:Y:S01]  /*0eb0*/  PRMT R22, R0, 0x7610, R22 ;  /* 0x0000761000167816 */ /* 0x000fe20000000016 */
[----:B------:R-:W-:Y:S06]  /*0ec0*/  BRA `(.L_x_5254) ;  /* 0x0000000000b47947 */ /* 0x000fec0003800000 */
.L_x_5266:
        /* <DEDUP_REMOVED lines=14> */
.L_x_5280:
[----:B------:R-:W-:Y:S05]  /*0fb0*/  BSYNC B0 ;  /* 0x0000000000007941 */ /* 0x000fea0003800000 */
.L_x_5279:
[----:B------:R-:W-:-:S04]  /*0fc0*/  F2FP.BF16.F32.PACK_AB R0, RZ, R0 ;  /* 0x00000000ff00723e */ /* 0x000fc800000010ff */
[----:B------:R-:W-:Y:S01]  /*0fd0*/  PRMT R22, R0, 0x7610, R22 ;  /* 0x0000761000167816 */ /* 0x000fe20000000016 */
[----:B------:R-:W-:Y:S06]  /*0fe0*/  BRA `(.L_x_5254) ;  /* 0x00000000006c7947 */ /* 0x000fec0003800000 */
.L_x_5253:
        /* <DEDUP_REMOVED lines=16> */
.L_x_5281:
[----:B------:R-:W-:Y:S01]  /*10f0*/  PRMT R22, RZ, 0x7610, R22 ;  /* 0x00007610ff167816 */ /* 0x000fe20000000016 */
[----:B------:R-:W-:Y:S06]  /*1100*/  BRA `(.L_x_5254) ;  /* 0x0000000000247947 */ /* 0x000fec0003800000 */
.L_x_5278:
[----:B------:R-:W2:Y:S02]  /*1110*/  LDG.E.64 R4, desc[UR36][R4.64] ;  /* 0x0000002404047981 */ /* 0x000ea4000c1e1b00 */
[----:B--2---:R-:W0:Y:S02]  /*1120*/  I2F.U64 R0, R4 ;  /* 0x0000000400007312 */ /* 0x004e240000301000 */
[----:B0-----:R-:W-:-:S04]  /*1130*/  F2FP.BF16.F32.PACK_AB R0, RZ, R0 ;  /* 0x00000000ff00723e */ /* 0x001fc800000010ff */
[----:B------:R-:W-:Y:S01]  /*1140*/  PRMT R22, R0, 0x7610, R22 ;  /* 0x0000761000167816 */ /* 0x000fe20000000016 */
[----:B------:R-:W-:Y:S06]  /*1150*/  BRA `(.L_x_5254) ;  /* 0x0000000000107947 */ /* 0x000fec0003800000 */
.L_x_5277:
[----:B------:R-:W2:Y:S02]  /*1160*/  LDG.E R4, desc[UR36][R4.64] ;  /* 0x0000002404047981 */ /* 0x000ea4000c1e1900 */
[----:B--2---:R-:W-:-:S04]  /*1170*/  I2FP.F32.U32 R0, R4 ;  /* 0x0000000400007245 */ /* 0x004fc80000201000 */
[----:B------:R-:W-:-:S04]  /*1180*/  F2FP.BF16.F32.PACK_AB R0, RZ, R0 ;  /* 0x00000000ff00723e */ /* 0x000fc800000010ff */
[----:B------:R-:W-:-:S07]  /*1190*/  PRMT R22, R0, 0x7610, R22 ;  /* 0x0000761000167816 */ /* 0x000fce0000000016 */
.L_x_5254:
[----:B------:R-:W1:Y:S02]  /*11a0*/  S2R R17, SR_TID.X ;  /* 0x0000000000117919 */ /* 0x000e640000002100 */
[----:B-1----:R-:W-:-:S07]  /*11b0*/  VIADD R17, R17, 0x80 ;  /* 0x0000008011117836 */ /* 0x002fce0000000000 */
.L_x_5248:
[----:B------:R-:W-:Y:S05]  /*11c0*/  BSYNC B6 ;  /* 0x0000000000067941 */ /* 0x000fea0003800000 */
.L_x_5247:
        /* <DEDUP_REMOVED lines=26> */
.L_x_5287:
[----:B------:R-:W2:Y:S02]  /*1370*/  LDG.E.U8 R4, desc[UR36][R4.64] ;  /* 0x0000002404047981 */ /* 0x000ea4000c1e1100 */
[----:B--2---:R-:W-:-:S04]  /*1380*/  I2FP.F32.U32 R0, R4 ;  /* 0x0000000400007245 */ /* 0x004fc80000201000 */
[----:B------:R-:W-:-:S04]  /*1390*/  F2FP.BF16.F32.PACK_AB R0, RZ, R0 ;  /* 0x00000000ff00723e */ /* 0x000fc800000010ff */
[----:B------:R-:W-:Y:S01]  /*13a0*/  PRMT R18, R0, 0x7610, R18 ;  /* 0x0000761000127816 */ /* 0x000fe20000000012 */
[----:B------:R-:W-:Y:S06]  /*13b0*/  BRA `(.L_x_5289) ;  /* 0x0000000c00c87947 */ /* 0x000fec0003800000 */
.L_x_5286:
        /* <DEDUP_REMOVED lines=11> */
.L_x_5291:
[----:B------:R-:W2:Y:S02]  /*1470*/  LDG.E R4, desc[UR36][R4.64] ;  /* 0x0000002404047981 */ /* 0x000ea4000c1e1900 */
[----:B--2---:R-:W-:-:S04]  /*1480*/  I2FP.F32.S32 R0, R4 ;  /* 0x0000000400007245 */ /* 0x004fc80000201400 */
[----:B------:R-:W-:-:S04]  /*1490*/  F2FP.BF16.F32.PACK_AB R0, RZ, R0 ;  /* 0x00000000ff00723e */ /* 0x000fc800000010ff */
[----:B------:R-:W-:Y:S01]  /*14a0*/  PRMT R18, R0, 0x7610, R18 ;  /* 0x0000761000127816 */ /* 0x000fe20000000012 */
[----:B------:R-:W-:Y:S06]  /*14b0*/  BRA `(.L_x_5289) ;  /* 0x0000000c00887947 */ /* 0x000fec0003800000 */
.L_x_5290:
[----:B------:R-:W2:Y:S02]  /*14c0*/  LDG.E.U16 R4, desc[UR36][R4.64] ;  /* 0x0000002404047981 */ /* 0x000ea4000c1e1500 */
[----:B--2---:R-:W0:Y:S02]  /*14d0*/  I2F.S16 R0, R4 ;  /* 0x0000000400007306 */ /* 0x004e240000101400 */
[----:B0-----:R-:W-:-:S04]  /*14e0*/  F2FP.BF16.F32.PACK_AB R0, RZ, R0 ;  /* 0x00000000ff00723e */ /* 0x001fc800000010ff */
[----:B------:R-:W-:Y:S01]  /*14f0*/  PRMT R18, R0, 0x7610, R18 ;  /* 0x0000761000127816 */ /* 0x000fe20000000012 */
[----:B------:R-:W-:Y:S06]  /*1500*/  BRA `(.L_x_5289) ;  /* 0x0000000c00747947 */ /* 0x000fec0003800000 */
.L_x_5285:
        /* <DEDUP_REMOVED lines=9> */
.L_x_5293:
[----:B------:R-:W2:Y:S02]  /*15a0*/  LDG.E.U16 R0, desc[UR36][R4.64] ;  /* 0x0000002404007981 */ /* 0x000ea4000c1e1500 */
[----:B--2---:R-:W-:-:S05]  /*15b0*/  HADD2.F32 R0, -RZ, R0.H0_H0 ;  /* 0x20000000ff007230 */ /* 0x004fca0000004100 */
[----:B------:R-:W-:-:S04]  /*15c0*/  F2FP.BF16.F32.PACK_AB R0, RZ, R0 ;  /* 0x00000000ff00723e */ /* 0x000fc800000010ff */
[----:B------:R-:W-:Y:S01]  /*15d0*/  PRMT R18, R0, 0x7610, R18 ;  /* 0x0000761000127816 */ /* 0x000fe20000000012 */
[----:B------:R-:W-:Y:S06]  /*15e0*/  BRA `(.L_x_5289) ;  /* 0x0000000c003c7947 */ /* 0x000fec0003800000 */
.L_x_5292:
        /* <DEDUP_REMOVED lines=9> */
.L_x_5295:
[----:B------:R-:W2:Y:S02]  /*1680*/  LDG.E.U16 R4, desc[UR36][R4.64] ;  /* 0x0000002404047981 */ /* 0x000ea4000c1e1500 */
[----:B--2---:R-:W-:-:S05]  /*1690*/  HADD2.F32 R0, -RZ, R4.H0_H0 ;  /* 0x20000004ff007230 */ /* 0x004fca0000004100 */
[----:B------:R-:W-:-:S04]  /*16a0*/  F2FP.BF16.F32.PACK_AB R0, RZ, R0 ;  /* 0x00000000ff00723e */ /* 0x000fc800000010ff */
[----:B------:R-:W-:Y:S01]  /*16b0*/  PRMT R18, R0, 0x7610, R18 ;  /* 0x0000761000127816 */ /* 0x000fe20000000012 */
[----:B------:R-:W-:Y:S06]  /*16c0*/  BRA `(.L_x_5289) ;  /* 0x0000000c00047947 */ /* 0x000fec0003800000 */
.L_x_5294:
        /* <DEDUP_REMOVED lines=9> */
.L_x_5284:
        /* <DEDUP_REMOVED lines=14> */
.L_x_5298:
        /* <DEDUP_REMOVED lines=9> */
.L_x_5297:
        /* <DEDUP_REMOVED lines=28> */
.L_x_5300:
        /* <DEDUP_REMOVED lines=15> */
.L_x_5299:
[----:B------:R0:W5:Y:S01]  /*1b80*/  LDG.E.U16 R18, desc[UR36][R4.64] ;  /* 0x0000002404127981 */ /* 0x000162000c1e1500 */
[----:B------:R-:W-:Y:S05]  /*1b90*/  BRA `(.L_x_5289) ;  /* 0x0000000400d07947 */ /* 0x000fea0003800000 */
.L_x_5296:
        /* <DEDUP_REMOVED lines=13> */
.L_x_5303:
        /* <DEDUP_REMOVED lines=21> */
.L_x_5307:
[----:B------:R-:W-:Y:S05]  /*1dc0*/  BSYNC B1 ;  /* 0x0000000000017941 */ /* 0x000fea0003800000 */
.L_x_5306:
[----:B------:R-:W-:Y:S01]  /*1dd0*/  LEA R5, R0, 0x3b800000, 0x17 ;  /* 0x3b80000000057811 */ /* 0x000fe200078eb8ff */
[----:B------:R-:W-:-:S05]  /*1de0*/  IMAD.SHL.U32 R0, R3, 0x100000, RZ ;  /* 0x0010000003007824 */ /* 0x000fca00078e00ff */
[----:B------:R-:W-:-:S07]  /*1df0*/  LOP3.LUT R0, R5, R0, R6, 0xfe, !PT ;  /* 0x0000000005007212 */ /* 0x000fce00078efe06 */
.L_x_5305:
[----:B------:R-:W-:Y:S05]  /*1e00*/  BSYNC B0 ;  /* 0x0000000000007941 */ /* 0x000fea0003800000 */
.L_x_5304:
[----:B------:R-:W-:-:S04]  /*1e10*/  F2FP.BF16.F32.PACK_AB R0, RZ, R0 ;  /* 0x00000000ff00723e */ /* 0x000fc800000010ff */
[----:B------:R-:W-:Y:S01]  /*1e20*/  PRMT R18, R0, 0x7610, R18 ;  /* 0x0000761000127816 */ /* 0x000fe20000000012 */
[----:B------:R-:W-:Y:S06]  /*1e30*/  BRA `(.L_x_5289) ;  /* 0x0000000400287947 */ /* 0x000fec0003800000 */
.L_x_5302:
        /* <DEDUP_REMOVED lines=21> */
.L_x_5311:
[----:B------:R-:W-:Y:S05]  /*1f90*/  BSYNC B1 ;  /* 0x0000000000017941 */ /* 0x000fea0003800000 */
.L_x_5310:
[----:B------:R-:W-:Y:S01]  /*1fa0*/  LEA R5, R0, 0x37800000, 0x17 ;  /* 0x3780000000057811 */ /* 0x000fe200078eb8ff */
[----:B------:R-:W-:-:S05]  /*1fb0*/  IMAD.SHL.U32 R0, R3, 0x200000, RZ ;  /* 0x0020000003007824 */ /* 0x000fca00078e00ff */
[----:B------:R-:W-:-:S07]  /*1fc0*/  LOP3.LUT R0, R5, R0, R6, 0xfe, !PT ;  /* 0x0000000005007212 */ /* 0x000fce00078efe06 */
.L_x_5309:
[----:B------:R-:W-:Y:S05]  /*1fd0*/  BSYNC B0 ;  /* 0x0000000000007941 */ /* 0x000fea0003800000 */
.L_x_5308:
[----:B------:R-:W-:-:S04]  /*1fe0*/  F2FP.BF16.F32.PACK_AB R0, RZ, R0 ;  /* 0x00000000ff00723e */ /* 0x000fc800000010ff */
[----:B------:R-:W-:Y:S01]  /*1ff0*/  PRMT R18, R0, 0x7610, R18 ;  /* 0x0000761000127816 */ /* 0x000fe20000000012 */
[----:B------:R-:W-:Y:S06]  /*2000*/  BRA `(.L_x_5289) ;  /* 0x0000000000b47947 */ /* 0x000fec0003800000 */
.L_x_5301:
        /* <DEDUP_REMOVED lines=14> */
.L_x_5315:
[----:B------:R-:W-:Y:S05]  /*20f0*/  BSYNC B0 ;  /* 0x0000000000007941 */ /* 0x000fea0003800000 */
.L_x_5314:
[----:B------:R-:W-:-:S04]  /*2100*/  F2FP.BF16.F32.PACK_AB R0, RZ, R0 ;  /* 0x00000000ff00723e */ /* 0x000fc800000010ff */
[----:B------:R-:W-:Y:S01]  /*2110*/  PRMT R18, R0, 0x7610, R18 ;  /* 0x0000761000127816 */ /* 0x000fe20000000012 */
[----:B------:R-:W-:Y:S06]  /*2120*/  BRA `(.L_x_5289) ;  /* 0x00000000006c7947 */ /* 0x000fec0003800000 */
.L_x_5288:
        /* <DEDUP_REMOVED lines=16> */
.L_x_5316:
[----:B------:R-:W-:Y:S01]  /*2230*/  PRMT R18, RZ, 0x7610, R18 ;  /* 0x00007610ff127816 */ /* 0x000fe20000000012 */
[----:B------:R-:W-:Y:S06]  /*2240*/  BRA `(.L_x_5289) ;  /* 0x0000000000247947 */ /* 0x000fec0003800000 */
.L_x_5313:
[----:B------:R-:W2:Y:S02]  /*2250*/  LDG.E.64 R4, desc[UR36][R4.64] ;  /* 0x0000002404047981 */ /* 0x000ea4000c1e1b00 */
[----:B--2---:R-:W0:Y:S02]  /*2260*/  I2F.U64 R0, R4 ;  /* 0x0000000400007312 */ /* 0x004e240000301000 */
[----:B0-----:R-:W-:-:S04]  /*2270*/  F2FP.BF16.F32.PACK_AB R0, RZ, R0 ;  /* 0x00000000ff00723e */ /* 0x001fc800000010ff */
[----:B------:R-:W-:Y:S01]  /*2280*/  PRMT R18, R0, 0x7610, R18 ;  /* 0x0000761000127816 */ /* 0x000fe20000000012 */
[----:B------:R-:W-:Y:S06]  /*2290*/  BRA `(.L_x_5289) ;  /* 0x0000000000107947 */ /* 0x000fec0003800000 */
.L_x_5312:
[----:B------:R-:W2:Y:S02]  /*22a0*/  LDG.E R4, desc[UR36][R4.64] ;  /* 0x0000002404047981 */ /* 0x000ea4000c1e1900 */
[----:B--2---:R-:W-:-:S04]  /*22b0*/  I2FP.F32.U32 R0, R4 ;  /* 0x0000000400007245 */ /* 0x004fc80000201000 */
[----:B------:R-:W-:-:S04]  /*22c0*/  F2FP.BF16.F32.PACK_AB R0, RZ, R0 ;  /* 0x00000000ff00723e */ /* 0x000fc800000010ff */
[----:B------:R-:W-:-:S07]  /*22d0*/  PRMT R18, R0, 0x7610, R18 ;  /* 0x0000761000127816 */ /* 0x000fce0000000012 */
.L_x_5289:
[----:B------:R-:W-:-:S07]  /*22e0*/  VIADD R17, R17, 0x80 ;  /* 0x0000008011117836 */ /* 0x000fce0000000000 */
.L_x_5283:
[----:B------:R-:W-:Y:S05]  /*22f0*/  BSYNC B6 ;  /* 0x0000000000067941 */ /* 0x000fea0003800000 */
.L_x_5282:
        /* <DEDUP_REMOVED lines=28> */
.L_x_5322:
[----:B------:R-:W2:Y:S02]  /*24c0*/  LDG.E.U8 R4, desc[UR36][R4.64] ;  /* 0x0000002404047981 */ /* 0x000ea4000c1e1100 */
[----:B--2---:R-:W-:-:S04]  /*24d0*/  I2FP.F32.U32 R0, R4 ;  /* 0x0000000400007245 */ /* 0x004fc80000201000 */
[----:B------:R-:W-:-:S04]  /*24e0*/  F2FP.BF16.F32.PACK_AB R0, RZ, R0 ;  /* 0x00000000ff00723e */ /* 0x000fc800000010ff */
[----:B------:R-:W-:Y:S01]  /*24f0*/  PRMT R24, R0, 0x7610, R24 ;  /* 0x0000761000187816 */ /* 0x000fe20000000018 */
[----:B------:R-:W-:Y:S06]  /*2500*/  BRA `(.L_x_5324) ;  /* 0x0000000c00c87947 */ /* 0x000fec0003800000 */
.L_x_5321:
        /* <DEDUP_REMOVED lines=11> */
.L_x_5326:
[----:B------:R-:W2:Y:S02]  /*25c0*/  LDG.E R4, desc[UR36][R4.64] ;  /* 0x0000002404047981 */ /* 0x000ea4000c1e1900 */
[----:B--2---:R-:W-:-:S04]  /*25d0*/  I2FP.F32.S32 R0, R4 ;  /* 0x0000000400007245 */ /* 0x004fc80000201400 */
[----:B------:R-:W-:-:S04]  /*25e0*/  F2FP.BF16.F32.PACK_AB R0, RZ, R0 ;  /* 0x00000000ff00723e */ /* 0x000fc800000010ff */
[----:B------:R-:W-:Y:S01]  /*25f0*/  PRMT R24, R0, 0x7610, R24 ;  /* 0x0000761000187816 */ /* 0x000fe20000000018 */
[----:B------:R-:W-:Y:S06]  /*2600*/  BRA `(.L_x_5324) ;  /* 0x0000000c00887947 */ /* 0x000fec0003800000 */
.L_x_5325:
[----:B------:R-:W2:Y:S02]  /*2610*/  LDG.E.U16 R4, desc[UR36][R4.64] ;  /* 0x0000002404047981 */ /* 0x000ea4000c1e1500 */
[----:B--2---:R-:W0:Y:S02]  /*2620*/  I2F.S16 R0, R4 ;  /* 0x0000000400007306 */ /* 0x004e240000101400 */
[----:B0-----:R-:W-:-:S04]  /*2630*/  F2FP.BF16.F32.PACK_AB R0, RZ, R0 ;  /* 0x00000000ff00723e */ /* 0x001fc800000010ff */
[----:B------:R-:W-:Y:S01]  /*2640*/  PRMT R24, R0, 0x7610, R24 ;  /* 0x0000761000187816 */ /* 0x000fe20000000018 */
[----:B------:R-:W-:Y:S06]  /*2650*/  BRA `(.L_x_5324) ;  /* 0x0000000c00747947 */ /* 0x000fec0003800000 */
.L_x_5320:
        /* <DEDUP_REMOVED lines=9> */
.L_x_5328:
[----:B------:R-:W2:Y:S02]  /*26f0*/  LDG.E.U16 R0, desc[UR36][R4.64] ;  /* 0x0000002404007981 */ /* 0x000ea4000c1e1500 */
[----:B--2---:R-:W-:-:S05]  /*2700*/  HADD2.F32 R0, -RZ, R0.H0_H0 ;  /* 0x20000000ff007230 */ /* 0x004fca0000004100 */
[----:B------:R-:W-:-:S04]  /*2710*/  F2FP.BF16.F32.PACK_AB R0, RZ, R0 ;  /* 0x00000000ff00723e */ /* 0x000fc800000010ff */
[----:B------:R-:W-:Y:S01]  /*2720*/  PRMT R24, R0, 0x7610, R24 ;  /* 0x0000761000187816 */ /* 0x000fe20000000018 */
[----:B------:R-:W-:Y:S06]  /*2730*/  BRA `(.L_x_5324) ;  /* 0x0000000c003c7947 */ /* 0x000fec0003800000 */
.L_x_5327:
        /* <DEDUP_REMOVED lines=9> */
.L_x_5330:
[----:B------:R-:W2:Y:S02]  /*27d0*/  LDG.E.U16 R4, desc[UR36][R4.64] ;  /* 0x0000002404047981 */ /* 0x000ea4000c1e1500 */
[----:B--2---:R-:W-:-:S05]  /*27e0*/  HADD2.F32 R0, -RZ, R4.H0_H0 ;  /* 0x20000004ff007230 */ /* 0x004fca0000004100 */
[----:B------:R-:W-:-:S04]  /*27f0*/  F2FP.BF16.F32.PACK_AB R0, RZ, R0 ;  /* 0x00000000ff00723e */ /* 0x000fc800000010ff */
[----:B------:R-:W-:Y:S01]  /*2800*/  PRMT R24, R0, 0x7610, R24 ;  /* 0x0000761000187816 */ /* 0x000fe20000000018 */
[----:B------:R-:W-:Y:S06]  /*2810*/  BRA `(.L_x_5324) ;  /* 0x0000000c00047947 */ /* 0x000fec0003800000 */
.L_x_5329:
        /* <DEDUP_REMOVED lines=9> */
.L_x_5319:
        /* <DEDUP_REMOVED lines=14> */
.L_x_5333:
        /* <DEDUP_REMOVED lines=9> */
.L_x_5332:
        /* <DEDUP_REMOVED lines=28> */
.L_x_5335:
        /* <DEDUP_REMOVED lines=15> */
.L_x_5334:
[----:B------:R0:W5:Y:S01]  /*2cd0*/  LDG.E.U16 R24, desc[UR36][R4.64] ;  /* 0x0000002404187981 */ /* 0x000162000c1e1500 */
[----:B------:R-:W-:Y:S05]  /*2ce0*/  BRA `(.L_x_5324) ;  /* 0x0000000400d07947 */ /* 0x000fea0003800000 */
.L_x_5331:
        /* <DEDUP_REMOVED lines=13> */
.L_x_5338:
        /* <DEDUP_REMOVED lines=21> */
.L_x_5342:
[----:B------:R-:W-:Y:S05]  /*2f10*/  BSYNC B1 ;  /* 0x0000000000017941 */ /* 0x000fea0003800000 */
.L_x_5341:
[----:B------:R-:W-:Y:S01]  /*2f20*/  LEA R5, R0, 0x3b800000, 0x17 ;  /* 0x3b80000000057811 */ /* 0x000fe200078eb8ff */
[----:B------:R-:W-:-:S05]  /*2f30*/  IMAD.SHL.U32 R0, R3, 0x100000, RZ ;  /* 0x0010000003007824 */ /* 0x000fca00078e00ff */
[----:B------:R-:W-:-:S07]  /*2f40*/  LOP3.LUT R0, R5, R0, R6, 0xfe, !PT ;  /* 0x0000000005007212 */ /* 0x000fce00078efe06 */
.L_x_5340:
[----:B------:R-:W-:Y:S05]  /*2f50*/  BSYNC B0 ;  /* 0x0000000000007941 */ /* 0x000fea0003800000 */
.L_x_5339:
[----:B------:R-:W-:-:S04]  /*2f60*/  F2FP.BF16.F32.PACK_AB R0, RZ, R0 ;  /* 0x00000000ff00723e */ /* 0x000fc800000010ff */
[----:B------:R-:W-:Y:S01]  /*2f70*/  PRMT R24, R0, 0x7610, R24 ;  /* 0x0000761000187816 */ /* 0x000fe20000000018 */
[----:B------:R-:W-:Y:S06]  /*2f80*/  BRA `(.L_x_5324) ;  /* 0x0000000400287947 */ /* 0x000fec0003800000 */
.L_x_5337:
        /* <DEDUP_REMOVED lines=21> */
.L_x_5346:
[----:B------:R-:W-:Y:S05]  /*30e0*/  BSYNC B1 ;  /* 0x0000000000017941 */ /* 0x000fea0003800000 */
.L_x_5345:
[----:B------:R-:W-:Y:S01]  /*30f0*/  LEA R5, R0, 0x37800000, 0x17 ;  /* 0x3780000000057811 */ /* 0x000fe200078eb8ff */
[----:B------:R-:W-:-:S05]  /*3100*/  IMAD.SHL.U32 R0, R3, 0x200000, RZ ;  /* 0x0020000003007824 */ /* 0x000fca00078e00ff */
[----:B------:R-:W-:-:S07]  /*3110*/  LOP3.LUT R0, R5, R0, R6, 0xfe, !PT ;  /* 0x0000000005007212 */ /* 0x000fce00078efe06 */
.L_x_5344:
[----:B------:R-:W-:Y:S05]  /*3120*/  BSYNC B0 ;  /* 0x0000000000007941 */ /* 0x000fea0003800000 */
.L_x_5343:
[----:B------:R-:W-:-:S04]  /*3130*/  F2FP.BF16.F32.PACK_AB R0, RZ, R0 ;  /* 0x00000000ff00723e */ /* 0x000fc800000010ff */
[----:B------:R-:W-:Y:S01]  /*3140*/  PRMT R24, R0, 0x7610, R24 ;  /* 0x0000761000187816 */ /* 0x000fe20000000018 */
[----:B------:R-:W-:Y:S06]  /*3150*/  BRA `(.L_x_5324) ;  /* 0x0000000000b47947 */ /* 0x000fec0003800000 */
.L_x_5336:
        /* <DEDUP_REMOVED lines=14> */
.L_x_5350:
[----:B------:R-:W-:Y:S05]  /*3240*/  BSYNC B0 ;  /* 0x0000000000007941 */ /* 0x000fea0003800000 */
.L_x_5349:
[----:B------:R-:W-:-:S04]  /*3250*/  F2FP.BF16.F32.PACK_AB R0, RZ, R0 ;  /* 0x00000000ff00723e */ /* 0x000fc800000010ff */
[----:B------:R-:W-:Y:S01]  /*3260*/  PRMT R24, R0, 0x7610, R24 ;  /* 0x0000761000187816 */ /* 0x000fe20000000018 */
[----:B------:R-:W-:Y:S06]  /*3270*/  BRA `(.L_x_5324) ;  /* 0x00000000006c7947 */ /* 0x000fec0003800000 */
.L_x_5323:
        /* <DEDUP_REMOVED lines=16> */
.L_x_5351:
[----:B------:R-:W-:Y:S01]  /*3380*/  PRMT R24, RZ, 0x7610, R24 ;  /* 0x00007610ff187816 */ /* 0x000fe20000000018 */
[----:B------:R-:W-:Y:S06]  /*3390*/  BRA `(.L_x_5324) ;  /* 0x0000000000247947 */ /* 0x000fec0003800000 */
.L_x_5348:
[----:B------:R-:W2:Y:S02]  /*33a0*/  LDG.E.64 R4, desc[UR36][R4.64] ;  /* 0x0000002404047981 */ /* 0x000ea4000c1e1b00 */
[----:B--2---:R-:W0:Y:S02]  /*33b0*/  I2F.U64 R0, R4 ;  /* 0x0000000400007312 */ /* 0x004e240000301000 */
[----:B0-----:R-:W-:-:S04]  /*33c0*/  F2FP.BF16.F32.PACK_AB R0, RZ, R0 ;  /* 0x00000000ff00723e */ /* 0x001fc800000010ff */
[----:B------:R-:W-:Y:S01]  /*33d0*/  PRMT R24, R0, 0x7610, R24 ;  /* 0x0000761000187816 */ /* 0x000fe20000000018 */
[----:B------:R-:W-:Y:S06]  /*33e0*/  BRA `(.L_x_5324) ;  /* 0x0000000000107947 */ /* 0x000fec0003800000 */
.L_x_5347:
[----:B------:R-:W2:Y:S02]  /*33f0*/  LDG.E R4, desc[UR36][R4.64] ;  /* 0x0000002404047981 */ /* 0x000ea4000c1e1900 */
[----:B--2---:R-:W-:-:S04]  /*3400*/  I2FP.F32.U32 R0, R4 ;  /* 0x0000000400007245 */ /* 0x004fc80000201000 */
[----:B------:R-:W-:-:S04]  /*3410*/  F2FP.BF16.F32.PACK_AB R0, RZ, R0 ;  /* 0x00000000ff00723e */ /* 0x000fc800000010ff */
[----:B------:R-:W-:-:S07]  /*3420*/  PRMT R24, R0, 0x7610, R24 ;  /* 0x0000761000187816 */ /* 0x000fce0000000018 */
.L_x_5324:
[----:B------:R-:W-:-:S07]  /*3430*/  VIADD R17, R17, 0x80 ;  /* 0x0000008011117836 */ /* 0x000fce0000000000 */
.L_x_5318:
[----:B------:R-:W-:Y:S05]  /*3440*/  BSYNC B6 ;  /* 0x0000000000067941 */ /* 0x000fea0003800000 */
.L_x_5317:
        /* <DEDUP_REMOVED lines=25> */
.L_x_5357:
[----:B------:R-:W2:Y:S02]  /*35e0*/  LDG.E.U8 R4, desc[UR36][R4.64] ;  /* 0x0000002404047981 */ /* 0x000ea4000c1e1100 */
[----:B--2---:R-:W-:-:S04]  /*35f0*/  I2FP.F32.U32 R0, R4 ;  /* 0x0000000400007245 */ /* 0x004fc80000201000 */
[----:B------:R-:W-:-:S04]  /*3600*/  F2FP.BF16.F32.PACK_AB R0, RZ, R0 ;  /* 0x00000000ff00723e */ /* 0x000fc800000010ff */
[----:B------:R-:W-:Y:S01]  /*3610*/  PRMT R19, R0, 0x7610, R19 ;  /* 0x0000761000137816 */ /* 0x000fe20000000013 */
[----:B------:R-:W-:Y:S06]  /*3620*/  BRA `(.L_x_5353) ;  /* 0x0000000c00c87947 */ /* 0x000fec0003800000 */
.L_x_5356:
        /* <DEDUP_REMOVED lines=11> */
.L_x_5360:
[----:B------:R-:W2:Y:S02]  /*36e0*/  LDG.E R4, desc[UR36][R4.64] ;  /* 0x0000002404047981 */ /* 0x000ea4000c1e1900 */
[----:B--2---:R-:W-:-:S04]  /*36f0*/  I2FP.F32.S32 R0, R4 ;  /* 0x0000000400007245 */ /* 0x004fc80000201400 */
[----:B------:R-:W-:-:S04]  /*3700*/  F2FP.BF16.F32.PACK_AB R0, RZ, R0 ;  /* 0x00000000ff00723e */ /* 0x000fc800000010ff */
[----:B------:R-:W-:Y:S01]  /*3710*/  PRMT R19, R0, 0x7610, R19 ;  /* 0x0000761000137816 */ /* 0x000fe20000000013 */
[----:B------:R-:W-:Y:S06]  /*3720*/  BRA `(.L_x_5353) ;  /* 0x0000000c00887947 */ /* 0x000fec0003800000 */
.L_x_5359:
[----:B------:R-:W2:Y:S02]  /*3730*/  LDG.E.U16 R4, desc[UR36][R4.64] ;  /* 0x0000002404047981 */ /* 0x000ea4000c1e1500 */
[----:B--2---:R-:W0:Y:S02]  /*3740*/  I2F.S16 R0, R4 ;  /* 0x0000000400007306 */ /* 0x004e240000101400 */
[----:B0-----:R-:W-:-:S04]  /*3750*/  F2FP.BF16.F32.PACK_AB R0, RZ, R0 ;  /* 0x00000000ff00723e */ /* 0x001fc800000010ff */
[----:B------:R-:W-:Y:S01]  /*3760*/  PRMT R19, R0, 0x7610, R19 ;  /* 0x0000761000137816 */ /* 0x000fe20000000013 */
[----:B------:R-:W-:Y:S06]  /*3770*/  BRA `(.L_x_5353) ;  /* 0x0000000c00747947 */ /* 0x000fec0003800000 */
.L_x_5355:
        /* <DEDUP_REMOVED lines=9> */
.L_x_5362:
[----:B------:R-:W2:Y:S02]  /*3810*/  LDG.E.U16 R0, desc[UR36][R4.64] ;  /* 0x0000002404007981 */ /* 0x000ea4000c1e1500 */
[----:B--2---:R-:W-:-:S05]  /*3820*/  HADD2.F32 R0, -RZ, R0.H0_H0 ;  /* 0x20000000ff007230 */ /* 0x004fca0000004100 */
[----:B------:R-:W-:-:S04]  /*3830*/  F2FP.BF16.F32.PACK_AB R0, RZ, R0 ;  /* 0x00000000ff00723e */ /* 0x000fc800000010ff */
[----:B------:R-:W-:Y:S01]  /*3840*/  PRMT R19, R0, 0x7610, R19 ;  /* 0x0000761000137816 */ /* 0x000fe20000000013 */
[----:B------:R-:W-:Y:S06]  /*3850*/  BRA `(.L_x_5353) ;  /* 0x0000000c003c7947 */ /* 0x000fec0003800000 */
.L_x_5361:
        /* <DEDUP_REMOVED lines=9> */
.L_x_5364:
[----:B------:R-:W2:Y:S02]  /*38f0*/  LDG.E.U16 R4, desc[UR36][R4.64] ;  /* 0x0000002404047981 */ /* 0x000ea4000c1e1500 */
[----:B--2---:R-:W-:-:S05]  /*3900*/  HADD2.F32 R0, -RZ, R4.H0_H0 ;  /* 0x20000004ff007230 */ /* 0x004fca0000004100 */
[----:B------:R-:W-:-:S04]  /*3910*/  F2FP.BF16.F32.PACK_AB R0, RZ, R0 ;  /* 0x00000000ff00723e */ /* 0x000fc800000010ff */
[----:B------:R-:W-:Y:S01]  /*3920*/  PRMT R19, R0, 0x7610, R19 ;  /* 0x0000761000137816 */ /* 0x000fe20000000013 */
[----:B------:R-:W-:Y:S06]  /*3930*/  BRA `(.L_x_5353) ;  /* 0x0000000c00047947 */ /* 0x000fec0003800000 */
.L_x_5363:
        /* <DEDUP_REMOVED lines=9> */
.L_x_5354:
        /* <DEDUP_REMOVED lines=14> */
.L_x_5367:
        /* <DEDUP_REMOVED lines=9> */
.L_x_5366:
        /* <DEDUP_REMOVED lines=28> */
.L_x_5369:
        /* <DEDUP_REMOVED lines=15> */
.L_x_5368:
[----:B------:R1:W5:Y:S01]  /*3df0*/  LDG.E.U16 R19, desc[UR36][R4.64] ;  /* 0x0000002404137981 */ /* 0x000362000c1e1500 */
[----:B------:R-:W-:Y:S05]  /*3e00*/  BRA `(.L_x_5353) ;  /* 0x0000000400d07947 */ /* 0x000fea0003800000 */
.L_x_5365:
        /* <DEDUP_REMOVED lines=13> */
.L_x_5372:
        /* <DEDUP_REMOVED lines=21> */
.L_x_5376:
[----:B------:R-:W-:Y:S05]  /*4030*/  BSYNC B1 ;  /* 0x0000000000017941 */ /* 0x000fea0003800000 */
.L_x_5375:
[----:B------:R-:W-:Y:S01]  /*4040*/  LEA R5, R0, 0x3b800000, 0x17 ;  /* 0x3b80000000057811 */ /* 0x000fe200078eb8ff */
[----:B------:R-:W-:-:S05]  /*4050*/  IMAD.SHL.U32 R0, R3, 0x100000, RZ ;  /* 0x0010000003007824 */ /* 0x000fca00078e00ff */
[----:B------:R-:W-:-:S07]  /*4060*/  LOP3.LUT R0, R5, R0, R6, 0xfe, !PT ;  /* 0x0000000005007212 */ /* 0x000fce00078efe06 */
.L_x_5374:
[----:B------:R-:W-:Y:S05]  /*4070*/  BSYNC B0 ;  /* 0x0000000000007941 */ /* 0x000fea0003800000 */
.L_x_5373:
[----:B------:R-:W-:-:S04]  /*4080*/  F2FP.BF16.F32.PACK_AB R0, RZ, R0 ;  /* 0x00000000ff00723e */ /* 0x000fc800000010ff */
[----:B------:R-:W-:Y:S01]  /*4090*/  PRMT R19, R0, 0x7610, R19 ;  /* 0x0000761000137816 */ /* 0x000fe20000000013 */
[----:B------:R-:W-:Y:S06]  /*40a0*/  BRA `(.L_x_5353) ;  /* 0x0000000400287947 */ /* 0x000fec0003800000 */
.L_x_5371:
        /* <DEDUP_REMOVED lines=21> */
.L_x_5380:
[----:B------:R-:W-:Y:S05]  /*4200*/  BSYNC B1 ;  /* 0x0000000000017941 */ /* 0x000fea0003800000 */
.L_x_5379:
[----:B------:R-:W-:Y:S01]  /*4210*/  LEA R5, R0, 0x37800000, 0x17 ;  /* 0x3780000000057811 */ /* 0x000fe200078eb8ff */
[----:B------:R-:W-:-:S05]  /*4220*/  IMAD.SHL.U32 R0, R3, 0x200000, RZ ;  /* 0x0020000003007824 */ /* 0x000fca00078e00ff */
[----:B------:R-:W-:-:S07]  /*4230*/  LOP3.LUT R0, R5, R0, R6, 0xfe, !PT ;  /* 0x0000000005007212 */ /* 0x000fce00078efe06 */
.L_x_5378:
[----:B------:R-:W-:Y:S05]  /*4240*/  BSYNC B0 ;  /* 0x0000000000007941 */ /* 0x000fea0003800000 */
.L_x_5377:
[----:B------:R-:W-:-:S04]  /*4250*/  F2FP.BF16.F32.PACK_AB R0, RZ, R0 ;  /* 0x00000000ff00723e */ /* 0x000fc800000010ff */
[----:B------:R-:W-:Y:S01]  /*4260*/  PRMT R19, R0, 0x7610, R19 ;  /* 0x0000761000137816 */ /* 0x000fe20000000013 */
[----:B------:R-:W-:Y:S06]  /*4270*/  BRA `(.L_x_5353) ;  /* 0x0000000000b47947 */ /* 0x000fec0003800000 */
.L_x_5370:
        /* <DEDUP_REMOVED lines=14> */
.L_x_5384:
[----:B------:R-:W-:Y:S05]  /*4360*/  BSYNC B0 ;  /* 0x0000000000007941 */ /* 0x000fea0003800000 */
.L_x_5383:
[----:B------:R-:W-:-:S04]  /*4370*/  F2FP.BF16.F32.PACK_AB R0, RZ, R0 ;  /* 0x00000000ff00723e */ /* 0x000fc800000010ff */
[----:B------:R-:W-:Y:S01]  /*4380*/  PRMT R19, R0, 0x7610, R19 ;  /* 0x0000761000137816 */ /* 0x000fe20000000013 */
[----:B------:R-:W-:Y:S06]  /*4390*/  BRA `(.L_x_5353) ;  /* 0x00000000006c7947 */ /* 0x000fec0003800000 */
.L_x_5358:
        /* <DEDUP_REMOVED lines=16> */
.L_x_5385:
[----:B------:R-:W-:Y:S01]  /*44a0*/  PRMT R19, RZ, 0x7610, R19 ;  /* 0x00007610ff137816 */ /* 0x000fe20000000013 */
[----:B------:R-:W-:Y:S06]  /*44b0*/  BRA `(.L_x_5353) ;  /* 0x0000000000247947 */ /* 0x000fec0003800000 */
.L_x_5382:
[----:B------:R-:W2:Y:S02]  /*44c0*/  LDG.E.64 R4, desc[UR36][R4.64] ;  /* 0x0000002404047981 */ /* 0x000ea4000c1e1b00 */
[----:B--2---:R-:W0:Y:S02]  /*44d0*/  I2F.U64 R0, R4 ;  /* 0x0000000400007312 */ /* 0x004e240000301000 */
[----:B0-----:R-:W-:-:S04]  /*44e0*/  F2FP.BF16.F32.PACK_AB R0, RZ, R0 ;  /* 0x00000000ff00723e */ /* 0x001fc800000010ff */
[----:B------:R-:W-:Y:S01]  /*44f0*/  PRMT R19, R0, 0x7610, R19 ;  /* 0x0000761000137816 */ /* 0x000fe20000000013 */
[----:B------:R-:W-:Y:S06]  /*4500*/  BRA `(.L_x_5353) ;  /* 0x0000000000107947 */ /* 0x000fec0003800000 */
.L_x_5381:
[----:B------:R-:W2:Y:S02]  /*4510*/  LDG.E R4, desc[UR36][R4.64] ;  /* 0x0000002404047981 */ /* 0x000ea4000c1e1900 */
[----:B--2---:R-:W-:-:S04]  /*4520*/  I2FP.F32.U32 R0, R4 ;  /* 0x0000000400007245 */ /* 0x004fc80000201000 */
[----:B------:R-:W-:-:S04]  /*4530*/  F2FP.BF16.F32.PACK_AB R0, RZ, R0 ;  /* 0x00000000ff00723e */ /* 0x000fc800000010ff */
[----:B------:R-:W-:-:S07]  /*4540*/  PRMT R19, R0, 0x7610, R19 ;  /* 0x0000761000137816 */ /* 0x000fce0000000013 */
.L_x_5353:
[----:B------:R-:W-:Y:S05]  /*4550*/  BSYNC B6 ;  /* 0x0000000000067941 */ /* 0x000fea0003800000 */
.L_x_5352:
[----:B------:R-:W2:Y:S01]  /*4560*/  S2R R25, SR_TID.X ;  /* 0x0000000000197919 */ /* 0x000ea20000002100 */
[----:B------:R-:W3:Y:S01]  /*4570*/  LDC.U8 R17, c[0x0][0x234] ;  /* 0x00008d00ff117b82 */ /* 0x000ee20000000000 */
[----:B------:R-:W-:Y:S01]  /*4580*/  BSSY B0, `(.L_x_5386) ;  /* 0x0000011000007945 */ /* 0x000fe20003800000 */
[CC--:B--2---:R-:W-:Y:S01]  /*4590*/  ISETP.GE.AND P0, PT, R25.reuse, R16.reuse, PT ;  /* 0x000000101900720c */ /* 0x0c4fe20003f06270 */
[C---:B------:R-:W-:Y:S02]  /*45a0*/  VIADD R3, R25.reuse, 0x100 ;  /* 0x0000010019037836 */ /* 0x040fe40000000000 */
[C---:B01----:R-:W-:Y:S02]  /*45b0*/  VIADD R5, R25.reuse, 0x180 ;  /* 0x0000018019057836 */ /* 0x043fe40000000000 */
[----:B------:R-:W-:Y:S01]  /*45c0*/  VIADD R23, R25, 0x80 ;  /* 0x0000008019177836 */ /* 0x000fe20000000000 */
[-C--:B------:R-:W-:Y:S02]  /*45d0*/  ISETP.GE.AND P2, PT, R3, R16.reuse, PT ;  /* 0x000000100300720c */ /* 0x080fe40003f46270 */
[----:B------:R-:W-:-:S02]  /*45e0*/  ISETP.GE.AND P1, PT, R5, R16, PT ;  /* 0x000000100500720c */ /* 0x000fc40003f26270 */
[----:B------:R-:W-:-:S03]  /*45f0*/  ISETP.GE.AND P5, PT, R23, R16, PT ;  /* 0x000000101700720c */ /* 0x000fc60003fa6270 */
[----:B------:R-:W-:Y:S10]  /*4600*/  @P0 BRA `(.L_x_5387) ;  /* 0x0000000000200947 */ /* 0x000ff40003800000 */
[----:B-----5:R-:W-:-:S05]  /*4610*/  IMAD.U32 R22, R22, 0x10000, RZ ;  /* 0x0001000016167824 */ /* 0x020fca00078e00ff */
[C---:B------:R-:W-:Y:S02]  /*4620*/  FSETP.GT.FTZ.AND P3, PT, R22.reuse, RZ, PT ;  /* 0x000000ff1600720b */ /* 0x040fe40003f74000 */
[----:B------:R-:W-:-:S04]  /*4630*/  FSETP.GEU.FTZ.AND P4, PT, R22, RZ, PT ;  /* 0x000000ff1600720b */ /* 0x000fc80003f9e000 */
[----:B------:R-:W-:-:S04]  /*4640*/  SEL R3, RZ, 0x1, P4 ;  /* 0x00000001ff037807 */ /* 0x000fc80002000000 */
[----:B------:R-:W-:-:S03]  /*4650*/  IADD3 R0, -R3, 0x1, RZ ;  /* 0x0000000103007810 */ /* 0x000fc60007ffe1ff */
[----:B------:R-:W-:-:S05]  /*4660*/  @!P3 IMAD.MOV R0, RZ, RZ, -R3 ;  /* 0x000000ffff00b224 */ /* 0x000fca00078e0a03 */
[----:B------:R-:W-:-:S04]  /*4670*/  I2FP.F32.S32 R0, R0 ;  /* 0x0000000000007245 */ /* 0x000fc80000201400 */
[----:B------:R0:W1:Y:S03]  /*4680*/  F2F.BF16.F32 R3, R0 ;  /* 0x0000000000037304 */ /* 0x0000660000202000 */
.L_x_5387:
[----:B------:R-:W-:Y:S05]  /*4690*/  BSYNC B0 ;  /* 0x0000000000007941 */ /* 0x000fea0003800000 */
.L_x_5386:
[----:B------:R-:W-:Y:S04]  /*46a0*/  BSSY B0, `(.L_x_5388) ;  /* 0x000000a000007945 */ /* 0x000fe80003800000 */
[----:B------:R-:W-:Y:S05]  /*46b0*/  @P5 BRA `(.L_x_5389) ;  /* 0x0000000000205947 */ /* 0x000fea0003800000 */
[----:B-----5:R-:W-:-:S05]  /*46c0*/  IMAD.U32 R18, R18, 0x10000, RZ ;  /* 0x0001000012127824 */ /* 0x020fca00078e00ff */
[C---:B------:R-:W-:Y:S02]  /*46d0*/  FSETP.GT.FTZ.AND P3, PT, R18.reuse, RZ, PT ;  /* 0x000000ff1200720b */ /* 0x040fe40003f74000 */
[----:B------:R-:W-:-:S04]  /*46e0*/  FSETP.GEU.FTZ.AND P4, PT, R18, RZ, PT ;  /* 0x000000ff1200720b */ /* 0x000fc80003f9e000 */
[----:B------:R-:W-:-:S04]  /*46f0*/  SEL R4, RZ, 0x1, P4 ;  /* 0x00000001ff047807 */ /* 0x000fc80002000000 */
[----:B0-----:R-:W-:-:S03]  /*4700*/  IADD3 R0, -R4, 0x1, RZ ;  /* 0x0000000104007810 */ /* 0x001fc60007ffe1ff */
[----:B------:R-:W-:-:S05]  /*4710*/  @!P3 IMAD.MOV R0, RZ, RZ, -R4 ;  /* 0x000000ffff00b224 */ /* 0x000fca00078e0a04 */
[----:B------:R-:W-:-:S04]  /*4720*/  I2FP.F32.S32 R0, R0 ;  /* 0x0000000000007245 */ /* 0x000fc80000201400 */
[----:B------:R2:W4:Y:S03]  /*4730*/  F2F.BF16.F32 R22, R0 ;  /* 0x0000000000167304 */ /* 0x0005260000202000 */
.L_x_5389:
[----:B------:R-:W-:Y:S05]  /*4740*/  BSYNC B0 ;  /* 0x0000000000007941 */ /* 0x000fea0003800000 */
.L_x_5388:
[----:B------:R-:W-:Y:S04]  /*4750*/  BSSY B0, `(.L_x_5390) ;  /* 0x000000a000007945 */ /* 0x000fe80003800000 */
[----:B------:R-:W-:Y:S05]  /*4760*/  @P2 BRA `(.L_x_5391) ;  /* 0x0000000000202947 */ /* 0x000fea0003800000 */
[----:B-----5:R-:W-:-:S05]  /*4770*/  IMAD.U32 R24, R24, 0x10000, RZ ;  /* 0x0001000018187824 */ /* 0x020fca00078e00ff */
[C---:B------:R-:W-:Y:S02]  /*4780*/  FSETP.GT.FTZ.AND P2, PT, R24.reuse, RZ, PT ;  /* 0x000000ff1800720b */ /* 0x040fe40003f54000 */
[----:B------:R-:W-:-:S04]  /*4790*/  FSETP.GEU.FTZ.AND P3, PT, R24, RZ, PT ;  /* 0x000000ff1800720b */ /* 0x000fc80003f7e000 */
[----:B------:R-:W-:-:S04]  /*47a0*/  SEL R4, RZ, 0x1, P3 ;  /* 0x00000001ff047807 */ /* 0x000fc80001800000 */
[----:B0-2---:R-:W-:-:S03]  /*47b0*/  IADD3 R0, -R4, 0x1, RZ ;  /* 0x0000000104007810 */ /* 0x005fc60007ffe1ff */
[----:B------:R-:W-:-:S05]  /*47c0*/  @!P2 IMAD.MOV R0, RZ, RZ, -R4 ;  /* 0x000000ffff00a224 */ /* 0x000fca00078e0a04 */
[----:B------:R-:W-:-:S04]  /*47d0*/  I2FP.F32.S32 R0, R0 ;  /* 0x0000000000007245 */ /* 0x000fc80000201400 */
[----:B------:R0:W2:Y:S03]  /*47e0*/  F2F.BF16.F32 R18, R0 ;  /* 0x0000000000127304 */ /* 0x0000a60000202000 */
.L_x_5391:
[----:B------:R-:W-:Y:S05]  /*47f0*/  BSYNC B0 ;  /* 0x0000000000007941 */ /* 0x000fea0003800000 */
.L_x_5390:
        /* <DEDUP_REMOVED lines=10> */
.L_x_5393:
[----:B------:R-:W-:Y:S05]  /*48a0*/  BSYNC B0 ;  /* 0x0000000000007941 */ /* 0x000fea0003800000 */
.L_x_5392:
[----:B------:R-:W-:Y:S04]  /*48b0*/  BSSY B6, `(.L_x_5394) ;  /* 0x0000112000067945 */ /* 0x000fe80003800000 */
[----:B------:R-:W-:Y:S05]  /*48c0*/  @P0 BRA `(.L_x_5395) ;  /* 0x0000001000400947 */ /* 0x000fea0003800000 */
[----:B------:R-:W1:Y:S01]  /*48d0*/  LDC.64 R8, c[0x0][0x218] ;  /* 0x00008600ff087b82 */ /* 0x000e620000000a00 */
[----:B0-23--:R-:W-:Y:S01]  /*48e0*/  PRMT R0, R17, 0x9910, RZ ;  /* 0x0000991011007816 */ /* 0x00dfe200000000ff */
[----:B------:R-:W-:Y:S01]  /*48f0*/  IMAD R25, R2, 0x200, R25 ;  /* 0x0000020002197824 */ /* 0x000fe200078e0219 */
[----:B------:R-:W-:Y:S02]  /*4900*/  ULDC UR4, c[0x0][0x238] ;  /* 0x00008e0000047ab9 */ /* 0x000fe40000000800 */
[----:B------:R-:W-:Y:S01]  /*4910*/  ISETP.GT.AND P0, PT, R0, 0x9, PT ;  /* 0x000000090000780c */ /* 0x000fe20003f04270 */
[----:B------:R-:W-:-:S05]  /*4920*/  IMAD R25, R25, UR4, RZ ;  /* 0x0000000419197c24 */ /* 0x000fca000f8e02ff */
[----:B-1----:R-:W-:-:S05]  /*4930*/  IADD3 R8, P1, R25, R8, RZ ;  /* 0x0000000819087210 */ /* 0x002fca0007f3e0ff */
        /* <DEDUP_REMOVED lines=10> */
[----:B------:R-:W-:Y:S02]  /*49e0*/  IMAD.U32 R3, R3, 0x10000, RZ ;  /* 0x0001000003037824 */ /* 0x000fe400078e00ff */
[----:B------:R-:W-:-:S04]  /*49f0*/  IMAD.MOV.U32 R25, RZ, RZ, R23 ;  /* 0x000000ffff197224 */ /* 0x000fc800078e0017 */
[----:B------:R-:W0:Y:S02]  /*4a00*/  F2I.FTZ.TRUNC.NTZ R3, R3 ;  /* 0x0000000300037305 */ /* 0x000e24000021f100 */
[----:B0-----:R0:W-:Y:S01]  /*4a10*/  STG.E.U8 desc[UR36][R8.64], R3 ;  /* 0x0000000308007986 */ /* 0x0011e2000c101124 */
[----:B------:R-:W-:Y:S05]  /*4a20*/  BRA `(.L_x_5395) ;  /* 0x0000000c00e87947 */ /* 0x000fea0003800000 */
.L_x_5399:
[----:B------:R-:W-:Y:S02]  /*4a30*/  IMAD.U32 R5, R3, 0x10000, RZ ;  /* 0x0001000003057824 */ /* 0x000fe400078e00ff */
[----:B------:R-:W-:-:S04]  /*4a40*/  IMAD.MOV.U32 R25, RZ, RZ, R23 ;  /* 0x000000ffff197224 */ /* 0x000fc800078e0017 */
[----:B------:R-:W0:Y:S02]  /*4a50*/  F2I.S64.TRUNC R4, R5 ;  /* 0x0000000500047311 */ /* 0x000e24000020d900 */
[----:B0-----:R0:W-:Y:S01]  /*4a60*/  STG.E.U8 desc[UR36][R8.64], R4 ;  /* 0x0000000408007986 */ /* 0x0011e2000c101124 */
[----:B------:R-:W-:Y:S05]  /*4a70*/  BRA `(.L_x_5395) ;  /* 0x0000000c00d47947 */ /* 0x000fea0003800000 */
.L_x_5398:
[----:B------:R-:W-:-:S13]  /*4a80*/  ISETP.NE.AND P0, PT, R0, 0x2, PT ;  /* 0x000000020000780c */ /* 0x000fda0003f05270 */
[----:B------:R-:W-:Y:S05]  /*4a90*/  @!P0 BRA `(.L_x_5401) ;  /* 0x0000000000388947 */ /* 0x000fea0003800000 */
[----:B------:R-:W-:-:S13]  /*4aa0*/  ISETP.NE.AND P0, PT, R0, 0x3, PT ;  /* 0x000000030000780c */ /* 0x000fda0003f05270 */
[----:B------:R-:W-:Y:S05]  /*4ab0*/  @!P0 BRA `(.L_x_5402) ;  /* 0x00000000001c8947 */ /* 0x000fea0003800000 */
[----:B------:R-:W-:-:S13]  /*4ac0*/  ISETP.NE.AND P0, PT, R0, 0x4, PT ;  /* 0x000000040000780c */ /* 0x000fda0003f05270 */
[----:B------:R-:W-:Y:S05]  /*4ad0*/  @P0 BRA `(.L_x_5400) ;  /* 0x0000000c00500947 */ /* 0x000fea0003800000 */
[----:B------:R-:W-:Y:S02]  /*4ae0*/  IMAD.U32 R4, R3, 0x10000, RZ ;  /* 0x0001000003047824 */ /* 0x000fe400078e00ff */
[----:B------:R-:W-:-:S04]  /*4af0*/  IMAD.MOV.U32 R25, RZ, RZ, R23 ;  /* 0x000000ffff197224 */ /* 0x000fc800078e0017 */
[----:B------:R-:W0:Y:S02]  /*4b00*/  F2I.S64.TRUNC R4, R4 ;  /* 0x0000000400047311 */ /* 0x000e24000020d900 */
[----:B0-----:R0:W-:Y:S01]  /*4b10*/  STG.E.64 desc[UR36][R8.64], R4 ;  /* 0x0000000408007986 */ /* 0x0011e2000c101b24 */
[----:B------:R-:W-:Y:S05]  /*4b20*/  BRA `(.L_x_5395) ;  /* 0x0000000c00a87947 */ /* 0x000fea0003800000 */
.L_x_5402:
[----:B------:R-:W-:Y:S02]  /*4b30*/  IMAD.U32 R3, R3, 0x10000, RZ ;  /* 0x0001000003037824 */ /* 0x000fe400078e00ff */
[----:B------:R-:W-:-:S04]  /*4b40*/  IMAD.MOV.U32 R25, RZ, RZ, R23 ;  /* 0x000000ffff197224 */ /* 0x000fc800078e0017 */
[----:B------:R-:W0:Y:S02]  /*4b50*/  F2I.FTZ.TRUNC.NTZ R3, R3 ;  /* 0x0000000300037305 */ /* 0x000e24000021f100 */
[----:B0-----:R0:W-:Y:S01]  /*4b60*/  STG.E desc[UR36][R8.64], R3 ;  /* 0x0000000308007986 */ /* 0x0011e2000c101924 */
[----:B------:R-:W-:Y:S05]  /*4b70*/  BRA `(.L_x_5395) ;  /* 0x0000000c00947947 */ /* 0x000fea0003800000 */
.L_x_5401:
[----:B------:R-:W-:Y:S02]  /*4b80*/  IMAD.U32 R3, R3, 0x10000, RZ ;  /* 0x0001000003037824 */ /* 0x000fe400078e00ff */
[----:B------:R-:W-:-:S04]  /*4b90*/  IMAD.MOV.U32 R25, RZ, RZ, R23 ;  /* 0x000000ffff197224 */ /* 0x000fc800078e0017 */
[----:B------:R-:W0:Y:S02]  /*4ba0*/  F2I.FTZ.TRUNC.NTZ R3, R3 ;  /* 0x0000000300037305 */ /* 0x000e24000021f100 */
[----:B0-----:R0:W-:Y:S01]  /*4bb0*/  STG.E.U16 desc[UR36][R8.64], R3 ;  /* 0x0000000308007986 */ /* 0x0011e2000c101524 */
[----:B------:R-:W-:Y:S05]  /*4bc0*/  BRA `(.L_x_5395) ;  /* 0x0000000c00807947 */ /* 0x000fea0003800000 */
.L_x_5397:
[----:B------:R-:W-:-:S13]  /*4bd0*/  ISETP.GT.AND P0, PT, R0, 0x6, PT ;  /* 0x000000060000780c */ /* 0x000fda0003f04270 */
[----:B------:R-:W-:Y:S05]  /*4be0*/  @P0 BRA `(.L_x_5403) ;  /* 0x0000000000340947 */ /* 0x000fea0003800000 */
[----:B------:R-:W-:-:S13]  /*4bf0*/  ISETP.NE.AND P0, PT, R0, 0x5, PT ;  /* 0x000000050000780c */ /* 0x000fda0003f05270 */
[----:B------:R-:W-:Y:S05]  /*4c00*/  @!P0 BRA `(.L_x_5404) ;  /* 0x0000000000188947 */ /* 0x000fea0003800000 */
[----:B------:R-:W-:-:S13]  /*4c10*/  ISETP.NE.AND P0, PT, R0, 0x6, PT ;  /* 0x000000060000780c */ /* 0x000fda0003f05270 */
[----:B------:R-:W-:Y:S05]  /*4c20*/  @P0 BRA `(.L_x_5400) ;  /* 0x0000000800fc0947 */ /* 0x000fea0003800000 */
[----:B------:R-:W-:Y:S02]  /*4c30*/  IMAD.U32 R3, R3, 0x10000, RZ ;  /* 0x0001000003037824 */ /* 0x000fe400078e00ff */
[----:B------:R-:W-:-:S03]  /*4c40*/  IMAD.MOV.U32 R25, RZ, RZ, R23 ;  /* 0x000000ffff197224 */ /* 0x000fc600078e0017 */
[----:B------:R0:W-:Y:S01]  /*4c50*/  STG.E desc[UR36][R8.64], R3 ;  /* 0x0000000308007986 */ /* 0x0001e2000c101924 */
[----:B------:R-:W-:Y:S05]  /*4c60*/  BRA `(.L_x_5395) ;  /* 0x0000000c00587947 */ /* 0x000fea0003800000 */
.L_x_5404:
[----:B------:R-:W-:Y:S02]  /*4c70*/  IMAD.U32 R0, R3, 0x10000, RZ ;  /* 0x0001000003007824 */ /* 0x000fe400078e00ff */
[----:B------:R-:W-:-:S03]  /*4c80*/  IMAD.MOV.U32 R25, RZ, RZ, R23 ;  /* 0x000000ffff197224 */ /* 0x000fc600078e0017 */
[----:B------:R-:W-:-:S05]  /*4c90*/  F2FP.F16.F32.PACK_AB R0, RZ, R0 ;  /* 0x00000000ff00723e */ /* 0x000fca00000000ff */
[----:B------:R0:W-:Y:S01]  /*4ca0*/  STG.E.U16 desc[UR36][R8.64], R0 ;  /* 0x0000000008007986 */ /* 0x0001e2000c101524 */
[----:B------:R-:W-:Y:S05]  /*4cb0*/  BRA `(.L_x_5395) ;  /* 0x0000000c00447947 */ /* 0x000fea0003800000 */
.L_x_5403:
[----:B------:R-:W-:-:S13]  /*4cc0*/  ISETP.NE.AND P0, PT, R0, 0x7, PT ;  /* 0x000000070000780c */ /* 0x000fda0003f05270 */
[----:B------:R-:W-:Y:S05]  /*4cd0*/  @!P0 BRA `(.L_x_5405) ;  /* 0x00000000003c8947 */ /* 0x000fea0003800000 */
[----:B------:R-:W-:-:S13]  /*4ce0*/  ISETP.NE.AND P0, PT, R0, 0x8, PT ;  /* 0x000000080000780c */ /* 0x000fda0003f05270 */
[----:B------:R-:W-:Y:S05]  /*4cf0*/  @!P0 BRA `(.L_x_5406) ;  /* 0x00000000001c8947 */ /* 0x000fea0003800000 */
[----:B------:R-:W-:-:S13]  /*4d00*/  ISETP.NE.AND P0, PT, R0, 0x9, PT ;  /* 0x000000090000780c */ /* 0x000fda0003f05270 */
[----:B------:R-:W-:Y:S05]  /*4d10*/  @P0 BRA `(.L_x_5400) ;  /* 0x0000000800c00947 */ /* 0x000fea0003800000 */
[----:B------:R-:W-:Y:S02]  /*4d20*/  IMAD.U32 R4, R3, 0x10000, RZ ;  /* 0x0001000003047824 */ /* 0x000fe400078e00ff */
[----:B------:R-:W-:Y:S02]  /*4d30*/  IMAD.MOV.U32 R5, RZ, RZ, RZ ;  /* 0x000000ffff057224 */ /* 0x000fe400078e00ff */
[----:B------:R-:W-:-:S03]  /*4d40*/  IMAD.MOV.U32 R25, RZ, RZ, R23 ;  /* 0x000000ffff197224 */ /* 0x000fc600078e0017 */
[----:B------:R0:W-:Y:S01]  /*4d50*/  STG.E.64 desc[UR36][R8.64], R4 ;  /* 0x0000000408007986 */ /* 0x0001e2000c101b24 */
[----:B------:R-:W-:Y:S05]  /*4d60*/  BRA `(.L_x_5395) ;  /* 0x0000000c00187947 */ /* 0x000fea0003800000 */
.L_x_5406:
[----:B------:R-:W-:Y:S02]  /*4d70*/  IMAD.U32 R3, R3, 0x10000, RZ ;  /* 0x0001000003037824 */ /* 0x000fe400078e00ff */
[----:B------:R-:W-:-:S03]  /*4d80*/  IMAD.MOV.U32 R25, RZ, RZ, R23 ;  /* 0x000000ffff197224 */ /* 0x000fc600078e0017 */
[----:B------:R-:W-:-:S04]  /*4d90*/  F2FP.F16.F32.PACK_AB R3, RZ, R3 ;  /* 0x00000003ff03723e */ /* 0x000fc800000000ff */
[----:B------:R-:W-:-:S05]  /*4da0*/  PRMT R3, R3, 0x5410, RZ ;  /* 0x0000541003037816 */ /* 0x000fca00000000ff */
[----:B------:R0:W-:Y:S01]  /*4db0*/  STG.E desc[UR36][R8.64], R3 ;  /* 0x0000000308007986 */ /* 0x0001e2000c101924 */
[----:B------:R-:W-:Y:S05]  /*4dc0*/  BRA `(.L_x_5395) ;  /* 0x0000000c00007947 */ /* 0x000fea0003800000 */
.L_x_5405:
[----:B------:R-:W-:Y:S02]  /*4dd0*/  IMAD.U32 R4, R3, 0x10000, RZ ;  /* 0x0001000003047824 */ /* 0x000fe400078e00ff */
[----:B------:R-:W-:Y:S02]  /*4de0*/  IMAD.MOV.U32 R25, RZ, RZ, R23 ;  /* 0x000000ffff197224 */ /* 0x000fe400078e0017 */
[----:B------:R-:W-:-:S06]  /*4df0*/  FMUL.FTZ R4, R4, 1 ;  /* 0x3f80000004047820 */ /* 0x000fcc0000410000 */
[----:B------:R-:W0:Y:S02]  /*4e00*/  F2F.F64.F32 R4, R4 ;  /* 0x0000000400047310 */ /* 0x000e240000201800 */
[----:B0-----:R0:W-:Y:S01]  /*4e10*/  STG.E.64 desc[UR36][R8.64], R4 ;  /* 0x0000000408007986 */ /* 0x0011e2000c101b24 */
[----:B------:R-:W-:Y:S05]  /*4e20*/  BRA `(.L_x_5395) ;  /* 0x0000000800e87947 */ /* 0x000fea0003800000 */
.L_x_5396:
        /* <DEDUP_REMOVED lines=10> */
[----:B------:R-:W-:-:S04]  /*4ed0*/  FSETP.NEU.FTZ.AND P0, PT, R3, RZ, PT ;  /* 0x000000ff0300720b */ /* 0x000fc80003f1d000 */
[----:B------:R-:W-:-:S05]  /*4ee0*/  SEL R3, RZ, 0x1, !P0 ;  /* 0x00000001ff037807 */ /* 0x000fca0004000000 */
[----:B------:R0:W-:Y:S01]  /*4ef0*/  STG.E.U8 desc[UR36][R8.64], R3 ;  /* 0x0000000308007986 */ /* 0x0001e2000c101124 */
[----:B------:R-:W-:Y:S05]  /*4f00*/  BRA `(.L_x_5395) ;  /* 0x0000000800b07947 */ /* 0x000fea0003800000 */
.L_x_5409:
[----:B------:R-:W-:Y:S01]  /*4f10*/  IMAD.U32 R3, R3, 0x10000, RZ ;  /* 0x0001000003037824 */ /* 0x000fe200078e00ff */
[----:B------:R-:W-:Y:S01]  /*4f20*/  CS2R R6, SRZ ;  /* 0x0000000000067805 */ /* 0x000fe2000001ff00 */
[----:B------:R-:W-:Y:S02]  /*4f30*/  IMAD.MOV.U32 R25, RZ, RZ, R23 ;  /* 0x000000ffff197224 */ /* 0x000fe400078e0017 */
[----:B------:R-:W-:-:S04]  /*4f40*/  FMUL.FTZ R3, R3, 1 ;  /* 0x3f80000003037820 */ /* 0x000fc80000410000 */
[----:B------:R-:W0:Y:S02]  /*4f50*/  F2F.F64.F32 R4, R3 ;  /* 0x0000000300047310 */ /* 0x000e240000201800 */
[----:B0-----:R0:W-:Y:S01]  /*4f60*/  STG.E.128 desc[UR36][R8.64], R4 ;  /* 0x0000000408007986 */ /* 0x0011e2000c101d24 */
[----:B------:R-:W-:Y:S05]  /*4f70*/  BRA `(.L_x_5395) ;  /* 0x0000000800947947 */ /* 0x000fea0003800000 */
.L_x_5408:
[----:B------:R-:W-:-:S13]  /*4f80*/  ISETP.NE.AND P0, PT, R0, 0xf, PT ;  /* 0x0000000f0000780c */ /* 0x000fda0003f05270 */
[----:B------:R-:W-:Y:S05]  /*4f90*/  @!P0 BRA `(.L_x_5410) ;  /* 0x0000000000bc8947 */ /* 0x000fea0003800000 */
[----:B------:R-:W-:-:S13]  /*4fa0*/  ISETP.NE.AND P0, PT, R0, 0x17, PT ;  /* 0x000000170000780c */ /* 0x000fda0003f05270 */
[----:B------:R-:W-:Y:S05]  /*4fb0*/  @!P0 BRA `(.L_x_5411) ;  /* 0x0000000000588947 */ /* 0x000fea0003800000 */
[----:B------:R-:W-:-:S13]  /*4fc0*/  ISETP.NE.AND P0, PT, R0, 0x18, PT ;  /* 0x000000180000780c */ /* 0x000fda0003f05270 */
[----:B------:R-:W-:Y:S05]  /*4fd0*/  @P0 BRA `(.L_x_5400) ;  /* 0x0000000800100947 */ /* 0x000fea0003800000 */
[----:B------:R-:W-:Y:S01]  /*4fe0*/  IMAD.U32 R7, R3, 0x10000, RZ ;  /* 0x0001000003077824 */ /* 0x000fe200078e00ff */
        /* <DEDUP_REMOVED lines=14> */
.L_x_5413:
[----:B------:R-:W-:Y:S05]  /*50d0*/  BSYNC B0 ;  /* 0x0000000000007941 */ /* 0x000fea0003800000 */
.L_x_5412:
[----:B------:R-:W-:Y:S01]  /*50e0*/  LOP3.LUT R5, R0, R5, RZ, 0xfc, !PT ;  /* 0x0000000500057212 */ /* 0x000fe200078efcff */
[----:B------:R-:W-:-:S04]  /*50f0*/  IMAD.MOV.U32 R25, RZ, RZ, R23 ;  /* 0x000000ffff197224 */ /* 0x000fc800078e0017 */
[----:B------:R0:W-:Y:S01]  /*5100*/  STG.E.U8 desc[UR36][R8.64], R5 ;  /* 0x0000000508007986 */ /* 0x0001e2000c101124 */
[----:B------:R-:W-:Y:S05]  /*5110*/  BRA `(.L_x_5395) ;  /* 0x00000008002c7947 */ /* 0x000fea0003800000 */
.L_x_5411:
[----:B------:R-:W-:Y:S01]  /*5120*/  IMAD.U32 R5, R3, 0x10000, RZ ;  /* 0x0001000003057824 */ /* 0x000fe200078e00ff */
        /* <DEDUP_REMOVED lines=12> */
.L_x_5415:
[----:B------:R-:W-:Y:S01]  /*51f0*/  IMAD.MOV.U32 R0, RZ, RZ, 0x7f ;  /* 0x0000007fff007424 */ /* 0x000fe200078e00ff */
[----:B------:R-:W-:-:S04]  /*5200*/  ISETP.GT.U32.AND P0, PT, R3, 0x7f800000, PT ;  /* 0x7f8000000300780c */ /* 0x000fc80003f04070 */
[----:B------:R-:W-:-:S09]  /*5210*/  SEL R0, R0, 0x7c, P0 ;  /* 0x0000007c00007807 */ /* 0x000fd20000000000 */
.L_x_5416:
[----:B------:R-:W-:Y:S05]  /*5220*/  BSYNC B0 ;  /* 0x0000000000007941 */ /* 0x000fea0003800000 */
.L_x_5414:
[----:B------:R-:W-:Y:S01]  /*5230*/  LOP3.LUT R3, R5, 0x80000000, RZ, 0xc0, !PT ;  /* 0x8000000005037812 */ /* 0x000fe200078ec0ff */
[----:B------:R-:W-:-:S03]  /*5240*/  IMAD.MOV.U32 R25, RZ, RZ, R23 ;  /* 0x000000ffff197224 */ /* 0x000fc600078e0017 */
[----:B------:R-:W-:-:S04]  /*5250*/  SHF.R.U32.HI R3, RZ, 0x18, R3 ;  /* 0x00000018ff037819 */ /* 0x000fc80000011603 */
[----:B------:R-:W-:-:S05]  /*5260*/  LOP3.LUT R3, R0, R3, RZ, 0xfc, !PT ;  /* 0x0000000300037212 */ /* 0x000fca00078efcff */
[----:B------:R0:W-:Y:S01]  /*5270*/  STG.E.U8 desc[UR36][R8.64], R3 ;  /* 0x0000000308007986 */ /* 0x0001e2000c101124 */
[----:B------:R-:W-:Y:S05]  /*5280*/  BRA `(.L_x_5395) ;  /* 0x0000000400d07947 */ /* 0x000fea0003800000 */
.L_x_5410:
[----:B------:R0:W-:Y:S01]  /*5290*/  STG.E.U16 desc[UR36][R8.64], R3 ;  /* 0x0000000308007986 */ /* 0x0001e2000c101524 */
[----:B------:R-:W-:Y:S01]  /*52a0*/  IMAD.MOV.U32 R25, RZ, RZ, R23 ;  /* 0x000000ffff197224 */ /* 0x000fe200078e0017 */
[----:B------:R-:W-:Y:S06]  /*52b0*/  BRA `(.L_x_5395) ;  /* 0x0000000400c47947 */ /* 0x000fec0003800000 */
.L_x_5407:
        /* <DEDUP_REMOVED lines=10> */
[----:B------:R-:W0:Y:S02]  /*5360*/  F2I.FTZ.U32.TRUNC.NTZ R3, R3 ;  /* 0x0000000300037305 */ /* 0x000e24000021f000 */
[----:B0-----:R0:W-:Y:S01]  /*5370*/  STG.E.U16 desc[UR36][R8.64], R3 ;  /* 0x0000000308007986 */ /* 0x0011e2000c101524 */
[----:B------:R-:W-:Y:S05]  /*5380*/  BRA `(.L_x_5395) ;  /* 0x0000000400907947 */ /* 0x000fea0003800000 */
.L_x_5419:
[----:B------:R-:W-:Y:S01]  /*5390*/  IMAD.U32 R5, R3, 0x10000, RZ ;  /* 0x0001000003057824 */ /* 0x000fe200078e00ff */
        /* <DEDUP_REMOVED lines=16> */
.L_x_5422:
[----:B------:R-:W-:-:S04]  /*54a0*/  LOP3.LUT R3, R5, 0x80000000, RZ, 0xc0, !PT ;  /* 0x8000000005037812 */ /* 0x000fc800078ec0ff */
[----:B------:R-:W-:-:S04]  /*54b0*/  SHF.R.U32.HI R3, RZ, 0x18, R3 ;  /* 0x00000018ff037819 */ /* 0x000fc80000011603 */
[----:B------:R-:W-:-:S04]  /*54c0*/  LOP3.LUT R0, R0, R3, RZ, 0xfc, !PT ;  /* 0x0000000300007212 */ /* 0x000fc800078efcff */
[----:B------:R-:W-:-:S07]  /*54d0*/  PRMT R4, R0, 0x7610, R4 ;  /* 0x0000761000047816 */ /* 0x000fce0000000004 */
.L_x_5421:
[----:B------:R-:W-:Y:S05]  /*54e0*/  BSYNC B0 ;  /* 0x0000000000007941 */ /* 0x000fea0003800000 */
.L_x_5420:
[----:B------:R0:W-:Y:S01]  /*54f0*/  STG.E.U8 desc[UR36][R8.64], R4 ;  /* 0x0000000408007986 */ /* 0x0001e2000c101124 */
[----:B------:R-:W-:Y:S01]  /*5500*/  IMAD.MOV.U32 R25, RZ, RZ, R23 ;  /* 0x000000ffff197224 */ /* 0x000fe200078e0017 */
[----:B------:R-:W-:Y:S06]  /*5510*/  BRA `(.L_x_5395) ;  /* 0x00000004002c7947 */ /* 0x000fec0003800000 */
.L_x_5418:
        /* <DEDUP_REMOVED lines=17> */
.L_x_5425:
[----:B------:R-:W-:-:S04]  /*5630*/  LOP3.LUT R3, R5, 0x80000000, RZ, 0xc0, !PT ;  /* 0x8000000005037812 */ /* 0x000fc800078ec0ff */
[----:B------:R-:W-:-:S04]  /*5640*/  SHF.R.U32.HI R3, RZ, 0x18, R3 ;  /* 0x00000018ff037819 */ /* 0x000fc80000011603 */
[----:B------:R-:W-:-:S04]  /*5650*/  LOP3.LUT R0, R0, R3, RZ, 0xfc, !PT ;  /* 0x0000000300007212 */ /* 0x000fc800078efcff */
[----:B------:R-:W-:-:S07]  /*5660*/  PRMT R4, R0, 0x7610, R4 ;  /* 0x0000761000047816 */ /* 0x000fce0000000004 */
.L_x_5424:
[----:B------:R-:W-:Y:S05]  /*5670*/  BSYNC B0 ;  /* 0x0000000000007941 */ /* 0x000fea0003800000 */
.L_x_5423:
[----:B------:R0:W-:Y:S01]  /*5680*/  STG.E.U8 desc[UR36][R8.64], R4 ;  /* 0x0000000408007986 */ /* 0x0001e2000c101124 */
[----:B------:R-:W-:Y:S01]  /*5690*/  IMAD.MOV.U32 R25, RZ, RZ, R23 ;  /* 0x000000ffff197224 */ /* 0x000fe200078e0017 */
[----:B------:R-:W-:Y:S06]  /*56a0*/  BRA `(.L_x_5395) ;  /* 0x0000000000c87947 */ /* 0x000fec0003800000 */
.L_x_5417:
[----:B------:R-:W-:-:S13]  /*56b0*/  ISETP.NE.AND P0, PT, R0, 0x1c, PT ;  /* 0x0000001c0000780c */ /* 0x000fda0003f05270 */
[----:B------:R-:W-:Y:S05]  /*56c0*/  @!P0 BRA `(.L_x_5426) ;  /* 0x0000000000b08947 */ /* 0x000fea0003800000 */
[----:B------:R-:W-:-:S13]  /*56d0*/  ISETP.NE.AND P0, PT, R0, 0x1d, PT ;  /* 0x0000001d0000780c */ /* 0x000fda0003f05270 */
[----:B------:R-:W-:Y:S05]  /*56e0*/  @!P0 BRA `(.L_x_5427) ;  /* 0x0000000000948947 */ /* 0x000fea0003800000 */
[----:B------:R-:W-:-:S13]  /*56f0*/  ISETP.NE.AND P0, PT, R0, 0x2c, PT ;  /* 0x0000002c0000780c */ /* 0x000fda0003f05270 */
[----:B------:R-:W-:Y:S05]  /*5700*/  @P0 BRA `(.L_x_5400) ;  /* 0x0000000000440947 */ /* 0x000fea0003800000 */
[----:B------:R-:W-:Y:S02]  /*5710*/  IMAD.U32 R4, R3, 0x10000, RZ ;  /* 0x0001000003047824 */ /* 0x000fe400078e00ff */
[----:B------:R-:W-:-:S03]  /*5720*/  IMAD.MOV.U32 R25, RZ, RZ, R23 ;  /* 0x000000ffff197224 */ /* 0x000fc600078e0017 */
        /* <DEDUP_REMOVED lines=15> */
.L_x_5400:
        /* <DEDUP_REMOVED lines=15> */
[----:B0---45:R-:W-:Y:S05]  /*5910*/  CALL.ABS.NOINC R14 ;  /* 0x000000000e007343 */ /* 0x031fea0003c00000 */
.L_x_5428:
[----:B------:R-:W-:Y:S01]  /*5920*/  IMAD.MOV.U32 R25, RZ, RZ, R23 ;  /* 0x000000ffff197224 */ /* 0x000fe200078e0017 */
[----:B------:R-:W-:Y:S06]  /*5930*/  BRA `(.L_x_5395) ;  /* 0x0000000000247947 */ /* 0x000fec0003800000 */
.L_x_5427:
[----:B------:R-:W-:Y:S02]  /*5940*/  IMAD.U32 R4, R3, 0x10000, RZ ;  /* 0x0001000003047824 */ /* 0x000fe400078e00ff */
[----:B------:R-:W-:-:S04]  /*5950*/  IMAD.MOV.U32 R25, RZ, RZ, R23 ;  /* 0x000000ffff197224 */ /* 0x000fc800078e0017 */
[----:B------:R-:W0:Y:S02]  /*5960*/  F2I.U64.TRUNC R4, R4 ;  /* 0x0000000400047311 */ /* 0x000e24000020d800 */
[----:B0-----:R0:W-:Y:S01]  /*5970*/  STG.E.64 desc[UR36][R8.64], R4 ;  /* 0x0000000408007986 */ /* 0x0011e2000c101b24 */
[----:B------:R-:W-:Y:S05]  /*5980*/  BRA `(.L_x_5395) ;  /* 0x0000000000107947 */ /* 0x000fea0003800000 */
.L_x_5426:
[----:B------:R-:W-:Y:S02]  /*5990*/  IMAD.U32 R3, R3, 0x10000, RZ ;  /* 0x0001000003037824 */ /* 0x000fe400078e00ff */
[----:B------:R-:W-:-:S04]  /*59a0*/  IMAD.MOV.U32 R25, RZ, RZ, R23 ;  /* 0x000000ffff197224 */ /* 0x000fc800078e0017 */
[----:B------:R-:W0:Y:S02]  /*59b0*/  F2I.FTZ.U32.TRUNC.NTZ R3, R3 ;  /* 0x0000000300037305 */ /* 0x000e24000021f000 */
[----:B0-----:R0:W-:Y:S02]  /*59c0*/  STG.E desc[UR36][R8.64], R3 ;  /* 0x0000000308007986 */ /* 0x0011e4000c101924 */
.L_x_5395:
[----:B------:R-:W-:Y:S05]  /*59d0*/  BSYNC B6 ;  /* 0x0000000000067941 */ /* 0x000fea0003800000 */
.L_x_5394:
[----:B------:R-:W-:Y:S01]  /*59e0*/  ISETP.GE.AND P0, PT, R25, R16, PT ;  /* 0x000000101900720c */ /* 0x000fe20003f06270 */
[----:B------:R-:W-:-:S12]  /*59f0*/  BSSY B6, `(.L_x_5429) ;  /* 0x00001fc000067945 */ /* 0x000fd80003800000 */
[----:B------:R-:W-:Y:S05]  /*5a00*/  @P0 BRA `(.L_x_5430) ;  /* 0x0000001c00e80947 */ /* 0x000fea0003800000 */
[----:B0-----:R-:W0:Y:S01]  /*5a10*/  LDC.64 R8, c[0x0][0x218] ;  /* 0x00008600ff087b82 */ /* 0x001e220000000a00 */
[----:B--2---:R-:W-:Y:S01]  /*5a20*/  IMAD R0, R2, 0x200, R25 ;  /* 0x0000020002007824 */ /* 0x004fe200078e0219 */
[----:B---3--:R-:W-:Y:S01]  /*5a30*/  PRMT R4, R17, 0x9910, RZ ;  /* 0x0000991011047816 */ /* 0x008fe200000000ff */
[----:B------:R-:W-:Y:S02]  /*5a40*/  ULDC UR4, c[0x0][0x238] ;  /* 0x00008e0000047ab9 */ /* 0x000fe40000000800 */
[----:B-1----:R-:W-:Y:S02]  /*5a50*/  IMAD R3, R0, UR4, RZ ;  /* 0x0000000400037c24 */ /* 0x002fe4000f8e02ff */
        /* <DEDUP_REMOVED lines=13> */
[----:B----45:R-:W-:-:S04]  /*5b30*/  IMAD.U32 R22, R22, 0x10000, RZ ;  /* 0x0001000016167824 */ /* 0x030fc800078e00ff */
[----:B------:R-:W0:Y:S02]  /*5b40*/  F2I.FTZ.TRUNC.NTZ R3, R22 ;  /* 0x0000001600037305 */ /* 0x000e24000021f100 */
[----:B0-----:R3:W-:Y:S01]  /*5b50*/  STG.E.U8 desc[UR36][R8.64], R3 ;  /* 0x0000000308007986 */ /* 0x0017e2000c101124 */
[----:B------:R-:W-:Y:S05]  /*5b60*/  BRA `(.L_x_5436) ;  /* 0x0000000c00947947 */ /* 0x000fea0003800000 */
.L_x_5434:
[----:B----45:R-:W-:-:S06]  /*5b70*/  IMAD.U32 R5, R22, 0x10000, RZ ;  /* 0x0001000016057824 */ /* 0x030fcc00078e00ff */
[----:B------:R-:W0:Y:S02]  /*5b80*/  F2I.S64.TRUNC R4, R5 ;  /* 0x0000000500047311 */ /* 0x000e24000020d900 */
[----:B0-----:R4:W-:Y:S01]  /*5b90*/  STG.E.U8 desc[UR36][R8.64], R4 ;  /* 0x0000000408007986 */ /* 0x0019e2000c101124 */
[----:B------:R-:W-:Y:S05]  /*5ba0*/  BRA `(.L_x_5436) ;  /* 0x0000000c00847947 */ /* 0x000fea0003800000 */
.L_x_5433:
[----:B------:R-:W-:-:S13]  /*5bb0*/  ISETP.NE.AND P0, PT, R0, 0x2, PT ;  /* 0x000000020000780c */ /* 0x000fda0003f05270 */
[----:B------:R-:W-:Y:S05]  /*5bc0*/  @!P0 BRA `(.L_x_5437) ;  /* 0x0000000000308947 */ /* 0x000fea0003800000 */
[----:B------:R-:W-:-:S13]  /*5bd0*/  ISETP.NE.AND P0, PT, R0, 0x3, PT ;  /* 0x000000030000780c */ /* 0x000fda0003f05270 */
[----:B------:R-:W-:Y:S05]  /*5be0*/  @!P0 BRA `(.L_x_5438) ;  /* 0x0000000000188947 */ /* 0x000fea0003800000 */
[----:B------:R-:W-:-:S13]  /*5bf0*/  ISETP.NE.AND P0, PT, R0, 0x4, PT ;  /* 0x000000040000780c */ /* 0x000fda0003f05270 */
[----:B------:R-:W-:Y:S05]  /*5c00*/  @P0 BRA `(.L_x_5435) ;  /* 0x0000000c000c0947 */ /* 0x000fea0003800000 */
[----:B----45:R-:W-:-:S06]  /*5c10*/  IMAD.U32 R4, R22, 0x10000, RZ ;  /* 0x0001000016047824 */ /* 0x030fcc00078e00ff */
[----:B------:R-:W0:Y:S02]  /*5c20*/  F2I.S64.TRUNC R4, R4 ;  /* 0x0000000400047311 */ /* 0x000e24000020d900 */
[----:B0-----:R1:W-:Y:S01]  /*5c30*/  STG.E.64 desc[UR36][R8.64], R4 ;  /* 0x0000000408007986 */ /* 0x0013e2000c101b24 */
[----:B------:R-:W-:Y:S05]  /*5c40*/  BRA `(.L_x_5436) ;  /* 0x0000000c005c7947 */ /* 0x000fea0003800000 */
.L_x_5438:
[----:B----45:R-:W-:-:S04]  /*5c50*/  IMAD.U32 R22, R22, 0x10000, RZ ;  /* 0x0001000016167824 */ /* 0x030fc800078e00ff */
[----:B------:R-:W0:Y:S02]  /*5c60*/  F2I.FTZ.TRUNC.NTZ R3, R22 ;  /* 0x0000001600037305 */ /* 0x000e24000021f100 */
[----:B0-----:R2:W-:Y:S01]  /*5c70*/  STG.E desc[UR36][R8.64], R3 ;  /* 0x0000000308007986 */ /* 0x0015e2000c101924 */
[----:B------:R-:W-:Y:S05]  /*5c80*/  BRA `(.L_x_5436) ;  /* 0x0000000c004c7947 */ /* 0x000fea0003800000 */
.L_x_5437:
[----:B----45:R-:W-:-:S04]  /*5c90*/  IMAD.U32 R22, R22, 0x10000, RZ ;  /* 0x0001000016167824 */ /* 0x030fc800078e00ff */
[----:B------:R-:W0:Y:S02]  /*5ca0*/  F2I.FTZ.TRUNC.NTZ R3, R22 ;  /* 0x0000001600037305 */ /* 0x000e24000021f100 */
[----:B0-----:R0:W-:Y:S01]  /*5cb0*/  STG.E.U16 desc[UR36][R8.64], R3 ;  /* 0x0000000308007986 */ /* 0x0011e2000c101524 */
[----:B------:R-:W-:Y:S05]  /*5cc0*/  BRA `(.L_x_5436) ;  /* 0x0000000c003c7947 */ /* 0x000fea0003800000 */
.L_x_5432:
[----:B------:R-:W-:-:S13]  /*5cd0*/  ISETP.GT.AND P0, PT, R0, 0x6, PT ;  /* 0x000000060000780c */ /* 0x000fda0003f04270 */
[----:B------:R-:W-:Y:S05]  /*5ce0*/  @P0 BRA `(.L_x_5439) ;  /* 0x00000000002c0947 */ /* 0x000fea0003800000 */
[----:B------:R-:W-:-:S13]  /*5cf0*/  ISETP.NE.AND P0, PT, R0, 0x5, PT ;  /* 0x000000050000780c */ /* 0x000fda0003f05270 */
[----:B------:R-:W-:Y:S05]  /*5d00*/  @!P0 BRA `(.L_x_5440) ;  /* 0x0000000000148947 */ /* 0x000fea0003800000 */
[----:B------:R-:W-:-:S13]  /*5d10*/  ISETP.NE.AND P0, PT, R0, 0x6, PT ;  /* 0x000000060000780c */ /* 0x000fda0003f05270 */
[----:B------:R-:W-:Y:S05]  /*5d20*/  @P0 BRA `(.L_x_5435) ;  /* 0x0000000800c40947 */ /* 0x000fea0003800000 */
[----:B----45:R-:W-:-:S05]  /*5d30*/  IMAD.U32 R3, R22, 0x10000, RZ ;  /* 0x0001000016037824 */ /* 0x030fca00078e00ff */
[----:B------:R0:W-:Y:S01]  /*5d40*/  STG.E desc[UR36][R8.64], R3 ;  /* 0x0000000308007986 */ /* 0x0001e2000c101924 */
[----:B------:R-:W-:Y:S05]  /*5d50*/  BRA `(.L_x_5436) ;  /* 0x0000000c00187947 */ /* 0x000fea0003800000 */
.L_x_5440:
[----:B----45:R-:W-:-:S05]  /*5d60*/  IMAD.U32 R0, R22, 0x10000, RZ ;  /* 0x0001000016007824 */ /* 0x030fca00078e00ff */
[----:B------:R-:W-:-:S05]  /*5d70*/  F2FP.F16.F32.PACK_AB R0, RZ, R0 ;  /* 0x00000000ff00723e */ /* 0x000fca00000000ff */
[----:B------:R0:W-:Y:S01]  /*5d80*/  STG.E.U16 desc[UR36][R8.64], R0 ;  /* 0x0000000008007986 */ /* 0x0001e2000c101524 */
[----:B------:R-:W-:Y:S05]  /*5d90*/  BRA `(.L_x_5436) ;  /* 0x0000000c00087947 */ /* 0x000fea0003800000 */
.L_x_5439:
[----:B------:R-:W-:-:S13]  /*5da0*/  ISETP.NE.AND P0, PT, R0, 0x7, PT ;  /* 0x000000070000780c */ /* 0x000fda0003f05270 */
[----:B------:R-:W-:Y:S05]  /*5db0*/  @!P0 BRA `(.L_x_5441) ;  /* 0x0000000000348947 */ /* 0x000fea0003800000 */
[----:B------:R-:W-:-:S13]  /*5dc0*/  ISETP.NE.AND P0, PT, R0, 0x8, PT ;  /* 0x000000080000780c */ /* 0x000fda0003f05270 */
[----:B------:R-:W-:Y:S05]  /*5dd0*/  @!P0 BRA `(.L_x_5442) ;  /* 0x0000000000188947 */ /* 0x000fea0003800000 */
[----:B------:R-:W-:-:S13]  /*5de0*/  ISETP.NE.AND P0, PT, R0, 0x9, PT ;  /* 0x000000090000780c */ /* 0x000fda0003f05270 */
[----:B------:R-:W-:Y:S05]  /*5df0*/  @P0 BRA `(.L_x_5435) ;  /* 0x0000000800900947 */ /* 0x000fea0003800000 */
[----:B----45:R-:W-:Y:S02]  /*5e00*/  IMAD.U32 R22, R22, 0x10000, RZ ;  /* 0x0001000016167824 */ /* 0x030fe400078e00ff */
[----:B------:R-:W-:-:S05]  /*5e10*/  IMAD.MOV.U32 R23, RZ, RZ, RZ ;  /* 0x000000ffff177224 */ /* 0x000fca00078e00ff */
[----:B------:R0:W-:Y:S01]  /*5e20*/  STG.E.64 desc[UR36][R8.64], R22 ;  /* 0x0000001608007986 */ /* 0x0001e2000c101b24 */
[----:B------:R-:W-:Y:S05]  /*5e30*/  BRA `(.L_x_5436) ;  /* 0x0000000800e07947 */ /* 0x000fea0003800000 */
.L_x_5442:
[----:B----45:R-:W-:-:S05]  /*5e40*/  IMAD.U32 R22, R22, 0x10000, RZ ;  /* 0x0001000016167824 */ /* 0x030fca00078e00ff */
[----:B------:R-:W-:-:S04]  /*5e50*/  F2FP.F16.F32.PACK_AB R3, RZ, R22 ;  /* 0x00000016ff03723e */ /* 0x000fc800000000ff */
[----:B------:R-:W-:-:S05]  /*5e60*/  PRMT R3, R3, 0x5410, RZ ;  /* 0x0000541003037816 */ /* 0x000fca00000000ff */
[----:B------:R0:W-:Y:S01]  /*5e70*/  STG.E desc[UR36][R8.64], R3 ;  /* 0x0000000308007986 */ /* 0x0001e2000c101924 */
[----:B------:R-:W-:Y:S05]  /*5e80*/  BRA `(.L_x_5436) ;  /* 0x0000000800cc7947 */ /* 0x000fea0003800000 */
.L_x_5441:
[----:B----45:R-:W-:-:S04]  /*5e90*/  IMAD.U32 R4, R22, 0x10000, RZ ;  /* 0x0001000016047824 */ /* 0x030fc800078e00ff */
[----:B------:R-:W-:-:S06]  /*5ea0*/  FMUL.FTZ R4, R4, 1 ;  /* 0x3f80000004047820 */ /* 0x000fcc0000410000 */
[----:B------:R-:W0:Y:S02]  /*5eb0*/  F2F.F64.F32 R4, R4 ;  /* 0x0000000400047310 */ /* 0x000e240000201800 */
[----:B0-----:R0:W-:Y:S01]  /*5ec0*/  STG.E.64 desc[UR36][R8.64], R4 ;  /* 0x0000000408007986 */ /* 0x0011e2000c101b24 */
[----:B------:R-:W-:Y:S05]  /*5ed0*/  BRA `(.L_x_5436) ;  /* 0x0000000800b87947 */ /* 0x000fea0003800000 */
.L_x_5431:
        /* <DEDUP_REMOVED lines=8> */
[----:B----45:R-:W-:-:S05]  /*5f60*/  IMAD.U32 R22, R22, 0x10000, RZ ;  /* 0x0001000016167824 */ /* 0x030fca00078e00ff */
[----:B------:R-:W-:-:S04]  /*5f70*/  FSETP.NEU.FTZ.AND P0, PT, R22, RZ, PT ;  /* 0x000000ff1600720b */ /* 0x000fc80003f1d000 */
[----:B------:R-:W-:-:S05]  /*5f80*/  SEL R3, RZ, 0x1, !P0 ;  /* 0x00000001ff037807 */ /* 0x000fca0004000000 */
[----:B------:R0:W-:Y:S01]  /*5f90*/  STG.E.U8 desc[UR36][R8.64], R3 ;  /* 0x0000000308007986 */ /* 0x0001e2000c101124 */
[----:B------:R-:W-:Y:S05]  /*5fa0*/  BRA `(.L_x_5436) ;  /* 0x0000000800847947 */ /* 0x000fea0003800000 */
.L_x_5445:
[----:B----45:R-:W-:Y:S01]  /*5fb0*/  IMAD.U32 R22, R22, 0x10000, RZ ;  /* 0x0001000016167824 */ /* 0x030fe200078e00ff */
[----:B------:R-:W-:-:S03]  /*5fc0*/  CS2R R6, SRZ ;  /* 0x0000000000067805 */ /* 0x000fc6000001ff00 */
[----:B------:R-:W-:-:S06]  /*5fd0*/  FMUL.FTZ R4, R22, 1 ;  /* 0x3f80000016047820 */ /* 0x000fcc0000410000 */
[----:B------:R-:W0:Y:S02]  /*5fe0*/  F2F.F64.F32 R4, R4 ;  /* 0x0000000400047310 */ /* 0x000e240000201800 */
[----:B0-----:R0:W-:Y:S01]  /*5ff0*/  STG.E.128 desc[UR36][R8.64], R4 ;  /* 0x0000000408007986 */ /* 0x0011e2000c101d24 */
[----:B------:R-:W-:Y:S05]  /*6000*/  BRA `(.L_x_5436) ;  /* 0x00000008006c7947 */ /* 0x000fea0003800000 */
.L_x_5444:
[----:B------:R-:W-:-:S13]  /*6010*/  ISETP.NE.AND P0, PT, R0, 0xf, PT ;  /* 0x0000000f0000780c */ /* 0x000fda0003f05270 */
[----:B------:R-:W-:Y:S05]  /*6020*/  @!P0 BRA `(.L_x_5446) ;  /* 0x0000000000b48947 */ /* 0x000fea0003800000 */
[----:B------:R-:W-:-:S13]  /*6030*/  ISETP.NE.AND P0, PT, R0, 0x17, PT ;  /* 0x000000170000780c */ /* 0x000fda0003f05270 */
[----:B------:R-:W-:Y:S05]  /*6040*/  @!P0 BRA `(.L_x_5447) ;  /* 0x0000000000548947 */ /* 0x000fea0003800000 */
[----:B------:R-:W-:-:S13]  /*6050*/  ISETP.NE.AND P0, PT, R0, 0x18, PT ;  /* 0x000000180000780c */ /* 0x000fda0003f05270 */
[----:B------:R-:W-:Y:S05]  /*6060*/  @P0 BRA `(.L_x_5435) ;  /* 0x0000000400f40947 */ /* 0x000fea0003800000 */
[----:B----45:R-:W-:Y:S01]  /*6070*/  IMAD.U32 R7, R22, 0x10000, RZ ;  /* 0x0001000016077824 */ /* 0x030fe200078e00ff */
        /* <DEDUP_REMOVED lines=14> */
.L_x_5449:
[----:B------:R-:W-:Y:S05]  /*6160*/  BSYNC B0 ;  /* 0x0000000000007941 */ /* 0x000fea0003800000 */
.L_x_5448:
[----:B------:R-:W-:-:S05]  /*6170*/  LOP3.LUT R5, R0, R5, RZ, 0xfc, !PT ;  /* 0x0000000500057212 */ /* 0x000fca00078efcff */
[----:B------:R0:W-:Y:S01]  /*6180*/  STG.E.U8 desc[UR36][R8.64], R5 ;  /* 0x0000000508007986 */ /* 0x0001e2000c101124 */
[----:B------:R-:W-:Y:S05]  /*6190*/  BRA `(.L_x_5436) ;  /* 0x0000000800087947 */ /* 0x000fea0003800000 */
.L_x_5447:
[----:B----45:R-:W-:Y:S01]  /*61a0*/  IMAD.U32 R5, R22, 0x10000, RZ ;  /* 0x0001000016057824 */ /* 0x030fe200078e00ff */
        /* <DEDUP_REMOVED lines=12> */
.L_x_5451:
[----:B------:R-:W-:Y:S01]  /*6270*/  IMAD.MOV.U32 R0, RZ, RZ, 0x7f ;  /* 0x0000007fff007424 */ /* 0x000fe200078e00ff */
[----:B------:R-:W-:-:S04]  /*6280*/  ISETP.GT.U32.AND P0, PT, R3, 0x7f800000, PT ;  /* 0x7f8000000300780c */ /* 0x000fc80003f04070 */
[----:B------:R-:W-:-:S09]  /*6290*/  SEL R0, R0, 0x7c, P0 ;  /* 0x0000007c00007807 */ /* 0x000fd20000000000 */
.L_x_5452:
[----:B------:R-:W-:Y:S05]  /*62a0*/  BSYNC B0 ;  /* 0x0000000000007941 */ /* 0x000fea0003800000 */
.L_x_5450:
[----:B------:R-:W-:-:S04]  /*62b0*/  LOP3.LUT R3, R5, 0x80000000, RZ, 0xc0, !PT ;  /* 0x8000000005037812 */ /* 0x000fc800078ec0ff */
[----:B------:R-:W-:-:S04]  /*62c0*/  SHF.R.U32.HI R3, RZ, 0x18, R3 ;  /* 0x00000018ff037819 */ /* 0x000fc80000011603 */
[----:B------:R-:W-:-:S05]  /*62d0*/  LOP3.LUT R3, R0, R3, RZ, 0xfc, !PT ;  /* 0x0000000300037212 */ /* 0x000fca00078efcff */
[----:B------:R0:W-:Y:S01]  /*62e0*/  STG.E.U8 desc[UR36][R8.64], R3 ;  /* 0x0000000308007986 */ /* 0x0001e2000c101124 */
[----:B------:R-:W-:Y:S05]  /*62f0*/  BRA `(.L_x_5436) ;  /* 0x0000000400b07947 */ /* 0x000fea0003800000 */
.L_x_5446:
[----:B----45:R0:W-:Y:S01]  /*6300*/  STG.E.U16 desc[UR36][R8.64], R22 ;  /* 0x0000001608007986 */ /* 0x0301e2000c101524 */
[----:B------:R-:W-:Y:S05]  /*6310*/  BRA `(.L_x_5436) ;  /* 0x0000000400a87947 */ /* 0x000fea0003800000 */
.L_x_5443:
        /* <DEDUP_REMOVED lines=8> */
[----:B----45:R-:W-:-:S06]  /*63a0*/  IMAD.U32 R3, R22, 0x10000, RZ ;  /* 0x0001000016037824 */ /* 0x030fcc00078e00ff */
[----:B------:R-:W0:Y:S02]  /*63b0*/  F2I.FTZ.U32.TRUNC.NTZ R3, R3 ;  /* 0x0000000300037305 */ /* 0x000e24000021f000 */
[----:B0-----:R0:W-:Y:S01]  /*63c0*/  STG.E.U16 desc[UR36][R8.64], R3 ;  /* 0x0000000308007986 */ /* 0x0011e2000c101524 */
[----:B------:R-:W-:Y:S05]  /*63d0*/  BRA `(.L_x_5436) ;  /* 0x0000000400787947 */ /* 0x000fea0003800000 */
.L_x_5455:
[----:B----45:R-:W-:Y:S01]  /*63e0*/  IMAD.U32 R5, R22, 0x10000, RZ ;  /* 0x0001000016057824 */ /* 0x030fe200078e00ff */
        /* <DEDUP_REMOVED lines=16> */
.L_x_5458:
[----:B------:R-:W-:-:S04]  /*64f0*/  LOP3.LUT R3, R5, 0x80000000, RZ, 0xc0, !PT ;  /* 0x8000000005037812 */ /* 0x000fc800078ec0ff */
[----:B------:R-:W-:-:S04]  /*6500*/  SHF.R.U32.HI R3, RZ, 0x18, R3 ;  /* 0x00000018ff037819 */ /* 0x000fc80000011603 */
[----:B------:R-:W-:-:S04]  /*6510*/  LOP3.LUT R0, R0, R3, RZ, 0xfc, !PT ;  /* 0x0000000300007212 */ /* 0x000fc800078efcff */
[----:B------:R-:W-:-:S07]  /*6520*/  PRMT R4, R0, 0x7610, R4 ;  /* 0x0000761000047816 */ /* 0x000fce0000000004 */
.L_x_5457:
[----:B------:R-:W-:Y:S05]  /*6530*/  BSYNC B0 ;  /* 0x0000000000007941 */ /* 0x000fea0003800000 */
.L_x_5456:
[----:B------:R0:W-:Y:S01]  /*6540*/  STG.E.U8 desc[UR36][R8.64], R4 ;  /* 0x0000000408007986 */ /* 0x0001e2000c101124 */
[----:B------:R-:W-:Y:S05]  /*6550*/  BRA `(.L_x_5436) ;  /* 0x0000000400187947 */ /* 0x000fea0003800000 */
.L_x_5454:
        /* <DEDUP_REMOVED lines=17> */
.L_x_5461:
[----:B------:R-:W-:-:S04]  /*6670*/  LOP3.LUT R3, R5, 0x80000000, RZ, 0xc0, !PT ;  /* 0x8000000005037812 */ /* 0x000fc800078ec0ff */
[----:B------:R-:W-:-:S04]  /*6680*/  SHF.R.U32.HI R3, RZ, 0x18, R3 ;  /* 0x00000018ff037819 */ /* 0x000fc80000011603 */
[----:B------:R-:W-:-:S04]  /*6690*/  LOP3.LUT R0, R0, R3, RZ, 0xfc, !PT ;  /* 0x0000000300007212 */ /* 0x000fc800078efcff */
[----:B------:R-:W-:-:S07]  /*66a0*/  PRMT R4, R0, 0x7610, R4 ;  /* 0x0000761000047816 */ /* 0x000fce0000000004 */
.L_x_5460:
[----:B------:R-:W-:Y:S05]  /*66b0*/  BSYNC B0 ;  /* 0x0000000000007941 */ /* 0x000fea0003800000 */
.L_x_5459:
[----:B------:R0:W-:Y:S01]  /*66c0*/  STG.E.U8 desc[UR36][R8.64], R4 ;  /* 0x0000000408007986 */ /* 0x0001e2000c101124 */
[----:B------:R-:W-:Y:S05]  /*66d0*/  BRA `(.L_x_5436) ;  /* 0x0000000000b87947 */ /* 0x000fea0003800000 */
.L_x_5453:
[----:B------:R-:W-:-:S13]  /*66e0*/  ISETP.NE.AND P0, PT, R0, 0x1c, PT ;  /* 0x0000001c0000780c */ /* 0x000fda0003f05270 */
[----:B------:R-:W-:Y:S05]  /*66f0*/  @!P0 BRA `(.L_x_5462) ;  /* 0x0000000000a48947 */ /* 0x000fea0003800000 */
[----:B------:R-:W-:-:S13]  /*6700*/  ISETP.NE.AND P0, PT, R0, 0x1d, PT ;  /* 0x0000001d0000780c */ /* 0x000fda0003f05270 */
[----:B------:R-:W-:Y:S05]  /*6710*/  @!P0 BRA `(.L_x_5463) ;  /* 0x00000000008c8947 */ /* 0x000fea0003800000 */
[----:B------:R-:W-:-:S13]  /*6720*/  ISETP.NE.AND P0, PT, R0, 0x2c, PT ;  /* 0x0000002c0000780c */ /* 0x000fda0003f05270 */
[----:B------:R-:W-:Y:S05]  /*6730*/  @P0 BRA `(.L_x_5435) ;  /* 0x0000000000400947 */ /* 0x000fea0003800000 */
[----:B----45:R-:W-:-:S05]  /*6740*/  IMAD.U32 R22, R22, 0x10000, RZ ;  /* 0x0001000016167824 */ /* 0x030fca00078e00ff */
        /* <DEDUP_REMOVED lines=15> */
.L_x_5435:
        /* <DEDUP_REMOVED lines=16> */
.L_x_5464:
[----:B------:R-:W-:Y:S05]  /*6940*/  BRA `(.L_x_5436) ;  /* 0x00000000001c7947 */ /* 0x000fea0003800000 */
.L_x_5463:
[----:B----45:R-:W-:-:S06]  /*6950*/  IMAD.U32 R4, R22, 0x10000, RZ ;  /* 0x0001000016047824 */ /* 0x030fcc00078e00ff */
[----:B------:R-:W0:Y:S02]  /*6960*/  F2I.U64.TRUNC R4, R4 ;  /* 0x0000000400047311 */ /* 0x000e24000020d800 */
[----:B0-----:R0:W-:Y:S01]  /*6970*/  STG.E.64 desc[UR36][R8.64], R4 ;  /* 0x0000000408007986 */ /* 0x0011e2000c101b24 */
[----:B------:R-:W-:Y:S05]  /*6980*/  BRA `(.L_x_5436) ;  /* 0x00000000000c7947 */ /* 0x000fea0003800000 */
.L_x_5462:
[----:B----45:R-:W-:-:S04]  /*6990*/  IMAD.U32 R22, R22, 0x10000, RZ ;  /* 0x0001000016167824 */ /* 0x030fc800078e00ff */
[----:B------:R-:W0:Y:S02]  /*69a0*/  F2I.FTZ.U32.TRUNC.NTZ R3, R22 ;  /* 0x0000001600037305 */ /* 0x000e24000021f000 */
[----:B0-----:R0:W-:Y:S02]  /*69b0*/  STG.E desc[UR36][R8.64], R3 ;  /* 0x0000000308007986 */ /* 0x0011e4000c101924 */
.L_x_5436:
        /* <DEDUP_REMOVED lines=21> */
[----:B------:R-:W-:-:S04]  /*6b10*/  IMAD.U32 R18, R18, 0x10000, RZ ;  /* 0x0001000012127824 */ /* 0x000fc800078e00ff */
[----:B------:R-:W0:Y:S02]  /*6b20*/  F2I.FTZ.TRUNC.NTZ R3, R18 ;  /* 0x0000001200037305 */ /* 0x000e24000021f100 */
[----:B0-----:R0:W-:Y:S01]  /*6b30*/  STG.E.U8 desc[UR36][R8.64], R3 ;  /* 0x0000000308007986 */ /* 0x0011e2000c101124 */
[----:B------:R-:W-:Y:S05]  /*6b40*/  BRA `(.L_x_5470) ;  /* 0x0000000c00947947 */ /* 0x000fea0003800000 */
.L_x_5468:
[----:B------:R-:W-:-:S06]  /*6b50*/  IMAD.U32 R5, R18, 0x10000, RZ ;  /* 0x0001000012057824 */ /* 0x000fcc00078e00ff */
[----:B------:R-:W0:Y:S02]  /*6b60*/  F2I.S64.TRUNC R4, R5 ;  /* 0x0000000500047311 */ /* 0x000e24000020d900 */
[----:B0-----:R0:W-:Y:S01]  /*6b70*/  STG.E.U8 desc[UR36][R8.64], R4 ;  /* 0x0000000408007986 */ /* 0x0011e2000c101124 */
[----:B------:R-:W-:Y:S05]  /*6b80*/  BRA `(.L_x_5470) ;  /* 0x0000000c00847947 */ /* 0x000fea0003800000 */
.L_x_5467:
[----:B------:R-:W-:-:S13]  /*6b90*/  ISETP.NE.AND P0, PT, R0, 0x2, PT ;  /* 0x000000020000780c */ /* 0x000fda0003f05270 */
[----:B------:R-:W-:Y:S05]  /*6ba0*/  @!P0 BRA `(.L_x_5471) ;  /* 0x0000000000308947 */ /* 0x000fea0003800000 */
[----:B------:R-:W-:-:S13]  /*6bb0*/  ISETP.NE.AND P0, PT, R0, 0x3, PT ;  /* 0x000000030000780c */ /* 0x000fda0003f05270 */
[----:B------:R-:W-:Y:S05]  /*6bc0*/  @!P0 BRA `(.L_x_5472) ;  /* 0x0000000000188947 */ /* 0x000fea0003800000 */
[----:B------:R-:W-:-:S13]  /*6bd0*/  ISETP.NE.AND P0, PT, R0, 0x4, PT ;  /* 0x000000040000780c */ /* 0x000fda0003f05270 */
[----:B------:R-:W-:Y:S05]  /*6be0*/  @P0 BRA `(.L_x_5469) ;  /* 0x0000000c000c0947 */ /* 0x000fea0003800000 */
[----:B------:R-:W-:-:S06]  /*6bf0*/  IMAD.U32 R4, R18, 0x10000, RZ ;  /* 0x0001000012047824 */ /* 0x000fcc00078e00ff */
[----:B------:R-:W0:Y:S02]  /*6c00*/  F2I.S64.TRUNC R4, R4 ;  /* 0x0000000400047311 */ /* 0x000e24000020d900 */
[----:B0-----:R0:W-:Y:S01]  /*6c10*/  STG.E.64 desc[UR36][R8.64], R4 ;  /* 0x0000000408007986 */ /* 0x0011e2000c101b24 */
[----:B------:R-:W-:Y:S05]  /*6c20*/  BRA `(.L_x_5470) ;  /* 0x0000000c005c7947 */ /* 0x000fea0003800000 */
.L_x_5472:
[----:B------:R-:W-:-:S04]  /*6c30*/  IMAD.U32 R18, R18, 0x10000, RZ ;  /* 0x0001000012127824 */ /* 0x000fc800078e00ff */
[----:B------:R-:W0:Y:S02]  /*6c40*/  F2I.FTZ.TRUNC.NTZ R3, R18 ;  /* 0x0000001200037305 */ /* 0x000e24000021f100 */
[----:B0-----:R0:W-:Y:S01]  /*6c50*/  STG.E desc[UR36][R8.64], R3 ;  /* 0x0000000308007986 */ /* 0x0011e2000c101924 */
[----:B------:R-:W-:Y:S05]  /*6c60*/  BRA `(.L_x_5470) ;  /* 0x0000000c004c7947 */ /* 0x000fea0003800000 */
.L_x_5471:
[----:B------:R-:W-:-:S04]  /*6c70*/  IMAD.U32 R18, R18, 0x10000, RZ ;  /* 0x0001000012127824 */ /* 0x000fc800078e00ff */
[----:B------:R-:W0:Y:S02]  /*6c80*/  F2I.FTZ.TRUNC.NTZ R3, R18 ;  /* 0x0000001200037305 */ /* 0x000e24000021f100 */
[----:B0-----:R0:W-:Y:S01]  /*6c90*/  STG.E.U16 desc[UR36][R8.64], R3 ;  /* 0x0000000308007986 */ /* 0x0011e2000c101524 */
[----:B------:R-:W-:Y:S05]  /*6ca0*/  BRA `(.L_x_5470) ;  /* 0x0000000c003c7947 */ /* 0x000fea0003800000 */
.L_x_5466:
[----:B------:R-:W-:-:S13]  /*6cb0*/  ISETP.GT.AND P0, PT, R0, 0x6, PT ;  /* 0x000000060000780c */ /* 0x000fda0003f04270 */
[----:B------:R-:W-:Y:S05]  /*6cc0*/  @P0 BRA `(.L_x_5473) ;  /* 0x00000000002c0947 */ /* 0x000fea0003800000 */
[----:B------:R-:W-:-:S13]  /*6cd0*/  ISETP.NE.AND P0, PT, R0, 0x5, PT ;  /* 0x000000050000780c */ /* 0x000fda0003f05270 */
[----:B------:R-:W-:Y:S05]  /*6ce0*/  @!P0 BRA `(.L_x_5474) ;  /* 0x0000000000148947 */ /* 0x000fea0003800000 */
[----:B------:R-:W-:-:S13]  /*6cf0*/  ISETP.NE.AND P0, PT, R0, 0x6, PT ;  /* 0x000000060000780c */ /* 0x000fda0003f05270 */
[----:B------:R-:W-:Y:S05]  /*6d00*/  @P0 BRA `(.L_x_5469) ;  /* 0x0000000800c40947 */ /* 0x000fea0003800000 */
[----:B------:R-:W-:-:S05]  /*6d10*/  IMAD.U32 R3, R18, 0x10000, RZ ;  /* 0x0001000012037824 */ /* 0x000fca00078e00ff */
[----:B------:R0:W-:Y:S01]  /*6d20*/  STG.E desc[UR36][R8.64], R3 ;  /* 0x0000000308007986 */ /* 0x0001e2000c101924 */
[----:B------:R-:W-:Y:S05]  /*6d30*/  BRA `(.L_x_5470) ;  /* 0x0000000c00187947 */ /* 0x000fea0003800000 */
.L_x_5474:
[----:B------:R-:W-:-:S05]  /*6d40*/  IMAD.U32 R0, R18, 0x10000, RZ ;  /* 0x0001000012007824 */ /* 0x000fca00078e00ff */
[----:B------:R-:W-:-:S05]  /*6d50*/  F2FP.F16.F32.PACK_AB R0, RZ, R0 ;  /* 0x00000000ff00723e */ /* 0x000fca00000000ff */
[----:B------:R0:W-:Y:S01]  /*6d60*/  STG.E.U16 desc[UR36][R8.64], R0 ;  /* 0x0000000008007986 */ /* 0x0001e2000c101524 */
[----:B------:R-:W-:Y:S05]  /*6d70*/  BRA `(.L_x_5470) ;  /* 0x0000000c00087947 */ /* 0x000fea0003800000 */
.L_x_5473:
[----:B------:R-:W-:-:S13]  /*6d80*/  ISETP.NE.AND P0, PT, R0, 0x7, PT ;  /* 0x000000070000780c */ /* 0x000fda0003f05270 */
[----:B------:R-:W-:Y:S05]  /*6d90*/  @!P0 BRA `(.L_x_5475) ;  /* 0x0000000000348947 */ /* 0x000fea0003800000 */
[----:B------:R-:W-:-:S13]  /*6da0*/  ISETP.NE.AND P0, PT, R0, 0x8, PT ;  /* 0x000000080000780c */ /* 0x000fda0003f05270 */
[----:B------:R-:W-:Y:S05]  /*6db0*/  @!P0 BRA `(.L_x_5476) ;  /* 0x0000000000188947 */ /* 0x000fea0003800000 */
[----:B------:R-:W-:-:S13]  /*6dc0*/  ISETP.NE.AND P0, PT, R0, 0x9, PT ;  /* 0x000000090000780c */ /* 0x000fda0003f05270 */
[----:B------:R-:W-:Y:S05]  /*6dd0*/  @P0 BRA `(.L_x_5469) ;  /* 0x0000000800900947 */ /* 0x000fea0003800000 */
[----:B------:R-:W-:Y:S02]  /*6de0*/  IMAD.U32 R4, R18, 0x10000, RZ ;  /* 0x0001000012047824 */ /* 0x000fe400078e00ff */
[----:B------:R-:W-:-:S05]  /*6df0*/  IMAD.MOV.U32 R5, RZ, RZ, RZ ;  /* 0x000000ffff057224 */ /* 0x000fca00078e00ff */
[----:B------:R0:W-:Y:S01]  /*6e00*/  STG.E.64 desc[UR36][R8.64], R4 ;  /* 0x0000000408007986 */ /* 0x0001e2000c101b24 */
[----:B------:R-:W-:Y:S05]  /*6e10*/  BRA `(.L_x_5470) ;  /* 0x0000000800e07947 */ /* 0x000fea0003800000 */
.L_x_5476:
[----:B------:R-:W-:-:S05]  /*6e20*/  IMAD.U32 R18, R18, 0x10000, RZ ;  /* 0x0001000012127824 */ /* 0x000fca00078e00ff */
[----:B------:R-:W-:-:S04]  /*6e30*/  F2FP.F16.F32.PACK_AB R3, RZ, R18 ;  /* 0x00000012ff03723e */ /* 0x000fc800000000ff */
[----:B------:R-:W-:-:S05]  /*6e40*/  PRMT R3, R3, 0x5410, RZ ;  /* 0x0000541003037816 */ /* 0x000fca00000000ff */
[----:B------:R0:W-:Y:S01]  /*6e50*/  STG.E desc[UR36][R8.64], R3 ;  /* 0x0000000308007986 */ /* 0x0001e2000c101924 */
[----:B------:R-:W-:Y:S05]  /*6e60*/  BRA `(.L_x_5470) ;  /* 0x0000000800cc7947 */ /* 0x000fea0003800000 */
.L_x_5475:
[----:B------:R-:W-:-:S04]  /*6e70*/  IMAD.U32 R4, R18, 0x10000, RZ ;  /* 0x0001000012047824 */ /* 0x000fc800078e00ff */
[----:B------:R-:W-:-:S06]  /*6e80*/  FMUL.FTZ R4, R4, 1 ;  /* 0x3f80000004047820 */ /* 0x000fcc0000410000 */
[----:B------:R-:W0:Y:S02]  /*6e90*/  F2F.F64.F32 R4, R4 ;  /* 0x0000000400047310 */ /* 0x000e240000201800 */
[----:B0-----:R0:W-:Y:S01]  /*6ea0*/  STG.E.64 desc[UR36][R8.64], R4 ;  /* 0x0000000408007986 */ /* 0x0011e2000c101b24 */
[----:B------:R-:W-:Y:S05]  /*6eb0*/  BRA `(.L_x_5470) ;  /* 0x0000000800b87947 */ /* 0x000fea0003800000 */
.L_x_5465:
        /* <DEDUP_REMOVED lines=8> */
[----:B------:R-:W-:-:S05]  /*6f40*/  IMAD.U32 R18, R18, 0x10000, RZ ;  /* 0x0001000012127824 */ /* 0x000fca00078e00ff */
[----:B------:R-:W-:-:S04]  /*6f50*/  FSETP.NEU.FTZ.AND P0, PT, R18, RZ, PT ;  /* 0x000000ff1200720b */ /* 0x000fc80003f1d000 */
[----:B------:R-:W-:-:S05]  /*6f60*/  SEL R3, RZ, 0x1, !P0 ;  /* 0x00000001ff037807 */ /* 0x000fca0004000000 */
[----:B------:R0:W-:Y:S01]  /*6f70*/  STG.E.U8 desc[UR36][R8.64], R3 ;  /* 0x0000000308007986 */ /* 0x0001e2000c101124 */
[----:B------:R-:W-:Y:S05]  /*6f80*/  BRA `(.L_x_5470) ;  /* 0x0000000800847947 */ /* 0x000fea0003800000 */
.L_x_5479:
[----:B------:R-:W-:Y:S01]  /*6f90*/  IMAD.U32 R18, R18, 0x10000, RZ ;  /* 0x0001000012127824 */ /* 0x000fe200078e00ff */
[----:B------:R-:W-:-:S03]  /*6fa0*/  CS2R R6, SRZ ;  /* 0x0000000000067805 */ /* 0x000fc6000001ff00 */
[----:B------:R-:W-:-:S06]  /*6fb0*/  FMUL.FTZ R4, R18, 1 ;  /* 0x3f80000012047820 */ /* 0x000fcc0000410000 */
[----:B------:R-:W0:Y:S02]  /*6fc0*/  F2F.F64.F32 R4, R4 ;  /* 0x0000000400047310 */ /* 0x000e240000201800 */
[----:B0-----:R0:W-:Y:S01]  /*6fd0*/  STG.E.128 desc[UR36][R8.64], R4 ;  /* 0x0000000408007986 */ /* 0x0011e2000c101d24 */
[----:B------:R-:W-:Y:S05]  /*6fe0*/  BRA `(.L_x_5470) ;  /* 0x00000008006c7947 */ /* 0x000fea0003800000 */
.L_x_5478:
        /* <DEDUP_REMOVED lines=21> */
.L_x_5483:
[----:B------:R-:W-:Y:S05]  /*7140*/  BSYNC B0 ;  /* 0x0000000000007941 */ /* 0x000fea0003800000 */
.L_x_5482:
[----:B------:R-:W-:-:S05]  /*7150*/  LOP3.LUT R5, R0, R5, RZ, 0xfc, !PT ;  /* 0x0000000500057212 */ /* 0x000fca00078efcff */
[----:B------:R0:W-:Y:S01]  /*7160*/  STG.E.U8 desc[UR36][R8.64], R5 ;  /* 0x0000000508007986 */ /* 0x0001e2000c101124 */
[----:B------:R-:W-:Y:S05]  /*7170*/  BRA `(.L_x_5470) ;  /* 0x0000000800087947 */ /* 0x000fea0003800000 */
.L_x_5481:
        /* <DEDUP_REMOVED lines=13> */
.L_x_5485:
[----:B------:R-:W-:Y:S01]  /*7250*/  IMAD.MOV.U32 R0, RZ, RZ, 0x7f ;  /* 0x0000007fff007424 */ /* 0x000fe200078e00ff */
[----:B------:R-:W-:-:S04]  /*7260*/  ISETP.GT.U32.AND P0, PT, R3, 0x7f800000, PT ;  /* 0x7f8000000300780c */ /* 0x000fc80003f04070 */
[----:B------:R-:W-:-:S09]  /*7270*/  SEL R0, R0, 0x7c, P0 ;  /* 0x0000007c00007807 */ /* 0x000fd20000000000 */
.L_x_5486:
[----:B------:R-:W-:Y:S05]  /*7280*/  BSYNC B0 ;  /* 0x0000000000007941 */ /* 0x000fea0003800000 */
.L_x_5484:
[----:B------:R-:W-:-:S04]  /*7290*/  LOP3.LUT R3, R5, 0x80000000, RZ, 0xc0, !PT ;  /* 0x8000000005037812 */ /* 0x000fc800078ec0ff */
[----:B------:R-:W-:-:S04]  /*72a0*/  SHF.R.U32.HI R3, RZ, 0x18, R3 ;  /* 0x00000018ff037819 */ /* 0x000fc80000011603 */
[----:B------:R-:W-:-:S05]  /*72b0*/  LOP3.LUT R3, R0, R3, RZ, 0xfc, !PT ;  /* 0x0000000300037212 */ /* 0x000fca00078efcff */
[----:B------:R0:W-:Y:S01]  /*72c0*/  STG.E.U8 desc[UR36][R8.64], R3 ;  /* 0x0000000308007986 */ /* 0x0001e2000c101124 */
[----:B------:R-:W-:Y:S05]  /*72d0*/  BRA `(.L_x_5470) ;  /* 0x0000000400b07947 */ /* 0x000fea0003800000 */
.L_x_5480:
[----:B------:R0:W-:Y:S01]  /*72e0*/  STG.E.U16 desc[UR36][R8.64], R18 ;  /* 0x0000001208007986 */ /* 0x0001e2000c101524 */
[----:B------:R-:W-:Y:S05]  /*72f0*/  BRA `(.L_x_5470) ;  /* 0x0000000400a87947 */ /* 0x000fea0003800000 */
.L_x_5477:
        /* <DEDUP_REMOVED lines=8> */
[----:B------:R-:W-:-:S06]  /*7380*/  IMAD.U32 R3, R18, 0x10000, RZ ;  /* 0x0001000012037824 */ /* 0x000fcc00078e00ff */
[----:B------:R-:W0:Y:S02]  /*7390*/  F2I.FTZ.U32.TRUNC.NTZ R3, R3 ;  /* 0x0000000300037305 */ /* 0x000e24000021f000 */
[----:B0-----:R4:W-:Y:S01]  /*73a0*/  STG.E.U16 desc[UR36][R8.64], R3 ;  /* 0x0000000308007986 */ /* 0x0019e2000c101524 */
[----:B------:R-:W-:Y:S05]  /*73b0*/  BRA `(.L_x_5470) ;  /* 0x0000000400787947 */ /* 0x000fea0003800000 */
.L_x_5489:
        /* <DEDUP_REMOVED lines=17> */
.L_x_5492:
[----:B------:R-:W-:-:S04]  /*74d0*/  LOP3.LUT R3, R5, 0x80000000, RZ, 0xc0, !PT ;  /* 0x8000000005037812 */ /* 0x000fc800078ec0ff */
[----:B------:R-:W-:-:S04]  /*74e0*/  SHF.R.U32.HI R3, RZ, 0x18, R3 ;  /* 0x00000018ff037819 */ /* 0x000fc80000011603 */
[----:B------:R-:W-:-:S04]  /*74f0*/  LOP3.LUT R0, R0, R3, RZ, 0xfc, !PT ;  /* 0x0000000300007212 */ /* 0x000fc800078efcff */
[----:B------:R-:W-:-:S07]  /*7500*/  PRMT R4, R0, 0x7610, R4 ;  /* 0x0000761000047816 */ /* 0x000fce0000000004 */
.L_x_5491:
[----:B------:R-:W-:Y:S05]  /*7510*/  BSYNC B0 ;  /* 0x0000000000007941 */ /* 0x000fea0003800000 */
.L_x_5490:
[----:B------:R3:W-:Y:S01]  /*7520*/  STG.E.U8 desc[UR36][R8.64], R4 ;  /* 0x0000000408007986 */ /* 0x0007e2000c101124 */
[----:B------:R-:W-:Y:S05]  /*7530*/  BRA `(.L_x_5470) ;  /* 0x0000000400187947 */ /* 0x000fea0003800000 */
.L_x_5488:
        /* <DEDUP_REMOVED lines=17> */
.L_x_5495:
[----:B------:R-:W-:-:S04]  /*7650*/  LOP3.LUT R3, R5, 0x80000000, RZ, 0xc0, !PT ;  /* 0x8000000005037812 */ /* 0x000fc800078ec0ff */
[----:B------:R-:W-:-:S04]  /*7660*/  SHF.R.U32.HI R3, RZ, 0x18, R3 ;  /* 0x00000018ff037819 */ /* 0x000fc80000011603 */
[----:B------:R-:W-:-:S04]  /*7670*/  LOP3.LUT R0, R0, R3, RZ, 0xfc, !PT ;  /* 0x0000000300007212 */ /* 0x000fc800078efcff */
[----:B------:R-:W-:-:S07]  /*7680*/  PRMT R4, R0, 0x7610, R4 ;  /* 0x0000761000047816 */ /* 0x000fce0000000004 */
.L_x_5494:
[----:B------:R-:W-:Y:S05]  /*7690*/  BSYNC B0 ;  /* 0x0000000000007941 */ /* 0x000fea0003800000 */
.L_x_5493:
[----:B------:R0:W-:Y:S01]  /*76a0*/  STG.E.U8 desc[UR36][R8.64], R4 ;  /* 0x0000000408007986 */ /* 0x0001e2000c101124 */
[----:B------:R-:W-:Y:S05]  /*76b0*/  BRA `(.L_x_5470) ;  /* 0x0000000000b87947 */ /* 0x000fea0003800000 */
.L_x_5487:
[----:B------:R-:W-:-:S13]  /*76c0*/  ISETP.NE.AND P0, PT, R0, 0x1c, PT ;  /* 0x0000001c0000780c */ /* 0x000fda0003f05270 */
[----:B------:R-:W-:Y:S05]  /*76d0*/  @!P0 BRA `(.L_x_5496) ;  /* 0x0000000000a48947 */ /* 0x000fea0003800000 */
[----:B------:R-:W-:-:S13]  /*76e0*/  ISETP.NE.AND P0, PT, R0, 0x1d, PT ;  /* 0x0000001d0000780c */ /* 0x000fda0003f05270 */
[----:B------:R-:W-:Y:S05]  /*76f0*/  @!P0 BRA `(.L_x_5497) ;  /* 0x00000000008c8947 */ /* 0x000fea0003800000 */
[----:B------:R-:W-:-:S13]  /*7700*/  ISETP.NE.AND P0, PT, R0, 0x2c, PT ;  /* 0x0000002c0000780c */ /* 0x000fda0003f05270 */
[----:B------:R-:W-:Y:S05]  /*7710*/  @P0 BRA `(.L_x_5469) ;  /* 0x0000000000400947 */ /* 0x000fea0003800000 */
[----:B------:R-:W-:-:S05]  /*7720*/  IMAD.U32 R18, R18, 0x10000, RZ ;  /* 0x0001000012127824 */ /* 0x000fca00078e00ff */
        /* <DEDUP_REMOVED lines=15> */
.L_x_5469:
        /* <DEDUP_REMOVED lines=16> */
.L_x_5498:
[----:B------:R-:W-:Y:S05]  /*7920*/  BRA `(.L_x_5470) ;  /* 0x00000000001c7947 */ /* 0x000fea0003800000 */
.L_x_5497:
[----:B------:R-:W-:-:S06]  /*7930*/  IMAD.U32 R4, R18, 0x10000, RZ ;  /* 0x0001000012047824 */ /* 0x000fcc00078e00ff */
[----:B------:R-:W0:Y:S02]  /*7940*/  F2I.U64.TRUNC R4, R4 ;  /* 0x0000000400047311 */ /* 0x000e24000020d800 */
[----:B0-----:R1:W-:Y:S01]  /*7950*/  STG.E.64 desc[UR36][R8.64], R4 ;  /* 0x0000000408007986 */ /* 0x0013e2000c101b24 */
[----:B------:R-:W-:Y:S05]  /*7960*/  BRA `(.L_x_5470) ;  /* 0x00000000000c7947 */ /* 0x000fea0003800000 */
.L_x_5496:
[----:B------:R-:W-:-:S04]  /*7970*/  IMAD.U32 R18, R18, 0x10000, RZ ;  /* 0x0001000012127824 */ /* 0x000fc800078e00ff */
[----:B------:R-:W0:Y:S02]  /*7980*/  F2I.FTZ.U32.TRUNC.NTZ R3, R18 ;  /* 0x0000001200037305 */ /* 0x000e24000021f000 */
[----:B0-----:R2:W-:Y:S02]  /*7990*/  STG.E desc[UR36][R8.64], R3 ;  /* 0x0000000308007986 */ /* 0x0015e4000c101924 */
.L_x_5470:
[----:B------:R-:W-:-:S07]  /*79a0*/  VIADD R25, R25, 0x80 ;  /* 0x0000008019197836 */ /* 0x000fce0000000000 */
.L_x_5430:
[----:B------:R-:W-:Y:S05]  /*79b0*/  BSYNC B6 ;  /* 0x0000000000067941 */ /* 0x000fea0003800000 */
.L_x_5429:
[----:B------:R-:W-:-:S13]  /*79c0*/  ISETP.GE.AND P0, PT, R25, R16, PT ;  /* 0x000000101900720c */ /* 0x000fda0003f06270 */
[----:B------:R-:W-:Y:S05]  /*79d0*/  @P0 EXIT ;  /* 0x000000000000094d */ /* 0x000fea0003800000 */
[----:B01-34-:R-:W0:Y:S01]  /*79e0*/  LDC.64 R4, c[0x0][0x218] ;  /* 0x00008600ff047b82 */ /* 0x01be220000000a00 */
[----:B--2---:R-:W-:Y:S01]  /*79f0*/  PRMT R0, R17, 0x9910, RZ ;  /* 0x0000991011007816 */ /* 0x004fe200000000ff */
        /* <DEDUP_REMOVED lines=15> */
[----:B-----5:R-:W-:-:S06]  /*7af0*/  IMAD.U32 R19, R19, 0x10000, RZ ;  /* 0x0001000013137824 */ /* 0x020fcc00078e00ff */
[----:B------:R-:W0:Y:S02]  /*7b00*/  F2I.FTZ.TRUNC.NTZ R19, R19 ;  /* 0x0000001300137305 */ /* 0x000e24000021f100 */
[----:B0-----:R-:W-:Y:S01]  /*7b10*/  STG.E.U8 desc[UR36][R2.64], R19 ;  /* 0x0000001302007986 */ /* 0x001fe2000c101124 */
[----:B------:R-:W-:Y:S05]  /*7b20*/  EXIT ;  /* 0x000000000000794d */ /* 0x000fea0003800000 */
.L_x_5502:
[----:B-----5:R-:W-:-:S06]  /*7b30*/  IMAD.U32 R5, R19, 0x10000, RZ ;  /* 0x0001000013057824 */ /* 0x020fcc00078e00ff */
[----:B------:R-:W0:Y:S02]  /*7b40*/  F2I.S64.TRUNC R4, R5 ;  /* 0x0000000500047311 */ /* 0x000e24000020d900 */
[----:B0-----:R-:W-:Y:S01]  /*7b50*/  STG.E.U8 desc[UR36][R2.64], R4 ;  /* 0x0000000402007986 */ /* 0x001fe2000c101124 */
[----:B------:R-:W-:Y:S05]  /*7b60*/  EXIT ;  /* 0x000000000000794d */ /* 0x000fea0003800000 */
.L_x_5501:
[----:B------:R-:W-:-:S13]  /*7b70*/  ISETP.NE.AND P0, PT, R0, 0x2, PT ;  /* 0x000000020000780c */ /* 0x000fda0003f05270 */
[----:B------:R-:W-:Y:S05]  /*7b80*/  @!P0 BRA `(.L_x_5504) ;  /* 0x0000000000308947 */ /* 0x000fea0003800000 */
[----:B------:R-:W-:-:S13]  /*7b90*/  ISETP.NE.AND P0, PT, R0, 0x3, PT ;  /* 0x000000030000780c */ /* 0x000fda0003f05270 */
[----:B------:R-:W-:Y:S05]  /*7ba0*/  @!P0 BRA `(.L_x_5505) ;  /* 0x0000000000188947 */ /* 0x000fea0003800000 */
[----:B------:R-:W-:-:S13]  /*7bb0*/  ISETP.NE.AND P0, PT, R0, 0x4, PT ;  /* 0x000000040000780c */ /* 0x000fda0003f05270 */
[----:B------:R-:W-:Y:S05]  /*7bc0*/  @P0 BRA `(.L_x_5503) ;  /* 0x0000000c000c0947 */ /* 0x000fea0003800000 */
[----:B-----5:R-:W-:-:S06]  /*7bd0*/  IMAD.U32 R4, R19, 0x10000, RZ ;  /* 0x0001000013047824 */ /* 0x020fcc00078e00ff */
[----:B------:R-:W0:Y:S02]  /*7be0*/  F2I.S64.TRUNC R4, R4 ;  /* 0x0000000400047311 */ /* 0x000e24000020d900 */
[----:B0-----:R-:W-:Y:S01]  /*7bf0*/  STG.E.64 desc[UR36][R2.64], R4 ;  /* 0x0000000402007986 */ /* 0x001fe2000c101b24 */
[----:B------:R-:W-:Y:S05]  /*7c00*/  EXIT ;  /* 0x000000000000794d */ /* 0x000fea0003800000 */
.L_x_5505:
[----:B-----5:R-:W-:-:S06]  /*7c10*/  IMAD.U32 R19, R19, 0x10000, RZ ;  /* 0x0001000013137824 */ /* 0x020fcc00078e00ff */
[----:B------:R-:W0:Y:S02]  /*7c20*/  F2I.FTZ.TRUNC.NTZ R19, R19 ;  /* 0x0000001300137305 */ /* 0x000e24000021f100 */
[----:B0-----:R-:W-:Y:S01]  /*7c30*/  STG.E desc[UR36][R2.64], R19 ;  /* 0x0000001302007986 */ /* 0x001fe2000c101924 */
[----:B------:R-:W-:Y:S05]  /*7c40*/  EXIT ;  /* 0x000000000000794d */ /* 0x000fea0003800000 */
.L_x_5504:
[----:B-----5:R-:W-:-:S06]  /*7c50*/  IMAD.U32 R19, R19, 0x10000, RZ ;  /* 0x0001000013137824 */ /* 0x020fcc00078e00ff */
[----:B------:R-:W0:Y:S02]  /*7c60*/  F2I.FTZ.TRUNC.NTZ R19, R19 ;  /* 0x0000001300137305 */ /* 0x000e24000021f100 */
[----:B0-----:R-:W-:Y:S01]  /*7c70*/  STG.E.U16 desc[UR36][R2.64], R19 ;  /* 0x0000001302007986 */ /* 0x001fe2000c101524 */
[----:B------:R-:W-:Y:S05]  /*7c80*/  EXIT ;  /* 0x000000000000794d */ /* 0x000fea0003800000 */
.L_x_5500:
[----:B------:R-:W-:-:S13]  /*7c90*/  ISETP.GT.AND P0, PT, R0, 0x6, PT ;  /* 0x000000060000780c */ /* 0x000fda0003f04270 */
[----:B------:R-:W-:Y:S05]  /*7ca0*/  @P0 BRA `(.L_x_5506) ;  /* 0x00000000002c0947 */ /* 0x000fea0003800000 */
[----:B------:R-:W-:-:S13]  /*7cb0*/  ISETP.NE.AND P0, PT, R0, 0x5, PT ;  /* 0x000000050000780c */ /* 0x000fda0003f05270 */
[----:B------:R-:W-:Y:S05]  /*7cc0*/  @!P0 BRA `(.L_x_5507) ;  /* 0x0000000000148947 */ /* 0x000fea0003800000 */
[----:B------:R-:W-:-:S13]  /*7cd0*/  ISETP.NE.AND P0, PT, R0, 0x6, PT ;  /* 0x000000060000780c */ /* 0x000fda0003f05270 */
[----:B------:R-:W-:Y:S05]  /*7ce0*/  @P0 BRA `(.L_x_5503) ;  /* 0x0000000800c40947 */ /* 0x000fea0003800000 */
[----:B-----5:R-:W-:-:S05]  /*7cf0*/  IMAD.U32 R19, R19, 0x10000, RZ ;  /* 0x0001000013137824 */ /* 0x020fca00078e00ff */
[----:B------:R-:W-:Y:S01]  /*7d00*/  STG.E desc[UR36][R2.64], R19 ;  /* 0x0000001302007986 */ /* 0x000fe2000c101924 */
[----:B------:R-:W-:Y:S05]  /*7d10*/  EXIT ;  /* 0x000000000000794d */ /* 0x000fea0003800000 */
.L_x_5507:
[----:B-----5:R-:W-:-:S05]  /*7d20*/  IMAD.U32 R0, R19, 0x10000, RZ ;  /* 0x0001000013007824 */ /* 0x020fca00078e00ff */
[----:B------:R-:W-:-:S05]  /*7d30*/  F2FP.F16.F32.PACK_AB R0, RZ, R0 ;  /* 0x00000000ff00723e */ /* 0x000fca00000000ff */
[----:B------:R-:W-:Y:S01]  /*7d40*/  STG.E.U16 desc[UR36][R2.64], R0 ;  /* 0x0000000002007986 */ /* 0x000fe2000c101524 */
[----:B------:R-:W-:Y:S05]  /*7d50*/  EXIT ;  /* 0x000000000000794d */ /* 0x000fea0003800000 */
.L_x_5506:
[----:B------:R-:W-:-:S13]  /*7d60*/  ISETP.NE.AND P0, PT, R0, 0x7, PT ;  /* 0x000000070000780c */ /* 0x000fda0003f05270 */
[----:B------:R-:W-:Y:S05]  /*7d70*/  @!P0 BRA `(.L_x_5508) ;  /* 0x0000000000348947 */ /* 0x000fea0003800000 */
[----:B------:R-:W-:-:S13]  /*7d80*/  ISETP.NE.AND P0, PT, R0, 0x8, PT ;  /* 0x000000080000780c */ /* 0x000fda0003f05270 */
[----:B------:R-:W-:Y:S05]  /*7d90*/  @!P0 BRA `(.L_x_5509) ;  /* 0x0000000000188947 */ /* 0x000fea0003800000 */
[----:B------:R-:W-:-:S13]  /*7da0*/  ISETP.NE.AND P0, PT, R0, 0x9, PT ;  /* 0x000000090000780c */ /* 0x000fda0003f05270 */
[----:B------:R-:W-:Y:S05]  /*7db0*/  @P0 BRA `(.L_x_5503) ;  /* 0x0000000800900947 */ /* 0x000fea0003800000 */
[----:B-----5:R-:W-:Y:S02]  /*7dc0*/  IMAD.U32 R4, R19, 0x10000, RZ ;  /* 0x0001000013047824 */ /* 0x020fe400078e00ff */
[----:B------:R-:W-:-:S05]  /*7dd0*/  IMAD.MOV.U32 R5, RZ, RZ, RZ ;  /* 0x000000ffff057224 */ /* 0x000fca00078e00ff */
[----:B------:R-:W-:Y:S01]  /*7de0*/  STG.E.64 desc[UR36][R2.64], R4 ;  /* 0x0000000402007986 */ /* 0x000fe2000c101b24 */
[----:B------:R-:W-:Y:S05]  /*7df0*/  EXIT ;  /* 0x000000000000794d */ /* 0x000fea0003800000 */
.L_x_5509:
[----:B-----5:R-:W-:-:S05]  /*7e00*/  IMAD.U32 R19, R19, 0x10000, RZ ;  /* 0x0001000013137824 */ /* 0x020fca00078e00ff */
[----:B------:R-:W-:-:S04]  /*7e10*/  F2FP.F16.F32.PACK_AB R5, RZ, R19 ;  /* 0x00000013ff05723e */ /* 0x000fc800000000ff */
[----:B------:R-:W-:-:S05]  /*7e20*/  PRMT R5, R5, 0x5410, RZ ;  /* 0x0000541005057816 */ /* 0x000fca00000000ff */
[----:B------:R-:W-:Y:S01]  /*7e30*/  STG.E desc[UR36][R2.64], R5 ;  /* 0x0000000502007986 */ /* 0x000fe2000c101924 */
[----:B------:R-:W-:Y:S05]  /*7e40*/  EXIT ;  /* 0x000000000000794d */ /* 0x000fea0003800000 */
.L_x_5508:
[----:B-----5:R-:W-:-:S04]  /*7e50*/  IMAD.U32 R4, R19, 0x10000, RZ ;  /* 0x0001000013047824 */ /* 0x020fc800078e00ff */
[----:B------:R-:W-:-:S06]  /*7e60*/  FMUL.FTZ R4, R4, 1 ;  /* 0x3f80000004047820 */ /* 0x000fcc0000410000 */
[----:B------:R-:W0:Y:S02]  /*7e70*/  F2F.F64.F32 R4, R4 ;  /* 0x0000000400047310 */ /* 0x000e240000201800 */
[----:B0-----:R-:W-:Y:S01]  /*7e80*/  STG.E.64 desc[UR36][R2.64], R4 ;  /* 0x0000000402007986 */ /* 0x001fe2000c101b24 */
[----:B------:R-:W-:Y:S05]  /*7e90*/  EXIT ;  /* 0x000000000000794d */ /* 0x000fea0003800000 */
.L_x_5499:
        /* <DEDUP_REMOVED lines=8> */
[----:B-----5:R-:W-:-:S05]  /*7f20*/  IMAD.U32 R19, R19, 0x10000, RZ ;  /* 0x0001000013137824 */ /* 0x020fca00078e00ff */
[----:B------:R-:W-:-:S04]  /*7f30*/  FSETP.NEU.FTZ.AND P0, PT, R19, RZ, PT ;  /* 0x000000ff1300720b */ /* 0x000fc80003f1d000 */
[----:B------:R-:W-:-:S05]  /*7f40*/  SEL R5, RZ, 0x1, !P0 ;  /* 0x00000001ff057807 */ /* 0x000fca0004000000 */
[----:B------:R-:W-:Y:S01]  /*7f50*/  STG.E.U8 desc[UR36][R2.64], R5 ;  /* 0x0000000502007986 */ /* 0x000fe2000c101124 */
[----:B------:R-:W-:Y:S05]  /*7f60*/  EXIT ;  /* 0x000000000000794d */ /* 0x000fea0003800000 */
.L_x_5512:
[----:B-----5:R-:W-:Y:S01]  /*7f70*/  IMAD.U32 R19, R19, 0x10000, RZ ;  /* 0x0001000013137824 */ /* 0x020fe200078e00ff */
[----:B------:R-:W-:-:S03]  /*7f80*/  CS2R R6, SRZ ;  /* 0x0000000000067805 */ /* 0x000fc6000001ff00 */
[----:B------:R-:W-:-:S06]  /*7f90*/  FMUL.FTZ R4, R19, 1 ;  /* 0x3f80000013047820 */ /* 0x000fcc0000410000 */
[----:B------:R-:W0:Y:S02]  /*7fa0*/  F2F.F64.F32 R4, R4 ;  /* 0x0000000400047310 */ /* 0x000e240000201800 */
[----:B0-----:R-:W-:Y:S01]  /*7fb0*/  STG.E.128 desc[UR36][R2.64], R4 ;  /* 0x0000000402007986 */ /* 0x001fe2000c101d24 */
[----:B------:R-:W-:Y:S05]  /*7fc0*/  EXIT ;  /* 0x000000000000794d */ /* 0x000fea0003800000 */
.L_x_5511:
[----:B------:R-:W-:-:S13]  /*7fd0*/  ISETP.NE.AND P0, PT, R0, 0xf, PT ;  /* 0x0000000f0000780c */ /* 0x000fda0003f05270 */
[----:B------:R-:W-:Y:S05]  /*7fe0*/  @!P0 BRA `(.L_x_5513) ;  /* 0x0000000000b48947 */ /* 0x000fea0003800000 */
[----:B------:R-:W-:-:S13]  /*7ff0*/  ISETP.NE.AND P0, PT, R0, 0x17, PT ;  /* 0x000000170000780c */ /* 0x000fda0003f05270 */
[----:B------:R-:W-:Y:S05]  /*8000*/  @!P0 BRA `(.L_x_5514) ;  /* 0x0000000000548947 */ /* 0x000fea0003800000 */
[----:B------:R-:W-:-:S13]  /*8010*/  ISETP.NE.AND P0, PT, R0, 0x18, PT ;  /* 0x000000180000780c */ /* 0x000fda0003f05270 */
[----:B------:R-:W-:Y:S05]  /*8020*/  @P0 BRA `(.L_x_5503) ;  /* 0x0000000400f40947 */ /* 0x000fea0003800000 */
[----:B-----5:R-:W-:Y:S01]  /*8030*/  IMAD.U32 R19, R19, 0x10000, RZ ;  /* 0x0001000013137824 */ /* 0x020fe200078e00ff */
        /* <DEDUP_REMOVED lines=14> */
.L_x_5516:
[----:B------:R-:W-:Y:S05]  /*8120*/  BSYNC B0 ;  /* 0x0000000000007941 */ /* 0x000fea0003800000 */
.L_x_5515:
[----:B------:R-:W-:-:S05]  /*8130*/  LOP3.LUT R5, R0, R5, RZ, 0xfc, !PT ;  /* 0x0000000500057212 */ /* 0x000fca00078efcff */
[----:B------:R-:W-:Y:S01]  /*8140*/  STG.E.U8 desc[UR36][R2.64], R5 ;  /* 0x0000000502007986 */ /* 0x000fe2000c101124 */
[----:B------:R-:W-:Y:S05]  /*8150*/  EXIT ;  /* 0x000000000000794d */ /* 0x000fea0003800000 */
.L_x_5514:
[----:B-----5:R-:W-:Y:S01]  /*8160*/  IMAD.U32 R19, R19, 0x10000, RZ ;  /* 0x0001000013137824 */ /* 0x020fe200078e00ff */
        /* <DEDUP_REMOVED lines=12> */
.L_x_5518:
[----:B------:R-:W-:Y:S01]  /*8230*/  IMAD.MOV.U32 R0, RZ, RZ, 0x7f ;  /* 0x0000007fff007424 */ /* 0x000fe200078e00ff */
[----:B------:R-:W-:-:S04]  /*8240*/  ISETP.GT.U32.AND P0, PT, R4, 0x7f800000, PT ;  /* 0x7f8000000400780c */ /* 0x000fc80003f04070 */
[----:B------:R-:W-:-:S09]  /*8250*/  SEL R0, R0, 0x7c, P0 ;  /* 0x0000007c00007807 */ /* 0x000fd20000000000 */
.L_x_5519:
[----:B------:R-:W-:Y:S05]  /*8260*/  BSYNC B0 ;  /* 0x0000000000007941 */ /* 0x000fea0003800000 */
.L_x_5517:
[----:B------:R-:W-:-:S04]  /*8270*/  LOP3.LUT R4, R19, 0x80000000, RZ, 0xc0, !PT ;  /* 0x8000000013047812 */ /* 0x000fc800078ec0ff */
[----:B------:R-:W-:-:S04]  /*8280*/  SHF.R.U32.HI R5, RZ, 0x18, R4 ;  /* 0x00000018ff057819 */ /* 0x000fc80000011604 */
[----:B------:R-:W-:-:S05]  /*8290*/  LOP3.LUT R5, R0, R5, RZ, 0xfc, !PT ;  /* 0x0000000500057212 */ /* 0x000fca00078efcff */
[----:B------:R-:W-:Y:S01]  /*82a0*/  STG.E.U8 desc[UR36][R2.64], R5 ;  /* 0x0000000502007986 */ /* 0x000fe2000c101124 */
[----:B------:R-:W-:Y:S05]  /*82b0*/  EXIT ;  /* 0x000000000000794d */ /* 0x000fea0003800000 */
.L_x_5513:
[----:B-----5:R-:W-:Y:S01]  /*82c0*/  STG.E.U16 desc[UR36][R2.64], R19 ;  /* 0x0000001302007986 */ /* 0x020fe2000c101524 */
[----:B------:R-:W-:Y:S05]  /*82d0*/  EXIT ;  /* 0x000000000000794d */ /* 0x000fea0003800000 */
.L_x_5510:
        /* <DEDUP_REMOVED lines=8> */
[----:B-----5:R-:W-:-:S06]  /*8360*/  IMAD.U32 R5, R19, 0x10000, RZ ;  /* 0x0001000013057824 */ /* 0x020fcc00078e00ff */
[----:B------:R-:W0:Y:S02]  /*8370*/  F2I.FTZ.U32.TRUNC.NTZ R5, R5 ;  /* 0x0000000500057305 */ /* 0x000e24000021f000 */
[----:B0-----:R-:W-:Y:S01]  /*8380*/  STG.E.U16 desc[UR36][R2.64], R5 ;  /* 0x0000000502007986 */ /* 0x001fe2000c101524 */
[----:B------:R-:W-:Y:S05]  /*8390*/  EXIT ;  /* 0x000000000000794d */ /* 0x000fea0003800000 */
.L_x_5522:
[----:B-----5:R-:W-:Y:S01]  /*83a0*/  IMAD.U32 R19, R19, 0x10000, RZ ;  /* 0x0001000013137824 */ /* 0x020fe200078e00ff */
        /* <DEDUP_REMOVED lines=16> */
.L_x_5525:
[----:B------:R-:W-:-:S04]  /*84b0*/  LOP3.LUT R0, R19, 0x80000000, RZ, 0xc0, !PT ;  /* 0x8000000013007812 */ /* 0x000fc800078ec0ff */
[----:B------:R-:W-:-:S04]  /*84c0*/  SHF.R.U32.HI R5, RZ, 0x18, R0 ;  /* 0x00000018ff057819 */ /* 0x000fc80000011600 */
[----:B------:R-:W-:-:S04]  /*84d0*/  LOP3.LUT R4, R4, R5, RZ, 0xfc, !PT ;  /* 0x0000000504047212 */ /* 0x000fc800078efcff */
[----:B------:R-:W-:-:S07]  /*84e0*/  PRMT R0, R4, 0x7610, R0 ;  /* 0x0000761004007816 */ /* 0x000fce0000000000 */
.L_x_5524:
[----:B------:R-:W-:Y:S05]  /*84f0*/  BSYNC B0 ;  /* 0x0000000000007941 */ /* 0x000fea0003800000 */
.L_x_5523:
[----:B------:R-:W-:Y:S01]  /*8500*/  STG.E.U8 desc[UR36][R2.64], R0 ;  /* 0x0000000002007986 */ /* 0x000fe2000c101124 */
[----:B------:R-:W-:Y:S05]  /*8510*/  EXIT ;  /* 0x000000000000794d */ /* 0x000fea0003800000 */
.L_x_5521:
        /* <DEDUP_REMOVED lines=17> */
.L_x_5528:
[----:B------:R-:W-:-:S04]  /*8630*/  LOP3.LUT R0, R19, 0x80000000, RZ, 0xc0, !PT ;  /* 0x8000000013007812 */ /* 0x000fc800078ec0ff */
[----:B------:R-:W-:-:S04]  /*8640*/  SHF.R.U32.HI R5, RZ, 0x18, R0 ;  /* 0x00000018ff057819 */ /* 0x000fc80000011600 */
[----:B------:R-:W-:-:S04]  /*8650*/  LOP3.LUT R4, R4, R5, RZ, 0xfc, !PT ;  /* 0x0000000504047212 */ /* 0x000fc800078efcff */
[----:B------:R-:W-:-:S07]  /*8660*/  PRMT R0, R4, 0x7610, R0 ;  /* 0x0000761004007816 */ /* 0x000fce0000000000 */
.L_x_5527:
[----:B------:R-:W-:Y:S05]  /*8670*/  BSYNC B0 ;  /* 0x0000000000007941 */ /* 0x000fea0003800000 */
.L_x_5526:
[----:B------:R-:W-:Y:S01]  /*8680*/  STG.E.U8 desc[UR36][R2.64], R0 ;  /* 0x0000000002007986 */ /* 0x000fe2000c101124 */
[----:B------:R-:W-:Y:S05]  /*8690*/  EXIT ;  /* 0x000000000000794d */ /* 0x000fea0003800000 */
.L_x_5520:
[----:B------:R-:W-:-:S13]  /*86a0*/  ISETP.NE.AND P0, PT, R0, 0x1c, PT ;  /* 0x0000001c0000780c */ /* 0x000fda0003f05270 */
[----:B------:R-:W-:Y:S05]  /*86b0*/  @!P0 BRA `(.L_x_5529) ;  /* 0x0000000000a48947 */ /* 0x000fea0003800000 */
[----:B------:R-:W-:-:S13]  /*86c0*/  ISETP.NE.AND P0, PT, R0, 0x1d, PT ;  /* 0x0000001d0000780c */ /* 0x000fda0003f05270 */
[----:B------:R-:W-:Y:S05]  /*86d0*/  @!P0 BRA `(.L_x_5530) ;  /* 0x00000000008c8947 */ /* 0x000fea0003800000 */
[----:B------:R-:W-:-:S13]  /*86e0*/  ISETP.NE.AND P0, PT, R0, 0x2c, PT ;  /* 0x0000002c0000780c */ /* 0x000fda0003f05270 */
[----:B------:R-:W-:Y:S05]  /*86f0*/  @P0 BRA `(.L_x_5503) ;  /* 0x0000000000400947 */ /* 0x000fea0003800000 */
[----:B-----5:R-:W-:Y:S02]  /*8700*/  IMAD.U32 R19, R19, 0x10000, RZ ;  /* 0x0001000013137824 */ /* 0x020fe400078e00ff */
[----:B------:R-:W-:-:S03]  /*8710*/  IMAD.MOV.U32 R5, RZ, RZ, 0xff ;  /* 0x000000ffff057424 */ /* 0x000fc600078e00ff */
[----:B------:R-:W-:-:S04]  /*8720*/  SHF.R.U32.HI R6, RZ, 0x17, R19 ;  /* 0x00000017ff067819 */ /* 0x000fc80000011613 */
[----:B------:R-:W-:-:S04]  /*8730*/  LOP3.LUT R4, R6, 0xff, RZ, 0xc0, !PT ;  /* 0x000000ff06047812 */ /* 0x000fc800078ec0ff */
[----:B------:R-:W-:-:S13]  /*8740*/  ISETP.NE.AND P2, PT, R4, 0xff, PT ;  /* 0x000000ff0400780c */ /* 0x000fda0003f45270 */
[--C-:B------:R-:W-:Y:S02]  /*8750*/  @P2 SHF.R.U32.HI R0, RZ, 0x16, R19.reuse ;  /* 0x00000016ff002819 */ /* 0x100fe40000011613 */
[----:B------:R-:W-:Y:S02]  /*8760*/  @P2 LOP3.LUT P0, RZ, R4, 0x3fffff, R19, 0xf8, !PT ;  /* 0x003fffff04ff2812 */ /* 0x000fe4000780f813 */
        /* <DEDUP_REMOVED lines=9> */
.L_x_5503:
        /* <DEDUP_REMOVED lines=15> */
[----:B-1---5:R-:W-:Y:S05]  /*88f0*/  CALL.ABS.NOINC R2 ;  /* 0x0000000002007343 */ /* 0x022fea0003c00000 */
.L_x_5531:
[----:B------:R-:W-:Y:S05]  /*8900*/  EXIT ;  /* 0x000000000000794d */ /* 0x000fea0003800000 */
.L_x_5530:
[----:B-----5:R-:W-:-:S06]  /*8910*/  IMAD.U32 R4, R19, 0x10000, RZ ;  /* 0x0001000013047824 */ /* 0x020fcc00078e00ff */
[----:B------:R-:W0:Y:S02]  /*8920*/  F2I.U64.TRUNC R4, R4 ;  /* 0x0000000400047311 */ /* 0x000e24000020d800 */
[----:B0-----:R-:W-:Y:S01]  /*8930*/  STG.E.64 desc[UR36][R2.64], R4 ;  /* 0x0000000402007986 */ /* 0x001fe2000c101b24 */
[----:B------:R-:W-:Y:S05]  /*8940*/  EXIT ;  /* 0x000000000000794d */ /* 0x000fea0003800000 */
.L_x_5529:
[----:B-----5:R-:W-:-:S06]  /*8950*/  IMAD.U32 R19, R19, 0x10000, RZ ;  /* 0x0001000013137824 */ /* 0x020fcc00078e00ff */
[----:B------:R-:W0:Y:S02]  /*8960*/  F2I.FTZ.U32.TRUNC.NTZ R19, R19 ;  /* 0x0000001300137305 */ /* 0x000e24000021f000 */
[----:B0-----:R-:W-:Y:S01]  /*8970*/  STG.E desc[UR36][R2.64], R19 ;  /* 0x0000001302007986 */ /* 0x001fe2000c101924 */
[----:B------:R-:W-:Y:S05]  /*8980*/  EXIT ;  /* 0x000000000000794d */ /* 0x000fea0003800000 */
.L_x_5532:
        /* <DEDUP_REMOVED lines=15> */
.L_x_23492:


//--------------------- .text._ZN2at6native18elementwise_kernelILi128ELi4EZNS0_22gpu_kernel_impl_nocastIZZZNS0_16sign_kernel_cudaERNS_18TensorIteratorBaseEENKUlvE_clEvENKUlvE7_clEvEUlN3c108BFloat16EE_EEvS4_RKT_EUliE_EEviT1_ --------------------------
	.section	.text._ZN2at6native18elementwise_kernelILi128ELi4EZNS0_22gpu_kernel_impl_nocastIZZZNS0_16sign_kernel_cudaERNS_18TensorIteratorBaseEENKUlvE_clEvENKUlvE7_clEvEUlN3c108BFloat16EE_EEvS4_RKT_EUliE_EEviT1_,"ax",@progbits
	.align	128
        .global         _ZN2at6native18elementwise_kernelILi128ELi4EZNS0_22gpu_kernel_impl_nocastIZZZNS0_16sign_kernel_cudaERNS_18TensorIteratorBaseEENKUlvE_clEvENKUlvE7_clEvEUlN3c108BFloat16EE_EEvS4_RKT_EUliE_EEviT1_
        .type           _ZN2at6native18elementwise_kernelILi128ELi4EZNS0_22gpu_kernel_impl_nocastIZZZNS0_16sign_kernel_cudaERNS_18TensorIteratorBaseEENKUlvE_clEvENKUlvE7_clEvEUlN3c108BFloat16EE_EEvS4_RKT_EUliE_EEviT1_,@function
        .size           _ZN2at6native18elementwise_kernelILi128ELi4EZNS0_22gpu_kernel_impl_nocastIZZZNS0_16sign_kernel_cudaERNS_18TensorIteratorBaseEENKUlvE_clEvENKUlvE7_clEvEUlN3c108BFloat16EE_EEvS4_RKT_EUliE_EEviT1_,(.L_x_23493 - _ZN2at6native18elementwise_kernelILi128ELi4EZNS0_22gpu_kernel_impl_nocastIZZZNS0_16sign_kernel_cudaERNS_18TensorIteratorBaseEENKUlvE_clEvENKUlvE7_clEvEUlN3c108BFloat16EE_EEvS4_RKT_EUliE_EEviT1_)
        .other          _ZN2at6native18elementwise_kernelILi128ELi4EZNS0_22gpu_kernel_impl_nocastIZZZNS0_16sign_kernel_cudaERNS_18TensorIteratorBaseEENKUlvE_clEvENKUlvE7_clEvEUlN3c108BFloat16EE_EEvS4_RKT_EUliE_EEviT1_,@"STO_CUDA_ENTRY STV_DEFAULT"
_ZN2at6native18elementwise_kernelILi128ELi4EZNS0_22gpu_kernel_impl_nocastIZZZNS0_16sign_kernel_cudaERNS_18TensorIteratorBaseEENKUlvE_clEvENKUlvE7_clEvEUlN3c108BFloat16EE_EEvS4_RKT_EUliE_EEviT1_:
.text._ZN2at6native18elementwise_kernelILi128ELi4EZNS0_22gpu_kernel_impl_nocastIZZZNS0_16sign_kernel_cudaERNS_18TensorIteratorBaseEENKUlvE_clEvENKUlvE7_clEvEUlN3c108BFloat16EE_EEvS4_RKT_EUliE_EEviT1_:
        /* <DEDUP_REMOVED lines=297> */
[----:B------:R-:W-:Y:S02]  /*1290*/  @P0 IMAD.MOV.U32 R8, RZ, RZ, RZ ;  /* 0x000000ffff080224 */ /* 0x000fe400078e00ff */
        /* <DEDUP_REMOVED lines=13> */
.L_x_5535:
[----:B------:R-:W-:Y:S02]  /*1370*/  ULDC.64 UR8, c[0x0][0x418] ;  /* 0x0001060000087ab9 */ /* 0x000fe40000000a00 */
[----:B------:R-:W-:-:S04]  /*1380*/  IADD3 R4, P0, R2, UR8, RZ ;  /* 0x0000000802047c10 */ /* 0x000fc8000ff1e0ff */
[----:B------:R-:W-:Y:S01]  /*1390*/  IADD3.X R5, RZ, UR9, RZ, P0, !PT ;  /* 0x00000009ff057c10 */ /* 0x000fe200087fe4ff */
[----:B------:R-:W-:-:S04]  /*13a0*/  ULDC.64 UR8, c[0x0][0x410] ;  /* 0x0001040000087ab9 */ /* 0x000fc80000000a00 */
[----:B------:R-:W2:Y:S01]  /*13b0*/  LDG.E.U16 R4, desc[UR4][R4.64] ;  /* 0x0000000404047981 */ /* 0x000ea2000c1e1500 */
[----:B------:R-:W-:Y:S01]  /*13c0*/  VIADD R0, R0, 0x80 ;  /* 0x0000008000007836 */ /* 0x000fe20000000000 */
[----:B--2---:R-:W-:-:S04]  /*13d0*/  SHF.L.U32 R2, R4, 0x10, RZ ;  /* 0x0000001004027819 */ /* 0x004fc800000006ff */
[C---:B------:R-:W-:Y:S02]  /*13e0*/  FSETP.GT.FTZ.AND P0, PT, R2.reuse, RZ, PT ;  /* 0x000000ff0200720b */ /* 0x040fe40003f14000 */
[----:B------:R-:W-:-:S04]  /*13f0*/  FSETP.GEU.FTZ.AND P1, PT, R2, RZ, PT ;  /* 0x000000ff0200720b */ /* 0x000fc80003f3e000 */
[----:B------:R-:W-:-:S04]  /*1400*/  SEL R2, RZ, 0x1, P1 ;  /* 0x00000001ff027807 */ /* 0x000fc80000800000 */
[----:B------:R-:W-:-:S03]  /*1410*/  IADD3 R6, -R2, 0x1, RZ ;  /* 0x0000000102067810 */ /* 0x000fc60007ffe1ff */
[----:B------:R-:W-:Y:S02]  /*1420*/  @!P0 IADD3 R6, -R2, RZ, RZ ;  /* 0x000000ff02068210 */ /* 0x000fe40007ffe1ff */
[----:B------:R-:W-:Y:S02]  /*1430*/  IADD3 R2, P0, R3, UR8, RZ ;  /* 0x0000000803027c10 */ /* 0x000fe4000ff1e0ff */
[----:B------:R-:W-:Y:S02]  /*1440*/  I2FP.F32.S32 R6, R6 ;  /* 0x0000000600067245 */ /* 0x000fe40000201400 */
[----:B------:R-:W-:Y:S02]  /*1450*/  IADD3.X R3, RZ, UR9, RZ, P0, !PT ;  /* 0x00000009ff037c10 */ /* 0x000fe400087fe4ff */
[----:B------:R-:W-:-:S05]  /*1460*/  F2FP.BF16.F32.PACK_AB R6, RZ, R6 ;  /* 0x00000006ff06723e */ /* 0x000fca00000010ff */
[----:B------:R0:W-:Y:S02]  /*1470*/  STG.E.U16 desc[UR4][R2.64], R6 ;  /* 0x0000000602007986 */ /* 0x0001e4000c101504 */
.L_x_5534:
[----:B------:R-:W-:Y:S05]  /*1480*/  BSYNC B0 ;  /* 0x0000000000007941 */ /* 0x000fea0003800000 */
.L_x_5533:
        /* <DEDUP_REMOVED lines=305> */
.L_x_5538:
        /* <DEDUP_REMOVED lines=15> */
[----:B------:R-:W-:Y:S02]  /*2890*/  F2FP.BF16.F32.PACK_AB R6, RZ, R6 ;  /* 0x00000006ff06723e */ /* 0x000fe400000010ff */
[----:B------:R-:W-:-:S03]  /*28a0*/  ISETP.GE.AND P0, PT, R0, UR6, PT ;  /* 0x0000000600007c0c */ /* 0x000fc6000bf06270 */
[----:B------:R1:W-:Y:S10]  /*28b0*/  STG.E.U16 desc[UR4][R2.64], R6 ;  /* 0x0000000602007986 */ /* 0x0003f4000c101504 */
[----:B------:R-:W-:Y:S05]  /*28c0*/  @P0 BRA `(.L_x_5537) ;  /* 0x0000001000fc0947 */ /* 0x000fea0003800000 */
[----:B------:R-:W0:Y:S01]  /*28d0*/  LDC R8, c[0x0][0x218] ;  /* 0x00008600ff087b82 */ /* 0x000e220000000800 */
[----:B-1----:R-:W-:Y:S02]  /*28e0*/  CS2R R2, SRZ ;  /* 0x0000000000027805 */ /* 0x002fe4000001ff00 */
[----:B0-----:R-:W-:-:S13]  /*28f0*/  ISETP.NE.AND P0, PT, R8, RZ, PT ;  /* 0x000000ff0800720c */ /* 0x001fda0003f05270 */
        /* <DEDUP_REMOVED lines=299> */
.L_x_5539:
        /* <DEDUP_REMOVED lines=17> */
.L_x_5537:
[----:B------:R-:W-:Y:S05]  /*3cc0*/  BSYNC B0 ;  /* 0x0000000000007941 */ /* 0x000fea0003800000 */
.L_x_5536:
        /* <DEDUP_REMOVED lines=290> */
[----:B------:R-:W-:Y:S01]  /*4ef0*/  @P0 IMAD.MOV.U32 R6, RZ, RZ, RZ ;  /* 0x000000ffff060224 */ /* 0x000fe200078e00ff */
        /* <DEDUP_REMOVED lines=13> */
.L_x_5540:
[----:B------:R-:W-:Y:S02]  /*4fd0*/  ULDC.64 UR6, c[0x0][0x418] ;  /* 0x0001060000067ab9 */ /* 0x000fe40000000a00 */
[----:B------:R-:W-:-:S04]  /*4fe0*/  IADD3 R4, P0, R2, UR6, RZ ;  /* 0x0000000602047c10 */ /* 0x000fc8000ff1e0ff */
[----:B------:R-:W-:Y:S01]  /*4ff0*/  IADD3.X R5, RZ, UR7, RZ, P0, !PT ;  /* 0x00000007ff057c10 */ /* 0x000fe200087fe4ff */
[----:B------:R-:W-:-:S04]  /*5000*/  ULDC.64 UR6, c[0x0][0x410] ;  /* 0x0001040000067ab9 */ /* 0x000fc80000000a00 */
[----:B------:R-:W2:Y:S02]  /*5010*/  LDG.E.U16 R4, desc[UR4][R4.64] ;  /* 0x0000000404047981 */ /* 0x000ea4000c1e1500 */
[----:B--2---:R-:W-:-:S04]  /*5020*/  SHF.L.U32 R0, R4, 0x10, RZ ;  /* 0x0000001004007819 */ /* 0x004fc800000006ff */
[C---:B------:R-:W-:Y:S02]  /*5030*/  FSETP.GT.FTZ.AND P0, PT, R0.reuse, RZ, PT ;  /* 0x000000ff0000720b */ /* 0x040fe40003f14000 */
[----:B------:R-:W-:-:S04]  /*5040*/  FSETP.GEU.FTZ.AND P1, PT, R0, RZ, PT ;  /* 0x000000ff0000720b */ /* 0x000fc80003f3e000 */
[----:B------:R-:W-:-:S04]  /*5050*/  SEL R0, RZ, 0x1, P1 ;  /* 0x00000001ff007807 */ /* 0x000fc80000800000 */
[----:B------:R-:W-:-:S03]  /*5060*/  IADD3 R2, -R0, 0x1, RZ ;  /* 0x0000000100027810 */ /* 0x000fc60007ffe1ff */
[----:B------:R-:W-:-:S04]  /*5070*/  @!P0 IADD3 R2, -R0, RZ, RZ ;  /* 0x000000ff00028210 */ /* 0x000fc80007ffe1ff */
[----:B------:R-:W-:Y:S02]  /*5080*/  I2FP.F32.S32 R0, R2 ;  /* 0x0000000200007245 */ /* 0x000fe40000201400 */
[----:B------:R-:W-:Y:S02]  /*5090*/  IADD3 R2, P0, R3, UR6, RZ ;  /* 0x0000000603027c10 */ /* 0x000fe4000ff1e0ff */
[----:B------:R-:W-:Y:S02]  /*50a0*/  F2FP.BF16.F32.PACK_AB R0, RZ, R0 ;  /* 0x00000000ff00723e */ /* 0x000fe400000010ff */
[----:B------:R-:W-:-:S05]  /*50b0*/  IADD3.X R3, RZ, UR7, RZ, P0, !PT ;  /* 0x00000007ff037c10 */ /* 0x000fca00087fe4ff */
[----:B------:R-:W-:Y:S01]  /*50c0*/  STG.E.U16 desc[UR4][R2.64], R0 ;  /* 0x0000000002007986 */ /* 0x000fe2000c101504 */
[----:B------:R-:W-:Y:S05]  /*50d0*/  EXIT ;  /* 0x000000000000794d */ /* 0x000fea0003800000 */
.L_x_5541:
        /* <DEDUP_REMOVED lines=10> */
.L_x_23493:


//--------------------- .text._ZN2at6native27unrolled_elementwise_kernelIZZZNS0_16sign_kernel_cudaERNS_18TensorIteratorBaseEENKUlvE_clEvENKUlvE7_clEvEUlN3c108BFloat16EE_St5arrayIPcLm2EELi4E23TrivialOffsetCalculatorILi1EjESD_NS0_6memory15LoadWithoutCastENSE_16StoreWithoutCastEEEviT_T0_T2_T3_T4_T5_ --------------------------
	.section	.text._ZN2at6native27unrolled_elementwise_kernelIZZZNS0_16sign_kernel_cudaERNS_18TensorIteratorBaseEENKUlvE_clEvENKUlvE7_clEvEUlN3c108BFloat16EE_St5arrayIPcLm2EELi4E23TrivialOffsetCalculatorILi1EjESD_NS0_6memory15LoadWithoutCastENSE_16StoreWithoutCastEEEviT_T0_T2_T3_T4_T5_,"ax",@progbits
	.align	128
        .global         _ZN2at6native27unrolled_elementwise_kernelIZZZNS0_16sign_kernel_cudaERNS_18TensorIteratorBaseEENKUlvE_clEvENKUlvE7_clEvEUlN3c108BFloat16EE_St5arrayIPcLm2EELi4E23TrivialOffsetCalculatorILi1EjESD_NS0_6memory15LoadWithoutCastENSE_16StoreWithoutCastEEEviT_T0_T2_T3_T4_T5_
        .type           _ZN2at6native27unrolled_elementwise_kernelIZZZNS0_16sign_kernel_cudaERNS_18TensorIteratorBaseEENKUlvE_clEvENKUlvE7_clEvEUlN3c108BFloat16EE_St5arrayIPcLm2EELi4E23TrivialOffsetCalculatorILi1EjESD_NS0_6memory15LoadWithoutCastENSE_16StoreWithoutCastEEEviT_T0_T2_T3_T4_T5_,@function
        .size           _ZN2at6native27unrolled_elementwise_kernelIZZZNS0_16sign_kernel_cudaERNS_18TensorIteratorBaseEENKUlvE_clEvENKUlvE7_clEvEUlN3c108BFloat16EE_St5arrayIPcLm2EELi4E23TrivialOffsetCalculatorILi1EjESD_NS0_6memory15LoadWithoutCastENSE_16StoreWithoutCastEEEviT_T0_T2_T3_T4_T5_,(.L_x_23494 - _ZN2at6native27unrolled_elementwise_kernelIZZZNS0_16sign_kernel_cudaERNS_18TensorIteratorBaseEENKUlvE_clEvENKUlvE7_clEvEUlN3c108BFloat16EE_St5arrayIPcLm2EELi4E23TrivialOffsetCalculatorILi1EjESD_NS0_6memory15LoadWithoutCastENSE_16StoreWithoutCastEEEviT_T0_T2_T3_T4_T5_)
        .other          _ZN2at6native27unrolled_elementwise_kernelIZZZNS0_16sign_kernel_cudaERNS_18TensorIteratorBaseEENKUlvE_clEvENKUlvE7_clEvEUlN3c108BFloat16EE_St5arrayIPcLm2EELi4E23TrivialOffsetCalculatorILi1EjESD_NS0_6memory15LoadWithoutCastENSE_16StoreWithoutCastEEEviT_T0_T2_T3_T4_T5_,@"STO_CUDA_ENTRY STV_DEFAULT"
_ZN2at6native27unrolled_elementwise_kernelIZZZNS0_16sign_kernel_cudaERNS_18TensorIteratorBaseEENKUlvE_clEvENKUlvE7_clEvEUlN3c108BFloat16EE_St5arrayIPcLm2EELi4E23TrivialOffsetCalculatorILi1EjESD_NS0_6memory15LoadWithoutCastENSE_16StoreWithoutCastEEEviT_T0_T2_T3_T4_T5_:
.text._ZN2at6native27unrolled_elementwise_kernelIZZZNS0_16sign_kernel_cudaERNS_18TensorIteratorBaseEENKUlvE_clEvENKUlvE7_clEvEUlN3c108BFloat16EE_St5arrayIPcLm2EELi4E23TrivialOffsetCalculatorILi1EjESD_NS0_6memory15LoadWithoutCastENSE_16StoreWithoutCastEEEviT_T0_T2_T3_T4_T5_:
[----:B------:R-:W-:Y:S01]  /*0000*/  LDC R1, c[0x0][0x28] ;  /* 0x00000a00ff017b82 */ /* 0x000fe20000000800 */
[----:B------:R-:W0:Y:S07]  /*0010*/  S2R R0, SR_CTAID.X ;  /* 0x0000000000007919 */ /* 0x000e2e0000002500 */
[----:B------:R-:W0:Y:S01]  /*0020*/  LDC R5, c[0x0][0x210] ;  /* 0x00008400ff057b82 */ /* 0x000e220000000800 */
[----:B------:R-:W-:Y:S01]  /*0030*/  PRMT R8, RZ, 0x7610, R8 ;  /* 0x00007610ff087816 */ /* 0x000fe20000000008 */
[----:B------:R-:W-:Y:S01]  /*0040*/  ULDC.64 UR4, c[0x0][0x208] ;  /* 0x0000820000047ab9 */ /* 0x000fe20000000a00 */
[----:B------:R-:W1:Y:S01]  /*0050*/  S2R R3, SR_TID.X ;  /* 0x0000000000037919 */ /* 0x000e620000002100 */
[----:B0-----:R-:W-:-:S02]  /*0060*/  IMAD R2, R0, -0x200, R5 ;  /* 0xfffffe0000027824 */ /* 0x001fc400078e0205 */
[----:B-1----:R-:W-:-:S03]  /*0070*/  IMAD.MOV.U32 R7, RZ, RZ, R3 ;  /* 0x000000ffff077224 */ /* 0x002fc600078e0003 */
[----:B------:R-:W-:-:S13]  /*0080*/  ISETP.GE.AND P0, PT, R3, R2, PT ;  /* 0x000000020300720c */ /* 0x000fda0003f06270 */
[----:B------:R-:W-:Y:S01]  /*0090*/  @!P0 VIADD R7, R3, 0x80 ;  /* 0x0000008003078836 */ /* 0x000fe20000000000 */
[----:B------:R-:W0:Y:S04]  /*00a0*/  @!P0 LDC.64 R14, c[0x0][0x218] ;  /* 0x00008600ff0e8b82 */ /* 0x000e280000000a00 */
[----:B------:R-:W-:-:S13]  /*00b0*/  ISETP.GE.AND P1, PT, R7, R2, PT ;  /* 0x000000020700720c */ /* 0x000fda0003f26270 */
[----:B------:R-:W-:Y:S01]  /*00c0*/  @!P1 IMAD R9, R0, 0x200, R7 ;  /* 0x0000020000099824 */ /* 0x000fe200078e0207 */
[----:B------:R-:W1:Y:S01]  /*00d0*/  @!P1 LDC.64 R10, c[0x0][0x220] ;  /* 0x00008800ff0a9b82 */ /* 0x000e620000000a00 */
[----:B------:R-:W-:-:S05]  /*00e0*/  @!P1 VIADD R7, R7, 0x80 ;  /* 0x0000008007079836 */ /* 0x000fca0000000000 */
[----:B------:R-:W-:-:S13]  /*00f0*/  ISETP.GE.AND P3, PT, R7, R2, PT ;  /* 0x000000020700720c */ /* 0x000fda0003f66270 */
[----:B------:R-:W-:Y:S01]  /*0100*/  @!P3 IMAD R17, R0, 0x200, R7 ;  /* 0x000002000011b824 */ /* 0x000fe200078e0207 */
[----:B------:R-:W2:Y:S01]  /*0110*/  @!P3 LDC.64 R4, c[0x0][0x220] ;  /* 0x00008800ff04bb82 */ /* 0x000ea20000000a00 */
[----:B------:R-:W-:Y:S02]  /*0120*/  @!P3 VIADD R7, R7, 0x80 ;  /* 0x000000800707b836 */ /* 0x000fe40000000000 */
[----:B-1----:R-:W-:-:S03]  /*0130*/  @!P1 IMAD.WIDE.U32 R10, R9, 0x2, R10 ;  /* 0x00000002090a9825 */ /* 0x002fc600078e000a */
[----:B------:R-:W-:Y:S01]  /*0140*/  ISETP.GE.AND P2, PT, R7, R2, PT ;  /* 0x000000020700720c */ /* 0x000fe20003f46270 */
[C---:B------:R-:W-:Y:S01]  /*0150*/  @!P0 IMAD R9, R0.reuse, 0x200, R3 ;  /* 0x0000020000098824 */ /* 0x040fe200078e0203 */
[----:B------:R-:W-:Y:S01]  /*0160*/  PRMT R18, RZ, 0x7610, R18 ;  /* 0x00007610ff127816 */ /* 0x000fe20000000012 */
[----:B------:R1:W5:Y:S10]  /*0170*/  @!P1 LDG.E.U16 R8, desc[UR4][R10.64] ;  /* 0x000000040a089981 */ /* 0x000374000c1e1500 */
[----:B------:R-:W3:Y:S01]  /*0180*/  @!P2 LDC.64 R12, c[0x0][0x220] ;  /* 0x00008800ff0cab82 */ /* 0x000ee20000000a00 */
[----:B------:R-:W-:-:S02]  /*0190*/  @!P2 IMAD R7, R0, 0x200, R7 ;  /* 0x000002000007a824 */ /* 0x000fc400078e0207 */
[--C-:B--2---:R-:W-:Y:S01]  /*01a0*/  @!P3 IMAD.WIDE.U32 R16, R17, 0x2, R4.reuse ;  /* 0x000000021110b825 */ /* 0x104fe200078e0004 */
[----:B------:R-:W-:Y:S02]  /*01b0*/  PRMT R4, RZ, 0x7610, R4 ;  /* 0x00007610ff047816 */ /* 0x000fe40000000004 */
[----:B------:R-:W-:-:S04]  /*01c0*/  PRMT R5, RZ, 0x7610, R5 ;  /* 0x00007610ff057816 */ /* 0x000fc80000000005 */
[----:B------:R2:W5:Y:S01]  /*01d0*/  @!P3 LDG.E.U16 R4, desc[UR4][R16.64] ;  /* 0x000000041004b981 */ /* 0x000562000c1e1500 */
[----:B---3--:R-:W-:Y:S02]  /*01e0*/  @!P2 IMAD.WIDE.U32 R12, R7, 0x2, R12 ;  /* 0x00000002070ca825 */ /* 0x008fe400078e000c */
[----:B------:R-:W3:Y:S01]  /*01f0*/  @!P0 LDC.64 R6, c[0x0][0x220] ;  /* 0x00008800ff068b82 */ /* 0x000ee20000000a00 */
[----:B------:R-:W-:Y:S02]  /*0200*/  BSSY B0, `(.L_x_5542) ;  /* 0x0000018000007945 */ /* 0x000fe40003800000 */
[----:B------:R-:W5:Y:S01]  /*0210*/  @!P2 LDG.E.U16 R5, desc[UR4][R12.64] ;  /* 0x000000040c05a981 */ /* 0x000f62000c1e1500 */
[----:B---3--:R-:W-:-:S04]  /*0220*/  @!P0 IMAD.WIDE.U32 R6, R9, 0x2, R6 ;  /* 0x0000000209068825 */ /* 0x008fc800078e0006 */
[----:B------:R-:W-:Y:S01]  /*0230*/  IMAD.MOV.U32 R9, RZ, RZ, R3 ;  /* 0x000000ffff097224 */ /* 0x000fe200078e0003 */
[----:B------:R3:W5:Y:S03]  /*0240*/  @!P0 LDG.E.U16 R18, desc[UR4][R6.64] ;  /* 0x0000000406128981 */ /* 0x000766000c1e1500 */
[C---:B------:R-:W-:Y:S02]  /*0250*/  VIADD R19, R9.reuse, 0x80 ;  /* 0x0000008009137836 */ /* 0x040fe40000000000 */
[C---:B-1----:R-:W-:Y:S02]  /*0260*/  VIADD R11, R9.reuse, 0x100 ;  /* 0x00000100090b7836 */ /* 0x042fe40000000000 */
[----:B--2---:R-:W-:Y:S02]  /*0270*/  VIADD R17, R9, 0x180 ;  /* 0x0000018009117836 */ /* 0x004fe40000000000 */
[----:B------:R-:W-:-:S02]  /*0280*/  @!P0 IMAD.MOV.U32 R9, RZ, RZ, R19 ;  /* 0x000000ffff098224 */ /* 0x000fc400078e0013 */
[----:B---3--:R-:W-:Y:S01]  /*0290*/  @!P0 IMAD R7, R0, 0x200, R3 ;  /* 0x0000020000078824 */ /* 0x008fe200078e0203 */
[-C--:B------:R-:W-:Y:S02]  /*02a0*/  ISETP.GE.AND P6, PT, R19, R2.reuse, PT ;  /* 0x000000021300720c */ /* 0x080fe40003fc6270 */
[-C--:B------:R-:W-:Y:S01]  /*02b0*/  ISETP.GE.AND P3, PT, R11, R2.reuse, PT ;  /* 0x000000020b00720c */ /* 0x080fe20003f66270 */
[----:B0-----:R-:W-:Y:S01]  /*02c0*/  @!P0 IMAD.WIDE.U32 R6, R7, 0x2, R14 ;  /* 0x0000000207068825 */ /* 0x001fe200078e000e */
[-C--:B------:R-:W-:Y:S02]  /*02d0*/  ISETP.GE.AND P2, PT, R17, R2.reuse, PT ;  /* 0x000000021100720c */ /* 0x080fe40003f46270 */
[----:B------:R-:W-:Y:S01]  /*02e0*/  ISETP.GE.AND P1, PT, R9, R2, PT ;  /* 0x000000020900720c */ /* 0x000fe20003f26270 */
[----:B------:R-:W-:-:S12]  /*02f0*/  @P0 BRA `(.L_x_5543) ;  /* 0x0000000000200947 */ /* 0x000fd80003800000 */
[----:B-----5:R-:W-:-:S05]  /*0300*/  IMAD.U32 R18, R18, 0x10000, RZ ;  /* 0x0001000012127824 */ /* 0x020fca00078e00ff */
[C---:B------:R-:W-:Y:S02]  /*0310*/  FSETP.GT.FTZ.AND P4, PT, R18.reuse, RZ, PT ;  /* 0x000000ff1200720b */ /* 0x040fe40003f94000 */
[----:B------:R-:W-:-:S04]  /*0320*/  FSETP.GEU.FTZ.AND P5, PT, R18, RZ, PT ;  /* 0x000000ff1200720b */ /* 0x000fc80003fbe000 */
[----:B------:R-:W-:-:S04]  /*0330*/  SEL R10, RZ, 0x1, P5 ;  /* 0x00000001ff0a7807 */ /* 0x000fc80002800000 */
[----:B------:R-:W-:-:S03]  /*0340*/  IADD3 R3, -R10, 0x1, RZ ;  /* 0x000000010a037810 */ /* 0x000fc60007ffe1ff */
[----:B------:R-:W-:-:S05]  /*0350*/  @!P4 IMAD.MOV R3, RZ, RZ, -R10 ;  /* 0x000000ffff03c224 */ /* 0x000fca00078e0a0a */
[----:B------:R-:W-:-:S04]  /*0360*/  I2FP.F32.S32 R3, R3 ;  /* 0x0000000300037245 */ /* 0x000fc80000201400 */
[----:B------:R-:W-:-:S07]  /*0370*/  F2FP.BF16.F32.PACK_AB R10, RZ, R3 ;  /* 0x00000003ff0a723e */ /* 0x000fce00000010ff */
.L_x_5543:
[----:B------:R-:W-:Y:S05]  /*0380*/  BSYNC B0 ;  /* 0x0000000000007941 */ /* 0x000fea0003800000 */
.L_x_5542:
[----:B------:R-:W-:Y:S04]  /*0390*/  BSSY B0, `(.L_x_5544) ;  /* 0x000000a000007945 */ /* 0x000fe80003800000 */
[----:B------:R-:W-:Y:S05]  /*03a0*/  @P6 BRA `(.L_x_5545) ;  /* 0x0000000000206947 */ /* 0x000fea0003800000 */
        /* <DEDUP_REMOVED lines=8> */
.L_x_5545:
[----:B------:R-:W-:Y:S05]  /*0430*/  BSYNC B0 ;  /* 0x0000000000007941 */ /* 0x000fea0003800000 */
.L_x_5544:
        /* <DEDUP_REMOVED lines=10> */
.L_x_5547:
[----:B------:R-:W-:Y:S05]  /*04e0*/  BSYNC B0 ;  /* 0x0000000000007941 */ /* 0x000fea0003800000 */
.L_x_5546:
        /* <DEDUP_REMOVED lines=10> */
.L_x_5549:
[----:B------:R-:W-:Y:S05]  /*0590*/  BSYNC B0 ;  /* 0x0000000000007941 */ /* 0x000fea0003800000 */
.L_x_5548:
[----:B------:R0:W-:Y:S01]  /*05a0*/  @!P0 STG.E.U16 desc[UR4][R6.64], R10 ;  /* 0x0000000a06008986 */ /* 0x0001e2000c101504 */
[----:B------:R-:W-:Y:S04]  /*05b0*/  BSSY B0, `(.L_x_5550) ;  /* 0x000000c000007945 */ /* 0x000fe80003800000 */
[----:B------:R-:W-:Y:S05]  /*05c0*/  @P1 BRA `(.L_x_5551) ;  /* 0x0000000000281947 */ /* 0x000fea0003800000 */
[----:B0-----:R-:W0:Y:S01]  /*05d0*/  LDC.64 R6, c[0x0][0x218] ;  /* 0x00008600ff067b82 */ /* 0x001e220000000a00 */
[----:B-----5:R-:W-:Y:S02]  /*05e0*/  IMAD R5, R0, 0x200, R9 ;  /* 0x0000020000057824 */ /* 0x020fe400078e0209 */
[----:B------:R-:W-:-:S05]  /*05f0*/  VIADD R9, R9, 0x80 ;  /* 0x0000008009097836 */ /* 0x000fca0000000000 */
[----:B------:R-:W-:-:S13]  /*0600*/  ISETP.GE.AND P0, PT, R9, R2, PT ;  /* 0x000000020900720c */ /* 0x000fda0003f06270 */
[----:B------:R-:W-:Y:S02]  /*0610*/  @!P0 IMAD R3, R0, 0x200, R9 ;  /* 0x0000020000038824 */ /* 0x000fe400078e0209 */
[----:B------:R-:W-:Y:S02]  /*0620*/  @!P0 VIADD R9, R9, 0x80 ;  /* 0x0000008009098836 */ /* 0x000fe40000000000 */
[----:B0-----:R-:W-:-:S04]  /*0630*/  IMAD.WIDE.U32 R4, R5, 0x2, R6 ;  /* 0x0000000205047825 */ /* 0x001fc800078e0006 */
[----:B------:R-:W-:Y:S01]  /*0640*/  @!P0 IMAD.WIDE.U32 R6, R3, 0x2, R6 ;  /* 0x0000000203068825 */ /* 0x000fe200078e0006 */
[----:B------:R1:W-:Y:S04]  /*0650*/  STG.E.U16 desc[UR4][R4.64], R8 ;  /* 0x0000000804007986 */ /* 0x0003e8000c101504 */
[----:B------:R1:W-:Y:S02]  /*0660*/  @!P0 STG.E.U16 desc[UR4][R6.64], R11 ;  /* 0x0000000b06008986 */ /* 0x0003e4000c101504 */
.L_x_5551:
[----:B------:R-:W-:Y:S05]  /*0670*/  BSYNC B0 ;  /* 0x0000000000007941 */ /* 0x000fea0003800000 */
.L_x_5550:
[----:B------:R-:W-:-:S13]  /*0680*/  ISETP.GE.AND P0, PT, R9, R2, PT ;  /* 0x000000020900720c */ /* 0x000fda0003f06270 */
[----:B------:R-:W-:Y:S05]  /*0690*/  @P0 EXIT ;  /* 0x000000000000094d */ /* 0x000fea0003800000 */
[----:B------:R-:W2:Y:S01]  /*06a0*/  LDC.64 R2, c[0x0][0x218] ;  /* 0x00008600ff027b82 */ /* 0x000ea20000000a00 */
[----:B------:R-:W-:-:S04]  /*06b0*/  IMAD R9, R0, 0x200, R9 ;  /* 0x0000020000097824 */ /* 0x000fc800078e0209 */
[----:B--2---:R-:W-:-:S05]  /*06c0*/  IMAD.WIDE.U32 R2, R9, 0x2, R2 ;  /* 0x0000000209027825 */ /* 0x004fca00078e0002 */
[----:B------:R-:W-:Y:S01]  /*06d0*/  STG.E.U16 desc[UR4][R2.64], R12 ;  /* 0x0000000c02007986 */ /* 0x000fe2000c101504 */
[----:B------:R-:W-:Y:S05]  /*06e0*/  EXIT ;  /* 0x000000000000794d */ /* 0x000fea0003800000 */
.L_x_5552:
        /* <DEDUP_REMOVED lines=9> */
.L_x_23494:


//--------------------- .text._ZN2at6native29vectorized_elementwise_kernelILi2EZZZNS0_16sign_kernel_cudaERNS_18TensorIteratorBaseEENKUlvE_clEvENKUlvE7_clEvEUlN3c108BFloat16EE_St5arrayIPcLm2EEEEviT0_T1_ --------------------------
	.section	.text._ZN2at6native29vectorized_elementwise_kernelILi2EZZZNS0_16sign_kernel_cudaERNS_18TensorIteratorBaseEENKUlvE_clEvENKUlvE7_clEvEUlN3c108BFloat16EE_St5arrayIPcLm2EEEEviT0_T1_,"ax",@progbits
	.align	128
        .global         _ZN2at6native29vectorized_elementwise_kernelILi2EZZZNS0_16sign_kernel_cudaERNS_18TensorIteratorBaseEENKUlvE_clEvENKUlvE7_clEvEUlN3c108BFloat16EE_St5arrayIPcLm2EEEEviT0_T1_
        .type           _ZN2at6native29vectorized_elementwise_kernelILi2EZZZNS0_16sign_kernel_cudaERNS_18TensorIteratorBaseEENKUlvE_clEvENKUlvE7_clEvEUlN3c108BFloat16EE_St5arrayIPcLm2EEEEviT0_T1_,@function
        .size           _ZN2at6native29vectorized_elementwise_kernelILi2EZZZNS0_16sign_kernel_cudaERNS_18TensorIteratorBaseEENKUlvE_clEvENKUlvE7_clEvEUlN3c108BFloat16EE_St5arrayIPcLm2EEEEviT0_T1_,(.L_x_23495 - _ZN2at6native29vectorized_elementwise_kernelILi2EZZZNS0_16sign_kernel_cudaERNS_18TensorIteratorBaseEENKUlvE_clEvENKUlvE7_clEvEUlN3c108BFloat16EE_St5arrayIPcLm2EEEEviT0_T1_)
        .other          _ZN2at6native29vectorized_elementwise_kernelILi2EZZZNS0_16sign_kernel_cudaERNS_18TensorIteratorBaseEENKUlvE_clEvENKUlvE7_clEvEUlN3c108BFloat16EE_St5arrayIPcLm2EEEEviT0_T1_,@"STO_CUDA_ENTRY STV_DEFAULT"
_ZN2at6native29vectorized_elementwise_kernelILi2EZZZNS0_16sign_kernel_cudaERNS_18TensorIteratorBaseEENKUlvE_clEvENKUlvE7_clEvEUlN3c108BFloat16EE_St5arrayIPcLm2EEEEviT0_T1_:
.text._ZN2at6native29vectorized_elementwise_kernelILi2EZZZNS0_16sign_kernel_cudaERNS_18TensorIteratorBaseEENKUlvE_clEvENKUlvE7_clEvEUlN3c108BFloat16EE_St5arrayIPcLm2EEEEviT0_T1_:
        /* <DEDUP_REMOVED lines=9> */
[----:B------:R-:W1:Y:S02]  /*0090*/  LDC.64 R2, c[0x0][0x220] ;  /* 0x00008800ff027b82 */ /* 0x000e640000000a00 */
[----:B-1----:R-:W-:-:S04]  /*00a0*/  IMAD.WIDE R2, R6, 0x2, R2 ;  /* 0x0000000206027825 */ /* 0x002fc800078e0202 */
[----:B0-----:R-:W-:-:S05]  /*00b0*/  IMAD.WIDE.U32 R2, R0, 0x4, R2 ;  /* 0x0000000400027825 */ /* 0x001fca00078e0002 */
[----:B------:R-:W2:Y:S04]  /*00c0*/  LDG.E R5, desc[UR4][R2.64] ;  /* 0x0000000402057981 */ /* 0x000ea8000c1e1900 */
[----:B------:R-:W3:Y:S04]  /*00d0*/  LDG.E R9, desc[UR4][R2.64+0x200] ;  /* 0x0002000402097981 */ /* 0x000ee8000c1e1900 */
[----:B------:R-:W4:Y:S04]  /*00e0*/  LDG.E R10, desc[UR4][R2.64+0x400] ;  /* 0x00040004020a7981 */ /* 0x000f28000c1e1900 */
[----:B------:R3:W5:Y:S01]  /*00f0*/  LDG.E R11, desc[UR4][R2.64+0x600] ;  /* 0x00060004020b7981 */ /* 0x000762000c1e1900 */
[C---:B--2---:R-:W-:Y:S01]  /*0100*/  PRMT R4, R5.reuse, 0x7632, R4 ;  /* 0x0000763205047816 */ /* 0x044fe20000000004 */
[----:B------:R-:W-:Y:S01]  /*0110*/  IMAD.U32 R5, R5, 0x10000, RZ ;  /* 0x0001000005057824 */ /* 0x000fe200078e00ff */
[----:B---3--:R-:W-:-:S03]  /*0120*/  PRMT R2, R9, 0x7632, R2 ;  /* 0x0000763209027816 */ /* 0x008fc60000000002 */
[----:B------:R-:W-:Y:S01]  /*0130*/  IMAD.U32 R4, R4, 0x10000, RZ ;  /* 0x0001000004047824 */ /* 0x000fe200078e00ff */
[----:B------:R-:W-:Y:S01]  /*0140*/  FSETP.GT.FTZ.AND P0, PT, R5, RZ, PT ;  /* 0x000000ff0500720b */ /* 0x000fe20003f14000 */
[----:B------:R-:W-:Y:S01]  /*0150*/  IMAD.U32 R3, R9, 0x10000, RZ ;  /* 0x0001000009037824 */ /* 0x000fe200078e00ff */
[----:B------:R-:W-:Y:S01]  /*0160*/  FSETP.GEU.FTZ.AND P2, PT, R5, RZ, PT ;  /* 0x000000ff0500720b */ /* 0x000fe20003f5e000 */
[----:B------:R-:W-:Y:S01]  /*0170*/  IMAD.U32 R2, R2, 0x10000, RZ ;  /* 0x0001000002027824 */ /* 0x000fe200078e00ff */
[----:B------:R-:W-:Y:S01]  /*0180*/  FSETP.GT.FTZ.AND P1, PT, R4, RZ, PT ;  /* 0x000000ff0400720b */ /* 0x000fe20003f34000 */
[----:B----4-:R-:W-:Y:S01]  /*0190*/  IMAD.U32 R9, R10, 0x10000, RZ ;  /* 0x000100000a097824 */ /* 0x010fe200078e00ff */
[----:B------:R-:W-:Y:S02]  /*01a0*/  FSETP.GEU.FTZ.AND P3, PT, R4, RZ, PT ;  /* 0x000000ff0400720b */ /* 0x000fe40003f7e000 */
[----:B------:R-:W-:Y:S02]  /*01b0*/  SEL R4, RZ, 0x1, P2 ;  /* 0x00000001ff047807 */ /* 0x000fe40001000000 */
[----:B------:R-:W-:-:S02]  /*01c0*/  SEL R7, RZ, 0x1, P3 ;  /* 0x00000001ff077807 */ /* 0x000fc40001800000 */
[----:B------:R-:W-:Y:S01]  /*01d0*/  IADD3 R5, -R4, 0x1, RZ ;  /* 0x0000000104057810 */ /* 0x000fe20007ffe1ff */
[----:B------:R-:W-:Y:S01]  /*01e0*/  @!P0 IMAD.MOV R5, RZ, RZ, -R4 ;  /* 0x000000ffff058224 */ /* 0x000fe200078e0a04 */
[----:B------:R-:W-:Y:S02]  /*01f0*/  IADD3 R8, -R7, 0x1, RZ ;  /* 0x0000000107087810 */ /* 0x000fe40007ffe1ff */
[C---:B------:R-:W-:Y:S01]  /*0200*/  FSETP.GT.FTZ.AND P0, PT, R3.reuse, RZ, PT ;  /* 0x000000ff0300720b */ /* 0x040fe20003f14000 */
[--C-:B------:R-:W-:Y:S01]  /*0210*/  @!P1 IMAD.MOV R8, RZ, RZ, -R7.reuse ;  /* 0x000000ffff089224 */ /* 0x100fe200078e0a07 */
[----:B------:R-:W-:Y:S02]  /*0220*/  PRMT R7, R10, 0x7632, R7 ;  /* 0x000076320a077816 */ /* 0x000fe40000000007 */
[----:B------:R-:W-:Y:S02]  /*0230*/  FSETP.GEU.FTZ.AND P2, PT, R3, RZ, PT ;  /* 0x000000ff0300720b */ /* 0x000fe40003f5e000 */
[C---:B------:R-:W-:Y:S01]  /*0240*/  FSETP.GT.FTZ.AND P1, PT, R2.reuse, RZ, PT ;  /* 0x000000ff0200720b */ /* 0x040fe20003f34000 */
[----:B------:R-:W-:Y:S01]  /*0250*/  IMAD.U32 R10, R7, 0x10000, RZ ;  /* 0x00010000070a7824 */ /* 0x000fe200078e00ff */
[----:B------:R-:W-:-:S02]  /*0260*/  FSETP.GEU.FTZ.AND P3, PT, R2, RZ, PT ;  /* 0x000000ff0200720b */ /* 0x000fc40003f7e000 */
[----:B------:R-:W0:Y:S01]  /*0270*/  LDC.64 R2, c[0x0][0x218] ;  /* 0x00008600ff027b82 */ /* 0x000e220000000a00 */
[----:B-----5:R-:W-:Y:S02]  /*0280*/  PRMT R7, R11, 0x7632, R7 ;  /* 0x000076320b077816 */ /* 0x020fe40000000007 */
[----:B------:R-:W-:Y:S02]  /*0290*/  I2FP.F32.S32 R4, R5 ;  /* 0x0000000500047245 */ /* 0x000fe40000201400 */
[----:B------:R-:W-:Y:S01]  /*02a0*/  I2FP.F32.S32 R5, R8 ;  /* 0x0000000800057245 */ /* 0x000fe20000201400 */
[----:B------:R-:W-:Y:S01]  /*02b0*/  IMAD.U32 R7, R7, 0x10000, RZ ;  /* 0x0001000007077824 */ /* 0x000fe200078e00ff */
[----:B------:R-:W-:Y:S02]  /*02c0*/  SEL R12, RZ, 0x1, P2 ;  /* 0x00000001ff0c7807 */ /* 0x000fe40001000000 */
[----:B------:R-:W-:Y:S02]  /*02d0*/  SEL R13, RZ, 0x1, P3 ;  /* 0x00000001ff0d7807 */ /* 0x000fe40001800000 */
[----:B------:R-:W-:-:S02]  /*02e0*/  FSETP.GT.FTZ.AND P2, PT, R9, RZ, PT ;  /* 0x000000ff0900720b */ /* 0x000fc40003f54000 */
[----:B------:R-:W-:Y:S01]  /*02f0*/  FSETP.GEU.FTZ.AND P5, PT, R9, RZ, PT ;  /* 0x000000ff0900720b */ /* 0x000fe20003fbe000 */
[----:B------:R-:W-:Y:S01]  /*0300*/  IMAD.U32 R9, R11, 0x10000, RZ ;  /* 0x000100000b097824 */ /* 0x000fe200078e00ff */
[----:B------:R-:W-:Y:S02]  /*0310*/  F2FP.BF16.F32.PACK_AB R4, R5, R4 ;  /* 0x000000040504723e */ /* 0x000fe400000010ff */
[----:B------:R-:W-:Y:S01]  /*0320*/  IADD3 R8, -R12, 0x1, RZ ;  /* 0x000000010c087810 */ /* 0x000fe20007ffe1ff */
[----:B------:R-:W-:Y:S01]  /*0330*/  @!P0 IMAD.MOV R8, RZ, RZ, -R12 ;  /* 0x000000ffff088224 */ /* 0x000fe200078e0a0c */
[----:B------:R-:W-:Y:S01]  /*0340*/  IADD3 R5, -R13, 0x1, RZ ;  /* 0x000000010d057810 */ /* 0x000fe20007ffe1ff */
[----:B------:R-:W-:Y:S01]  /*0350*/  @!P1 IMAD.MOV R5, RZ, RZ, -R13 ;  /* 0x000000ffff059224 */ /* 0x000fe200078e0a0d */
[----:B------:R-:W-:Y:S02]  /*0360*/  SEL R11, RZ, 0x1, P5 ;  /* 0x00000001ff0b7807 */ /* 0x000fe40002800000 */
[----:B------:R-:W-:Y:S01]  /*0370*/  FSETP.GT.FTZ.AND P1, PT, R10, RZ, PT ;  /* 0x000000ff0a00720b */ /* 0x000fe20003f34000 */
[----:B0-----:R-:W-:Y:S01]  /*0380*/  IMAD.WIDE.U32 R2, R6, 0x2, R2 ;  /* 0x0000000206027825 */ /* 0x001fe200078e0002 */
[----:B------:R-:W-:-:S02]  /*0390*/  FSETP.GT.FTZ.AND P0, PT, R9, RZ, PT ;  /* 0x000000ff0900720b */ /* 0x000fc40003f14000 */
[----:B------:R-:W-:Y:S02]  /*03a0*/  FSETP.GT.FTZ.AND P5, PT, R7, RZ, PT ;  /* 0x000000ff0700720b */ /* 0x000fe40003fb4000 */
[----:B------:R-:W-:Y:S01]  /*03b0*/  FSETP.GEU.FTZ.AND P4, PT, R10, RZ, PT ;  /* 0x000000ff0a00720b */ /* 0x000fe20003f9e000 */
[----:B------:R-:W-:Y:S01]  /*03c0*/  IMAD.WIDE R2, R0, 0x4, R2 ;  /* 0x0000000400027825 */ /* 0x000fe200078e0202 */
[----:B------:R-:W-:Y:S02]  /*03d0*/  FSETP.GEU.FTZ.AND P3, PT, R9, RZ, PT ;  /* 0x000000ff0900720b */ /* 0x000fe40003f7e000 */
[----:B------:R-:W-:Y:S02]  /*03e0*/  FSETP.GEU.FTZ.AND P6, PT, R7, RZ, PT ;  /* 0x000000ff0700720b */ /* 0x000fe40003fde000 */
[----:B------:R-:W-:Y:S01]  /*03f0*/  SEL R12, RZ, 0x1, P4 ;  /* 0x00000001ff0c7807 */ /* 0x000fe20002000000 */
[----:B------:R-:W-:Y:S01]  /*0400*/  STG.E desc[UR4][R2.64], R4 ;  /* 0x0000000402007986 */ /* 0x000fe2000c101904 */
[----:B------:R-:W-:-:S02]  /*0410*/  SEL R13, RZ, 0x1, P3 ;  /* 0x00000001ff0d7807 */ /* 0x000fc40001800000 */
[----:B------:R-:W-:Y:S02]  /*0420*/  SEL R14, RZ, 0x1, P6 ;  /* 0x00000001ff0e7807 */ /* 0x000fe40003000000 */
[----:B------:R-:W-:Y:S01]  /*0430*/  IADD3 R6, -R11, 0x1, RZ ;  /* 0x000000010b067810 */ /* 0x000fe20007ffe1ff */
[----:B------:R-:W-:Y:S01]  /*0440*/  @!P2 IMAD.MOV R6, RZ, RZ, -R11 ;  /* 0x000000ffff06a224 */ /* 0x000fe200078e0a0b */
[----:B------:R-:W-:Y:S01]  /*0450*/  IADD3 R7, -R12, 0x1, RZ ;  /* 0x000000010c077810 */ /* 0x000fe20007ffe1ff */
[----:B------:R-:W-:Y:S01]  /*0460*/  @!P1 IMAD.MOV R7, RZ, RZ, -R12 ;  /* 0x000000ffff079224 */ /* 0x000fe200078e0a0c */
[----:B------:R-:W-:Y:S01]  /*0470*/  IADD3 R9, -R13, 0x1, RZ ;  /* 0x000000010d097810 */ /* 0x000fe20007ffe1ff */
[----:B------:R-:W-:Y:S01]  /*0480*/  @!P0 IMAD.MOV R9, RZ, RZ, -R13 ;  /* 0x000000ffff098224 */ /* 0x000fe200078e0a0d */
[----:B------:R-:W-:Y:S01]  /*0490*/  IADD3 R10, -R14, 0x1, RZ ;  /* 0x000000010e0a7810 */ /* 0x000fe20007ffe1ff */
[----:B------:R-:W-:Y:S01]  /*04a0*/  @!P5 IMAD.MOV R10, RZ, RZ, -R14 ;  /* 0x000000ffff0ad224 */ /* 0x000fe200078e0a0e */
[----:B------:R-:W-:-:S02]  /*04b0*/  I2FP.F32.S32 R8, R8 ;  /* 0x0000000800087245 */ /* 0x000fc40000201400 */
[----:B------:R-:W-:Y:S02]  /*04c0*/  I2FP.F32.S32 R6, R6 ;  /* 0x0000000600067245 */ /* 0x000fe40000201400 */
[----:B------:R-:W-:Y:S02]  /*04d0*/  I2FP.F32.S32 R9, R9 ;  /* 0x0000000900097245 */ /* 0x000fe40000201400 */
[----:B------:R-:W-:Y:S02]  /*04e0*/  I2FP.F32.S32 R5, R5 ;  /* 0x0000000500057245 */ /* 0x000fe40000201400 */
[----:B------:R-:W-:Y:S02]  /*04f0*/  I2FP.F32.S32 R7, R7 ;  /* 0x0000000700077245 */ /* 0x000fe40000201400 */
[----:B------:R-:W-:Y:S02]  /*0500*/  I2FP.F32.S32 R10, R10 ;  /* 0x0000000a000a7245 */ /* 0x000fe40000201400 */
[----:B------:R-:W-:-:S02]  /*0510*/  F2FP.BF16.F32.PACK_AB R5, R5, R8 ;  /* 0x000000080505723e */ /* 0x000fc400000010ff */
[----:B------:R-:W-:Y:S02]  /*0520*/  F2FP.BF16.F32.PACK_AB R7, R7, R6 ;  /* 0x000000060707723e */ /* 0x000fe400000010ff */
[----:B------:R-:W-:Y:S01]  /*0530*/  F2FP.BF16.F32.PACK_AB R9, R10, R9 ;  /* 0x000000090a09723e */ /* 0x000fe200000010ff */
[----:B------:R-:W-:Y:S04]  /*0540*/  STG.E desc[UR4][R2.64+0x200], R5 ;  /* 0x0002000502007986 */ /* 0x000fe8000c101904 */
[----:B------:R-:W-:Y:S04]  /*0550*/  STG.E desc[UR4][R2.64+0x400], R7 ;  /* 0x0004000702007986 */ /* 0x000fe8000c101904 */
[----:B------:R-:W-:Y:S01]  /*0560*/  STG.E desc[UR4][R2.64+0x600], R9 ;  /* 0x0006000902007986 */ /* 0x000fe2000c101904 */
[----:B------:R-:W-:Y:S05]  /*0570*/  EXIT ;  /* 0x000000000000794d */ /* 0x000fea0003800000 */
.L_x_5553:
[----:B------:R-:W0:Y:S01]  /*0580*/  S2R R9, SR_TID.X ;  /* 0x0000000000097919 */ /* 0x000e220000002100 */
[----:B------:R-:W-:Y:S02]  /*0590*/  PRMT R8, RZ, 0x7610, R8 ;  /* 0x00007610ff087816 */ /* 0x000fe40000000008 */
[----:B0-----:R-:W-:Y:S01]  /*05a0*/  ISETP.GE.AND P0, PT, R9, R0, PT ;  /* 0x000000000900720c */ /* 0x001fe20003f06270 */
[----:B------:R-:W-:-:S12]  /*05b0*/  IMAD.MOV.U32 R27, RZ, RZ, R9 ;  /* 0x000000ffff1b7224 */ /* 0x000fd800078e0009 */
[----:B------:R-:W-:-:S05]  /*05c0*/  @!P0 VIADD R27, R9, 0x80 ;  /* 0x00000080091b8836 */ /* 0x000fca0000000000 */
[----:B------:R-:W-:-:S13]  /*05d0*/  ISETP.GE.AND P6, PT, R27, R0, PT ;  /* 0x000000001b00720c */ /* 0x000fda0003fc6270 */
[----:B------:R-:W-:Y:S01]  /*05e0*/  @!P6 IMAD.IADD R3, R6, 0x1, R27 ;  /* 0x000000010603e824 */ /* 0x000fe200078e021b */
[----:B------:R-:W0:Y:S01]  /*05f0*/  @!P6 LDC.64 R28, c[0x0][0x220] ;  /* 0x00008800ff1ceb82 */ /* 0x000e220000000a00 */
[----:B------:R-:W-:-:S05]  /*0600*/  @!P6 VIADD R27, R27, 0x80 ;  /* 0x000000801b1be836 */ /* 0x000fca0000000000 */
[----:B------:R-:W-:-:S13]  /*0610*/  ISETP.GE.AND P5, PT, R27, R0, PT ;  /* 0x000000001b00720c */ /* 0x000fda0003fa6270 */
[----:B------:R-:W-:Y:S01]  /*0620*/  @!P5 IMAD.IADD R7, R6, 0x1, R27 ;  /* 0x000000010607d824 */ /* 0x000fe200078e021b */
[----:B------:R-:W1:Y:S01]  /*0630*/  @!P5 LDC.64 R16, c[0x0][0x220] ;  /* 0x00008800ff10db82 */ /* 0x000e620000000a00 */
[----:B------:R-:W-:Y:S02]  /*0640*/  @!P5 VIADD R27, R27, 0x80 ;  /* 0x000000801b1bd836 */ /* 0x000fe40000000000 */
[----:B0-----:R-:W-:-:S03]  /*0650*/  @!P6 IMAD.WIDE.U32 R28, R3, 0x2, R28 ;  /* 0x00000002031ce825 */ /* 0x001fc600078e001c */
[----:B------:R-:W-:Y:S02]  /*0660*/  ISETP.GE.AND P4, PT, R27, R0, PT ;  /* 0x000000001b00720c */ /* 0x000fe40003f86270 */
[----:B------:R-:W5:Y:S11]  /*0670*/  @!P6 LDG.E.U16 R8, desc[UR4][R28.64] ;  /* 0x000000041c08e981 */ /* 0x000f76000c1e1500 */
[----:B------:R-:W0:Y:S01]  /*0680*/  @!P4 LDC.64 R4, c[0x0][0x220] ;  /* 0x00008800ff04cb82 */ /* 0x000e220000000a00 */
[----:B------:R-:W-:-:S02]  /*0690*/  @!P4 IMAD.IADD R25, R6, 0x1, R27 ;  /* 0x000000010619c824 */ /* 0x000fc400078e021b */
[----:B------:R-:W-:Y:S02]  /*06a0*/  @!P4 VIADD R27, R27, 0x80 ;  /* 0x000000801b1bc836 */ /* 0x000fe40000000000 */
[----:B-1----:R-:W-:Y:S01]  /*06b0*/  @!P5 IMAD.WIDE.U32 R16, R7, 0x2, R16 ;  /* 0x000000020710d825 */ /* 0x002fe200078e0010 */
[----:B------:R-:W-:Y:S02]  /*06c0*/  PRMT R7, RZ, 0x7610, R7 ;  /* 0x00007610ff077816 */ /* 0x000fe40000000007 */
[----:B------:R-:W-:-:S04]  /*06d0*/  ISETP.GE.AND P3, PT, R27, R0, PT ;  /* 0x000000001b00720c */ /* 0x000fc80003f66270 */
[----:B------:R1:W5:Y:S09]  /*06e0*/  @!P5 LDG.E.U16 R7, desc[UR4][R16.64] ;  /* 0x000000041007d981 */ /* 0x000372000c1e1500 */
[----:B------:R-:W-:Y:S01]  /*06f0*/  @!P3 IMAD.IADD R23, R6, 0x1, R27 ;  /* 0x000000010617b824 */ /* 0x000fe200078e021b */
[----:B------:R-:W2:Y:S01]  /*0700*/  @!P3 LDC.64 R10, c[0x0][0x220] ;  /* 0x00008800ff0abb82 */ /* 0x000ea20000000a00 */
[----:B0-----:R-:W-:-:S04]  /*0710*/  @!P4 IMAD.WIDE.U32 R4, R25, 0x2, R4 ;  /* 0x000000021904c825 */ /* 0x001fc800078e0004 */
[----:B-1----:R-:W-:-:S03]  /*0720*/  @!P0 IMAD.IADD R17, R6, 0x1, R9 ;  /* 0x0000000106118824 */ /* 0x002fc600078e0209 */
[----:B------:R-:W0:Y:S01]  /*0730*/  @!P0 LDC.64 R24, c[0x0][0x220] ;  /* 0x00008800ff188b82 */ /* 0x000e220000000a00 */
[----:B------:R-:W-:-:S05]  /*0740*/  @!P3 VIADD R27, R27, 0x80 ;  /* 0x000000801b1bb836 */ /* 0x000fca0000000000 */
[----:B------:R-:W-:-:S13]  /*0750*/  ISETP.GE.AND P2, PT, R27, R0, PT ;  /* 0x000000001b00720c */ /* 0x000fda0003f46270 */
[----:B------:R-:W-:Y:S01]  /*0760*/  @!P2 IMAD.IADD R21, R6, 0x1, R27 ;  /* 0x000000010615a824 */ /* 0x000fe200078e021b */
[----:B------:R-:W1:Y:S01]  /*0770*/  @!P2 LDC.64 R12, c[0x0][0x220] ;  /* 0x00008800ff0cab82 */ /* 0x000e620000000a00 */
[----:B------:R-:W-:Y:S02]  /*0780*/  @!P2 VIADD R27, R27, 0x80 ;  /* 0x000000801b1ba836 */ /* 0x000fe40000000000 */
[----:B0-----:R-:W-:Y:S01]  /*0790*/  @!P0 IMAD.WIDE.U32 R24, R17, 0x2, R24 ;  /* 0x0000000211188825 */ /* 0x001fe200078e0018 */
[----:B------:R-:W-:Y:S02]  /*07a0*/  PRMT R17, RZ, 0x7610, R17 ;  /* 0x00007610ff117816 */ /* 0x000fe40000000011 */
[----:B------:R-:W-:-:S04]  /*07b0*/  ISETP.GE.AND P1, PT, R27, R0, PT ;  /* 0x000000001b00720c */ /* 0x000fc80003f26270 */
[----:B------:R-:W5:Y:S09]  /*07c0*/  @!P0 LDG.E.U16 R17, desc[UR4][R24.64] ;  /* 0x0000000418118981 */ /* 0x000f72000c1e1500 */
[----:B------:R-:W-:Y:S01]  /*07d0*/  @!P1 IMAD.IADD R19, R6, 0x1, R27 ;  /* 0x0000000106139824 */ /* 0x000fe200078e021b */
[----:B------:R-:W0:Y:S01]  /*07e0*/  @!P1 LDC.64 R14, c[0x0][0x220] ;  /* 0x00008800ff0e9b82 */ /* 0x000e220000000a00 */
[----:B------:R-:W-:-:S05]  /*07f0*/  @!P1 VIADD R27, R27, 0x80 ;  /* 0x000000801b1b9836 */ /* 0x000fca0000000000 */
[----:B------:R-:W-:-:S13]  /*0800*/  ISETP.GE.AND P6, PT, R27, R0, PT ;  /* 0x000000001b00720c */ /* 0x000fda0003fc6270 */
[----:B------:R-:W3:Y:S01]  /*0810*/  @!P6 LDC.64 R2, c[0x0][0x220] ;  /* 0x00008800ff02eb82 */ /* 0x000ee20000000a00 */
[----:B0-----:R-:W-:-:S07]  /*0820*/  @!P1 IMAD.WIDE.U32 R14, R19, 0x2, R14 ;  /* 0x00000002130e9825 */ /* 0x001fce00078e000e */
[----:B------:R-:W0:Y:S01]  /*0830*/  @!P0 LDC.64 R18, c[0x0][0x218] ;  /* 0x00008600ff128b82 */ /* 0x000e220000000a00 */
[----:B--2---:R-:W-:Y:S01]  /*0840*/  @!P3 IMAD.WIDE.U32 R10, R23, 0x2, R10 ;  /* 0x00000002170ab825 */ /* 0x004fe200078e000a */
[----:B------:R-:W-:Y:S02]  /*0850*/  PRMT R22, RZ, 0x7610, R22 ;  /* 0x00007610ff167816 */ /* 0x000fe40000000016 */
[----:B------:R-:W-:Y:S01]  /*0860*/  PRMT R23, RZ, 0x7610, R23 ;  /* 0x00007610ff177816 */ /* 0x000fe20000000017 */
[----:B-1----:R-:W-:Y:S01]  /*0870*/  @!P2 IMAD.WIDE.U32 R12, R21, 0x2, R12 ;  /* 0x00000002150ca825 */ /* 0x002fe200078e000c */
[----:B------:R-:W-:Y:S02]  /*0880*/  PRMT R21, RZ, 0x7610, R21 ;  /* 0x00007610ff157816 */ /* 0x000fe40000000015 */
[----:B------:R-:W-:Y:S01]  /*0890*/  PRMT R20, RZ, 0x7610, R20 ;  /* 0x00007610ff147816 */ /* 0x000fe20000000014 */
[----:B------:R-:W-:Y:S01]  /*08a0*/  @!P6 IMAD.IADD R27, R6, 0x1, R27 ;  /* 0x00000001061be824 */ /* 0x000fe200078e021b */
[----:B------:R-:W-:Y:S01]  /*08b0*/  PRMT R16, RZ, 0x7610, R16 ;  /* 0x00007610ff107816 */ /* 0x000fe20000000010 */
[----:B------:R1:W5:Y:S01]  /*08c0*/  @!P3 LDG.E.U16 R22, desc[UR4][R10.64] ;  /* 0x000000040a16b981 */ /* 0x000362000c1e1500 */
[----:B------:R-:W-:Y:S03]  /*08d0*/  BSSY B0, `(.L_x_5554) ;  /* 0x0000017000007945 */ /* 0x000fe60003800000 */
[----:B------:R2:W5:Y:S01]  /*08e0*/  @!P4 LDG.E.U16 R23, desc[UR4][R4.64] ;  /* 0x000000040417c981 */ /* 0x000562000c1e1500 */
[----:B---3--:R-:W-:-:S03]  /*08f0*/  @!P6 IMAD.WIDE.U32 R2, R27, 0x2, R2 ;  /* 0x000000021b02e825 */ /* 0x008fc600078e0002 */
[----:B------:R3:W5:Y:S01]  /*0900*/  @!P2 LDG.E.U16 R21, desc[UR4][R12.64] ;  /* 0x000000040c15a981 */ /* 0x000762000c1e1500 */
[----:B-1----:R-:W-:-:S03]  /*0910*/  VIADD R11, R9, 0x180 ;  /* 0x00000180090b7836 */ /* 0x002fc60000000000 */
[----:B------:R-:W5:Y:S01]  /*0920*/  @!P1 LDG.E.U16 R20, desc[UR4][R14.64] ;  /* 0x000000040e149981 */ /* 0x000f62000c1e1500 */
[----:B--2---:R-:W-:-:S03]  /*0930*/  VIADD R5, R9, 0x100 ;  /* 0x0000010009057836 */ /* 0x004fc60000000000 */
[----:B------:R1:W5:Y:S01]  /*0940*/  @!P6 LDG.E.U16 R16, desc[UR4][R2.64] ;  /* 0x000000040210e981 */ /* 0x000362000c1e1500 */
[----:B---3--:R-:W-:Y:S01]  /*0950*/  VIADD R13, R9, 0x200 ;  /* 0x00000200090d7836 */ /* 0x008fe20000000000 */
[-C--:B------:R-:W-:Y:S01]  /*0960*/  ISETP.GE.AND P1, PT, R11, R0.reuse, PT ;  /* 0x000000000b00720c */ /* 0x080fe20003f26270 */
[----:B------:R-:W-:Y:S01]  /*0970*/  VIADD R11, R9, 0x80 ;  /* 0x00000080090b7836 */ /* 0x000fe20000000000 */
[-C--:B------:R-:W-:Y:S02]  /*0980*/  ISETP.GE.AND P3, PT, R5, R0.reuse, PT ;  /* 0x000000000500720c */ /* 0x080fe40003f66270 */
[----:B------:R-:W-:Y:S01]  /*0990*/  ISETP.GE.AND P2, PT, R13, R0, PT ;  /* 0x000000000d00720c */ /* 0x000fe20003f46270 */
[----:B-1----:R-:W-:Y:S01]  /*09a0*/  VIADD R3, R9, 0x280 ;  /* 0x0000028009037836 */ /* 0x002fe20000000000 */
[----:B------:R-:W-:Y:S11]  /*09b0*/  @P0 BRA `(.L_x_5555) ;  /* 0x0000000000200947 */ /* 0x000ff60003800000 */
        /* <DEDUP_REMOVED lines=8> */
.L_x_5555:
[----:B------:R-:W-:Y:S05]  /*0a40*/  BSYNC B0 ;  /* 0x0000000000007941 */ /* 0x000fea0003800000 */
.L_x_5554:
[-C--:B------:R-:W-:Y:S01]  /*0a50*/  ISETP.GE.AND P5, PT, R11, R0.reuse, PT ;  /* 0x000000000b00720c */ /* 0x080fe20003fa6270 */
[----:B------:R-:W-:Y:S01]  /*0a60*/  BSSY B0, `(.L_x_5556) ;  /* 0x000000c000007945 */ /* 0x000fe20003800000 */
[----:B------:R-:W-:Y:S01]  /*0a70*/  ISETP.GE.AND P4, PT, R3, R0, PT ;  /* 0x000000000300720c */ /* 0x000fe20003f86270 */
[----:B------:R-:W-:-:S10]  /*0a80*/  VIADD R3, R9, 0x300 ;  /* 0x0000030009037836 */ /* 0x000fd40000000000 */
        /* <DEDUP_REMOVED lines=9> */
.L_x_5557:
[----:B------:R-:W-:Y:S05]  /*0b20*/  BSYNC B0 ;  /* 0x0000000000007941 */ /* 0x000fea0003800000 */
.L_x_5556:
[----:B------:R-:W-:Y:S01]  /*0b30*/  BSSY B0, `(.L_x_5558) ;  /* 0x000000c000007945 */ /* 0x000fe20003800000 */
[----:B------:R-:W-:Y:S01]  /*0b40*/  ISETP.GE.AND P5, PT, R3, R0, PT ;  /* 0x000000000300720c */ /* 0x000fe20003fa6270 */
[----:B------:R-:W-:Y:S02]  /*0b50*/  VIADD R3, R9, 0x380 ;  /* 0x0000038009037836 */ /* 0x000fe40000000000 */
        /* <DEDUP_REMOVED lines=9> */
.L_x_5559:
[----:B------:R-:W-:Y:S05]  /*0bf0*/  BSYNC B0 ;  /* 0x0000000000007941 */ /* 0x000fea0003800000 */
.L_x_5558:
[----:B------:R-:W-:Y:S01]  /*0c00*/  ISETP.GE.AND P3, PT, R3, R0, PT ;  /* 0x000000000300720c */ /* 0x000fe20003f66270 */
[----:B------:R-:W-:Y:S01]  /*0c10*/  @!P0 IMAD.IADD R3, R6, 0x1, R9 ;  /* 0x0000000106038824 */ /* 0x000fe200078e0209 */
[----:B------:R-:W-:Y:S03]  /*0c20*/  BSSY B0, `(.L_x_5560) ;  /* 0x000000b000007945 */ /* 0x000fe60003800000 */
[----:B0-----:R-:W-:Y:S01]  /*0c30*/  @!P0 IMAD.WIDE.U32 R2, R3, 0x2, R18 ;  /* 0x0000000203028825 */ /* 0x001fe200078e0012 */
[----:B------:R-:W-:Y:S07]  /*0c40*/  @P1 BRA `(.L_x_5561) ;  /* 0x0000000000201947 */ /* 0x000fee0003800000 */
        /* <DEDUP_REMOVED lines=8> */
.L_x_5561:
[----:B------:R-:W-:Y:S05]  /*0cd0*/  BSYNC B0 ;  /* 0x0000000000007941 */ /* 0x000fea0003800000 */
.L_x_5560:
        /* <DEDUP_REMOVED lines=10> */
.L_x_5563:
[----:B------:R-:W-:Y:S05]  /*0d80*/  BSYNC B0 ;  /* 0x0000000000007941 */ /* 0x000fea0003800000 */
.L_x_5562:
        /* <DEDUP_REMOVED lines=10> */
.L_x_5565:
[----:B------:R-:W-:Y:S05]  /*0e30*/  BSYNC B0 ;  /* 0x0000000000007941 */ /* 0x000fea0003800000 */
.L_x_5564:
        /* <DEDUP_REMOVED lines=10> */
.L_x_5567:
[----:B------:R-:W-:Y:S05]  /*0ee0*/  BSYNC B0 ;  /* 0x0000000000007941 */ /* 0x000fea0003800000 */
.L_x_5566:
        /* <DEDUP_REMOVED lines=10> */
.L_x_5569:
[----:B------:R-:W-:Y:S05]  /*0f90*/  BSYNC B0 ;  /* 0x0000000000007941 */ /* 0x000fea0003800000 */
.L_x_5568:
[----:B------:R-:W-:Y:S01]  /*0fa0*/  @!P0 IMAD.MOV.U32 R9, RZ, RZ, R11 ;  /* 0x000000ffff098224 */ /* 0x000fe200078e000b */
[----:B------:R0:W-:Y:S01]  /*0fb0*/  @!P0 STG.E.U16 desc[UR4][R2.64], R10 ;  /* 0x0000000a02008986 */ /* 0x0001e2000c101504 */
[----:B------:R-:W-:Y:S04]  /*0fc0*/  BSSY B0, `(.L_x_5570) ;  /* 0x000002d000007945 */ /* 0x000fe80003800000 */
[----:B------:R-:W-:Y:S01]  /*0fd0*/  BSSY B1, `(.L_x_5571) ;  /* 0x0000025000017945 */ /* 0x000fe20003800000 */
[----:B------:R-:W-:-:S13]  /*0fe0*/  ISETP.GE.AND P0, PT, R9, R0, PT ;  /* 0x000000000900720c */ /* 0x000fda0003f06270 */
[----:B0-----:R-:W-:Y:S05]  /*0ff0*/  @P0 BRA `(.L_x_5572) ;  /* 0x0000000000300947 */ /* 0x001fea0003800000 */
[----:B------:R-:W0:Y:S01]  /*1000*/  LDC.64 R2, c[0x0][0x218] ;  /* 0x00008600ff027b82 */ /* 0x000e220000000a00 */
[----:B------:R-:W-:Y:S02]  /*1010*/  IMAD.IADD R11, R6, 0x1, R9 ;  /* 0x00000001060b7824 */ /* 0x000fe400078e0209 */
[----:B------:R-:W-:-:S05]  /*1020*/  VIADD R9, R9, 0x80 ;  /* 0x0000008009097836 */ /* 0x000fca0000000000 */
[----:B------:R-:W-:Y:S01]  /*1030*/  ISETP.GE.AND P0, PT, R9, R0, PT ;  /* 0x000000000900720c */ /* 0x000fe20003f06270 */
[----:B0-----:R-:W-:-:S05]  /*1040*/  IMAD.WIDE.U32 R2, R11, 0x2, R2 ;  /* 0x000000020b027825 */ /* 0x001fca00078e0002 */
[----:B------:R0:W-:Y:S07]  /*1050*/  STG.E.U16 desc[UR4][R2.64], R12 ;  /* 0x0000000c02007986 */ /* 0x0001ee000c101504 */
[----:B------:R-:W-:Y:S05]  /*1060*/  @P0 BRA `(.L_x_5573) ;  /* 0x0000000000300947 */ /* 0x000fea0003800000 */
[----:B0-----:R-:W0:Y:S01]  /*1070*/  LDC.64 R2, c[0x0][0x218] ;  /* 0x00008600ff027b82 */ /* 0x001e220000000a00 */
[----:B------:R-:W-:Y:S02]  /*1080*/  IMAD.IADD R11, R6, 0x1, R9 ;  /* 0x00000001060b7824 */ /* 0x000fe400078e0209 */
[----:B------:R-:W-:Y:S02]  /*1090*/  VIADD R9, R9, 0x80 ;  /* 0x0000008009097836 */ /* 0x000fe40000000000 */
[----:B0-----:R-:W-:-:S05]  /*10a0*/  IMAD.WIDE.U32 R2, R11, 0x2, R2 ;  /* 0x000000020b027825 */ /* 0x001fca00078e0002 */
[----:B------:R0:W-:Y:S02]  /*10b0*/  STG.E.U16 desc[UR4][R2.64], R13 ;  /* 0x0000000d02007986 */ /* 0x0001e4000c101504 */
.L_x_5572:
[----:B------:R-:W-:-:S13]  /*10c0*/  ISETP.GE.AND P0, PT, R9, R0, PT ;  /* 0x000000000900720c */ /* 0x000fda0003f06270 */
[----:B------:R-:W-:Y:S05]  /*10d0*/  @P0 BRA `(.L_x_5574) ;  /* 0x0000000000300947 */ /* 0x000fea0003800000 */
[----:B0-----:R-:W0:Y:S01]  /*10e0*/  LDC.64 R2, c[0x0][0x218] ;  /* 0x00008600ff027b82 */ /* 0x001e220000000a00 */
[----:B------:R-:W-:Y:S02]  /*10f0*/  IMAD.IADD R11, R6, 0x1, R9 ;  /* 0x00000001060b7824 */ /* 0x000fe400078e0209 */
[----:B------:R-:W-:Y:S02]  /*1100*/  VIADD R9, R9, 0x80 ;  /* 0x0000008009097836 */ /* 0x000fe40000000000 */
[----:B0-----:R-:W-:-:S05]  /*1110*/  IMAD.WIDE.U32 R2, R11, 0x2, R2 ;  /* 0x000000020b027825 */ /* 0x001fca00078e0002 */
[----:B------:R1:W-:Y:S02]  /*1120*/  STG.E.U16 desc[UR4][R2.64], R14 ;  /* 0x0000000e02007986 */ /* 0x0003e4000c101504 */
.L_x_5573:
[----:B------:R-:W-:-:S13]  /*1130*/  ISETP.GE.AND P0, PT, R9, R0, PT ;  /* 0x000000000900720c */ /* 0x000fda0003f06270 */
[----:B------:R-:W-:Y:S05]  /*1140*/  @P0 BRA `(.L_x_5575) ;  /* 0x0000000000340947 */ /* 0x000fea0003800000 */
[----:B01----:R-:W0:Y:S01]  /*1150*/  LDC.64 R2, c[0x0][0x218] ;  /* 0x00008600ff027b82 */ /* 0x003e220000000a00 */
[----:B------:R-:W-:Y:S02]  /*1160*/  IMAD.IADD R11, R6, 0x1, R9 ;  /* 0x00000001060b7824 */ /* 0x000fe400078e0209 */
[----:B------:R-:W-:Y:S02]  /*1170*/  VIADD R9, R9, 0x80 ;  /* 0x0000008009097836 */ /* 0x000fe40000000000 */
[----:B0-----:R-:W-:-:S05]  /*1180*/  IMAD.WIDE.U32 R2, R11, 0x2, R2 ;  /* 0x000000020b027825 */ /* 0x001fca00078e0002 */
[----:B------:R1:W-:Y:S02]  /*1190*/  STG.E.U16 desc[UR4][R2.64], R5 ;  /* 0x0000000502007986 */ /* 0x0003e4000c101504 */
.L_x_5574:
[----:B------:R-:W-:-:S13]  /*11a0*/  ISETP.GE.AND P0, PT, R9, R0, PT ;  /* 0x000000000900720c */ /* 0x000fda0003f06270 */
[----:B------:R-:W-:Y:S05]  /*11b0*/  @P0 BREAK B1 ;  /* 0x0000000000010942 */ /* 0x000fea0003800000 */
[----:B------:R-:W-:Y:S05]  /*11c0*/  @P0 BRA `(.L_x_5576) ;  /* 0x0000000000300947 */ /* 0x000fea0003800000 */
[----:B01----:R-:W0:Y:S01]  /*11d0*/  LDC.64 R2, c[0x0][0x218] ;  /* 0x00008600ff027b82 */ /* 0x003e220000000a00 */
[----:B------:R-:W-:Y:S02]  /*11e0*/  IMAD.IADD R5, R6, 0x1, R9 ;  /* 0x0000000106057824 */ /* 0x000fe400078e0209 */
[----:B------:R-:W-:Y:S02]  /*11f0*/  VIADD R9, R9, 0x80 ;  /* 0x0000008009097836 */ /* 0x000fe40000000000 */
[----:B0-----:R-:W-:-:S05]  /*1200*/  IMAD.WIDE.U32 R2, R5, 0x2, R2 ;  /* 0x0000000205027825 */ /* 0x001fca00078e0002 */
[----:B------:R2:W-:Y:S02]  /*1210*/  STG.E.U16 desc[UR4][R2.64], R4 ;  /* 0x0000000402007986 */ /* 0x0005e4000c101504 */
.L_x_5575:
[----:B------:R-:W-:Y:S05]  /*1220*/  BSYNC B1 ;  /* 0x0000000000017941 */ /* 0x000fea0003800000 */
.L_x_5571:
[----:B------:R-:W-:-:S13]  /*1230*/  ISETP.GE.AND P0, PT, R9, R0, PT ;  /* 0x000000000900720c */ /* 0x000fda0003f06270 */
[----:B012---:R-:W0:Y:S01]  /*1240*/  @!P0 LDC.64 R2, c[0x0][0x218] ;  /* 0x00008600ff028b82 */ /* 0x007e220000000a00 */
[----:B------:R-:W-:Y:S02]  /*1250*/  @!P0 IMAD.IADD R5, R6, 0x1, R9 ;  /* 0x0000000106058824 */ /* 0x000fe400078e0209 */
[----:B------:R-:W-:Y:S02]  /*1260*/  @!P0 VIADD R9, R9, 0x80 ;  /* 0x0000008009098836 */ /* 0x000fe40000000000 */
[----:B0-----:R-:W-:-:S05]  /*1270*/  @!P0 IMAD.WIDE.U32 R2, R5, 0x2, R2 ;  /* 0x0000000205028825 */ /* 0x001fca00078e0002 */
[----:B-----5:R2:W-:Y:S02]  /*1280*/  @!P0 STG.E.U16 desc[UR4][R2.64], R8 ;  /* 0x0000000802008986 */ /* 0x0205e4000c101504 */
.L_x_5576:
[----:B------:R-:W-:Y:S05]  /*1290*/  BSYNC B0 ;  /* 0x0000000000007941 */ /* 0x000fea0003800000 */
.L_x_5570:
[----:B------:R-:W-:Y:S05]  /*12a0*/  WARPSYNC.ALL ;  /* 0x0000000000007948 */ /* 0x000fea0003800000 */
[----:B------:R-:W-:-:S13]  /*12b0*/  ISETP.GE.AND P0, PT, R9, R0, PT ;  /* 0x000000000900720c */ /* 0x000fda0003f06270 */
[----:B------:R-:W-:Y:S05]  /*12c0*/  @P0 EXIT ;  /* 0x000000000000094d */ /* 0x000fea0003800000 */
[----:B012---:R-:W0:Y:S01]  /*12d0*/  LDC.64 R2, c[0x0][0x218] ;  /* 0x00008600ff027b82 */ /* 0x007e220000000a00 */
[----:B------:R-:W-:-:S04]  /*12e0*/  IMAD.IADD R9, R6, 0x1, R9 ;  /* 0x0000000106097824 */ /* 0x000fc800078e0209 */
[----:B0-----:R-:W-:-:S05]  /*12f0*/  IMAD.WIDE.U32 R2, R9, 0x2, R2 ;  /* 0x0000000209027825 */ /* 0x001fca00078e0002 */
[----:B-----5:R-:W-:Y:S01]  /*1300*/  STG.E.U16 desc[UR4][R2.64], R7 ;  /* 0x0000000702007986 */ /* 0x020fe2000c101504 */
[----:B------:R-:W-:Y:S05]  /*1310*/  EXIT ;  /* 0x000000000000794d */ /* 0x000fea0003800000 */
.L_x_5577:
        /* <DEDUP_REMOVED lines=14> */
.L_x_23495:


//--------------------- .text._ZN2at6native29vectorized_elementwise_kernelILi4EZZZNS0_16sign_kernel_cudaERNS_18TensorIteratorBaseEENKUlvE_clEvENKUlvE7_clEvEUlN3c108BFloat16EE_St5arrayIPcLm2EEEEviT0_T1_ --------------------------
	.section	.text._ZN2at6native29vectorized_elementwise_kernelILi4EZZZNS0_16sign_kernel_cudaERNS_18TensorIteratorBaseEENKUlvE_clEvENKUlvE7_clEvEUlN3c108BFloat16EE_St5arrayIPcLm2EEEEviT0_T1_,"ax",@progbits
	.align	128
        .global         _ZN2at6native29vectorized_elementwise_kernelILi4EZZZNS0_16sign_kernel_cudaERNS_18TensorIteratorBaseEENKUlvE_clEvENKUlvE7_clEvEUlN3c108BFloat16EE_St5arrayIPcLm2EEEEviT0_T1_
        .type           _ZN2at6native29vectorized_elementwise_kernelILi4EZZZNS0_16sign_kernel_cudaERNS_18TensorIteratorBaseEENKUlvE_clEvENKUlvE7_clEvEUlN3c108BFloat16EE_St5arrayIPcLm2EEEEviT0_T1_,@function
        .size           _ZN2at6native29vectorized_elementwise_kernelILi4EZZZNS0_16sign_kernel_cudaERNS_18TensorIteratorBaseEENKUlvE_clEvENKUlvE7_clEvEUlN3c108BFloat16EE_St5arrayIPcLm2EEEEviT0_T1_,(.L_x_23496 - _ZN2at6native29vectorized_elementwise_kernelILi4EZZZNS0_16sign_kernel_cudaERNS_18TensorIteratorBaseEENKUlvE_clEvENKUlvE7_clEvEUlN3c108BFloat16EE_St5arrayIPcLm2EEEEviT0_T1_)
        .other          _ZN2at6native29vectorized_elementwise_kernelILi4EZZZNS0_16sign_kernel_cudaERNS_18TensorIteratorBaseEENKUlvE_clEvENKUlvE7_clEvEUlN3c108BFloat16EE_St5arrayIPcLm2EEEEviT0_T1_,@"STO_CUDA_ENTRY STV_DEFAULT"
_ZN2at6native29vectorized_elementwise_kernelILi4EZZZNS0_16sign_kernel_cudaERNS_18TensorIteratorBaseEENKUlvE_clEvENKUlvE7_clEvEUlN3c108BFloat16EE_St5arrayIPcLm2EEEEviT0_T1_:
.text._ZN2at6native29vectorized_elementwise_kernelILi4EZZZNS0_16sign_kernel_cudaERNS_18TensorIteratorBaseEENKUlvE_clEvENKUlvE7_clEvEUlN3c108BFloat16EE_St5arrayIPcLm2EEEEviT0_T1_:
        /* <DEDUP_REMOVED lines=12> */
[----:B------:R-:W2:Y:S04]  /*00c0*/  LDG.E.64 R10, desc[UR4][R4.64] ;  /* 0x00000004040a7981 */ /* 0x000ea8000c1e1b00 */
[----:B------:R0:W3:Y:S02]  /*00d0*/  LDG.E.64 R2, desc[UR4][R4.64+0x400] ;  /* 0x0004000404027981 */ /* 0x0000e4000c1e1b00 */
[----:B0-----:R-:W0:Y:S01]  /*00e0*/  LDC.64 R4, c[0x0][0x218] ;  /* 0x00008600ff047b82 */ /* 0x001e220000000a00 */
[C---:B--2---:R-:W-:Y:S01]  /*00f0*/  PRMT R7, R10.reuse, 0x7632, R7 ;  /* 0x000076320a077816 */ /* 0x044fe20000000007 */
[----:B------:R-:W-:Y:S01]  /*0100*/  IMAD.U32 R9, R10, 0x10000, RZ ;  /* 0x000100000a097824 */ /* 0x000fe200078e00ff */
[C---:B------:R-:W-:Y:S01]  /*0110*/  PRMT R8, R11.reuse, 0x7632, R8 ;  /* 0x000076320b087816 */ /* 0x040fe20000000008 */
[----:B------:R-:W-:-:S02]  /*0120*/  IMAD.U32 R10, R11, 0x10000, RZ ;  /* 0x000100000b0a7824 */ /* 0x000fc400078e00ff */
[----:B------:R-:W-:Y:S01]  /*0130*/  IMAD.U32 R7, R7, 0x10000, RZ ;  /* 0x0001000007077824 */ /* 0x000fe200078e00ff */
[C---:B------:R-:W-:Y:S01]  /*0140*/  FSETP.GT.FTZ.AND P3, PT, R9.reuse, RZ, PT ;  /* 0x000000ff0900720b */ /* 0x040fe20003f74000 */
[----:B------:R-:W-:Y:S01]  /*0150*/  IMAD.U32 R8, R8, 0x10000, RZ ;  /* 0x0001000008087824 */ /* 0x000fe200078e00ff */
[----:B------:R-:W-:Y:S02]  /*0160*/  FSETP.GEU.FTZ.AND P6, PT, R9, RZ, PT ;  /* 0x000000ff0900720b */ /* 0x000fe40003fde000 */
[C---:B------:R-:W-:Y:S02]  /*0170*/  FSETP.GT.FTZ.AND P1, PT, R7.reuse, RZ, PT ;  /* 0x000000ff0700720b */ /* 0x040fe40003f34000 */
[----:B------:R-:W-:Y:S02]  /*0180*/  FSETP.GEU.FTZ.AND P4, PT, R7, RZ, PT ;  /* 0x000000ff0700720b */ /* 0x000fe40003f9e000 */
[----:B------:R-:W-:Y:S02]  /*0190*/  FSETP.GT.FTZ.AND P2, PT, R10, RZ, PT ;  /* 0x000000ff0a00720b */ /* 0x000fe40003f54000 */
[----:B------:R-:W-:-:S02]  /*01a0*/  SEL R12, RZ, 0x1, P4 ;  /* 0x00000001ff0c7807 */ /* 0x000fc40002000000 */
[----:B------:R-:W-:Y:S02]  /*01b0*/  SEL R11, RZ, 0x1, P6 ;  /* 0x00000001ff0b7807 */ /* 0x000fe40003000000 */
[C---:B------:R-:W-:Y:S02]  /*01c0*/  FSETP.GT.FTZ.AND P0, PT, R8.reuse, RZ, PT ;  /* 0x000000ff0800720b */ /* 0x040fe40003f14000 */
[----:B------:R-:W-:Y:S02]  /*01d0*/  FSETP.GEU.FTZ.AND P6, PT, R8, RZ, PT ;  /* 0x000000ff0800720b */ /* 0x000fe40003fde000 */
[----:B------:R-:W-:Y:S02]  /*01e0*/  FSETP.GEU.FTZ.AND P5, PT, R10, RZ, PT ;  /* 0x000000ff0a00720b */ /* 0x000fe40003fbe000 */
[----:B------:R-:W-:Y:S01]  /*01f0*/  IADD3 R8, -R12, 0x1, RZ ;  /* 0x000000010c087810 */ /* 0x000fe20007ffe1ff */
[----:B------:R-:W-:Y:S01]  /*0200*/  @!P1 IMAD.MOV R8, RZ, RZ, -R12 ;  /* 0x000000ffff089224 */ /* 0x000fe200078e0a0c */
[----:B------:R-:W-:Y:S01]  /*0210*/  IADD3 R10, -R11, 0x1, RZ ;  /* 0x000000010b0a7810 */ /* 0x000fe20007ffe1ff */
[--C-:B------:R-:W-:Y:S01]  /*0220*/  @!P3 IMAD.MOV R10, RZ, RZ, -R11.reuse ;  /* 0x000000ffff0ab224 */ /* 0x100fe200078e0a0b */
[C---:B---3--:R-:W-:Y:S01]  /*0230*/  PRMT R11, R3.reuse, 0x7632, R11 ;  /* 0x00007632030b7816 */ /* 0x048fe2000000000b */
[C---:B------:R-:W-:Y:S01]  /*0240*/  IMAD.U32 R12, R2.reuse, 0x10000, RZ ;  /* 0x00010000020c7824 */ /* 0x040fe200078e00ff */
[----:B------:R-:W-:Y:S01]  /*0250*/  PRMT R2, R2, 0x7632, R2 ;  /* 0x0000763202027816 */ /* 0x000fe20000000002 */
[----:B------:R-:W-:Y:S01]  /*0260*/  IMAD.U32 R3, R3, 0x10000, RZ ;  /* 0x0001000003037824 */ /* 0x000fe200078e00ff */
[----:B------:R-:W-:Y:S01]  /*0270*/  SEL R13, RZ, 0x1, P5 ;  /* 0x00000001ff0d7807 */ /* 0x000fe20002800000 */
[----:B------:R-:W-:Y:S01]  /*0280*/  IMAD.U32 R11, R11, 0x10000, RZ ;  /* 0x000100000b0b7824 */ /* 0x000fe200078e00ff */
[----:B------:R-:W-:Y:S01]  /*0290*/  SEL R14, RZ, 0x1, P6 ;  /* 0x00000001ff0e7807 */ /* 0x000fe20003000000 */
[----:B------:R-:W-:Y:S01]  /*02a0*/  IMAD.U32 R2, R2, 0x10000, RZ ;  /* 0x0001000002027824 */ /* 0x000fe200078e00ff */
[----:B------:R-:W-:Y:S01]  /*02b0*/  IADD3 R9, -R13, 0x1, RZ ;  /* 0x000000010d097810 */ /* 0x000fe20007ffe1ff */
[----:B------:R-:W-:Y:S01]  /*02c0*/  @!P2 IMAD.MOV R9, RZ, RZ, -R13 ;  /* 0x000000ffff09a224 */ /* 0x000fe200078e0a0d */
[----:B------:R-:W-:Y:S01]  /*02d0*/  IADD3 R7, -R14, 0x1, RZ ;  /* 0x000000010e077810 */ /* 0x000fe20007ffe1ff */
[----:B------:R-:W-:Y:S01]  /*02e0*/  @!P0 IMAD.MOV R7, RZ, RZ, -R14 ;  /* 0x000000ffff078224 */ /* 0x000fe200078e0a0e */
[----:B------:R-:W-:-:S02]  /*02f0*/  FSETP.GT.FTZ.AND P2, PT, R3, RZ, PT ;  /* 0x000000ff0300720b */ /* 0x000fc40003f54000 */
[C---:B------:R-:W-:Y:S02]  /*0300*/  FSETP.GEU.FTZ.AND P6, PT, R12.reuse, RZ, PT ;  /* 0x000000ff0c00720b */ /* 0x040fe40003fde000 */
[----:B------:R-:W-:Y:S02]  /*0310*/  FSETP.GT.FTZ.AND P3, PT, R12, RZ, PT ;  /* 0x000000ff0c00720b */ /* 0x000fe40003f74000 */
[----:B------:R-:W-:Y:S02]  /*0320*/  FSETP.GT.FTZ.AND P1, PT, R2, RZ, PT ;  /* 0x000000ff0200720b */ /* 0x000fe40003f34000 */
[----:B------:R-:W-:Y:S02]  /*0330*/  FSETP.GT.FTZ.AND P0, PT, R11, RZ, PT ;  /* 0x000000ff0b00720b */ /* 0x000fe40003f14000 */
[----:B------:R-:W-:Y:S02]  /*0340*/  FSETP.GEU.FTZ.AND P5, PT, R3, RZ, PT ;  /* 0x000000ff0300720b */ /* 0x000fe40003fbe000 */
[----:B------:R-:W-:-:S02]  /*0350*/  SEL R13, RZ, 0x1, P6 ;  /* 0x00000001ff0d7807 */ /* 0x000fc40003000000 */
[----:B------:R-:W-:Y:S01]  /*0360*/  FSETP.GEU.FTZ.AND P4, PT, R2, RZ, PT ;  /* 0x000000ff0200720b */ /* 0x000fe20003f9e000 */
[----:B0-----:R-:W-:Y:S01]  /*0370*/  IMAD.WIDE.U32 R2, R6, 0x2, R4 ;  /* 0x0000000206027825 */ /* 0x001fe200078e0004 */
[----:B------:R-:W-:Y:S02]  /*0380*/  FSETP.GEU.FTZ.AND P6, PT, R11, RZ, PT ;  /* 0x000000ff0b00720b */ /* 0x000fe40003fde000 */
[----:B------:R-:W-:Y:S02]  /*0390*/  SEL R14, RZ, 0x1, P5 ;  /* 0x00000001ff0e7807 */ /* 0x000fe40002800000 */
[----:B------:R-:W-:Y:S01]  /*03a0*/  SEL R11, RZ, 0x1, P4 ;  /* 0x00000001ff0b7807 */ /* 0x000fe20002000000 */
[----:B------:R-:W-:Y:S01]  /*03b0*/  IMAD.WIDE R2, R0, 0x8, R2 ;  /* 0x0000000800027825 */ /* 0x000fe200078e0202 */
        /* <DEDUP_REMOVED lines=15> */
[----:B------:R-:W-:-:S02]  /*04b0*/  I2FP.F32.S32 R7, R6 ;  /* 0x0000000600077245 */ /* 0x000fc40000201400 */
[----:B------:R-:W-:Y:S02]  /*04c0*/  I2FP.F32.S32 R12, R12 ;  /* 0x0000000c000c7245 */ /* 0x000fe40000201400 */
[----:B------:R-:W-:Y:S02]  /*04d0*/  F2FP.BF16.F32.PACK_AB R8, R5, R10 ;  /* 0x0000000a0508723e */ /* 0x000fe400000010ff */
[----:B------:R-:W-:Y:S02]  /*04e0*/  F2FP.BF16.F32.PACK_AB R9, R0, R9 ;  /* 0x000000090009723e */ /* 0x000fe400000010ff */
[----:B------:R-:W-:Y:S02]  /*04f0*/  F2FP.BF16.F32.PACK_AB R4, R7, R4 ;  /* 0x000000040704723e */ /* 0x000fe400000010ff */
[----:B------:R-:W-:Y:S01]  /*0500*/  F2FP.BF16.F32.PACK_AB R5, R12, R11 ;  /* 0x0000000b0c05723e */ /* 0x000fe200000010ff */
[----:B------:R-:W-:Y:S04]  /*0510*/  STG.E.64 desc[UR4][R2.64], R8 ;  /* 0x0000000802007986 */ /* 0x000fe8000c101b04 */
[----:B------:R-:W-:Y:S01]  /*0520*/  STG.E.64 desc[UR4][R2.64+0x400], R4 ;  /* 0x0004000402007986 */ /* 0x000fe2000c101b04 */
[----:B------:R-:W-:Y:S05]  /*0530*/  EXIT ;  /* 0x000000000000794d */ /* 0x000fea0003800000 */
.L_x_5578:
        /* <DEDUP_REMOVED lines=76> */
.L_x_5580:
[----:B------:R-:W-:Y:S05]  /*0a00*/  BSYNC B0 ;  /* 0x0000000000007941 */ /* 0x000fea0003800000 */
.L_x_5579:
        /* <DEDUP_REMOVED lines=13> */
.L_x_5582:
[----:B------:R-:W-:Y:S05]  /*0ae0*/  BSYNC B0 ;  /* 0x0000000000007941 */ /* 0x000fea0003800000 */
.L_x_5581:
        /* <DEDUP_REMOVED lines=12> */
.L_x_5584:
[----:B------:R-:W-:Y:S05]  /*0bb0*/  BSYNC B0 ;  /* 0x0000000000007941 */ /* 0x000fea0003800000 */
.L_x_5583:
        /* <DEDUP_REMOVED lines=13> */
.L_x_5586:
[----:B------:R-:W-:Y:S05]  /*0c90*/  BSYNC B0 ;  /* 0x0000000000007941 */ /* 0x000fea0003800000 */
.L_x_5585:
        /* <DEDUP_REMOVED lines=10> */
.L_x_5588:
[----:B------:R-:W-:Y:S05]  /*0d40*/  BSYNC B0 ;  /* 0x0000000000007941 */ /* 0x000fea0003800000 */
.L_x_5587:
        /* <DEDUP_REMOVED lines=10> */
.L_x_5590:
[----:B------:R-:W-:Y:S05]  /*0df0*/  BSYNC B0 ;  /* 0x0000000000007941 */ /* 0x000fea0003800000 */
.L_x_5589:
        /* <DEDUP_REMOVED lines=10> */
.L_x_5592:
[----:B------:R-:W-:Y:S05]  /*0ea0*/  BSYNC B0 ;  /* 0x0000000000007941 */ /* 0x000fea0003800000 */
.L_x_5591:
        /* <DEDUP_REMOVED lines=10> */
.L_x_5594:
[----:B------:R-:W-:Y:S05]  /*0f50*/  BSYNC B0 ;  /* 0x0000000000007941 */ /* 0x000fea0003800000 */
.L_x_5593:
        /* <DEDUP_REMOVED lines=18> */
.L_x_5597:
[----:B------:R-:W-:-:S13]  /*1080*/  ISETP.GE.AND P0, PT, R9, R0, PT ;  /* 0x000000000900720c */ /* 0x000fda0003f06270 */
[----:B------:R-:W-:Y:S05]  /*1090*/  @P0 BRA `(.L_x_5599) ;  /* 0x0000000000300947 */ /* 0x000fea0003800000 */
[----:B0-----:R-:W0:Y:S01]  /*10a0*/  LDC.64 R2, c[0x0][0x218] ;  /* 0x00008600ff027b82 */ /* 0x001e220000000a00 */
[----:B------:R-:W-:Y:S02]  /*10b0*/  IMAD.IADD R11, R6, 0x1, R9 ;  /* 0x00000001060b7824 */ /* 0x000fe400078e0209 */
[----:B------:R-:W-:Y:S02]  /*10c0*/  VIADD R9, R9, 0x80 ;  /* 0x0000008009097836 */ /* 0x000fe40000000000 */
[----:B0-----:R-:W-:-:S05]  /*10d0*/  IMAD.WIDE.U32 R2, R11, 0x2, R2 ;  /* 0x000000020b027825 */ /* 0x001fca00078e0002 */
[----:B------:R1:W-:Y:S02]  /*10e0*/  STG.E.U16 desc[UR4][R2.64], R14 ;  /* 0x0000000e02007986 */ /* 0x0003e4000c101504 */
.L_x_5598:
[----:B------:R-:W-:-:S13]  /*10f0*/  ISETP.GE.AND P0, PT, R9, R0, PT ;  /* 0x000000000900720c */ /* 0x000fda0003f06270 */
[----:B------:R-:W-:Y:S05]  /*1100*/  @P0 BRA `(.L_x_5600) ;  /* 0x0000000000340947 */ /* 0x000fea0003800000 */
[----:B01----:R-:W0:Y:S01]  /*1110*/  LDC.64 R2, c[0x0][0x218] ;  /* 0x00008600ff027b82 */ /* 0x003e220000000a00 */
[----:B------:R-:W-:Y:S02]  /*1120*/  IMAD.IADD R11, R6, 0x1, R9 ;  /* 0x00000001060b7824 */ /* 0x000fe400078e0209 */
[----:B------:R-:W-:Y:S02]  /*1130*/  VIADD R9, R9, 0x80 ;  /* 0x0000008009097836 */ /* 0x000fe40000000000 */
[----:B0-----:R-:W-:-:S05]  /*1140*/  IMAD.WIDE.U32 R2, R11, 0x2, R2 ;  /* 0x000000020b027825 */ /* 0x001fca00078e0002 */
[----:B------:R1:W-:Y:S02]  /*1150*/  STG.E.U16 desc[UR4][R2.64], R5 ;  /* 0x0000000502007986 */ /* 0x0003e4000c101504 */
.L_x_5599:
        /* <DEDUP_REMOVED lines=8> */
.L_x_5600:
[----:B------:R-:W-:Y:S05]  /*11e0*/  BSYNC B1 ;  /* 0x0000000000017941 */ /* 0x000fea0003800000 */
.L_x_5596:
[----:B------:R-:W-:-:S13]  /*11f0*/  ISETP.GE.AND P0, PT, R9, R0, PT ;  /* 0x000000000900720c */ /* 0x000fda0003f06270 */
[----:B012---:R-:W0:Y:S01]  /*1200*/  @!P0 LDC.64 R2, c[0x0][0x218] ;  /* 0x00008600ff028b82 */ /* 0x007e220000000a00 */
[----:B------:R-:W-:Y:S02]  /*1210*/  @!P0 IMAD.IADD R5, R6, 0x1, R9 ;  /* 0x0000000106058824 */ /* 0x000fe400078e0209 */
[----:B------:R-:W-:Y:S02]  /*1220*/  @!P0 VIADD R9, R9, 0x80 ;  /* 0x0000008009098836 */ /* 0x000fe40000000000 */
[----:B0-----:R-:W-:-:S05]  /*1230*/  @!P0 IMAD.WIDE.U32 R2, R5, 0x2, R2 ;  /* 0x0000000205028825 */ /* 0x001fca00078e0002 */
[----:B-----5:R2:W-:Y:S02]  /*1240*/  @!P0 STG.E.U16 desc[UR4][R2.64], R8 ;  /* 0x0000000802008986 */ /* 0x0205e4000c101504 */
.L_x_5601:
[----:B------:R-:W-:Y:S05]  /*1250*/  BSYNC B0 ;  /* 0x0000000000007941 */ /* 0x000fea0003800000 */
.L_x_5595:
        /* <DEDUP_REMOVED lines=8> */
.L_x_5602:
        /* <DEDUP_REMOVED lines=10> */
.L_x_23496:


//--------------------- .text._ZN2at6native29vectorized_elementwise_kernelILi8EZZZNS0_16sign_kernel_cudaERNS_18TensorIteratorBaseEENKUlvE_clEvENKUlvE7_clEvEUlN3c108BFloat16EE_St5arrayIPcLm2EEEEviT0_T1_ --------------------------
	.section	.text._ZN2at6native29vectorized_elementwise_kernelILi8EZZZNS0_16sign_kernel_cudaERNS_18TensorIteratorBaseEENKUlvE_clEvENKUlvE7_clEvEUlN3c108BFloat16EE_St5arrayIPcLm2EEEEviT0_T1_,"ax",@progbits
	.align	128
        .global         _ZN2at6native29vectorized_elementwise_kernelILi8EZZZNS0_16sign_kernel_cudaERNS_18TensorIteratorBaseEENKUlvE_clEvENKUlvE7_clEvEUlN3c108BFloat16EE_St5arrayIPcLm2EEEEviT0_T1_
        .type           _ZN2at6native29vectorized_elementwise_kernelILi8EZZZNS0_16sign_kernel_cudaERNS_18TensorIteratorBaseEENKUlvE_clEvENKUlvE7_clEvEUlN3c108BFloat16EE_St5arrayIPcLm2EEEEviT0_T1_,@function
        .size           _ZN2at6native29vectorized_elementwise_kernelILi8EZZZNS0_16sign_kernel_cudaERNS_18TensorIteratorBaseEENKUlvE_clEvENKUlvE7_clEvEUlN3c108BFloat16EE_St5arrayIPcLm2EEEEviT0_T1_,(.L_x_23497 - _ZN2at6native29vectorized_elementwise_kernelILi8EZZZNS0_16sign_kernel_cudaERNS_18TensorIteratorBaseEENKUlvE_clEvENKUlvE7_clEvEUlN3c108BFloat16EE_St5arrayIPcLm2EEEEviT0_T1_)
        .other          _ZN2at6native29vectorized_elementwise_kernelILi8EZZZNS0_16sign_kernel_cudaERNS_18TensorIteratorBaseEENKUlvE_clEvENKUlvE7_clEvEUlN3c108BFloat16EE_St5arrayIPcLm2EEEEviT0_T1_,@"STO_CUDA_ENTRY STV_DEFAULT"
_ZN2at6native29vectorized_elementwise_kernelILi8EZZZNS0_16sign_kernel_cudaERNS_18TensorIteratorBaseEENKUlvE_clEvENKUlvE7_clEvEUlN3c108BFloat16EE_St5arrayIPcLm2EEEEviT0_T1_:
.text._ZN2at6native29vectorized_elementwise_kernelILi8EZZZNS0_16sign_kernel_cudaERNS_18TensorIteratorBaseEENKUlvE_clEvENKUlvE7_clEvEUlN3c108BFloat16EE_St5arrayIPcLm2EEEEviT0_T1_:
        /* <DEDUP_REMOVED lines=12> */
[----:B------:R0:W2:Y:S02]  /*00c0*/  LDG.E.128 R8, desc[UR4][R2.64] ;  /* 0x0000000402087981 */ /* 0x0000a4000c1e1d00 */
[----:B0-----:R-:W0:Y:S02]  /*00d0*/  LDC.64 R2, c[0x0][0x218] ;  /* 0x00008600ff027b82 */ /* 0x001e240000000a00 */
[----:B0-----:R-:W-:-:S04]  /*00e0*/  IMAD.WIDE.U32 R2, R6, 0x2, R2 ;  /* 0x0000000206027825 */ /* 0x001fc800078e0002 */
[----:B------:R-:W-:-:S04]  /*00f0*/  IMAD.WIDE R2, R0, 0x10, R2 ;  /* 0x0000001000027825 */ /* 0x000fc800078e0202 */
[----:B--2---:R-:W-:Y:S01]  /*0100*/  IMAD.U32 R4, R8, 0x10000, RZ ;  /* 0x0001000008047824 */ /* 0x004fe200078e00ff */
[C---:B------:R-:W-:Y:S01]  /*0110*/  PRMT R7, R10.reuse, 0x7632, R7 ;  /* 0x000076320a077816 */ /* 0x040fe20000000007 */
[----:B------:R-:W-:Y:S01]  /*0120*/  IMAD.U32 R10, R10, 0x10000, RZ ;  /* 0x000100000a0a7824 */ /* 0x000fe200078e00ff */
[----:B------:R-:W-:Y:S02]  /*0130*/  PRMT R8, R8, 0x7632, R8 ;  /* 0x0000763208087816 */ /* 0x000fe40000000008 */
[C---:B------:R-:W-:Y:S01]  /*0140*/  FSETP.GT.FTZ.AND P4, PT, R4.reuse, RZ, PT ;  /* 0x000000ff0400720b */ /* 0x040fe20003f94000 */
[----:B------:R-:W-:Y:S01]  /*0150*/  IMAD.U32 R7, R7, 0x10000, RZ ;  /* 0x0001000007077824 */ /* 0x000fe200078e00ff */
[----:B------:R-:W-:Y:S01]  /*0160*/  FSETP.GEU.FTZ.AND P0, PT, R4, RZ, PT ;  /* 0x000000ff0400720b */ /* 0x000fe20003f1e000 */
[C---:B------:R-:W-:Y:S01]  /*0170*/  IMAD.U32 R4, R9.reuse, 0x10000, RZ ;  /* 0x0001000009047824 */ /* 0x040fe200078e00ff */
[----:B------:R-:W-:Y:S01]  /*0180*/  PRMT R5, R9, 0x7632, R5 ;  /* 0x0000763209057816 */ /* 0x000fe20000000005 */
[----:B------:R-:W-:Y:S01]  /*0190*/  IMAD.U32 R8, R8, 0x10000, RZ ;  /* 0x0001000008087824 */ /* 0x000fe200078e00ff */
[----:B------:R-:W-:-:S02]  /*01a0*/  SEL R12, RZ, 0x1, P0 ;  /* 0x00000001ff0c7807 */ /* 0x000fc40000000000 */
[----:B------:R-:W-:Y:S02]  /*01b0*/  FSETP.GT.FTZ.AND P5, PT, R4, RZ, PT ;  /* 0x000000ff0400720b */ /* 0x000fe40003fb4000 */
[----:B------:R-:W-:Y:S02]  /*01c0*/  FSETP.GT.FTZ.AND P0, PT, R10, RZ, PT ;  /* 0x000000ff0a00720b */ /* 0x000fe40003f14000 */
[C---:B------:R-:W-:Y:S01]  /*01d0*/  PRMT R9, R11.reuse, 0x7632, R9 ;  /* 0x000076320b097816 */ /* 0x040fe20000000009 */
[----:B------:R-:W-:Y:S01]  /*01e0*/  IMAD.U32 R11, R11, 0x10000, RZ ;  /* 0x000100000b0b7824 */ /* 0x000fe200078e00ff */
[----:B------:R-:W-:Y:S02]  /*01f0*/  FSETP.GEU.FTZ.AND P3, PT, R4, RZ, PT ;  /* 0x000000ff0400720b */ /* 0x000fe40003f7e000 */
[----:B------:R-:W-:Y:S01]  /*0200*/  FSETP.GEU.FTZ.AND P6, PT, R10, RZ, PT ;  /* 0x000000ff0a00720b */ /* 0x000fe20003fde000 */
[----:B------:R-:W-:Y:S01]  /*0210*/  IMAD.U32 R10, R5, 0x10000, RZ ;  /* 0x00010000050a7824 */ /* 0x000fe200078e00ff */
[----:B------:R-:W-:Y:S01]  /*0220*/  IADD3 R4, -R12, 0x1, RZ ;  /* 0x000000010c047810 */ /* 0x000fe20007ffe1ff */
[----:B------:R-:W-:Y:S01]  /*0230*/  @!P4 IMAD.MOV R4, RZ, RZ, -R12 ;  /* 0x000000ffff04c224 */ /* 0x000fe200078e0a0c */
[----:B------:R-:W-:Y:S01]  /*0240*/  FSETP.GT.FTZ.AND P1, PT, R11, RZ, PT ;  /* 0x000000ff0b00720b */ /* 0x000fe20003f34000 */
[----:B------:R-:W-:Y:S01]  /*0250*/  IMAD.U32 R9, R9, 0x10000, RZ ;  /* 0x0001000009097824 */ /* 0x000fe200078e00ff */
[----:B------:R-:W-:-:S02]  /*0260*/  FSETP.GEU.FTZ.AND P2, PT, R11, RZ, PT ;  /* 0x000000ff0b00720b */ /* 0x000fc40003f5e000 */
[----:B------:R-:W-:Y:S02]  /*0270*/  SEL R11, RZ, 0x1, P3 ;  /* 0x00000001ff0b7807 */ /* 0x000fe40001800000 */
[----:B------:R-:W-:Y:S02]  /*0280*/  SEL R12, RZ, 0x1, P6 ;  /* 0x00000001ff0c7807 */ /* 0x000fe40003000000 */
[C---:B------:R-:W-:Y:S02]  /*0290*/  FSETP.GEU.FTZ.AND P4, PT, R8.reuse, RZ, PT ;  /* 0x000000ff0800720b */ /* 0x040fe40003f9e000 */
[----:B------:R-:W-:Y:S02]  /*02a0*/  FSETP.GT.FTZ.AND P3, PT, R8, RZ, PT ;  /* 0x000000ff0800720b */ /* 0x000fe40003f74000 */
[----:B------:R-:W-:Y:S01]  /*02b0*/  IADD3 R5, -R11, 0x1, RZ ;  /* 0x000000010b057810 */ /* 0x000fe20007ffe1ff */
[----:B------:R-:W-:Y:S01]  /*02c0*/  @!P5 IMAD.MOV R5, RZ, RZ, -R11 ;  /* 0x000000ffff05d224 */ /* 0x000fe200078e0a0b */
[----:B------:R-:W-:Y:S01]  /*02d0*/  IADD3 R8, -R12, 0x1, RZ ;  /* 0x000000010c087810 */ /* 0x000fe20007ffe1ff */
[----:B------:R-:W-:Y:S01]  /*02e0*/  @!P0 IMAD.MOV R8, RZ, RZ, -R12 ;  /* 0x000000ffff088224 */ /* 0x000fe200078e0a0c */
[----:B------:R-:W-:-:S02]  /*02f0*/  FSETP.GT.FTZ.AND P6, PT, R10, RZ, PT ;  /* 0x000000ff0a00720b */ /* 0x000fc40003fd4000 */
[----:B------:R-:W-:Y:S02]  /*0300*/  FSETP.GEU.FTZ.AND P5, PT, R10, RZ, PT ;  /* 0x000000ff0a00720b */ /* 0x000fe40003fbe000 */
[----:B------:R-:W-:Y:S02]  /*0310*/  SEL R12, RZ, 0x1, P4 ;  /* 0x00000001ff0c7807 */ /* 0x000fe40002000000 */
[----:B------:R-:W-:Y:S02]  /*0320*/  FSETP.GT.FTZ.AND P0, PT, R7, RZ, PT ;  /* 0x000000ff0700720b */ /* 0x000fe40003f14000 */
[----:B------:R-:W-:Y:S02]  /*0330*/  FSETP.GT.FTZ.AND P4, PT, R9, RZ, PT ;  /* 0x000000ff0900720b */ /* 0x000fe40003f94000 */
[----:B------:R-:W-:Y:S02]  /*0340*/  SEL R11, RZ, 0x1, P2 ;  /* 0x00000001ff0b7807 */ /* 0x000fe40001000000 */
[----:B------:R-:W-:-:S02]  /*0350*/  SEL R13, RZ, 0x1, P5 ;  /* 0x00000001ff0d7807 */ /* 0x000fc40002800000 */
[----:B------:R-:W-:Y:S02]  /*0360*/  FSETP.GEU.FTZ.AND P2, PT, R7, RZ, PT ;  /* 0x000000ff0700720b */ /* 0x000fe40003f5e000 */
[----:B------:R-:W-:Y:S02]  /*0370*/  FSETP.GEU.FTZ.AND P5, PT, R9, RZ, PT ;  /* 0x000000ff0900720b */ /* 0x000fe40003fbe000 */
[----:B------:R-:W-:Y:S02]  /*0380*/  SEL R14, RZ, 0x1, P2 ;  /* 0x00000001ff0e7807 */ /* 0x000fe40001000000 */
        /* <DEDUP_REMOVED lines=22> */
[----:B------:R-:W-:-:S05]  /*04f0*/  F2FP.BF16.F32.PACK_AB R7, R11, R10 ;  /* 0x0000000a0b07723e */ /* 0x000fca00000010ff */
[----:B------:R-:W-:Y:S01]  /*0500*/  STG.E.128 desc[UR4][R2.64], R4 ;  /* 0x0000000402007986 */ /* 0x000fe2000c101d04 */
[----:B------:R-:W-:Y:S05]  /*0510*/  EXIT ;  /* 0x000000000000794d */ /* 0x000fea0003800000 */
.L_x_5603:
        /* <DEDUP_REMOVED lines=76> */
.L_x_5605:
[----:B------:R-:W-:Y:S05]  /*09e0*/  BSYNC B0 ;  /* 0x0000000000007941 */ /* 0x000fea0003800000 */
.L_x_5604:
        /* <DEDUP_REMOVED lines=13> */
.L_x_5607:
[----:B------:R-:W-:Y:S05]  /*0ac0*/  BSYNC B0 ;  /* 0x0000000000007941 */ /* 0x000fea0003800000 */
.L_x_5606:
        /* <DEDUP_REMOVED lines=12> */
.L_x_5609:
[----:B------:R-:W-:Y:S05]  /*0b90*/  BSYNC B0 ;  /* 0x0000000000007941 */ /* 0x000fea0003800000 */
.L_x_5608:
        /* <DEDUP_REMOVED lines=13> */
.L_x_5611:
[----:B------:R-:W-:Y:S05]  /*0c70*/  BSYNC B0 ;  /* 0x0000000000007941 */ /* 0x000fea0003800000 */
.L_x_5610:
        /* <DEDUP_REMOVED lines=10> */
.L_x_5613:
[----:B------:R-:W-:Y:S05]  /*0d20*/  BSYNC B0 ;  /* 0x0000000000007941 */ /* 0x000fea0003800000 */
.L_x_5612:
        /* <DEDUP_REMOVED lines=10> */
.L_x_5615:
[----:B------:R-:W-:Y:S05]  /*0dd0*/  BSYNC B0 ;  /* 0x0000000000007941 */ /* 0x000fea0003800000 */
.L_x_5614:
        /* <DEDUP_REMOVED lines=10> */
.L_x_5617:
[----:B------:R-:W-:Y:S05]  /*0e80*/  BSYNC B0 ;  /* 0x0000000000007941 */ /* 0x000fea0003800000 */
.L_x_5616:
        /* <DEDUP_REMOVED lines=10> */
.L_x_5619:
[----:B------:R-:W-:Y:S05]  /*0f30*/  BSYNC B0 ;  /* 0x0000000000007941 */ /* 0x000fea0003800000 */
.L_x_5618:
        /* <DEDUP_REMOVED lines=18> */
.L_x_5622:
[----:B------:R-:W-:-:S13]  /*1060*/  ISETP.GE.AND P0, PT, R9, R0, PT ;  /* 0x000000000900720c */ /* 0x000fda0003f06270 */
[----:B------:R-:W-:Y:S05]  /*1070*/  @P0 BRA `(.L_x_5624) ;  /* 0x0000000000300947 */ /* 0x000fea0003800000 */
[----:B0-----:R-:W0:Y:S01]  /*1080*/  LDC.64 R2, c[0x0][0x218] ;  /* 0x00008600ff027b82 */ /* 0x001e220000000a00 */
[----:B------:R-:W-:Y:S02]  /*1090*/  IMAD.IADD R11, R6, 0x1, R9 ;  /* 0x00000001060b7824 */ /* 0x000fe400078e0209 */
[----:B------:R-:W-:Y:S02]  /*10a0*/  VIADD R9, R9, 0x80 ;  /* 0x0000008009097836 */ /* 0x000fe40000000000 */
[----:B0-----:R-:W-:-:S05]  /*10b0*/  IMAD.WIDE.U32 R2, R11, 0x2, R2 ;  /* 0x000000020b027825 */ /* 0x001fca00078e0002 */
[----:B------:R1:W-:Y:S02]  /*10c0*/  STG.E.U16 desc[UR4][R2.64], R14 ;  /* 0x0000000e02007986 */ /* 0x0003e4000c101504 */
.L_x_5623:
[----:B------:R-:W-:-:S13]  /*10d0*/  ISETP.GE.AND P0, PT, R9, R0, PT ;  /* 0x000000000900720c */ /* 0x000fda0003f06270 */
[----:B------:R-:W-:Y:S05]  /*10e0*/  @P0 BRA `(.L_x_5625) ;  /* 0x0000000000340947 */ /* 0x000fea0003800000 */
[----:B01----:R-:W0:Y:S01]  /*10f0*/  LDC.64 R2, c[0x0][0x218] ;  /* 0x00008600ff027b82 */ /* 0x003e220000000a00 */
[----:B------:R-:W-:Y:S02]  /*1100*/  IMAD.IADD R11, R6, 0x1, R9 ;  /* 0x00000001060b7824 */ /* 0x000fe400078e0209 */
[----:B------:R-:W-:Y:S02]  /*1110*/  VIADD R9, R9, 0x80 ;  /* 0x0000008009097836 */ /* 0x000fe40000000000 */
[----:B0-----:R-:W-:-:S05]  /*1120*/  IMAD.WIDE.U32 R2, R11, 0x2, R2 ;  /* 0x000000020b027825 */ /* 0x001fca00078e0002 */
[----:B------:R1:W-:Y:S02]  /*1130*/  STG.E.U16 desc[UR4][R2.64], R5 ;  /* 0x0000000502007986 */ /* 0x0003e4000c101504 */
.L_x_5624:
        /* <DEDUP_REMOVED lines=8> */
.L_x_5625:
[----:B------:R-:W-:Y:S05]  /*11c0*/  BSYNC B1 ;  /* 0x0000000000017941 */ /* 0x000fea0003800000 */
.L_x_5621:
[----:B------:R-:W-:-:S13]  /*11d0*/  ISETP.GE.AND P0, PT, R9, R0, PT ;  /* 0x000000000900720c */ /* 0x000fda0003f06270 */
[----:B012---:R-:W0:Y:S01]  /*11e0*/  @!P0 LDC.64 R2, c[0x0][0x218] ;  /* 0x00008600ff028b82 */ /* 0x007e220000000a00 */
[----:B------:R-:W-:Y:S02]  /*11f0*/  @!P0 IMAD.IADD R5, R6, 0x1, R9 ;  /* 0x0000000106058824 */ /* 0x000fe400078e0209 */
[----:B------:R-:W-:Y:S02]  /*1200*/  @!P0 VIADD R9, R9, 0x80 ;  /* 0x0000008009098836 */ /* 0x000fe40000000000 */
[----:B0-----:R-:W-:-:S05]  /*1210*/  @!P0 IMAD.WIDE.U32 R2, R5, 0x2, R2 ;  /* 0x0000000205028825 */ /* 0x001fca00078e0002 */
[----:B-----5:R2:W-:Y:S02]  /*1220*/  @!P0 STG.E.U16 desc[UR4][R2.64], R8 ;  /* 0x0000000802008986 */ /* 0x0205e4000c101504 */
.L_x_5626:
[----:B------:R-:W-:Y:S05]  /*1230*/  BSYNC B0 ;  /* 0x0000000000007941 */ /* 0x000fea0003800000 */
.L_x_5620:
        /* <DEDUP_REMOVED lines=8> */
.L_x_5627:
        /* <DEDUP_REMOVED lines=12> */
.L_x_23497:


//--------------------- .text._ZN2at6native18elementwise_kernelILi128ELi4EZNS0_15gpu_kernel_implIZZZNS0_16sign_kernel_cudaERNS_18TensorIteratorBaseEENKUlvE_clEvENKUlvE6_clEvEUlN3c104HalfEE_EEvS4_RKT_EUliE_EEviT1_ --------------------------
	.section	.text._ZN2at6native18elementwise_kernelILi128ELi4EZNS0_15gpu_kernel_implIZZZNS0_16sign_kernel_cudaERNS_18TensorIteratorBaseEENKUlvE_clEvENKUlvE6_clEvEUlN3c104HalfEE_EEvS4_RKT_EUliE_EEviT1_,"ax",@progbits
	.align	128
        .global         _ZN2at6native18elementwise_kernelILi128ELi4EZNS0_15gpu_kernel_implIZZZNS0_16sign_kernel_cudaERNS_18TensorIteratorBaseEENKUlvE_clEvENKUlvE6_clEvEUlN3c104HalfEE_EEvS4_RKT_EUliE_EEviT1_
        .type           _ZN2at6native18elementwise_kernelILi128ELi4EZNS0_15gpu_kernel_implIZZZNS0_16sign_kernel_cudaERNS_18TensorIteratorBaseEENKUlvE_clEvENKUlvE6_clEvEUlN3c104HalfEE_EEvS4_RKT_EUliE_EEviT1_,@function
        .size           _ZN2at6native18elementwise_kernelILi128ELi4EZNS0_15gpu_kernel_implIZZZNS0_16sign_kernel_cudaERNS_18TensorIteratorBaseEENKUlvE_clEvENKUlvE6_clEvEUlN3c104HalfEE_EEvS4_RKT_EUliE_EEviT1_,(.L_x_23498 - _ZN2at6native18elementwise_kernelILi128ELi4EZNS0_15gpu_kernel_implIZZZNS0_16sign_kernel_cudaERNS_18TensorIteratorBaseEENKUlvE_clEvENKUlvE6_clEvEUlN3c104HalfEE_EEvS4_RKT_EUliE_EEviT1_)
        .other          _ZN2at6native18elementwise_kernelILi128ELi4EZNS0_15gpu_kernel_implIZZZNS0_16sign_kernel_cudaERNS_18TensorIteratorBaseEENKUlvE_clEvENKUlvE6_clEvEUlN3c104HalfEE_EEvS4_RKT_EUliE_EEviT1_,@"STO_CUDA_ENTRY STV_DEFAULT"
_ZN2at6native18elementwise_kernelILi128ELi4EZNS0_15gpu_kernel_implIZZZNS0_16sign_kernel_cudaERNS_18TensorIteratorBaseEENKUlvE_clEvENKUlvE6_clEvEUlN3c104HalfEE_EEvS4_RKT_EUliE_EEviT1_:
.text._ZN2at6native18elementwise_kernelILi128ELi4EZNS0_15gpu_kernel_implIZZZNS0_16sign_kernel_cudaERNS_18TensorIteratorBaseEENKUlvE_clEvENKUlvE6_clEvEUlN3c104HalfEE_EEvS4_RKT_EUliE_EEviT1_:
        /* <DEDUP_REMOVED lines=313> */
.L_x_5630:
        /* <DEDUP_REMOVED lines=22> */
.L_x_5634:
[----:B------:R-:W2:Y:S02]  /*14f0*/  LDG.E.U8 R2, desc[UR36][R2.64] ;  /* 0x0000002402027981 */ /* 0x000ea4000c1e1100 */
[----:B--2---:R-:W-:-:S04]  /*1500*/  I2FP.F32.U32 R0, R2 ;  /* 0x0000000200007245 */ /* 0x004fc80000201000 */
[----:B------:R-:W-:Y:S01]  /*1510*/  F2FP.F16.F32.PACK_AB R0, RZ, R0 ;  /* 0x00000000ff00723e */ /* 0x000fe200000000ff */
[----:B------:R-:W-:Y:S06]  /*1520*/  BRA `(.L_x_5636) ;  /* 0x0000000c00887947 */ /* 0x000fec0003800000 */
.L_x_5633:
        /* <DEDUP_REMOVED lines=10> */
.L_x_5638:
[----:B------:R-:W2:Y:S02]  /*15d0*/  LDG.E R2, desc[UR36][R2.64] ;  /* 0x0000002402027981 */ /* 0x000ea4000c1e1900 */
[----:B--2---:R-:W-:-:S04]  /*15e0*/  I2FP.F32.S32 R0, R2 ;  /* 0x0000000200007245 */ /* 0x004fc80000201400 */
[----:B------:R-:W-:Y:S01]  /*15f0*/  F2FP.F16.F32.PACK_AB R0, RZ, R0 ;  /* 0x00000000ff00723e */ /* 0x000fe200000000ff */
[----:B------:R-:W-:Y:S06]  /*1600*/  BRA `(.L_x_5636) ;  /* 0x0000000c00507947 */ /* 0x000fec0003800000 */
.L_x_5637:
[----:B------:R-:W2:Y:S02]  /*1610*/  LDG.E.U16 R2, desc[UR36][R2.64] ;  /* 0x0000002402027981 */ /* 0x000ea4000c1e1500 */
[----:B--2---:R-:W0:Y:S02]  /*1620*/  I2F.S16 R0, R2 ;  /* 0x0000000200007306 */ /* 0x004e240000101400 */
[----:B0-----:R-:W-:Y:S01]  /*1630*/  F2FP.F16.F32.PACK_AB R0, RZ, R0 ;  /* 0x00000000ff00723e */ /* 0x001fe200000000ff */
[----:B------:R-:W-:Y:S06]  /*1640*/  BRA `(.L_x_5636) ;  /* 0x0000000c00407947 */ /* 0x000fec0003800000 */
.L_x_5632:
        /* <DEDUP_REMOVED lines=9> */
.L_x_5640:
[----:B------:R0:W5:Y:S01]  /*16e0*/  LDG.E.U16 R0, desc[UR36][R2.64] ;  /* 0x0000002402007981 */ /* 0x000162000c1e1500 */
[----:B------:R-:W-:Y:S05]  /*16f0*/  BRA `(.L_x_5636) ;  /* 0x0000000c00147947 */ /* 0x000fea0003800000 */
.L_x_5639:
        /* <DEDUP_REMOVED lines=9> */
.L_x_5642:
[----:B------:R1:W5:Y:S01]  /*1790*/  LDG.E.U16 R0, desc[UR36][R2.64] ;  /* 0x0000002402007981 */ /* 0x000362000c1e1500 */
[----:B------:R-:W-:Y:S05]  /*17a0*/  BRA `(.L_x_5636) ;  /* 0x0000000800e87947 */ /* 0x000fea0003800000 */
.L_x_5641:
        /* <DEDUP_REMOVED lines=8> */
.L_x_5631:
        /* <DEDUP_REMOVED lines=13> */
.L_x_5645:
        /* <DEDUP_REMOVED lines=8> */
.L_x_5644:
        /* <DEDUP_REMOVED lines=28> */
.L_x_5647:
        /* <DEDUP_REMOVED lines=15> */
.L_x_5646:
[----:B------:R-:W2:Y:S02]  /*1c30*/  LDG.E.U16 R0, desc[UR36][R2.64] ;  /* 0x0000002402007981 */ /* 0x000ea4000c1e1500 */
[----:B--2---:R-:W-:-:S05]  /*1c40*/  IMAD.U32 R0, R0, 0x10000, RZ ;  /* 0x0001000000007824 */ /* 0x004fca00078e00ff */
[----:B------:R-:W-:Y:S01]  /*1c50*/  F2FP.F16.F32.PACK_AB R0, RZ, R0 ;  /* 0x00000000ff00723e */ /* 0x000fe200000000ff */
[----:B------:R-:W-:Y:S06]  /*1c60*/  BRA `(.L_x_5636) ;  /* 0x0000000400b87947 */ /* 0x000fec0003800000 */
.L_x_5643:
        /* <DEDUP_REMOVED lines=12> */
.L_x_5650:
        /* <DEDUP_REMOVED lines=21> */
.L_x_5654:
[----:B------:R-:W-:Y:S05]  /*1e80*/  BSYNC B1 ;  /* 0x0000000000017941 */ /* 0x000fea0003800000 */
.L_x_5653:
[----:B------:R-:W-:Y:S01]  /*1e90*/  LEA R3, R0, 0x3b800000, 0x17 ;  /* 0x3b80000000037811 */ /* 0x000fe200078eb8ff */
[----:B------:R-:W-:-:S05]  /*1ea0*/  IMAD.SHL.U32 R0, R2, 0x100000, RZ ;  /* 0x0010000002007824 */ /* 0x000fca00078e00ff */
[----:B------:R-:W-:-:S07]  /*1eb0*/  LOP3.LUT R0, R3, R0, R4, 0xfe, !PT ;  /* 0x0000000003007212 */ /* 0x000fce00078efe04 */
.L_x_5652:
[----:B------:R-:W-:Y:S05]  /*1ec0*/  BSYNC B0 ;  /* 0x0000000000007941 */ /* 0x000fea0003800000 */
.L_x_5651:
[----:B------:R-:W-:Y:S01]  /*1ed0*/  F2FP.F16.F32.PACK_AB R0, RZ, R0 ;  /* 0x00000000ff00723e */ /* 0x000fe200000000ff */
[----:B------:R-:W-:Y:S06]  /*1ee0*/  BRA `(.L_x_5636) ;  /* 0x0000000400187947 */ /* 0x000fec0003800000 */
.L_x_5649:
        /* <DEDUP_REMOVED lines=21> */
.L_x_5658:
[----:B------:R-:W-:Y:S05]  /*2040*/  BSYNC B1 ;  /* 0x0000000000017941 */ /* 0x000fea0003800000 */
.L_x_5657:
[----:B------:R-:W-:Y:S01]  /*2050*/  LEA R3, R0, 0x37800000, 0x17 ;  /* 0x3780000000037811 */ /* 0x000fe200078eb8ff */
[----:B------:R-:W-:-:S05]  /*2060*/  IMAD.SHL.U32 R0, R2, 0x200000, RZ ;  /* 0x0020000002007824 */ /* 0x000fca00078e00ff */
[----:B------:R-:W-:-:S07]  /*2070*/  LOP3.LUT R0, R3, R0, R4, 0xfe, !PT ;  /* 0x0000000003007212 */ /* 0x000fce00078efe04 */
.L_x_5656:
[----:B------:R-:W-:Y:S05]  /*2080*/  BSYNC B0 ;  /* 0x0000000000007941 */ /* 0x000fea0003800000 */
.L_x_5655:
[----:B------:R-:W-:Y:S01]  /*2090*/  F2FP.F16.F32.PACK_AB R0, RZ, R0 ;  /* 0x00000000ff00723e */ /* 0x000fe200000000ff */
[----:B------:R-:W-:Y:S06]  /*20a0*/  BRA `(.L_x_5636) ;  /* 0x0000000000a87947 */ /* 0x000fec0003800000 */
.L_x_5648:
        /* <DEDUP_REMOVED lines=14> */
.L_x_5662:
[----:B------:R-:W-:Y:S05]  /*2190*/  BSYNC B0 ;  /* 0x0000000000007941 */ /* 0x000fea0003800000 */
.L_x_5661:
[----:B------:R-:W-:Y:S01]  /*21a0*/  F2FP.F16.F32.PACK_AB R0, RZ, R0 ;  /* 0x00000000ff00723e */ /* 0x000fe200000000ff */
[----:B------:R-:W-:Y:S06]  /*21b0*/  BRA `(.L_x_5636) ;  /* 0x0000000000647947 */ /* 0x000fec0003800000 */
.L_x_5635:
        /* <DEDUP_REMOVED lines=16> */
.L_x_5663:
[----:B------:R-:W-:Y:S01]  /*22c0*/  PRMT R0, RZ, 0x7610, R0 ;  /* 0x00007610ff007816 */ /* 0x000fe20000000000 */
[----:B------:R-:W-:Y:S06]  /*22d0*/  BRA `(.L_x_5636) ;  /* 0x00000000001c7947 */ /* 0x000fec0003800000 */
.L_x_5660:
[----:B------:R-:W2:Y:S02]  /*22e0*/  LDG.E.64 R2, desc[UR36][R2.64] ;  /* 0x0000002402027981 */ /* 0x000ea4000c1e1b00 */
[----:B--2---:R-:W0:Y:S02]  /*22f0*/  I2F.U64 R0, R2 ;  /* 0x0000000200007312 */ /* 0x004e240000301000 */
[----:B0-----:R-:W-:Y:S01]  /*2300*/  F2FP.F16.F32.PACK_AB R0, RZ, R0 ;  /* 0x00000000ff00723e */ /* 0x001fe200000000ff */
[----:B------:R-:W-:Y:S06]  /*2310*/  BRA `(.L_x_5636) ;  /* 0x00000000000c7947 */ /* 0x000fec0003800000 */
.L_x_5659:
[----:B------:R-:W2:Y:S02]  /*2320*/  LDG.E R2, desc[UR36][R2.64] ;  /* 0x0000002402027981 */ /* 0x000ea4000c1e1900 */
[----:B--2---:R-:W-:-:S04]  /*2330*/  I2FP.F32.U32 R0, R2 ;  /* 0x0000000200007245 */ /* 0x004fc80000201000 */
[----:B------:R-:W-:-:S07]  /*2340*/  F2FP.F16.F32.PACK_AB R0, RZ, R0 ;  /* 0x00000000ff00723e */ /* 0x000fce00000000ff */
.L_x_5636:
[----:B------:R-:W2:Y:S01]  /*2350*/  LDC.U8 R4, c[0x0][0x421] ;  /* 0x00010840ff047b82 */ /* 0x000ea20000000000 */
[----:B-----5:R-:W-:-:S05]  /*2360*/  HADD2.F32 R0, -RZ, R0.H0_H0 ;  /* 0x20000000ff007230 */ /* 0x020fca0000004100 */
[C---:B------:R-:W-:Y:S02]  /*2370*/  FSETP.GT.FTZ.AND P0, PT, R0.reuse, RZ, PT ;  /* 0x000000ff0000720b */ /* 0x040fe40003f14000 */
[----:B------:R-:W-:-:S04]  /*2380*/  FSETP.GEU.FTZ.AND P1, PT, R0, RZ, PT ;  /* 0x000000ff0000720b */ /* 0x000fc80003f3e000 */
[----:B01----:R-:W-:-:S04]  /*2390*/  SEL R3, RZ, 0x1, P1 ;  /* 0x00000001ff037807 */ /* 0x003fc80000800000 */
[----:B------:R-:W-:-:S03]  /*23a0*/  IADD3 R0, -R3, 0x1, RZ ;  /* 0x0000000103007810 */ /* 0x000fc60007ffe1ff */
[----:B------:R-:W-:Y:S01]  /*23b0*/  @!P0 IMAD.MOV R0, RZ, RZ, -R3 ;  /* 0x000000ffff008224 */ /* 0x000fe200078e0a03 */
[----:B--2---:R-:W-:-:S04]  /*23c0*/  PRMT R2, R4, 0x9910, RZ ;  /* 0x0000991004027816 */ /* 0x004fc800000000ff */
[----:B------:R-:W-:Y:S02]  /*23d0*/  I2FP.F32.S32 R0, R0 ;  /* 0x0000000000007245 */ /* 0x000fe40000201400 */
[----:B------:R-:W-:Y:S02]  /*23e0*/  ISETP.GT.AND P0, PT, R2, 0x9, PT ;  /* 0x000000090200780c */ /* 0x000fe40003f04270 */
[----:B------:R-:W-:-:S11]  /*23f0*/  F2FP.F16.F32.PACK_AB R0, RZ, R0 ;  /* 0x00000000ff00723e */ /* 0x000fd600000000ff */
        /* <DEDUP_REMOVED lines=9> */
[----:B------:R-:W-:-:S04]  /*2490*/  HADD2.F32 R0, -RZ, R0.H0_H0 ;  /* 0x20000000ff007230 */ /* 0x000fc80000004100 */
[----:B------:R-:W0:Y:S02]  /*24a0*/  F2I.FTZ.TRUNC.NTZ R3, R0 ;  /* 0x0000000000037305 */ /* 0x000e24000021f100 */
[----:B0-----:R4:W-:Y:S01]  /*24b0*/  STG.E.U8 desc[UR36][R16.64], R3 ;  /* 0x0000000310007986 */ /* 0x0019e2000c101124 */
[----:B------:R-:W-:Y:S05]  /*24c0*/  BRA `(.L_x_5669) ;  /* 0x0000000c00947947 */ /* 0x000fea0003800000 */
.L_x_5667:
[----:B------:R-:W-:-:S06]  /*24d0*/  HADD2.F32 R3, -RZ, R0.H0_H0 ;  /* 0x20000000ff037230 */ /* 0x000fcc0000004100 */
[----:B------:R-:W0:Y:S02]  /*24e0*/  F2I.S64.TRUNC R2, R3 ;  /* 0x0000000300027311 */ /* 0x000e24000020d900 */
[----:B0-----:R3:W-:Y:S01]  /*24f0*/  STG.E.U8 desc[UR36][R16.64], R2 ;  /* 0x0000000210007986 */ /* 0x0017e2000c101124 */
[----:B------:R-:W-:Y:S05]  /*2500*/  BRA `(.L_x_5669) ;  /* 0x0000000c00847947 */ /* 0x000fea0003800000 */
.L_x_5666:
[----:B------:R-:W-:-:S13]  /*2510*/  ISETP.NE.AND P0, PT, R2, 0x2, PT ;  /* 0x000000020200780c */ /* 0x000fda0003f05270 */
[----:B------:R-:W-:Y:S05]  /*2520*/  @!P0 BRA `(.L_x_5670) ;  /* 0x0000000000308947 */ /* 0x000fea0003800000 */
[----:B------:R-:W-:-:S13]  /*2530*/  ISETP.NE.AND P0, PT, R2, 0x3, PT ;  /* 0x000000030200780c */ /* 0x000fda0003f05270 */
[----:B------:R-:W-:Y:S05]  /*2540*/  @!P0 BRA `(.L_x_5671) ;  /* 0x0000000000188947 */ /* 0x000fea0003800000 */
[----:B------:R-:W-:-:S13]  /*2550*/  ISETP.NE.AND P0, PT, R2, 0x4, PT ;  /* 0x000000040200780c */ /* 0x000fda0003f05270 */
[----:B------:R-:W-:Y:S05]  /*2560*/  @P0 BRA `(.L_x_5668) ;  /* 0x0000000c000c0947 */ /* 0x000fea0003800000 */
[----:B------:R-:W-:-:S06]  /*2570*/  HADD2.F32 R2, -RZ, R0.H0_H0 ;  /* 0x20000000ff027230 */ /* 0x000fcc0000004100 */
[----:B------:R-:W0:Y:S02]  /*2580*/  F2I.S64.TRUNC R2, R2 ;  /* 0x0000000200027311 */ /* 0x000e24000020d900 */
[----:B0-----:R0:W-:Y:S01]  /*2590*/  STG.E.64 desc[UR36][R16.64], R2 ;  /* 0x0000000210007986 */ /* 0x0011e2000c101b24 */
[----:B------:R-:W-:Y:S05]  /*25a0*/  BRA `(.L_x_5669) ;  /* 0x0000000c005c7947 */ /* 0x000fea0003800000 */
.L_x_5671:
[----:B------:R-:W-:-:S04]  /*25b0*/  HADD2.F32 R0, -RZ, R0.H0_H0 ;  /* 0x20000000ff007230 */ /* 0x000fc80000004100 */
[----:B------:R-:W0:Y:S02]  /*25c0*/  F2I.FTZ.TRUNC.NTZ R3, R0 ;  /* 0x0000000000037305 */ /* 0x000e24000021f100 */
[----:B0-----:R1:W-:Y:S01]  /*25d0*/  STG.E desc[UR36][R16.64], R3 ;  /* 0x0000000310007986 */ /* 0x0013e2000c101924 */
[----:B------:R-:W-:Y:S05]  /*25e0*/  BRA `(.L_x_5669) ;  /* 0x0000000c004c7947 */ /* 0x000fea0003800000 */
.L_x_5670:
[----:B------:R-:W-:-:S04]  /*25f0*/  HADD2.F32 R0, -RZ, R0.H0_H0 ;  /* 0x20000000ff007230 */ /* 0x000fc80000004100 */
[----:B------:R-:W0:Y:S02]  /*2600*/  F2I.FTZ.TRUNC.NTZ R3, R0 ;  /* 0x0000000000037305 */ /* 0x000e24000021f100 */
[----:B0-----:R2:W-:Y:S01]  /*2610*/  STG.E.U16 desc[UR36][R16.64], R3 ;  /* 0x0000000310007986 */ /* 0x0015e2000c101524 */
[----:B------:R-:W-:Y:S05]  /*2620*/  BRA `(.L_x_5669) ;  /* 0x0000000c003c7947 */ /* 0x000fea0003800000 */
.L_x_5665:
[----:B------:R-:W-:-:S13]  /*2630*/  ISETP.GT.AND P0, PT, R2, 0x6, PT ;  /* 0x000000060200780c */ /* 0x000fda0003f04270 */
[----:B------:R-:W-:Y:S05]  /*2640*/  @P0 BRA `(.L_x_5672) ;  /* 0x0000000000240947 */ /* 0x000fea0003800000 */
[----:B------:R-:W-:-:S13]  /*2650*/  ISETP.NE.AND P0, PT, R2, 0x5, PT ;  /* 0x000000050200780c */ /* 0x000fda0003f05270 */
[----:B------:R-:W-:Y:S05]  /*2660*/  @!P0 BRA `(.L_x_5673) ;  /* 0x0000000000148947 */ /* 0x000fea0003800000 */
[----:B------:R-:W-:-:S13]  /*2670*/  ISETP.NE.AND P0, PT, R2, 0x6, PT ;  /* 0x000000060200780c */ /* 0x000fda0003f05270 */
[----:B------:R-:W-:Y:S05]  /*2680*/  @P0 BRA `(.L_x_5668) ;  /* 0x0000000800c40947 */ /* 0x000fea0003800000 */
[----:B------:R-:W-:-:S05]  /*2690*/  HADD2.F32 R3, -RZ, R0.H0_H0 ;  /* 0x20000000ff037230 */ /* 0x000fca0000004100 */
[----:B------:R0:W-:Y:S01]  /*26a0*/  STG.E desc[UR36][R16.64], R3 ;  /* 0x0000000310007986 */ /* 0x0001e2000c101924 */
[----:B------:R-:W-:Y:S05]  /*26b0*/  BRA `(.L_x_5669) ;  /* 0x0000000c00187947 */ /* 0x000fea0003800000 */
.L_x_5673:
[----:B------:R0:W-:Y:S01]  /*26c0*/  STG.E.U16 desc[UR36][R16.64], R0 ;  /* 0x0000000010007986 */ /* 0x0001e2000c101524 */
[----:B------:R-:W-:Y:S05]  /*26d0*/  BRA `(.L_x_5669) ;  /* 0x0000000c00107947 */ /* 0x000fea0003800000 */
.L_x_5672:
[----:B------:R-:W-:-:S13]  /*26e0*/  ISETP.NE.AND P0, PT, R2, 0x7, PT ;  /* 0x000000070200780c */ /* 0x000fda0003f05270 */
[----:B------:R-:W-:Y:S05]  /*26f0*/  @!P0 BRA `(.L_x_5674) ;  /* 0x0000000000348947 */ /* 0x000fea0003800000 */
[----:B------:R-:W-:-:S13]  /*2700*/  ISETP.NE.AND P0, PT, R2, 0x8, PT ;  /* 0x000000080200780c */ /* 0x000fda0003f05270 */
[----:B------:R-:W-:Y:S05]  /*2710*/  @!P0 BRA `(.L_x_5675) ;  /* 0x0000000000188947 */ /* 0x000fea0003800000 */
[----:B------:R-:W-:-:S13]  /*2720*/  ISETP.NE.AND P0, PT, R2, 0x9, PT ;  /* 0x000000090200780c */ /* 0x000fda0003f05270 */
[----:B------:R-:W-:Y:S05]  /*2730*/  @P0 BRA `(.L_x_5668) ;  /* 0x0000000800980947 */ /* 0x000fea0003800000 */
[----:B------:R-:W-:Y:S02]  /*2740*/  HADD2.F32 R2, -RZ, R0.H0_H0 ;  /* 0x20000000ff027230 */ /* 0x000fe40000004100 */
[----:B------:R-:W-:-:S05]  /*2750*/  IMAD.MOV.U32 R3, RZ, RZ, RZ ;  /* 0x000000ffff037224 */ /* 0x000fca00078e00ff */
[----:B------:R0:W-:Y:S01]  /*2760*/  STG.E.64 desc[UR36][R16.64], R2 ;  /* 0x0000000210007986 */ /* 0x0001e2000c101b24 */
[----:B------:R-:W-:Y:S05]  /*2770*/  BRA `(.L_x_5669) ;  /* 0x0000000800e87947 */ /* 0x000fea0003800000 */
.L_x_5675:
[----:B------:R-:W-:-:S05]  /*2780*/  HADD2.F32 R0, -RZ, R0.H0_H0 ;  /* 0x20000000ff007230 */ /* 0x000fca0000004100 */
[----:B------:R-:W-:-:S04]  /*2790*/  F2FP.F16.F32.PACK_AB R0, RZ, R0 ;  /* 0x00000000ff00723e */ /* 0x000fc800000000ff */
[----:B------:R-:W-:-:S05]  /*27a0*/  PRMT R0, R0, 0x5410, RZ ;  /* 0x0000541000007816 */ /* 0x000fca00000000ff */
[----:B------:R0:W-:Y:S01]  /*27b0*/  STG.E desc[UR36][R16.64], R0 ;  /* 0x0000000010007986 */ /* 0x0001e2000c101924 */
[----:B------:R-:W-:Y:S05]  /*27c0*/  BRA `(.L_x_5669) ;  /* 0x0000000800d47947 */ /* 0x000fea0003800000 */
.L_x_5674:
[----:B------:R-:W-:-:S05]  /*27d0*/  HADD2.F32 R2, -RZ, R0.H0_H0 ;  /* 0x20000000ff027230 */ /* 0x000fca0000004100 */
[----:B------:R-:W-:-:S06]  /*27e0*/  FMUL.FTZ R2, R2, 1 ;  /* 0x3f80000002027820 */ /* 0x000fcc0000410000 */
[----:B------:R-:W0:Y:S02]  /*27f0*/  F2F.F64.F32 R2, R2 ;  /* 0x0000000200027310 */ /* 0x000e240000201800 */
[----:B0-----:R0:W-:Y:S01]  /*2800*/  STG.E.64 desc[UR36][R16.64], R2 ;  /* 0x0000000210007986 */ /* 0x0011e2000c101b24 */
[----:B------:R-:W-:Y:S05]  /*2810*/  BRA `(.L_x_5669) ;  /* 0x0000000800c07947 */ /* 0x000fea0003800000 */
.L_x_5664:
        /* <DEDUP_REMOVED lines=8> */
[----:B------:R-:W-:-:S05]  /*28a0*/  HADD2.F32 R0, -RZ, R0.H0_H0 ;  /* 0x20000000ff007230 */ /* 0x000fca0000004100 */
[----:B------:R-:W-:-:S04]  /*28b0*/  FSETP.NEU.FTZ.AND P0, PT, R0, RZ, PT ;  /* 0x000000ff0000720b */ /* 0x000fc80003f1d000 */
[----:B------:R-:W-:-:S05]  /*28c0*/  SEL R3, RZ, 0x1, !P0 ;  /* 0x00000001ff037807 */ /* 0x000fca0004000000 */
[----:B------:R0:W-:Y:S01]  /*28d0*/  STG.E.U8 desc[UR36][R16.64], R3 ;  /* 0x0000000310007986 */ /* 0x0001e2000c101124 */
[----:B------:R-:W-:Y:S05]  /*28e0*/  BRA `(.L_x_5669) ;  /* 0x00000008008c7947 */ /* 0x000fea0003800000 */
.L_x_5678:
[----:B------:R-:W-:Y:S01]  /*28f0*/  HADD2.F32 R0, -RZ, R0.H0_H0 ;  /* 0x20000000ff007230 */ /* 0x000fe20000004100 */
[----:B------:R-:W-:-:S04]  /*2900*/  CS2R R6, SRZ ;  /* 0x0000000000067805 */ /* 0x000fc8000001ff00 */
[----:B------:R-:W-:-:S04]  /*2910*/  FMUL.FTZ R0, R0, 1 ;  /* 0x3f80000000007820 */ /* 0x000fc80000410000 */
[----:B------:R-:W0:Y:S02]  /*2920*/  F2F.F64.F32 R4, R0 ;  /* 0x0000000000047310 */ /* 0x000e240000201800 */
[----:B0-----:R0:W-:Y:S01]  /*2930*/  STG.E.128 desc[UR36][R16.64], R4 ;  /* 0x0000000410007986 */ /* 0x0011e2000c101d24 */
[----:B------:R-:W-:Y:S05]  /*2940*/  BRA `(.L_x_5669) ;  /* 0x0000000800747947 */ /* 0x000fea0003800000 */
.L_x_5677:
[----:B------:R-:W-:-:S13]  /*2950*/  ISETP.NE.AND P0, PT, R2, 0xf, PT ;  /* 0x0000000f0200780c */ /* 0x000fda0003f05270 */
[----:B------:R-:W-:Y:S05]  /*2960*/  @!P0 BRA `(.L_x_5679) ;  /* 0x0000000000b48947 */ /* 0x000fea0003800000 */
[----:B------:R-:W-:-:S13]  /*2970*/  ISETP.NE.AND P0, PT, R2, 0x17, PT ;  /* 0x000000170200780c */ /* 0x000fda0003f05270 */
[----:B------:R-:W-:Y:S05]  /*2980*/  @!P0 BRA `(.L_x_5680) ;  /* 0x0000000000548947 */ /* 0x000fea0003800000 */
[----:B------:R-:W-:-:S13]  /*2990*/  ISETP.NE.AND P0, PT, R2, 0x18, PT ;  /* 0x000000180200780c */ /* 0x000fda0003f05270 */
[----:B------:R-:W-:Y:S05]  /*29a0*/  @P0 BRA `(.L_x_5668) ;  /* 0x0000000400fc0947 */ /* 0x000fea0003800000 */
[----:B------:R-:W-:Y:S01]  /*29b0*/  HADD2.F32 R5, -RZ, R0.H0_H0 ;  /* 0x20000000ff057230 */ /* 0x000fe20000004100 */
        /* <DEDUP_REMOVED lines=14> */
.L_x_5682:
[----:B------:R-:W-:Y:S05]  /*2aa0*/  BSYNC B0 ;  /* 0x0000000000007941 */ /* 0x000fea0003800000 */
.L_x_5681:
[----:B------:R-:W-:-:S05]  /*2ab0*/  LOP3.LUT R3, R0, R3, RZ, 0xfc, !PT ;  /* 0x0000000300037212 */ /* 0x000fca00078efcff */
[----:B------:R0:W-:Y:S01]  /*2ac0*/  STG.E.U8 desc[UR36][R16.64], R3 ;  /* 0x0000000310007986 */ /* 0x0001e2000c101124 */
[----:B------:R-:W-:Y:S05]  /*2ad0*/  BRA `(.L_x_5669) ;  /* 0x0000000800107947 */ /* 0x000fea0003800000 */
.L_x_5680:
[----:B------:R-:W-:Y:S01]  /*2ae0*/  HADD2.F32 R3, -RZ, R0.H0_H0 ;  /* 0x20000000ff037230 */ /* 0x000fe20000004100 */
        /* <DEDUP_REMOVED lines=12> */
.L_x_5684:
[----:B------:R-:W-:Y:S01]  /*2bb0*/  IMAD.MOV.U32 R0, RZ, RZ, 0x7f ;  /* 0x0000007fff007424 */ /* 0x000fe200078e00ff */
[----:B------:R-:W-:-:S04]  /*2bc0*/  ISETP.GT.U32.AND P0, PT, R2, 0x7f800000, PT ;  /* 0x7f8000000200780c */ /* 0x000fc80003f04070 */
[----:B------:R-:W-:-:S09]  /*2bd0*/  SEL R0, R0, 0x7c, P0 ;  /* 0x0000007c00007807 */ /* 0x000fd20000000000 */
.L_x_5685:
[----:B------:R-:W-:Y:S05]  /*2be0*/  BSYNC B0 ;  /* 0x0000000000007941 */ /* 0x000fea0003800000 */
.L_x_5683:
[----:B------:R-:W-:-:S04]  /*2bf0*/  LOP3.LUT R2, R3, 0x80000000, RZ, 0xc0, !PT ;  /* 0x8000000003027812 */ /* 0x000fc800078ec0ff */
[----:B------:R-:W-:-:S04]  /*2c00*/  SHF.R.U32.HI R3, RZ, 0x18, R2 ;  /* 0x00000018ff037819 */ /* 0x000fc80000011602 */
[----:B------:R-:W-:-:S05]  /*2c10*/  LOP3.LUT R3, R0, R3, RZ, 0xfc, !PT ;  /* 0x0000000300037212 */ /* 0x000fca00078efcff */
[----:B------:R0:W-:Y:S01]  /*2c20*/  STG.E.U8 desc[UR36][R16.64], R3 ;  /* 0x0000000310007986 */ /* 0x0001e2000c101124 */
[----:B------:R-:W-:Y:S05]  /*2c30*/  BRA `(.L_x_5669) ;  /* 0x0000000400b87947 */ /* 0x000fea0003800000 */
.L_x_5679:
[----:B------:R-:W-:-:S05]  /*2c40*/  HADD2.F32 R0, -RZ, R0.H0_H0 ;  /* 0x20000000ff007230 */ /* 0x000fca0000004100 */
[----:B------:R-:W-:-:S05]  /*2c50*/  F2FP.BF16.F32.PACK_AB R0, RZ, R0 ;  /* 0x00000000ff00723e */ /* 0x000fca00000010ff */
[----:B------:R0:W-:Y:S01]  /*2c60*/  STG.E.U16 desc[UR36][R16.64], R0 ;  /* 0x0000000010007986 */ /* 0x0001e2000c101524 */
[----:B------:R-:W-:Y:S05]  /*2c70*/  BRA `(.L_x_5669) ;  /* 0x0000000400a87947 */ /* 0x000fea0003800000 */
.L_x_5676:
        /* <DEDUP_REMOVED lines=8> */
[----:B------:R-:W-:-:S06]  /*2d00*/  HADD2.F32 R3, -RZ, R0.H0_H0 ;  /* 0x20000000ff037230 */ /* 0x000fcc0000004100 */
[----:B------:R-:W0:Y:S02]  /*2d10*/  F2I.FTZ.U32.TRUNC.NTZ R3, R3 ;  /* 0x0000000300037305 */ /* 0x000e24000021f000 */
[----:B0-----:R0:W-:Y:S01]  /*2d20*/  STG.E.U16 desc[UR36][R16.64], R3 ;  /* 0x0000000310007986 */ /* 0x0011e2000c101524 */
[----:B------:R-:W-:Y:S05]  /*2d30*/  BRA `(.L_x_5669) ;  /* 0x0000000400787947 */ /* 0x000fea0003800000 */
.L_x_5688:
[----:B------:R-:W-:Y:S01]  /*2d40*/  HADD2.F32 R3, -RZ, R0.H0_H0 ;  /* 0x20000000ff037230 */ /* 0x000fe20000004100 */
        /* <DEDUP_REMOVED lines=16> */
.L_x_5691:
[----:B------:R-:W-:-:S04]  /*2e50*/  LOP3.LUT R2, R3, 0x80000000, RZ, 0xc0, !PT ;  /* 0x8000000003027812 */ /* 0x000fc800078ec0ff */
[----:B------:R-:W-:-:S04]  /*2e60*/  SHF.R.U32.HI R3, RZ, 0x18, R2 ;  /* 0x00000018ff037819 */ /* 0x000fc80000011602 */
[----:B------:R-:W-:-:S04]  /*2e70*/  LOP3.LUT R0, R0, R3, RZ, 0xfc, !PT ;  /* 0x0000000300007212 */ /* 0x000fc800078efcff */
[----:B------:R-:W-:-:S07]  /*2e80*/  PRMT R8, R0, 0x7610, R8 ;  /* 0x0000761000087816 */ /* 0x000fce0000000008 */
.L_x_5690:
[----:B------:R-:W-:Y:S05]  /*2e90*/  BSYNC B0 ;  /* 0x0000000000007941 */ /* 0x000fea0003800000 */
.L_x_5689:
[----:B------:R0:W-:Y:S01]  /*2ea0*/  STG.E.U8 desc[UR36][R16.64], R8 ;  /* 0x0000000810007986 */ /* 0x0001e2000c101124 */
[----:B------:R-:W-:Y:S05]  /*2eb0*/  BRA `(.L_x_5669) ;  /* 0x0000000400187947 */ /* 0x000fea0003800000 */
.L_x_5687:
        /* <DEDUP_REMOVED lines=17> */
.L_x_5694:
[----:B------:R-:W-:-:S04]  /*2fd0*/  LOP3.LUT R2, R3, 0x80000000, RZ, 0xc0, !PT ;  /* 0x8000000003027812 */ /* 0x000fc800078ec0ff */
[----:B------:R-:W-:-:S04]  /*2fe0*/  SHF.R.U32.HI R3, RZ, 0x18, R2 ;  /* 0x00000018ff037819 */ /* 0x000fc80000011602 */
[----:B------:R-:W-:-:S04]  /*2ff0*/  LOP3.LUT R0, R0, R3, RZ, 0xfc, !PT ;  /* 0x0000000300007212 */ /* 0x000fc800078efcff */
[----:B------:R-:W-:-:S07]  /*3000*/  PRMT R8, R0, 0x7610, R8 ;  /* 0x0000761000087816 */ /* 0x000fce0000000008 */
.L_x_5693:
[----:B------:R-:W-:Y:S05]  /*3010*/  BSYNC B0 ;  /* 0x0000000000007941 */ /* 0x000fea0003800000 */
.L_x_5692:
[----:B------:R0:W-:Y:S01]  /*3020*/  STG.E.U8 desc[UR36][R16.64], R8 ;  /* 0x0000000810007986 */ /* 0x0001e2000c101124 */
[----:B------:R-:W-:Y:S05]  /*3030*/  BRA `(.L_x_5669) ;  /* 0x0000000000b87947 */ /* 0x000fea0003800000 */
.L_x_5686:
[----:B------:R-:W-:-:S13]  /*3040*/  ISETP.NE.AND P0, PT, R2, 0x1c, PT ;  /* 0x0000001c0200780c */ /* 0x000fda0003f05270 */
[----:B------:R-:W-:Y:S05]  /*3050*/  @!P0 BRA `(.L_x_5695) ;  /* 0x0000000000a48947 */ /* 0x000fea0003800000 */
[----:B------:R-:W-:-:S13]  /*3060*/  ISETP.NE.AND P0, PT, R2, 0x1d, PT ;  /* 0x0000001d0200780c */ /* 0x000fda0003f05270 */
[----:B------:R-:W-:Y:S05]  /*3070*/  @!P0 BRA `(.L_x_5696) ;  /* 0x00000000008c8947 */ /* 0x000fea0003800000 */
[----:B------:R-:W-:-:S13]  /*3080*/  ISETP.NE.AND P0, PT, R2, 0x2c, PT ;  /* 0x0000002c0200780c */ /* 0x000fda0003f05270 */
[----:B------:R-:W-:Y:S05]  /*3090*/  @P0 BRA `(.L_x_5668) ;  /* 0x0000000000400947 */ /* 0x000fea0003800000 */
[----:B------:R-:W-:-:S05]  /*30a0*/  HADD2.F32 R3, -RZ, R0.H0_H0 ;  /* 0x20000000ff037230 */ /* 0x000fca0000004100 */
        /* <DEDUP_REMOVED lines=15> */
.L_x_5668:
        /* <DEDUP_REMOVED lines=16> */
.L_x_5697:
[----:B------:R-:W-:Y:S05]  /*32a0*/  BRA `(.L_x_5669) ;  /* 0x00000000001c7947 */ /* 0x000fea0003800000 */
.L_x_5696:
[----:B------:R-:W-:-:S06]  /*32b0*/  HADD2.F32 R2, -RZ, R0.H0_H0 ;  /* 0x20000000ff027230 */ /* 0x000fcc0000004100 */
[----:B------:R-:W0:Y:S02]  /*32c0*/  F2I.U64.TRUNC R2, R2 ;  /* 0x0000000200027311 */ /* 0x000e24000020d800 */
[----:B0-----:R0:W-:Y:S01]  /*32d0*/  STG.E.64 desc[UR36][R16.64], R2 ;  /* 0x0000000210007986 */ /* 0x0011e2000c101b24 */
[----:B------:R-:W-:Y:S05]  /*32e0*/  BRA `(.L_x_5669) ;  /* 0x00000000000c7947 */ /* 0x000fea0003800000 */
.L_x_5695:
[----:B------:R-:W-:-:S04]  /*32f0*/  HADD2.F32 R0, -RZ, R0.H0_H0 ;  /* 0x20000000ff007230 */ /* 0x000fc80000004100 */
[----:B------:R-:W0:Y:S02]  /*3300*/  F2I.FTZ.U32.TRUNC.NTZ R3, R0 ;  /* 0x0000000000037305 */ /* 0x000e24000021f000 */
[----:B0-----:R0:W-:Y:S02]  /*3310*/  STG.E desc[UR36][R16.64], R3 ;  /* 0x0000000310007986 */ /* 0x0011e4000c101924 */
.L_x_5669:
[----:B------:R-:W-:-:S04]  /*3320*/  IMAD R18, R23, 0x200, R18 ;  /* 0x0000020017127824 */ /* 0x000fc800078e0212 */
[----:B------:R-:W-:-:S07]  /*3330*/  VIADD R19, R18, 0x80 ;  /* 0x0000008012137836 */ /* 0x000fce0000000000 */
.L_x_5629:
[----:B------:R-:W-:Y:S05]  /*3340*/  BSYNC B6 ;  /* 0x0000000000067941 */ /* 0x000fea0003800000 */
.L_x_5628:
        /* <DEDUP_REMOVED lines=307> */
.L_x_5700:
        /* <DEDUP_REMOVED lines=22> */
.L_x_5704:
[----:B------:R-:W2:Y:S02]  /*47e0*/  LDG.E.U8 R2, desc[UR36][R2.64] ;  /* 0x0000002402027981 */ /* 0x000ea4000c1e1100 */
[----:B--2---:R-:W-:-:S04]  /*47f0*/  I2FP.F32.U32 R0, R2 ;  /* 0x0000000200007245 */ /* 0x004fc80000201000 */
[----:B------:R-:W-:Y:S01]  /*4800*/  F2FP.F16.F32.PACK_AB R0, RZ, R0 ;  /* 0x00000000ff00723e */ /* 0x000fe200000000ff */
[----:B------:R-:W-:Y:S06]  /*4810*/  BRA `(.L_x_5706) ;  /* 0x0000000c00887947 */ /* 0x000fec0003800000 */
.L_x_5703:
        /* <DEDUP_REMOVED lines=10> */
.L_x_5708:
[----:B------:R-:W2:Y:S02]  /*48c0*/  LDG.E R2, desc[UR36][R2.64] ;  /* 0x0000002402027981 */ /* 0x000ea4000c1e1900 */
[----:B--2---:R-:W-:-:S04]  /*48d0*/  I2FP.F32.S32 R0, R2 ;  /* 0x0000000200007245 */ /* 0x004fc80000201400 */
[----:B------:R-:W-:Y:S01]  /*48e0*/  F2FP.F16.F32.PACK_AB R0, RZ, R0 ;  /* 0x00000000ff00723e */ /* 0x000fe200000000ff */
[----:B------:R-:W-:Y:S06]  /*48f0*/  BRA `(.L_x_5706) ;  /* 0x0000000c00507947 */ /* 0x000fec0003800000 */
.L_x_5707:
[----:B------:R-:W2:Y:S02]  /*4900*/  LDG.E.U16 R2, desc[UR36][R2.64] ;  /* 0x0000002402027981 */ /* 0x000ea4000c1e1500 */
[----:B--2---:R-:W0:Y:S02]  /*4910*/  I2F.S16 R0, R2 ;  /* 0x0000000200007306 */ /* 0x004e240000101400 */
[----:B0-----:R-:W-:Y:S01]  /*4920*/  F2FP.F16.F32.PACK_AB R0, RZ, R0 ;  /* 0x00000000ff00723e */ /* 0x001fe200000000ff */
[----:B------:R-:W-:Y:S06]  /*4930*/  BRA `(.L_x_5706) ;  /* 0x0000000c00407947 */ /* 0x000fec0003800000 */
.L_x_5702:
        /* <DEDUP_REMOVED lines=9> */
.L_x_5710:
[----:B------:R0:W5:Y:S01]  /*49d0*/  LDG.E.U16 R0, desc[UR36][R2.64] ;  /* 0x0000002402007981 */ /* 0x000162000c1e1500 */
[----:B------:R-:W-:Y:S05]  /*49e0*/  BRA `(.L_x_5706) ;  /* 0x0000000c00147947 */ /* 0x000fea0003800000 */
.L_x_5709:
        /* <DEDUP_REMOVED lines=9> */
.L_x_5712:
[----:B------:R1:W5:Y:S01]  /*4a80*/  LDG.E.U16 R0, desc[UR36][R2.64] ;  /* 0x0000002402007981 */ /* 0x000362000c1e1500 */
[----:B------:R-:W-:Y:S05]  /*4a90*/  BRA `(.L_x_5706) ;  /* 0x0000000800e87947 */ /* 0x000fea0003800000 */
.L_x_5711:
        /* <DEDUP_REMOVED lines=8> */
.L_x_5701:
        /* <DEDUP_REMOVED lines=13> */
.L_x_5715:
        /* <DEDUP_REMOVED lines=8> */
.L_x_5714:
        /* <DEDUP_REMOVED lines=28> */
.L_x_5717:
        /* <DEDUP_REMOVED lines=15> */
.L_x_5716:
[----:B------:R-:W2:Y:S02]  /*4f20*/  LDG.E.U16 R0, desc[UR36][R2.64] ;  /* 0x0000002402007981 */ /* 0x000ea4000c1e1500 */
[----:B--2---:R-:W-:-:S05]  /*4f30*/  IMAD.U32 R0, R0, 0x10000, RZ ;  /* 0x0001000000007824 */ /* 0x004fca00078e00ff */
[----:B------:R-:W-:Y:S01]  /*4f40*/  F2FP.F16.F32.PACK_AB R0, RZ, R0 ;  /* 0x00000000ff00723e */ /* 0x000fe200000000ff */
[----:B------:R-:W-:Y:S06]  /*4f50*/  BRA `(.L_x_5706) ;  /* 0x0000000400b87947 */ /* 0x000fec0003800000 */
.L_x_5713:
        /* <DEDUP_REMOVED lines=12> */
.L_x_5720:
        /* <DEDUP_REMOVED lines=21> */
.L_x_5724:
[----:B------:R-:W-:Y:S05]  /*5170*/  BSYNC B1 ;  /* 0x0000000000017941 */ /* 0x000fea0003800000 */
.L_x_5723:
[----:B------:R-:W-:Y:S01]  /*5180*/  LEA R3, R0, 0x3b800000, 0x17 ;  /* 0x3b80000000037811 */ /* 0x000fe200078eb8ff */
[----:B------:R-:W-:-:S05]  /*5190*/  IMAD.SHL.U32 R0, R2, 0x100000, RZ ;  /* 0x0010000002007824 */ /* 0x000fca00078e00ff */
[----:B------:R-:W-:-:S07]  /*51a0*/  LOP3.LUT R0, R3, R0, R4, 0xfe, !PT ;  /* 0x0000000003007212 */ /* 0x000fce00078efe04 */
.L_x_5722:
[----:B------:R-:W-:Y:S05]  /*51b0*/  BSYNC B0 ;  /* 0x0000000000007941 */ /* 0x000fea0003800000 */
.L_x_5721:
[----:B------:R-:W-:Y:S01]  /*51c0*/  F2FP.F16.F32.PACK_AB R0, RZ, R0 ;  /* 0x00000000ff00723e */ /* 0x000fe200000000ff */
[----:B------:R-:W-:Y:S06]  /*51d0*/  BRA `(.L_x_5706) ;  /* 0x0000000400187947 */ /* 0x000fec0003800000 */
.L_x_5719:
        /* <DEDUP_REMOVED lines=21> */
.L_x_5728:
[----:B------:R-:W-:Y:S05]  /*5330*/  BSYNC B1 ;  /* 0x0000000000017941 */ /* 0x000fea0003800000 */
.L_x_5727:
[----:B------:R-:W-:Y:S01]  /*5340*/  LEA R3, R0, 0x37800000, 0x17 ;  /* 0x3780000000037811 */ /* 0x000fe200078eb8ff */
[----:B------:R-:W-:-:S05]  /*5350*/  IMAD.SHL.U32 R0, R2, 0x200000, RZ ;  /* 0x0020000002007824 */ /* 0x000fca00078e00ff */
[----:B------:R-:W-:-:S07]  /*5360*/  LOP3.LUT R0, R3, R0, R4, 0xfe, !PT ;  /* 0x0000000003007212 */ /* 0x000fce00078efe04 */
.L_x_5726:
[----:B------:R-:W-:Y:S05]  /*5370*/  BSYNC B0 ;  /* 0x0000000000007941 */ /* 0x000fea0003800000 */
.L_x_5725:
[----:B------:R-:W-:Y:S01]  /*5380*/  F2FP.F16.F32.PACK_AB R0, RZ, R0 ;  /* 0x00000000ff00723e */ /* 0x000fe200000000ff */
[----:B------:R-:W-:Y:S06]  /*5390*/  BRA `(.L_x_5706) ;  /* 0x0000000000a87947 */ /* 0x000fec0003800000 */
.L_x_5718:
        /* <DEDUP_REMOVED lines=14> */
.L_x_5732:
[----:B------:R-:W-:Y:S05]  /*5480*/  BSYNC B0 ;  /* 0x0000000000007941 */ /* 0x000fea0003800000 */
.L_x_5731:
[----:B------:R-:W-:Y:S01]  /*5490*/  F2FP.F16.F32.PACK_AB R0, RZ, R0 ;  /* 0x00000000ff00723e */ /* 0x000fe200000000ff */
[----:B------:R-:W-:Y:S06]  /*54a0*/  BRA `(.L_x_5706) ;  /* 0x0000000000647947 */ /* 0x000fec0003800000 */
.L_x_5705:
        /* <DEDUP_REMOVED lines=16> */
.L_x_5733:
[----:B------:R-:W-:Y:S01]  /*55b0*/  PRMT R0, RZ, 0x7610, R0 ;  /* 0x00007610ff007816 */ /* 0x000fe20000000000 */
[----:B------:R-:W-:Y:S06]  /*55c0*/  BRA `(.L_x_5706) ;  /* 0x00000000001c7947 */ /* 0x000fec0003800000 */
.L_x_5730:
[----:B------:R-:W2:Y:S02]  /*55d0*/  LDG.E.64 R2, desc[UR36][R2.64] ;  /* 0x0000002402027981 */ /* 0x000ea4000c1e1b00 */
[----:B--2---:R-:W0:Y:S02]  /*55e0*/  I2F.U64 R0, R2 ;  /* 0x0000000200007312 */ /* 0x004e240000301000 */
[----:B0-----:R-:W-:Y:S01]  /*55f0*/  F2FP.F16.F32.PACK_AB R0, RZ, R0 ;  /* 0x00000000ff00723e */ /* 0x001fe200000000ff */
[----:B------:R-:W-:Y:S06]  /*5600*/  BRA `(.L_x_5706) ;  /* 0x00000000000c7947 */ /* 0x000fec0003800000 */
.L_x_5729:
[----:B------:R-:W2:Y:S02]  /*5610*/  LDG.E R2, desc[UR36][R2.64] ;  /* 0x0000002402027981 */ /* 0x000ea4000c1e1900 */
[----:B--2---:R-:W-:-:S04]  /*5620*/  I2FP.F32.U32 R0, R2 ;  /* 0x0000000200007245 */ /* 0x004fc80000201000 */
[----:B------:R-:W-:-:S07]  /*5630*/  F2FP.F16.F32.PACK_AB R0, RZ, R0 ;  /* 0x00000000ff00723e */ /* 0x000fce00000000ff */
.L_x_5706:
        /* <DEDUP_REMOVED lines=24> */
.L_x_5737:
[----:B------:R-:W-:-:S06]  /*57c0*/  HADD2.F32 R3, -RZ, R0.H0_H0 ;  /* 0x20000000ff037230 */ /* 0x000fcc0000004100 */
[----:B------:R-:W0:Y:S02]  /*57d0*/  F2I.S64.TRUNC R2, R3 ;  /* 0x0000000300027311 */ /* 0x000e24000020d900 */
[----:B0-----:R0:W-:Y:S01]  /*57e0*/  STG.E.U8 desc[UR36][R16.64], R2 ;  /* 0x0000000210007986 */ /* 0x0011e2000c101124 */
[----:B------:R-:W-:Y:S05]  /*57f0*/  BRA `(.L_x_5739) ;  /* 0x0000000c00847947 */ /* 0x000fea0003800000 */
.L_x_5736:
        /* <DEDUP_REMOVED lines=10> */
.L_x_5741:
[----:B------:R-:W-:-:S04]  /*58a0*/  HADD2.F32 R0, -RZ, R0.H0_H0 ;  /* 0x20000000ff007230 */ /* 0x000fc80000004100 */
[----:B------:R-:W0:Y:S02]  /*58b0*/  F2I.FTZ.TRUNC.NTZ R3, R0 ;  /* 0x0000000000037305 */ /* 0x000e24000021f100 */
[----:B0-----:R0:W-:Y:S01]  /*58c0*/  STG.E desc[UR36][R16.64], R3 ;  /* 0x0000000310007986 */ /* 0x0011e2000c101924 */
[----:B------:R-:W-:Y:S05]  /*58d0*/  BRA `(.L_x_5739) ;  /* 0x0000000c004c7947 */ /* 0x000fea0003800000 */
.L_x_5740:
[----:B------:R-:W-:-:S04]  /*58e0*/  HADD2.F32 R0, -RZ, R0.H0_H0 ;  /* 0x20000000ff007230 */ /* 0x000fc80000004100 */
[----:B------:R-:W0:Y:S02]  /*58f0*/  F2I.FTZ.TRUNC.NTZ R3, R0 ;  /* 0x0000000000037305 */ /* 0x000e24000021f100 */
[----:B0-----:R0:W-:Y:S01]  /*5900*/  STG.E.U16 desc[UR36][R16.64], R3 ;  /* 0x0000000310007986 */ /* 0x0011e2000c101524 */
[----:B------:R-:W-:Y:S05]  /*5910*/  BRA `(.L_x_5739) ;  /* 0x0000000c003c7947 */ /* 0x000fea0003800000 */
.L_x_5735:
        /* <DEDUP_REMOVED lines=9> */
.L_x_5743:
[----:B------:R0:W-:Y:S01]  /*59b0*/  STG.E.U16 desc[UR36][R16.64], R0 ;  /* 0x0000000010007986 */ /* 0x0001e2000c101524 */
[----:B------:R-:W-:Y:S05]  /*59c0*/  BRA `(.L_x_5739) ;  /* 0x0000000c00107947 */ /* 0x000fea0003800000 */
.L_x_5742:
        /* <DEDUP_REMOVED lines=10> */
.L_x_5745:
[----:B------:R-:W-:-:S05]  /*5a70*/  HADD2.F32 R0, -RZ, R0.H0_H0 ;  /* 0x20000000ff007230 */ /* 0x000fca0000004100 */
[----:B------:R-:W-:-:S04]  /*5a80*/  F2FP.F16.F32.PACK_AB R0, RZ, R0 ;  /* 0x00000000ff00723e */ /* 0x000fc800000000ff */
[----:B------:R-:W-:-:S05]  /*5a90*/  PRMT R0, R0, 0x5410, RZ ;  /* 0x0000541000007816 */ /* 0x000fca00000000ff */
[----:B------:R0:W-:Y:S01]  /*5aa0*/  STG.E desc[UR36][R16.64], R0 ;  /* 0x0000000010007986 */ /* 0x0001e2000c101924 */
[----:B------:R-:W-:Y:S05]  /*5ab0*/  BRA `(.L_x_5739) ;  /* 0x0000000800d47947 */ /* 0x000fea0003800000 */
.L_x_5744:
[----:B------:R-:W-:-:S05]  /*5ac0*/  HADD2.F32 R2, -RZ, R0.H0_H0 ;  /* 0x20000000ff027230 */ /* 0x000fca0000004100 */
[----:B------:R-:W-:-:S06]  /*5ad0*/  FMUL.FTZ R2, R2, 1 ;  /* 0x3f80000002027820 */ /* 0x000fcc0000410000 */
[----:B------:R-:W0:Y:S02]  /*5ae0*/  F2F.F64.F32 R2, R2 ;  /* 0x0000000200027310 */ /* 0x000e240000201800 */
[----:B0-----:R0:W-:Y:S01]  /*5af0*/  STG.E.64 desc[UR36][R16.64], R2 ;  /* 0x0000000210007986 */ /* 0x0011e2000c101b24 */
[----:B------:R-:W-:Y:S05]  /*5b00*/  BRA `(.L_x_5739) ;  /* 0x0000000800c07947 */ /* 0x000fea0003800000 */
.L_x_5734:
        /* <DEDUP_REMOVED lines=13> */
.L_x_5748:
[----:B------:R-:W-:Y:S01]  /*5be0*/  HADD2.F32 R0, -RZ, R0.H0_H0 ;  /* 0x20000000ff007230 */ /* 0x000fe20000004100 */
[----:B------:R-:W-:-:S04]  /*5bf0*/  CS2R R6, SRZ ;  /* 0x0000000000067805 */ /* 0x000fc8000001ff00 */
[----:B------:R-:W-:-:S04]  /*5c00*/  FMUL.FTZ R0, R0, 1 ;  /* 0x3f80000000007820 */ /* 0x000fc80000410000 */
[----:B------:R-:W0:Y:S02]  /*5c10*/  F2F.F64.F32 R4, R0 ;  /* 0x0000000000047310 */ /* 0x000e240000201800 */
[----:B0-----:R0:W-:Y:S01]  /*5c20*/  STG.E.128 desc[UR36][R16.64], R4 ;  /* 0x0000000410007986 */ /* 0x0011e2000c101d24 */
[----:B------:R-:W-:Y:S05]  /*5c30*/  BRA `(.L_x_5739) ;  /* 0x0000000800747947 */ /* 0x000fea0003800000 */
.L_x_5747:
        /* <DEDUP_REMOVED lines=21> */
.L_x_5752:
[----:B------:R-:W-:Y:S05]  /*5d90*/  BSYNC B0 ;  /* 0x0000000000007941 */ /* 0x000fea0003800000 */
.L_x_5751:
[----:B------:R-:W-:-:S05]  /*5da0*/  LOP3.LUT R3, R0, R3, RZ, 0xfc, !PT ;  /* 0x0000000300037212 */ /* 0x000fca00078efcff */
[----:B------:R0:W-:Y:S01]  /*5db0*/  STG.E.U8 desc[UR36][R16.64], R3 ;  /* 0x0000000310007986 */ /* 0x0001e2000c101124 */
[----:B------:R-:W-:Y:S05]  /*5dc0*/  BRA `(.L_x_5739) ;  /* 0x0000000800107947 */ /* 0x000fea0003800000 */
.L_x_5750:
        /* <DEDUP_REMOVED lines=13> */
.L_x_5754:
[----:B------:R-:W-:Y:S01]  /*5ea0*/  IMAD.MOV.U32 R0, RZ, RZ, 0x7f ;  /* 0x0000007fff007424 */ /* 0x000fe200078e00ff */
[----:B------:R-:W-:-:S04]  /*5eb0*/  ISETP.GT.U32.AND P0, PT, R2, 0x7f800000, PT ;  /* 0x7f8000000200780c */ /* 0x000fc80003f04070 */
[----:B------:R-:W-:-:S09]  /*5ec0*/  SEL R0, R0, 0x7c, P0 ;  /* 0x0000007c00007807 */ /* 0x000fd20000000000 */
.L_x_5755:
[----:B------:R-:W-:Y:S05]  /*5ed0*/  BSYNC B0 ;  /* 0x0000000000007941 */ /* 0x000fea0003800000 */
.L_x_5753:
[----:B------:R-:W-:-:S04]  /*5ee0*/  LOP3.LUT R2, R3, 0x80000000, RZ, 0xc0, !PT ;  /* 0x8000000003027812 */ /* 0x000fc800078ec0ff */
[----:B------:R-:W-:-:S04]  /*5ef0*/  SHF.R.U32.HI R3, RZ, 0x18, R2 ;  /* 0x00000018ff037819 */ /* 0x000fc80000011602 */
[----:B------:R-:W-:-:S05]  /*5f00*/  LOP3.LUT R3, R0, R3, RZ, 0xfc, !PT ;  /* 0x0000000300037212 */ /* 0x000fca00078efcff */
[----:B------:R0:W-:Y:S01]  /*5f10*/  STG.E.U8 desc[UR36][R16.64], R3 ;  /* 0x0000000310007986 */ /* 0x0001e2000c101124 */
[----:B------:R-:W-:Y:S05]  /*5f20*/  BRA `(.L_x_5739) ;  /* 0x0000000400b87947 */ /* 0x000fea0003800000 */
.L_x_5749:
[----:B------:R-:W-:-:S05]  /*5f30*/  HADD2.F32 R0, -RZ, R0.H0_H0 ;  /* 0x20000000ff007230 */ /* 0x000fca0000004100 */
[----:B------:R-:W-:-:S05]  /*5f40*/  F2FP.BF16.F32.PACK_AB R0, RZ, R0 ;  /* 0x00000000ff00723e */ /* 0x000fca00000010ff */
[----:B------:R0:W-:Y:S01]  /*5f50*/  STG.E.U16 desc[UR36][R16.64], R0 ;  /* 0x0000000010007986 */ /* 0x0001e2000c101524 */
[----:B------:R-:W-:Y:S05]  /*5f60*/  BRA `(.L_x_5739) ;  /* 0x0000000400a87947 */ /* 0x000fea0003800000 */
.L_x_5746:
        /* <DEDUP_REMOVED lines=12> */
.L_x_5758:
        /* <DEDUP_REMOVED lines=17> */
.L_x_5761:
[----:B------:R-:W-:-:S04]  /*6140*/  LOP3.LUT R2, R3, 0x80000000, RZ, 0xc0, !PT ;  /* 0x8000000003027812 */ /* 0x000fc800078ec0ff */
[----:B------:R-:W-:-:S04]  /*6150*/  SHF.R.U32.HI R3, RZ, 0x18, R2 ;  /* 0x00000018ff037819 */ /* 0x000fc80000011602 */
[----:B------:R-:W-:-:S04]  /*6160*/  LOP3.LUT R0, R0, R3, RZ, 0xfc, !PT ;  /* 0x0000000300007212 */ /* 0x000fc800078efcff */
[----:B------:R-:W-:-:S07]  /*6170*/  PRMT R8, R0, 0x7610, R8 ;  /* 0x0000761000087816 */ /* 0x000fce0000000008 */
.L_x_5760:
[----:B------:R-:W-:Y:S05]  /*6180*/  BSYNC B0 ;  /* 0x0000000000007941 */ /* 0x000fea0003800000 */
.L_x_5759:
[----:B------:R3:W-:Y:S01]  /*6190*/  STG.E.U8 desc[UR36][R16.64], R8 ;  /* 0x0000000810007986 */ /* 0x0007e2000c101124 */
[----:B------:R-:W-:Y:S05]  /*61a0*/  BRA `(.L_x_5739) ;  /* 0x0000000400187947 */ /* 0x000fea0003800000 */
.L_x_5757:
        /* <DEDUP_REMOVED lines=17> */
.L_x_5764:
[----:B------:R-:W-:-:S04]  /*62c0*/  LOP3.LUT R2, R3, 0x80000000, RZ, 0xc0, !PT ;  /* 0x8000000003027812 */ /* 0x000fc800078ec0ff */
[----:B------:R-:W-:-:S04]  /*62d0*/  SHF.R.U32.HI R3, RZ, 0x18, R2 ;  /* 0x00000018ff037819 */ /* 0x000fc80000011602 */
[----:B------:R-:W-:-:S04]  /*62e0*/  LOP3.LUT R0, R0, R3, RZ, 0xfc, !PT ;  /* 0x0000000300007212 */ /* 0x000fc800078efcff */
[----:B------:R-:W-:-:S07]  /*62f0*/  PRMT R8, R0, 0x7610, R8 ;  /* 0x0000761000087816 */ /* 0x000fce0000000008 */
.L_x_5763:
[----:B------:R-:W-:Y:S05]  /*6300*/  BSYNC B0 ;  /* 0x0000000000007941 */ /* 0x000fea0003800000 */
.L_x_5762:
[----:B------:R0:W-:Y:S01]  /*6310*/  STG.E.U8 desc[UR36][R16.64], R8 ;  /* 0x0000000810007986 */ /* 0x0001e2000c101124 */
[----:B------:R-:W-:Y:S05]  /*6320*/  BRA `(.L_x_5739) ;  /* 0x0000000000b87947 */ /* 0x000fea0003800000 */
.L_x_5756:
        /* <DEDUP_REMOVED lines=22> */
.L_x_5738:
        /* <DEDUP_REMOVED lines=16> */
.L_x_5767:
[----:B------:R-:W-:Y:S05]  /*6590*/  BRA `(.L_x_5739) ;  /* 0x00000000001c7947 */ /* 0x000fea0003800000 */
.L_x_5766:
[----:B------:R-:W-:-:S06]  /*65a0*/  HADD2.F32 R2, -RZ, R0.H0_H0 ;  /* 0x20000000ff027230 */ /* 0x000fcc0000004100 */
[----:B------:R-:W0:Y:S02]  /*65b0*/  F2I.U64.TRUNC R2, R2 ;  /* 0x0000000200027311 */ /* 0x000e24000020d800 */
[----:B0-----:R2:W-:Y:S01]  /*65c0*/  STG.E.64 desc[UR36][R16.64], R2 ;  /* 0x0000000210007986 */ /* 0x0015e2000c101b24 */
[----:B------:R-:W-:Y:S05]  /*65d0*/  BRA `(.L_x_5739) ;  /* 0x00000000000c7947 */ /* 0x000fea0003800000 */
.L_x_5765:
[----:B------:R-:W-:-:S04]  /*65e0*/  HADD2.F32 R0, -RZ, R0.H0_H0 ;  /* 0x20000000ff007230 */ /* 0x000fc80000004100 */
[----:B------:R-:W0:Y:S02]  /*65f0*/  F2I.FTZ.U32.TRUNC.NTZ R3, R0 ;  /* 0x0000000000037305 */ /* 0x000e24000021f000 */
[----:B0-----:R0:W-:Y:S02]  /*6600*/  STG.E desc[UR36][R16.64], R3 ;  /* 0x0000000310007986 */ /* 0x0011e4000c101924 */
.L_x_5739:
[----:B------:R-:W-:-:S07]  /*6610*/  VIADD R19, R19, 0x80 ;  /* 0x0000008013137836 */ /* 0x000fce0000000000 */
.L_x_5699:
[----:B------:R-:W-:Y:S05]  /*6620*/  BSYNC B6 ;  /* 0x0000000000067941 */ /* 0x000fea0003800000 */
.L_x_5698:
        /* <DEDUP_REMOVED lines=307> */
.L_x_5770:
        /* <DEDUP_REMOVED lines=22> */
.L_x_5774:
[----:B------:R-:W2:Y:S02]  /*7ac0*/  LDG.E.U8 R2, desc[UR36][R2.64] ;  /* 0x0000002402027981 */ /* 0x000ea4000c1e1100 */
[----:B--2---:R-:W-:-:S04]  /*7ad0*/  I2FP.F32.U32 R0, R2 ;  /* 0x0000000200007245 */ /* 0x004fc80000201000 */
[----:B------:R-:W-:Y:S01]  /*7ae0*/  F2FP.F16.F32.PACK_AB R0, RZ, R0 ;  /* 0x00000000ff00723e */ /* 0x000fe200000000ff */
[----:B------:R-:W-:Y:S06]  /*7af0*/  BRA `(.L_x_5776) ;  /* 0x0000000c00887947 */ /* 0x000fec0003800000 */
.L_x_5773:
        /* <DEDUP_REMOVED lines=10> */
.L_x_5778:
[----:B------:R-:W2:Y:S02]  /*7ba0*/  LDG.E R2, desc[UR36][R2.64] ;  /* 0x0000002402027981 */ /* 0x000ea4000c1e1900 */
[----:B--2---:R-:W-:-:S04]  /*7bb0*/  I2FP.F32.S32 R0, R2 ;  /* 0x0000000200007245 */ /* 0x004fc80000201400 */
[----:B------:R-:W-:Y:S01]  /*7bc0*/  F2FP.F16.F32.PACK_AB R0, RZ, R0 ;  /* 0x00000000ff00723e */ /* 0x000fe200000000ff */
[----:B------:R-:W-:Y:S06]  /*7bd0*/  BRA `(.L_x_5776) ;  /* 0x0000000c00507947 */ /* 0x000fec0003800000 */
.L_x_5777:
[----:B------:R-:W2:Y:S02]  /*7be0*/  LDG.E.U16 R2, desc[UR36][R2.64] ;  /* 0x0000002402027981 */ /* 0x000ea4000c1e1500 */
[----:B--2---:R-:W0:Y:S02]  /*7bf0*/  I2F.S16 R0, R2 ;  /* 0x0000000200007306 */ /* 0x004e240000101400 */
[----:B0-----:R-:W-:Y:S01]  /*7c00*/  F2FP.F16.F32.PACK_AB R0, RZ, R0 ;  /* 0x00000000ff00723e */ /* 0x001fe200000000ff */
[----:B------:R-:W-:Y:S06]  /*7c10*/  BRA `(.L_x_5776) ;  /* 0x0000000c00407947 */ /* 0x000fec0003800000 */
.L_x_5772:
        /* <DEDUP_REMOVED lines=9> */
.L_x_5780:
[----:B------:R1:W5:Y:S01]  /*7cb0*/  LDG.E.U16 R0, desc[UR36][R2.64] ;  /* 0x0000002402007981 */ /* 0x000362000c1e1500 */
[----:B------:R-:W-:Y:S05]  /*7cc0*/  BRA `(.L_x_5776) ;  /* 0x0000000c00147947 */ /* 0x000fea0003800000 */
.L_x_5779:
        /* <DEDUP_REMOVED lines=9> */
.L_x_5782:
[----:B------:R0:W5:Y:S01]  /*7d60*/  LDG.E.U16 R0, desc[UR36][R2.64] ;  /* 0x0000002402007981 */ /* 0x000162000c1e1500 */
[----:B------:R-:W-:Y:S05]  /*7d70*/  BRA `(.L_x_5776) ;  /* 0x0000000800e87947 */ /* 0x000fea0003800000 */
.L_x_5781:
        /* <DEDUP_REMOVED lines=8> */
.L_x_5771:
        /* <DEDUP_REMOVED lines=13> */
.L_x_5785:
        /* <DEDUP_REMOVED lines=8> */
.L_x_5784:
        /* <DEDUP_REMOVED lines=28> */
.L_x_5787:
        /* <DEDUP_REMOVED lines=15> */
.L_x_5786:
[----:B------:R-:W2:Y:S02]  /*8200*/  LDG.E.U16 R0, desc[UR36][R2.64] ;  /* 0x0000002402007981 */ /* 0x000ea4000c1e1500 */
[----:B--2---:R-:W-:-:S05]  /*8210*/  IMAD.U32 R0, R0, 0x10000, RZ ;  /* 0x0001000000007824 */ /* 0x004fca00078e00ff */
[----:B------:R-:W-:Y:S01]  /*8220*/  F2FP.F16.F32.PACK_AB R0, RZ, R0 ;  /* 0x00000000ff00723e */ /* 0x000fe200000000ff */
[----:B------:R-:W-:Y:S06]  /*8230*/  BRA `(.L_x_5776) ;  /* 0x0000000400b87947 */ /* 0x000fec0003800000 */
.L_x_5783:
        /* <DEDUP_REMOVED lines=12> */
.L_x_5790:
        /* <DEDUP_REMOVED lines=21> */
.L_x_5794:
[----:B------:R-:W-:Y:S05]  /*8450*/  BSYNC B1 ;  /* 0x0000000000017941 */ /* 0x000fea0003800000 */
.L_x_5793:
[----:B------:R-:W-:Y:S01]  /*8460*/  LEA R3, R0, 0x3b800000, 0x17 ;  /* 0x3b80000000037811 */ /* 0x000fe200078eb8ff */
[----:B------:R-:W-:-:S05]  /*8470*/  IMAD.SHL.U32 R0, R2, 0x100000, RZ ;  /* 0x0010000002007824 */ /* 0x000fca00078e00ff */
[----:B------:R-:W-:-:S07]  /*8480*/  LOP3.LUT R0, R3, R0, R4, 0xfe, !PT ;  /* 0x0000000003007212 */ /* 0x000fce00078efe04 */
.L_x_5792:
[----:B------:R-:W-:Y:S05]  /*8490*/  BSYNC B0 ;  /* 0x0000000000007941 */ /* 0x000fea0003800000 */
.L_x_5791:
[----:B------:R-:W-:Y:S01]  /*84a0*/  F2FP.F16.F32.PACK_AB R0, RZ, R0 ;  /* 0x00000000ff00723e */ /* 0x000fe200000000ff */
[----:B------:R-:W-:Y:S06]  /*84b0*/  BRA `(.L_x_5776) ;  /* 0x0000000400187947 */ /* 0x000fec0003800000 */
.L_x_5789:
        /* <DEDUP_REMOVED lines=21> */
.L_x_5798:
[----:B------:R-:W-:Y:S05]  /*8610*/  BSYNC B1 ;  /* 0x0000000000017941 */ /* 0x000fea0003800000 */
.L_x_5797:
[----:B------:R-:W-:Y:S01]  /*8620*/  LEA R3, R0, 0x37800000, 0x17 ;  /* 0x3780000000037811 */ /* 0x000fe200078eb8ff */
[----:B------:R-:W-:-:S05]  /*8630*/  IMAD.SHL.U32 R0, R2, 0x200000, RZ ;  /* 0x0020000002007824 */ /* 0x000fca00078e00ff */
[----:B------:R-:W-:-:S07]  /*8640*/  LOP3.LUT R0, R3, R0, R4, 0xfe, !PT ;  /* 0x0000000003007212 */ /* 0x000fce00078efe04 */
.L_x_5796:
[----:B------:R-:W-:Y:S05]  /*8650*/  BSYNC B0 ;  /* 0x0000000000007941 */ /* 0x000fea0003800000 */
.L_x_5795:
[----:B------:R-:W-:Y:S01]  /*8660*/  F2FP.F16.F32.PACK_AB R0, RZ, R0 ;  /* 0x00000000ff00723e */ /* 0x000fe200000000ff */
[----:B------:R-:W-:Y:S06]  /*8670*/  BRA `(.L_x_5776) ;  /* 0x0000000000a87947 */ /* 0x000fec0003800000 */
.L_x_5788:
        /* <DEDUP_REMOVED lines=14> */
.L_x_5802:
[----:B------:R-:W-:Y:S05]  /*8760*/  BSYNC B0 ;  /* 0x0000000000007941 */ /* 0x000fea0003800000 */
.L_x_5801:
[----:B------:R-:W-:Y:S01]  /*8770*/  F2FP.F16.F32.PACK_AB R0, RZ, R0 ;  /* 0x00000000ff00723e */ /* 0x000fe200000000ff */
[----:B------:R-:W-:Y:S06]  /*8780*/  BRA `(.L_x_5776) ;  /* 0x0000000000647947 */ /* 0x000fec0003800000 */
.L_x_5775:
        /* <DEDUP_REMOVED lines=16> */
.L_x_5803:
[----:B------:R-:W-:Y:S01]  /*8890*/  PRMT R0, RZ, 0x7610, R0 ;  /* 0x00007610ff007816 */ /* 0x000fe20000000000 */
[----:B------:R-:W-:Y:S06]  /*88a0*/  BRA `(.L_x_5776) ;  /* 0x00000000001c7947 */ /* 0x000fec0003800000 */
.L_x_5800:
[----:B------:R-:W2:Y:S02]  /*88b0*/  LDG.E.64 R2, desc[UR36][R2.64] ;  /* 0x0000002402027981 */ /* 0x000ea4000c1e1b00 */
[----:B--2---:R-:W0:Y:S02]  /*88c0*/  I2F.U64 R0, R2 ;  /* 0x0000000200007312 */ /* 0x004e240000301000 */
[----:B0-----:R-:W-:Y:S01]  /*88d0*/  F2FP.F16.F32.PACK_AB R0, RZ, R0 ;  /* 0x00000000ff00723e */ /* 0x001fe200000000ff */
[----:B------:R-:W-:Y:S06]  /*88e0*/  BRA `(.L_x_5776) ;  /* 0x00000000000c7947 */ /* 0x000fec0003800000 */
.L_x_5799:
[----:B------:R-:W2:Y:S02]  /*88f0*/  LDG.E R2, desc[UR36][R2.64] ;  /* 0x0000002402027981 */ /* 0x000ea4000c1e1900 */
[----:B--2---:R-:W-:-:S04]  /*8900*/  I2FP.F32.U32 R0, R2 ;  /* 0x0000000200007245 */ /* 0x004fc80000201000 */
[----:B------:R-:W-:-:S07]  /*8910*/  F2FP.F16.F32.PACK_AB R0, RZ, R0 ;  /* 0x00000000ff00723e */ /* 0x000fce00000000ff */
.L_x_5776:
        /* <DEDUP_REMOVED lines=24> */
.L_x_5807:
[----:B------:R-:W-:-:S06]  /*8aa0*/  HADD2.F32 R3, -RZ, R0.H0_H0 ;  /* 0x20000000ff037230 */ /* 0x000fcc0000004100 */
[----:B------:R-:W0:Y:S02]  /*8ab0*/  F2I.S64.TRUNC R2, R3 ;  /* 0x0000000300027311 */ /* 0x000e24000020d900 */
[----:B0-----:R3:W-:Y:S01]  /*8ac0*/  STG.E.U8 desc[UR36][R16.64], R2 ;  /* 0x0000000210007986 */ /* 0x0017e2000c101124 */
[----:B------:R-:W-:Y:S05]  /*8ad0*/  BRA `(.L_x_5809) ;  /* 0x0000000c00847947 */ /* 0x000fea0003800000 */
.L_x_5806:
        /* <DEDUP_REMOVED lines=10> */
.L_x_5811:
[----:B------:R-:W-:-:S04]  /*8b80*/  HADD2.F32 R0, -RZ, R0.H0_H0 ;  /* 0x20000000ff007230 */ /* 0x000fc80000004100 */
[----:B------:R-:W0:Y:S02]  /*8b90*/  F2I.FTZ.TRUNC.NTZ R3, R0 ;  /* 0x0000000000037305 */ /* 0x000e24000021f100 */
[----:B0-----:R2:W-:Y:S01]  /*8ba0*/  STG.E desc[UR36][R16.64], R3 ;  /* 0x0000000310007986 */ /* 0x0015e2000c101924 */
[----:B------:R-:W-:Y:S05]  /*8bb0*/  BRA `(.L_x_5809) ;  /* 0x0000000c004c7947 */ /* 0x000fea0003800000 */
.L_x_5810:
[----:B------:R-:W-:-:S04]  /*8bc0*/  HADD2.F32 R0, -RZ, R0.H0_H0 ;  /* 0x20000000ff007230 */ /* 0x000fc80000004100 */
[----:B------:R-:W0:Y:S02]  /*8bd0*/  F2I.FTZ.TRUNC.NTZ R3, R0 ;  /* 0x0000000000037305 */ /* 0x000e24000021f100 */
[----:B0-----:R0:W-:Y:S01]  /*8be0*/  STG.E.U16 desc[UR36][R16.64], R3 ;  /* 0x0000000310007986 */ /* 0x0011e2000c101524 */
[----:B------:R-:W-:Y:S05]  /*8bf0*/  BRA `(.L_x_5809) ;  /* 0x0000000c003c7947 */ /* 0x000fea0003800000 */
.L_x_5805:
        /* <DEDUP_REMOVED lines=9> */
.L_x_5813:
[----:B------:R0:W-:Y:S01]  /*8c90*/  STG.E.U16 desc[UR36][R16.64], R0 ;  /* 0x0000000010007986 */ /* 0x0001e2000c101524 */
[----:B------:R-:W-:Y:S05]  /*8ca0*/  BRA `(.L_x_5809) ;  /* 0x0000000c00107947 */ /* 0x000fea0003800000 */
.L_x_5812:
        /* <DEDUP_REMOVED lines=10> */
.L_x_5815:
[----:B------:R-:W-:-:S05]  /*8d50*/  HADD2.F32 R0, -RZ, R0.H0_H0 ;  /* 0x20000000ff007230 */ /* 0x000fca0000004100 */
[----:B------:R-:W-:-:S04]  /*8d60*/  F2FP.F16.F32.PACK_AB R0, RZ, R0 ;  /* 0x00000000ff00723e */ /* 0x000fc800000000ff */
[----:B------:R-:W-:-:S05]  /*8d70*/  PRMT R0, R0, 0x5410, RZ ;  /* 0x0000541000007816 */ /* 0x000fca00000000ff */
[----:B------:R0:W-:Y:S01]  /*8d80*/  STG.E desc[UR36][R16.64], R0 ;  /* 0x0000000010007986 */ /* 0x0001e2000c101924 */
[----:B------:R-:W-:Y:S05]  /*8d90*/  BRA `(.L_x_5809) ;  /* 0x0000000800d47947 */ /* 0x000fea0003800000 */
.L_x_5814:
[----:B------:R-:W-:-:S05]  /*8da0*/  HADD2.F32 R2, -RZ, R0.H0_H0 ;  /* 0x20000000ff027230 */ /* 0x000fca0000004100 */
[----:B------:R-:W-:-:S06]  /*8db0*/  FMUL.FTZ R2, R2, 1 ;  /* 0x3f80000002027820 */ /* 0x000fcc0000410000 */
[----:B------:R-:W0:Y:S02]  /*8dc0*/  F2F.F64.F32 R2, R2 ;  /* 0x0000000200027310 */ /* 0x000e240000201800 */
[----:B0-----:R0:W-:Y:S01]  /*8dd0*/  STG.E.64 desc[UR36][R16.64], R2 ;  /* 0x0000000210007986 */ /* 0x0011e2000c101b24 */
[----:B------:R-:W-:Y:S05]  /*8de0*/  BRA `(.L_x_5809) ;  /* 0x0000000800c07947 */ /* 0x000fea0003800000 */
.L_x_5804:
        /* <DEDUP_REMOVED lines=13> */
.L_x_5818:
[----:B------:R-:W-:Y:S01]  /*8ec0*/  HADD2.F32 R0, -RZ, R0.H0_H0 ;  /* 0x20000000ff007230 */ /* 0x000fe20000004100 */
[----:B------:R-:W-:-:S04]  /*8ed0*/  CS2R R6, SRZ ;  /* 0x0000000000067805 */ /* 0x000fc8000001ff00 */
[----:B------:R-:W-:-:S04]  /*8ee0*/  FMUL.FTZ R0, R0, 1 ;  /* 0x3f80000000007820 */ /* 0x000fc80000410000 */
[----:B------:R-:W0:Y:S02]  /*8ef0*/  F2F.F64.F32 R4, R0 ;  /* 0x0000000000047310 */ /* 0x000e240000201800 */
[----:B0-----:R0:W-:Y:S01]  /*8f00*/  STG.E.128 desc[UR36][R16.64], R4 ;  /* 0x0000000410007986 */ /* 0x0011e2000c101d24 */
[----:B------:R-:W-:Y:S05]  /*8f10*/  BRA `(.L_x_5809) ;  /* 0x0000000800747947 */ /* 0x000fea0003800000 */
.L_x_5817:
        /* <DEDUP_REMOVED lines=21> */
.L_x_5822:
[----:B------:R-:W-:Y:S05]  /*9070*/  BSYNC B0 ;  /* 0x0000000000007941 */ /* 0x000fea0003800000 */
.L_x_5821:
[----:B------:R-:W-:-:S05]  /*9080*/  LOP3.LUT R3, R0, R3, RZ, 0xfc, !PT ;  /* 0x0000000300037212 */ /* 0x000fca00078efcff */
[----:B------:R0:W-:Y:S01]  /*9090*/  STG.E.U8 desc[UR36][R16.64], R3 ;  /* 0x0000000310007986 */ /* 0x0001e2000c101124 */
[----:B------:R-:W-:Y:S05]  /*90a0*/  BRA `(.L_x_5809) ;  /* 0x0000000800107947 */ /* 0x000fea0003800000 */
.L_x_5820:
        /* <DEDUP_REMOVED lines=13> */
.L_x_5824:
[----:B------:R-:W-:Y:S01]  /*9180*/  IMAD.MOV.U32 R0, RZ, RZ, 0x7f ;  /* 0x0000007fff007424 */ /* 0x000fe200078e00ff */
[----:B------:R-:W-:-:S04]  /*9190*/  ISETP.GT.U32.AND P0, PT, R2, 0x7f800000, PT ;  /* 0x7f8000000200780c */ /* 0x000fc80003f04070 */
[----:B------:R-:W-:-:S09]  /*91a0*/  SEL R0, R0, 0x7c, P0 ;  /* 0x0000007c00007807 */ /* 0x000fd20000000000 */
.L_x_5825:
[----:B------:R-:W-:Y:S05]  /*91b0*/  BSYNC B0 ;  /* 0x0000000000007941 */ /* 0x000fea0003800000 */
.L_x_5823:
[----:B------:R-:W-:-:S04]  /*91c0*/  LOP3.LUT R2, R3, 0x80000000, RZ, 0xc0, !PT ;  /* 0x8000000003027812 */ /* 0x000fc800078ec0ff */
[----:B------:R-:W-:-:S04]  /*91d0*/  SHF.R.U32.HI R3, RZ, 0x18, R2 ;  /* 0x00000018ff037819 */ /* 0x000fc80000011602 */
[----:B------:R-:W-:-:S05]  /*91e0*/  LOP3.LUT R3, R0, R3, RZ, 0xfc, !PT ;  /* 0x0000000300037212 */ /* 0x000fca00078efcff */
[----:B------:R0:W-:Y:S01]  /*91f0*/  STG.E.U8 desc[UR36][R16.64], R3 ;  /* 0x0000000310007986 */ /* 0x0001e2000c101124 */
[----:B------:R-:W-:Y:S05]  /*9200*/  BRA `(.L_x_5809) ;  /* 0x0000000400b87947 */ /* 0x000fea0003800000 */
.L_x_5819:
[----:B------:R-:W-:-:S05]  /*9210*/  HADD2.F32 R0, -RZ, R0.H0_H0 ;  /* 0x20000000ff007230 */ /* 0x000fca0000004100 */
[----:B------:R-:W-:-:S05]  /*9220*/  F2FP.BF16.F32.PACK_AB R0, RZ, R0 ;  /* 0x00000000ff00723e */ /* 0x000fca00000010ff */
[----:B------:R0:W-:Y:S01]  /*9230*/  STG.E.U16 desc[UR36][R16.64], R0 ;  /* 0x0000000010007986 */ /* 0x0001e2000c101524 */
[----:B------:R-:W-:Y:S05]  /*9240*/  BRA `(.L_x_5809) ;  /* 0x0000000400a87947 */ /* 0x000fea0003800000 */
.L_x_5816:
        /* <DEDUP_REMOVED lines=12> */
.L_x_5828:
        /* <DEDUP_REMOVED lines=17> */
.L_x_5831:
[----:B------:R-:W-:-:S04]  /*9420*/  LOP3.LUT R2, R3, 0x80000000, RZ, 0xc0, !PT ;  /* 0x8000000003027812 */ /* 0x000fc800078ec0ff */
[----:B------:R-:W-:-:S04]  /*9430*/  SHF.R.U32.HI R3, RZ, 0x18, R2 ;  /* 0x00000018ff037819 */ /* 0x000fc80000011602 */
[----:B------:R-:W-:-:S04]  /*9440*/  LOP3.LUT R0, R0, R3, RZ, 0xfc, !PT ;  /* 0x0000000300007212 */ /* 0x000fc800078efcff */
[----:B------:R-:W-:-:S07]  /*9450*/  PRMT R8, R0, 0x7610, R8 ;  /* 0x0000761000087816 */ /* 0x000fce0000000008 */
.L_x_5830:
[----:B------:R-:W-:Y:S05]  /*9460*/  BSYNC B0 ;  /* 0x0000000000007941 */ /* 0x000fea0003800000 */
.L_x_5829:
[----:B------:R0:W-:Y:S01]  /*9470*/  STG.E.U8 desc[UR36][R16.64], R8 ;  /* 0x0000000810007986 */ /* 0x0001e2000c101124 */
[----:B------:R-:W-:Y:S05]  /*9480*/  BRA `(.L_x_5809) ;  /* 0x0000000400187947 */ /* 0x000fea0003800000 */
.L_x_5827:
        /* <DEDUP_REMOVED lines=17> */
.L_x_5834:
[----:B------:R-:W-:-:S04]  /*95a0*/  LOP3.LUT R2, R3, 0x80000000, RZ, 0xc0, !PT ;  /* 0x8000000003027812 */ /* 0x000fc800078ec0ff */
[----:B------:R-:W-:-:S04]  /*95b0*/  SHF.R.U32.HI R3, RZ, 0x18, R2 ;  /* 0x00000018ff037819 */ /* 0x000fc80000011602 */
[----:B------:R-:W-:-:S04]  /*95c0*/  LOP3.LUT R0, R0, R3, RZ, 0xfc, !PT ;  /* 0x0000000300007212 */ /* 0x000fc800078efcff */
[----:B------:R-:W-:-:S07]  /*95d0*/  PRMT R8, R0, 0x7610, R8 ;  /* 0x0000761000087816 */ /* 0x000fce0000000008 */
.L_x_5833:
[----:B------:R-:W-:Y:S05]  /*95e0*/  BSYNC B0 ;  /* 0x0000000000007941 */ /* 0x000fea0003800000 */
.L_x_5832:
[----:B------:R0:W-:Y:S01]  /*95f0*/  STG.E.U8 desc[UR36][R16.64], R8 ;  /* 0x0000000810007986 */ /* 0x0001e2000c101124 */
[----:B------:R-:W-:Y:S05]  /*9600*/  BRA `(.L_x_5809) ;  /* 0x0000000000b87947 */ /* 0x000fea0003800000 */
.L_x_5826:
        /* <DEDUP_REMOVED lines=22> */
.L_x_5808:
        /* <DEDUP_REMOVED lines=16> */
.L_x_5837:
[----:B------:R-:W-:Y:S05]  /*9870*/  BRA `(.L_x_5809) ;  /* 0x00000000001c7947 */ /* 0x000fea0003800000 */
.L_x_5836:
[----:B------:R-:W-:-:S06]  /*9880*/  HADD2.F32 R2, -RZ, R0.H0_H0 ;  /* 0x20000000ff027230 */ /* 0x000fcc0000004100 */
[----:B------:R-:W0:Y:S02]  /*9890*/  F2I.U64.TRUNC R2, R2 ;  /* 0x0000000200027311 */ /* 0x000e24000020d800 */
[----:B0-----:R0:W-:Y:S01]  /*98a0*/  STG.E.64 desc[UR36][R16.64], R2 ;  /* 0x0000000210007986 */ /* 0x0011e2000c101b24 */
[----:B------:R-:W-:Y:S05]  /*98b0*/  BRA `(.L_x_5809) ;  /* 0x00000000000c7947 */ /* 0x000fea0003800000 */
.L_x_5835:
[----:B------:R-:W-:-:S04]  /*98c0*/  HADD2.F32 R0, -RZ, R0.H0_H0 ;  /* 0x20000000ff007230 */ /* 0x000fc80000004100 */
[----:B------:R-:W0:Y:S02]  /*98d0*/  F2I.FTZ.U32.TRUNC.NTZ R3, R0 ;  /* 0x0000000000037305 */ /* 0x000e24000021f000 */
[----:B0-----:R0:W-:Y:S02]  /*98e0*/  STG.E desc[UR36][R16.64], R3 ;  /* 0x0000000310007986 */ /* 0x0011e4000c101924 */
.L_x_5809:
[----:B------:R-:W-:-:S07]  /*98f0*/  VIADD R19, R19, 0x80 ;  /* 0x0000008013137836 */ /* 0x000fce0000000000 */
.L_x_5769:
[----:B------:R-:W-:Y:S05]  /*9900*/  BSYNC B6 ;  /* 0x0000000000067941 */ /* 0x000fea0003800000 */
.L_x_5768:
        /* <DEDUP_REMOVED lines=306> */
.L_x_5838:
        /* <DEDUP_REMOVED lines=22> */
.L_x_5842:
[----:B------:R-:W2:Y:S02]  /*ad90*/  LDG.E.U8 R2, desc[UR36][R2.64] ;  /* 0x0000002402027981 */ /* 0x000ea4000c1e1100 */
[----:B--2---:R-:W-:-:S04]  /*ada0*/  I2FP.F32.U32 R0, R2 ;  /* 0x0000000200007245 */ /* 0x004fc80000201000 */
[----:B------:R-:W-:Y:S01]  /*adb0*/  F2FP.F16.F32.PACK_AB R0, RZ, R0 ;  /* 0x00000000ff00723e */ /* 0x000fe200000000ff */
[----:B------:R-:W-:Y:S06]  /*adc0*/  BRA `(.L_x_5844) ;  /* 0x0000000c00887947 */ /* 0x000fec0003800000 */
.L_x_5841:
        /* <DEDUP_REMOVED lines=10> */
.L_x_5846:
[----:B------:R-:W2:Y:S02]  /*ae70*/  LDG.E R2, desc[UR36][R2.64] ;  /* 0x0000002402027981 */ /* 0x000ea4000c1e1900 */
[----:B--2---:R-:W-:-:S04]  /*ae80*/  I2FP.F32.S32 R0, R2 ;  /* 0x0000000200007245 */ /* 0x004fc80000201400 */
[----:B------:R-:W-:Y:S01]  /*ae90*/  F2FP.F16.F32.PACK_AB R0, RZ, R0 ;  /* 0x00000000ff00723e */ /* 0x000fe200000000ff */
[----:B------:R-:W-:Y:S06]  /*aea0*/  BRA `(.L_x_5844) ;  /* 0x0000000c00507947 */ /* 0x000fec0003800000 */
.L_x_5845:
[----:B------:R-:W2:Y:S02]  /*aeb0*/  LDG.E.U16 R2, desc[UR36][R2.64] ;  /* 0x0000002402027981 */ /* 0x000ea4000c1e1500 */
[----:B--2---:R-:W0:Y:S02]  /*aec0*/  I2F.S16 R0, R2 ;  /* 0x0000000200007306 */ /* 0x004e240000101400 */
[----:B0-----:R-:W-:Y:S01]  /*aed0*/  F2FP.F16.F32.PACK_AB R0, RZ, R0 ;  /* 0x00000000ff00723e */ /* 0x001fe200000000ff */
[----:B------:R-:W-:Y:S06]  /*aee0*/  BRA `(.L_x_5844) ;  /* 0x0000000c00407947 */ /* 0x000fec0003800000 */
.L_x_5840:
        /* <DEDUP_REMOVED lines=9> */
.L_x_5848:
[----:B------:R1:W5:Y:S01]  /*af80*/  LDG.E.U16 R0, desc[UR36][R2.64] ;  /* 0x0000002402007981 */ /* 0x000362000c1e1500 */
[----:B------:R-:W-:Y:S05]  /*af90*/  BRA `(.L_x_5844) ;  /* 0x0000000c00147947 */ /* 0x000fea0003800000 */
.L_x_5847:
        /* <DEDUP_REMOVED lines=9> */
.L_x_5850:
[----:B------:R0:W5:Y:S01]  /*b030*/  LDG.E.U16 R0, desc[UR36][R2.64] ;  /* 0x0000002402007981 */ /* 0x000162000c1e1500 */
[----:B------:R-:W-:Y:S05]  /*b040*/  BRA `(.L_x_5844) ;  /* 0x0000000800e87947 */ /* 0x000fea0003800000 */
.L_x_5849:
        /* <DEDUP_REMOVED lines=8> */
.L_x_5839:
        /* <DEDUP_REMOVED lines=13> */
.L_x_5853:
        /* <DEDUP_REMOVED lines=8> */
.L_x_5852:
        /* <DEDUP_REMOVED lines=28> */
.L_x_5855:
        /* <DEDUP_REMOVED lines=15> */
.L_x_5854:
[----:B------:R-:W2:Y:S02]  /*b4d0*/  LDG.E.U16 R0, desc[UR36][R2.64] ;  /* 0x0000002402007981 */ /* 0x000ea4000c1e1500 */
[----:B--2---:R-:W-:-:S05]  /*b4e0*/  IMAD.U32 R0, R0, 0x10000, RZ ;  /* 0x0001000000007824 */ /* 0x004fca00078e00ff */
[----:B------:R-:W-:Y:S01]  /*b4f0*/  F2FP.F16.F32.PACK_AB R0, RZ, R0 ;  /* 0x00000000ff00723e */ /* 0x000fe200000000ff */
[----:B------:R-:W-:Y:S06]  /*b500*/  BRA `(.L_x_5844) ;  /* 0x0000000400b87947 */ /* 0x000fec0003800000 */
.L_x_5851:
        /* <DEDUP_REMOVED lines=12> */
.L_x_5858:
        /* <DEDUP_REMOVED lines=21> */
.L_x_5862:
[----:B------:R-:W-:Y:S05]  /*b720*/  BSYNC B1 ;  /* 0x0000000000017941 */ /* 0x000fea0003800000 */
.L_x_5861:
[----:B------:R-:W-:Y:S01]  /*b730*/  LEA R3, R0, 0x3b800000, 0x17 ;  /* 0x3b80000000037811 */ /* 0x000fe200078eb8ff */
[----:B------:R-:W-:-:S05]  /*b740*/  IMAD.SHL.U32 R0, R2, 0x100000, RZ ;  /* 0x0010000002007824 */ /* 0x000fca00078e00ff */
[----:B------:R-:W-:-:S07]  /*b750*/  LOP3.LUT R0, R3, R0, R4, 0xfe, !PT ;  /* 0x0000000003007212 */ /* 0x000fce00078efe04 */
.L_x_5860:
[----:B------:R-:W-:Y:S05]  /*b760*/  BSYNC B0 ;  /* 0x0000000000007941 */ /* 0x000fea0003800000 */
.L_x_5859:
[----:B------:R-:W-:Y:S01]  /*b770*/  F2FP.F16.F32.PACK_AB R0, RZ, R0 ;  /* 0x00000000ff00723e */ /* 0x000fe200000000ff */
[----:B------:R-:W-:Y:S06]  /*b780*/  BRA `(.L_x_5844) ;  /* 0x0000000400187947 */ /* 0x000fec0003800000 */
.L_x_5857:
        /* <DEDUP_REMOVED lines=21> */
.L_x_5866:
[----:B------:R-:W-:Y:S05]  /*b8e0*/  BSYNC B1 ;  /* 0x0000000000017941 */ /* 0x000fea0003800000 */
.L_x_5865:
[----:B------:R-:W-:Y:S01]  /*b8f0*/  LEA R3, R0, 0x37800000, 0x17 ;  /* 0x3780000000037811 */ /* 0x000fe200078eb8ff */
[----:B------:R-:W-:-:S05]  /*b900*/  IMAD.SHL.U32 R0, R2, 0x200000, RZ ;  /* 0x0020000002007824 */ /* 0x000fca00078e00ff */
[----:B------:R-:W-:-:S07]  /*b910*/  LOP3.LUT R0, R3, R0, R4, 0xfe, !PT ;  /* 0x0000000003007212 */ /* 0x000fce00078efe04 */
.L_x_5864:
[----:B------:R-:W-:Y:S05]  /*b920*/  BSYNC B0 ;  /* 0x0000000000007941 */ /* 0x000fea0003800000 */
.L_x_5863:
[----:B------:R-:W-:Y:S01]  /*b930*/  F2FP.F16.F32.PACK_AB R0, RZ, R0 ;  /* 0x00000000ff00723e */ /* 0x000fe200000000ff */
[----:B------:R-:W-:Y:S06]  /*b940*/  BRA `(.L_x_5844) ;  /* 0x0000000000a87947 */ /* 0x000fec0003800000 */
.L_x_5856:
        /* <DEDUP_REMOVED lines=14> */
.L_x_5870:
[----:B------:R-:W-:Y:S05]  /*ba30*/  BSYNC B0 ;  /* 0x0000000000007941 */ /* 0x000fea0003800000 */
.L_x_5869:
[----:B------:R-:W-:Y:S01]  /*ba40*/  F2FP.F16.F32.PACK_AB R0, RZ, R0 ;  /* 0x00000000ff00723e */ /* 0x000fe200000000ff */
[----:B------:R-:W-:Y:S06]  /*ba50*/  BRA `(.L_x_5844) ;  /* 0x0000000000647947 */ /* 0x000fec0003800000 */
.L_x_5843:
        /* <DEDUP_REMOVED lines=16> */
.L_x_5871:
[----:B------:R-:W-:Y:S01]  /*bb60*/  PRMT R0, RZ, 0x7610, R0 ;  /* 0x00007610ff007816 */ /* 0x000fe20000000000 */
[----:B------:R-:W-:Y:S06]  /*bb70*/  BRA `(.L_x_5844) ;  /* 0x00000000001c7947 */ /* 0x000fec0003800000 */
.L_x_5868:
[----:B------:R-:W2:Y:S02]  /*bb80*/  LDG.E.64 R2, desc[UR36][R2.64] ;  /* 0x0000002402027981 */ /* 0x000ea4000c1e1b00 */
[----:B--2---:R-:W0:Y:S02]  /*bb90*/  I2F.U64 R0, R2 ;  /* 0x0000000200007312 */ /* 0x004e240000301000 */
[----:B0-----:R-:W-:Y:S01]  /*bba0*/  F2FP.F16.F32.PACK_AB R0, RZ, R0 ;  /* 0x00000000ff00723e */ /* 0x001fe200000000ff */
[----:B------:R-:W-:Y:S06]  /*bbb0*/  BRA `(.L_x_5844) ;  /* 0x00000000000c7947 */ /* 0x000fec0003800000 */
.L_x_5867:
[----:B------:R-:W2:Y:S02]  /*bbc0*/  LDG.E R2, desc[UR36][R2.64] ;  /* 0x0000002402027981 */ /* 0x000ea4000c1e1900 */
[----:B--2---:R-:W-:-:S04]  /*bbd0*/  I2FP.F32.U32 R0, R2 ;  /* 0x0000000200007245 */ /* 0x004fc80000201000 */
[----:B------:R-:W-:-:S07]  /*bbe0*/  F2FP.F16.F32.PACK_AB R0, RZ, R0 ;  /* 0x00000000ff00723e */ /* 0x000fce00000000ff */
.L_x_5844:
        /* <DEDUP_REMOVED lines=22> */
[----:B0-----:R-:W-:Y:S01]  /*bd50*/  STG.E.U8 desc[UR36][R16.64], R3 ;  /* 0x0000000310007986 */ /* 0x001fe2000c101124 */
[----:B------:R-:W-:Y:S05]  /*bd60*/  EXIT ;  /* 0x000000000000794d */ /* 0x000fea0003800000 */
.L_x_5875:
[----:B------:R-:W-:-:S06]  /*bd70*/  HADD2.F32 R3, -RZ, R0.H0_H0 ;  /* 0x20000000ff037230 */ /* 0x000fcc0000004100 */
[----:B------:R-:W0:Y:S02]  /*bd80*/  F2I.S64.TRUNC R2, R3 ;  /* 0x0000000300027311 */ /* 0x000e24000020d900 */
[----:B0-----:R-:W-:Y:S01]  /*bd90*/  STG.E.U8 desc[UR36][R16.64], R2 ;  /* 0x0000000210007986 */ /* 0x001fe2000c101124 */
[----:B------:R-:W-:Y:S05]  /*bda0*/  EXIT ;  /* 0x000000000000794d */ /* 0x000fea0003800000 */
.L_x_5874:
        /* <DEDUP_REMOVED lines=8> */
[----:B0-----:R-:W-:Y:S01]  /*be30*/  STG.E.64 desc[UR36][R16.64], R2 ;  /* 0x0000000210007986 */ /* 0x001fe2000c101b24 */
[----:B------:R-:W-:Y:S05]  /*be40*/  EXIT ;  /* 0x000000000000794d */ /* 0x000fea0003800000 */
.L_x_5878:
[----:B------:R-:W-:-:S04]  /*be50*/  HADD2.F32 R0, -RZ, R0.H0_H0 ;  /* 0x20000000ff007230 */ /* 0x000fc80000004100 */
[----:B------:R-:W0:Y:S02]  /*be60*/  F2I.FTZ.TRUNC.NTZ R3, R0 ;  /* 0x0000000000037305 */ /* 0x000e24000021f100 */
[----:B0-----:R-:W-:Y:S01]  /*be70*/  STG.E desc[UR36][R16.64], R3 ;  /* 0x0000000310007986 */ /* 0x001fe2000c101924 */
[----:B------:R-:W-:Y:S05]  /*be80*/  EXIT ;  /* 0x000000000000794d */ /* 0x000fea0003800000 */
.L_x_5877:
[----:B------:R-:W-:-:S04]  /*be90*/  HADD2.F32 R0, -RZ, R0.H0_H0 ;  /* 0x20000000ff007230 */ /* 0x000fc80000004100 */
[----:B------:R-:W0:Y:S02]  /*bea0*/  F2I.FTZ.TRUNC.NTZ R3, R0 ;  /* 0x0000000000037305 */ /* 0x000e24000021f100 */
[----:B0-----:R-:W-:Y:S01]  /*beb0*/  STG.E.U16 desc[UR36][R16.64], R3 ;  /* 0x0000000310007986 */ /* 0x001fe2000c101524 */
[----:B------:R-:W-:Y:S05]  /*bec0*/  EXIT ;  /* 0x000000000000794d */ /* 0x000fea0003800000 */
.L_x_5873:
[----:B------:R-:W-:-:S13]  /*bed0*/  ISETP.GT.AND P0, PT, R2, 0x6, PT ;  /* 0x000000060200780c */ /* 0x000fda0003f04270 */
[----:B------:R-:W-:Y:S05]  /*bee0*/  @P0 BRA `(.L_x_5879) ;  /* 0x0000000000240947 */ /* 0x000fea0003800000 */
[----:B------:R-:W-:-:S13]  /*bef0*/  ISETP.NE.AND P0, PT, R2, 0x5, PT ;  /* 0x000000050200780c */ /* 0x000fda0003f05270 */
[----:B------:R-:W-:Y:S05]  /*bf00*/  @!P0 BRA `(.L_x_5880) ;  /* 0x0000000000148947 */ /* 0x000fea0003800000 */
[----:B------:R-:W-:-:S13]  /*bf10*/  ISETP.NE.AND P0, PT, R2, 0x6, PT ;  /* 0x000000060200780c */ /* 0x000fda0003f05270 */
[----:B------:R-:W-:Y:S05]  /*bf20*/  @P0 BRA `(.L_x_5876) ;  /* 0x0000000800c40947 */ /* 0x000fea0003800000 */
[----:B------:R-:W-:-:S05]  /*bf30*/  HADD2.F32 R3, -RZ, R0.H0_H0 ;  /* 0x20000000ff037230 */ /* 0x000fca0000004100 */
[----:B------:R-:W-:Y:S01]  /*bf40*/  STG.E desc[UR36][R16.64], R3 ;  /* 0x0000000310007986 */ /* 0x000fe2000c101924 */
[----:B------:R-:W-:Y:S05]  /*bf50*/  EXIT ;  /* 0x000000000000794d */ /* 0x000fea0003800000 */
.L_x_5880:
[----:B------:R-:W-:Y:S01]  /*bf60*/  STG.E.U16 desc[UR36][R16.64], R0 ;  /* 0x0000000010007986 */ /* 0x000fe2000c101524 */
[----:B------:R-:W-:Y:S05]  /*bf70*/  EXIT ;  /* 0x000000000000794d */ /* 0x000fea0003800000 */
.L_x_5879:
        /* <DEDUP_REMOVED lines=8> */
[----:B------:R-:W-:Y:S01]  /*c000*/  STG.E.64 desc[UR36][R16.64], R2 ;  /* 0x0000000210007986 */ /* 0x000fe2000c101b24 */
[----:B------:R-:W-:Y:S05]  /*c010*/  EXIT ;  /* 0x000000000000794d */ /* 0x000fea0003800000 */
.L_x_5882:
[----:B------:R-:W-:-:S05]  /*c020*/  HADD2.F32 R0, -RZ, R0.H0_H0 ;  /* 0x20000000ff007230 */ /* 0x000fca0000004100 */
[----:B------:R-:W-:-:S04]  /*c030*/  F2FP.F16.F32.PACK_AB R0, RZ, R0 ;  /* 0x00000000ff00723e */ /* 0x000fc800000000ff */
[----:B------:R-:W-:-:S05]  /*c040*/  PRMT R0, R0, 0x5410, RZ ;  /* 0x0000541000007816 */ /* 0x000fca00000000ff */
[----:B------:R-:W-:Y:S01]  /*c050*/  STG.E desc[UR36][R16.64], R0 ;  /* 0x0000000010007986 */ /* 0x000fe2000c101924 */
[----:B------:R-:W-:Y:S05]  /*c060*/  EXIT ;  /* 0x000000000000794d */ /* 0x000fea0003800000 */
.L_x_5881:
[----:B------:R-:W-:-:S05]  /*c070*/  HADD2.F32 R2, -RZ, R0.H0_H0 ;  /* 0x20000000ff027230 */ /* 0x000fca0000004100 */
[----:B------:R-:W-:-:S06]  /*c080*/  FMUL.FTZ R2, R2, 1 ;  /* 0x3f80000002027820 */ /* 0x000fcc0000410000 */
[----:B------:R-:W0:Y:S02]  /*c090*/  F2F.F64.F32 R2, R2 ;  /* 0x0000000200027310 */ /* 0x000e240000201800 */
[----:B0-----:R-:W-:Y:S01]  /*c0a0*/  STG.E.64 desc[UR36][R16.64], R2 ;  /* 0x0000000210007986 */ /* 0x001fe2000c101b24 */
[----:B------:R-:W-:Y:S05]  /*c0b0*/  EXIT ;  /* 0x000000000000794d */ /* 0x000fea0003800000 */
.L_x_5872:
        /* <DEDUP_REMOVED lines=11> */
[----:B------:R-:W-:Y:S01]  /*c170*/  STG.E.U8 desc[UR36][R16.64], R3 ;  /* 0x0000000310007986 */ /* 0x000fe2000c101124 */
[----:B------:R-:W-:Y:S05]  /*c180*/  EXIT ;  /* 0x000000000000794d */ /* 0x000fea0003800000 */
.L_x_5885:
[----:B------:R-:W-:Y:S01]  /*c190*/  HADD2.F32 R0, -RZ, R0.H0_H0 ;  /* 0x20000000ff007230 */ /* 0x000fe20000004100 */
[----:B------:R-:W-:-:S04]  /*c1a0*/  CS2R R6, SRZ ;  /* 0x0000000000067805 */ /* 0x000fc8000001ff00 */
[----:B------:R-:W-:-:S04]  /*c1b0*/  FMUL.FTZ R0, R0, 1 ;  /* 0x3f80000000007820 */ /* 0x000fc80000410000 */
[----:B------:R-:W0:Y:S02]  /*c1c0*/  F2F.F64.F32 R4, R0 ;  /* 0x0000000000047310 */ /* 0x000e240000201800 */
[----:B0-----:R-:W-:Y:S01]  /*c1d0*/  STG.E.128 desc[UR36][R16.64], R4 ;  /* 0x0000000410007986 */ /* 0x001fe2000c101d24 */
[----:B------:R-:W-:Y:S05]  /*c1e0*/  EXIT ;  /* 0x000000000000794d */ /* 0x000fea0003800000 */
.L_x_5884:
        /* <DEDUP_REMOVED lines=21> */
.L_x_5889:
[----:B------:R-:W-:Y:S05]  /*c340*/  BSYNC B0 ;  /* 0x0000000000007941 */ /* 0x000fea0003800000 */
.L_x_5888:
[----:B------:R-:W-:-:S05]  /*c350*/  LOP3.LUT R3, R0, R3, RZ, 0xfc, !PT ;  /* 0x0000000300037212 */ /* 0x000fca00078efcff */
[----:B------:R-:W-:Y:S01]  /*c360*/  STG.E.U8 desc[UR36][R16.64], R3 ;  /* 0x0000000310007986 */ /* 0x000fe2000c101124 */
[----:B------:R-:W-:Y:S05]  /*c370*/  EXIT ;  /* 0x000000000000794d */ /* 0x000fea0003800000 */
.L_x_5887:
        /* <DEDUP_REMOVED lines=13> */
.L_x_5891:
[----:B------:R-:W-:Y:S01]  /*c450*/  IMAD.MOV.U32 R0, RZ, RZ, 0x7f ;  /* 0x0000007fff007424 */ /* 0x000fe200078e00ff */
[----:B------:R-:W-:-:S04]  /*c460*/  ISETP.GT.U32.AND P0, PT, R2, 0x7f800000, PT ;  /* 0x7f8000000200780c */ /* 0x000fc80003f04070 */
[----:B------:R-:W-:-:S09]  /*c470*/  SEL R0, R0, 0x7c, P0 ;  /* 0x0000007c00007807 */ /* 0x000fd20000000000 */
.L_x_5892:
[----:B------:R-:W-:Y:S05]  /*c480*/  BSYNC B0 ;  /* 0x0000000000007941 */ /* 0x000fea0003800000 */
.L_x_5890:
[----:B------:R-:W-:-:S04]  /*c490*/  LOP3.LUT R2, R3, 0x80000000, RZ, 0xc0, !PT ;  /* 0x8000000003027812 */ /* 0x000fc800078ec0ff */
[----:B------:R-:W-:-:S04]  /*c4a0*/  SHF.R.U32.HI R3, RZ, 0x18, R2 ;  /* 0x00000018ff037819 */ /* 0x000fc80000011602 */
[----:B------:R-:W-:-:S05]  /*c4b0*/  LOP3.LUT R3, R0, R3, RZ, 0xfc, !PT ;  /* 0x0000000300037212 */ /* 0x000fca00078efcff */
[----:B------:R-:W-:Y:S01]  /*c4c0*/  STG.E.U8 desc[UR36][R16.64], R3 ;  /* 0x0000000310007986 */ /* 0x000fe2000c101124 */
[----:B------:R-:W-:Y:S05]  /*c4d0*/  EXIT ;  /* 0x000000000000794d */ /* 0x000fea0003800000 */
.L_x_5886:
[----:B------:R-:W-:-:S05]  /*c4e0*/  HADD2.F32 R0, -RZ, R0.H0_H0 ;  /* 0x20000000ff007230 */ /* 0x000fca0000004100 */
[----:B------:R-:W-:-:S05]  /*c4f0*/  F2FP.BF16.F32.PACK_AB R0, RZ, R0 ;  /* 0x00000000ff00723e */ /* 0x000fca00000010ff */
[----:B------:R-:W-:Y:S01]  /*c500*/  STG.E.U16 desc[UR36][R16.64], R0 ;  /* 0x0000000010007986 */ /* 0x000fe2000c101524 */
[----:B------:R-:W-:Y:S05]  /*c510*/  EXIT ;  /* 0x000000000000794d */ /* 0x000fea0003800000 */
.L_x_5883:
        /* <DEDUP_REMOVED lines=10> */
[----:B0-----:R-:W-:Y:S01]  /*c5c0*/  STG.E.U16 desc[UR36][R16.64], R3 ;  /* 0x0000000310007986 */ /* 0x001fe2000c101524 */
[----:B------:R-:W-:Y:S05]  /*c5d0*/  EXIT ;  /* 0x000000000000794d */ /* 0x000fea0003800000 */
.L_x_5895:
        /* <DEDUP_REMOVED lines=17> */
.L_x_5898:
[----:B------:R-:W-:-:S04]  /*c6f0*/  LOP3.LUT R2, R3, 0x80000000, RZ, 0xc0, !PT ;  /* 0x8000000003027812 */ /* 0x000fc800078ec0ff */
[----:B------:R-:W-:-:S04]  /*c700*/  SHF.R.U32.HI R3, RZ, 0x18, R2 ;  /* 0x00000018ff037819 */ /* 0x000fc80000011602 */
[----:B------:R-:W-:-:S04]  /*c710*/  LOP3.LUT R0, R0, R3, RZ, 0xfc, !PT ;  /* 0x0000000300007212 */ /* 0x000fc800078efcff */
[----:B------:R-:W-:-:S07]  /*c720*/  PRMT R8, R0, 0x7610, R8 ;  /* 0x0000761000087816 */ /* 0x000fce0000000008 */
.L_x_5897:
[----:B------:R-:W-:Y:S05]  /*c730*/  BSYNC B0 ;  /* 0x0000000000007941 */ /* 0x000fea0003800000 */
.L_x_5896:
[----:B------:R-:W-:Y:S01]  /*c740*/  STG.E.U8 desc[UR36][R16.64], R8 ;  /* 0x0000000810007986 */ /* 0x000fe2000c101124 */
[----:B------:R-:W-:Y:S05]  /*c750*/  EXIT ;  /* 0x000000000000794d */ /* 0x000fea0003800000 */
.L_x_5894:
        /* <DEDUP_REMOVED lines=17> */
.L_x_5901:
[----:B------:R-:W-:-:S04]  /*c870*/  LOP3.LUT R2, R3, 0x80000000, RZ, 0xc0, !PT ;  /* 0x8000000003027812 */ /* 0x000fc800078ec0ff */
[----:B------:R-:W-:-:S04]  /*c880*/  SHF.R.U32.HI R3, RZ, 0x18, R2 ;  /* 0x00000018ff037819 */ /* 0x000fc80000011602 */
[----:B------:R-:W-:-:S04]  /*c890*/  LOP3.LUT R0, R0, R3, RZ, 0xfc, !PT ;  /* 0x0000000300007212 */ /* 0x000fc800078efcff */
[----:B------:R-:W-:-:S07]  /*c8a0*/  PRMT R8, R0, 0x7610, R8 ;  /* 0x0000761000087816 */ /* 0x000fce0000000008 */
.L_x_5900:
[----:B------:R-:W-:Y:S05]  /*c8b0*/  BSYNC B0 ;  /* 0x0000000000007941 */ /* 0x000fea0003800000 */
.L_x_5899:
[----:B------:R-:W-:Y:S01]  /*c8c0*/  STG.E.U8 desc[UR36][R16.64], R8 ;  /* 0x0000000810007986 */ /* 0x000fe2000c101124 */
[----:B------:R-:W-:Y:S05]  /*c8d0*/  EXIT ;  /* 0x000000000000794d */ /* 0x000fea0003800000 */
.L_x_5893:
        /* <DEDUP_REMOVED lines=22> */
.L_x_5876:
        /* <DEDUP_REMOVED lines=16> */
.L_x_5904:
[----:B------:R-:W-:Y:S05]  /*cb40*/  EXIT ;  /* 0x000000000000794d */ /* 0x000fea0003800000 */
.L_x_5903:
[----:B------:R-:W-:-:S06]  /*cb50*/  HADD2.F32 R2, -RZ, R0.H0_H0 ;  /* 0x20000000ff027230 */ /* 0x000fcc0000004100 */
[----:B------:R-:W0:Y:S02]  /*cb60*/  F2I.U64.TRUNC R2, R2 ;  /* 0x0000000200027311 */ /* 0x000e24000020d800 */
[----:B0-----:R-:W-:Y:S01]  /*cb70*/  STG.E.64 desc[UR36][R16.64], R2 ;  /* 0x0000000210007986 */ /* 0x001fe2000c101b24 */
[----:B------:R-:W-:Y:S05]  /*cb80*/  EXIT ;  /* 0x000000000000794d */ /* 0x000fea0003800000 */
.L_x_5902:
[----:B------:R-:W-:-:S04]  /*cb90*/  HADD2.F32 R0, -RZ, R0.H0_H0 ;  /* 0x20000000ff007230 */ /* 0x000fc80000004100 */
[----:B------:R-:W0:Y:S02]  /*cba0*/  F2I.FTZ.U32.TRUNC.NTZ R3, R0 ;  /* 0x0000000000037305 */ /* 0x000e24000021f000 */
[----:B0-----:R-:W-:Y:S01]  /*cbb0*/  STG.E desc[UR36][R16.64], R3 ;  /* 0x0000000310007986 */ /* 0x001fe2000c101924 */
[----:B------:R-:W-:Y:S05]  /*cbc0*/  EXIT ;  /* 0x000000000000794d */ /* 0x000fea0003800000 */
.L_x_5905:
        /* <DEDUP_REMOVED lines=11> */
.L_x_23498:


//--------------------- .text._ZN2at6native27unrolled_elementwise_kernelIZZZNS0_16sign_kernel_cudaERNS_18TensorIteratorBaseEENKUlvE_clEvENKUlvE6_clEvEUlN3c104HalfEE_St5arrayIPcLm2EELi4E23TrivialOffsetCalculatorILi1EjESD_NS0_6memory12LoadWithCastILi1EEENSE_13StoreWithCastILi1EEEEEviT_T0_T2_T3_T4_T5_ --------------------------
	.section	.text._ZN2at6native27unrolled_elementwise_kernelIZZZNS0_16sign_kernel_cudaERNS_18TensorIteratorBaseEENKUlvE_clEvENKUlvE6_clEvEUlN3c104HalfEE_St5arrayIPcLm2EELi4E23TrivialOffsetCalculatorILi1EjESD_NS0_6memory12LoadWithCastILi1EEENSE_13StoreWithCastILi1EEEEEviT_T0_T2_T3_T4_T5_,"ax",@progbits
	.align	128
        .global         _ZN2at6native27unrolled_elementwise_kernelIZZZNS0_16sign_kernel_cudaERNS_18TensorIteratorBaseEENKUlvE_clEvENKUlvE6_clEvEUlN3c104HalfEE_St5arrayIPcLm2EELi4E23TrivialOffsetCalculatorILi1EjESD_NS0_6memory12LoadWithCastILi1EEENSE_13StoreWithCastILi1EEEEEviT_T0_T2_T3_T4_T5_
        .type           _ZN2at6native27unrolled_elementwise_kernelIZZZNS0_16sign_kernel_cudaERNS_18TensorIteratorBaseEENKUlvE_clEvENKUlvE6_clEvEUlN3c104HalfEE_St5arrayIPcLm2EELi4E23TrivialOffsetCalculatorILi1EjESD_NS0_6memory12LoadWithCastILi1EEENSE_13StoreWithCastILi1EEEEEviT_T0_T2_T3_T4_T5_,@function
        .size           _ZN2at6native27unrolled_elementwise_kernelIZZZNS0_16sign_kernel_cudaERNS_18TensorIteratorBaseEENKUlvE_clEvENKUlvE6_clEvEUlN3c104HalfEE_St5arrayIPcLm2EELi4E23TrivialOffsetCalculatorILi1EjESD_NS0_6memory12LoadWithCastILi1EEENSE_13StoreWithCastILi1EEEEEviT_T0_T2_T3_T4_T5_,(.L_x_23499 - _ZN2at6native27unrolled_elementwise_kernelIZZZNS0_16sign_kernel_cudaERNS_18TensorIteratorBaseEENKUlvE_clEvENKUlvE6_clEvEUlN3c104HalfEE_St5arrayIPcLm2EELi4E23TrivialOffsetCalculatorILi1EjESD_NS0_6memory12LoadWithCastILi1EEENSE_13StoreWithCastILi1EEEEEviT_T0_T2_T3_T4_T5_)
        .other          _ZN2at6native27unrolled_elementwise_kernelIZZZNS0_16sign_kernel_cudaERNS_18TensorIteratorBaseEENKUlvE_clEvENKUlvE6_clEvEUlN3c104HalfEE_St5arrayIPcLm2EELi4E23TrivialOffsetCalculatorILi1EjESD_NS0_6memory12LoadWithCastILi1EEENSE_13StoreWithCastILi1EEEEEviT_T0_T2_T3_T4_T5_,@"STO_CUDA_ENTRY STV_DEFAULT"
_ZN2at6native27unrolled_elementwise_kernelIZZZNS0_16sign_kernel_cudaERNS_18TensorIteratorBaseEENKUlvE_clEvENKUlvE6_clEvEUlN3c104HalfEE_St5arrayIPcLm2EELi4E23TrivialOffsetCalculatorILi1EjESD_NS0_6memory12LoadWithCastILi1EEENSE_13StoreWithCastILi1EEEEEviT_T0_T2_T3_T4_T5_:
.text._ZN2at6native27unrolled_elementwise_kernelIZZZNS0_16sign_kernel_cudaERNS_18TensorIteratorBaseEENKUlvE_clEvENKUlvE6_clEvEUlN3c104HalfEE_St5arrayIPcLm2EELi4E23TrivialOffsetCalculatorILi1EjESD_NS0_6memory12LoadWithCastILi1EEENSE_13StoreWithCastILi1EEEEEviT_T0_T2_T3_T4_T5_:
        /* <DEDUP_REMOVED lines=34> */
.L_x_5911:
[----:B------:R-:W2:Y:S02]  /*0220*/  LDG.E.U8 R2, desc[UR36][R2.64] ;  /* 0x0000002402027981 */ /* 0x000ea4000c1e1100 */
[----:B--2---:R-:W-:-:S04]  /*0230*/  I2FP.F32.U32 R0, R2 ;  /* 0x0000000200007245 */ /* 0x004fc80000201000 */
[----:B------:R-:W-:-:S04]  /*0240*/  F2FP.F16.F32.PACK_AB R0, RZ, R0 ;  /* 0x00000000ff00723e */ /* 0x000fc800000000ff */
[----:B------:R-:W-:Y:S01]  /*0250*/  PRMT R25, R0, 0x7610, R25 ;  /* 0x0000761000197816 */ /* 0x000fe20000000019 */
[----:B------:R-:W-:Y:S06]  /*0260*/  BRA `(.L_x_5913) ;  /* 0x0000000c00c07947 */ /* 0x000fec0003800000 */
.L_x_5910:
        /* <DEDUP_REMOVED lines=11> */
.L_x_5915:
[----:B------:R-:W2:Y:S02]  /*0320*/  LDG.E R2, desc[UR36][R2.64] ;  /* 0x0000002402027981 */ /* 0x000ea4000c1e1900 */
[----:B--2---:R-:W-:-:S04]  /*0330*/  I2FP.F32.S32 R0, R2 ;  /* 0x0000000200007245 */ /* 0x004fc80000201400 */
[----:B------:R-:W-:-:S04]  /*0340*/  F2FP.F16.F32.PACK_AB R0, RZ, R0 ;  /* 0x00000000ff00723e */ /* 0x000fc800000000ff */
[----:B------:R-:W-:Y:S01]  /*0350*/  PRMT R25, R0, 0x7610, R25 ;  /* 0x0000761000197816 */ /* 0x000fe20000000019 */
[----:B------:R-:W-:Y:S06]  /*0360*/  BRA `(.L_x_5913) ;  /* 0x0000000c00807947 */ /* 0x000fec0003800000 */
.L_x_5914:
[----:B------:R-:W2:Y:S02]  /*0370*/  LDG.E.U16 R2, desc[UR36][R2.64] ;  /* 0x0000002402027981 */ /* 0x000ea4000c1e1500 */
[----:B--2---:R-:W0:Y:S02]  /*0380*/  I2F.S16 R0, R2 ;  /* 0x0000000200007306 */ /* 0x004e240000101400 */
[----:B0-----:R-:W-:-:S04]  /*0390*/  F2FP.F16.F32.PACK_AB R0, RZ, R0 ;  /* 0x00000000ff00723e */ /* 0x001fc800000000ff */
[----:B------:R-:W-:Y:S01]  /*03a0*/  PRMT R25, R0, 0x7610, R25 ;  /* 0x0000761000197816 */ /* 0x000fe20000000019 */
[----:B------:R-:W-:Y:S06]  /*03b0*/  BRA `(.L_x_5913) ;  /* 0x0000000c006c7947 */ /* 0x000fec0003800000 */
.L_x_5909:
        /* <DEDUP_REMOVED lines=9> */
.L_x_5917:
[----:B------:R1:W5:Y:S01]  /*0450*/  LDG.E.U16 R25, desc[UR36][R2.64] ;  /* 0x0000002402197981 */ /* 0x000362000c1e1500 */
[----:B------:R-:W-:Y:S05]  /*0460*/  BRA `(.L_x_5913) ;  /* 0x0000000c00407947 */ /* 0x000fea0003800000 */
.L_x_5916:
        /* <DEDUP_REMOVED lines=9> */
.L_x_5919:
[----:B------:R0:W5:Y:S01]  /*0500*/  LDG.E.U16 R25, desc[UR36][R2.64] ;  /* 0x0000002402197981 */ /* 0x000162000c1e1500 */
[----:B------:R-:W-:Y:S05]  /*0510*/  BRA `(.L_x_5913) ;  /* 0x0000000c00147947 */ /* 0x000fea0003800000 */
.L_x_5918:
        /* <DEDUP_REMOVED lines=9> */
.L_x_5908:
        /* <DEDUP_REMOVED lines=14> */
.L_x_5922:
        /* <DEDUP_REMOVED lines=9> */
.L_x_5921:
        /* <DEDUP_REMOVED lines=28> */
.L_x_5924:
        /* <DEDUP_REMOVED lines=16> */
.L_x_5923:
[----:B------:R-:W2:Y:S02]  /*09e0*/  LDG.E.U16 R0, desc[UR36][R2.64] ;  /* 0x0000002402007981 */ /* 0x000ea4000c1e1500 */
[----:B--2---:R-:W-:-:S05]  /*09f0*/  IMAD.U32 R0, R0, 0x10000, RZ ;  /* 0x0001000000007824 */ /* 0x004fca00078e00ff */
[----:B------:R-:W-:-:S04]  /*0a00*/  F2FP.F16.F32.PACK_AB R0, RZ, R0 ;  /* 0x00000000ff00723e */ /* 0x000fc800000000ff */
[----:B------:R-:W-:Y:S01]  /*0a10*/  PRMT R25, R0, 0x7610, R25 ;  /* 0x0000761000197816 */ /* 0x000fe20000000019 */
[----:B------:R-:W-:Y:S06]  /*0a20*/  BRA `(.L_x_5913) ;  /* 0x0000000400d07947 */ /* 0x000fec0003800000 */
.L_x_5920:
        /* <DEDUP_REMOVED lines=13> */
.L_x_5927:
        /* <DEDUP_REMOVED lines=21> */
.L_x_5931:
[----:B------:R-:W-:Y:S05]  /*0c50*/  BSYNC B1 ;  /* 0x0000000000017941 */ /* 0x000fea0003800000 */
.L_x_5930:
[----:B------:R-:W-:Y:S01]  /*0c60*/  LEA R3, R0, 0x3b800000, 0x17 ;  /* 0x3b80000000037811 */ /* 0x000fe200078eb8ff */
[----:B------:R-:W-:-:S05]  /*0c70*/  IMAD.SHL.U32 R0, R2, 0x100000, RZ ;  /* 0x0010000002007824 */ /* 0x000fca00078e00ff */
[----:B------:R-:W-:-:S07]  /*0c80*/  LOP3.LUT R0, R3, R0, R4, 0xfe, !PT ;  /* 0x0000000003007212 */ /* 0x000fce00078efe04 */
.L_x_5929:
[----:B------:R-:W-:Y:S05]  /*0c90*/  BSYNC B0 ;  /* 0x0000000000007941 */ /* 0x000fea0003800000 */
.L_x_5928:
[----:B------:R-:W-:-:S04]  /*0ca0*/  F2FP.F16.F32.PACK_AB R0, RZ, R0 ;  /* 0x00000000ff00723e */ /* 0x000fc800000000ff */
[----:B------:R-:W-:Y:S01]  /*0cb0*/  PRMT R25, R0, 0x7610, R25 ;  /* 0x0000761000197816 */ /* 0x000fe20000000019 */
[----:B------:R-:W-:Y:S06]  /*0cc0*/  BRA `(.L_x_5913) ;  /* 0x0000000400287947 */ /* 0x000fec0003800000 */
.L_x_5926:
        /* <DEDUP_REMOVED lines=21> */
.L_x_5935:
[----:B------:R-:W-:Y:S05]  /*0e20*/  BSYNC B1 ;  /* 0x0000000000017941 */ /* 0x000fea0003800000 */
.L_x_5934:
[----:B------:R-:W-:Y:S01]  /*0e30*/  LEA R3, R0, 0x37800000, 0x17 ;  /* 0x3780000000037811 */ /* 0x000fe200078eb8ff */
[----:B------:R-:W-:-:S05]  /*0e40*/  IMAD.SHL.U32 R0, R2, 0x200000, RZ ;  /* 0x0020000002007824 */ /* 0x000fca00078e00ff */
[----:B------:R-:W-:-:S07]  /*0e50*/  LOP3.LUT R0, R3, R0, R4, 0xfe, !PT ;  /* 0x0000000003007212 */ /* 0x000fce00078efe04 */
.L_x_5933:
[----:B------:R-:W-:Y:S05]  /*0e60*/  BSYNC B0 ;  /* 0x0000000000007941 */ /* 0x000fea0003800000 */
.L_x_5932:
[----:B------:R-:W-:-:S04]  /*0e70*/  F2FP.F16.F32.PACK_AB R0, RZ, R0 ;  /* 0x00000000ff00723e */ /* 0x000fc800000000ff */
[----:B------:R-:W-:Y:S01]  /*0e80*/  PRMT R25, R0, 0x7610, R25 ;  /* 0x0000761000197816 */ /* 0x000fe20000000019 */
[----:B------:R-:W-:Y:S06]  /*0e90*/  BRA `(.L_x_5913) ;  /* 0x0000000000b47947 */ /* 0x000fec0003800000 */
.L_x_5925:
        /* <DEDUP_REMOVED lines=14> */
.L_x_5939:
[----:B------:R-:W-:Y:S05]  /*0f80*/  BSYNC B0 ;  /* 0x0000000000007941 */ /* 0x000fea0003800000 */
.L_x_5938:
[----:B------:R-:W-:-:S04]  /*0f90*/  F2FP.F16.F32.PACK_AB R0, RZ, R0 ;  /* 0x00000000ff00723e */ /* 0x000fc800000000ff */
[----:B------:R-:W-:Y:S01]  /*0fa0*/  PRMT R25, R0, 0x7610, R25 ;  /* 0x0000761000197816 */ /* 0x000fe20000000019 */
[----:B------:R-:W-:Y:S06]  /*0fb0*/  BRA `(.L_x_5913) ;  /* 0x00000000006c7947 */ /* 0x000fec0003800000 */
.L_x_5912:
        /* <DEDUP_REMOVED lines=16> */
.L_x_5940:
[----:B------:R-:W-:Y:S01]  /*10c0*/  PRMT R25, RZ, 0x7610, R25 ;  /* 0x00007610ff197816 */ /* 0x000fe20000000019 */
[----:B------:R-:W-:Y:S06]  /*10d0*/  BRA `(.L_x_5913) ;  /* 0x0000000000247947 */ /* 0x000fec0003800000 */
.L_x_5937:
[----:B------:R-:W2:Y:S02]  /*10e0*/  LDG.E.64 R2, desc[UR36][R2.64] ;  /* 0x0000002402027981 */ /* 0x000ea4000c1e1b00 */
[----:B--2---:R-:W0:Y:S02]  /*10f0*/  I2F.U64 R0, R2 ;  /* 0x0000000200007312 */ /* 0x004e240000301000 */
[----:B0-----:R-:W-:-:S04]  /*1100*/  F2FP.F16.F32.PACK_AB R0, RZ, R0 ;  /* 0x00000000ff00723e */ /* 0x001fc800000000ff */
[----:B------:R-:W-:Y:S01]  /*1110*/  PRMT R25, R0, 0x7610, R25 ;  /* 0x0000761000197816 */ /* 0x000fe20000000019 */
[----:B------:R-:W-:Y:S06]  /*1120*/  BRA `(.L_x_5913) ;  /* 0x0000000000107947 */ /* 0x000fec0003800000 */
.L_x_5936:
[----:B------:R-:W2:Y:S02]  /*1130*/  LDG.E R2, desc[UR36][R2.64] ;  /* 0x0000002402027981 */ /* 0x000ea4000c1e1900 */
[----:B--2---:R-:W-:-:S04]  /*1140*/  I2FP.F32.U32 R0, R2 ;  /* 0x0000000200007245 */ /* 0x004fc80000201000 */
[----:B------:R-:W-:-:S04]  /*1150*/  F2FP.F16.F32.PACK_AB R0, RZ, R0 ;  /* 0x00000000ff00723e */ /* 0x000fc800000000ff */
[----:B------:R-:W-:-:S07]  /*1160*/  PRMT R25, R0, 0x7610, R25 ;  /* 0x0000761000197816 */ /* 0x000fce0000000019 */
.L_x_5913:
[----:B------:R-:W2:Y:S02]  /*1170*/  S2R R19, SR_TID.X ;  /* 0x0000000000137919 */ /* 0x000ea40000002100 */
[----:B--2---:R-:W-:-:S07]  /*1180*/  VIADD R19, R19, 0x80 ;  /* 0x0000008013137836 */ /* 0x004fce0000000000 */
.L_x_5907:
[----:B------:R-:W-:Y:S05]  /*1190*/  BSYNC B6 ;  /* 0x0000000000067941 */ /* 0x000fea0003800000 */
.L_x_5906:
        /* <DEDUP_REMOVED lines=26> */
.L_x_5946:
[----:B------:R-:W2:Y:S02]  /*1340*/  LDG.E.U8 R2, desc[UR36][R2.64] ;  /* 0x0000002402027981 */ /* 0x000ea4000c1e1100 */
[----:B--2---:R-:W-:-:S04]  /*1350*/  I2FP.F32.U32 R0, R2 ;  /* 0x0000000200007245 */ /* 0x004fc80000201000 */
[----:B------:R-:W-:-:S04]  /*1360*/  F2FP.F16.F32.PACK_AB R0, RZ, R0 ;  /* 0x00000000ff00723e */ /* 0x000fc800000000ff */
[----:B------:R-:W-:Y:S01]  /*1370*/  PRMT R24, R0, 0x7610, R24 ;  /* 0x0000761000187816 */ /* 0x000fe20000000018 */
[----:B------:R-:W-:Y:S06]  /*1380*/  BRA `(.L_x_5948) ;  /* 0x0000000c00bc7947 */ /* 0x000fec0003800000 */
.L_x_5945:
        /* <DEDUP_REMOVED lines=11> */
.L_x_5950:
[----:B------:R-:W2:Y:S02]  /*1440*/  LDG.E R2, desc[UR36][R2.64] ;  /* 0x0000002402027981 */ /* 0x000ea4000c1e1900 */
[----:B--2---:R-:W-:-:S04]  /*1450*/  I2FP.F32.S32 R0, R2 ;  /* 0x0000000200007245 */ /* 0x004fc80000201400 */
[----:B------:R-:W-:-:S04]  /*1460*/  F2FP.F16.F32.PACK_AB R0, RZ, R0 ;  /* 0x00000000ff00723e */ /* 0x000fc800000000ff */
[----:B------:R-:W-:Y:S01]  /*1470*/  PRMT R24, R0, 0x7610, R24 ;  /* 0x0000761000187816 */ /* 0x000fe20000000018 */
[----:B------:R-:W-:Y:S06]  /*1480*/  BRA `(.L_x_5948) ;  /* 0x0000000c007c7947 */ /* 0x000fec0003800000 */
.L_x_5949:
[----:B------:R-:W2:Y:S02]  /*1490*/  LDG.E.U16 R2, desc[UR36][R2.64] ;  /* 0x0000002402027981 */ /* 0x000ea4000c1e1500 */
[----:B--2---:R-:W0:Y:S02]  /*14a0*/  I2F.S16 R0, R2 ;  /* 0x0000000200007306 */ /* 0x004e240000101400 */
[----:B0-----:R-:W-:-:S04]  /*14b0*/  F2FP.F16.F32.PACK_AB R0, RZ, R0 ;  /* 0x00000000ff00723e */ /* 0x001fc800000000ff */
[----:B------:R-:W-:Y:S01]  /*14c0*/  PRMT R24, R0, 0x7610, R24 ;  /* 0x0000761000187816 */ /* 0x000fe20000000018 */
[----:B------:R-:W-:Y:S06]  /*14d0*/  BRA `(.L_x_5948) ;  /* 0x0000000c00687947 */ /* 0x000fec0003800000 */
.L_x_5944:
        /* <DEDUP_REMOVED lines=9> */
.L_x_5952:
[----:B------:R0:W5:Y:S01]  /*1570*/  LDG.E.U16 R24, desc[UR36][R2.64] ;  /* 0x0000002402187981 */ /* 0x000162000c1e1500 */
[----:B------:R-:W-:Y:S05]  /*1580*/  BRA `(.L_x_5948) ;  /* 0x0000000c003c7947 */ /* 0x000fea0003800000 */
.L_x_5951:
        /* <DEDUP_REMOVED lines=9> */
.L_x_5954:
[----:B------:R1:W5:Y:S01]  /*1620*/  LDG.E.U16 R24, desc[UR36][R2.64] ;  /* 0x0000002402187981 */ /* 0x000362000c1e1500 */
[----:B------:R-:W-:Y:S05]  /*1630*/  BRA `(.L_x_5948) ;  /* 0x0000000c00107947 */ /* 0x000fea0003800000 */
.L_x_5953:
        /* <DEDUP_REMOVED lines=9> */
.L_x_5943:
        /* <DEDUP_REMOVED lines=14> */
.L_x_5957:
        /* <DEDUP_REMOVED lines=9> */
.L_x_5956:
        /* <DEDUP_REMOVED lines=28> */
.L_x_5959:
        /* <DEDUP_REMOVED lines=15> */
.L_x_5958:
[----:B------:R-:W2:Y:S02]  /*1af0*/  LDG.E.U16 R0, desc[UR36][R2.64] ;  /* 0x0000002402007981 */ /* 0x000ea4000c1e1500 */
[----:B--2---:R-:W-:-:S05]  /*1b00*/  IMAD.U32 R0, R0, 0x10000, RZ ;  /* 0x0001000000007824 */ /* 0x004fca00078e00ff */
[----:B------:R-:W-:-:S04]  /*1b10*/  F2FP.F16.F32.PACK_AB R0, RZ, R0 ;  /* 0x00000000ff00723e */ /* 0x000fc800000000ff */
[----:B------:R-:W-:Y:S01]  /*1b20*/  PRMT R24, R0, 0x7610, R24 ;  /* 0x0000761000187816 */ /* 0x000fe20000000018 */
[----:B------:R-:W-:Y:S06]  /*1b30*/  BRA `(.L_x_5948) ;  /* 0x0000000400d07947 */ /* 0x000fec0003800000 */
.L_x_5955:
        /* <DEDUP_REMOVED lines=13> */
.L_x_5962:
        /* <DEDUP_REMOVED lines=21> */
.L_x_5966:
[----:B------:R-:W-:Y:S05]  /*1d60*/  BSYNC B1 ;  /* 0x0000000000017941 */ /* 0x000fea0003800000 */
.L_x_5965:
[----:B------:R-:W-:Y:S01]  /*1d70*/  LEA R3, R0, 0x3b800000, 0x17 ;  /* 0x3b80000000037811 */ /* 0x000fe200078eb8ff */
[----:B------:R-:W-:-:S05]  /*1d80*/  IMAD.SHL.U32 R0, R2, 0x100000, RZ ;  /* 0x0010000002007824 */ /* 0x000fca00078e00ff */
[----:B------:R-:W-:-:S07]  /*1d90*/  LOP3.LUT R0, R3, R0, R4, 0xfe, !PT ;  /* 0x0000000003007212 */ /* 0x000fce00078efe04 */
.L_x_5964:
[----:B------:R-:W-:Y:S05]  /*1da0*/  BSYNC B0 ;  /* 0x0000000000007941 */ /* 0x000fea0003800000 */
.L_x_5963:
[----:B------:R-:W-:-:S04]  /*1db0*/  F2FP.F16.F32.PACK_AB R0, RZ, R0 ;  /* 0x00000000ff00723e */ /* 0x000fc800000000ff */
[----:B------:R-:W-:Y:S01]  /*1dc0*/  PRMT R24, R0, 0x7610, R24 ;  /* 0x0000761000187816 */ /* 0x000fe20000000018 */
[----:B------:R-:W-:Y:S06]  /*1dd0*/  BRA `(.L_x_5948) ;  /* 0x0000000400287947 */ /* 0x000fec0003800000 */
.L_x_5961:
        /* <DEDUP_REMOVED lines=21> */
.L_x_5970:
[----:B------:R-:W-:Y:S05]  /*1f30*/  BSYNC B1 ;  /* 0x0000000000017941 */ /* 0x000fea0003800000 */
.L_x_5969:
[----:B------:R-:W-:Y:S01]  /*1f40*/  LEA R3, R0, 0x37800000, 0x17 ;  /* 0x3780000000037811 */ /* 0x000fe200078eb8ff */
[----:B------:R-:W-:-:S05]  /*1f50*/  IMAD.SHL.U32 R0, R2, 0x200000, RZ ;  /* 0x0020000002007824 */ /* 0x000fca00078e00ff */
[----:B------:R-:W-:-:S07]  /*1f60*/  LOP3.LUT R0, R3, R0, R4, 0xfe, !PT ;  /* 0x0000000003007212 */ /* 0x000fce00078efe04 */
.L_x_5968:
[----:B------:R-:W-:Y:S05]  /*1f70*/  BSYNC B0 ;  /* 0x0000000000007941 */ /* 0x000fea0003800000 */
.L_x_5967:
[----:B------:R-:W-:-:S04]  /*1f80*/  F2FP.F16.F32.PACK_AB R0, RZ, R0 ;  /* 0x00000000ff00723e */ /* 0x000fc800000000ff */
[----:B------:R-:W-:Y:S01]  /*1f90*/  PRMT R24, R0, 0x7610, R24 ;  /* 0x0000761000187816 */ /* 0x000fe20000000018 */
[----:B------:R-:W-:Y:S06]  /*1fa0*/  BRA `(.L_x_5948) ;  /* 0x0000000000b47947 */ /* 0x000fec0003800000 */
.L_x_5960:
        /* <DEDUP_REMOVED lines=14> */
.L_x_5974:
[----:B------:R-:W-:Y:S05]  /*2090*/  BSYNC B0 ;  /* 0x0000000000007941 */ /* 0x000fea0003800000 */
.L_x_5973:
[----:B------:R-:W-:-:S04]  /*20a0*/  F2FP.F16.F32.PACK_AB R0, RZ, R0 ;  /* 0x00000000ff00723e */ /* 0x000fc800000000ff */
[----:B------:R-:W-:Y:S01]  /*20b0*/  PRMT R24, R0, 0x7610, R24 ;  /* 0x0000761000187816 */ /* 0x000fe20000000018 */
[----:B------:R-:W-:Y:S06]  /*20c0*/  BRA `(.L_x_5948) ;  /* 0x00000000006c7947 */ /* 0x000fec0003800000 */
.L_x_5947:
        /* <DEDUP_REMOVED lines=16> */
.L_x_5975:
[----:B------:R-:W-:Y:S01]  /*21d0*/  PRMT R24, RZ, 0x7610, R24 ;  /* 0x00007610ff187816 */ /* 0x000fe20000000018 */
[----:B------:R-:W-:Y:S06]  /*21e0*/  BRA `(.L_x_5948) ;  /* 0x0000000000247947 */ /* 0x000fec0003800000 */
.L_x_5972:
[----:B------:R-:W2:Y:S02]  /*21f0*/  LDG.E.64 R2, desc[UR36][R2.64] ;  /* 0x0000002402027981 */ /* 0x000ea4000c1e1b00 */
[----:B--2---:R-:W0:Y:S02]  /*2200*/  I2F.U64 R0, R2 ;  /* 0x0000000200007312 */ /* 0x004e240000301000 */
[----:B0-----:R-:W-:-:S04]  /*2210*/  F2FP.F16.F32.PACK_AB R0, RZ, R0 ;  /* 0x00000000ff00723e */ /* 0x001fc800000000ff */
[----:B------:R-:W-:Y:S01]  /*2220*/  PRMT R24, R0, 0x7610, R24 ;  /* 0x0000761000187816 */ /* 0x000fe20000000018 */
[----:B------:R-:W-:Y:S06]  /*2230*/  BRA `(.L_x_5948) ;  /* 0x0000000000107947 */ /* 0x000fec0003800000 */
.L_x_5971:
[----:B------:R-:W2:Y:S02]  /*2240*/  LDG.E R2, desc[UR36][R2.64] ;  /* 0x0000002402027981 */ /* 0x000ea4000c1e1900 */
[----:B--2---:R-:W-:-:S04]  /*2250*/  I2FP.F32.U32 R0, R2 ;  /* 0x0000000200007245 */ /* 0x004fc80000201000 */
[----:B------:R-:W-:-:S04]  /*2260*/  F2FP.F16.F32.PACK_AB R0, RZ, R0 ;  /* 0x00000000ff00723e */ /* 0x000fc800000000ff */
[----:B------:R-:W-:-:S07]  /*2270*/  PRMT R24, R0, 0x7610, R24 ;  /* 0x0000761000187816 */ /* 0x000fce0000000018 */
.L_x_5948:
[----:B------:R-:W-:-:S07]  /*2280*/  VIADD R19, R19, 0x80 ;  /* 0x0000008013137836 */ /* 0x000fce0000000000 */
.L_x_5942:
[----:B------:R-:W-:Y:S05]  /*2290*/  BSYNC B6 ;  /* 0x0000000000067941 */ /* 0x000fea0003800000 */
.L_x_5941:
[----:B------:R-:W-:Y:S01]  /*22a0*/  ISETP.GE.AND P0, PT, R19, R16, PT ;  /* 0x000000101300720c */ /* 0x000fe20003f06270 */
[----:B------:R-:W-:Y:S01]  /*22b0*/  BSSY B6, `(.L_x_5976) ;  /* 0x000010f000067945 */ /* 0x000fe20003800000 */
[----:B------:R-:W-:Y:S02]  /*22c0*/  PRMT R22, RZ, 0x7610, R22 ;  /* 0x00007610ff167816 */ /* 0x000fe40000000016 */
[----:B01----:R-:W-:-:S09]  /*22d0*/  PRMT R2, RZ, 0x7610, R2 ;  /* 0x00007610ff027816 */ /* 0x003fd20000000002 */
[----:B------:R-:W-:Y:S05]  /*22e0*/  @P0 BRA `(.L_x_5977) ;  /* 0x00000010002c0947 */ /* 0x000fea0003800000 */
        /* <DEDUP_REMOVED lines=23> */
.L_x_5981:
[----:B------:R-:W2:Y:S02]  /*2460*/  LDG.E.U8 R4, desc[UR36][R4.64] ;  /* 0x0000002404047981 */ /* 0x000ea4000c1e1100 */
[----:B--2---:R-:W-:-:S04]  /*2470*/  I2FP.F32.U32 R0, R4 ;  /* 0x0000000400007245 */ /* 0x004fc80000201000 */
[----:B------:R-:W-:-:S04]  /*2480*/  F2FP.F16.F32.PACK_AB R0, RZ, R0 ;  /* 0x00000000ff00723e */ /* 0x000fc800000000ff */
[----:B------:R-:W-:Y:S01]  /*2490*/  PRMT R2, R0, 0x7610, R2 ;  /* 0x0000761000027816 */ /* 0x000fe20000000002 */
[----:B------:R-:W-:Y:S06]  /*24a0*/  BRA `(.L_x_5983) ;  /* 0x0000000c00b87947 */ /* 0x000fec0003800000 */
.L_x_5980:
        /* <DEDUP_REMOVED lines=11> */
.L_x_5985:
[----:B------:R-:W2:Y:S02]  /*2560*/  LDG.E R4, desc[UR36][R4.64] ;  /* 0x0000002404047981 */ /* 0x000ea4000c1e1900 */
[----:B--2---:R-:W-:-:S04]  /*2570*/  I2FP.F32.S32 R0, R4 ;  /* 0x0000000400007245 */ /* 0x004fc80000201400 */
[----:B------:R-:W-:-:S04]  /*2580*/  F2FP.F16.F32.PACK_AB R0, RZ, R0 ;  /* 0x00000000ff00723e */ /* 0x000fc800000000ff */
[----:B------:R-:W-:Y:S01]  /*2590*/  PRMT R2, R0, 0x7610, R2 ;  /* 0x0000761000027816 */ /* 0x000fe20000000002 */
[----:B------:R-:W-:Y:S06]  /*25a0*/  BRA `(.L_x_5983) ;  /* 0x0000000c00787947 */ /* 0x000fec0003800000 */
.L_x_5984:
[----:B------:R-:W2:Y:S02]  /*25b0*/  LDG.E.U16 R4, desc[UR36][R4.64] ;  /* 0x0000002404047981 */ /* 0x000ea4000c1e1500 */
[----:B--2---:R-:W0:Y:S02]  /*25c0*/  I2F.S16 R0, R4 ;  /* 0x0000000400007306 */ /* 0x004e240000101400 */
[----:B0-----:R-:W-:-:S04]  /*25d0*/  F2FP.F16.F32.PACK_AB R0, RZ, R0 ;  /* 0x00000000ff00723e */ /* 0x001fc800000000ff */
[----:B------:R-:W-:Y:S01]  /*25e0*/  PRMT R2, R0, 0x7610, R2 ;  /* 0x0000761000027816 */ /* 0x000fe20000000002 */
[----:B------:R-:W-:Y:S06]  /*25f0*/  BRA `(.L_x_5983) ;  /* 0x0000000c00647947 */ /* 0x000fec0003800000 */
.L_x_5979:
        /* <DEDUP_REMOVED lines=9> */
.L_x_5987:
[----:B------:R0:W5:Y:S01]  /*2690*/  LDG.E.U16 R2, desc[UR36][R4.64] ;  /* 0x0000002404027981 */ /* 0x000162000c1e1500 */
[----:B------:R-:W-:Y:S05]  /*26a0*/  BRA `(.L_x_5983) ;  /* 0x0000000c00387947 */ /* 0x000fea0003800000 */
.L_x_5986:
        /* <DEDUP_REMOVED lines=9> */
.L_x_5989:
[----:B------:R1:W5:Y:S01]  /*2740*/  LDG.E.U16 R2, desc[UR36][R4.64] ;  /* 0x0000002404027981 */ /* 0x000362000c1e1500 */
[----:B------:R-:W-:Y:S05]  /*2750*/  BRA `(.L_x_5983) ;  /* 0x0000000c000c7947 */ /* 0x000fea0003800000 */
.L_x_5988:
        /* <DEDUP_REMOVED lines=9> */
.L_x_5978:
        /* <DEDUP_REMOVED lines=14> */
.L_x_5992:
        /* <DEDUP_REMOVED lines=9> */
.L_x_5991:
        /* <DEDUP_REMOVED lines=24> */
[----:B------:R-:W-:-:S04]  /*2ae0*/  LOP3.LUT R3, R3, 0x80000000, R0, 0xf8, !PT ;  /* 0x8000000003037812 */ /* 0x000fc800078ef800 */
[----:B------:R-:W-:-:S04]  /*2af0*/  F2FP.F16.F32.PACK_AB R3, RZ, R3 ;  /* 0x00000003ff03723e */ /* 0x000fc800000000ff */
[----:B------:R-:W-:Y:S01]  /*2b00*/  PRMT R2, R3, 0x7610, R2 ;  /* 0x0000761003027816 */ /* 0x000fe20000000002 */
[----:B------:R-:W-:Y:S06]  /*2b10*/  BRA `(.L_x_5983) ;  /* 0x00000008001c7947 */ /* 0x000fec0003800000 */
.L_x_5994:
        /* <DEDUP_REMOVED lines=11> */
[----:B------:R-:W-:-:S04]  /*2bd0*/  LOP3.LUT R2, R2, 0x80000000, R3, 0xf8, !PT ;  /* 0x8000000002027812 */ /* 0x000fc800078ef803 */
[----:B------:R-:W-:Y:S01]  /*2be0*/  F2FP.F16.F32.PACK_AB R2, RZ, R2 ;  /* 0x00000002ff02723e */ /* 0x000fe200000000ff */
[----:B------:R-:W-:Y:S06]  /*2bf0*/  BRA `(.L_x_5983) ;  /* 0x0000000400e47947 */ /* 0x000fec0003800000 */
.L_x_5993:
[----:B------:R-:W2:Y:S02]  /*2c00*/  LDG.E.U16 R0, desc[UR36][R4.64] ;  /* 0x0000002404007981 */ /* 0x000ea4000c1e1500 */
[----:B--2---:R-:W-:-:S05]  /*2c10*/  IMAD.U32 R0, R0, 0x10000, RZ ;  /* 0x0001000000007824 */ /* 0x004fca00078e00ff */
[----:B------:R-:W-:-:S04]  /*2c20*/  F2FP.F16.F32.PACK_AB R0, RZ, R0 ;  /* 0x00000000ff00723e */ /* 0x000fc800000000ff */
[----:B------:R-:W-:Y:S01]  /*2c30*/  PRMT R2, R0, 0x7610, R2 ;  /* 0x0000761000027816 */ /* 0x000fe20000000002 */
[----:B------:R-:W-:Y:S06]  /*2c40*/  BRA `(.L_x_5983) ;  /* 0x0000000400d07947 */ /* 0x000fec0003800000 */
.L_x_5990:
        /* <DEDUP_REMOVED lines=13> */
.L_x_5997:
        /* <DEDUP_REMOVED lines=21> */
.L_x_6001:
[----:B------:R-:W-:Y:S05]  /*2e70*/  BSYNC B1 ;  /* 0x0000000000017941 */ /* 0x000fea0003800000 */
.L_x_6000:
[----:B------:R-:W-:Y:S01]  /*2e80*/  LEA R3, R0, 0x3b800000, 0x17 ;  /* 0x3b80000000037811 */ /* 0x000fe200078eb8ff */
[----:B------:R-:W-:-:S05]  /*2e90*/  IMAD.SHL.U32 R0, R2, 0x100000, RZ ;  /* 0x0010000002007824 */ /* 0x000fca00078e00ff */
[----:B------:R-:W-:-:S07]  /*2ea0*/  LOP3.LUT R0, R3, R0, R4, 0xfe, !PT ;  /* 0x0000000003007212 */ /* 0x000fce00078efe04 */
.L_x_5999:
[----:B------:R-:W-:Y:S05]  /*2eb0*/  BSYNC B0 ;  /* 0x0000000000007941 */ /* 0x000fea0003800000 */
.L_x_5998:
[----:B------:R-:W-:-:S04]  /*2ec0*/  F2FP.F16.F32.PACK_AB R0, RZ, R0 ;  /* 0x00000000ff00723e */ /* 0x000fc800000000ff */
[----:B------:R-:W-:Y:S01]  /*2ed0*/  PRMT R2, R0, 0x7610, R2 ;  /* 0x0000761000027816 */ /* 0x000fe20000000002 */
[----:B------:R-:W-:Y:S06]  /*2ee0*/  BRA `(.L_x_5983) ;  /* 0x0000000400287947 */ /* 0x000fec0003800000 */
.L_x_5996:
        /* <DEDUP_REMOVED lines=21> */
.L_x_6005:
[----:B------:R-:W-:Y:S05]  /*3040*/  BSYNC B1 ;  /* 0x0000000000017941 */ /* 0x000fea0003800000 */
.L_x_6004:
[----:B------:R-:W-:Y:S01]  /*3050*/  LEA R3, R0, 0x37800000, 0x17 ;  /* 0x3780000000037811 */ /* 0x000fe200078eb8ff */
[----:B------:R-:W-:-:S05]  /*3060*/  IMAD.SHL.U32 R0, R2, 0x200000, RZ ;  /* 0x0020000002007824 */ /* 0x000fca00078e00ff */
[----:B------:R-:W-:-:S07]  /*3070*/  LOP3.LUT R0, R3, R0, R4, 0xfe, !PT ;  /* 0x0000000003007212 */ /* 0x000fce00078efe04 */
.L_x_6003:
[----:B------:R-:W-:Y:S05]  /*3080*/  BSYNC B0 ;  /* 0x0000000000007941 */ /* 0x000fea0003800000 */
.L_x_6002:
[----:B------:R-:W-:-:S04]  /*3090*/  F2FP.F16.F32.PACK_AB R0, RZ, R0 ;  /* 0x00000000ff00723e */ /* 0x000fc800000000ff */
[----:B------:R-:W-:Y:S01]  /*30a0*/  PRMT R2, R0, 0x7610, R2 ;  /* 0x0000761000027816 */ /* 0x000fe20000000002 */
[----:B------:R-:W-:Y:S06]  /*30b0*/  BRA `(.L_x_5983) ;  /* 0x0000000000b47947 */ /* 0x000fec0003800000 */
.L_x_5995:
        /* <DEDUP_REMOVED lines=14> */
.L_x_6009:
[----:B------:R-:W-:Y:S05]  /*31a0*/  BSYNC B0 ;  /* 0x0000000000007941 */ /* 0x000fea0003800000 */
.L_x_6008:
[----:B------:R-:W-:-:S04]  /*31b0*/  F2FP.F16.F32.PACK_AB R0, RZ, R0 ;  /* 0x00000000ff00723e */ /* 0x000fc800000000ff */
[----:B------:R-:W-:Y:S01]  /*31c0*/  PRMT R2, R0, 0x7610, R2 ;  /* 0x0000761000027816 */ /* 0x000fe20000000002 */
[----:B------:R-:W-:Y:S06]  /*31d0*/  BRA `(.L_x_5983) ;  /* 0x00000000006c7947 */ /* 0x000fec0003800000 */
.L_x_5982:
        /* <DEDUP_REMOVED lines=16> */
.L_x_6010:
[----:B------:R-:W-:Y:S01]  /*32e0*/  PRMT R2, RZ, 0x7610, R2 ;  /* 0x00007610ff027816 */ /* 0x000fe20000000002 */
[----:B------:R-:W-:Y:S06]  /*32f0*/  BRA `(.L_x_5983) ;  /* 0x0000000000247947 */ /* 0x000fec0003800000 */
.L_x_6007:
[----:B------:R-:W2:Y:S02]  /*3300*/  LDG.E.64 R4, desc[UR36][R4.64] ;  /* 0x0000002404047981 */ /* 0x000ea4000c1e1b00 */
[----:B--2---:R-:W0:Y:S02]  /*3310*/  I2F.U64 R0, R4 ;  /* 0x0000000400007312 */ /* 0x004e240000301000 */
[----:B0-----:R-:W-:-:S04]  /*3320*/  F2FP.F16.F32.PACK_AB R0, RZ, R0 ;  /* 0x00000000ff00723e */ /* 0x001fc800000000ff */
[----:B------:R-:W-:Y:S01]  /*3330*/  PRMT R2, R0, 0x7610, R2 ;  /* 0x0000761000027816 */ /* 0x000fe20000000002 */
[----:B------:R-:W-:Y:S06]  /*3340*/  BRA `(.L_x_5983) ;  /* 0x0000000000107947 */ /* 0x000fec0003800000 */
.L_x_6006:
[----:B------:R-:W2:Y:S02]  /*3350*/  LDG.E R4, desc[UR36][R4.64] ;  /* 0x0000002404047981 */ /* 0x000ea4000c1e1900 */
[----:B--2---:R-:W-:-:S04]  /*3360*/  I2FP.F32.U32 R0, R4 ;  /* 0x0000000400007245 */ /* 0x004fc80000201000 */
[----:B------:R-:W-:-:S04]  /*3370*/  F2FP.F16.F32.PACK_AB R0, RZ, R0 ;  /* 0x00000000ff00723e */ /* 0x000fc800000000ff */
[----:B------:R-:W-:-:S07]  /*3380*/  PRMT R2, R0, 0x7610, R2 ;  /* 0x0000761000027816 */ /* 0x000fce0000000002 */
.L_x_5983:
[----:B------:R-:W-:-:S07]  /*3390*/  VIADD R19, R19, 0x80 ;  /* 0x0000008013137836 */ /* 0x000fce0000000000 */
.L_x_5977:
[----:B------:R-:W-:Y:S05]  /*33a0*/  BSYNC B6 ;  /* 0x0000000000067941 */ /* 0x000fea0003800000 */
.L_x_5976:
        /* <DEDUP_REMOVED lines=25> */
.L_x_6016:
[----:B------:R-:W2:Y:S02]  /*3540*/  LDG.E.U8 R4, desc[UR36][R4.64] ;  /* 0x0000002404047981 */ /* 0x000ea4000c1e1100 */
[----:B--2---:R-:W-:-:S04]  /*3550*/  I2FP.F32.U32 R0, R4 ;  /* 0x0000000400007245 */ /* 0x004fc80000201000 */
[----:B------:R-:W-:-:S04]  /*3560*/  F2FP.F16.F32.PACK_AB R0, RZ, R0 ;  /* 0x00000000ff00723e */ /* 0x000fc800000000ff */
[----:B------:R-:W-:Y:S01]  /*3570*/  PRMT R22, R0, 0x7610, R22 ;  /* 0x0000761000167816 */ /* 0x000fe20000000016 */
[----:B------:R-:W-:Y:S06]  /*3580*/  BRA `(.L_x_6012) ;  /* 0x0000000c00bc7947 */ /* 0x000fec0003800000 */
.L_x_6015:
        /* <DEDUP_REMOVED lines=11> */
.L_x_6019:
[----:B------:R-:W2:Y:S02]  /*3640*/  LDG.E R4, desc[UR36][R4.64] ;  /* 0x0000002404047981 */ /* 0x000ea4000c1e1900 */
[----:B--2---:R-:W-:-:S04]  /*3650*/  I2FP.F32.S32 R0, R4 ;  /* 0x0000000400007245 */ /* 0x004fc80000201400 */
[----:B------:R-:W-:-:S04]  /*3660*/  F2FP.F16.F32.PACK_AB R0, RZ, R0 ;  /* 0x00000000ff00723e */ /* 0x000fc800000000ff */
[----:B------:R-:W-:Y:S01]  /*3670*/  PRMT R22, R0, 0x7610, R22 ;  /* 0x0000761000167816 */ /* 0x000fe20000000016 */
[----:B------:R-:W-:Y:S06]  /*3680*/  BRA `(.L_x_6012) ;  /* 0x0000000c007c7947 */ /* 0x000fec0003800000 */
.L_x_6018:
[----:B------:R-:W2:Y:S02]  /*3690*/  LDG.E.U16 R4, desc[UR36][R4.64] ;  /* 0x0000002404047981 */ /* 0x000ea4000c1e1500 */
[----:B--2---:R-:W0:Y:S02]  /*36a0*/  I2F.S16 R0, R4 ;  /* 0x0000000400007306 */ /* 0x004e240000101400 */
[----:B0-----:R-:W-:-:S04]  /*36b0*/  F2FP.F16.F32.PACK_AB R0, RZ, R0 ;  /* 0x00000000ff00723e */ /* 0x001fc800000000ff */
[----:B------:R-:W-:Y:S01]  /*36c0*/  PRMT R22, R0, 0x7610, R22 ;  /* 0x0000761000167816 */ /* 0x000fe20000000016 */
[----:B------:R-:W-:Y:S06]  /*36d0*/  BRA `(.L_x_6012) ;  /* 0x0000000c00687947 */ /* 0x000fec0003800000 */
.L_x_6014:
        /* <DEDUP_REMOVED lines=9> */
.L_x_6021:
[----:B------:R2:W5:Y:S01]  /*3770*/  LDG.E.U16 R22, desc[UR36][R4.64] ;  /* 0x0000002404167981 */ /* 0x000562000c1e1500 */
[----:B------:R-:W-:Y:S05]  /*3780*/  BRA `(.L_x_6012) ;  /* 0x0000000c003c7947 */ /* 0x000fea0003800000 */
.L_x_6020:
        /* <DEDUP_REMOVED lines=9> */
.L_x_6023:
[----:B------:R3:W5:Y:S01]  /*3820*/  LDG.E.U16 R22, desc[UR36][R4.64] ;  /* 0x0000002404167981 */ /* 0x000762000c1e1500 */
[----:B------:R-:W-:Y:S05]  /*3830*/  BRA `(.L_x_6012) ;  /* 0x0000000c00107947 */ /* 0x000fea0003800000 */
.L_x_6022:
        /* <DEDUP_REMOVED lines=9> */
.L_x_6013:
        /* <DEDUP_REMOVED lines=14> */
.L_x_6026:
        /* <DEDUP_REMOVED lines=9> */
.L_x_6025:
        /* <DEDUP_REMOVED lines=28> */
.L_x_6028:
        /* <DEDUP_REMOVED lines=15> */
.L_x_6027:
[----:B------:R-:W2:Y:S02]  /*3cf0*/  LDG.E.U16 R0, desc[UR36][R4.64] ;  /* 0x0000002404007981 */ /* 0x000ea4000c1e1500 */
[----:B--2---:R-:W-:-:S05]  /*3d00*/  IMAD.U32 R0, R0, 0x10000, RZ ;  /* 0x0001000000007824 */ /* 0x004fca00078e00ff */
[----:B------:R-:W-:-:S04]  /*3d10*/  F2FP.F16.F32.PACK_AB R0, RZ, R0 ;  /* 0x00000000ff00723e */ /* 0x000fc800000000ff */
[----:B------:R-:W-:Y:S01]  /*3d20*/  PRMT R22, R0, 0x7610, R22 ;  /* 0x0000761000167816 */ /* 0x000fe20000000016 */
[----:B------:R-:W-:Y:S06]  /*3d30*/  BRA `(.L_x_6012) ;  /* 0x0000000400d07947 */ /* 0x000fec0003800000 */
.L_x_6024:
        /* <DEDUP_REMOVED lines=13> */
.L_x_6031:
        /* <DEDUP_REMOVED lines=21> */
.L_x_6035:
[----:B------:R-:W-:Y:S05]  /*3f60*/  BSYNC B1 ;  /* 0x0000000000017941 */ /* 0x000fea0003800000 */
.L_x_6034:
[----:B------:R-:W-:Y:S01]  /*3f70*/  LEA R5, R0, 0x3b800000, 0x17 ;  /* 0x3b80000000057811 */ /* 0x000fe200078eb8ff */
[----:B------:R-:W-:-:S05]  /*3f80*/  IMAD.SHL.U32 R0, R3, 0x100000, RZ ;  /* 0x0010000003007824 */ /* 0x000fca00078e00ff */
[----:B------:R-:W-:-:S07]  /*3f90*/  LOP3.LUT R0, R5, R0, R6, 0xfe, !PT ;  /* 0x0000000005007212 */ /* 0x000fce00078efe06 */
.L_x_6033:
[----:B------:R-:W-:Y:S05]  /*3fa0*/  BSYNC B0 ;  /* 0x0000000000007941 */ /* 0x000fea0003800000 */
.L_x_6032:
[----:B------:R-:W-:-:S04]  /*3fb0*/  F2FP.F16.F32.PACK_AB R0, RZ, R0 ;  /* 0x00000000ff00723e */ /* 0x000fc800000000ff */
[----:B------:R-:W-:Y:S01]  /*3fc0*/  PRMT R22, R0, 0x7610, R22 ;  /* 0x0000761000167816 */ /* 0x000fe20000000016 */
[----:B------:R-:W-:Y:S06]  /*3fd0*/  BRA `(.L_x_6012) ;  /* 0x0000000400287947 */ /* 0x000fec0003800000 */
.L_x_6030:
        /* <DEDUP_REMOVED lines=21> */
.L_x_6039:
[----:B------:R-:W-:Y:S05]  /*4130*/  BSYNC B1 ;  /* 0x0000000000017941 */ /* 0x000fea0003800000 */
.L_x_6038:
[----:B------:R-:W-:Y:S01]  /*4140*/  LEA R5, R0, 0x37800000, 0x17 ;  /* 0x3780000000057811 */ /* 0x000fe200078eb8ff */
[----:B------:R-:W-:-:S05]  /*4150*/  IMAD.SHL.U32 R0, R3, 0x200000, RZ ;  /* 0x0020000003007824 */ /* 0x000fca00078e00ff */
[----:B------:R-:W-:-:S07]  /*4160*/  LOP3.LUT R0, R5, R0, R6, 0xfe, !PT ;  /* 0x0000000005007212 */ /* 0x000fce00078efe06 */
.L_x_6037:
[----:B------:R-:W-:Y:S05]  /*4170*/  BSYNC B0 ;  /* 0x0000000000007941 */ /* 0x000fea0003800000 */
.L_x_6036:
[----:B------:R-:W-:-:S04]  /*4180*/  F2FP.F16.F32.PACK_AB R0, RZ, R0 ;  /* 0x00000000ff00723e */ /* 0x000fc800000000ff */
[----:B------:R-:W-:Y:S01]  /*4190*/  PRMT R22, R0, 0x7610, R22 ;  /* 0x0000761000167816 */ /* 0x000fe20000000016 */
[----:B------:R-:W-:Y:S06]  /*41a0*/  BRA `(.L_x_6012) ;  /* 0x0000000000b47947 */ /* 0x000fec0003800000 */
.L_x_6029:
        /* <DEDUP_REMOVED lines=14> */
.L_x_6043:
[----:B------:R-:W-:Y:S05]  /*4290*/  BSYNC B0 ;  /* 0x0000000000007941 */ /* 0x000fea0003800000 */
.L_x_6042:
[----:B------:R-:W-:-:S04]  /*42a0*/  F2FP.F16.F32.PACK_AB R0, RZ, R0 ;  /* 0x00000000ff00723e */ /* 0x000fc800000000ff */
[----:B------:R-:W-:Y:S01]  /*42b0*/  PRMT R22, R0, 0x7610, R22 ;  /* 0x0000761000167816 */ /* 0x000fe20000000016 */
[----:B------:R-:W-:Y:S06]  /*42c0*/  BRA `(.L_x_6012) ;  /* 0x00000000006c7947 */ /* 0x000fec0003800000 */
.L_x_6017:
        /* <DEDUP_REMOVED lines=16> */
.L_x_6044:
[----:B------:R-:W-:Y:S01]  /*43d0*/  PRMT R22, RZ, 0x7610, R22 ;  /* 0x00007610ff167816 */ /* 0x000fe20000000016 */
[----:B------:R-:W-:Y:S06]  /*43e0*/  BRA `(.L_x_6012) ;  /* 0x0000000000247947 */ /* 0x000fec0003800000 */
.L_x_6041:
[----:B------:R-:W2:Y:S02]  /*43f0*/  LDG.E.64 R4, desc[UR36][R4.64] ;  /* 0x0000002404047981 */ /* 0x000ea4000c1e1b00 */
[----:B--2---:R-:W0:Y:S02]  /*4400*/  I2F.U64 R0, R4 ;  /* 0x0000000400007312 */ /* 0x004e240000301000 */
[----:B0-----:R-:W-:-:S04]  /*4410*/  F2FP.F16.F32.PACK_AB R0, RZ, R0 ;  /* 0x00000000ff00723e */ /* 0x001fc800000000ff */
[----:B------:R-:W-:Y:S01]  /*4420*/  PRMT R22, R0, 0x7610, R22 ;  /* 0x0000761000167816 */ /* 0x000fe20000000016 */
[----:B------:R-:W-:Y:S06]  /*4430*/  BRA `(.L_x_6012) ;  /* 0x0000000000107947 */ /* 0x000fec0003800000 */
.L_x_6040:
[----:B------:R-:W2:Y:S02]  /*4440*/  LDG.E R4, desc[UR36][R4.64] ;  /* 0x0000002404047981 */ /* 0x000ea4000c1e1900 */
[----:B--2---:R-:W-:-:S04]  /*4450*/  I2FP.F32.U32 R0, R4 ;  /* 0x0000000400007245 */ /* 0x004fc80000201000 */
[----:B------:R-:W-:-:S04]  /*4460*/  F2FP.F16.F32.PACK_AB R0, RZ, R0 ;  /* 0x00000000ff00723e */ /* 0x000fc800000000ff */
[----:B------:R-:W-:-:S07]  /*4470*/  PRMT R22, R0, 0x7610, R22 ;  /* 0x0000761000167816 */ /* 0x000fce0000000016 */
.L_x_6012:
[----:B------:R-:W-:Y:S05]  /*4480*/  BSYNC B6 ;  /* 0x0000000000067941 */ /* 0x000fea0003800000 */
.L_x_6011:
[----:B------:R-:W4:Y:S01]  /*4490*/  S2R R19, SR_TID.X ;  /* 0x0000000000137919 */ /* 0x000f220000002100 */
[----:B------:R-:W0:Y:S01]  /*44a0*/  LDC.U8 R18, c[0x0][0x234] ;  /* 0x00008d00ff127b82 */ /* 0x000e220000000000 */
[----:B------:R-:W-:Y:S01]  /*44b0*/  BSSY B0, `(.L_x_6045) ;  /* 0x0000011000007945 */ /* 0x000fe20003800000 */
[CC--:B----4-:R-:W-:Y:S01]  /*44c0*/  ISETP.GE.AND P0, PT, R19.reuse, R16.reuse, PT ;  /* 0x000000101300720c */ /* 0x0d0fe20003f06270 */
[C---:B------:R-:W-:Y:S02]  /*44d0*/  VIADD R3, R19.reuse, 0x100 ;  /* 0x0000010013037836 */ /* 0x040fe40000000000 */
[C---:B0123--:R-:W-:Y:S02]  /*44e0*/  VIADD R5, R19.reuse, 0x180 ;  /* 0x0000018013057836 */ /* 0x04ffe40000000000 */
[----:B------:R-:W-:Y:S01]  /*44f0*/  VIADD R23, R19, 0x80 ;  /* 0x0000008013177836 */ /* 0x000fe20000000000 */
[-C--:B------:R-:W-:Y:S02]  /*4500*/  ISETP.GE.AND P2, PT, R3, R16.reuse, PT ;  /* 0x000000100300720c */ /* 0x080fe40003f46270 */
[----:B------:R-:W-:-:S02]  /*4510*/  ISETP.GE.AND P1, PT, R5, R16, PT ;  /* 0x000000100500720c */ /* 0x000fc40003f26270 */
[----:B------:R-:W-:-:S03]  /*4520*/  ISETP.GE.AND P5, PT, R23, R16, PT ;  /* 0x000000101700720c */ /* 0x000fc60003fa6270 */
[----:B------:R-:W-:Y:S10]  /*4530*/  @P0 BRA `(.L_x_6046) ;  /* 0x0000000000200947 */ /* 0x000ff40003800000 */
[----:B-----5:R-:W-:-:S05]  /*4540*/  HADD2.F32 R25, -RZ, R25.H0_H0 ;  /* 0x20000019ff197230 */ /* 0x020fca0000004100 */
[C---:B------:R-:W-:Y:S02]  /*4550*/  FSETP.GT.FTZ.AND P3, PT, R25.reuse, RZ, PT ;  /* 0x000000ff1900720b */ /* 0x040fe40003f74000 */
[----:B------:R-:W-:-:S04]  /*4560*/  FSETP.GEU.FTZ.AND P4, PT, R25, RZ, PT ;  /* 0x000000ff1900720b */ /* 0x000fc80003f9e000 */
[----:B------:R-:W-:-:S04]  /*4570*/  SEL R3, RZ, 0x1, P4 ;  /* 0x00000001ff037807 */ /* 0x000fc80002000000 */
[----:B------:R-:W-:-:S03]  /*4580*/  IADD3 R0, -R3, 0x1, RZ ;  /* 0x0000000103007810 */ /* 0x000fc60007ffe1ff */
[----:B------:R-:W-:-:S05]  /*4590*/  @!P3 IMAD.MOV R0, RZ, RZ, -R3 ;  /* 0x000000ffff00b224 */ /* 0x000fca00078e0a03 */
[----:B------:R-:W-:-:S04]  /*45a0*/  I2FP.F32.S32 R0, R0 ;  /* 0x0000000000007245 */ /* 0x000fc80000201400 */
[----:B------:R-:W-:-:S07]  /*45b0*/  F2FP.F16.F32.PACK_AB R0, RZ, R0 ;  /* 0x00000000ff00723e */ /* 0x000fce00000000ff */
.L_x_6046:
[----:B------:R-:W-:Y:S05]  /*45c0*/  BSYNC B0 ;  /* 0x0000000000007941 */ /* 0x000fea0003800000 */
.L_x_6045:
[----:B------:R-:W-:Y:S04]  /*45d0*/  BSSY B0, `(.L_x_6047) ;  /* 0x000000a000007945 */ /* 0x000fe80003800000 */
[----:B------:R-:W-:Y:S05]  /*45e0*/  @P5 BRA `(.L_x_6048) ;  /* 0x0000000000205947 */ /* 0x000fea0003800000 */
        /* <DEDUP_REMOVED lines=8> */
.L_x_6048:
[----:B------:R-:W-:Y:S05]  /*4670*/  BSYNC B0 ;  /* 0x0000000000007941 */ /* 0x000fea0003800000 */
.L_x_6047:
        /* <DEDUP_REMOVED lines=10> */
.L_x_6050:
[----:B------:R-:W-:Y:S05]  /*4720*/  BSYNC B0 ;  /* 0x0000000000007941 */ /* 0x000fea0003800000 */
.L_x_6049:
        /* <DEDUP_REMOVED lines=10> */
.L_x_6052:
[----:B------:R-:W-:Y:S05]  /*47d0*/  BSYNC B0 ;  /* 0x0000000000007941 */ /* 0x000fea0003800000 */
.L_x_6051:
[----:B------:R-:W-:Y:S04]  /*47e0*/  BSSY B6, `(.L_x_6053) ;  /* 0x0000112000067945 */ /* 0x000fe80003800000 */
[----:B------:R-:W-:Y:S05]  /*47f0*/  @P0 BRA `(.L_x_6054) ;  /* 0x0000001000400947 */ /* 0x000fea0003800000 */
[----:B-----5:R-:W0:Y:S01]  /*4800*/  LDC.64 R2, c[0x0][0x218] ;  /* 0x00008600ff027b82 */ /* 0x020e220000000a00 */
        /* <DEDUP_REMOVED lines=16> */
[----:B------:R-:W-:Y:S02]  /*4910*/  HADD2.F32 R0, -RZ, R0.H0_H0 ;  /* 0x20000000ff007230 */ /* 0x000fe40000004100 */
[----:B------:R-:W-:Y:S02]  /*4920*/  IMAD.MOV.U32 R19, RZ, RZ, R23 ;  /* 0x000000ffff137224 */ /* 0x000fe400078e0017 */
[----:B------:R-:W0:Y:S02]  /*4930*/  F2I.FTZ.TRUNC.NTZ R5, R0 ;  /* 0x0000000000057305 */ /* 0x000e24000021f100 */
[----:B0-----:R3:W-:Y:S01]  /*4940*/  STG.E.U8 desc[UR36][R2.64], R5 ;  /* 0x0000000502007986 */ /* 0x0017e2000c101124 */
[----:B------:R-:W-:Y:S05]  /*4950*/  BRA `(.L_x_6054) ;  /* 0x0000000c00e87947 */ /* 0x000fea0003800000 */
.L_x_6058:
[----:B------:R-:W-:Y:S02]  /*4960*/  HADD2.F32 R5, -RZ, R0.H0_H0 ;  /* 0x20000000ff057230 */ /* 0x000fe40000004100 */
[----:B------:R-:W-:-:S04]  /*4970*/  IMAD.MOV.U32 R19, RZ, RZ, R23 ;  /* 0x000000ffff137224 */ /* 0x000fc800078e0017 */
[----:B------:R-:W0:Y:S02]  /*4980*/  F2I.S64.TRUNC R4, R5 ;  /* 0x0000000500047311 */ /* 0x000e24000020d900 */
[----:B0-----:R4:W-:Y:S01]  /*4990*/  STG.E.U8 desc[UR36][R2.64], R4 ;  /* 0x0000000402007986 */ /* 0x0019e2000c101124 */
[----:B------:R-:W-:Y:S05]  /*49a0*/  BRA `(.L_x_6054) ;  /* 0x0000000c00d47947 */ /* 0x000fea0003800000 */
.L_x_6057:
[----:B------:R-:W-:-:S13]  /*49b0*/  ISETP.NE.AND P0, PT, R4, 0x2, PT ;  /* 0x000000020400780c */ /* 0x000fda0003f05270 */
[----:B------:R-:W-:Y:S05]  /*49c0*/  @!P0 BRA `(.L_x_6060) ;  /* 0x0000000000388947 */ /* 0x000fea0003800000 */
[----:B------:R-:W-:-:S13]  /*49d0*/  ISETP.NE.AND P0, PT, R4, 0x3, PT ;  /* 0x000000030400780c */ /* 0x000fda0003f05270 */
[----:B------:R-:W-:Y:S05]  /*49e0*/  @!P0 BRA `(.L_x_6061) ;  /* 0x00000000001c8947 */ /* 0x000fea0003800000 */
[----:B------:R-:W-:-:S13]  /*49f0*/  ISETP.NE.AND P0, PT, R4, 0x4, PT ;  /* 0x000000040400780c */ /* 0x000fda0003f05270 */
[----:B------:R-:W-:Y:S05]  /*4a00*/  @P0 BRA `(.L_x_6059) ;  /* 0x0000000c00500947 */ /* 0x000fea0003800000 */
[----:B------:R-:W-:Y:S02]  /*4a10*/  HADD2.F32 R4, -RZ, R0.H0_H0 ;  /* 0x20000000ff047230 */ /* 0x000fe40000004100 */
[----:B------:R-:W-:-:S04]  /*4a20*/  IMAD.MOV.U32 R19, RZ, RZ, R23 ;  /* 0x000000ffff137224 */ /* 0x000fc800078e0017 */
[----:B------:R-:W0:Y:S02]  /*4a30*/  F2I.S64.TRUNC R4, R4 ;  /* 0x0000000400047311 */ /* 0x000e24000020d900 */
[----:B0-----:R1:W-:Y:S01]  /*4a40*/  STG.E.64 desc[UR36][R2.64], R4 ;  /* 0x0000000402007986 */ /* 0x0013e2000c101b24 */
[----:B------:R-:W-:Y:S05]  /*4a50*/  BRA `(.L_x_6054) ;  /* 0x0000000c00a87947 */ /* 0x000fea0003800000 */
.L_x_6061:
[----:B------:R-:W-:Y:S02]  /*4a60*/  HADD2.F32 R0, -RZ, R0.H0_H0 ;  /* 0x20000000ff007230 */ /* 0x000fe40000004100 */
[----:B------:R-:W-:Y:S02]  /*4a70*/  IMAD.MOV.U32 R19, RZ, RZ, R23 ;  /* 0x000000ffff137224 */ /* 0x000fe400078e0017 */
[----:B------:R-:W0:Y:S02]  /*4a80*/  F2I.FTZ.TRUNC.NTZ R5, R0 ;  /* 0x0000000000057305 */ /* 0x000e24000021f100 */
[----:B0-----:R2:W-:Y:S01]  /*4a90*/  STG.E desc[UR36][R2.64], R5 ;  /* 0x0000000502007986 */ /* 0x0015e2000c101924 */
[----:B------:R-:W-:Y:S05]  /*4aa0*/  BRA `(.L_x_6054) ;  /* 0x0000000c00947947 */ /* 0x000fea0003800000 */
.L_x_6060:
[----:B------:R-:W-:Y:S02]  /*4ab0*/  HADD2.F32 R0, -RZ, R0.H0_H0 ;  /* 0x20000000ff007230 */ /* 0x000fe40000004100 */
[----:B------:R-:W-:Y:S02]  /*4ac0*/  IMAD.MOV.U32 R19, RZ, RZ, R23 ;  /* 0x000000ffff137224 */ /* 0x000fe400078e0017 */
[----:B------:R-:W0:Y:S02]  /*4ad0*/  F2I.FTZ.TRUNC.NTZ R5, R0 ;  /* 0x0000000000057305 */ /* 0x000e24000021f100 */
[----:B0-----:R0:W-:Y:S01]  /*4ae0*/  STG.E.U16 desc[UR36][R2.64], R5 ;  /* 0x0000000502007986 */ /* 0x0011e2000c101524 */
[----:B------:R-:W-:Y:S05]  /*4af0*/  BRA `(.L_x_6054) ;  /* 0x0000000c00807947 */ /* 0x000fea0003800000 */
.L_x_6056:
[----:B------:R-:W-:-:S13]  /*4b00*/  ISETP.GT.AND P0, PT, R4, 0x6, PT ;  /* 0x000000060400780c */ /* 0x000fda0003f04270 */
[----:B------:R-:W-:Y:S05]  /*4b10*/  @P0 BRA `(.L_x_6062) ;  /* 0x00000000002c0947 */ /* 0x000fea0003800000 */
[----:B------:R-:W-:-:S13]  /*4b20*/  ISETP.NE.AND P0, PT, R4, 0x5, PT ;  /* 0x000000050400780c */ /* 0x000fda0003f05270 */
[----:B------:R-:W-:Y:S05]  /*4b30*/  @!P0 BRA `(.L_x_6063) ;  /* 0x0000000000188947 */ /* 0x000fea0003800000 */
[----:B------:R-:W-:-:S13]  /*4b40*/  ISETP.NE.AND P0, PT, R4, 0x6, PT ;  /* 0x000000060400780c */ /* 0x000fda0003f05270 */
[----:B------:R-:W-:Y:S05]  /*4b50*/  @P0 BRA `(.L_x_6059) ;  /* 0x0000000800fc0947 */ /* 0x000fea0003800000 */
[----:B------:R-:W-:Y:S02]  /*4b60*/  HADD2.F32 R5, -RZ, R0.H0_H0 ;  /* 0x20000000ff057230 */ /* 0x000fe40000004100 */
[----:B------:R-:W-:-:S03]  /*4b70*/  IMAD.MOV.U32 R19, RZ, RZ, R23 ;  /* 0x000000ffff137224 */ /* 0x000fc600078e0017 */
[----:B------:R0:W-:Y:S01]  /*4b80*/  STG.E desc[UR36][R2.64], R5 ;  /* 0x0000000502007986 */ /* 0x0001e2000c101924 */
[----:B------:R-:W-:Y:S05]  /*4b90*/  BRA `(.L_x_6054) ;  /* 0x0000000c00587947 */ /* 0x000fea0003800000 */
.L_x_6063:
[----:B------:R0:W-:Y:S01]  /*4ba0*/  STG.E.U16 desc[UR36][R2.64], R0 ;  /* 0x0000000002007986 */ /* 0x0001e2000c101524 */
[----:B------:R-:W-:Y:S01]  /*4bb0*/  IMAD.MOV.U32 R19, RZ, RZ, R23 ;  /* 0x000000ffff137224 */ /* 0x000fe200078e0017 */
[----:B------:R-:W-:Y:S06]  /*4bc0*/  BRA `(.L_x_6054) ;  /* 0x0000000c004c7947 */ /* 0x000fec0003800000 */
.L_x_6062:
[----:B------:R-:W-:-:S13]  /*4bd0*/  ISETP.NE.AND P0, PT, R4, 0x7, PT ;  /* 0x000000070400780c */ /* 0x000fda0003f05270 */
[----:B------:R-:W-:Y:S05]  /*4be0*/  @!P0 BRA `(.L_x_6064) ;  /* 0x00000000003c8947 */ /* 0x000fea0003800000 */
[----:B------:R-:W-:-:S13]  /*4bf0*/  ISETP.NE.AND P0, PT, R4, 0x8, PT ;  /* 0x000000080400780c */ /* 0x000fda0003f05270 */
[----:B------:R-:W-:Y:S05]  /*4c00*/  @!P0 BRA `(.L_x_6065) ;  /* 0x00000000001c8947 */ /* 0x000fea0003800000 */
[----:B------:R-:W-:-:S13]  /*4c10*/  ISETP.NE.AND P0, PT, R4, 0x9, PT ;  /* 0x000000090400780c */ /* 0x000fda0003f05270 */
[----:B------:R-:W-:Y:S05]  /*4c20*/  @P0 BRA `(.L_x_6059) ;  /* 0x0000000800c80947 */ /* 0x000fea0003800000 */
[----:B------:R-:W-:Y:S02]  /*4c30*/  HADD2.F32 R4, -RZ, R0.H0_H0 ;  /* 0x20000000ff047230 */ /* 0x000fe40000004100 */
[----:B------:R-:W-:Y:S02]  /*4c40*/  IMAD.MOV.U32 R5, RZ, RZ, RZ ;  /* 0x000000ffff057224 */ /* 0x000fe400078e00ff */
[----:B------:R-:W-:-:S03]  /*4c50*/  IMAD.MOV.U32 R19, RZ, RZ, R23 ;  /* 0x000000ffff137224 */ /* 0x000fc600078e0017 */
[----:B------:R0:W-:Y:S01]  /*4c60*/  STG.E.64 desc[UR36][R2.64], R4 ;  /* 0x0000000402007986 */ /* 0x0001e2000c101b24 */
[----:B------:R-:W-:Y:S05]  /*4c70*/  BRA `(.L_x_6054) ;  /* 0x0000000c00207947 */ /* 0x000fea0003800000 */
.L_x_6065:
[----:B------:R-:W-:Y:S02]  /*4c80*/  HADD2.F32 R0, -RZ, R0.H0_H0 ;  /* 0x20000000ff007230 */ /* 0x000fe40000004100 */
[----:B------:R-:W-:-:S03]  /*4c90*/  IMAD.MOV.U32 R19, RZ, RZ, R23 ;  /* 0x000000ffff137224 */ /* 0x000fc600078e0017 */
[----:B------:R-:W-:-:S04]  /*4ca0*/  F2FP.F16.F32.PACK_AB R0, RZ, R0 ;  /* 0x00000000ff00723e */ /* 0x000fc800000000ff */
[----:B------:R-:W-:-:S05]  /*4cb0*/  PRMT R0, R0, 0x5410, RZ ;  /* 0x0000541000007816 */ /* 0x000fca00000000ff */
[----:B------:R0:W-:Y:S01]  /*4cc0*/  STG.E desc[UR36][R2.64], R0 ;  /* 0x0000000002007986 */ /* 0x0001e2000c101924 */
[----:B------:R-:W-:Y:S05]  /*4cd0*/  BRA `(.L_x_6054) ;  /* 0x0000000c00087947 */ /* 0x000fea0003800000 */
.L_x_6064:
[----:B------:R-:W-:Y:S02]  /*4ce0*/  HADD2.F32 R4, -RZ, R0.H0_H0 ;  /* 0x20000000ff047230 */ /* 0x000fe40000004100 */
[----:B------:R-:W-:-:S03]  /*4cf0*/  IMAD.MOV.U32 R19, RZ, RZ, R23 ;  /* 0x000000ffff137224 */ /* 0x000fc600078e0017 */
[----:B------:R-:W-:-:S06]  /*4d00*/  FMUL.FTZ R4, R4, 1 ;  /* 0x3f80000004047820 */ /* 0x000fcc0000410000 */
[----:B------:R-:W0:Y:S02]  /*4d10*/  F2F.F64.F32 R4, R4 ;  /* 0x0000000400047310 */ /* 0x000e240000201800 */
[----:B0-----:R0:W-:Y:S01]  /*4d20*/  STG.E.64 desc[UR36][R2.64], R4 ;  /* 0x0000000402007986 */ /* 0x0011e2000c101b24 */
[----:B------:R-:W-:Y:S05]  /*4d30*/  BRA `(.L_x_6054) ;  /* 0x0000000800f07947 */ /* 0x000fea0003800000 */
.L_x_6055:
        /* <DEDUP_REMOVED lines=10> */
[----:B------:R-:W-:-:S04]  /*4de0*/  FSETP.NEU.FTZ.AND P0, PT, R0, RZ, PT ;  /* 0x000000ff0000720b */ /* 0x000fc80003f1d000 */
[----:B------:R-:W-:-:S05]  /*4df0*/  SEL R5, RZ, 0x1, !P0 ;  /* 0x00000001ff057807 */ /* 0x000fca0004000000 */
[----:B------:R0:W-:Y:S01]  /*4e00*/  STG.E.U8 desc[UR36][R2.64], R5 ;  /* 0x0000000502007986 */ /* 0x0001e2000c101124 */
[----:B------:R-:W-:Y:S05]  /*4e10*/  BRA `(.L_x_6054) ;  /* 0x0000000800b87947 */ /* 0x000fea0003800000 */
.L_x_6068:
[----:B------:R-:W-:Y:S01]  /*4e20*/  HADD2.F32 R0, -RZ, R0.H0_H0 ;  /* 0x20000000ff007230 */ /* 0x000fe20000004100 */
[----:B------:R-:W-:Y:S01]  /*4e30*/  CS2R R6, SRZ ;  /* 0x0000000000067805 */ /* 0x000fe2000001ff00 */
[----:B------:R-:W-:-:S03]  /*4e40*/  IMAD.MOV.U32 R19, RZ, RZ, R23 ;  /* 0x000000ffff137224 */ /* 0x000fc600078e0017 */
[----:B------:R-:W-:-:S04]  /*4e50*/  FMUL.FTZ R0, R0, 1 ;  /* 0x3f80000000007820 */ /* 0x000fc80000410000 */
[----:B------:R-:W0:Y:S02]  /*4e60*/  F2F.F64.F32 R4, R0 ;  /* 0x0000000000047310 */ /* 0x000e240000201800 */
[----:B0-----:R0:W-:Y:S01]  /*4e70*/  STG.E.128 desc[UR36][R2.64], R4 ;  /* 0x0000000402007986 */ /* 0x0011e2000c101d24 */
[----:B------:R-:W-:Y:S05]  /*4e80*/  BRA `(.L_x_6054) ;  /* 0x00000008009c7947 */ /* 0x000fea0003800000 */
.L_x_6067:
        /* <DEDUP_REMOVED lines=21> */
.L_x_6072:
[----:B------:R-:W-:Y:S05]  /*4fe0*/  BSYNC B0 ;  /* 0x0000000000007941 */ /* 0x000fea0003800000 */
.L_x_6071:
[----:B------:R-:W-:Y:S01]  /*4ff0*/  LOP3.LUT R5, R0, R5, RZ, 0xfc, !PT ;  /* 0x0000000500057212 */ /* 0x000fe200078efcff */
[----:B------:R-:W-:-:S04]  /*5000*/  IMAD.MOV.U32 R19, RZ, RZ, R23 ;  /* 0x000000ffff137224 */ /* 0x000fc800078e0017 */
[----:B------:R0:W-:Y:S01]  /*5010*/  STG.E.U8 desc[UR36][R2.64], R5 ;  /* 0x0000000502007986 */ /* 0x0001e2000c101124 */
[----:B------:R-:W-:Y:S05]  /*5020*/  BRA `(.L_x_6054) ;  /* 0x0000000800347947 */ /* 0x000fea0003800000 */
.L_x_6070:
        /* <DEDUP_REMOVED lines=13> */
.L_x_6074:
[----:B------:R-:W-:Y:S01]  /*5100*/  IMAD.MOV.U32 R0, RZ, RZ, 0x7f ;  /* 0x0000007fff007424 */ /* 0x000fe200078e00ff */
[----:B------:R-:W-:-:S04]  /*5110*/  ISETP.GT.U32.AND P0, PT, R4, 0x7f800000, PT ;  /* 0x7f8000000400780c */ /* 0x000fc80003f04070 */
[----:B------:R-:W-:-:S09]  /*5120*/  SEL R0, R0, 0x7c, P0 ;  /* 0x0000007c00007807 */ /* 0x000fd20000000000 */
.L_x_6075:
[----:B------:R-:W-:Y:S05]  /*5130*/  BSYNC B0 ;  /* 0x0000000000007941 */ /* 0x000fea0003800000 */
.L_x_6073:
[----:B------:R-:W-:Y:S01]  /*5140*/  LOP3.LUT R4, R5, 0x80000000, RZ, 0xc0, !PT ;  /* 0x8000000005047812 */ /* 0x000fe200078ec0ff */
[----:B------:R-:W-:-:S03]  /*5150*/  IMAD.MOV.U32 R19, RZ, RZ, R23 ;  /* 0x000000ffff137224 */ /* 0x000fc600078e0017 */
[----:B------:R-:W-:-:S04]  /*5160*/  SHF.R.U32.HI R5, RZ, 0x18, R4 ;  /* 0x00000018ff057819 */ /* 0x000fc80000011604 */
[----:B------:R-:W-:-:S05]  /*5170*/  LOP3.LUT R5, R0, R5, RZ, 0xfc, !PT ;  /* 0x0000000500057212 */ /* 0x000fca00078efcff */
[----:B------:R0:W-:Y:S01]  /*5180*/  STG.E.U8 desc[UR36][R2.64], R5 ;  /* 0x0000000502007986 */ /* 0x0001e2000c101124 */
[----:B------:R-:W-:Y:S05]  /*5190*/  BRA `(.L_x_6054) ;  /* 0x0000000400d87947 */ /* 0x000fea0003800000 */
.L_x_6069:
[----:B------:R-:W-:Y:S02]  /*51a0*/  HADD2.F32 R0, -RZ, R0.H0_H0 ;  /* 0x20000000ff007230 */ /* 0x000fe40000004100 */
[----:B------:R-:W-:-:S03]  /*51b0*/  IMAD.MOV.U32 R19, RZ, RZ, R23 ;  /* 0x000000ffff137224 */ /* 0x000fc600078e0017 */
[----:B------:R-:W-:-:S05]  /*51c0*/  F2FP.BF16.F32.PACK_AB R0, RZ, R0 ;  /* 0x00000000ff00723e */ /* 0x000fca00000010ff */
[----:B------:R0:W-:Y:S01]  /*51d0*/  STG.E.U16 desc[UR36][R2.64], R0 ;  /* 0x0000000002007986 */ /* 0x0001e2000c101524 */
[----:B------:R-:W-:Y:S05]  /*51e0*/  BRA `(.L_x_6054) ;  /* 0x0000000400c47947 */ /* 0x000fea0003800000 */
.L_x_6066:
        /* <DEDUP_REMOVED lines=10> */
[----:B------:R-:W0:Y:S02]  /*5290*/  F2I.FTZ.U32.TRUNC.NTZ R5, R5 ;  /* 0x0000000500057305 */ /* 0x000e24000021f000 */
[----:B0-----:R0:W-:Y:S01]  /*52a0*/  STG.E.U16 desc[UR36][R2.64], R5 ;  /* 0x0000000502007986 */ /* 0x0011e2000c101524 */
[----:B------:R-:W-:Y:S05]  /*52b0*/  BRA `(.L_x_6054) ;  /* 0x0000000400907947 */ /* 0x000fea0003800000 */
.L_x_6078:
        /* <DEDUP_REMOVED lines=17> */
.L_x_6081:
[----:B------:R-:W-:-:S04]  /*53d0*/  LOP3.LUT R0, R7, 0x80000000, RZ, 0xc0, !PT ;  /* 0x8000000007007812 */ /* 0x000fc800078ec0ff */
[----:B------:R-:W-:-:S04]  /*53e0*/  SHF.R.U32.HI R5, RZ, 0x18, R0 ;  /* 0x00000018ff057819 */ /* 0x000fc80000011600 */
[----:B------:R-:W-:-:S04]  /*53f0*/  LOP3.LUT R4, R4, R5, RZ, 0xfc, !PT ;  /* 0x0000000504047212 */ /* 0x000fc800078efcff */
[----:B------:R-:W-:-:S07]  /*5400*/  PRMT R0, R4, 0x7610, R0 ;  /* 0x0000761004007816 */ /* 0x000fce0000000000 */
.L_x_6080:
[----:B------:R-:W-:Y:S05]  /*5410*/  BSYNC B0 ;  /* 0x0000000000007941 */ /* 0x000fea0003800000 */
.L_x_6079:
[----:B------:R0:W-:Y:S01]  /*5420*/  STG.E.U8 desc[UR36][R2.64], R0 ;  /* 0x0000000002007986 */ /* 0x0001e2000c101124 */
[----:B------:R-:W-:Y:S01]  /*5430*/  IMAD.MOV.U32 R19, RZ, RZ, R23 ;  /* 0x000000ffff137224 */ /* 0x000fe200078e0017 */
[----:B------:R-:W-:Y:S06]  /*5440*/  BRA `(.L_x_6054) ;  /* 0x00000004002c7947 */ /* 0x000fec0003800000 */
.L_x_6077:
        /* <DEDUP_REMOVED lines=17> */
.L_x_6084:
[----:B------:R-:W-:-:S04]  /*5560*/  LOP3.LUT R0, R7, 0x80000000, RZ, 0xc0, !PT ;  /* 0x8000000007007812 */ /* 0x000fc800078ec0ff */
[----:B------:R-:W-:-:S04]  /*5570*/  SHF.R.U32.HI R5, RZ, 0x18, R0 ;  /* 0x00000018ff057819 */ /* 0x000fc80000011600 */
[----:B------:R-:W-:-:S04]  /*5580*/  LOP3.LUT R4, R4, R5, RZ, 0xfc, !PT ;  /* 0x0000000504047212 */ /* 0x000fc800078efcff */
[----:B------:R-:W-:-:S07]  /*5590*/  PRMT R0, R4, 0x7610, R0 ;  /* 0x0000761004007816 */ /* 0x000fce0000000000 */
.L_x_6083:
[----:B------:R-:W-:Y:S05]  /*55a0*/  BSYNC B0 ;  /* 0x0000000000007941 */ /* 0x000fea0003800000 */
.L_x_6082:
[----:B------:R0:W-:Y:S01]  /*55b0*/  STG.E.U8 desc[UR36][R2.64], R0 ;  /* 0x0000000002007986 */ /* 0x0001e2000c101124 */
[----:B------:R-:W-:Y:S01]  /*55c0*/  IMAD.MOV.U32 R19, RZ, RZ, R23 ;  /* 0x000000ffff137224 */ /* 0x000fe200078e0017 */
[----:B------:R-:W-:Y:S06]  /*55d0*/  BRA `(.L_x_6054) ;  /* 0x0000000000c87947 */ /* 0x000fec0003800000 */
.L_x_6076:
[----:B------:R-:W-:-:S13]  /*55e0*/  ISETP.NE.AND P0, PT, R4, 0x1c, PT ;  /* 0x0000001c0400780c */ /* 0x000fda0003f05270 */
[----:B------:R-:W-:Y:S05]  /*55f0*/  @!P0 BRA `(.L_x_6085) ;  /* 0x0000000000b08947 */ /* 0x000fea0003800000 */
[----:B------:R-:W-:-:S13]  /*5600*/  ISETP.NE.AND P0, PT, R4, 0x1d, PT ;  /* 0x0000001d0400780c */ /* 0x000fda0003f05270 */
[----:B------:R-:W-:Y:S05]  /*5610*/  @!P0 BRA `(.L_x_6086) ;  /* 0x0000000000948947 */ /* 0x000fea0003800000 */
[----:B------:R-:W-:-:S13]  /*5620*/  ISETP.NE.AND P0, PT, R4, 0x2c, PT ;  /* 0x0000002c0400780c */ /* 0x000fda0003f05270 */
[----:B------:R-:W-:Y:S05]  /*5630*/  @P0 BRA `(.L_x_6059) ;  /* 0x0000000000440947 */ /* 0x000fea0003800000 */
[----:B------:R-:W-:Y:S02]  /*5640*/  HADD2.F32 R5, -RZ, R0.H0_H0 ;  /* 0x20000000ff057230 */ /* 0x000fe40000004100 */
        /* <DEDUP_REMOVED lines=16> */
.L_x_6059:
        /* <DEDUP_REMOVED lines=16> */
.L_x_6087:
[----:B------:R-:W-:Y:S01]  /*5850*/  IMAD.MOV.U32 R19, RZ, RZ, R23 ;  /* 0x000000ffff137224 */ /* 0x000fe200078e0017 */
[----:B------:R-:W-:Y:S06]  /*5860*/  BRA `(.L_x_6054) ;  /* 0x0000000000247947 */ /* 0x000fec0003800000 */
.L_x_6086:
[----:B------:R-:W-:Y:S02]  /*5870*/  HADD2.F32 R4, -RZ, R0.H0_H0 ;  /* 0x20000000ff047230 */ /* 0x000fe40000004100 */
[----:B------:R-:W-:-:S04]  /*5880*/  IMAD.MOV.U32 R19, RZ, RZ, R23 ;  /* 0x000000ffff137224 */ /* 0x000fc800078e0017 */
[----:B------:R-:W0:Y:S02]  /*5890*/  F2I.U64.TRUNC R4, R4 ;  /* 0x0000000400047311 */ /* 0x000e24000020d800 */
[----:B0-----:R0:W-:Y:S01]  /*58a0*/  STG.E.64 desc[UR36][R2.64], R4 ;  /* 0x0000000402007986 */ /* 0x0011e2000c101b24 */
[----:B------:R-:W-:Y:S05]  /*58b0*/  BRA `(.L_x_6054) ;  /* 0x0000000000107947 */ /* 0x000fea0003800000 */
.L_x_6085:
[----:B------:R-:W-:Y:S02]  /*58c0*/  HADD2.F32 R0, -RZ, R0.H0_H0 ;  /* 0x20000000ff007230 */ /* 0x000fe40000004100 */
[----:B------:R-:W-:Y:S02]  /*58d0*/  IMAD.MOV.U32 R19, RZ, RZ, R23 ;  /* 0x000000ffff137224 */ /* 0x000fe400078e0017 */
[----:B------:R-:W0:Y:S02]  /*58e0*/  F2I.FTZ.U32.TRUNC.NTZ R5, R0 ;  /* 0x0000000000057305 */ /* 0x000e24000021f000 */
[----:B0-----:R0:W-:Y:S03]  /*58f0*/  STG.E desc[UR36][R2.64], R5 ;  /* 0x0000000502007986 */ /* 0x0011e6000c101924 */
.L_x_6054:
[----:B------:R-:W-:Y:S05]  /*5900*/  BSYNC B6 ;  /* 0x0000000000067941 */ /* 0x000fea0003800000 */
.L_x_6053:
[----:B------:R-:W-:Y:S01]  /*5910*/  ISETP.GE.AND P0, PT, R19, R16, PT ;  /* 0x000000101300720c */ /* 0x000fe20003f06270 */
[----:B------:R-:W-:-:S12]  /*5920*/  BSSY B6, `(.L_x_6088) ;  /* 0x00001fc000067945 */ /* 0x000fd80003800000 */
        /* <DEDUP_REMOVED lines=19> */
[----:B------:R-:W-:-:S06]  /*5a60*/  HADD2.F32 R25, -RZ, R25.H0_H0 ;  /* 0x20000019ff197230 */ /* 0x000fcc0000004100 */
[----:B------:R-:W0:Y:S02]  /*5a70*/  F2I.FTZ.TRUNC.NTZ R25, R25 ;  /* 0x0000001900197305 */ /* 0x000e24000021f100 */
[----:B0-----:R3:W-:Y:S01]  /*5a80*/  STG.E.U8 desc[UR36][R2.64], R25 ;  /* 0x0000001902007986 */ /* 0x0017e2000c101124 */
[----:B------:R-:W-:Y:S05]  /*5a90*/  BRA `(.L_x_6095) ;  /* 0x0000000c00947947 */ /* 0x000fea0003800000 */
.L_x_6093:
[----:B------:R-:W-:-:S06]  /*5aa0*/  HADD2.F32 R5, -RZ, R25.H0_H0 ;  /* 0x20000019ff057230 */ /* 0x000fcc0000004100 */
[----:B------:R-:W0:Y:S02]  /*5ab0*/  F2I.S64.TRUNC R4, R5 ;  /* 0x0000000500047311 */ /* 0x000e24000020d900 */
[----:B0-----:R4:W-:Y:S01]  /*5ac0*/  STG.E.U8 desc[UR36][R2.64], R4 ;  /* 0x0000000402007986 */ /* 0x0019e2000c101124 */
[----:B------:R-:W-:Y:S05]  /*5ad0*/  BRA `(.L_x_6095) ;  /* 0x0000000c00847947 */ /* 0x000fea0003800000 */
.L_x_6092:
        /* <DEDUP_REMOVED lines=10> */
.L_x_6097:
[----:B------:R-:W-:-:S06]  /*5b80*/  HADD2.F32 R25, -RZ, R25.H0_H0 ;  /* 0x20000019ff197230 */ /* 0x000fcc0000004100 */
[----:B------:R-:W0:Y:S02]  /*5b90*/  F2I.FTZ.TRUNC.NTZ R25, R25 ;  /* 0x0000001900197305 */ /* 0x000e24000021f100 */
[----:B0-----:R2:W-:Y:S01]  /*5ba0*/  STG.E desc[UR36][R2.64], R25 ;  /* 0x0000001902007986 */ /* 0x0015e2000c101924 */
[----:B------:R-:W-:Y:S05]  /*5bb0*/  BRA `(.L_x_6095) ;  /* 0x0000000c004c7947 */ /* 0x000fea0003800000 */
.L_x_6096:
[----:B------:R-:W-:-:S06]  /*5bc0*/  HADD2.F32 R25, -RZ, R25.H0_H0 ;  /* 0x20000019ff197230 */ /* 0x000fcc0000004100 */
[----:B------:R-:W0:Y:S02]  /*5bd0*/  F2I.FTZ.TRUNC.NTZ R25, R25 ;  /* 0x0000001900197305 */ /* 0x000e24000021f100 */
[----:B0-----:R0:W-:Y:S01]  /*5be0*/  STG.E.U16 desc[UR36][R2.64], R25 ;  /* 0x0000001902007986 */ /* 0x0011e2000c101524 */
[----:B------:R-:W-:Y:S05]  /*5bf0*/  BRA `(.L_x_6095) ;  /* 0x0000000c003c7947 */ /* 0x000fea0003800000 */
.L_x_6091:
        /* <DEDUP_REMOVED lines=9> */
.L_x_6099:
[----:B------:R0:W-:Y:S01]  /*5c90*/  STG.E.U16 desc[UR36][R2.64], R25 ;  /* 0x0000001902007986 */ /* 0x0001e2000c101524 */
[----:B------:R-:W-:Y:S05]  /*5ca0*/  BRA `(.L_x_6095) ;  /* 0x0000000c00107947 */ /* 0x000fea0003800000 */
.L_x_6098:
        /* <DEDUP_REMOVED lines=10> */
.L_x_6101:
[----:B------:R-:W-:-:S05]  /*5d50*/  HADD2.F32 R0, -RZ, R25.H0_H0 ;  /* 0x20000019ff007230 */ /* 0x000fca0000004100 */
[----:B------:R-:W-:-:S04]  /*5d60*/  F2FP.F16.F32.PACK_AB R0, RZ, R0 ;  /* 0x00000000ff00723e */ /* 0x000fc800000000ff */
[----:B------:R-:W-:-:S05]  /*5d70*/  PRMT R0, R0, 0x5410, RZ ;  /* 0x0000541000007816 */ /* 0x000fca00000000ff */
[----:B------:R0:W-:Y:S01]  /*5d80*/  STG.E desc[UR36][R2.64], R0 ;  /* 0x0000000002007986 */ /* 0x0001e2000c101924 */
[----:B------:R-:W-:Y:S05]  /*5d90*/  BRA `(.L_x_6095) ;  /* 0x0000000800d47947 */ /* 0x000fea0003800000 */
.L_x_6100:
[----:B------:R-:W-:-:S05]  /*5da0*/  HADD2.F32 R4, -RZ, R25.H0_H0 ;  /* 0x20000019ff047230 */ /* 0x000fca0000004100 */
[----:B------:R-:W-:-:S06]  /*5db0*/  FMUL.FTZ R4, R4, 1 ;  /* 0x3f80000004047820 */ /* 0x000fcc0000410000 */
[----:B------:R-:W0:Y:S02]  /*5dc0*/  F2F.F64.F32 R4, R4 ;  /* 0x0000000400047310 */ /* 0x000e240000201800 */
[----:B0-----:R0:W-:Y:S01]  /*5dd0*/  STG.E.64 desc[UR36][R2.64], R4 ;  /* 0x0000000402007986 */ /* 0x0011e2000c101b24 */
[----:B------:R-:W-:Y:S05]  /*5de0*/  BRA `(.L_x_6095) ;  /* 0x0000000800c07947 */ /* 0x000fea0003800000 */
.L_x_6090:
        /* <DEDUP_REMOVED lines=13> */
.L_x_6104:
[----:B------:R-:W-:Y:S01]  /*5ec0*/  HADD2.F32 R25, -RZ, R25.H0_H0 ;  /* 0x20000019ff197230 */ /* 0x000fe20000004100 */
[----:B------:R-:W-:-:S04]  /*5ed0*/  CS2R R6, SRZ ;  /* 0x0000000000067805 */ /* 0x000fc8000001ff00 */
[----:B------:R-:W-:-:S06]  /*5ee0*/  FMUL.FTZ R4, R25, 1 ;  /* 0x3f80000019047820 */ /* 0x000fcc0000410000 */
[----:B------:R-:W0:Y:S02]  /*5ef0*/  F2F.F64.F32 R4, R4 ;  /* 0x0000000400047310 */ /* 0x000e240000201800 */
[----:B0-----:R0:W-:Y:S01]  /*5f00*/  STG.E.128 desc[UR36][R2.64], R4 ;  /* 0x0000000402007986 */ /* 0x0011e2000c101d24 */
[----:B------:R-:W-:Y:S05]  /*5f10*/  BRA `(.L_x_6095) ;  /* 0x0000000800747947 */ /* 0x000fea0003800000 */
.L_x_6103:
        /* <DEDUP_REMOVED lines=21> */
.L_x_6108:
[----:B------:R-:W-:Y:S05]  /*6070*/  BSYNC B0 ;  /* 0x0000000000007941 */ /* 0x000fea0003800000 */
.L_x_6107:
[----:B------:R-:W-:-:S05]  /*6080*/  LOP3.LUT R5, R0, R5, RZ, 0xfc, !PT ;  /* 0x0000000500057212 */ /* 0x000fca00078efcff */
[----:B------:R0:W-:Y:S01]  /*6090*/  STG.E.U8 desc[UR36][R2.64], R5 ;  /* 0x0000000502007986 */ /* 0x0001e2000c101124 */
[----:B------:R-:W-:Y:S05]  /*60a0*/  BRA `(.L_x_6095) ;  /* 0x0000000800107947 */ /* 0x000fea0003800000 */
.L_x_6106:
        /* <DEDUP_REMOVED lines=13> */
.L_x_6110:
[----:B------:R-:W-:Y:S01]  /*6180*/  IMAD.MOV.U32 R0, RZ, RZ, 0x7f ;  /* 0x0000007fff007424 */ /* 0x000fe200078e00ff */
[----:B------:R-:W-:-:S04]  /*6190*/  ISETP.GT.U32.AND P0, PT, R4, 0x7f800000, PT ;  /* 0x7f8000000400780c */ /* 0x000fc80003f04070 */
[----:B------:R-:W-:-:S09]  /*61a0*/  SEL R0, R0, 0x7c, P0 ;  /* 0x0000007c00007807 */ /* 0x000fd20000000000 */
.L_x_6111:
[----:B------:R-:W-:Y:S05]  /*61b0*/  BSYNC B0 ;  /* 0x0000000000007941 */ /* 0x000fea0003800000 */
.L_x_6109:
[----:B------:R-:W-:-:S04]  /*61c0*/  LOP3.LUT R4, R25, 0x80000000, RZ, 0xc0, !PT ;  /* 0x8000000019047812 */ /* 0x000fc800078ec0ff */
[----:B------:R-:W-:-:S04]  /*61d0*/  SHF.R.U32.HI R5, RZ, 0x18, R4 ;  /* 0x00000018ff057819 */ /* 0x000fc80000011604 */
[----:B------:R-:W-:-:S05]  /*61e0*/  LOP3.LUT R5, R0, R5, RZ, 0xfc, !PT ;  /* 0x0000000500057212 */ /* 0x000fca00078efcff */
[----:B------:R0:W-:Y:S01]  /*61f0*/  STG.E.U8 desc[UR36][R2.64], R5 ;  /* 0x0000000502007986 */ /* 0x0001e2000c101124 */
[----:B------:R-:W-:Y:S05]  /*6200*/  BRA `(.L_x_6095) ;  /* 0x0000000400b87947 */ /* 0x000fea0003800000 */
.L_x_6105:
[----:B------:R-:W-:-:S05]  /*6210*/  HADD2.F32 R0, -RZ, R25.H0_H0 ;  /* 0x20000019ff007230 */ /* 0x000fca0000004100 */
[----:B------:R-:W-:-:S05]  /*6220*/  F2FP.BF16.F32.PACK_AB R0, RZ, R0 ;  /* 0x00000000ff00723e */ /* 0x000fca00000010ff */
[----:B------:R0:W-:Y:S01]  /*6230*/  STG.E.U16 desc[UR36][R2.64], R0 ;  /* 0x0000000002007986 */ /* 0x0001e2000c101524 */
[----:B------:R-:W-:Y:S05]  /*6240*/  BRA `(.L_x_6095) ;  /* 0x0000000400a87947 */ /* 0x000fea0003800000 */
.L_x_6102:
        /* <DEDUP_REMOVED lines=12> */
.L_x_6114:
        /* <DEDUP_REMOVED lines=17> */
.L_x_6117:
[----:B------:R-:W-:-:S04]  /*6420*/  LOP3.LUT R0, R25, 0x80000000, RZ, 0xc0, !PT ;  /* 0x8000000019007812 */ /* 0x000fc800078ec0ff */
[----:B------:R-:W-:-:S04]  /*6430*/  SHF.R.U32.HI R5, RZ, 0x18, R0 ;  /* 0x00000018ff057819 */ /* 0x000fc80000011600 */
[----:B------:R-:W-:-:S04]  /*6440*/  LOP3.LUT R4, R4, R5, RZ, 0xfc, !PT ;  /* 0x0000000504047212 */ /* 0x000fc800078efcff */
[----:B------:R-:W-:-:S07]  /*6450*/  PRMT R0, R4, 0x7610, R0 ;  /* 0x0000761004007816 */ /* 0x000fce0000000000 */
.L_x_6116:
[----:B------:R-:W-:Y:S05]  /*6460*/  BSYNC B0 ;  /* 0x0000000000007941 */ /* 0x000fea0003800000 */
.L_x_6115:
[----:B------:R0:W-:Y:S01]  /*6470*/  STG.E.U8 desc[UR36][R2.64], R0 ;  /* 0x0000000002007986 */ /* 0x0001e2000c101124 */
[----:B------:R-:W-:Y:S05]  /*6480*/  BRA `(.L_x_6095) ;  /* 0x0000000400187947 */ /* 0x000fea0003800000 */
.L_x_6113:
        /* <DEDUP_REMOVED lines=17> */
.L_x_6120:
[----:B------:R-:W-:-:S04]  /*65a0*/  LOP3.LUT R0, R25, 0x80000000, RZ, 0xc0, !PT ;  /* 0x8000000019007812 */ /* 0x000fc800078ec0ff */
[----:B------:R-:W-:-:S04]  /*65b0*/  SHF.R.U32.HI R5, RZ, 0x18, R0 ;  /* 0x00000018ff057819 */ /* 0x000fc80000011600 */
[----:B------:R-:W-:-:S04]  /*65c0*/  LOP3.LUT R4, R4, R5, RZ, 0xfc, !PT ;  /* 0x0000000504047212 */ /* 0x000fc800078efcff */
[----:B------:R-:W-:-:S07]  /*65d0*/  PRMT R0, R4, 0x7610, R0 ;  /* 0x0000761004007816 */ /* 0x000fce0000000000 */
.L_x_6119:
[----:B------:R-:W-:Y:S05]  /*65e0*/  BSYNC B0 ;  /* 0x0000000000007941 */ /* 0x000fea0003800000 */
.L_x_6118:
[----:B------:R0:W-:Y:S01]  /*65f0*/  STG.E.U8 desc[UR36][R2.64], R0 ;  /* 0x0000000002007986 */ /* 0x0001e2000c101124 */
[----:B------:R-:W-:Y:S05]  /*6600*/  BRA `(.L_x_6095) ;  /* 0x0000000000b87947 */ /* 0x000fea0003800000 */
.L_x_6112:
[----:B------:R-:W-:-:S13]  /*6610*/  ISETP.NE.AND P0, PT, R0, 0x1c, PT ;  /* 0x0000001c0000780c */ /* 0x000fda0003f05270 */
[----:B------:R-:W-:Y:S05]  /*6620*/  @!P0 BRA `(.L_x_6121) ;  /* 0x0000000000a48947 */ /* 0x000fea0003800000 */
[----:B------:R-:W-:-:S13]  /*6630*/  ISETP.NE.AND P0, PT, R0, 0x1d, PT ;  /* 0x0000001d0000780c */ /* 0x000fda0003f05270 */
[----:B------:R-:W-:Y:S05]  /*6640*/  @!P0 BRA `(.L_x_6122) ;  /* 0x00000000008c8947 */ /* 0x000fea0003800000 */
[----:B------:R-:W-:-:S13]  /*6650*/  ISETP.NE.AND P0, PT, R0, 0x2c, PT ;  /* 0x0000002c0000780c */ /* 0x000fda0003f05270 */
[----:B------:R-:W-:Y:S05]  /*6660*/  @P0 BRA `(.L_x_6094) ;  /* 0x0000000000400947 */ /* 0x000fea0003800000 */
[----:B------:R-:W-:Y:S02]  /*6670*/  HADD2.F32 R25, -RZ, R25.H0_H0 ;  /* 0x20000019ff197230 */ /* 0x000fe40000004100 */
        /* <DEDUP_REMOVED lines=15> */
.L_x_6094:
        /* <DEDUP_REMOVED lines=16> */
.L_x_6123:
[----:B------:R-:W-:Y:S05]  /*6870*/  BRA `(.L_x_6095) ;  /* 0x00000000001c7947 */ /* 0x000fea0003800000 */
.L_x_6122:
[----:B------:R-:W-:-:S06]  /*6880*/  HADD2.F32 R4, -RZ, R25.H0_H0 ;  /* 0x20000019ff047230 */ /* 0x000fcc0000004100 */
[----:B------:R-:W0:Y:S02]  /*6890*/  F2I.U64.TRUNC R4, R4 ;  /* 0x0000000400047311 */ /* 0x000e24000020d800 */
[----:B0-----:R0:W-:Y:S01]  /*68a0*/  STG.E.64 desc[UR36][R2.64], R4 ;  /* 0x0000000402007986 */ /* 0x0011e2000c101b24 */
[----:B------:R-:W-:Y:S05]  /*68b0*/  BRA `(.L_x_6095) ;  /* 0x00000000000c7947 */ /* 0x000fea0003800000 */
.L_x_6121:
[----:B------:R-:W-:-:S06]  /*68c0*/  HADD2.F32 R25, -RZ, R25.H0_H0 ;  /* 0x20000019ff197230 */ /* 0x000fcc0000004100 */
[----:B------:R-:W0:Y:S02]  /*68d0*/  F2I.FTZ.U32.TRUNC.NTZ R25, R25 ;  /* 0x0000001900197305 */ /* 0x000e24000021f000 */
[----:B0-----:R0:W-:Y:S02]  /*68e0*/  STG.E desc[UR36][R2.64], R25 ;  /* 0x0000001902007986 */ /* 0x0011e4000c101924 */
.L_x_6095:
        /* <DEDUP_REMOVED lines=25> */
.L_x_6127:
[----:B------:R-:W-:-:S06]  /*6a80*/  HADD2.F32 R5, -RZ, R24.H0_H0 ;  /* 0x20000018ff057230 */ /* 0x000fcc0000004100 */
[----:B------:R-:W0:Y:S02]  /*6a90*/  F2I.S64.TRUNC R4, R5 ;  /* 0x0000000500047311 */ /* 0x000e24000020d900 */
[----:B0-----:R0:W-:Y:S01]  /*6aa0*/  STG.E.U8 desc[UR36][R2.64], R4 ;  /* 0x0000000402007986 */ /* 0x0011e2000c101124 */
[----:B------:R-:W-:Y:S05]  /*6ab0*/  BRA `(.L_x_6129) ;  /* 0x0000000c00847947 */ /* 0x000fea0003800000 */
.L_x_6126:
        /* <DEDUP_REMOVED lines=10> */
.L_x_6131:
[----:B------:R-:W-:-:S04]  /*6b60*/  HADD2.F32 R24, -RZ, R24.H0_H0 ;  /* 0x20000018ff187230 */ /* 0x000fc80000004100 */
[----:B------:R-:W0:Y:S02]  /*6b70*/  F2I.FTZ.TRUNC.NTZ R5, R24 ;  /* 0x0000001800057305 */ /* 0x000e24000021f100 */
[----:B0-----:R0:W-:Y:S01]  /*6b80*/  STG.E desc[UR36][R2.64], R5 ;  /* 0x0000000502007986 */ /* 0x0011e2000c101924 */
[----:B------:R-:W-:Y:S05]  /*6b90*/  BRA `(.L_x_6129) ;  /* 0x0000000c004c7947 */ /* 0x000fea0003800000 */
.L_x_6130:
[----:B------:R-:W-:-:S04]  /*6ba0*/  HADD2.F32 R24, -RZ, R24.H0_H0 ;  /* 0x20000018ff187230 */ /* 0x000fc80000004100 */
[----:B------:R-:W0:Y:S02]  /*6bb0*/  F2I.FTZ.TRUNC.NTZ R5, R24 ;  /* 0x0000001800057305 */ /* 0x000e24000021f100 */
[----:B0-----:R0:W-:Y:S01]  /*6bc0*/  STG.E.U16 desc[UR36][R2.64], R5 ;  /* 0x0000000502007986 */ /* 0x0011e2000c101524 */
[----:B------:R-:W-:Y:S05]  /*6bd0*/  BRA `(.L_x_6129) ;  /* 0x0000000c003c7947 */ /* 0x000fea0003800000 */
.L_x_6125:
        /* <DEDUP_REMOVED lines=9> */
.L_x_6133:
[----:B------:R0:W-:Y:S01]  /*6c70*/  STG.E.U16 desc[UR36][R2.64], R24 ;  /* 0x0000001802007986 */ /* 0x0001e2000c101524 */
[----:B------:R-:W-:Y:S05]  /*6c80*/  BRA `(.L_x_6129) ;  /* 0x0000000c00107947 */ /* 0x000fea0003800000 */
.L_x_6132:
        /* <DEDUP_REMOVED lines=10> */
.L_x_6135:
[----:B------:R-:W-:-:S05]  /*6d30*/  HADD2.F32 R0, -RZ, R24.H0_H0 ;  /* 0x20000018ff007230 */ /* 0x000fca0000004100 */
[----:B------:R-:W-:-:S04]  /*6d40*/  F2FP.F16.F32.PACK_AB R0, RZ, R0 ;  /* 0x00000000ff00723e */ /* 0x000fc800000000ff */
[----:B------:R-:W-:-:S05]  /*6d50*/  PRMT R0, R0, 0x5410, RZ ;  /* 0x0000541000007816 */ /* 0x000fca00000000ff */
[----:B------:R0:W-:Y:S01]  /*6d60*/  STG.E desc[UR36][R2.64], R0 ;  /* 0x0000000002007986 */ /* 0x0001e2000c101924 */
[----:B------:R-:W-:Y:S05]  /*6d70*/  BRA `(.L_x_6129) ;  /* 0x0000000800d47947 */ /* 0x000fea0003800000 */
.L_x_6134:
[----:B------:R-:W-:-:S05]  /*6d80*/  HADD2.F32 R4, -RZ, R24.H0_H0 ;  /* 0x20000018ff047230 */ /* 0x000fca0000004100 */
[----:B------:R-:W-:-:S06]  /*6d90*/  FMUL.FTZ R4, R4, 1 ;  /* 0x3f80000004047820 */ /* 0x000fcc0000410000 */
[----:B------:R-:W0:Y:S02]  /*6da0*/  F2F.F64.F32 R4, R4 ;  /* 0x0000000400047310 */ /* 0x000e240000201800 */
[----:B0-----:R0:W-:Y:S01]  /*6db0*/  STG.E.64 desc[UR36][R2.64], R4 ;  /* 0x0000000402007986 */ /* 0x0011e2000c101b24 */
[----:B------:R-:W-:Y:S05]  /*6dc0*/  BRA `(.L_x_6129) ;  /* 0x0000000800c07947 */ /* 0x000fea0003800000 */
.L_x_6124:
        /* <DEDUP_REMOVED lines=13> */
.L_x_6138:
[----:B------:R-:W-:Y:S01]  /*6ea0*/  HADD2.F32 R24, -RZ, R24.H0_H0 ;  /* 0x20000018ff187230 */ /* 0x000fe20000004100 */
[----:B------:R-:W-:-:S04]  /*6eb0*/  CS2R R6, SRZ ;  /* 0x0000000000067805 */ /* 0x000fc8000001ff00 */
[----:B------:R-:W-:-:S06]  /*6ec0*/  FMUL.FTZ R4, R24, 1 ;  /* 0x3f80000018047820 */ /* 0x000fcc0000410000 */
[----:B------:R-:W0:Y:S02]  /*6ed0*/  F2F.F64.F32 R4, R4 ;  /* 0x0000000400047310 */ /* 0x000e240000201800 */
[----:B0-----:R0:W-:Y:S01]  /*6ee0*/  STG.E.128 desc[UR36][R2.64], R4 ;  /* 0x0000000402007986 */ /* 0x0011e2000c101d24 */
[----:B------:R-:W-:Y:S05]  /*6ef0*/  BRA `(.L_x_6129) ;  /* 0x0000000800747947 */ /* 0x000fea0003800000 */
.L_x_6137:
        /* <DEDUP_REMOVED lines=21> */
.L_x_6142:
[----:B------:R-:W-:Y:S05]  /*7050*/  BSYNC B0 ;  /* 0x0000000000007941 */ /* 0x000fea0003800000 */
.L_x_6141:
[----:B------:R-:W-:-:S05]  /*7060*/  LOP3.LUT R5, R0, R5, RZ, 0xfc, !PT ;  /* 0x0000000500057212 */ /* 0x000fca00078efcff */
[----:B------:R0:W-:Y:S01]  /*7070*/  STG.E.U8 desc[UR36][R2.64], R5 ;  /* 0x0000000502007986 */ /* 0x0001e2000c101124 */
[----:B------:R-:W-:Y:S05]  /*7080*/  BRA `(.L_x_6129) ;  /* 0x0000000800107947 */ /* 0x000fea0003800000 */
.L_x_6140:
        /* <DEDUP_REMOVED lines=13> */
.L_x_6144:
[----:B------:R-:W-:Y:S01]  /*7160*/  IMAD.MOV.U32 R0, RZ, RZ, 0x7f ;  /* 0x0000007fff007424 */ /* 0x000fe200078e00ff */
[----:B------:R-:W-:-:S04]  /*7170*/  ISETP.GT.U32.AND P0, PT, R4, 0x7f800000, PT ;  /* 0x7f8000000400780c */ /* 0x000fc80003f04070 */
[----:B------:R-:W-:-:S09]  /*7180*/  SEL R0, R0, 0x7c, P0 ;  /* 0x0000007c00007807 */ /* 0x000fd20000000000 */
.L_x_6145:
[----:B------:R-:W-:Y:S05]  /*7190*/  BSYNC B0 ;  /* 0x0000000000007941 */ /* 0x000fea0003800000 */
.L_x_6143:
[----:B------:R-:W-:-:S04]  /*71a0*/  LOP3.LUT R4, R5, 0x80000000, RZ, 0xc0, !PT ;  /* 0x8000000005047812 */ /* 0x000fc800078ec0ff */
[----:B------:R-:W-:-:S04]  /*71b0*/  SHF.R.U32.HI R5, RZ, 0x18, R4 ;  /* 0x00000018ff057819 */ /* 0x000fc80000011604 */
[----:B------:R-:W-:-:S05]  /*71c0*/  LOP3.LUT R5, R0, R5, RZ, 0xfc, !PT ;  /* 0x0000000500057212 */ /* 0x000fca00078efcff */
[----:B------:R0:W-:Y:S01]  /*71d0*/  STG.E.U8 desc[UR36][R2.64], R5 ;  /* 0x0000000502007986 */ /* 0x0001e2000c101124 */
[----:B------:R-:W-:Y:S05]  /*71e0*/  BRA `(.L_x_6129) ;  /* 0x0000000400b87947 */ /* 0x000fea0003800000 */
.L_x_6139:
[----:B------:R-:W-:-:S05]  /*71f0*/  HADD2.F32 R0, -RZ, R24.H0_H0 ;  /* 0x20000018ff007230 */ /* 0x000fca0000004100 */
[----:B------:R-:W-:-:S05]  /*7200*/  F2FP.BF16.F32.PACK_AB R0, RZ, R0 ;  /* 0x00000000ff00723e */ /* 0x000fca00000010ff */
[----:B------:R0:W-:Y:S01]  /*7210*/  STG.E.U16 desc[UR36][R2.64], R0 ;  /* 0x0000000002007986 */ /* 0x0001e2000c101524 */
[----:B------:R-:W-:Y:S05]  /*7220*/  BRA `(.L_x_6129) ;  /* 0x0000000400a87947 */ /* 0x000fea0003800000 */
.L_x_6136:
        /* <DEDUP_REMOVED lines=12> */
.L_x_6148:
        /* <DEDUP_REMOVED lines=17> */
.L_x_6151:
[----:B------:R-:W-:-:S04]  /*7400*/  LOP3.LUT R0, R7, 0x80000000, RZ, 0xc0, !PT ;  /* 0x8000000007007812 */ /* 0x000fc800078ec0ff */
[----:B------:R-:W-:-:S04]  /*7410*/  SHF.R.U32.HI R5, RZ, 0x18, R0 ;  /* 0x00000018ff057819 */ /* 0x000fc80000011600 */
[----:B------:R-:W-:-:S04]  /*7420*/  LOP3.LUT R4, R4, R5, RZ, 0xfc, !PT ;  /* 0x0000000504047212 */ /* 0x000fc800078efcff */
[----:B------:R-:W-:-:S07]  /*7430*/  PRMT R0, R4, 0x7610, R0 ;  /* 0x0000761004007816 */ /* 0x000fce0000000000 */
.L_x_6150:
[----:B------:R-:W-:Y:S05]  /*7440*/  BSYNC B0 ;  /* 0x0000000000007941 */ /* 0x000fea0003800000 */
.L_x_6149:
[----:B------:R3:W-:Y:S01]  /*7450*/  STG.E.U8 desc[UR36][R2.64], R0 ;  /* 0x0000000002007986 */ /* 0x0007e2000c101124 */
[----:B------:R-:W-:Y:S05]  /*7460*/  BRA `(.L_x_6129) ;  /* 0x0000000400187947 */ /* 0x000fea0003800000 */
.L_x_6147:
        /* <DEDUP_REMOVED lines=17> */
.L_x_6154:
[----:B------:R-:W-:-:S04]  /*7580*/  LOP3.LUT R0, R7, 0x80000000, RZ, 0xc0, !PT ;  /* 0x8000000007007812 */ /* 0x000fc800078ec0ff */
[----:B------:R-:W-:-:S04]  /*7590*/  SHF.R.U32.HI R5, RZ, 0x18, R0 ;  /* 0x00000018ff057819 */ /* 0x000fc80000011600 */
[----:B------:R-:W-:-:S04]  /*75a0*/  LOP3.LUT R4, R4, R5, RZ, 0xfc, !PT ;  /* 0x0000000504047212 */ /* 0x000fc800078efcff */
[----:B------:R-:W-:-:S07]  /*75b0*/  PRMT R0, R4, 0x7610, R0 ;  /* 0x0000761004007816 */ /* 0x000fce0000000000 */
.L_x_6153:
[----:B------:R-:W-:Y:S05]  /*75c0*/  BSYNC B0 ;  /* 0x0000000000007941 */ /* 0x000fea0003800000 */
.L_x_6152:
[----:B------:R0:W-:Y:S01]  /*75d0*/  STG.E.U8 desc[UR36][R2.64], R0 ;  /* 0x0000000002007986 */ /* 0x0001e2000c101124 */
[----:B------:R-:W-:Y:S05]  /*75e0*/  BRA `(.L_x_6129) ;  /* 0x0000000000b87947 */ /* 0x000fea0003800000 */
.L_x_6146:
        /* <DEDUP_REMOVED lines=22> */
.L_x_6128:
        /* <DEDUP_REMOVED lines=16> */
.L_x_6157:
[----:B------:R-:W-:Y:S05]  /*7850*/  BRA `(.L_x_6129) ;  /* 0x00000000001c7947 */ /* 0x000fea0003800000 */
.L_x_6156:
[----:B------:R-:W-:-:S06]  /*7860*/  HADD2.F32 R4, -RZ, R24.H0_H0 ;  /* 0x20000018ff047230 */ /* 0x000fcc0000004100 */
[----:B------:R-:W0:Y:S02]  /*7870*/  F2I.U64.TRUNC R4, R4 ;  /* 0x0000000400047311 */ /* 0x000e24000020d800 */
[----:B0-----:R1:W-:Y:S01]  /*7880*/  STG.E.64 desc[UR36][R2.64], R4 ;  /* 0x0000000402007986 */ /* 0x0013e2000c101b24 */
[----:B------:R-:W-:Y:S05]  /*7890*/  BRA `(.L_x_6129) ;  /* 0x00000000000c7947 */ /* 0x000fea0003800000 */
.L_x_6155:
[----:B------:R-:W-:-:S04]  /*78a0*/  HADD2.F32 R24, -RZ, R24.H0_H0 ;  /* 0x20000018ff187230 */ /* 0x000fc80000004100 */
[----:B------:R-:W0:Y:S02]  /*78b0*/  F2I.FTZ.U32.TRUNC.NTZ R5, R24 ;  /* 0x0000001800057305 */ /* 0x000e24000021f000 */
[----:B0-----:R2:W-:Y:S02]  /*78c0*/  STG.E desc[UR36][R2.64], R5 ;  /* 0x0000000502007986 */ /* 0x0015e4000c101924 */
.L_x_6129:
[----:B------:R-:W-:-:S07]  /*78d0*/  VIADD R19, R19, 0x80 ;  /* 0x0000008013137836 */ /* 0x000fce0000000000 */
.L_x_6089:
[----:B------:R-:W-:Y:S05]  /*78e0*/  BSYNC B6 ;  /* 0x0000000000067941 */ /* 0x000fea0003800000 */
.L_x_6088:
        /* <DEDUP_REMOVED lines=23> */
.L_x_6161:
[----:B------:R-:W-:-:S06]  /*7a60*/  HADD2.F32 R5, -RZ, R22.H0_H0 ;  /* 0x20000016ff057230 */ /* 0x000fcc0000004100 */
[----:B------:R-:W0:Y:S02]  /*7a70*/  F2I.S64.TRUNC R4, R5 ;  /* 0x0000000500047311 */ /* 0x000e24000020d900 */
[----:B0-----:R-:W-:Y:S01]  /*7a80*/  STG.E.U8 desc[UR36][R2.64], R4 ;  /* 0x0000000402007986 */ /* 0x001fe2000c101124 */
[----:B------:R-:W-:Y:S05]  /*7a90*/  EXIT ;  /* 0x000000000000794d */ /* 0x000fea0003800000 */
.L_x_6160:
        /* <DEDUP_REMOVED lines=10> */
.L_x_6164:
[----:B------:R-:W-:-:S04]  /*7b40*/  HADD2.F32 R22, -RZ, R22.H0_H0 ;  /* 0x20000016ff167230 */ /* 0x000fc80000004100 */
[----:B------:R-:W0:Y:S02]  /*7b50*/  F2I.FTZ.TRUNC.NTZ R5, R22 ;  /* 0x0000001600057305 */ /* 0x000e24000021f100 */
[----:B0-----:R-:W-:Y:S01]  /*7b60*/  STG.E desc[UR36][R2.64], R5 ;  /* 0x0000000502007986 */ /* 0x001fe2000c101924 */
[----:B------:R-:W-:Y:S05]  /*7b70*/  EXIT ;  /* 0x000000000000794d */ /* 0x000fea0003800000 */
.L_x_6163:
[----:B------:R-:W-:-:S04]  /*7b80*/  HADD2.F32 R22, -RZ, R22.H0_H0 ;  /* 0x20000016ff167230 */ /* 0x000fc80000004100 */
[----:B------:R-:W0:Y:S02]  /*7b90*/  F2I.FTZ.TRUNC.NTZ R5, R22 ;  /* 0x0000001600057305 */ /* 0x000e24000021f100 */
[----:B0-----:R-:W-:Y:S01]  /*7ba0*/  STG.E.U16 desc[UR36][R2.64], R5 ;  /* 0x0000000502007986 */ /* 0x001fe2000c101524 */
[----:B------:R-:W-:Y:S05]  /*7bb0*/  EXIT ;  /* 0x000000000000794d */ /* 0x000fea0003800000 */
.L_x_6159:
        /* <DEDUP_REMOVED lines=9> */
.L_x_6166:
[----:B------:R-:W-:Y:S01]  /*7c50*/  STG.E.U16 desc[UR36][R2.64], R22 ;  /* 0x0000001602007986 */ /* 0x000fe2000c101524 */
[----:B------:R-:W-:Y:S05]  /*7c60*/  EXIT ;  /* 0x000000000000794d */ /* 0x000fea0003800000 */
.L_x_6165:
        /* <DEDUP_REMOVED lines=10> */
.L_x_6168:
[----:B------:R-:W-:-:S05]  /*7d10*/  HADD2.F32 R0, -RZ, R22.H0_H0 ;  /* 0x20000016ff007230 */ /* 0x000fca0000004100 */
[----:B------:R-:W-:-:S04]  /*7d20*/  F2FP.F16.F32.PACK_AB R0, RZ, R0 ;  /* 0x00000000ff00723e */ /* 0x000fc800000000ff */
[----:B------:R-:W-:-:S05]  /*7d30*/  PRMT R0, R0, 0x5410, RZ ;  /* 0x0000541000007816 */ /* 0x000fca00000000ff */
[----:B------:R-:W-:Y:S01]  /*7d40*/  STG.E desc[UR36][R2.64], R0 ;  /* 0x0000000002007986 */ /* 0x000fe2000c101924 */
[----:B------:R-:W-:Y:S05]  /*7d50*/  EXIT ;  /* 0x000000000000794d */ /* 0x000fea0003800000 */
.L_x_6167:
[----:B------:R-:W-:-:S05]  /*7d60*/  HADD2.F32 R4, -RZ, R22.H0_H0 ;  /* 0x20000016ff047230 */ /* 0x000fca0000004100 */
[----:B------:R-:W-:-:S06]  /*7d70*/  FMUL.FTZ R4, R4, 1 ;  /* 0x3f80000004047820 */ /* 0x000fcc0000410000 */
[----:B------:R-:W0:Y:S02]  /*7d80*/  F2F.F64.F32 R4, R4 ;  /* 0x0000000400047310 */ /* 0x000e240000201800 */
[----:B0-----:R-:W-:Y:S01]  /*7d90*/  STG.E.64 desc[UR36][R2.64], R4 ;  /* 0x0000000402007986 */ /* 0x001fe2000c101b24 */
[----:B------:R-:W-:Y:S05]  /*7da0*/  EXIT ;  /* 0x000000000000794d */ /* 0x000fea0003800000 */
.L_x_6158:
        /* <DEDUP_REMOVED lines=13> */
.L_x_6171:
[----:B------:R-:W-:Y:S01]  /*7e80*/  HADD2.F32 R22, -RZ, R22.H0_H0 ;  /* 0x20000016ff167230 */ /* 0x000fe20000004100 */
[----:B------:R-:W-:-:S04]  /*7e90*/  CS2R R6, SRZ ;  /* 0x0000000000067805 */ /* 0x000fc8000001ff00 */
[----:B------:R-:W-:-:S06]  /*7ea0*/  FMUL.FTZ R4, R22, 1 ;  /* 0x3f80000016047820 */ /* 0x000fcc0000410000 */
[----:B------:R-:W0:Y:S02]  /*7eb0*/  F2F.F64.F32 R4, R4 ;  /* 0x0000000400047310 */ /* 0x000e240000201800 */
[----:B0-----:R-:W-:Y:S01]  /*7ec0*/  STG.E.128 desc[UR36][R2.64], R4 ;  /* 0x0000000402007986 */ /* 0x001fe2000c101d24 */
[----:B------:R-:W-:Y:S05]  /*7ed0*/  EXIT ;  /* 0x000000000000794d */ /* 0x000fea0003800000 */
.L_x_6170:
        /* <DEDUP_REMOVED lines=21> */
.L_x_6175:
[----:B------:R-:W-:Y:S05]  /*8030*/  BSYNC B0 ;  /* 0x0000000000007941 */ /* 0x000fea0003800000 */
.L_x_6174:
[----:B------:R-:W-:-:S05]  /*8040*/  LOP3.LUT R5, R0, R5, RZ, 0xfc, !PT ;  /* 0x0000000500057212 */ /* 0x000fca00078efcff */
[----:B------:R-:W-:Y:S01]  /*8050*/  STG.E.U8 desc[UR36][R2.64], R5 ;  /* 0x0000000502007986 */ /* 0x000fe2000c101124 */
[----:B------:R-:W-:Y:S05]  /*8060*/  EXIT ;  /* 0x000000000000794d */ /* 0x000fea0003800000 */
.L_x_6173:
        /* <DEDUP_REMOVED lines=13> */
.L_x_6177:
[----:B------:R-:W-:Y:S01]  /*8140*/  IMAD.MOV.U32 R0, RZ, RZ, 0x7f ;  /* 0x0000007fff007424 */ /* 0x000fe200078e00ff */
[----:B------:R-:W-:-:S04]  /*8150*/  ISETP.GT.U32.AND P0, PT, R4, 0x7f800000, PT ;  /* 0x7f8000000400780c */ /* 0x000fc80003f04070 */
[----:B------:R-:W-:-:S09]  /*8160*/  SEL R0, R0, 0x7c, P0 ;  /* 0x0000007c00007807 */ /* 0x000fd20000000000 */
.L_x_6178:
[----:B------:R-:W-:Y:S05]  /*8170*/  BSYNC B0 ;  /* 0x0000000000007941 */ /* 0x000fea0003800000 */
.L_x_6176:
[----:B------:R-:W-:-:S04]  /*8180*/  LOP3.LUT R4, R5, 0x80000000, RZ, 0xc0, !PT ;  /* 0x8000000005047812 */ /* 0x000fc800078ec0ff */
[----:B------:R-:W-:-:S04]  /*8190*/  SHF.R.U32.HI R5, RZ, 0x18, R4 ;  /* 0x00000018ff057819 */ /* 0x000fc80000011604 */
[----:B------:R-:W-:-:S05]  /*81a0*/  LOP3.LUT R5, R0, R5, RZ, 0xfc, !PT ;  /* 0x0000000500057212 */ /* 0x000fca00078efcff */
[----:B------:R-:W-:Y:S01]  /*81b0*/  STG.E.U8 desc[UR36][R2.64], R5 ;  /* 0x0000000502007986 */ /* 0x000fe2000c101124 */
[----:B------:R-:W-:Y:S05]  /*81c0*/  EXIT ;  /* 0x000000000000794d */ /* 0x000fea0003800000 */
.L_x_6172:
[----:B------:R-:W-:-:S05]  /*81d0*/  HADD2.F32 R0, -RZ, R22.H0_H0 ;  /* 0x20000016ff007230 */ /* 0x000fca0000004100 */
[----:B------:R-:W-:-:S05]  /*81e0*/  F2FP.BF16.F32.PACK_AB R0, RZ, R0 ;  /* 0x00000000ff00723e */ /* 0x000fca00000010ff */
[----:B------:R-:W-:Y:S01]  /*81f0*/  STG.E.U16 desc[UR36][R2.64], R0 ;  /* 0x0000000002007986 */ /* 0x000fe2000c101524 */
[----:B------:R-:W-:Y:S05]  /*8200*/  EXIT ;  /* 0x000000000000794d */ /* 0x000fea0003800000 */
.L_x_6169:
        /* <DEDUP_REMOVED lines=12> */
.L_x_6181:
        /* <DEDUP_REMOVED lines=17> */
.L_x_6184:
[----:B------:R-:W-:-:S04]  /*83e0*/  LOP3.LUT R0, R7, 0x80000000, RZ, 0xc0, !PT ;  /* 0x8000000007007812 */ /* 0x000fc800078ec0ff */
[----:B------:R-:W-:-:S04]  /*83f0*/  SHF.R.U32.HI R5, RZ, 0x18, R0 ;  /* 0x00000018ff057819 */ /* 0x000fc80000011600 */
[----:B------:R-:W-:-:S04]  /*8400*/  LOP3.LUT R4, R4, R5, RZ, 0xfc, !PT ;  /* 0x0000000504047212 */ /* 0x000fc800078efcff */
[----:B------:R-:W-:-:S07]  /*8410*/  PRMT R0, R4, 0x7610, R0 ;  /* 0x0000761004007816 */ /* 0x000fce0000000000 */
.L_x_6183:
[----:B------:R-:W-:Y:S05]  /*8420*/  BSYNC B0 ;  /* 0x0000000000007941 */ /* 0x000fea0003800000 */
.L_x_6182:
[----:B------:R-:W-:Y:S01]  /*8430*/  STG.E.U8 desc[UR36][R2.64], R0 ;  /* 0x0000000002007986 */ /* 0x000fe2000c101124 */
[----:B------:R-:W-:Y:S05]  /*8440*/  EXIT ;  /* 0x000000000000794d */ /* 0x000fea0003800000 */
.L_x_6180:
        /* <DEDUP_REMOVED lines=17> */
.L_x_6187:
[----:B------:R-:W-:-:S04]  /*8560*/  LOP3.LUT R0, R7, 0x80000000, RZ, 0xc0, !PT ;  /* 0x8000000007007812 */ /* 0x000fc800078ec0ff */
[----:B------:R-:W-:-:S04]  /*8570*/  SHF.R.U32.HI R5, RZ, 0x18, R0 ;  /* 0x00000018ff057819 */ /* 0x000fc80000011600 */
[----:B------:R-:W-:-:S04]  /*8580*/  LOP3.LUT R4, R4, R5, RZ, 0xfc, !PT ;  /* 0x0000000504047212 */ /* 0x000fc800078efcff */
[----:B------:R-:W-:-:S07]  /*8590*/  PRMT R0, R4, 0x7610, R0 ;  /* 0x0000761004007816 */ /* 0x000fce0000000000 */
.L_x_6186:
[----:B------:R-:W-:Y:S05]  /*85a0*/  BSYNC B0 ;  /* 0x0000000000007941 */ /* 0x000fea0003800000 */
.L_x_6185:
[----:B------:R-:W-:Y:S01]  /*85b0*/  STG.E.U8 desc[UR36][R2.64], R0 ;  /* 0x0000000002007986 */ /* 0x000fe2000c101124 */
[----:B------:R-:W-:Y:S05]  /*85c0*/  EXIT ;  /* 0x000000000000794d */ /* 0x000fea0003800000 */
.L_x_6179:
        /* <DEDUP_REMOVED lines=22> */
.L_x_6162:
        /* <DEDUP_REMOVED lines=16> */
.L_x_6190:
[----:B------:R-:W-:Y:S05]  /*8830*/  EXIT ;  /* 0x000000000000794d */ /* 0x000fea0003800000 */
.L_x_6189:
[----:B------:R-:W-:-:S06]  /*8840*/  HADD2.F32 R4, -RZ, R22.H0_H0 ;  /* 0x20000016ff047230 */ /* 0x000fcc0000004100 */
[----:B------:R-:W0:Y:S02]  /*8850*/  F2I.U64.TRUNC R4, R4 ;  /* 0x0000000400047311 */ /* 0x000e24000020d800 */
[----:B0-----:R-:W-:Y:S01]  /*8860*/  STG.E.64 desc[UR36][R2.64], R4 ;  /* 0x0000000402007986 */ /* 0x001fe2000c101b24 */
[----:B------:R-:W-:Y:S05]  /*8870*/  EXIT ;  /* 0x000000000000794d */ /* 0x000fea0003800000 */
.L_x_6188:
[----:B------:R-:W-:-:S04]  /*8880*/  HADD2.F32 R22, -RZ, R22.H0_H0 ;  /* 0x20000016ff167230 */ /* 0x000fc80000004100 */
[----:B------:R-:W0:Y:S02]  /*8890*/  F2I.FTZ.U32.TRUNC.NTZ R5, R22 ;  /* 0x0000001600057305 */ /* 0x000e24000021f000 */
[----:B0-----:R-:W-:Y:S01]  /*88a0*/  STG.E desc[UR36][R2.64], R5 ;  /* 0x0000000502007986 */ /* 0x001fe2000c101924 */
[----:B------:R-:W-:Y:S05]  /*88b0*/  EXIT ;  /* 0x000000000000794d */ /* 0x000fea0003800000 */
.L_x_6191:
        /* <DEDUP_REMOVED lines=12> */
.L_x_23499:


//--------------------- .text._ZN2at6native18elementwise_kernelILi128ELi4EZNS0_22gpu_kernel_impl_nocastIZZZNS0_16sign_kernel_cudaERNS_18TensorIteratorBaseEENKUlvE_clEvENKUlvE6_clEvEUlN3c104HalfEE_EEvS4_RKT_EUliE_EEviT1_ --------------------------
	.section	.text._ZN2at6native18elementwise_kernelILi128ELi4EZNS0_22gpu_kernel_impl_nocastIZZZNS0_16sign_kernel_cudaERNS_18TensorIteratorBaseEENKUlvE_clEvENKUlvE6_clEvEUlN3c104HalfEE_EEvS4_RKT_EUliE_EEviT1_,"ax",@progbits
	.align	128
        .global         _ZN2at6native18elementwise_kernelILi128ELi4EZNS0_22gpu_kernel_impl_nocastIZZZNS0_16sign_kernel_cudaERNS_18TensorIteratorBaseEENKUlvE_clEvENKUlvE6_clEvEUlN3c104HalfEE_EEvS4_RKT_EUliE_EEviT1_
        .type           _ZN2at6native18elementwise_kernelILi128ELi4EZNS0_22gpu_kernel_impl_nocastIZZZNS0_16sign_kernel_cudaERNS_18TensorIteratorBaseEENKUlvE_clEvENKUlvE6_clEvEUlN3c104HalfEE_EEvS4_RKT_EUliE_EEviT1_,@function
        .size           _ZN2at6native18elementwise_kernelILi128ELi4EZNS0_22gpu_kernel_impl_nocastIZZZNS0_16sign_kernel_cudaERNS_18TensorIteratorBaseEENKUlvE_clEvENKUlvE6_clEvEUlN3c104HalfEE_EEvS4_RKT_EUliE_EEviT1_,(.L_x_23500 - _ZN2at6native18elementwise_kernelILi128ELi4EZNS0_22gpu_kernel_impl_nocastIZZZNS0_16sign_kernel_cudaERNS_18TensorIteratorBaseEENKUlvE_clEvENKUlvE6_clEvEUlN3c104HalfEE_EEvS4_RKT_EUliE_EEviT1_)
        .other          _ZN2at6native18elementwise_kernelILi128ELi4EZNS0_22gpu_kernel_impl_nocastIZZZNS0_16sign_kernel_cudaERNS_18TensorIteratorBaseEENKUlvE_clEvENKUlvE6_clEvEUlN3c104HalfEE_EEvS4_RKT_EUliE_EEviT1_,@"STO_CUDA_ENTRY STV_DEFAULT"
_ZN2at6native18elementwise_kernelILi128ELi4EZNS0_22gpu_kernel_impl_nocastIZZZNS0_16sign_kernel_cudaERNS_18TensorIteratorBaseEENKUlvE_clEvENKUlvE6_clEvEUlN3c104HalfEE_EEvS4_RKT_EUliE_EEviT1_:
.text._ZN2at6native18elementwise_kernelILi128ELi4EZNS0_22gpu_kernel_impl_nocastIZZZNS0_16sign_kernel_cudaERNS_18TensorIteratorBaseEENKUlvE_clEvENKUlvE6_clEvEUlN3c104HalfEE_EEvS4_RKT_EUliE_EEviT1_:
        /* <DEDUP_REMOVED lines=311> */
.L_x_6194:
[----:B------:R-:W-:Y:S02]  /*1370*/  ULDC.64 UR8, c[0x0][0x418] ;  /* 0x0001060000087ab9 */ /* 0x000fe40000000a00 */
[----:B------:R-:W-:-:S04]  /*1380*/  IADD3 R4, P0, R2, UR8, RZ ;  /* 0x0000000802047c10 */ /* 0x000fc8000ff1e0ff */
[----:B------:R-:W-:Y:S01]  /*1390*/  IADD3.X R5, RZ, UR9, RZ, P0, !PT ;  /* 0x00000009ff057c10 */ /* 0x000fe200087fe4ff */
[----:B------:R-:W-:-:S04]  /*13a0*/  ULDC.64 UR8, c[0x0][0x410] ;  /* 0x0001040000087ab9 */ /* 0x000fc80000000a00 */
[----:B------:R-:W2:Y:S01]  /*13b0*/  LDG.E.U16 R4, desc[UR4][R4.64] ;  /* 0x0000000404047981 */ /* 0x000ea2000c1e1500 */
[----:B------:R-:W-:Y:S02]  /*13c0*/  VIADD R0, R0, 0x80 ;  /* 0x0000008000007836 */ /* 0x000fe40000000000 */
[----:B--2---:R-:W-:-:S05]  /*13d0*/  HADD2.F32 R2, -RZ, R4.H0_H0 ;  /* 0x20000004ff027230 */ /* 0x004fca0000004100 */
        /* <DEDUP_REMOVED lines=8> */
[----:B------:R-:W-:-:S05]  /*1460*/  F2FP.F16.F32.PACK_AB R6, RZ, R6 ;  /* 0x00000006ff06723e */ /* 0x000fca00000000ff */
[----:B------:R0:W-:Y:S02]  /*1470*/  STG.E.U16 desc[UR4][R2.64], R6 ;  /* 0x0000000602007986 */ /* 0x0001e4000c101504 */
.L_x_6193:
[----:B------:R-:W-:Y:S05]  /*1480*/  BSYNC B0 ;  /* 0x0000000000007941 */ /* 0x000fea0003800000 */
.L_x_6192:
        /* <DEDUP_REMOVED lines=305> */
.L_x_6197:
[----:B------:R-:W-:Y:S02]  /*27a0*/  ULDC.64 UR8, c[0x0][0x418] ;  /* 0x0001060000087ab9 */ /* 0x000fe40000000a00 */
[----:B------:R-:W-:-:S04]  /*27b0*/  IADD3 R4, P0, R2, UR8, RZ ;  /* 0x0000000802047c10 */ /* 0x000fc8000ff1e0ff */
[----:B------:R-:W-:Y:S01]  /*27c0*/  IADD3.X R5, RZ, UR9, RZ, P0, !PT ;  /* 0x00000009ff057c10 */ /* 0x000fe200087fe4ff */
[----:B------:R-:W-:-:S04]  /*27d0*/  ULDC.64 UR8, c[0x0][0x410] ;  /* 0x0001040000087ab9 */ /* 0x000fc80000000a00 */
[----:B------:R-:W2:Y:S01]  /*27e0*/  LDG.E.U16 R4, desc[UR4][R4.64] ;  /* 0x0000000404047981 */ /* 0x000ea2000c1e1500 */
[----:B------:R-:W-:Y:S01]  /*27f0*/  IADD3 R0, R0, 0x80, RZ ;  /* 0x0000008000007810 */ /* 0x000fe20007ffe0ff */
[----:B--2---:R-:W-:-:S05]  /*2800*/  HADD2.F32 R2, -RZ, R4.H0_H0 ;  /* 0x20000004ff027230 */ /* 0x004fca0000004100 */
[C---:B------:R-:W-:Y:S02]  /*2810*/  FSETP.GT.FTZ.AND P0, PT, R2.reuse, RZ, PT ;  /* 0x000000ff0200720b */ /* 0x040fe40003f14000 */
[----:B------:R-:W-:-:S04]  /*2820*/  FSETP.GEU.FTZ.AND P1, PT, R2, RZ, PT ;  /* 0x000000ff0200720b */ /* 0x000fc80003f3e000 */
[----:B------:R-:W-:-:S04]  /*2830*/  SEL R2, RZ, 0x1, P1 ;  /* 0x00000001ff027807 */ /* 0x000fc80000800000 */
[----:B------:R-:W-:-:S03]  /*2840*/  IADD3 R6, -R2, 0x1, RZ ;  /* 0x0000000102067810 */ /* 0x000fc60007ffe1ff */
[----:B------:R-:W-:Y:S01]  /*2850*/  @!P0 IMAD.MOV R6, RZ, RZ, -R2 ;  /* 0x000000ffff068224 */ /* 0x000fe200078e0a02 */
[----:B------:R-:W-:-:S04]  /*2860*/  IADD3 R2, P0, R3, UR8, RZ ;  /* 0x0000000803027c10 */ /* 0x000fc8000ff1e0ff */
[----:B------:R-:W-:Y:S02]  /*2870*/  I2FP.F32.S32 R6, R6 ;  /* 0x0000000600067245 */ /* 0x000fe40000201400 */
[----:B------:R-:W-:Y:S02]  /*2880*/  IADD3.X R3, RZ, UR9, RZ, P0, !PT ;  /* 0x00000009ff037c10 */ /* 0x000fe400087fe4ff */
[----:B------:R-:W-:Y:S02]  /*2890*/  F2FP.F16.F32.PACK_AB R6, RZ, R6 ;  /* 0x00000006ff06723e */ /* 0x000fe400000000ff */
[----:B------:R-:W-:-:S03]  /*28a0*/  ISETP.GE.AND P0, PT, R0, UR6, PT ;  /* 0x0000000600007c0c */ /* 0x000fc6000bf06270 */
[----:B------:R1:W-:Y:S10]  /*28b0*/  STG.E.U16 desc[UR4][R2.64], R6 ;  /* 0x0000000602007986 */ /* 0x0003f4000c101504 */
        /* <DEDUP_REMOVED lines=303> */
.L_x_6198:
        /* <DEDUP_REMOVED lines=11> */
[----:B------:R-:W-:Y:S02]  /*3c60*/  @!P0 IADD3 R6, -R2, RZ, RZ ;  /* 0x000000ff02068210 */ /* 0x000fe40007ffe1ff */
[----:B------:R-:W-:Y:S02]  /*3c70*/  IADD3 R2, P0, R3, UR8, RZ ;  /* 0x0000000803027c10 */ /* 0x000fe4000ff1e0ff */
[----:B------:R-:W-:-:S03]  /*3c80*/  I2FP.F32.S32 R6, R6 ;  /* 0x0000000600067245 */ /* 0x000fc60000201400 */
[----:B------:R-:W-:Y:S01]  /*3c90*/  IMAD.X R3, RZ, RZ, UR9, P0 ;  /* 0x00000009ff037e24 */ /* 0x000fe200080e06ff */
[----:B------:R-:W-:-:S05]  /*3ca0*/  F2FP.F16.F32.PACK_AB R6, RZ, R6 ;  /* 0x00000006ff06723e */ /* 0x000fca00000000ff */
[----:B------:R2:W-:Y:S02]  /*3cb0*/  STG.E.U16 desc[UR4][R2.64], R6 ;  /* 0x0000000602007986 */ /* 0x0005e4000c101504 */
.L_x_6196:
[----:B------:R-:W-:Y:S05]  /*3cc0*/  BSYNC B0 ;  /* 0x0000000000007941 */ /* 0x000fea0003800000 */
.L_x_6195:
[----:B------:R-:W-:-:S13]  /*3cd0*/  ISETP.GE.AND P0, PT, R0, UR6, PT ;  /* 0x0000000600007c0c */ /* 0x000fda000bf06270 */
[----:B------:R-:W-:Y:S05]  /*3ce0*/  @P0 EXIT ;  /* 0x000000000000094d */ /* 0x000fea0003800000 */
[----:B------:R-:W3:Y:S01]  /*3cf0*/  LDC R8, c[0x0][0x218] ;  /* 0x00008600ff087b82 */ /* 0x000ee20000000800 */
[----:B012---:R-:W-:Y:S02]  /*3d00*/  CS2R R2, SRZ ;  /* 0x0000000000027805 */ /* 0x007fe4000001ff00 */
[----:B---3--:R-:W-:-:S13]  /*3d10*/  ISETP.NE.AND P0, PT, R8, RZ, PT ;  /* 0x000000ff0800720c */ /* 0x008fda0003f05270 */
[----:B------:R-:W-:Y:S05]  /*3d20*/  @!P0 BRA `(.L_x_6199) ;  /* 0x0000001000a88947 */ /* 0x000fea0003800000 */
[----:B------:R-:W-:Y:S01]  /*3d30*/  HFMA2.MMA R2, -RZ, RZ, 0, 0 ;  /* 0x00000000ff027435 */ /* 0x000fe200000001ff */
[----:B------:R-:W-:Y:S01]  /*3d40*/  MOV R3, R0 ;  /* 0x0000000000037202 */ /* 0x000fe20000000f00 */
        /* <DEDUP_REMOVED lines=296> */
.L_x_6199:
[----:B------:R-:W-:Y:S02]  /*4fd0*/  ULDC.64 UR6, c[0x0][0x418] ;  /* 0x0001060000067ab9 */ /* 0x000fe40000000a00 */
[----:B------:R-:W-:-:S04]  /*4fe0*/  IADD3 R4, P0, R2, UR6, RZ ;  /* 0x0000000602047c10 */ /* 0x000fc8000ff1e0ff */
[----:B------:R-:W-:Y:S01]  /*4ff0*/  IADD3.X R5, RZ, UR7, RZ, P0, !PT ;  /* 0x00000007ff057c10 */ /* 0x000fe200087fe4ff */
[----:B------:R-:W-:-:S04]  /*5000*/  ULDC.64 UR6, c[0x0][0x410] ;  /* 0x0001040000067ab9 */ /* 0x000fc80000000a00 */
[----:B------:R-:W2:Y:S02]  /*5010*/  LDG.E.U16 R4, desc[UR4][R4.64] ;  /* 0x0000000404047981 */ /* 0x000ea4000c1e1500 */
[----:B--2---:R-:W-:-:S05]  /*5020*/  HADD2.F32 R0, -RZ, R4.H0_H0 ;  /* 0x20000004ff007230 */ /* 0x004fca0000004100 */
[C---:B------:R-:W-:Y:S02]  /*5030*/  FSETP.GT.FTZ.AND P0, PT, R0.reuse, RZ, PT ;  /* 0x000000ff0000720b */ /* 0x040fe40003f14000 */
[----:B------:R-:W-:-:S04]  /*5040*/  FSETP.GEU.FTZ.AND P1, PT, R0, RZ, PT ;  /* 0x000000ff0000720b */ /* 0x000fc80003f3e000 */
[----:B------:R-:W-:-:S04]  /*5050*/  SEL R0, RZ, 0x1, P1 ;  /* 0x00000001ff007807 */ /* 0x000fc80000800000 */
[----:B------:R-:W-:-:S03]  /*5060*/  IADD3 R2, -R0, 0x1, RZ ;  /* 0x0000000100027810 */ /* 0x000fc60007ffe1ff */
[----:B------:R-:W-:-:S04]  /*5070*/  @!P0 IADD3 R2, -R0, RZ, RZ ;  /* 0x000000ff00028210 */ /* 0x000fc80007ffe1ff */
[----:B------:R-:W-:Y:S02]  /*5080*/  I2FP.F32.S32 R0, R2 ;  /* 0x0000000200007245 */ /* 0x000fe40000201400 */
[----:B------:R-:W-:Y:S02]  /*5090*/  IADD3 R2, P0, R3, UR6, RZ ;  /* 0x0000000603027c10 */ /* 0x000fe4000ff1e0ff */
[----:B------:R-:W-:Y:S02]  /*50a0*/  F2FP.F16.F32.PACK_AB R0, RZ, R0 ;  /* 0x00000000ff00723e */ /* 0x000fe400000000ff */
[----:B------:R-:W-:-:S05]  /*50b0*/  IADD3.X R3, RZ, UR7, RZ, P0, !PT ;  /* 0x00000007ff037c10 */ /* 0x000fca00087fe4ff */
[----:B------:R-:W-:Y:S01]  /*50c0*/  STG.E.U16 desc[UR4][R2.64], R0 ;  /* 0x0000000002007986 */ /* 0x000fe2000c101504 */
[----:B------:R-:W-:Y:S05]  /*50d0*/  EXIT ;  /* 0x000000000000794d */ /* 0x000fea0003800000 */
.L_x_6200:
        /* <DEDUP_REMOVED lines=10> */
.L_x_23500:


//--------------------- .text._ZN2at6native27unrolled_elementwise_kernelIZZZNS0_16sign_kernel_cudaERNS_18TensorIteratorBaseEENKUlvE_clEvENKUlvE6_clEvEUlN3c104HalfEE_St5arrayIPcLm2EELi4E23TrivialOffsetCalculatorILi1EjESD_NS0_6memory15LoadWithoutCastENSE_16StoreWithoutCastEEEviT_T0_T2_T3_T4_T5_ --------------------------
	.section	.text._ZN2at6native27unrolled_elementwise_kernelIZZZNS0_16sign_kernel_cudaERNS_18TensorIteratorBaseEENKUlvE_clEvENKUlvE6_clEvEUlN3c104HalfEE_St5arrayIPcLm2EELi4E23TrivialOffsetCalculatorILi1EjESD_NS0_6memory15LoadWithoutCastENSE_16StoreWithoutCastEEEviT_T0_T2_T3_T4_T5_,"ax",@progbits
	.align	128
        .global         _ZN2at6native27unrolled_elementwise_kernelIZZZNS0_16sign_kernel_cudaERNS_18TensorIteratorBaseEENKUlvE_clEvENKUlvE6_clEvEUlN3c104HalfEE_St5arrayIPcLm2EELi4E23TrivialOffsetCalculatorILi1EjESD_NS0_6memory15LoadWithoutCastENSE_16StoreWithoutCastEEEviT_T0_T2_T3_T4_T5_
        .type           _ZN2at6native27unrolled_elementwise_kernelIZZZNS0_16sign_kernel_cudaERNS_18TensorIteratorBaseEENKUlvE_clEvENKUlvE6_clEvEUlN3c104HalfEE_St5arrayIPcLm2EELi4E23TrivialOffsetCalculatorILi1EjESD_NS0_6memory15LoadWithoutCastENSE_16StoreWithoutCastEEEviT_T0_T2_T3_T4_T5_,@function
        .size           _ZN2at6native27unrolled_elementwise_kernelIZZZNS0_16sign_kernel_cudaERNS_18TensorIteratorBaseEENKUlvE_clEvENKUlvE6_clEvEUlN3c104HalfEE_St5arrayIPcLm2EELi4E23TrivialOffsetCalculatorILi1EjESD_NS0_6memory15LoadWithoutCastENSE_16StoreWithoutCastEEEviT_T0_T2_T3_T4_T5_,(.L_x_23501 - _ZN2at6native27unrolled_elementwise_kernelIZZZNS0_16sign_kernel_cudaERNS_18TensorIteratorBaseEENKUlvE_clEvENKUlvE6_clEvEUlN3c104HalfEE_St5arrayIPcLm2EELi4E23TrivialOffsetCalculatorILi1EjESD_NS0_6memory15LoadWithoutCastENSE_16StoreWithoutCastEEEviT_T0_T2_T3_T4_T5_)
        .other          _ZN2at6native27unrolled_elementwise_kernelIZZZNS0_16sign_kernel_cudaERNS_18TensorIteratorBaseEENKUlvE_clEvENKUlvE6_clEvEUlN3c104HalfEE_St5arrayIPcLm2EELi4E23TrivialOffsetCalculatorILi1EjESD_NS0_6memory15LoadWithoutCastENSE_16StoreWithoutCastEEEviT_T0_T2_T3_T4_T5_,@"STO_CUDA_ENTRY STV_DEFAULT"
_ZN2at6native27unrolled_elementwise_kernelIZZZNS0_16sign_kernel_cudaERNS_18TensorIteratorBaseEENKUlvE_clEvENKUlvE6_clEvEUlN3c104HalfEE_St5arrayIPcLm2EELi4E23TrivialOffsetCalculatorILi1EjESD_NS0_6memory15LoadWithoutCastENSE_16StoreWithoutCastEEEviT_T0_T2_T3_T4_T5_:
.text._ZN2at6native27unrolled_elementwise_kernelIZZZNS0_16sign_kernel_cudaERNS_18TensorIteratorBaseEENKUlvE_clEvENKUlvE6_clEvEUlN3c104HalfEE_St5arrayIPcLm2EELi4E23TrivialOffsetCalculatorILi1EjESD_NS0_6memory15LoadWithoutCastENSE_16StoreWithoutCastEEEviT_T0_T2_T3_T4_T5_:
        /* <DEDUP_REMOVED lines=56> */
.L_x_6202:
[----:B------:R-:W-:Y:S05]  /*0380*/  BSYNC B0 ;  /* 0x0000000000007941 */ /* 0x000fea0003800000 */
.L_x_6201:
        /* <DEDUP_REMOVED lines=10> */
.L_x_6204:
[----:B------:R-:W-:Y:S05]  /*0430*/  BSYNC B0 ;  /* 0x0000000000007941 */ /* 0x000fea0003800000 */
.L_x_6203:
        /* <DEDUP_REMOVED lines=10> */
.L_x_6206:
[----:B------:R-:W-:Y:S05]  /*04e0*/  BSYNC B0 ;  /* 0x0000000000007941 */ /* 0x000fea0003800000 */
.L_x_6205:
        /* <DEDUP_REMOVED lines=10> */
.L_x_6208:
[----:B------:R-:W-:Y:S05]  /*0590*/  BSYNC B0 ;  /* 0x0000000000007941 */ /* 0x000fea0003800000 */
.L_x_6207:
        /* <DEDUP_REMOVED lines=13> */
.L_x_6210:
[----:B------:R-:W-:Y:S05]  /*0670*/  BSYNC B0 ;  /* 0x0000000000007941 */ /* 0x000fea0003800000 */
.L_x_6209:
[----:B------:R-:W-:-:S13]  /*0680*/  ISETP.GE.AND P0, PT, R9, R2, PT ;  /* 0x000000020900720c */ /* 0x000fda0003f06270 */
[----:B------:R-:W-:Y:S05]  /*0690*/  @P0 EXIT ;  /* 0x000000000000094d */ /* 0x000fea0003800000 */
[----:B------:R-:W2:Y:S01]  /*06a0*/  LDC.64 R2, c[0x0][0x218] ;  /* 0x00008600ff027b82 */ /* 0x000ea20000000a00 */
[----:B------:R-:W-:-:S04]  /*06b0*/  IMAD R9, R0, 0x200, R9 ;  /* 0x0000020000097824 */ /* 0x000fc800078e0209 */
[----:B--2---:R-:W-:-:S05]  /*06c0*/  IMAD.WIDE.U32 R2, R9, 0x2, R2 ;  /* 0x0000000209027825 */ /* 0x004fca00078e0002 */
[----:B------:R-:W-:Y:S01]  /*06d0*/  STG.E.U16 desc[UR4][R2.64], R12 ;  /* 0x0000000c02007986 */ /* 0x000fe2000c101504 */
[----:B------:R-:W-:Y:S05]  /*06e0*/  EXIT ;  /* 0x000000000000794d */ /* 0x000fea0003800000 */
.L_x_6211:
        /* <DEDUP_REMOVED lines=9> */
.L_x_23501:


//--------------------- .text._ZN2at6native29vectorized_elementwise_kernelILi2EZZZNS0_16sign_kernel_cudaERNS_18TensorIteratorBaseEENKUlvE_clEvENKUlvE6_clEvEUlN3c104HalfEE_St5arrayIPcLm2EEEEviT0_T1_ --------------------------
	.section	.text._ZN2at6native29vectorized_elementwise_kernelILi2EZZZNS0_16sign_kernel_cudaERNS_18TensorIteratorBaseEENKUlvE_clEvENKUlvE6_clEvEUlN3c104HalfEE_St5arrayIPcLm2EEEEviT0_T1_,"ax",@progbits
	.align	128
        .global         _ZN2at6native29vectorized_elementwise_kernelILi2EZZZNS0_16sign_kernel_cudaERNS_18TensorIteratorBaseEENKUlvE_clEvENKUlvE6_clEvEUlN3c104HalfEE_St5arrayIPcLm2EEEEviT0_T1_
        .type           _ZN2at6native29vectorized_elementwise_kernelILi2EZZZNS0_16sign_kernel_cudaERNS_18TensorIteratorBaseEENKUlvE_clEvENKUlvE6_clEvEUlN3c104HalfEE_St5arrayIPcLm2EEEEviT0_T1_,@function
        .size           _ZN2at6native29vectorized_elementwise_kernelILi2EZZZNS0_16sign_kernel_cudaERNS_18TensorIteratorBaseEENKUlvE_clEvENKUlvE6_clEvEUlN3c104HalfEE_St5arrayIPcLm2EEEEviT0_T1_,(.L_x_23502 - _ZN2at6native29vectorized_elementwise_kernelILi2EZZZNS0_16sign_kernel_cudaERNS_18TensorIteratorBaseEENKUlvE_clEvENKUlvE6_clEvEUlN3c104HalfEE_St5arrayIPcLm2EEEEviT0_T1_)
        .other          _ZN2at6native29vectorized_elementwise_kernelILi2EZZZNS0_16sign_kernel_cudaERNS_18TensorIteratorBaseEENKUlvE_clEvENKUlvE6_clEvEUlN3c104HalfEE_St5arrayIPcLm2EEEEviT0_T1_,@"STO_CUDA_ENTRY STV_DEFAULT"
_ZN2at6native29vectorized_elementwise_kernelILi2EZZZNS0_16sign_kernel_cudaERNS_18TensorIteratorBaseEENKUlvE_clEvENKUlvE6_clEvEUlN3c104HalfEE_St5arrayIPcLm2EEEEviT0_T1_:
.text._ZN2at6native29vectorized_elementwise_kernelILi2EZZZNS0_16sign_kernel_cudaERNS_18TensorIteratorBaseEENKUlvE_clEvENKUlvE6_clEvEUlN3c104HalfEE_St5arrayIPcLm2EEEEviT0_T1_:
        /* <DEDUP_REMOVED lines=16> */
[----:B--2---:R-:W-:-:S02]  /*0100*/  HADD2.F32 R4, -RZ, R5.H0_H0 ;  /* 0x20000005ff047230 */ /* 0x004fc40000004100 */
[----:B------:R-:W-:Y:S02]  /*0110*/  HADD2.F32 R5, -RZ, R5.H1_H1 ;  /* 0x30000005ff057230 */ /* 0x000fe40000004100 */
[--C-:B---3--:R-:W-:Y:S01]  /*0120*/  HADD2.F32 R9, -RZ, R8.reuse.H0_H0 ;  /* 0x20000008ff097230 */ /* 0x108fe20000004100 */
[C---:B------:R-:W-:Y:S01]  /*0130*/  FSETP.GEU.FTZ.AND P1, PT, R4.reuse, RZ, PT ;  /* 0x000000ff0400720b */ /* 0x040fe20003f3e000 */
[----:B0-----:R-:W-:Y:S01]  /*0140*/  HADD2.F32 R2, -RZ, R8.H1_H1 ;  /* 0x30000008ff027230 */ /* 0x001fe20000004100 */
[----:B------:R-:W-:Y:S01]  /*0150*/  FSETP.GT.FTZ.AND P0, PT, R4, RZ, PT ;  /* 0x000000ff0400720b */ /* 0x000fe20003f14000 */
[----:B----4-:R-:W-:Y:S01]  /*0160*/  HADD2.F32 R13, -RZ, R10.H0_H0 ;  /* 0x2000000aff0d7230 */ /* 0x010fe20000004100 */
[----:B------:R-:W-:Y:S02]  /*0170*/  SEL R4, RZ, 0x1, P1 ;  /* 0x00000001ff047807 */ /* 0x000fe40000800000 */
[C---:B------:R-:W-:Y:S02]  /*0180*/  FSETP.GT.FTZ.AND P1, PT, R5.reuse, RZ, PT ;  /* 0x000000ff0500720b */ /* 0x040fe40003f34000 */
[----:B------:R-:W-:-:S02]  /*0190*/  FSETP.GEU.FTZ.AND P2, PT, R5, RZ, PT ;  /* 0x000000ff0500720b */ /* 0x000fc40003f5e000 */
[----:B------:R-:W-:Y:S02]  /*01a0*/  IADD3 R5, -R4, 0x1, RZ ;  /* 0x0000000104057810 */ /* 0x000fe40007ffe1ff */
[----:B------:R-:W-:Y:S02]  /*01b0*/  SEL R7, RZ, 0x1, P2 ;  /* 0x00000001ff077807 */ /* 0x000fe40001000000 */
[C---:B------:R-:W-:Y:S01]  /*01c0*/  FSETP.GEU.FTZ.AND P3, PT, R9.reuse, RZ, PT ;  /* 0x000000ff0900720b */ /* 0x040fe20003f7e000 */
[----:B------:R-:W-:Y:S01]  /*01d0*/  @!P0 IMAD.MOV R5, RZ, RZ, -R4 ;  /* 0x000000ffff058224 */ /* 0x000fe200078e0a04 */
[----:B------:R-:W-:Y:S02]  /*01e0*/  FSETP.GT.FTZ.AND P0, PT, R9, RZ, PT ;  /* 0x000000ff0900720b */ /* 0x000fe40003f14000 */
[----:B------:R-:W-:Y:S01]  /*01f0*/  IADD3 R8, -R7, 0x1, RZ ;  /* 0x0000000107087810 */ /* 0x000fe20007ffe1ff */
[----:B------:R-:W-:Y:S01]  /*0200*/  @!P1 IMAD.MOV R8, RZ, RZ, -R7 ;  /* 0x000000ffff089224 */ /* 0x000fe200078e0a07 */
[----:B------:R-:W-:-:S02]  /*0210*/  FSETP.GT.FTZ.AND P2, PT, R2, RZ, PT ;  /* 0x000000ff0200720b */ /* 0x000fc40003f54000 */
[----:B------:R-:W-:Y:S02]  /*0220*/  FSETP.GEU.FTZ.AND P4, PT, R2, RZ, PT ;  /* 0x000000ff0200720b */ /* 0x000fe40003f9e000 */
[----:B------:R-:W0:Y:S01]  /*0230*/  LDC.64 R2, c[0x0][0x218] ;  /* 0x00008600ff027b82 */ /* 0x000e220000000a00 */
[----:B------:R-:W-:Y:S02]  /*0240*/  I2FP.F32.S32 R4, R5 ;  /* 0x0000000500047245 */ /* 0x000fe40000201400 */
[----:B------:R-:W-:Y:S02]  /*0250*/  SEL R7, RZ, 0x1, P3 ;  /* 0x00000001ff077807 */ /* 0x000fe40001800000 */
[----:B------:R-:W-:Y:S02]  /*0260*/  I2FP.F32.S32 R5, R8 ;  /* 0x0000000800057245 */ /* 0x000fe40000201400 */
[----:B------:R-:W-:Y:S01]  /*0270*/  IADD3 R8, -R7, 0x1, RZ ;  /* 0x0000000107087810 */ /* 0x000fe20007ffe1ff */
[----:B------:R-:W-:Y:S01]  /*0280*/  @!P0 IMAD.MOV R8, RZ, RZ, -R7 ;  /* 0x000000ffff088224 */ /* 0x000fe200078e0a07 */
[----:B------:R-:W-:Y:S01]  /*0290*/  F2FP.F16.F32.PACK_AB R4, R5, R4 ;  /* 0x000000040504723e */ /* 0x000fe200000000ff */
[----:B------:R-:W-:Y:S01]  /*02a0*/  HADD2.F32 R5, -RZ, R10.H1_H1 ;  /* 0x3000000aff057230 */ /* 0x000fe20000004100 */
[----:B------:R-:W-:Y:S01]  /*02b0*/  SEL R12, RZ, 0x1, P4 ;  /* 0x00000001ff0c7807 */ /* 0x000fe20002000000 */
[--C-:B-----5:R-:W-:Y:S01]  /*02c0*/  HADD2.F32 R10, -RZ, R11.reuse.H0_H0 ;  /* 0x2000000bff0a7230 */ /* 0x120fe20000004100 */
[C---:B------:R-:W-:Y:S01]  /*02d0*/  FSETP.GEU.FTZ.AND P6, PT, R13.reuse, RZ, PT ;  /* 0x000000ff0d00720b */ /* 0x040fe20003fde000 */
[----:B------:R-:W-:Y:S01]  /*02e0*/  HADD2.F32 R7, -RZ, R11.H1_H1 ;  /* 0x3000000bff077230 */ /* 0x000fe20000004100 */
[----:B------:R-:W-:Y:S01]  /*02f0*/  IADD3 R9, -R12, 0x1, RZ ;  /* 0x000000010c097810 */ /* 0x000fe20007ffe1ff */
[----:B------:R-:W-:Y:S01]  /*0300*/  @!P2 IMAD.MOV R9, RZ, RZ, -R12 ;  /* 0x000000ffff09a224 */ /* 0x000fe200078e0a0c */
[----:B------:R-:W-:-:S02]  /*0310*/  FSETP.GT.FTZ.AND P3, PT, R13, RZ, PT ;  /* 0x000000ff0d00720b */ /* 0x000fc40003f74000 */
[----:B------:R-:W-:Y:S02]  /*0320*/  FSETP.GT.FTZ.AND P2, PT, R5, RZ, PT ;  /* 0x000000ff0500720b */ /* 0x000fe40003f54000 */
[C---:B------:R-:W-:Y:S02]  /*0330*/  FSETP.GT.FTZ.AND P1, PT, R10.reuse, RZ, PT ;  /* 0x000000ff0a00720b */ /* 0x040fe40003f34000 */
[----:B------:R-:W-:Y:S02]  /*0340*/  FSETP.GT.FTZ.AND P0, PT, R7, RZ, PT ;  /* 0x000000ff0700720b */ /* 0x000fe40003f14000 */
[----:B------:R-:W-:Y:S02]  /*0350*/  SEL R11, RZ, 0x1, P6 ;  /* 0x00000001ff0b7807 */ /* 0x000fe40003000000 */
[----:B------:R-:W-:Y:S02]  /*0360*/  FSETP.GEU.FTZ.AND P5, PT, R5, RZ, PT ;  /* 0x000000ff0500720b */ /* 0x000fe40003fbe000 */
[----:B------:R-:W-:-:S02]  /*0370*/  FSETP.GEU.FTZ.AND P4, PT, R10, RZ, PT ;  /* 0x000000ff0a00720b */ /* 0x000fc40003f9e000 */
[----:B------:R-:W-:Y:S01]  /*0380*/  FSETP.GEU.FTZ.AND P6, PT, R7, RZ, PT ;  /* 0x000000ff0700720b */ /* 0x000fe20003fde000 */
[----:B0-----:R-:W-:Y:S01]  /*0390*/  IMAD.WIDE.U32 R6, R6, 0x2, R2 ;  /* 0x0000000206067825 */ /* 0x001fe200078e0002 */
[----:B------:R-:W-:Y:S02]  /*03a0*/  SEL R12, RZ, 0x1, P5 ;  /* 0x00000001ff0c7807 */ /* 0x000fe40002800000 */
[----:B------:R-:W-:Y:S02]  /*03b0*/  SEL R13, RZ, 0x1, P4 ;  /* 0x00000001ff0d7807 */ /* 0x000fe40002000000 */
[----:B------:R-:W-:Y:S01]  /*03c0*/  SEL R14, RZ, 0x1, P6 ;  /* 0x00000001ff0e7807 */ /* 0x000fe20003000000 */
[----:B------:R-:W-:Y:S01]  /*03d0*/  IMAD.WIDE R6, R0, 0x4, R6 ;  /* 0x0000000400067825 */ /* 0x000fe200078e0206 */
[----:B------:R-:W-:Y:S02]  /*03e0*/  IADD3 R2, -R11, 0x1, RZ ;  /* 0x000000010b027810 */ /* 0x000fe40007ffe1ff */
[----:B------:R-:W-:Y:S01]  /*03f0*/  IADD3 R3, -R12, 0x1, RZ ;  /* 0x000000010c037810 */ /* 0x000fe20007ffe1ff */
[----:B------:R-:W-:Y:S01]  /*0400*/  @!P3 IMAD.MOV R2, RZ, RZ, -R11 ;  /* 0x000000ffff02b224 */ /* 0x000fe200078e0a0b */
[----:B------:R-:W-:Y:S01]  /*0410*/  IADD3 R5, -R13, 0x1, RZ ;  /* 0x000000010d057810 */ /* 0x000fe20007ffe1ff */
[----:B------:R-:W-:Y:S01]  /*0420*/  @!P2 IMAD.MOV R3, RZ, RZ, -R12 ;  /* 0x000000ffff03a224 */ /* 0x000fe200078e0a0c */
[----:B------:R-:W-:Y:S01]  /*0430*/  IADD3 R10, -R14, 0x1, RZ ;  /* 0x000000010e0a7810 */ /* 0x000fe20007ffe1ff */
[----:B------:R-:W-:Y:S01]  /*0440*/  @!P1 IMAD.MOV R5, RZ, RZ, -R13 ;  /* 0x000000ffff059224 */ /* 0x000fe200078e0a0d */
[----:B------:R-:W-:Y:S01]  /*0450*/  I2FP.F32.S32 R8, R8 ;  /* 0x0000000800087245 */ /* 0x000fe20000201400 */
[----:B------:R-:W-:Y:S01]  /*0460*/  @!P0 IMAD.MOV R10, RZ, RZ, -R14 ;  /* 0x000000ffff0a8224 */ /* 0x000fe200078e0a0e */
[----:B------:R-:W-:Y:S01]  /*0470*/  I2FP.F32.S32 R9, R9 ;  /* 0x0000000900097245 */ /* 0x000fe20000201400 */
[----:B------:R-:W-:Y:S01]  /*0480*/  STG.E desc[UR4][R6.64], R4 ;  /* 0x0000000406007986 */ /* 0x000fe2000c101904 */
[----:B------:R-:W-:-:S02]  /*0490*/  I2FP.F32.S32 R2, R2 ;  /* 0x0000000200027245 */ /* 0x000fc40000201400 */
[----:B------:R-:W-:Y:S02]  /*04a0*/  I2FP.F32.S32 R3, R3 ;  /* 0x0000000300037245 */ /* 0x000fe40000201400 */
[----:B------:R-:W-:Y:S02]  /*04b0*/  I2FP.F32.S32 R5, R5 ;  /* 0x0000000500057245 */ /* 0x000fe40000201400 */
[----:B------:R-:W-:Y:S02]  /*04c0*/  I2FP.F32.S32 R10, R10 ;  /* 0x0000000a000a7245 */ /* 0x000fe40000201400 */
[----:B------:R-:W-:Y:S02]  /*04d0*/  F2FP.F16.F32.PACK_AB R9, R9, R8 ;  /* 0x000000080909723e */ /* 0x000fe400000000ff */
[----:B------:R-:W-:Y:S02]  /*04e0*/  F2FP.F16.F32.PACK_AB R3, R3, R2 ;  /* 0x000000020303723e */ /* 0x000fe400000000ff */
[----:B------:R-:W-:Y:S01]  /*04f0*/  F2FP.F16.F32.PACK_AB R5, R10, R5 ;  /* 0x000000050a05723e */ /* 0x000fe200000000ff */
[----:B------:R-:W-:Y:S04]  /*0500*/  STG.E desc[UR4][R6.64+0x200], R9 ;  /* 0x0002000906007986 */ /* 0x000fe8000c101904 */
[----:B------:R-:W-:Y:S04]  /*0510*/  STG.E desc[UR4][R6.64+0x400], R3 ;  /* 0x0004000306007986 */ /* 0x000fe8000c101904 */
[----:B------:R-:W-:Y:S01]  /*0520*/  STG.E desc[UR4][R6.64+0x600], R5 ;  /* 0x0006000506007986 */ /* 0x000fe2000c101904 */
[----:B------:R-:W-:Y:S05]  /*0530*/  EXIT ;  /* 0x000000000000794d */ /* 0x000fea0003800000 */
.L_x_6212:
        /* <DEDUP_REMOVED lines=76> */
.L_x_6214:
[----:B------:R-:W-:Y:S05]  /*0a00*/  BSYNC B0 ;  /* 0x0000000000007941 */ /* 0x000fea0003800000 */
.L_x_6213:
[-C--:B------:R-:W-:Y:S01]  /*0a10*/  ISETP.GE.AND P5, PT, R11, R0.reuse, PT ;  /* 0x000000000b00720c */ /* 0x080fe20003fa6270 */
[----:B------:R-:W-:Y:S01]  /*0a20*/  BSSY B0, `(.L_x_6215) ;  /* 0x000000c000007945 */ /* 0x000fe20003800000 */
[----:B------:R-:W-:Y:S01]  /*0a30*/  ISETP.GE.AND P4, PT, R3, R0, PT ;  /* 0x000000000300720c */ /* 0x000fe20003f86270 */
[----:B------:R-:W-:-:S10]  /*0a40*/  VIADD R3, R9, 0x300 ;  /* 0x0000030009037836 */ /* 0x000fd40000000000 */
        /* <DEDUP_REMOVED lines=9> */
.L_x_6216:
[----:B------:R-:W-:Y:S05]  /*0ae0*/  BSYNC B0 ;  /* 0x0000000000007941 */ /* 0x000fea0003800000 */
.L_x_6215:
[----:B------:R-:W-:Y:S01]  /*0af0*/  BSSY B0, `(.L_x_6217) ;  /* 0x000000c000007945 */ /* 0x000fe20003800000 */
[----:B------:R-:W-:Y:S01]  /*0b00*/  ISETP.GE.AND P5, PT, R3, R0, PT ;  /* 0x000000000300720c */ /* 0x000fe20003fa6270 */
[----:B------:R-:W-:Y:S02]  /*0b10*/  VIADD R3, R9, 0x380 ;  /* 0x0000038009037836 */ /* 0x000fe40000000000 */
        /* <DEDUP_REMOVED lines=9> */
.L_x_6218:
[----:B------:R-:W-:Y:S05]  /*0bb0*/  BSYNC B0 ;  /* 0x0000000000007941 */ /* 0x000fea0003800000 */
.L_x_6217:
[----:B------:R-:W-:Y:S01]  /*0bc0*/  ISETP.GE.AND P3, PT, R3, R0, PT ;  /* 0x000000000300720c */ /* 0x000fe20003f66270 */
[----:B------:R-:W-:Y:S01]  /*0bd0*/  @!P0 IMAD.IADD R3, R6, 0x1, R9 ;  /* 0x0000000106038824 */ /* 0x000fe200078e0209 */
[----:B------:R-:W-:Y:S03]  /*0be0*/  BSSY B0, `(.L_x_6219) ;  /* 0x000000b000007945 */ /* 0x000fe60003800000 */
[----:B0-----:R-:W-:Y:S01]  /*0bf0*/  @!P0 IMAD.WIDE.U32 R2, R3, 0x2, R18 ;  /* 0x0000000203028825 */ /* 0x001fe200078e0012 */
[----:B------:R-:W-:Y:S07]  /*0c00*/  @P1 BRA `(.L_x_6220) ;  /* 0x0000000000201947 */ /* 0x000fee0003800000 */
        /* <DEDUP_REMOVED lines=8> */
.L_x_6220:
[----:B------:R-:W-:Y:S05]  /*0c90*/  BSYNC B0 ;  /* 0x0000000000007941 */ /* 0x000fea0003800000 */
.L_x_6219:
        /* <DEDUP_REMOVED lines=10> */
.L_x_6222:
[----:B------:R-:W-:Y:S05]  /*0d40*/  BSYNC B0 ;  /* 0x0000000000007941 */ /* 0x000fea0003800000 */
.L_x_6221:
        /* <DEDUP_REMOVED lines=10> */
.L_x_6224:
[----:B------:R-:W-:Y:S05]  /*0df0*/  BSYNC B0 ;  /* 0x0000000000007941 */ /* 0x000fea0003800000 */
.L_x_6223:
        /* <DEDUP_REMOVED lines=10> */
.L_x_6226:
[----:B------:R-:W-:Y:S05]  /*0ea0*/  BSYNC B0 ;  /* 0x0000000000007941 */ /* 0x000fea0003800000 */
.L_x_6225:
        /* <DEDUP_REMOVED lines=10> */
.L_x_6228:
[----:B------:R-:W-:Y:S05]  /*0f50*/  BSYNC B0 ;  /* 0x0000000000007941 */ /* 0x000fea0003800000 */
.L_x_6227:
        /* <DEDUP_REMOVED lines=18> */
.L_x_6231:
[----:B------:R-:W-:-:S13]  /*1080*/  ISETP.GE.AND P0, PT, R9, R0, PT ;  /* 0x000000000900720c */ /* 0x000fda0003f06270 */
[----:B------:R-:W-:Y:S05]  /*1090*/  @P0 BRA `(.L_x_6233) ;  /* 0x0000000000300947 */ /* 0x000fea0003800000 */
[----:B0-----:R-:W0:Y:S01]  /*10a0*/  LDC.64 R2, c[0x0][0x218] ;  /* 0x00008600ff027b82 */ /* 0x001e220000000a00 */
[----:B------:R-:W-:Y:S02]  /*10b0*/  IMAD.IADD R11, R6, 0x1, R9 ;  /* 0x00000001060b7824 */ /* 0x000fe400078e0209 */
[----:B------:R-:W-:Y:S02]  /*10c0*/  VIADD R9, R9, 0x80 ;  /* 0x0000008009097836 */ /* 0x000fe40000000000 */
[----:B0-----:R-:W-:-:S05]  /*10d0*/  IMAD.WIDE.U32 R2, R11, 0x2, R2 ;  /* 0x000000020b027825 */ /* 0x001fca00078e0002 */
[----:B------:R1:W-:Y:S02]  /*10e0*/  STG.E.U16 desc[UR4][R2.64], R14 ;  /* 0x0000000e02007986 */ /* 0x0003e4000c101504 */
.L_x_6232:
[----:B------:R-:W-:-:S13]  /*10f0*/  ISETP.GE.AND P0, PT, R9, R0, PT ;  /* 0x000000000900720c */ /* 0x000fda0003f06270 */
[----:B------:R-:W-:Y:S05]  /*1100*/  @P0 BRA `(.L_x_6234) ;  /* 0x0000000000340947 */ /* 0x000fea0003800000 */
[----:B01----:R-:W0:Y:S01]  /*1110*/  LDC.64 R2, c[0x0][0x218] ;  /* 0x00008600ff027b82 */ /* 0x003e220000000a00 */
[----:B------:R-:W-:Y:S02]  /*1120*/  IMAD.IADD R11, R6, 0x1, R9 ;  /* 0x00000001060b7824 */ /* 0x000fe400078e0209 */
[----:B------:R-:W-:Y:S02]  /*1130*/  VIADD R9, R9, 0x80 ;  /* 0x0000008009097836 */ /* 0x000fe40000000000 */
[----:B0-----:R-:W-:-:S05]  /*1140*/  IMAD.WIDE.U32 R2, R11, 0x2, R2 ;  /* 0x000000020b027825 */ /* 0x001fca00078e0002 */
[----:B------:R1:W-:Y:S02]  /*1150*/  STG.E.U16 desc[UR4][R2.64], R5 ;  /* 0x0000000502007986 */ /* 0x0003e4000c101504 */
.L_x_6233:
        /* <DEDUP_REMOVED lines=8> */
.L_x_6234:
[----:B------:R-:W-:Y:S05]  /*11e0*/  BSYNC B1 ;  /* 0x0000000000017941 */ /* 0x000fea0003800000 */
.L_x_6230:
[----:B------:R-:W-:-:S13]  /*11f0*/  ISETP.GE.AND P0, PT, R9, R0, PT ;  /* 0x000000000900720c */ /* 0x000fda0003f06270 */
[----:B012---:R-:W0:Y:S01]  /*1200*/  @!P0 LDC.64 R2, c[0x0][0x218] ;  /* 0x00008600ff028b82 */ /* 0x007e220000000a00 */
[----:B------:R-:W-:Y:S02]  /*1210*/  @!P0 IMAD.IADD R5, R6, 0x1, R9 ;  /* 0x0000000106058824 */ /* 0x000fe400078e0209 */
[----:B------:R-:W-:Y:S02]  /*1220*/  @!P0 VIADD R9, R9, 0x80 ;  /* 0x0000008009098836 */ /* 0x000fe40000000000 */
[----:B0-----:R-:W-:-:S05]  /*1230*/  @!P0 IMAD.WIDE.U32 R2, R5, 0x2, R2 ;  /* 0x0000000205028825 */ /* 0x001fca00078e0002 */
[----:B-----5:R2:W-:Y:S02]  /*1240*/  @!P0 STG.E.U16 desc[UR4][R2.64], R8 ;  /* 0x0000000802008986 */ /* 0x0205e4000c101504 */
.L_x_6235:
[----:B------:R-:W-:Y:S05]  /*1250*/  BSYNC B0 ;  /* 0x0000000000007941 */ /* 0x000fea0003800000 */
.L_x_6229:
        /* <DEDUP_REMOVED lines=8> */
.L_x_6236:
        /* <DEDUP_REMOVED lines=10> */
.L_x_23502:


//--------------------- .text._ZN2at6native29vectorized_elementwise_kernelILi4EZZZNS0_16sign_kernel_cudaERNS_18TensorIteratorBaseEENKUlvE_clEvENKUlvE6_clEvEUlN3c104HalfEE_St5arrayIPcLm2EEEEviT0_T1_ --------------------------
	.section	.text._ZN2at6native29vectorized_elementwise_kernelILi4EZZZNS0_16sign_kernel_cudaERNS_18TensorIteratorBaseEENKUlvE_clEvENKUlvE6_clEvEUlN3c104HalfEE_St5arrayIPcLm2EEEEviT0_T1_,"ax",@progbits
	.align	128
        .global         _ZN2at6native29vectorized_elementwise_kernelILi4EZZZNS0_16sign_kernel_cudaERNS_18TensorIteratorBaseEENKUlvE_clEvENKUlvE6_clEvEUlN3c104HalfEE_St5arrayIPcLm2EEEEviT0_T1_
        .type           _ZN2at6native29vectorized_elementwise_kernelILi4EZZZNS0_16sign_kernel_cudaERNS_18TensorIteratorBaseEENKUlvE_clEvENKUlvE6_clEvEUlN3c104HalfEE_St5arrayIPcLm2EEEEviT0_T1_,@function
        .size           _ZN2at6native29vectorized_elementwise_kernelILi4EZZZNS0_16sign_kernel_cudaERNS_18TensorIteratorBaseEENKUlvE_clEvENKUlvE6_clEvEUlN3c104HalfEE_St5arrayIPcLm2EEEEviT0_T1_,(.L_x_23503 - _ZN2at6native29vectorized_elementwise_kernelILi4EZZZNS0_16sign_kernel_cudaERNS_18TensorIteratorBaseEENKUlvE_clEvENKUlvE6_clEvEUlN3c104HalfEE_St5arrayIPcLm2EEEEviT0_T1_)
        .other          _ZN2at6native29vectorized_elementwise_kernelILi4EZZZNS0_16sign_kernel_cudaERNS_18TensorIteratorBaseEENKUlvE_clEvENKUlvE6_clEvEUlN3c104HalfEE_St5arrayIPcLm2EEEEviT0_T1_,@"STO_CUDA_ENTRY STV_DEFAULT"
_ZN2at6native29vectorized_elementwise_kernelILi4EZZZNS0_16sign_kernel_cudaERNS_18TensorIteratorBaseEENKUlvE_clEvENKUlvE6_clEvEUlN3c104HalfEE_St5arrayIPcLm2EEEEviT0_T1_:
.text._ZN2at6native29vectorized_elementwise_kernelILi4EZZZNS0_16sign_kernel_cudaERNS_18TensorIteratorBaseEENKUlvE_clEvENKUlvE6_clEvEUlN3c104HalfEE_St5arrayIPcLm2EEEEviT0_T1_:
        /* <DEDUP_REMOVED lines=14> */
[----:B0-----:R-:W0:Y:S02]  /*00e0*/  LDC.64 R8, c[0x0][0x218] ;  /* 0x00008600ff087b82 */ /* 0x001e240000000a00 */
[----:B0-----:R-:W-:-:S04]  /*00f0*/  IMAD.WIDE.U32 R8, R6, 0x2, R8 ;  /* 0x0000000206087825 */ /* 0x001fc800078e0008 */
[--C-:B--2---:R-:W-:Y:S02]  /*0100*/  HADD2.F32 R0, -RZ, R10.reuse.H0_H0 ;  /* 0x2000000aff007230 */ /* 0x104fe40000004100 */
[----:B------:R-:W-:Y:S02]  /*0110*/  HADD2.F32 R3, -RZ, R10.H1_H1 ;  /* 0x3000000aff037230 */ /* 0x000fe40000004100 */
[--C-:B------:R-:W-:Y:S01]  /*0120*/  HADD2.F32 R7, -RZ, R11.reuse.H0_H0 ;  /* 0x2000000bff077230 */ /* 0x100fe20000004100 */
[C---:B------:R-:W-:Y:S02]  /*0130*/  FSETP.GT.FTZ.AND P3, PT, R0.reuse, RZ, PT ;  /* 0x000000ff0000720b */ /* 0x040fe40003f74000 */
[----:B------:R-:W-:Y:S01]  /*0140*/  FSETP.GEU.FTZ.AND P6, PT, R0, RZ, PT ;  /* 0x000000ff0000720b */ /* 0x000fe20003fde000 */
[----:B------:R-:W-:Y:S01]  /*0150*/  HADD2.F32 R0, -RZ, R11.H1_H1 ;  /* 0x3000000bff007230 */ /* 0x000fe20000004100 */
[C---:B------:R-:W-:Y:S02]  /*0160*/  FSETP.GT.FTZ.AND P2, PT, R3.reuse, RZ, PT ;  /* 0x000000ff0300720b */ /* 0x040fe40003f54000 */
[----:B------:R-:W-:-:S02]  /*0170*/  FSETP.GEU.FTZ.AND P5, PT, R3, RZ, PT ;  /* 0x000000ff0300720b */ /* 0x000fc40003fbe000 */
[C---:B------:R-:W-:Y:S02]  /*0180*/  FSETP.GT.FTZ.AND P1, PT, R7.reuse, RZ, PT ;  /* 0x000000ff0700720b */ /* 0x040fe40003f34000 */
[C---:B------:R-:W-:Y:S02]  /*0190*/  FSETP.GT.FTZ.AND P0, PT, R0.reuse, RZ, PT ;  /* 0x000000ff0000720b */ /* 0x040fe40003f14000 */
[----:B------:R-:W-:Y:S02]  /*01a0*/  SEL R3, RZ, 0x1, P6 ;  /* 0x00000001ff037807 */ /* 0x000fe40003000000 */
[----:B------:R-:W-:Y:S02]  /*01b0*/  SEL R12, RZ, 0x1, P5 ;  /* 0x00000001ff0c7807 */ /* 0x000fe40002800000 */
[----:B------:R-:W-:Y:S02]  /*01c0*/  FSETP.GEU.FTZ.AND P4, PT, R7, RZ, PT ;  /* 0x000000ff0700720b */ /* 0x000fe40003f9e000 */
[----:B------:R-:W-:-:S02]  /*01d0*/  FSETP.GEU.FTZ.AND P6, PT, R0, RZ, PT ;  /* 0x000000ff0000720b */ /* 0x000fc40003fde000 */
[----:B------:R-:W-:Y:S01]  /*01e0*/  IADD3 R11, -R3, 0x1, RZ ;  /* 0x00000001030b7810 */ /* 0x000fe20007ffe1ff */
[----:B------:R-:W-:Y:S01]  /*01f0*/  @!P3 IMAD.MOV R11, RZ, RZ, -R3 ;  /* 0x000000ffff0bb224 */ /* 0x000fe200078e0a03 */
[----:B------:R-:W-:Y:S01]  /*0200*/  IADD3 R10, -R12, 0x1, RZ ;  /* 0x000000010c0a7810 */ /* 0x000fe20007ffe1ff */
[----:B------:R-:W-:Y:S01]  /*0210*/  @!P2 IMAD.MOV R10, RZ, RZ, -R12 ;  /* 0x000000ffff0aa224 */ /* 0x000fe200078e0a0c */
[----:B------:R-:W-:Y:S01]  /*0220*/  SEL R13, RZ, 0x1, P4 ;  /* 0x00000001ff0d7807 */ /* 0x000fe20002000000 */
[--C-:B---3--:R-:W-:Y:S01]  /*0230*/  HADD2.F32 R3, -RZ, R4.reuse.H0_H0 ;  /* 0x20000004ff037230 */ /* 0x108fe20000004100 */
[----:B------:R-:W-:Y:S01]  /*0240*/  SEL R14, RZ, 0x1, P6 ;  /* 0x00000001ff0e7807 */ /* 0x000fe20003000000 */
[----:B------:R-:W-:Y:S01]  /*0250*/  HADD2.F32 R4, -RZ, R4.H1_H1 ;  /* 0x30000004ff047230 */ /* 0x000fe20000004100 */
[----:B------:R-:W-:Y:S01]  /*0260*/  IADD3 R7, -R13, 0x1, RZ ;  /* 0x000000010d077810 */ /* 0x000fe20007ffe1ff */
[--C-:B------:R-:W-:Y:S01]  /*0270*/  HADD2.F32 R12, -RZ, R5.reuse.H0_H0 ;  /* 0x20000005ff0c7230 */ /* 0x100fe20000004100 */
[----:B------:R-:W-:Y:S01]  /*0280*/  IADD3 R0, -R14, 0x1, RZ ;  /* 0x000000010e007810 */ /* 0x000fe20007ffe1ff */
[----:B------:R-:W-:Y:S01]  /*0290*/  HADD2.F32 R5, -RZ, R5.H1_H1 ;  /* 0x30000005ff057230 */ /* 0x000fe20000004100 */
[C---:B------:R-:W-:Y:S01]  /*02a0*/  FSETP.GT.FTZ.AND P3, PT, R3.reuse, RZ, PT ;  /* 0x000000ff0300720b */ /* 0x040fe20003f74000 */
[----:B------:R-:W-:Y:S01]  /*02b0*/  @!P1 IMAD.MOV R7, RZ, RZ, -R13 ;  /* 0x000000ffff079224 */ /* 0x000fe200078e0a0d */
[----:B------:R-:W-:Y:S01]  /*02c0*/  FSETP.GEU.FTZ.AND P6, PT, R3, RZ, PT ;  /* 0x000000ff0300720b */ /* 0x000fe20003fde000 */
[----:B------:R-:W-:Y:S01]  /*02d0*/  @!P0 IMAD.MOV R0, RZ, RZ, -R14 ;  /* 0x000000ffff008224 */ /* 0x000fe200078e0a0e */
[----:B------:R-:W-:-:S02]  /*02e0*/  FSETP.GT.FTZ.AND P2, PT, R4, RZ, PT ;  /* 0x000000ff0400720b */ /* 0x000fc40003f54000 */
[----:B------:R-:W-:Y:S02]  /*02f0*/  FSETP.GT.FTZ.AND P1, PT, R12, RZ, PT ;  /* 0x000000ff0c00720b */ /* 0x000fe40003f34000 */
[C---:B------:R-:W-:Y:S02]  /*0300*/  FSETP.GT.FTZ.AND P0, PT, R5.reuse, RZ, PT ;  /* 0x000000ff0500720b */ /* 0x040fe40003f14000 */
[----:B------:R-:W-:Y:S02]  /*0310*/  FSETP.GEU.FTZ.AND P5, PT, R4, RZ, PT ;  /* 0x000000ff0400720b */ /* 0x000fe40003fbe000 */
[----:B------:R-:W-:Y:S02]  /*0320*/  SEL R3, RZ, 0x1, P6 ;  /* 0x00000001ff037807 */ /* 0x000fe40003000000 */
[----:B------:R-:W-:Y:S02]  /*0330*/  FSETP.GEU.FTZ.AND P4, PT, R12, RZ, PT ;  /* 0x000000ff0c00720b */ /* 0x000fe40003f9e000 */
[----:B------:R-:W-:-:S02]  /*0340*/  FSETP.GEU.FTZ.AND P6, PT, R5, RZ, PT ;  /* 0x000000ff0500720b */ /* 0x000fc40003fde000 */
[----:B------:R-:W-:Y:S02]  /*0350*/  SEL R13, RZ, 0x1, P5 ;  /* 0x00000001ff0d7807 */ /* 0x000fe40002800000 */
        /* <DEDUP_REMOVED lines=10> */
[----:B------:R-:W-:Y:S01]  /*0400*/  I2FP.F32.S32 R11, R11 ;  /* 0x0000000b000b7245 */ /* 0x000fe20000201400 */
[----:B------:R-:W-:Y:S01]  /*0410*/  IMAD.WIDE R2, R2, 0x8, R8 ;  /* 0x0000000802027825 */ /* 0x000fe200078e0208 */
[----:B------:R-:W-:-:S02]  /*0420*/  I2FP.F32.S32 R10, R10 ;  /* 0x0000000a000a7245 */ /* 0x000fc40000201400 */
[----:B------:R-:W-:Y:S02]  /*0430*/  I2FP.F32.S32 R4, R4 ;  /* 0x0000000400047245 */ /* 0x000fe40000201400 */
[----:B------:R-:W-:Y:S02]  /*0440*/  I2FP.F32.S32 R5, R5 ;  /* 0x0000000500057245 */ /* 0x000fe40000201400 */
[----:B------:R-:W-:Y:S02]  /*0450*/  I2FP.F32.S32 R7, R7 ;  /* 0x0000000700077245 */ /* 0x000fe40000201400 */
[----:B------:R-:W-:Y:S02]  /*0460*/  I2FP.F32.S32 R0, R0 ;  /* 0x0000000000007245 */ /* 0x000fe40000201400 */
[----:B------:R-:W-:Y:S02]  /*0470*/  I2FP.F32.S32 R6, R6 ;  /* 0x0000000600067245 */ /* 0x000fe40000201400 */
[----:B------:R-:W-:-:S02]  /*0480*/  I2FP.F32.S32 R9, R12 ;  /* 0x0000000c00097245 */ /* 0x000fc40000201400 */
[----:B------:R-:W-:Y:S02]  /*0490*/  F2FP.F16.F32.PACK_AB R10, R10, R11 ;  /* 0x0000000b0a0a723e */ /* 0x000fe400000000ff */
[----:B------:R-:W-:Y:S02]  /*04a0*/  F2FP.F16.F32.PACK_AB R4, R5, R4 ;  /* 0x000000040504723e */ /* 0x000fe400000000ff */
[----:B------:R-:W-:Y:S02]  /*04b0*/  F2FP.F16.F32.PACK_AB R11, R0, R7 ;  /* 0x00000007000b723e */ /* 0x000fe400000000ff */
[----:B------:R-:W-:-:S03]  /*04c0*/  F2FP.F16.F32.PACK_AB R5, R9, R6 ;  /* 0x000000060905723e */ /* 0x000fc600000000ff */
[----:B------:R-:W-:Y:S04]  /*04d0*/  STG.E.64 desc[UR4][R2.64], R10 ;  /* 0x0000000a02007986 */ /* 0x000fe8000c101b04 */
[----:B------:R-:W-:Y:S01]  /*04e0*/  STG.E.64 desc[UR4][R2.64+0x400], R4 ;  /* 0x0004000402007986 */ /* 0x000fe2000c101b04 */
[----:B------:R-:W-:Y:S05]  /*04f0*/  EXIT ;  /* 0x000000000000794d */ /* 0x000fea0003800000 */
.L_x_6237:
        /* <DEDUP_REMOVED lines=76> */
.L_x_6239:
[----:B------:R-:W-:Y:S05]  /*09c0*/  BSYNC B0 ;  /* 0x0000000000007941 */ /* 0x000fea0003800000 */
.L_x_6238:
        /* <DEDUP_REMOVED lines=13> */
.L_x_6241:
[----:B------:R-:W-:Y:S05]  /*0aa0*/  BSYNC B0 ;  /* 0x0000000000007941 */ /* 0x000fea0003800000 */
.L_x_6240:
        /* <DEDUP_REMOVED lines=12> */
.L_x_6243:
[----:B------:R-:W-:Y:S05]  /*0b70*/  BSYNC B0 ;  /* 0x0000000000007941 */ /* 0x000fea0003800000 */
.L_x_6242:
        /* <DEDUP_REMOVED lines=13> */
.L_x_6245:
[----:B------:R-:W-:Y:S05]  /*0c50*/  BSYNC B0 ;  /* 0x0000000000007941 */ /* 0x000fea0003800000 */
.L_x_6244:
        /* <DEDUP_REMOVED lines=10> */
.L_x_6247:
[----:B------:R-:W-:Y:S05]  /*0d00*/  BSYNC B0 ;  /* 0x0000000000007941 */ /* 0x000fea0003800000 */
.L_x_6246:
        /* <DEDUP_REMOVED lines=10> */
.L_x_6249:
[----:B------:R-:W-:Y:S05]  /*0db0*/  BSYNC B0 ;  /* 0x0000000000007941 */ /* 0x000fea0003800000 */
.L_x_6248:
        /* <DEDUP_REMOVED lines=10> */
.L_x_6251:
[----:B------:R-:W-:Y:S05]  /*0e60*/  BSYNC B0 ;  /* 0x0000000000007941 */ /* 0x000fea0003800000 */
.L_x_6250:
        /* <DEDUP_REMOVED lines=10> */
.L_x_6253:
[----:B------:R-:W-:Y:S05]  /*0f10*/  BSYNC B0 ;  /* 0x0000000000007941 */ /* 0x000fea0003800000 */
.L_x_6252:
        /* <DEDUP_REMOVED lines=18> */
.L_x_6256:
[----:B------:R-:W-:-:S13]  /*1040*/  ISETP.GE.AND P0, PT, R9, R0, PT ;  /* 0x000000000900720c */ /* 0x000fda0003f06270 */
[----:B------:R-:W-:Y:S05]  /*1050*/  @P0 BRA `(.L_x_6258) ;  /* 0x0000000000300947 */ /* 0x000fea0003800000 */
[----:B0-----:R-:W0:Y:S01]  /*1060*/  LDC.64 R2, c[0x0][0x218] ;  /* 0x00008600ff027b82 */ /* 0x001e220000000a00 */
[----:B------:R-:W-:Y:S02]  /*1070*/  IMAD.IADD R11, R6, 0x1, R9 ;  /* 0x00000001060b7824 */ /* 0x000fe400078e0209 */
[----:B------:R-:W-:Y:S02]  /*1080*/  VIADD R9, R9, 0x80 ;  /* 0x0000008009097836 */ /* 0x000fe40000000000 */
[----:B0-----:R-:W-:-:S05]  /*1090*/  IMAD.WIDE.U32 R2, R11, 0x2, R2 ;  /* 0x000000020b027825 */ /* 0x001fca00078e0002 */
[----:B------:R1:W-:Y:S02]  /*10a0*/  STG.E.U16 desc[UR4][R2.64], R14 ;  /* 0x0000000e02007986 */ /* 0x0003e4000c101504 */
.L_x_6257:
[----:B------:R-:W-:-:S13]  /*10b0*/  ISETP.GE.AND P0, PT, R9, R0, PT ;  /* 0x000000000900720c */ /* 0x000fda0003f06270 */
[----:B------:R-:W-:Y:S05]  /*10c0*/  @P0 BRA `(.L_x_6259) ;  /* 0x0000000000340947 */ /* 0x000fea0003800000 */
[----:B01----:R-:W0:Y:S01]  /*10d0*/  LDC.64 R2, c[0x0][0x218] ;  /* 0x00008600ff027b82 */ /* 0x003e220000000a00 */
[----:B------:R-:W-:Y:S02]  /*10e0*/  IMAD.IADD R11, R6, 0x1, R9 ;  /* 0x00000001060b7824 */ /* 0x000fe400078e0209 */
[----:B------:R-:W-:Y:S02]  /*10f0*/  VIADD R9, R9, 0x80 ;  /* 0x0000008009097836 */ /* 0x000fe40000000000 */
[----:B0-----:R-:W-:-:S05]  /*1100*/  IMAD.WIDE.U32 R2, R11, 0x2, R2 ;  /* 0x000000020b027825 */ /* 0x001fca00078e0002 */
[----:B------:R1:W-:Y:S02]  /*1110*/  STG.E.U16 desc[UR4][R2.64], R5 ;  /* 0x0000000502007986 */ /* 0x0003e4000c101504 */
.L_x_6258:
        /* <DEDUP_REMOVED lines=8> */
.L_x_6259:
[----:B------:R-:W-:Y:S05]  /*11a0*/  BSYNC B1 ;  /* 0x0000000000017941 */ /* 0x000fea0003800000 */
.L_x_6255:
[----:B------:R-:W-:-:S13]  /*11b0*/  ISETP.GE.AND P0, PT, R9, R0, PT ;  /* 0x000000000900720c */ /* 0x000fda0003f06270 */
[----:B012---:R-:W0:Y:S01]  /*11c0*/  @!P0 LDC.64 R2, c[0x0][0x218] ;  /* 0x00008600ff028b82 */ /* 0x007e220000000a00 */
[----:B------:R-:W-:Y:S02]  /*11d0*/  @!P0 IMAD.IADD R5, R6, 0x1, R9 ;  /* 0x0000000106058824 */ /* 0x000fe400078e0209 */
[----:B------:R-:W-:Y:S02]  /*11e0*/  @!P0 VIADD R9, R9, 0x80 ;  /* 0x0000008009098836 */ /* 0x000fe40000000000 */
[----:B0-----:R-:W-:-:S05]  /*11f0*/  @!P0 IMAD.WIDE.U32 R2, R5, 0x2, R2 ;  /* 0x0000000205028825 */ /* 0x001fca00078e0002 */
[----:B-----5:R2:W-:Y:S02]  /*1200*/  @!P0 STG.E.U16 desc[UR4][R2.64], R8 ;  /* 0x0000000802008986 */ /* 0x0205e4000c101504 */
.L_x_6260:
[----:B------:R-:W-:Y:S05]  /*1210*/  BSYNC B0 ;  /* 0x0000000000007941 */ /* 0x000fea0003800000 */
.L_x_6254:
        /* <DEDUP_REMOVED lines=8> */
.L_x_6261:
        /* <DEDUP_REMOVED lines=14> */
.L_x_23503:


//--------------------- .text._ZN2at6native29vectorized_elementwise_kernelILi8EZZZNS0_16sign_kernel_cudaERNS_18TensorIteratorBaseEENKUlvE_clEvENKUlvE6_clEvEUlN3c104HalfEE_St5arrayIPcLm2EEEEviT0_T1_ --------------------------
	.section	.text._ZN2at6native29vectorized_elementwise_kernelILi8EZZZNS0_16sign_kernel_cudaERNS_18TensorIteratorBaseEENKUlvE_clEvENKUlvE6_clEvEUlN3c104HalfEE_St5arrayIPcLm2EEEEviT0_T1_,"ax",@progbits
	.align	128
        .global         _ZN2at6native29vectorized_elementwise_kernelILi8EZZZNS0_16sign_kernel_cudaERNS_18TensorIteratorBaseEENKUlvE_clEvENKUlvE6_clEvEUlN3c104HalfEE_St5arrayIPcLm2EEEEviT0_T1_
        .type           _ZN2at6native29vectorized_elementwise_kernelILi8EZZZNS0_16sign_kernel_cudaERNS_18TensorIteratorBaseEENKUlvE_clEvENKUlvE6_clEvEUlN3c104HalfEE_St5arrayIPcLm2EEEEviT0_T1_,@function
        .size           _ZN2at6native29vectorized_elementwise_kernelILi8EZZZNS0_16sign_kernel_cudaERNS_18TensorIteratorBaseEENKUlvE_clEvENKUlvE6_clEvEUlN3c104HalfEE_St5arrayIPcLm2EEEEviT0_T1_,(.L_x_23504 - _ZN2at6native29vectorized_elementwise_kernelILi8EZZZNS0_16sign_kernel_cudaERNS_18TensorIteratorBaseEENKUlvE_clEvENKUlvE6_clEvEUlN3c104HalfEE_St5arrayIPcLm2EEEEviT0_T1_)
        .other          _ZN2at6native29vectorized_elementwise_kernelILi8EZZZNS0_16sign_kernel_cudaERNS_18TensorIteratorBaseEENKUlvE_clEvENKUlvE6_clEvEUlN3c104HalfEE_St5arrayIPcLm2EEEEviT0_T1_,@"STO_CUDA_ENTRY STV_DEFAULT"
_ZN2at6native29vectorized_elementwise_kernelILi8EZZZNS0_16sign_kernel_cudaERNS_18TensorIteratorBaseEENKUlvE_clEvENKUlvE6_clEvEUlN3c104HalfEE_St5arrayIPcLm2EEEEviT0_T1_:
.text._ZN2at6native29vectorized_elementwise_kernelILi8EZZZNS0_16sign_kernel_cudaERNS_18TensorIteratorBaseEENKUlvE_clEvENKUlvE6_clEvEUlN3c104HalfEE_St5arrayIPcLm2EEEEviT0_T1_:
        /* <DEDUP_REMOVED lines=15> */
[--C-:B--2---:R-:W-:Y:S02]  /*00f0*/  HADD2.F32 R0, -RZ, R8.reuse.H0_H0 ;  /* 0x20000008ff007230 */ /* 0x104fe40000004100 */
[----:B------:R-:W-:Y:S02]  /*0100*/  HADD2.F32 R8, -RZ, R8.H1_H1 ;  /* 0x30000008ff087230 */ /* 0x000fe40000004100 */
[--C-:B------:R-:W-:Y:S01]  /*0110*/  HADD2.F32 R3, -RZ, R10.reuse.H0_H0 ;  /* 0x2000000aff037230 */ /* 0x100fe20000004100 */
[C---:B------:R-:W-:Y:S01]  /*0120*/  FSETP.GT.FTZ.AND P2, PT, R0.reuse, RZ, PT ;  /* 0x000000ff0000720b */ /* 0x040fe20003f54000 */
[----:B------:R-:W-:Y:S01]  /*0130*/  HADD2.F32 R12, -RZ, R11.H0_H0 ;  /* 0x2000000bff0c7230 */ /* 0x000fe20000004100 */
[----:B------:R-:W-:Y:S01]  /*0140*/  FSETP.GEU.FTZ.AND P0, PT, R0, RZ, PT ;  /* 0x000000ff0000720b */ /* 0x000fe20003f1e000 */
[--C-:B------:R-:W-:Y:S01]  /*0150*/  HADD2.F32 R0, -RZ, R9.reuse.H0_H0 ;  /* 0x20000009ff007230 */ /* 0x100fe20000004100 */
[C---:B------:R-:W-:Y:S01]  /*0160*/  FSETP.GT.FTZ.AND P4, PT, R8.reuse, RZ, PT ;  /* 0x000000ff0800720b */ /* 0x040fe20003f94000 */
[----:B------:R-:W-:Y:S01]  /*0170*/  HADD2.F32 R9, -RZ, R9.H1_H1 ;  /* 0x30000009ff097230 */ /* 0x000fe20000004100 */
[----:B------:R-:W-:Y:S01]  /*0180*/  FSETP.GEU.FTZ.AND P5, PT, R8, RZ, PT ;  /* 0x000000ff0800720b */ /* 0x000fe20003fbe000 */
[----:B------:R-:W-:Y:S01]  /*0190*/  HADD2.F32 R10, -RZ, R10.H1_H1 ;  /* 0x3000000aff0a7230 */ /* 0x000fe20000004100 */
[----:B------:R-:W-:Y:S01]  /*01a0*/  SEL R7, RZ, 0x1, P0 ;  /* 0x00000001ff077807 */ /* 0x000fe20000000000 */
[----:B------:R-:W-:Y:S01]  /*01b0*/  HADD2.F32 R11, -RZ, R11.H1_H1 ;  /* 0x3000000bff0b7230 */ /* 0x000fe20000004100 */
[----:B------:R-:W-:-:S02]  /*01c0*/  FSETP.GT.FTZ.AND P1, PT, R0, RZ, PT ;  /* 0x000000ff0000720b */ /* 0x000fc40003f34000 */
[C---:B------:R-:W-:Y:S02]  /*01d0*/  FSETP.GT.FTZ.AND P0, PT, R9.reuse, RZ, PT ;  /* 0x000000ff0900720b */ /* 0x040fe40003f14000 */
[----:B------:R-:W-:Y:S02]  /*01e0*/  FSETP.GEU.FTZ.AND P3, PT, R0, RZ, PT ;  /* 0x000000ff0000720b */ /* 0x000fe40003f7e000 */
[----:B------:R-:W-:Y:S02]  /*01f0*/  SEL R8, RZ, 0x1, P5 ;  /* 0x00000001ff087807 */ /* 0x000fe40002800000 */
[----:B------:R-:W-:Y:S02]  /*0200*/  FSETP.GEU.FTZ.AND P5, PT, R9, RZ, PT ;  /* 0x000000ff0900720b */ /* 0x000fe40003fbe000 */
[----:B------:R-:W-:Y:S01]  /*0210*/  IADD3 R0, -R7, 0x1, RZ ;  /* 0x0000000107007810 */ /* 0x000fe20007ffe1ff */
[----:B------:R-:W-:Y:S01]  /*0220*/  @!P2 IMAD.MOV R0, RZ, RZ, -R7 ;  /* 0x000000ffff00a224 */ /* 0x000fe200078e0a07 */
[----:B------:R-:W-:-:S02]  /*0230*/  SEL R13, RZ, 0x1, P3 ;  /* 0x00000001ff0d7807 */ /* 0x000fc40001800000 */
[C---:B------:R-:W-:Y:S02]  /*0240*/  FSETP.GT.FTZ.AND P2, PT, R3.reuse, RZ, PT ;  /* 0x000000ff0300720b */ /* 0x040fe40003f54000 */
[----:B------:R-:W-:Y:S02]  /*0250*/  FSETP.GEU.FTZ.AND P3, PT, R3, RZ, PT ;  /* 0x000000ff0300720b */ /* 0x000fe40003f7e000 */
[----:B------:R-:W-:Y:S02]  /*0260*/  SEL R3, RZ, 0x1, P5 ;  /* 0x00000001ff037807 */ /* 0x000fe40002800000 */
[----:B------:R-:W-:Y:S01]  /*0270*/  IADD3 R7, -R8, 0x1, RZ ;  /* 0x0000000108077810 */ /* 0x000fe20007ffe1ff */
[----:B------:R-:W-:Y:S01]  /*0280*/  @!P4 IMAD.MOV R7, RZ, RZ, -R8 ;  /* 0x000000ffff07c224 */ /* 0x000fe200078e0a08 */
[----:B------:R-:W-:Y:S01]  /*0290*/  IADD3 R8, -R13, 0x1, RZ ;  /* 0x000000010d087810 */ /* 0x000fe20007ffe1ff */
[----:B------:R-:W-:Y:S01]  /*02a0*/  @!P1 IMAD.MOV R8, RZ, RZ, -R13 ;  /* 0x000000ffff089224 */ /* 0x000fe200078e0a0d */
[----:B------:R-:W-:Y:S01]  /*02b0*/  IADD3 R9, -R3, 0x1, RZ ;  /* 0x0000000103097810 */ /* 0x000fe20007ffe1ff */
[----:B------:R-:W-:Y:S01]  /*02c0*/  @!P0 IMAD.MOV R9, RZ, RZ, -R3 ;  /* 0x000000ffff098224 */ /* 0x000fe200078e0a03 */
[----:B------:R-:W-:-:S02]  /*02d0*/  FSETP.GT.FTZ.AND P4, PT, R10, RZ, PT ;  /* 0x000000ff0a00720b */ /* 0x000fc40003f94000 */
[----:B------:R-:W-:Y:S02]  /*02e0*/  FSETP.GT.FTZ.AND P1, PT, R12, RZ, PT ;  /* 0x000000ff0c00720b */ /* 0x000fe40003f34000 */
[C---:B------:R-:W-:Y:S02]  /*02f0*/  FSETP.GT.FTZ.AND P0, PT, R11.reuse, RZ, PT ;  /* 0x000000ff0b00720b */ /* 0x040fe40003f14000 */
[----:B------:R-:W-:Y:S02]  /*0300*/  SEL R3, RZ, 0x1, P3 ;  /* 0x00000001ff037807 */ /* 0x000fe40001800000 */
[----:B------:R-:W-:Y:S02]  /*0310*/  FSETP.GEU.FTZ.AND P5, PT, R10, RZ, PT ;  /* 0x000000ff0a00720b */ /* 0x000fe40003fbe000 */
        /* <DEDUP_REMOVED lines=25> */
[----:B------:R-:W-:-:S05]  /*04b0*/  F2FP.F16.F32.PACK_AB R7, R13, R12 ;  /* 0x0000000c0d07723e */ /* 0x000fca00000000ff */
[----:B------:R-:W-:Y:S01]  /*04c0*/  STG.E.128 desc[UR4][R2.64], R4 ;  /* 0x0000000402007986 */ /* 0x000fe2000c101d04 */
[----:B------:R-:W-:Y:S05]  /*04d0*/  EXIT ;  /* 0x000000000000794d */ /* 0x000fea0003800000 */
.L_x_6262:
        /* <DEDUP_REMOVED lines=76> */
.L_x_6264:
[----:B------:R-:W-:Y:S05]  /*09a0*/  BSYNC B0 ;  /* 0x0000000000007941 */ /* 0x000fea0003800000 */
.L_x_6263:
        /* <DEDUP_REMOVED lines=13> */
.L_x_6266:
[----:B------:R-:W-:Y:S05]  /*0a80*/  BSYNC B0 ;  /* 0x0000000000007941 */ /* 0x000fea0003800000 */
.L_x_6265:
        /* <DEDUP_REMOVED lines=12> */
.L_x_6268:
[----:B------:R-:W-:Y:S05]  /*0b50*/  BSYNC B0 ;  /* 0x0000000000007941 */ /* 0x000fea0003800000 */
.L_x_6267:
        /* <DEDUP_REMOVED lines=13> */
.L_x_6270:
[----:B------:R-:W-:Y:S05]  /*0c30*/  BSYNC B0 ;  /* 0x0000000000007941 */ /* 0x000fea0003800000 */
.L_x_6269:
        /* <DEDUP_REMOVED lines=10> */
.L_x_6272:
[----:B------:R-:W-:Y:S05]  /*0ce0*/  BSYNC B0 ;  /* 0x0000000000007941 */ /* 0x000fea0003800000 */
.L_x_6271:
        /* <DEDUP_REMOVED lines=10> */
.L_x_6274:
[----:B------:R-:W-:Y:S05]  /*0d90*/  BSYNC B0 ;  /* 0x0000000000007941 */ /* 0x000fea0003800000 */
.L_x_6273:
        /* <DEDUP_REMOVED lines=10> */
.L_x_6276:
[----:B------:R-:W-:Y:S05]  /*0e40*/  BSYNC B0 ;  /* 0x0000000000007941 */ /* 0x000fea0003800000 */
.L_x_6275:
        /* <DEDUP_REMOVED lines=10> */
.L_x_6278:
[----:B------:R-:W-:Y:S05]  /*0ef0*/  BSYNC B0 ;  /* 0x0000000000007941 */ /* 0x000fea0003800000 */
.L_x_6277:
        /* <DEDUP_REMOVED lines=18> */
.L_x_6281:
[----:B------:R-:W-:-:S13]  /*1020*/  ISETP.GE.AND P0, PT, R9, R0, PT ;  /* 0x000000000900720c */ /* 0x000fda0003f06270 */
[----:B------:R-:W-:Y:S05]  /*1030*/  @P0 BRA `(.L_x_6283) ;  /* 0x0000000000300947 */ /* 0x000fea0003800000 */
[----:B0-----:R-:W0:Y:S01]  /*1040*/  LDC.64 R2, c[0x0][0x218] ;  /* 0x00008600ff027b82 */ /* 0x001e220000000a00 */
[----:B------:R-:W-:Y:S02]  /*1050*/  IMAD.IADD R11, R6, 0x1, R9 ;  /* 0x00000001060b7824 */ /* 0x000fe400078e0209 */
[----:B------:R-:W-:Y:S02]  /*1060*/  VIADD R9, R9, 0x80 ;  /* 0x0000008009097836 */ /* 0x000fe40000000000 */
[----:B0-----:R-:W-:-:S05]  /*1070*/  IMAD.WIDE.U32 R2, R11, 0x2, R2 ;  /* 0x000000020b027825 */ /* 0x001fca00078e0002 */
[----:B------:R1:W-:Y:S02]  /*1080*/  STG.E.U16 desc[UR4][R2.64], R14 ;  /* 0x0000000e02007986 */ /* 0x0003e4000c101504 */
.L_x_6282:
[----:B------:R-:W-:-:S13]  /*1090*/  ISETP.GE.AND P0, PT, R9, R0, PT ;  /* 0x000000000900720c */ /* 0x000fda0003f06270 */
[----:B------:R-:W-:Y:S05]  /*10a0*/  @P0 BRA `(.L_x_6284) ;  /* 0x0000000000340947 */ /* 0x000fea0003800000 */
[----:B01----:R-:W0:Y:S01]  /*10b0*/  LDC.64 R2, c[0x0][0x218] ;  /* 0x00008600ff027b82 */ /* 0x003e220000000a00 */
[----:B------:R-:W-:Y:S02]  /*10c0*/  IMAD.IADD R11, R6, 0x1, R9 ;  /* 0x00000001060b7824 */ /* 0x000fe400078e0209 */
[----:B------:R-:W-:Y:S02]  /*10d0*/  VIADD R9, R9, 0x80 ;  /* 0x0000008009097836 */ /* 0x000fe40000000000 */
[----:B0-----:R-:W-:-:S05]  /*10e0*/  IMAD.WIDE.U32 R2, R11, 0x2, R2 ;  /* 0x000000020b027825 */ /* 0x001fca00078e0002 */
[----:B------:R1:W-:Y:S02]  /*10f0*/  STG.E.U16 desc[UR4][R2.64], R5 ;  /* 0x0000000502007986 */ /* 0x0003e4000c101504 */
.L_x_6283:
        /* <DEDUP_REMOVED lines=8> */
.L_x_6284:
[----:B------:R-:W-:Y:S05]  /*1180*/  BSYNC B1 ;  /* 0x0000000000017941 */ /* 0x000fea0003800000 */
.L_x_6280:
[----:B------:R-:W-:-:S13]  /*1190*/  ISETP.GE.AND P0, PT, R9, R0, PT ;  /* 0x000000000900720c */ /* 0x000fda0003f06270 */
[----:B012---:R-:W0:Y:S01]  /*11a0*/  @!P0 LDC.64 R2, c[0x0][0x218] ;  /* 0x00008600ff028b82 */ /* 0x007e220000000a00 */
[----:B------:R-:W-:Y:S02]  /*11b0*/  @!P0 IMAD.IADD R5, R6, 0x1, R9 ;  /* 0x0000000106058824 */ /* 0x000fe400078e0209 */
[----:B------:R-:W-:Y:S02]  /*11c0*/  @!P0 VIADD R9, R9, 0x80 ;  /* 0x0000008009098836 */ /* 0x000fe40000000000 */
[----:B0-----:R-:W-:-:S05]  /*11d0*/  @!P0 IMAD.WIDE.U32 R2, R5, 0x2, R2 ;  /* 0x0000000205028825 */ /* 0x001fca00078e0002 */
[----:B-----5:R2:W-:Y:S02]  /*11e0*/  @!P0 STG.E.U16 desc[UR4][R2.64], R8 ;  /* 0x0000000802008986 */ /* 0x0205e4000c101504 */
.L_x_6285:
[----:B------:R-:W-:Y:S05]  /*11f0*/  BSYNC B0 ;  /* 0x0000000000007941 */ /* 0x000fea0003800000 */
.L_x_6279:
        /* <DEDUP_REMOVED lines=8> */
.L_x_6286:
        /* <DEDUP_REMOVED lines=16> */
.L_x_23504:


//--------------------- .text._ZN2at6native18elementwise_kernelILi128ELi4EZNS0_15gpu_kernel_implIZZZNS0_16sign_kernel_cudaERNS_18TensorIteratorBaseEENKUlvE_clEvENKUlvE5_clEvEUlfE_EEvS4_RKT_EUliE_EEviT1_ --------------------------
	.section	.text._ZN2at6native18elementwise_kernelILi128ELi4EZNS0_15gpu_kernel_implIZZZNS0_16sign_kernel_cudaERNS_18TensorIteratorBaseEENKUlvE_clEvENKUlvE5_clEvEUlfE_EEvS4_RKT_EUliE_EEviT1_,"ax",@progbits
	.align	128
        .global         _ZN2at6native18elementwise_kernelILi128ELi4EZNS0_15gpu_kernel_implIZZZNS0_16sign_kernel_cudaERNS_18TensorIteratorBaseEENKUlvE_clEvENKUlvE5_clEvEUlfE_EEvS4_RKT_EUliE_EEviT1_
        .type           _ZN2at6native18elementwise_kernelILi128ELi4EZNS0_15gpu_kernel_implIZZZNS0_16sign_kernel_cudaERNS_18TensorIteratorBaseEENKUlvE_clEvENKUlvE5_clEvEUlfE_EEvS4_RKT_EUliE_EEviT1_,@function
        .size           _ZN2at6native18elementwise_kernelILi128ELi4EZNS0_15gpu_kernel_implIZZZNS0_16sign_kernel_cudaERNS_18TensorIteratorBaseEENKUlvE_clEvENKUlvE5_clEvEUlfE_EEvS4_RKT_EUliE_EEviT1_,(.L_x_23505 - _ZN2at6native18elementwise_kernelILi128ELi4EZNS0_15gpu_kernel_implIZZZNS0_16sign_kernel_cudaERNS_18TensorIteratorBaseEENKUlvE_clEvENKUlvE5_clEvEUlfE_EEvS4_RKT_EUliE_EEviT1_)
        .other          _ZN2at6native18elementwise_kernelILi128ELi4EZNS0_15gpu_kernel_implIZZZNS0_16sign_kernel_cudaERNS_18TensorIteratorBaseEENKUlvE_clEvENKUlvE5_clEvEUlfE_EEvS4_RKT_EUliE_EEviT1_,@"STO_CUDA_ENTRY STV_DEFAULT"
_ZN2at6native18elementwise_kernelILi128ELi4EZNS0_15gpu_kernel_implIZZZNS0_16sign_kernel_cudaERNS_18TensorIteratorBaseEENKUlvE_clEvENKUlvE5_clEvEUlfE_EEvS4_RKT_EUliE_EEviT1_:
.text._ZN2at6native18elementwise_kernelILi128ELi4EZNS0_15gpu_kernel_implIZZZNS0_16sign_kernel_cudaERNS_18TensorIteratorBaseEENKUlvE_clEvENKUlvE5_clEvEUlfE_EEvS4_RKT_EUliE_EEviT1_:
        /* <DEDUP_REMOVED lines=313> */
.L_x_6289:
        /* <DEDUP_REMOVED lines=22> */
.L_x_6294:
[----:B------:R-:W2:Y:S02]  /*14f0*/  LDG.E.U8 R0, desc[UR36][R2.64] ;  /* 0x0000002402007981 */ /* 0x000ea4000c1e1100 */
[----:B--2---:R-:W-:Y:S01]  /*1500*/  I2FP.F32.U32 R0, R0 ;  /* 0x0000000000007245 */ /* 0x004fe20000201000 */
[----:B------:R-:W-:Y:S06]  /*1510*/  BRA `(.L_x_6296) ;  /* 0x0000000c002c7947 */ /* 0x000fec0003800000 */
.L_x_6293:
        /* <DEDUP_REMOVED lines=9> */
.L_x_6298:
[----:B------:R-:W2:Y:S02]  /*15b0*/  LDG.E R0, desc[UR36][R2.64] ;  /* 0x0000002402007981 */ /* 0x000ea4000c1e1900 */
[----:B--2---:R-:W-:Y:S01]  /*15c0*/  I2FP.F32.S32 R0, R0 ;  /* 0x0000000000007245 */ /* 0x004fe20000201400 */
[----:B------:R-:W-:Y:S06]  /*15d0*/  BRA `(.L_x_6296) ;  /* 0x0000000800fc7947 */ /* 0x000fec0003800000 */
.L_x_6297:
[----:B------:R-:W2:Y:S02]  /*15e0*/  LDG.E.U16 R0, desc[UR36][R2.64] ;  /* 0x0000002402007981 */ /* 0x000ea4000c1e1500 */
[----:B--2---:R-:W0:Y:S01]  /*15f0*/  I2F.S16 R0, R0 ;  /* 0x0000000000007306 */ /* 0x004e220000101400 */
[----:B------:R-:W-:Y:S05]  /*1600*/  BRA `(.L_x_6296) ;  /* 0x0000000800f07947 */ /* 0x000fea0003800000 */
.L_x_6292:
        /* <DEDUP_REMOVED lines=8> */
.L_x_6300:
[----:B------:R-:W2:Y:S02]  /*1690*/  LDG.E.U16 R0, desc[UR36][R2.64] ;  /* 0x0000002402007981 */ /* 0x000ea4000c1e1500 */
[----:B--2---:R-:W-:Y:S01]  /*16a0*/  HADD2.F32 R0, -RZ, R0.H0_H0 ;  /* 0x20000000ff007230 */ /* 0x004fe20000004100 */
[----:B------:R-:W-:Y:S06]  /*16b0*/  BRA `(.L_x_6296) ;  /* 0x0000000800c47947 */ /* 0x000fec0003800000 */
.L_x_6299:
        /* <DEDUP_REMOVED lines=8> */
.L_x_6302:
[----:B------:R-:W2:Y:S02]  /*1740*/  LDG.E.U16 R0, desc[UR36][R2.64] ;  /* 0x0000002402007981 */ /* 0x000ea4000c1e1500 */
[----:B--2---:R-:W-:Y:S01]  /*1750*/  HADD2.F32 R0, -RZ, R0.H0_H0 ;  /* 0x20000000ff007230 */ /* 0x004fe20000004100 */
[----:B------:R-:W-:Y:S06]  /*1760*/  BRA `(.L_x_6296) ;  /* 0x0000000800987947 */ /* 0x000fec0003800000 */
.L_x_6301:
[----:B------:R-:W2:Y:S01]  /*1770*/  LDG.E.64 R2, desc[UR36][R2.64] ;  /* 0x0000002402027981 */ /* 0x000ea2000c1e1b00 */
[----:B------:R-:W-:Y:S01]  /*1780*/  UMOV UR4, 0xf0000000 ;  /* 0xf000000000047882 */ /* 0x000fe20000000000 */
[----:B------:R-:W-:Y:S01]  /*1790*/  UMOV UR5, 0x380fffff ;  /* 0x380fffff00057882 */ /* 0x000fe20000000000 */
[----:B--2---:R-:W0:Y:S01]  /*17a0*/  F2F.F32.F64 R0, R2 ;  /* 0x0000000200007310 */ /* 0x004e220000301000 */
[----:B------:R-:W-:-:S14]  /*17b0*/  DSETP.GEU.AND P0, PT, |R2|, UR4, PT ;  /* 0x0000000402007e2a */ /* 0x000fdc000bf0e200 */
[----:B0-----:R-:W-:Y:S01]  /*17c0*/  @!P0 FMUL R0, R0, 1.175494350822287508e-38 ;  /* 0x0080000000008820 */ /* 0x001fe20000400000 */
[----:B------:R-:W-:Y:S06]  /*17d0*/  BRA `(.L_x_6296) ;  /* 0x00000008007c7947 */ /* 0x000fec0003800000 */
.L_x_6291:
        /* <DEDUP_REMOVED lines=12> */
.L_x_6305:
[----:B------:R-:W2:Y:S01]  /*18a0*/  LDG.E.64 R2, desc[UR36][R2.64] ;  /* 0x0000002402027981 */ /* 0x000ea2000c1e1b00 */
[----:B------:R-:W-:Y:S01]  /*18b0*/  UMOV UR4, 0xf0000000 ;  /* 0xf000000000047882 */ /* 0x000fe20000000000 */
[----:B------:R-:W-:Y:S01]  /*18c0*/  UMOV UR5, 0x380fffff ;  /* 0x380fffff00057882 */ /* 0x000fe20000000000 */
[----:B--2---:R-:W0:Y:S01]  /*18d0*/  F2F.F32.F64 R0, R2 ;  /* 0x0000000200007310 */ /* 0x004e220000301000 */
[----:B------:R-:W-:-:S14]  /*18e0*/  DSETP.GEU.AND P0, PT, |R2|, UR4, PT ;  /* 0x0000000402007e2a */ /* 0x000fdc000bf0e200 */
[----:B0-----:R-:W-:Y:S01]  /*18f0*/  @!P0 FMUL R0, R0, 1.175494350822287508e-38 ;  /* 0x0080000000008820 */ /* 0x001fe20000400000 */
[----:B------:R-:W-:Y:S06]  /*1900*/  BRA `(.L_x_6296) ;  /* 0x0000000800307947 */ /* 0x000fec0003800000 */
.L_x_6304:
        /* <DEDUP_REMOVED lines=26> */
.L_x_6307:
        /* <DEDUP_REMOVED lines=13> */
.L_x_6306:
[----:B------:R-:W2:Y:S02]  /*1b80*/  LDG.E.U16 R0, desc[UR36][R2.64] ;  /* 0x0000002402007981 */ /* 0x000ea4000c1e1500 */
[----:B--2---:R-:W-:Y:S01]  /*1b90*/  IMAD.U32 R0, R0, 0x10000, RZ ;  /* 0x0001000000007824 */ /* 0x004fe200078e00ff */
[----:B------:R-:W-:Y:S06]  /*1ba0*/  BRA `(.L_x_6296) ;  /* 0x0000000400887947 */ /* 0x000fec0003800000 */
.L_x_6303:
        /* <DEDUP_REMOVED lines=11> */
.L_x_6310:
        /* <DEDUP_REMOVED lines=20> */
.L_x_6312:
[----:B------:R-:W-:Y:S05]  /*1da0*/  BSYNC B0 ;  /* 0x0000000000007941 */ /* 0x000fea0003800000 */
.L_x_6311:
[----:B------:R-:W-:Y:S01]  /*1db0*/  LEA R3, R0, 0x3b800000, 0x17 ;  /* 0x3b80000000037811 */ /* 0x000fe200078eb8ff */
[----:B------:R-:W-:-:S05]  /*1dc0*/  IMAD.SHL.U32 R0, R2, 0x100000, RZ ;  /* 0x0010000002007824 */ /* 0x000fca00078e00ff */
[----:B------:R-:W-:Y:S01]  /*1dd0*/  LOP3.LUT R0, R3, R0, R4, 0xfe, !PT ;  /* 0x0000000003007212 */ /* 0x000fe200078efe04 */
[----:B------:R-:W-:Y:S06]  /*1de0*/  BRA `(.L_x_6296) ;  /* 0x0000000000f87947 */ /* 0x000fec0003800000 */
.L_x_6309:
        /* <DEDUP_REMOVED lines=20> */
.L_x_6314:
[----:B------:R-:W-:Y:S05]  /*1f30*/  BSYNC B0 ;  /* 0x0000000000007941 */ /* 0x000fea0003800000 */
.L_x_6313:
[----:B------:R-:W-:Y:S01]  /*1f40*/  LEA R3, R0, 0x37800000, 0x17 ;  /* 0x3780000000037811 */ /* 0x000fe200078eb8ff */
[----:B------:R-:W-:-:S05]  /*1f50*/  IMAD.SHL.U32 R0, R2, 0x200000, RZ ;  /* 0x0020000002007824 */ /* 0x000fca00078e00ff */
[----:B------:R-:W-:Y:S01]  /*1f60*/  LOP3.LUT R0, R3, R0, R4, 0xfe, !PT ;  /* 0x0000000003007212 */ /* 0x000fe200078efe04 */
[----:B------:R-:W-:Y:S06]  /*1f70*/  BRA `(.L_x_6296) ;  /* 0x0000000000947947 */ /* 0x000fec0003800000 */
.L_x_6308:
        /* <DEDUP_REMOVED lines=14> */
.L_x_6295:
        /* <DEDUP_REMOVED lines=16> */
.L_x_6317:
[----:B------:R-:W-:Y:S01]  /*2160*/  IMAD.MOV.U32 R0, RZ, RZ, RZ ;  /* 0x000000ffff007224 */ /* 0x000fe200078e00ff */
[----:B------:R-:W-:Y:S06]  /*2170*/  BRA `(.L_x_6296) ;  /* 0x0000000000147947 */ /* 0x000fec0003800000 */
.L_x_6316:
[----:B------:R-:W2:Y:S02]  /*2180*/  LDG.E.64 R2, desc[UR36][R2.64] ;  /* 0x0000002402027981 */ /* 0x000ea4000c1e1b00 */
[----:B--2---:R0:W1:Y:S01]  /*2190*/  I2F.U64 R0, R2 ;  /* 0x0000000200007312 */ /* 0x0040620000301000 */
[----:B------:R-:W-:Y:S05]  /*21a0*/  BRA `(.L_x_6296) ;  /* 0x0000000000087947 */ /* 0x000fea0003800000 */
.L_x_6315:
[----:B------:R-:W2:Y:S02]  /*21b0*/  LDG.E R0, desc[UR36][R2.64] ;  /* 0x0000002402007981 */ /* 0x000ea4000c1e1900 */
[----:B--2---:R-:W-:-:S07]  /*21c0*/  I2FP.F32.U32 R0, R0 ;  /* 0x0000000000007245 */ /* 0x004fce0000201000 */
.L_x_6296:
[----:B------:R-:W-:Y:S05]  /*21d0*/  BSYNC B6 ;  /* 0x0000000000067941 */ /* 0x000fea0003800000 */
.L_x_6290:
[----:B------:R-:W2:Y:S01]  /*21e0*/  LDC.U8 R4, c[0x0][0x421] ;  /* 0x00010840ff047b82 */ /* 0x000ea20000000000 */
[C---:B01---5:R-:W-:Y:S02]  /*21f0*/  FSETP.GT.FTZ.AND P0, PT, R0.reuse, RZ, PT ;  /* 0x000000ff0000720b */ /* 0x063fe40003f14000 */
[----:B------:R-:W-:-:S04]  /*2200*/  FSETP.GEU.FTZ.AND P1, PT, R0, RZ, PT ;  /* 0x000000ff0000720b */ /* 0x000fc80003f3e000 */
[----:B--234-:R-:W-:-:S04]  /*2210*/  SEL R2, RZ, 0x1, P1 ;  /* 0x00000001ff027807 */ /* 0x01cfc80000800000 */
[----:B------:R-:W-:-:S03]  /*2220*/  IADD3 R3, -R2, 0x1, RZ ;  /* 0x0000000102037810 */ /* 0x000fc60007ffe1ff */
[----:B------:R-:W-:-:S05]  /*2230*/  @!P0 IMAD.MOV R3, RZ, RZ, -R2 ;  /* 0x000000ffff038224 */ /* 0x000fca00078e0a02 */
[----:B------:R-:W-:Y:S02]  /*2240*/  I2FP.F32.S32 R2, R3 ;  /* 0x0000000300027245 */ /* 0x000fe40000201400 */
        /* <DEDUP_REMOVED lines=11> */
[----:B------:R-:W0:Y:S02]  /*2300*/  F2I.FTZ.TRUNC.NTZ R3, R2 ;  /* 0x0000000200037305 */ /* 0x000e24000021f100 */
[----:B0-----:R0:W-:Y:S01]  /*2310*/  STG.E.U8 desc[UR36][R16.64], R3 ;  /* 0x0000000310007986 */ /* 0x0011e2000c101124 */
[----:B------:R-:W-:Y:S05]  /*2320*/  BRA `(.L_x_6323) ;  /* 0x0000000c00507947 */ /* 0x000fea0003800000 */
.L_x_6321:
[----:B------:R-:W0:Y:S02]  /*2330*/  F2I.S64.TRUNC R2, R2 ;  /* 0x0000000200027311 */ /* 0x000e24000020d900 */
[----:B0-----:R-:W-:-:S05]  /*2340*/  IMAD.MOV.U32 R5, RZ, RZ, R2 ;  /* 0x000000ffff057224 */ /* 0x001fca00078e0002 */
[----:B------:R0:W-:Y:S01]  /*2350*/  STG.E.U8 desc[UR36][R16.64], R5 ;  /* 0x0000000510007986 */ /* 0x0001e2000c101124 */
[----:B------:R-:W-:Y:S05]  /*2360*/  BRA `(.L_x_6323) ;  /* 0x0000000c00407947 */ /* 0x000fea0003800000 */
.L_x_6320:
[----:B------:R-:W-:-:S13]  /*2370*/  ISETP.NE.AND P0, PT, R0, 0x2, PT ;  /* 0x000000020000780c */ /* 0x000fda0003f05270 */
[----:B------:R-:W-:Y:S05]  /*2380*/  @!P0 BRA `(.L_x_6324) ;  /* 0x0000000000288947 */ /* 0x000fea0003800000 */
[----:B------:R-:W-:-:S13]  /*2390*/  ISETP.NE.AND P0, PT, R0, 0x3, PT ;  /* 0x000000030000780c */ /* 0x000fda0003f05270 */
[----:B------:R-:W-:Y:S05]  /*23a0*/  @!P0 BRA `(.L_x_6325) ;  /* 0x0000000000148947 */ /* 0x000fea0003800000 */
[----:B------:R-:W-:-:S13]  /*23b0*/  ISETP.NE.AND P0, PT, R0, 0x4, PT ;  /* 0x000000040000780c */ /* 0x000fda0003f05270 */
[----:B------:R-:W-:Y:S05]  /*23c0*/  @P0 BRA `(.L_x_6322) ;  /* 0x0000000800d00947 */ /* 0x000fea0003800000 */
[----:B------:R-:W0:Y:S02]  /*23d0*/  F2I.S64.TRUNC R2, R2 ;  /* 0x0000000200027311 */ /* 0x000e24000020d900 */
[----:B0-----:R0:W-:Y:S01]  /*23e0*/  STG.E.64 desc[UR36][R16.64], R2 ;  /* 0x0000000210007986 */ /* 0x0011e2000c101b24 */
[----:B------:R-:W-:Y:S05]  /*23f0*/  BRA `(.L_x_6323) ;  /* 0x0000000c001c7947 */ /* 0x000fea0003800000 */
.L_x_6325:
[----:B------:R-:W0:Y:S02]  /*2400*/  F2I.FTZ.TRUNC.NTZ R3, R2 ;  /* 0x0000000200037305 */ /* 0x000e24000021f100 */
[----:B0-----:R0:W-:Y:S01]  /*2410*/  STG.E desc[UR36][R16.64], R3 ;  /* 0x0000000310007986 */ /* 0x0011e2000c101924 */
[----:B------:R-:W-:Y:S05]  /*2420*/  BRA `(.L_x_6323) ;  /* 0x0000000c00107947 */ /* 0x000fea0003800000 */
.L_x_6324:
[----:B------:R-:W0:Y:S02]  /*2430*/  F2I.FTZ.TRUNC.NTZ R3, R2 ;  /* 0x0000000200037305 */ /* 0x000e24000021f100 */
[----:B0-----:R0:W-:Y:S01]  /*2440*/  STG.E.U16 desc[UR36][R16.64], R3 ;  /* 0x0000000310007986 */ /* 0x0011e2000c101524 */
[----:B------:R-:W-:Y:S05]  /*2450*/  BRA `(.L_x_6323) ;  /* 0x0000000c00047947 */ /* 0x000fea0003800000 */
.L_x_6319:
[----:B------:R-:W-:-:S13]  /*2460*/  ISETP.GT.AND P0, PT, R0, 0x6, PT ;  /* 0x000000060000780c */ /* 0x000fda0003f04270 */
[----:B------:R-:W-:Y:S05]  /*2470*/  @P0 BRA `(.L_x_6326) ;  /* 0x0000000000240947 */ /* 0x000fea0003800000 */
[----:B------:R-:W-:-:S13]  /*2480*/  ISETP.NE.AND P0, PT, R0, 0x5, PT ;  /* 0x000000050000780c */ /* 0x000fda0003f05270 */
[----:B------:R-:W-:Y:S05]  /*2490*/  @!P0 BRA `(.L_x_6327) ;  /* 0x0000000000108947 */ /* 0x000fea0003800000 */
[----:B------:R-:W-:-:S13]  /*24a0*/  ISETP.NE.AND P0, PT, R0, 0x6, PT ;  /* 0x000000060000780c */ /* 0x000fda0003f05270 */
[----:B------:R-:W-:Y:S05]  /*24b0*/  @P0 BRA `(.L_x_6322) ;  /* 0x0000000800940947 */ /* 0x000fea0003800000 */
[----:B------:R0:W-:Y:S01]  /*24c0*/  STG.E desc[UR36][R16.64], R2 ;  /* 0x0000000210007986 */ /* 0x0001e2000c101924 */
[----:B------:R-:W-:Y:S05]  /*24d0*/  BRA `(.L_x_6323) ;  /* 0x0000000800e47947 */ /* 0x000fea0003800000 */
.L_x_6327:
[----:B------:R-:W-:-:S05]  /*24e0*/  F2FP.F16.F32.PACK_AB R2, RZ, R2 ;  /* 0x00000002ff02723e */ /* 0x000fca00000000ff */
[----:B------:R0:W-:Y:S01]  /*24f0*/  STG.E.U16 desc[UR36][R16.64], R2 ;  /* 0x0000000210007986 */ /* 0x0001e2000c101524 */
[----:B------:R-:W-:Y:S05]  /*2500*/  BRA `(.L_x_6323) ;  /* 0x0000000800d87947 */ /* 0x000fea0003800000 */
.L_x_6326:
        /* <DEDUP_REMOVED lines=9> */
.L_x_6329:
[----:B------:R-:W-:-:S04]  /*25a0*/  F2FP.F16.F32.PACK_AB R3, RZ, R2 ;  /* 0x00000002ff03723e */ /* 0x000fc800000000ff */
[----:B------:R-:W-:-:S05]  /*25b0*/  PRMT R3, R3, 0x5410, RZ ;  /* 0x0000541003037816 */ /* 0x000fca00000000ff */
[----:B------:R0:W-:Y:S01]  /*25c0*/  STG.E desc[UR36][R16.64], R3 ;  /* 0x0000000310007986 */ /* 0x0001e2000c101924 */
[----:B------:R-:W-:Y:S05]  /*25d0*/  BRA `(.L_x_6323) ;  /* 0x0000000800a47947 */ /* 0x000fea0003800000 */
.L_x_6328:
[----:B------:R-:W-:-:S06]  /*25e0*/  FMUL.FTZ R2, R2, 1 ;  /* 0x3f80000002027820 */ /* 0x000fcc0000410000 */
[----:B------:R-:W0:Y:S02]  /*25f0*/  F2F.F64.F32 R2, R2 ;  /* 0x0000000200027310 */ /* 0x000e240000201800 */
[----:B0-----:R0:W-:Y:S01]  /*2600*/  STG.E.64 desc[UR36][R16.64], R2 ;  /* 0x0000000210007986 */ /* 0x0011e2000c101b24 */
[----:B------:R-:W-:Y:S05]  /*2610*/  BRA `(.L_x_6323) ;  /* 0x0000000800947947 */ /* 0x000fea0003800000 */
.L_x_6318:
        /* <DEDUP_REMOVED lines=12> */
.L_x_6332:
[----:B------:R-:W-:Y:S01]  /*26e0*/  FMUL.FTZ R4, R2, 1 ;  /* 0x3f80000002047820 */ /* 0x000fe20000410000 */
[----:B------:R-:W-:-:S05]  /*26f0*/  CS2R R6, SRZ ;  /* 0x0000000000067805 */ /* 0x000fca000001ff00 */
[----:B------:R-:W0:Y:S02]  /*2700*/  F2F.F64.F32 R4, R4 ;  /* 0x0000000400047310 */ /* 0x000e240000201800 */
[----:B0-----:R0:W-:Y:S01]  /*2710*/  STG.E.128 desc[UR36][R16.64], R4 ;  /* 0x0000000410007986 */ /* 0x0011e2000c101d24 */
[----:B------:R-:W-:Y:S05]  /*2720*/  BRA `(.L_x_6323) ;  /* 0x0000000800507947 */ /* 0x000fea0003800000 */
.L_x_6331:
[----:B------:R-:W-:-:S13]  /*2730*/  ISETP.NE.AND P0, PT, R0, 0xf, PT ;  /* 0x0000000f0000780c */ /* 0x000fda0003f05270 */
[----:B------:R-:W-:Y:S05]  /*2740*/  @!P0 BRA `(.L_x_6333) ;  /* 0x0000000000ac8947 */ /* 0x000fea0003800000 */
[----:B------:R-:W-:-:S13]  /*2750*/  ISETP.NE.AND P0, PT, R0, 0x17, PT ;  /* 0x000000170000780c */ /* 0x000fda0003f05270 */
[----:B------:R-:W-:Y:S05]  /*2760*/  @!P0 BRA `(.L_x_6334) ;  /* 0x0000000000508947 */ /* 0x000fea0003800000 */
[----:B------:R-:W-:-:S13]  /*2770*/  ISETP.NE.AND P0, PT, R0, 0x18, PT ;  /* 0x000000180000780c */ /* 0x000fda0003f05270 */
[----:B------:R-:W-:Y:S05]  /*2780*/  @P0 BRA `(.L_x_6322) ;  /* 0x0000000400e00947 */ /* 0x000fea0003800000 */
[C---:B------:R-:W-:Y:S01]  /*2790*/  LOP3.LUT R4, R2.reuse, 0x7fffffff, RZ, 0xc0, !PT ;  /* 0x7fffffff02047812 */ /* 0x040fe200078ec0ff */
[----:B------:R-:W-:Y:S01]  /*27a0*/  BSSY B0, `(.L_x_6335) ;  /* 0x000000d000007945 */ /* 0x000fe20003800000 */
        /* <DEDUP_REMOVED lines=12> */
.L_x_6336:
[----:B------:R-:W-:Y:S05]  /*2870*/  BSYNC B0 ;  /* 0x0000000000007941 */ /* 0x000fea0003800000 */
.L_x_6335:
[----:B------:R-:W-:-:S05]  /*2880*/  LOP3.LUT R5, R0, R5, RZ, 0xfc, !PT ;  /* 0x0000000500057212 */ /* 0x000fca00078efcff */
[----:B------:R0:W-:Y:S01]  /*2890*/  STG.E.U8 desc[UR36][R16.64], R5 ;  /* 0x0000000510007986 */ /* 0x0001e2000c101124 */
[----:B------:R-:W-:Y:S05]  /*28a0*/  BRA `(.L_x_6323) ;  /* 0x0000000400f07947 */ /* 0x000fea0003800000 */
.L_x_6334:
[----:B------:R-:W-:Y:S01]  /*28b0*/  LOP3.LUT R4, R2, 0x7fffffff, RZ, 0xc0, !PT ;  /* 0x7fffffff02047812 */ /* 0x000fe200078ec0ff */
[----:B------:R-:W-:Y:S03]  /*28c0*/  BSSY B0, `(.L_x_6337) ;  /* 0x000000e000007945 */ /* 0x000fe60003800000 */
[----:B------:R-:W-:-:S13]  /*28d0*/  ISETP.GT.U32.AND P0, PT, R4, 0x477fffff, PT ;  /* 0x477fffff0400780c */ /* 0x000fda0003f04070 */
[----:B------:R-:W-:Y:S05]  /*28e0*/  @P0 BRA `(.L_x_6338) ;  /* 0x0000000000200947 */ /* 0x000fea0003800000 */
[----:B------:R-:W-:-:S13]  /*28f0*/  ISETP.GE.U32.AND P0, PT, R4, 0x38800000, PT ;  /* 0x388000000400780c */ /* 0x000fda0003f06070 */
[----:B------:R-:W-:-:S04]  /*2900*/  @P0 SHF.R.U32.HI R0, RZ, 0x15, R2 ;  /* 0x00000015ff000819 */ /* 0x000fc80000011602 */
[----:B------:R-:W-:-:S04]  /*2910*/  @P0 LOP3.LUT R3, R0, 0x1, RZ, 0xc0, !PT ;  /* 0x0000000100030812 */ /* 0x000fc800078ec0ff */
[----:B------:R-:W-:Y:S01]  /*2920*/  @P0 IADD3 R0, R2, 0x80fffff, R3 ;  /* 0x080fffff02000810 */ /* 0x000fe20007ffe003 */
[----:B------:R-:W-:-:S03]  /*2930*/  @!P0 FADD.FTZ R3, R4, 128 ;  /* 0x4300000004038421 */ /* 0x000fc60000010000 */
[----:B------:R-:W-:Y:S01]  /*2940*/  @P0 SHF.R.U32.HI R0, RZ, 0x15, R0 ;  /* 0x00000015ff000819 */ /* 0x000fe20000011600 */
[----:B------:R-:W-:Y:S01]  /*2950*/  @!P0 VIADD R0, R3, 0xbd000000 ;  /* 0xbd00000003008836 */ /* 0x000fe20000000000 */
[----:B------:R-:W-:Y:S06]  /*2960*/  BRA `(.L_x_6339) ;  /* 0x00000000000c7947 */ /* 0x000fec0003800000 */
.L_x_6338:
[----:B------:R-:W-:Y:S01]  /*2970*/  IMAD.MOV.U32 R0, RZ, RZ, 0x7f ;  /* 0x0000007fff007424 */ /* 0x000fe200078e00ff */
[----:B------:R-:W-:-:S04]  /*2980*/  ISETP.GT.U32.AND P0, PT, R4, 0x7f800000, PT ;  /* 0x7f8000000400780c */ /* 0x000fc80003f04070 */
[----:B------:R-:W-:-:S09]  /*2990*/  SEL R0, R0, 0x7c, P0 ;  /* 0x0000007c00007807 */ /* 0x000fd20000000000 */
.L_x_6339:
[----:B------:R-:W-:Y:S05]  /*29a0*/  BSYNC B0 ;  /* 0x0000000000007941 */ /* 0x000fea0003800000 */
.L_x_6337:
[----:B------:R-:W-:-:S04]  /*29b0*/  LOP3.LUT R2, R2, 0x80000000, RZ, 0xc0, !PT ;  /* 0x8000000002027812 */ /* 0x000fc800078ec0ff */
[----:B------:R-:W-:-:S04]  /*29c0*/  SHF.R.U32.HI R3, RZ, 0x18, R2 ;  /* 0x00000018ff037819 */ /* 0x000fc80000011602 */
[----:B------:R-:W-:-:S05]  /*29d0*/  LOP3.LUT R3, R0, R3, RZ, 0xfc, !PT ;  /* 0x0000000300037212 */ /* 0x000fca00078efcff */
[----:B------:R0:W-:Y:S01]  /*29e0*/  STG.E.U8 desc[UR36][R16.64], R3 ;  /* 0x0000000310007986 */ /* 0x0001e2000c101124 */
[----:B------:R-:W-:Y:S05]  /*29f0*/  BRA `(.L_x_6323) ;  /* 0x00000004009c7947 */ /* 0x000fea0003800000 */
.L_x_6333:
[----:B------:R-:W-:-:S05]  /*2a00*/  F2FP.BF16.F32.PACK_AB R2, RZ, R2 ;  /* 0x00000002ff02723e */ /* 0x000fca00000010ff */
[----:B------:R0:W-:Y:S01]  /*2a10*/  STG.E.U16 desc[UR36][R16.64], R2 ;  /* 0x0000000210007986 */ /* 0x0001e2000c101524 */
[----:B------:R-:W-:Y:S05]  /*2a20*/  BRA `(.L_x_6323) ;  /* 0x0000000400907947 */ /* 0x000fea0003800000 */
.L_x_6330:
        /* <DEDUP_REMOVED lines=8> */
[----:B------:R-:W0:Y:S02]  /*2ab0*/  F2I.FTZ.U32.TRUNC.NTZ R3, R2 ;  /* 0x0000000200037305 */ /* 0x000e24000021f000 */
[----:B0-----:R4:W-:Y:S01]  /*2ac0*/  STG.E.U16 desc[UR36][R16.64], R3 ;  /* 0x0000000310007986 */ /* 0x0019e2000c101524 */
[----:B------:R-:W-:Y:S05]  /*2ad0*/  BRA `(.L_x_6323) ;  /* 0x0000000400647947 */ /* 0x000fea0003800000 */
.L_x_6342:
[----:B------:R-:W-:Y:S01]  /*2ae0*/  LOP3.LUT R3, R2, 0x7fffffff, RZ, 0xc0, !PT ;  /* 0x7fffffff02037812 */ /* 0x000fe200078ec0ff */
[----:B------:R-:W-:Y:S01]  /*2af0*/  BSSY B0, `(.L_x_6343) ;  /* 0x0000013000007945 */ /* 0x000fe20003800000 */
[----:B------:R-:W-:Y:S02]  /*2b00*/  IMAD.MOV.U32 R8, RZ, RZ, 0x80 ;  /* 0x00000080ff087424 */ /* 0x000fe400078e00ff */
        /* <DEDUP_REMOVED lines=13> */
.L_x_6345:
[----:B------:R-:W-:-:S04]  /*2be0*/  LOP3.LUT R2, R2, 0x80000000, RZ, 0xc0, !PT ;  /* 0x8000000002027812 */ /* 0x000fc800078ec0ff */
[----:B------:R-:W-:-:S04]  /*2bf0*/  SHF.R.U32.HI R3, RZ, 0x18, R2 ;  /* 0x00000018ff037819 */ /* 0x000fc80000011602 */
[----:B------:R-:W-:-:S04]  /*2c00*/  LOP3.LUT R0, R0, R3, RZ, 0xfc, !PT ;  /* 0x0000000300007212 */ /* 0x000fc800078efcff */
[----:B------:R-:W-:-:S07]  /*2c10*/  PRMT R8, R0, 0x7610, R8 ;  /* 0x0000761000087816 */ /* 0x000fce0000000008 */
.L_x_6344:
[----:B------:R-:W-:Y:S05]  /*2c20*/  BSYNC B0 ;  /* 0x0000000000007941 */ /* 0x000fea0003800000 */
.L_x_6343:
[----:B------:R0:W-:Y:S01]  /*2c30*/  STG.E.U8 desc[UR36][R16.64], R8 ;  /* 0x0000000810007986 */ /* 0x0001e2000c101124 */
[----:B------:R-:W-:Y:S05]  /*2c40*/  BRA `(.L_x_6323) ;  /* 0x0000000400087947 */ /* 0x000fea0003800000 */
.L_x_6341:
        /* <DEDUP_REMOVED lines=16> */
.L_x_6348:
[----:B------:R-:W-:-:S04]  /*2d50*/  LOP3.LUT R2, R2, 0x80000000, RZ, 0xc0, !PT ;  /* 0x8000000002027812 */ /* 0x000fc800078ec0ff */
[----:B------:R-:W-:-:S04]  /*2d60*/  SHF.R.U32.HI R3, RZ, 0x18, R2 ;  /* 0x00000018ff037819 */ /* 0x000fc80000011602 */
[----:B------:R-:W-:-:S04]  /*2d70*/  LOP3.LUT R0, R0, R3, RZ, 0xfc, !PT ;  /* 0x0000000300007212 */ /* 0x000fc800078efcff */
[----:B------:R-:W-:-:S07]  /*2d80*/  PRMT R8, R0, 0x7610, R8 ;  /* 0x0000761000087816 */ /* 0x000fce0000000008 */
.L_x_6347:
[----:B------:R-:W-:Y:S05]  /*2d90*/  BSYNC B0 ;  /* 0x0000000000007941 */ /* 0x000fea0003800000 */
.L_x_6346:
[----:B------:R3:W-:Y:S01]  /*2da0*/  STG.E.U8 desc[UR36][R16.64], R8 ;  /* 0x0000000810007986 */ /* 0x0007e2000c101124 */
[----:B------:R-:W-:Y:S05]  /*2db0*/  BRA `(.L_x_6323) ;  /* 0x0000000000ac7947 */ /* 0x000fea0003800000 */
.L_x_6340:
[----:B------:R-:W-:-:S13]  /*2dc0*/  ISETP.NE.AND P0, PT, R0, 0x1c, PT ;  /* 0x0000001c0000780c */ /* 0x000fda0003f05270 */
[----:B------:R-:W-:Y:S05]  /*2dd0*/  @!P0 BRA `(.L_x_6349) ;  /* 0x00000000009c8947 */ /* 0x000fea0003800000 */
[----:B------:R-:W-:-:S13]  /*2de0*/  ISETP.NE.AND P0, PT, R0, 0x1d, PT ;  /* 0x0000001d0000780c */ /* 0x000fda0003f05270 */
[----:B------:R-:W-:Y:S05]  /*2df0*/  @!P0 BRA `(.L_x_6350) ;  /* 0x0000000000888947 */ /* 0x000fea0003800000 */
[----:B------:R-:W-:-:S13]  /*2e00*/  ISETP.NE.AND P0, PT, R0, 0x2c, PT ;  /* 0x0000002c0000780c */ /* 0x000fda0003f05270 */
[----:B------:R-:W-:Y:S05]  /*2e10*/  @P0 BRA `(.L_x_6322) ;  /* 0x00000000003c0947 */ /* 0x000fea0003800000 */
        /* <DEDUP_REMOVED lines=15> */
.L_x_6322:
        /* <DEDUP_REMOVED lines=16> */
.L_x_6351:
[----:B------:R-:W-:Y:S05]  /*3010*/  BRA `(.L_x_6323) ;  /* 0x0000000000147947 */ /* 0x000fea0003800000 */
.L_x_6350:
[----:B------:R-:W0:Y:S02]  /*3020*/  F2I.U64.TRUNC R2, R2 ;  /* 0x0000000200027311 */ /* 0x000e24000020d800 */
[----:B0-----:R2:W-:Y:S01]  /*3030*/  STG.E.64 desc[UR36][R16.64], R2 ;  /* 0x0000000210007986 */ /* 0x0015e2000c101b24 */
[----:B------:R-:W-:Y:S05]  /*3040*/  BRA `(.L_x_6323) ;  /* 0x0000000000087947 */ /* 0x000fea0003800000 */
.L_x_6349:
[----:B------:R-:W0:Y:S02]  /*3050*/  F2I.FTZ.U32.TRUNC.NTZ R3, R2 ;  /* 0x0000000200037305 */ /* 0x000e24000021f000 */
[----:B0-----:R0:W-:Y:S02]  /*3060*/  STG.E desc[UR36][R16.64], R3 ;  /* 0x0000000310007986 */ /* 0x0011e4000c101924 */
.L_x_6323:
[----:B------:R-:W-:-:S04]  /*3070*/  IMAD R18, R23, 0x200, R18 ;  /* 0x0000020017127824 */ /* 0x000fc800078e0212 */
[----:B------:R-:W-:-:S07]  /*3080*/  VIADD R19, R18, 0x80 ;  /* 0x0000008012137836 */ /* 0x000fce0000000000 */
.L_x_6288:
[----:B------:R-:W-:Y:S05]  /*3090*/  BSYNC B7 ;  /* 0x0000000000077941 */ /* 0x000fea0003800000 */
.L_x_6287:
        /* <DEDUP_REMOVED lines=307> */
.L_x_6354:
        /* <DEDUP_REMOVED lines=22> */
.L_x_6359:
[----:B------:R-:W2:Y:S02]  /*4530*/  LDG.E.U8 R0, desc[UR36][R2.64] ;  /* 0x0000002402007981 */ /* 0x000ea4000c1e1100 */
[----:B--2---:R-:W-:Y:S01]  /*4540*/  I2FP.F32.U32 R0, R0 ;  /* 0x0000000000007245 */ /* 0x004fe20000201000 */
[----:B------:R-:W-:Y:S06]  /*4550*/  BRA `(.L_x_6361) ;  /* 0x0000000c002c7947 */ /* 0x000fec0003800000 */
.L_x_6358:
        /* <DEDUP_REMOVED lines=9> */
.L_x_6363:
[----:B------:R-:W2:Y:S02]  /*45f0*/  LDG.E R0, desc[UR36][R2.64] ;  /* 0x0000002402007981 */ /* 0x000ea4000c1e1900 */
[----:B--2---:R-:W-:Y:S01]  /*4600*/  I2FP.F32.S32 R0, R0 ;  /* 0x0000000000007245 */ /* 0x004fe20000201400 */
[----:B------:R-:W-:Y:S06]  /*4610*/  BRA `(.L_x_6361) ;  /* 0x0000000800fc7947 */ /* 0x000fec0003800000 */
.L_x_6362:
[----:B------:R-:W2:Y:S02]  /*4620*/  LDG.E.U16 R0, desc[UR36][R2.64] ;  /* 0x0000002402007981 */ /* 0x000ea4000c1e1500 */
[----:B--2---:R-:W1:Y:S01]  /*4630*/  I2F.S16 R0, R0 ;  /* 0x0000000000007306 */ /* 0x004e620000101400 */
[----:B------:R-:W-:Y:S05]  /*4640*/  BRA `(.L_x_6361) ;  /* 0x0000000800f07947 */ /* 0x000fea0003800000 */
.L_x_6357:
        /* <DEDUP_REMOVED lines=8> */
.L_x_6365:
[----:B------:R-:W2:Y:S02]  /*46d0*/  LDG.E.U16 R0, desc[UR36][R2.64] ;  /* 0x0000002402007981 */ /* 0x000ea4000c1e1500 */
[----:B--2---:R-:W-:Y:S01]  /*46e0*/  HADD2.F32 R0, -RZ, R0.H0_H0 ;  /* 0x20000000ff007230 */ /* 0x004fe20000004100 */
[----:B------:R-:W-:Y:S06]  /*46f0*/  BRA `(.L_x_6361) ;  /* 0x0000000800c47947 */ /* 0x000fec0003800000 */
.L_x_6364:
        /* <DEDUP_REMOVED lines=8> */
.L_x_6367:
[----:B------:R-:W2:Y:S02]  /*4780*/  LDG.E.U16 R0, desc[UR36][R2.64] ;  /* 0x0000002402007981 */ /* 0x000ea4000c1e1500 */
[----:B--2---:R-:W-:Y:S01]  /*4790*/  HADD2.F32 R0, -RZ, R0.H0_H0 ;  /* 0x20000000ff007230 */ /* 0x004fe20000004100 */
[----:B------:R-:W-:Y:S06]  /*47a0*/  BRA `(.L_x_6361) ;  /* 0x0000000800987947 */ /* 0x000fec0003800000 */
.L_x_6366:
[----:B------:R-:W2:Y:S01]  /*47b0*/  LDG.E.64 R2, desc[UR36][R2.64] ;  /* 0x0000002402027981 */ /* 0x000ea2000c1e1b00 */
[----:B------:R-:W-:Y:S01]  /*47c0*/  UMOV UR4, 0xf0000000 ;  /* 0xf000000000047882 */ /* 0x000fe20000000000 */
[----:B------:R-:W-:Y:S01]  /*47d0*/  UMOV UR5, 0x380fffff ;  /* 0x380fffff00057882 */ /* 0x000fe20000000000 */
[----:B--2---:R-:W0:Y:S01]  /*47e0*/  F2F.F32.F64 R0, R2 ;  /* 0x0000000200007310 */ /* 0x004e220000301000 */
[----:B------:R-:W-:-:S14]  /*47f0*/  DSETP.GEU.AND P0, PT, |R2|, UR4, PT ;  /* 0x0000000402007e2a */ /* 0x000fdc000bf0e200 */
[----:B0-----:R-:W-:Y:S01]  /*4800*/  @!P0 FMUL R0, R0, 1.175494350822287508e-38 ;  /* 0x0080000000008820 */ /* 0x001fe20000400000 */
[----:B------:R-:W-:Y:S06]  /*4810*/  BRA `(.L_x_6361) ;  /* 0x00000008007c7947 */ /* 0x000fec0003800000 */
.L_x_6356:
        /* <DEDUP_REMOVED lines=12> */
.L_x_6370:
[----:B------:R-:W2:Y:S01]  /*48e0*/  LDG.E.64 R2, desc[UR36][R2.64] ;  /* 0x0000002402027981 */ /* 0x000ea2000c1e1b00 */
[----:B------:R-:W-:Y:S01]  /*48f0*/  UMOV UR4, 0xf0000000 ;  /* 0xf000000000047882 */ /* 0x000fe20000000000 */
[----:B------:R-:W-:Y:S01]  /*4900*/  UMOV UR5, 0x380fffff ;  /* 0x380fffff00057882 */ /* 0x000fe20000000000 */
[----:B--2---:R-:W0:Y:S01]  /*4910*/  F2F.F32.F64 R0, R2 ;  /* 0x0000000200007310 */ /* 0x004e220000301000 */
[----:B------:R-:W-:-:S14]  /*4920*/  DSETP.GEU.AND P0, PT, |R2|, UR4, PT ;  /* 0x0000000402007e2a */ /* 0x000fdc000bf0e200 */
[----:B0-----:R-:W-:Y:S01]  /*4930*/  @!P0 FMUL R0, R0, 1.175494350822287508e-38 ;  /* 0x0080000000008820 */ /* 0x001fe20000400000 */
[----:B------:R-:W-:Y:S06]  /*4940*/  BRA `(.L_x_6361) ;  /* 0x0000000800307947 */ /* 0x000fec0003800000 */
.L_x_6369:
        /* <DEDUP_REMOVED lines=26> */
.L_x_6372:
        /* <DEDUP_REMOVED lines=13> */
.L_x_6371:
[----:B------:R-:W2:Y:S02]  /*4bc0*/  LDG.E.U16 R0, desc[UR36][R2.64] ;  /* 0x0000002402007981 */ /* 0x000ea4000c1e1500 */
[----:B--2---:R-:W-:Y:S01]  /*4bd0*/  IMAD.U32 R0, R0, 0x10000, RZ ;  /* 0x0001000000007824 */ /* 0x004fe200078e00ff */
[----:B------:R-:W-:Y:S06]  /*4be0*/  BRA `(.L_x_6361) ;  /* 0x0000000400887947 */ /* 0x000fec0003800000 */
.L_x_6368:
        /* <DEDUP_REMOVED lines=11> */
.L_x_6375:
        /* <DEDUP_REMOVED lines=20> */
.L_x_6377:
[----:B------:R-:W-:Y:S05]  /*4de0*/  BSYNC B0 ;  /* 0x0000000000007941 */ /* 0x000fea0003800000 */
.L_x_6376:
[----:B------:R-:W-:Y:S01]  /*4df0*/  LEA R3, R0, 0x3b800000, 0x17 ;  /* 0x3b80000000037811 */ /* 0x000fe200078eb8ff */
[----:B------:R-:W-:-:S05]  /*4e00*/  IMAD.SHL.U32 R0, R2, 0x100000, RZ ;  /* 0x0010000002007824 */ /* 0x000fca00078e00ff */
[----:B------:R-:W-:Y:S01]  /*4e10*/  LOP3.LUT R0, R3, R0, R4, 0xfe, !PT ;  /* 0x0000000003007212 */ /* 0x000fe200078efe04 */
[----:B------:R-:W-:Y:S06]  /*4e20*/  BRA `(.L_x_6361) ;  /* 0x0000000000f87947 */ /* 0x000fec0003800000 */
.L_x_6374:
        /* <DEDUP_REMOVED lines=20> */
.L_x_6379:
[----:B------:R-:W-:Y:S05]  /*4f70*/  BSYNC B0 ;  /* 0x0000000000007941 */ /* 0x000fea0003800000 */
.L_x_6378:
[----:B------:R-:W-:Y:S01]  /*4f80*/  LEA R3, R0, 0x37800000, 0x17 ;  /* 0x3780000000037811 */ /* 0x000fe200078eb8ff */
[----:B------:R-:W-:-:S05]  /*4f90*/  IMAD.SHL.U32 R0, R2, 0x200000, RZ ;  /* 0x0020000002007824 */ /* 0x000fca00078e00ff */
[----:B------:R-:W-:Y:S01]  /*4fa0*/  LOP3.LUT R0, R3, R0, R4, 0xfe, !PT ;  /* 0x0000000003007212 */ /* 0x000fe200078efe04 */
[----:B------:R-:W-:Y:S06]  /*4fb0*/  BRA `(.L_x_6361) ;  /* 0x0000000000947947 */ /* 0x000fec0003800000 */
.L_x_6373:
        /* <DEDUP_REMOVED lines=14> */
.L_x_6360:
        /* <DEDUP_REMOVED lines=16> */
.L_x_6382:
[----:B------:R-:W-:Y:S01]  /*51a0*/  IMAD.MOV.U32 R0, RZ, RZ, RZ ;  /* 0x000000ffff007224 */ /* 0x000fe200078e00ff */
[----:B------:R-:W-:Y:S06]  /*51b0*/  BRA `(.L_x_6361) ;  /* 0x0000000000147947 */ /* 0x000fec0003800000 */
.L_x_6381:
[----:B------:R-:W2:Y:S02]  /*51c0*/  LDG.E.64 R2, desc[UR36][R2.64] ;  /* 0x0000002402027981 */ /* 0x000ea4000c1e1b00 */
[----:B--2---:R0:W1:Y:S01]  /*51d0*/  I2F.U64 R0, R2 ;  /* 0x0000000200007312 */ /* 0x0040620000301000 */
[----:B------:R-:W-:Y:S05]  /*51e0*/  BRA `(.L_x_6361) ;  /* 0x0000000000087947 */ /* 0x000fea0003800000 */
.L_x_6380:
[----:B------:R-:W2:Y:S02]  /*51f0*/  LDG.E R0, desc[UR36][R2.64] ;  /* 0x0000002402007981 */ /* 0x000ea4000c1e1900 */
[----:B--2---:R-:W-:-:S07]  /*5200*/  I2FP.F32.U32 R0, R0 ;  /* 0x0000000000007245 */ /* 0x004fce0000201000 */
.L_x_6361:
[----:B------:R-:W-:Y:S05]  /*5210*/  BSYNC B6 ;  /* 0x0000000000067941 */ /* 0x000fea0003800000 */
.L_x_6355:
[----:B------:R-:W2:Y:S01]  /*5220*/  LDC.U8 R4, c[0x0][0x421] ;  /* 0x00010840ff047b82 */ /* 0x000ea20000000000 */
[C---:B01-3-5:R-:W-:Y:S02]  /*5230*/  FSETP.GT.FTZ.AND P0, PT, R0.reuse, RZ, PT ;  /* 0x000000ff0000720b */ /* 0x06bfe40003f14000 */
[----:B------:R-:W-:-:S04]  /*5240*/  FSETP.GEU.FTZ.AND P1, PT, R0, RZ, PT ;  /* 0x000000ff0000720b */ /* 0x000fc80003f3e000 */
[----:B--2-4-:R-:W-:-:S04]  /*5250*/  SEL R2, RZ, 0x1, P1 ;  /* 0x00000001ff027807 */ /* 0x014fc80000800000 */
        /* <DEDUP_REMOVED lines=17> */
.L_x_6386:
[----:B------:R-:W0:Y:S02]  /*5370*/  F2I.S64.TRUNC R2, R2 ;  /* 0x0000000200027311 */ /* 0x000e24000020d900 */
[----:B0-----:R-:W-:-:S05]  /*5380*/  IMAD.MOV.U32 R5, RZ, RZ, R2 ;  /* 0x000000ffff057224 */ /* 0x001fca00078e0002 */
[----:B------:R4:W-:Y:S01]  /*5390*/  STG.E.U8 desc[UR36][R16.64], R5 ;  /* 0x0000000510007986 */ /* 0x0009e2000c101124 */
[----:B------:R-:W-:Y:S05]  /*53a0*/  BRA `(.L_x_6388) ;  /* 0x0000000c00407947 */ /* 0x000fea0003800000 */
.L_x_6385:
        /* <DEDUP_REMOVED lines=9> */
.L_x_6390:
[----:B------:R-:W0:Y:S02]  /*5440*/  F2I.FTZ.TRUNC.NTZ R3, R2 ;  /* 0x0000000200037305 */ /* 0x000e24000021f100 */
[----:B0-----:R2:W-:Y:S01]  /*5450*/  STG.E desc[UR36][R16.64], R3 ;  /* 0x0000000310007986 */ /* 0x0015e2000c101924 */
[----:B------:R-:W-:Y:S05]  /*5460*/  BRA `(.L_x_6388) ;  /* 0x0000000c00107947 */ /* 0x000fea0003800000 */
.L_x_6389:
[----:B------:R-:W0:Y:S02]  /*5470*/  F2I.FTZ.TRUNC.NTZ R3, R2 ;  /* 0x0000000200037305 */ /* 0x000e24000021f100 */
[----:B0-----:R0:W-:Y:S01]  /*5480*/  STG.E.U16 desc[UR36][R16.64], R3 ;  /* 0x0000000310007986 */ /* 0x0011e2000c101524 */
[----:B------:R-:W-:Y:S05]  /*5490*/  BRA `(.L_x_6388) ;  /* 0x0000000c00047947 */ /* 0x000fea0003800000 */
.L_x_6384:
        /* <DEDUP_REMOVED lines=8> */
.L_x_6392:
[----:B------:R-:W-:-:S05]  /*5520*/  F2FP.F16.F32.PACK_AB R2, RZ, R2 ;  /* 0x00000002ff02723e */ /* 0x000fca00000000ff */
[----:B------:R0:W-:Y:S01]  /*5530*/  STG.E.U16 desc[UR36][R16.64], R2 ;  /* 0x0000000210007986 */ /* 0x0001e2000c101524 */
[----:B------:R-:W-:Y:S05]  /*5540*/  BRA `(.L_x_6388) ;  /* 0x0000000800d87947 */ /* 0x000fea0003800000 */
.L_x_6391:
        /* <DEDUP_REMOVED lines=9> */
.L_x_6394:
[----:B------:R-:W-:-:S04]  /*55e0*/  F2FP.F16.F32.PACK_AB R3, RZ, R2 ;  /* 0x00000002ff03723e */ /* 0x000fc800000000ff */
[----:B------:R-:W-:-:S05]  /*55f0*/  PRMT R3, R3, 0x5410, RZ ;  /* 0x0000541003037816 */ /* 0x000fca00000000ff */
[----:B------:R0:W-:Y:S01]  /*5600*/  STG.E desc[UR36][R16.64], R3 ;  /* 0x0000000310007986 */ /* 0x0001e2000c101924 */
[----:B------:R-:W-:Y:S05]  /*5610*/  BRA `(.L_x_6388) ;  /* 0x0000000800a47947 */ /* 0x000fea0003800000 */
.L_x_6393:
[----:B------:R-:W-:-:S06]  /*5620*/  FMUL.FTZ R2, R2, 1 ;  /* 0x3f80000002027820 */ /* 0x000fcc0000410000 */
[----:B------:R-:W0:Y:S02]  /*5630*/  F2F.F64.F32 R2, R2 ;  /* 0x0000000200027310 */ /* 0x000e240000201800 */
[----:B0-----:R0:W-:Y:S01]  /*5640*/  STG.E.64 desc[UR36][R16.64], R2 ;  /* 0x0000000210007986 */ /* 0x0011e2000c101b24 */
[----:B------:R-:W-:Y:S05]  /*5650*/  BRA `(.L_x_6388) ;  /* 0x0000000800947947 */ /* 0x000fea0003800000 */
.L_x_6383:
        /* <DEDUP_REMOVED lines=12> */
.L_x_6397:
[----:B------:R-:W-:Y:S01]  /*5720*/  FMUL.FTZ R4, R2, 1 ;  /* 0x3f80000002047820 */ /* 0x000fe20000410000 */
[----:B------:R-:W-:-:S05]  /*5730*/  CS2R R6, SRZ ;  /* 0x0000000000067805 */ /* 0x000fca000001ff00 */
[----:B------:R-:W0:Y:S02]  /*5740*/  F2F.F64.F32 R4, R4 ;  /* 0x0000000400047310 */ /* 0x000e240000201800 */
[----:B0-----:R0:W-:Y:S01]  /*5750*/  STG.E.128 desc[UR36][R16.64], R4 ;  /* 0x0000000410007986 */ /* 0x0011e2000c101d24 */
[----:B------:R-:W-:Y:S05]  /*5760*/  BRA `(.L_x_6388) ;  /* 0x0000000800507947 */ /* 0x000fea0003800000 */
.L_x_6396:
        /* <DEDUP_REMOVED lines=20> */
.L_x_6401:
[----:B------:R-:W-:Y:S05]  /*58b0*/  BSYNC B0 ;  /* 0x0000000000007941 */ /* 0x000fea0003800000 */
.L_x_6400:
[----:B------:R-:W-:-:S05]  /*58c0*/  LOP3.LUT R5, R0, R5, RZ, 0xfc, !PT ;  /* 0x0000000500057212 */ /* 0x000fca00078efcff */
[----:B------:R0:W-:Y:S01]  /*58d0*/  STG.E.U8 desc[UR36][R16.64], R5 ;  /* 0x0000000510007986 */ /* 0x0001e2000c101124 */
[----:B------:R-:W-:Y:S05]  /*58e0*/  BRA `(.L_x_6388) ;  /* 0x0000000400f07947 */ /* 0x000fea0003800000 */
.L_x_6399:
        /* <DEDUP_REMOVED lines=12> */
.L_x_6403:
[----:B------:R-:W-:Y:S01]  /*59b0*/  IMAD.MOV.U32 R0, RZ, RZ, 0x7f ;  /* 0x0000007fff007424 */ /* 0x000fe200078e00ff */
[----:B------:R-:W-:-:S04]  /*59c0*/  ISETP.GT.U32.AND P0, PT, R4, 0x7f800000, PT ;  /* 0x7f8000000400780c */ /* 0x000fc80003f04070 */
[----:B------:R-:W-:-:S09]  /*59d0*/  SEL R0, R0, 0x7c, P0 ;  /* 0x0000007c00007807 */ /* 0x000fd20000000000 */
.L_x_6404:
[----:B------:R-:W-:Y:S05]  /*59e0*/  BSYNC B0 ;  /* 0x0000000000007941 */ /* 0x000fea0003800000 */
.L_x_6402:
[----:B------:R-:W-:-:S04]  /*59f0*/  LOP3.LUT R2, R2, 0x80000000, RZ, 0xc0, !PT ;  /* 0x8000000002027812 */ /* 0x000fc800078ec0ff */
[----:B------:R-:W-:-:S04]  /*5a00*/  SHF.R.U32.HI R3, RZ, 0x18, R2 ;  /* 0x00000018ff037819 */ /* 0x000fc80000011602 */
[----:B------:R-:W-:-:S05]  /*5a10*/  LOP3.LUT R3, R0, R3, RZ, 0xfc, !PT ;  /* 0x0000000300037212 */ /* 0x000fca00078efcff */
[----:B------:R0:W-:Y:S01]  /*5a20*/  STG.E.U8 desc[UR36][R16.64], R3 ;  /* 0x0000000310007986 */ /* 0x0001e2000c101124 */
[----:B------:R-:W-:Y:S05]  /*5a30*/  BRA `(.L_x_6388) ;  /* 0x00000004009c7947 */ /* 0x000fea0003800000 */
.L_x_6398:
[----:B------:R-:W-:-:S05]  /*5a40*/  F2FP.BF16.F32.PACK_AB R2, RZ, R2 ;  /* 0x00000002ff02723e */ /* 0x000fca00000010ff */
[----:B------:R0:W-:Y:S01]  /*5a50*/  STG.E.U16 desc[UR36][R16.64], R2 ;  /* 0x0000000210007986 */ /* 0x0001e2000c101524 */
[----:B------:R-:W-:Y:S05]  /*5a60*/  BRA `(.L_x_6388) ;  /* 0x0000000400907947 */ /* 0x000fea0003800000 */
.L_x_6395:
        /* <DEDUP_REMOVED lines=11> */
.L_x_6407:
        /* <DEDUP_REMOVED lines=16> */
.L_x_6410:
[----:B------:R-:W-:-:S04]  /*5c20*/  LOP3.LUT R2, R2, 0x80000000, RZ, 0xc0, !PT ;  /* 0x8000000002027812 */ /* 0x000fc800078ec0ff */
[----:B------:R-:W-:-:S04]  /*5c30*/  SHF.R.U32.HI R3, RZ, 0x18, R2 ;  /* 0x00000018ff037819 */ /* 0x000fc80000011602 */
[----:B------:R-:W-:-:S04]  /*5c40*/  LOP3.LUT R0, R0, R3, RZ, 0xfc, !PT ;  /* 0x0000000300007212 */ /* 0x000fc800078efcff */
[----:B------:R-:W-:-:S07]  /*5c50*/  PRMT R8, R0, 0x7610, R8 ;  /* 0x0000761000087816 */ /* 0x000fce0000000008 */
.L_x_6409:
[----:B------:R-:W-:Y:S05]  /*5c60*/  BSYNC B0 ;  /* 0x0000000000007941 */ /* 0x000fea0003800000 */
.L_x_6408:
[----:B------:R0:W-:Y:S01]  /*5c70*/  STG.E.U8 desc[UR36][R16.64], R8 ;  /* 0x0000000810007986 */ /* 0x0001e2000c101124 */
[----:B------:R-:W-:Y:S05]  /*5c80*/  BRA `(.L_x_6388) ;  /* 0x0000000400087947 */ /* 0x000fea0003800000 */
.L_x_6406:
        /* <DEDUP_REMOVED lines=16> */
.L_x_6413:
[----:B------:R-:W-:-:S04]  /*5d90*/  LOP3.LUT R2, R2, 0x80000000, RZ, 0xc0, !PT ;  /* 0x8000000002027812 */ /* 0x000fc800078ec0ff */
[----:B------:R-:W-:-:S04]  /*5da0*/  SHF.R.U32.HI R3, RZ, 0x18, R2 ;  /* 0x00000018ff037819 */ /* 0x000fc80000011602 */
[----:B------:R-:W-:-:S04]  /*5db0*/  LOP3.LUT R0, R0, R3, RZ, 0xfc, !PT ;  /* 0x0000000300007212 */ /* 0x000fc800078efcff */
[----:B------:R-:W-:-:S07]  /*5dc0*/  PRMT R8, R0, 0x7610, R8 ;  /* 0x0000761000087816 */ /* 0x000fce0000000008 */
.L_x_6412:
[----:B------:R-:W-:Y:S05]  /*5dd0*/  BSYNC B0 ;  /* 0x0000000000007941 */ /* 0x000fea0003800000 */
.L_x_6411:
[----:B------:R0:W-:Y:S01]  /*5de0*/  STG.E.U8 desc[UR36][R16.64], R8 ;  /* 0x0000000810007986 */ /* 0x0001e2000c101124 */
[----:B------:R-:W-:Y:S05]  /*5df0*/  BRA `(.L_x_6388) ;  /* 0x0000000000ac7947 */ /* 0x000fea0003800000 */
.L_x_6405:
        /* <DEDUP_REMOVED lines=21> */
.L_x_6387:
        /* <DEDUP_REMOVED lines=16> */
.L_x_6416:
[----:B------:R-:W-:Y:S05]  /*6050*/  BRA `(.L_x_6388) ;  /* 0x0000000000147947 */ /* 0x000fea0003800000 */
.L_x_6415:
[----:B------:R-:W0:Y:S02]  /*6060*/  F2I.U64.TRUNC R2, R2 ;  /* 0x0000000200027311 */ /* 0x000e24000020d800 */
[----:B0-----:R0:W-:Y:S01]  /*6070*/  STG.E.64 desc[UR36][R16.64], R2 ;  /* 0x0000000210007986 */ /* 0x0011e2000c101b24 */
[----:B------:R-:W-:Y:S05]  /*6080*/  BRA `(.L_x_6388) ;  /* 0x0000000000087947 */ /* 0x000fea0003800000 */
.L_x_6414:
[----:B------:R-:W0:Y:S02]  /*6090*/  F2I.FTZ.U32.TRUNC.NTZ R3, R2 ;  /* 0x0000000200037305 */ /* 0x000e24000021f000 */
[----:B0-----:R0:W-:Y:S02]  /*60a0*/  STG.E desc[UR36][R16.64], R3 ;  /* 0x0000000310007986 */ /* 0x0011e4000c101924 */
.L_x_6388:
[----:B------:R-:W-:-:S07]  /*60b0*/  VIADD R19, R19, 0x80 ;  /* 0x0000008013137836 */ /* 0x000fce0000000000 */
.L_x_6353:
[----:B------:R-:W-:Y:S05]  /*60c0*/  BSYNC B7 ;  /* 0x0000000000077941 */ /* 0x000fea0003800000 */
.L_x_6352:
        /* <DEDUP_REMOVED lines=307> */
.L_x_6419:
        /* <DEDUP_REMOVED lines=22> */
.L_x_6424:
[----:B------:R-:W2:Y:S02]  /*7560*/  LDG.E.U8 R0, desc[UR36][R2.64] ;  /* 0x0000002402007981 */ /* 0x000ea4000c1e1100 */
[----:B--2---:R-:W-:Y:S01]  /*7570*/  I2FP.F32.U32 R0, R0 ;  /* 0x0000000000007245 */ /* 0x004fe20000201000 */
[----:B------:R-:W-:Y:S06]  /*7580*/  BRA `(.L_x_6426) ;  /* 0x0000000c002c7947 */ /* 0x000fec0003800000 */
.L_x_6423:
        /* <DEDUP_REMOVED lines=9> */
.L_x_6428:
[----:B------:R-:W2:Y:S02]  /*7620*/  LDG.E R0, desc[UR36][R2.64] ;  /* 0x0000002402007981 */ /* 0x000ea4000c1e1900 */
[----:B--2---:R-:W-:Y:S01]  /*7630*/  I2FP.F32.S32 R0, R0 ;  /* 0x0000000000007245 */ /* 0x004fe20000201400 */
[----:B------:R-:W-:Y:S06]  /*7640*/  BRA `(.L_x_6426) ;  /* 0x0000000800fc7947 */ /* 0x000fec0003800000 */
.L_x_6427:
[----:B------:R-:W2:Y:S02]  /*7650*/  LDG.E.U16 R0, desc[UR36][R2.64] ;  /* 0x0000002402007981 */ /* 0x000ea4000c1e1500 */
[----:B--2---:R-:W0:Y:S01]  /*7660*/  I2F.S16 R0, R0 ;  /* 0x0000000000007306 */ /* 0x004e220000101400 */
[----:B------:R-:W-:Y:S05]  /*7670*/  BRA `(.L_x_6426) ;  /* 0x0000000800f07947 */ /* 0x000fea0003800000 */
.L_x_6422:
        /* <DEDUP_REMOVED lines=8> */
.L_x_6430:
[----:B------:R-:W2:Y:S02]  /*7700*/  LDG.E.U16 R0, desc[UR36][R2.64] ;  /* 0x0000002402007981 */ /* 0x000ea4000c1e1500 */
[----:B--2---:R-:W-:Y:S01]  /*7710*/  HADD2.F32 R0, -RZ, R0.H0_H0 ;  /* 0x20000000ff007230 */ /* 0x004fe20000004100 */
[----:B------:R-:W-:Y:S06]  /*7720*/  BRA `(.L_x_6426) ;  /* 0x0000000800c47947 */ /* 0x000fec0003800000 */
.L_x_6429:
        /* <DEDUP_REMOVED lines=8> */
.L_x_6432:
[----:B------:R-:W2:Y:S02]  /*77b0*/  LDG.E.U16 R0, desc[UR36][R2.64] ;  /* 0x0000002402007981 */ /* 0x000ea4000c1e1500 */
[----:B--2---:R-:W-:Y:S01]  /*77c0*/  HADD2.F32 R0, -RZ, R0.H0_H0 ;  /* 0x20000000ff007230 */ /* 0x004fe20000004100 */
[----:B------:R-:W-:Y:S06]  /*77d0*/  BRA `(.L_x_6426) ;  /* 0x0000000800987947 */ /* 0x000fec0003800000 */
.L_x_6431:
[----:B------:R-:W2:Y:S01]  /*77e0*/  LDG.E.64 R2, desc[UR36][R2.64] ;  /* 0x0000002402027981 */ /* 0x000ea2000c1e1b00 */
[----:B------:R-:W-:Y:S01]  /*77f0*/  UMOV UR4, 0xf0000000 ;  /* 0xf000000000047882 */ /* 0x000fe20000000000 */
[----:B------:R-:W-:Y:S01]  /*7800*/  UMOV UR5, 0x380fffff ;  /* 0x380fffff00057882 */ /* 0x000fe20000000000 */
[----:B--2---:R-:W0:Y:S01]  /*7810*/  F2F.F32.F64 R0, R2 ;  /* 0x0000000200007310 */ /* 0x004e220000301000 */
[----:B------:R-:W-:-:S14]  /*7820*/  DSETP.GEU.AND P0, PT, |R2|, UR4, PT ;  /* 0x0000000402007e2a */ /* 0x000fdc000bf0e200 */
[----:B0-----:R-:W-:Y:S01]  /*7830*/  @!P0 FMUL R0, R0, 1.175494350822287508e-38 ;  /* 0x0080000000008820 */ /* 0x001fe20000400000 */
[----:B------:R-:W-:Y:S06]  /*7840*/  BRA `(.L_x_6426) ;  /* 0x00000008007c7947 */ /* 0x000fec0003800000 */
.L_x_6421:
        /* <DEDUP_REMOVED lines=12> */
.L_x_6435:
[----:B------:R-:W2:Y:S01]  /*7910*/  LDG.E.64 R2, desc[UR36][R2.64] ;  /* 0x0000002402027981 */ /* 0x000ea2000c1e1b00 */
[----:B------:R-:W-:Y:S01]  /*7920*/  UMOV UR4, 0xf0000000 ;  /* 0xf000000000047882 */ /* 0x000fe20000000000 */
[----:B------:R-:W-:Y:S01]  /*7930*/  UMOV UR5, 0x380fffff ;  /* 0x380fffff00057882 */ /* 0x000fe20000000000 */
[----:B--2---:R-:W0:Y:S01]  /*7940*/  F2F.F32.F64 R0, R2 ;  /* 0x0000000200007310 */ /* 0x004e220000301000 */
[----:B------:R-:W-:-:S14]  /*7950*/  DSETP.GEU.AND P0, PT, |R2|, UR4, PT ;  /* 0x0000000402007e2a */ /* 0x000fdc000bf0e200 */
[----:B0-----:R-:W-:Y:S01]  /*7960*/  @!P0 FMUL R0, R0, 1.175494350822287508e-38 ;  /* 0x0080000000008820 */ /* 0x001fe20000400000 */
[----:B------:R-:W-:Y:S06]  /*7970*/  BRA `(.L_x_6426) ;  /* 0x0000000800307947 */ /* 0x000fec0003800000 */
.L_x_6434:
        /* <DEDUP_REMOVED lines=26> */
.L_x_6437:
        /* <DEDUP_REMOVED lines=13> */
.L_x_6436:
[----:B------:R-:W2:Y:S02]  /*7bf0*/  LDG.E.U16 R0, desc[UR36][R2.64] ;  /* 0x0000002402007981 */ /* 0x000ea4000c1e1500 */
[----:B--2---:R-:W-:Y:S01]  /*7c00*/  IMAD.U32 R0, R0, 0x10000, RZ ;  /* 0x0001000000007824 */ /* 0x004fe200078e00ff */
[----:B------:R-:W-:Y:S06]  /*7c10*/  BRA `(.L_x_6426) ;  /* 0x0000000400887947 */ /* 0x000fec0003800000 */
.L_x_6433:
        /* <DEDUP_REMOVED lines=11> */
.L_x_6440:
        /* <DEDUP_REMOVED lines=20> */
.L_x_6442:
[----:B------:R-:W-:Y:S05]  /*7e10*/  BSYNC B0 ;  /* 0x0000000000007941 */ /* 0x000fea0003800000 */
.L_x_6441:
[----:B------:R-:W-:Y:S01]  /*7e20*/  LEA R3, R0, 0x3b800000, 0x17 ;  /* 0x3b80000000037811 */ /* 0x000fe200078eb8ff */
[----:B------:R-:W-:-:S05]  /*7e30*/  IMAD.SHL.U32 R0, R2, 0x100000, RZ ;  /* 0x0010000002007824 */ /* 0x000fca00078e00ff */
[----:B------:R-:W-:Y:S01]  /*7e40*/  LOP3.LUT R0, R3, R0, R4, 0xfe, !PT ;  /* 0x0000000003007212 */ /* 0x000fe200078efe04 */
[----:B------:R-:W-:Y:S06]  /*7e50*/  BRA `(.L_x_6426) ;  /* 0x0000000000f87947 */ /* 0x000fec0003800000 */
.L_x_6439:
        /* <DEDUP_REMOVED lines=20> */
.L_x_6444:
[----:B------:R-:W-:Y:S05]  /*7fa0*/  BSYNC B0 ;  /* 0x0000000000007941 */ /* 0x000fea0003800000 */
.L_x_6443:
[----:B------:R-:W-:Y:S01]  /*7fb0*/  LEA R3, R0, 0x37800000, 0x17 ;  /* 0x3780000000037811 */ /* 0x000fe200078eb8ff */
[----:B------:R-:W-:-:S05]  /*7fc0*/  IMAD.SHL.U32 R0, R2, 0x200000, RZ ;  /* 0x0020000002007824 */ /* 0x000fca00078e00ff */
[----:B------:R-:W-:Y:S01]  /*7fd0*/  LOP3.LUT R0, R3, R0, R4, 0xfe, !PT ;  /* 0x0000000003007212 */ /* 0x000fe200078efe04 */
[----:B------:R-:W-:Y:S06]  /*7fe0*/  BRA `(.L_x_6426) ;  /* 0x0000000000947947 */ /* 0x000fec0003800000 */
.L_x_6438:
        /* <DEDUP_REMOVED lines=14> */
.L_x_6425:
        /* <DEDUP_REMOVED lines=16> */
.L_x_6447:
[----:B------:R-:W-:Y:S01]  /*81d0*/  IMAD.MOV.U32 R0, RZ, RZ, RZ ;  /* 0x000000ffff007224 */ /* 0x000fe200078e00ff */
[----:B------:R-:W-:Y:S06]  /*81e0*/  BRA `(.L_x_6426) ;  /* 0x0000000000147947 */ /* 0x000fec0003800000 */
.L_x_6446:
[----:B------:R-:W2:Y:S02]  /*81f0*/  LDG.E.64 R2, desc[UR36][R2.64] ;  /* 0x0000002402027981 */ /* 0x000ea4000c1e1b00 */
[----:B--2---:R0:W1:Y:S01]  /*8200*/  I2F.U64 R0, R2 ;  /* 0x0000000200007312 */ /* 0x0040620000301000 */
[----:B------:R-:W-:Y:S05]  /*8210*/  BRA `(.L_x_6426) ;  /* 0x0000000000087947 */ /* 0x000fea0003800000 */
.L_x_6445:
[----:B------:R-:W2:Y:S02]  /*8220*/  LDG.E R0, desc[UR36][R2.64] ;  /* 0x0000002402007981 */ /* 0x000ea4000c1e1900 */
[----:B--2---:R-:W-:-:S07]  /*8230*/  I2FP.F32.U32 R0, R0 ;  /* 0x0000000000007245 */ /* 0x004fce0000201000 */
.L_x_6426:
[----:B------:R-:W-:Y:S05]  /*8240*/  BSYNC B6 ;  /* 0x0000000000067941 */ /* 0x000fea0003800000 */
.L_x_6420:
[----:B------:R-:W4:Y:S01]  /*8250*/  LDC.U8 R4, c[0x0][0x421] ;  /* 0x00010840ff047b82 */ /* 0x000f220000000000 */
[C---:B0123-5:R-:W-:Y:S02]  /*8260*/  FSETP.GT.FTZ.AND P0, PT, R0.reuse, RZ, PT ;  /* 0x000000ff0000720b */ /* 0x06ffe40003f14000 */
[----:B------:R-:W-:-:S04]  /*8270*/  FSETP.GEU.FTZ.AND P1, PT, R0, RZ, PT ;  /* 0x000000ff0000720b */ /* 0x000fc80003f3e000 */
[----:B----4-:R-:W-:-:S04]  /*8280*/  SEL R2, RZ, 0x1, P1 ;  /* 0x00000001ff027807 */ /* 0x010fc80000800000 */
        /* <DEDUP_REMOVED lines=17> */
.L_x_6451:
[----:B------:R-:W0:Y:S02]  /*83a0*/  F2I.S64.TRUNC R2, R2 ;  /* 0x0000000200027311 */ /* 0x000e24000020d900 */
[----:B0-----:R-:W-:-:S05]  /*83b0*/  IMAD.MOV.U32 R5, RZ, RZ, R2 ;  /* 0x000000ffff057224 */ /* 0x001fca00078e0002 */
[----:B------:R0:W-:Y:S01]  /*83c0*/  STG.E.U8 desc[UR36][R16.64], R5 ;  /* 0x0000000510007986 */ /* 0x0001e2000c101124 */
[----:B------:R-:W-:Y:S05]  /*83d0*/  BRA `(.L_x_6453) ;  /* 0x0000000c00407947 */ /* 0x000fea0003800000 */
.L_x_6450:
        /* <DEDUP_REMOVED lines=9> */
.L_x_6455:
[----:B------:R-:W0:Y:S02]  /*8470*/  F2I.FTZ.TRUNC.NTZ R3, R2 ;  /* 0x0000000200037305 */ /* 0x000e24000021f100 */
[----:B0-----:R0:W-:Y:S01]  /*8480*/  STG.E desc[UR36][R16.64], R3 ;  /* 0x0000000310007986 */ /* 0x0011e2000c101924 */
[----:B------:R-:W-:Y:S05]  /*8490*/  BRA `(.L_x_6453) ;  /* 0x0000000c00107947 */ /* 0x000fea0003800000 */
.L_x_6454:
[----:B------:R-:W0:Y:S02]  /*84a0*/  F2I.FTZ.TRUNC.NTZ R3, R2 ;  /* 0x0000000200037305 */ /* 0x000e24000021f100 */
[----:B0-----:R0:W-:Y:S01]  /*84b0*/  STG.E.U16 desc[UR36][R16.64], R3 ;  /* 0x0000000310007986 */ /* 0x0011e2000c101524 */
[----:B------:R-:W-:Y:S05]  /*84c0*/  BRA `(.L_x_6453) ;  /* 0x0000000c00047947 */ /* 0x000fea0003800000 */
.L_x_6449:
        /* <DEDUP_REMOVED lines=8> */
.L_x_6457:
[----:B------:R-:W-:-:S05]  /*8550*/  F2FP.F16.F32.PACK_AB R2, RZ, R2 ;  /* 0x00000002ff02723e */ /* 0x000fca00000000ff */
[----:B------:R0:W-:Y:S01]  /*8560*/  STG.E.U16 desc[UR36][R16.64], R2 ;  /* 0x0000000210007986 */ /* 0x0001e2000c101524 */
[----:B------:R-:W-:Y:S05]  /*8570*/  BRA `(.L_x_6453) ;  /* 0x0000000800d87947 */ /* 0x000fea0003800000 */
.L_x_6456:
        /* <DEDUP_REMOVED lines=9> */
.L_x_6459:
[----:B------:R-:W-:-:S04]  /*8610*/  F2FP.F16.F32.PACK_AB R3, RZ, R2 ;  /* 0x00000002ff03723e */ /* 0x000fc800000000ff */
[----:B------:R-:W-:-:S05]  /*8620*/  PRMT R3, R3, 0x5410, RZ ;  /* 0x0000541003037816 */ /* 0x000fca00000000ff */
[----:B------:R0:W-:Y:S01]  /*8630*/  STG.E desc[UR36][R16.64], R3 ;  /* 0x0000000310007986 */ /* 0x0001e2000c101924 */
[----:B------:R-:W-:Y:S05]  /*8640*/  BRA `(.L_x_6453) ;  /* 0x0000000800a47947 */ /* 0x000fea0003800000 */
.L_x_6458:
[----:B------:R-:W-:-:S06]  /*8650*/  FMUL.FTZ R2, R2, 1 ;  /* 0x3f80000002027820 */ /* 0x000fcc0000410000 */
[----:B------:R-:W0:Y:S02]  /*8660*/  F2F.F64.F32 R2, R2 ;  /* 0x0000000200027310 */ /* 0x000e240000201800 */
[----:B0-----:R0:W-:Y:S01]  /*8670*/  STG.E.64 desc[UR36][R16.64], R2 ;  /* 0x0000000210007986 */ /* 0x0011e2000c101b24 */
[----:B------:R-:W-:Y:S05]  /*8680*/  BRA `(.L_x_6453) ;  /* 0x0000000800947947 */ /* 0x000fea0003800000 */
.L_x_6448:
        /* <DEDUP_REMOVED lines=12> */
.L_x_6462:
[----:B------:R-:W-:Y:S01]  /*8750*/  FMUL.FTZ R4, R2, 1 ;  /* 0x3f80000002047820 */ /* 0x000fe20000410000 */
[----:B------:R-:W-:-:S05]  /*8760*/  CS2R R6, SRZ ;  /* 0x0000000000067805 */ /* 0x000fca000001ff00 */
[----:B------:R-:W0:Y:S02]  /*8770*/  F2F.F64.F32 R4, R4 ;  /* 0x0000000400047310 */ /* 0x000e240000201800 */
[----:B0-----:R0:W-:Y:S01]  /*8780*/  STG.E.128 desc[UR36][R16.64], R4 ;  /* 0x0000000410007986 */ /* 0x0011e2000c101d24 */
[----:B------:R-:W-:Y:S05]  /*8790*/  BRA `(.L_x_6453) ;  /* 0x0000000800507947 */ /* 0x000fea0003800000 */
.L_x_6461:
        /* <DEDUP_REMOVED lines=20> */
.L_x_6466:
[----:B------:R-:W-:Y:S05]  /*88e0*/  BSYNC B0 ;  /* 0x0000000000007941 */ /* 0x000fea0003800000 */
.L_x_6465:
[----:B------:R-:W-:-:S05]  /*88f0*/  LOP3.LUT R5, R0, R5, RZ, 0xfc, !PT ;  /* 0x0000000500057212 */ /* 0x000fca00078efcff */
[----:B------:R0:W-:Y:S01]  /*8900*/  STG.E.U8 desc[UR36][R16.64], R5 ;  /* 0x0000000510007986 */ /* 0x0001e2000c101124 */
[----:B------:R-:W-:Y:S05]  /*8910*/  BRA `(.L_x_6453) ;  /* 0x0000000400f07947 */ /* 0x000fea0003800000 */
.L_x_6464:
        /* <DEDUP_REMOVED lines=12> */
.L_x_6468:
[----:B------:R-:W-:Y:S01]  /*89e0*/  IMAD.MOV.U32 R0, RZ, RZ, 0x7f ;  /* 0x0000007fff007424 */ /* 0x000fe200078e00ff */
[----:B------:R-:W-:-:S04]  /*89f0*/  ISETP.GT.U32.AND P0, PT, R4, 0x7f800000, PT ;  /* 0x7f8000000400780c */ /* 0x000fc80003f04070 */
[----:B------:R-:W-:-:S09]  /*8a00*/  SEL R0, R0, 0x7c, P0 ;  /* 0x0000007c00007807 */ /* 0x000fd20000000000 */
.L_x_6469:
[----:B------:R-:W-:Y:S05]  /*8a10*/  BSYNC B0 ;  /* 0x0000000000007941 */ /* 0x000fea0003800000 */
.L_x_6467:
[----:B------:R-:W-:-:S04]  /*8a20*/  LOP3.LUT R2, R2, 0x80000000, RZ, 0xc0, !PT ;  /* 0x8000000002027812 */ /* 0x000fc800078ec0ff */
[----:B------:R-:W-:-:S04]  /*8a30*/  SHF.R.U32.HI R3, RZ, 0x18, R2 ;  /* 0x00000018ff037819 */ /* 0x000fc80000011602 */
[----:B------:R-:W-:-:S05]  /*8a40*/  LOP3.LUT R3, R0, R3, RZ, 0xfc, !PT ;  /* 0x0000000300037212 */ /* 0x000fca00078efcff */
[----:B------:R0:W-:Y:S01]  /*8a50*/  STG.E.U8 desc[UR36][R16.64], R3 ;  /* 0x0000000310007986 */ /* 0x0001e2000c101124 */
[----:B------:R-:W-:Y:S05]  /*8a60*/  BRA `(.L_x_6453) ;  /* 0x00000004009c7947 */ /* 0x000fea0003800000 */
.L_x_6463:
[----:B------:R-:W-:-:S05]  /*8a70*/  F2FP.BF16.F32.PACK_AB R2, RZ, R2 ;  /* 0x00000002ff02723e */ /* 0x000fca00000010ff */
[----:B------:R0:W-:Y:S01]  /*8a80*/  STG.E.U16 desc[UR36][R16.64], R2 ;  /* 0x0000000210007986 */ /* 0x0001e2000c101524 */
[----:B------:R-:W-:Y:S05]  /*8a90*/  BRA `(.L_x_6453) ;  /* 0x0000000400907947 */ /* 0x000fea0003800000 */
.L_x_6460:
        /* <DEDUP_REMOVED lines=11> */
.L_x_6472:
        /* <DEDUP_REMOVED lines=16> */
.L_x_6475:
[----:B------:R-:W-:-:S04]  /*8c50*/  LOP3.LUT R2, R2, 0x80000000, RZ, 0xc0, !PT ;  /* 0x8000000002027812 */ /* 0x000fc800078ec0ff */
[----:B------:R-:W-:-:S04]  /*8c60*/  SHF.R.U32.HI R3, RZ, 0x18, R2 ;  /* 0x00000018ff037819 */ /* 0x000fc80000011602 */
[----:B------:R-:W-:-:S04]  /*8c70*/  LOP3.LUT R0, R0, R3, RZ, 0xfc, !PT ;  /* 0x0000000300007212 */ /* 0x000fc800078efcff */
[----:B------:R-:W-:-:S07]  /*8c80*/  PRMT R8, R0, 0x7610, R8 ;  /* 0x0000761000087816 */ /* 0x000fce0000000008 */
.L_x_6474:
[----:B------:R-:W-:Y:S05]  /*8c90*/  BSYNC B0 ;  /* 0x0000000000007941 */ /* 0x000fea0003800000 */
.L_x_6473:
[----:B------:R3:W-:Y:S01]  /*8ca0*/  STG.E.U8 desc[UR36][R16.64], R8 ;  /* 0x0000000810007986 */ /* 0x0007e2000c101124 */
[----:B------:R-:W-:Y:S05]  /*8cb0*/  BRA `(.L_x_6453) ;  /* 0x0000000400087947 */ /* 0x000fea0003800000 */
.L_x_6471:
        /* <DEDUP_REMOVED lines=16> */
.L_x_6478:
[----:B------:R-:W-:-:S04]  /*8dc0*/  LOP3.LUT R2, R2, 0x80000000, RZ, 0xc0, !PT ;  /* 0x8000000002027812 */ /* 0x000fc800078ec0ff */
[----:B------:R-:W-:-:S04]  /*8dd0*/  SHF.R.U32.HI R3, RZ, 0x18, R2 ;  /* 0x00000018ff037819 */ /* 0x000fc80000011602 */
[----:B------:R-:W-:-:S04]  /*8de0*/  LOP3.LUT R0, R0, R3, RZ, 0xfc, !PT ;  /* 0x0000000300007212 */ /* 0x000fc800078efcff */
[----:B------:R-:W-:-:S07]  /*8df0*/  PRMT R8, R0, 0x7610, R8 ;  /* 0x0000761000087816 */ /* 0x000fce0000000008 */
.L_x_6477:
[----:B------:R-:W-:Y:S05]  /*8e00*/  BSYNC B0 ;  /* 0x0000000000007941 */ /* 0x000fea0003800000 */
.L_x_6476:
[----:B------:R0:W-:Y:S01]  /*8e10*/  STG.E.U8 desc[UR36][R16.64], R8 ;  /* 0x0000000810007986 */ /* 0x0001e2000c101124 */
[----:B------:R-:W-:Y:S05]  /*8e20*/  BRA `(.L_x_6453) ;  /* 0x0000000000ac7947 */ /* 0x000fea0003800000 */
.L_x_6470:
        /* <DEDUP_REMOVED lines=21> */
.L_x_6452:
        /* <DEDUP_REMOVED lines=16> */
.L_x_6481:
[----:B------:R-:W-:Y:S05]  /*9080*/  BRA `(.L_x_6453) ;  /* 0x0000000000147947 */ /* 0x000fea0003800000 */
.L_x_6480:
[----:B------:R-:W0:Y:S02]  /*9090*/  F2I.U64.TRUNC R2, R2 ;  /* 0x0000000200027311 */ /* 0x000e24000020d800 */
[----:B0-----:R2:W-:Y:S01]  /*90a0*/  STG.E.64 desc[UR36][R16.64], R2 ;  /* 0x0000000210007986 */ /* 0x0015e2000c101b24 */
[----:B------:R-:W-:Y:S05]  /*90b0*/  BRA `(.L_x_6453) ;  /* 0x0000000000087947 */ /* 0x000fea0003800000 */
.L_x_6479:
[----:B------:R-:W0:Y:S02]  /*90c0*/  F2I.FTZ.U32.TRUNC.NTZ R3, R2 ;  /* 0x0000000200037305 */ /* 0x000e24000021f000 */
[----:B0-----:R0:W-:Y:S02]  /*90d0*/  STG.E desc[UR36][R16.64], R3 ;  /* 0x0000000310007986 */ /* 0x0011e4000c101924 */
.L_x_6453:
[----:B------:R-:W-:-:S07]  /*90e0*/  VIADD R19, R19, 0x80 ;  /* 0x0000008013137836 */ /* 0x000fce0000000000 */
.L_x_6418:
[----:B------:R-:W-:Y:S05]  /*90f0*/  BSYNC B7 ;  /* 0x0000000000077941 */ /* 0x000fea0003800000 */
.L_x_6417:
        /* <DEDUP_REMOVED lines=306> */
.L_x_6482:
        /* <DEDUP_REMOVED lines=22> */
.L_x_6487:
[----:B------:R-:W2:Y:S02]  /*a580*/  LDG.E.U8 R0, desc[UR36][R2.64] ;  /* 0x0000002402007981 */ /* 0x000ea4000c1e1100 */
[----:B--2---:R-:W-:Y:S01]  /*a590*/  I2FP.F32.U32 R0, R0 ;  /* 0x0000000000007245 */ /* 0x004fe20000201000 */
[----:B------:R-:W-:Y:S06]  /*a5a0*/  BRA `(.L_x_6489) ;  /* 0x0000000c002c7947 */ /* 0x000fec0003800000 */
.L_x_6486:
        /* <DEDUP_REMOVED lines=9> */
.L_x_6491:
[----:B------:R-:W2:Y:S02]  /*a640*/  LDG.E R0, desc[UR36][R2.64] ;  /* 0x0000002402007981 */ /* 0x000ea4000c1e1900 */
[----:B--2---:R-:W-:Y:S01]  /*a650*/  I2FP.F32.S32 R0, R0 ;  /* 0x0000000000007245 */ /* 0x004fe20000201400 */
[----:B------:R-:W-:Y:S06]  /*a660*/  BRA `(.L_x_6489) ;  /* 0x0000000800fc7947 */ /* 0x000fec0003800000 */
.L_x_6490:
[----:B------:R-:W2:Y:S02]  /*a670*/  LDG.E.U16 R0, desc[UR36][R2.64] ;  /* 0x0000002402007981 */ /* 0x000ea4000c1e1500 */
[----:B--2---:R-:W0:Y:S01]  /*a680*/  I2F.S16 R0, R0 ;  /* 0x0000000000007306 */ /* 0x004e220000101400 */
[----:B------:R-:W-:Y:S05]  /*a690*/  BRA `(.L_x_6489) ;  /* 0x0000000800f07947 */ /* 0x000fea0003800000 */
.L_x_6485:
        /* <DEDUP_REMOVED lines=8> */
.L_x_6493:
[----:B------:R-:W2:Y:S02]  /*a720*/  LDG.E.U16 R0, desc[UR36][R2.64] ;  /* 0x0000002402007981 */ /* 0x000ea4000c1e1500 */
[----:B--2---:R-:W-:Y:S01]  /*a730*/  HADD2.F32 R0, -RZ, R0.H0_H0 ;  /* 0x20000000ff007230 */ /* 0x004fe20000004100 */
[----:B------:R-:W-:Y:S06]  /*a740*/  BRA `(.L_x_6489) ;  /* 0x0000000800c47947 */ /* 0x000fec0003800000 */
.L_x_6492:
        /* <DEDUP_REMOVED lines=8> */
.L_x_6495:
[----:B------:R-:W2:Y:S02]  /*a7d0*/  LDG.E.U16 R0, desc[UR36][R2.64] ;  /* 0x0000002402007981 */ /* 0x000ea4000c1e1500 */
[----:B--2---:R-:W-:Y:S01]  /*a7e0*/  HADD2.F32 R0, -RZ, R0.H0_H0 ;  /* 0x20000000ff007230 */ /* 0x004fe20000004100 */
[----:B------:R-:W-:Y:S06]  /*a7f0*/  BRA `(.L_x_6489) ;  /* 0x0000000800987947 */ /* 0x000fec0003800000 */
.L_x_6494:
[----:B------:R-:W2:Y:S01]  /*a800*/  LDG.E.64 R2, desc[UR36][R2.64] ;  /* 0x0000002402027981 */ /* 0x000ea2000c1e1b00 */
[----:B------:R-:W-:Y:S01]  /*a810*/  UMOV UR4, 0xf0000000 ;  /* 0xf000000000047882 */ /* 0x000fe20000000000 */
[----:B------:R-:W-:Y:S01]  /*a820*/  UMOV UR5, 0x380fffff ;  /* 0x380fffff00057882 */ /* 0x000fe20000000000 */
[----:B--2---:R-:W0:Y:S01]  /*a830*/  F2F.F32.F64 R0, R2 ;  /* 0x0000000200007310 */ /* 0x004e220000301000 */
[----:B------:R-:W-:-:S14]  /*a840*/  DSETP.GEU.AND P0, PT, |R2|, UR4, PT ;  /* 0x0000000402007e2a */ /* 0x000fdc000bf0e200 */
[----:B0-----:R-:W-:Y:S01]  /*a850*/  @!P0 FMUL R0, R0, 1.175494350822287508e-38 ;  /* 0x0080000000008820 */ /* 0x001fe20000400000 */
[----:B------:R-:W-:Y:S06]  /*a860*/  BRA `(.L_x_6489) ;  /* 0x00000008007c7947 */ /* 0x000fec0003800000 */
.L_x_6484:
        /* <DEDUP_REMOVED lines=12> */
.L_x_6498:
[----:B------:R-:W2:Y:S01]  /*a930*/  LDG.E.64 R2, desc[UR36][R2.64] ;  /* 0x0000002402027981 */ /* 0x000ea2000c1e1b00 */
[----:B------:R-:W-:Y:S01]  /*a940*/  UMOV UR4, 0xf0000000 ;  /* 0xf000000000047882 */ /* 0x000fe20000000000 */
[----:B------:R-:W-:Y:S01]  /*a950*/  UMOV UR5, 0x380fffff ;  /* 0x380fffff00057882 */ /* 0x000fe20000000000 */
[----:B--2---:R-:W0:Y:S01]  /*a960*/  F2F.F32.F64 R0, R2 ;  /* 0x0000000200007310 */ /* 0x004e220000301000 */
[----:B------:R-:W-:-:S14]  /*a970*/  DSETP.GEU.AND P0, PT, |R2|, UR4, PT ;  /* 0x0000000402007e2a */ /* 0x000fdc000bf0e200 */
[----:B0-----:R-:W-:Y:S01]  /*a980*/  @!P0 FMUL R0, R0, 1.175494350822287508e-38 ;  /* 0x0080000000008820 */ /* 0x001fe20000400000 */
[----:B------:R-:W-:Y:S06]  /*a990*/  BRA `(.L_x_6489) ;  /* 0x0000000800307947 */ /* 0x000fec0003800000 */
.L_x_6497:
        /* <DEDUP_REMOVED lines=26> */
.L_x_6500:
        /* <DEDUP_REMOVED lines=13> */
.L_x_6499:
[----:B------:R-:W2:Y:S02]  /*ac10*/  LDG.E.U16 R0, desc[UR36][R2.64] ;  /* 0x0000002402007981 */ /* 0x000ea4000c1e1500 */
[----:B--2---:R-:W-:Y:S01]  /*ac20*/  IMAD.U32 R0, R0, 0x10000, RZ ;  /* 0x0001000000007824 */ /* 0x004fe200078e00ff */
[----:B------:R-:W-:Y:S06]  /*ac30*/  BRA `(.L_x_6489) ;  /* 0x0000000400887947 */ /* 0x000fec0003800000 */
.L_x_6496:
        /* <DEDUP_REMOVED lines=11> */
.L_x_6503:
        /* <DEDUP_REMOVED lines=20> */
.L_x_6505:
[----:B------:R-:W-:Y:S05]  /*ae30*/  BSYNC B0 ;  /* 0x0000000000007941 */ /* 0x000fea0003800000 */
.L_x_6504:
[----:B------:R-:W-:Y:S01]  /*ae40*/  LEA R3, R0, 0x3b800000, 0x17 ;  /* 0x3b80000000037811 */ /* 0x000fe200078eb8ff */
[----:B------:R-:W-:-:S05]  /*ae50*/  IMAD.SHL.U32 R0, R2, 0x100000, RZ ;  /* 0x0010000002007824 */ /* 0x000fca00078e00ff */
[----:B------:R-:W-:Y:S01]  /*ae60*/  LOP3.LUT R0, R3, R0, R4, 0xfe, !PT ;  /* 0x0000000003007212 */ /* 0x000fe200078efe04 */
[----:B------:R-:W-:Y:S06]  /*ae70*/  BRA `(.L_x_6489) ;  /* 0x0000000000f87947 */ /* 0x000fec0003800000 */
.L_x_6502:
        /* <DEDUP_REMOVED lines=20> */
.L_x_6507:
[----:B------:R-:W-:Y:S05]  /*afc0*/  BSYNC B0 ;  /* 0x0000000000007941 */ /* 0x000fea0003800000 */
.L_x_6506:
[----:B------:R-:W-:Y:S01]  /*afd0*/  LEA R3, R0, 0x37800000, 0x17 ;  /* 0x3780000000037811 */ /* 0x000fe200078eb8ff */
[----:B------:R-:W-:-:S05]  /*afe0*/  IMAD.SHL.U32 R0, R2, 0x200000, RZ ;  /* 0x0020000002007824 */ /* 0x000fca00078e00ff */
[----:B------:R-:W-:Y:S01]  /*aff0*/  LOP3.LUT R0, R3, R0, R4, 0xfe, !PT ;  /* 0x0000000003007212 */ /* 0x000fe200078efe04 */
[----:B------:R-:W-:Y:S06]  /*b000*/  BRA `(.L_x_6489) ;  /* 0x0000000000947947 */ /* 0x000fec0003800000 */
.L_x_6501:
        /* <DEDUP_REMOVED lines=14> */
.L_x_6488:
        /* <DEDUP_REMOVED lines=16> */
.L_x_6510:
[----:B------:R-:W-:Y:S01]  /*b1f0*/  IMAD.MOV.U32 R0, RZ, RZ, RZ ;  /* 0x000000ffff007224 */ /* 0x000fe200078e00ff */
[----:B------:R-:W-:Y:S06]  /*b200*/  BRA `(.L_x_6489) ;  /* 0x0000000000147947 */ /* 0x000fec0003800000 */
.L_x_6509:
[----:B------:R-:W2:Y:S02]  /*b210*/  LDG.E.64 R2, desc[UR36][R2.64] ;  /* 0x0000002402027981 */ /* 0x000ea4000c1e1b00 */
[----:B--2---:R0:W1:Y:S01]  /*b220*/  I2F.U64 R0, R2 ;  /* 0x0000000200007312 */ /* 0x0040620000301000 */
[----:B------:R-:W-:Y:S05]  /*b230*/  BRA `(.L_x_6489) ;  /* 0x0000000000087947 */ /* 0x000fea0003800000 */
.L_x_6508:
[----:B------:R-:W2:Y:S02]  /*b240*/  LDG.E R0, desc[UR36][R2.64] ;  /* 0x0000002402007981 */ /* 0x000ea4000c1e1900 */
[----:B--2---:R-:W-:-:S07]  /*b250*/  I2FP.F32.U32 R0, R0 ;  /* 0x0000000000007245 */ /* 0x004fce0000201000 */
.L_x_6489:
[----:B------:R-:W-:Y:S05]  /*b260*/  BSYNC B6 ;  /* 0x0000000000067941 */ /* 0x000fea0003800000 */
.L_x_6483:
[----:B------:R-:W3:Y:S01]  /*b270*/  LDC.U8 R4, c[0x0][0x421] ;  /* 0x00010840ff047b82 */ /* 0x000ee20000000000 */
[C---:B012-45:R-:W-:Y:S02]  /*b280*/  FSETP.GT.FTZ.AND P0, PT, R0.reuse, RZ, PT ;  /* 0x000000ff0000720b */ /* 0x077fe40003f14000 */
[----:B------:R-:W-:-:S04]  /*b290*/  FSETP.GEU.FTZ.AND P1, PT, R0, RZ, PT ;  /* 0x000000ff0000720b */ /* 0x000fc80003f3e000 */
[----:B---3--:R-:W-:-:S04]  /*b2a0*/  SEL R2, RZ, 0x1, P1 ;  /* 0x00000001ff027807 */ /* 0x008fc80000800000 */
        /* <DEDUP_REMOVED lines=15> */
[----:B0-----:R-:W-:Y:S01]  /*b3a0*/  STG.E.U8 desc[UR36][R16.64], R3 ;  /* 0x0000000310007986 */ /* 0x001fe2000c101124 */
[----:B------:R-:W-:Y:S05]  /*b3b0*/  EXIT ;  /* 0x000000000000794d */ /* 0x000fea0003800000 */
.L_x_6514:
[----:B------:R-:W0:Y:S02]  /*b3c0*/  F2I.S64.TRUNC R2, R2 ;  /* 0x0000000200027311 */ /* 0x000e24000020d900 */
[----:B0-----:R-:W-:-:S05]  /*b3d0*/  IMAD.MOV.U32 R5, RZ, RZ, R2 ;  /* 0x000000ffff057224 */ /* 0x001fca00078e0002 */
[----:B------:R-:W-:Y:S01]  /*b3e0*/  STG.E.U8 desc[UR36][R16.64], R5 ;  /* 0x0000000510007986 */ /* 0x000fe2000c101124 */
[----:B------:R-:W-:Y:S05]  /*b3f0*/  EXIT ;  /* 0x000000000000794d */ /* 0x000fea0003800000 */
.L_x_6513:
[----:B------:R-:W-:-:S13]  /*b400*/  ISETP.NE.AND P0, PT, R0, 0x2, PT ;  /* 0x000000020000780c */ /* 0x000fda0003f05270 */
[----:B------:R-:W-:Y:S05]  /*b410*/  @!P0 BRA `(.L_x_6516) ;  /* 0x0000000000288947 */ /* 0x000fea0003800000 */
[----:B------:R-:W-:-:S13]  /*b420*/  ISETP.NE.AND P0, PT, R0, 0x3, PT ;  /* 0x000000030000780c */ /* 0x000fda0003f05270 */
[----:B------:R-:W-:Y:S05]  /*b430*/  @!P0 BRA `(.L_x_6517) ;  /* 0x0000000000148947 */ /* 0x000fea0003800000 */
[----:B------:R-:W-:-:S13]  /*b440*/  ISETP.NE.AND P0, PT, R0, 0x4, PT ;  /* 0x000000040000780c */ /* 0x000fda0003f05270 */
[----:B------:R-:W-:Y:S05]  /*b450*/  @P0 BRA `(.L_x_6515) ;  /* 0x0000000800d00947 */ /* 0x000fea0003800000 */
[----:B------:R-:W0:Y:S02]  /*b460*/  F2I.S64.TRUNC R2, R2 ;  /* 0x0000000200027311 */ /* 0x000e24000020d900 */
[----:B0-----:R-:W-:Y:S01]  /*b470*/  STG.E.64 desc[UR36][R16.64], R2 ;  /* 0x0000000210007986 */ /* 0x001fe2000c101b24 */
[----:B------:R-:W-:Y:S05]  /*b480*/  EXIT ;  /* 0x000000000000794d */ /* 0x000fea0003800000 */
.L_x_6517:
[----:B------:R-:W0:Y:S02]  /*b490*/  F2I.FTZ.TRUNC.NTZ R3, R2 ;  /* 0x0000000200037305 */ /* 0x000e24000021f100 */
[----:B0-----:R-:W-:Y:S01]  /*b4a0*/  STG.E desc[UR36][R16.64], R3 ;  /* 0x0000000310007986 */ /* 0x001fe2000c101924 */
[----:B------:R-:W-:Y:S05]  /*b4b0*/  EXIT ;  /* 0x000000000000794d */ /* 0x000fea0003800000 */
.L_x_6516:
[----:B------:R-:W0:Y:S02]  /*b4c0*/  F2I.FTZ.TRUNC.NTZ R3, R2 ;  /* 0x0000000200037305 */ /* 0x000e24000021f100 */
[----:B0-----:R-:W-:Y:S01]  /*b4d0*/  STG.E.U16 desc[UR36][R16.64], R3 ;  /* 0x0000000310007986 */ /* 0x001fe2000c101524 */
[----:B------:R-:W-:Y:S05]  /*b4e0*/  EXIT ;  /* 0x000000000000794d */ /* 0x000fea0003800000 */
.L_x_6512:
[----:B------:R-:W-:-:S13]  /*b4f0*/  ISETP.GT.AND P0, PT, R0, 0x6, PT ;  /* 0x000000060000780c */ /* 0x000fda0003f04270 */
[----:B------:R-:W-:Y:S05]  /*b500*/  @P0 BRA `(.L_x_6518) ;  /* 0x0000000000240947 */ /* 0x000fea0003800000 */
[----:B------:R-:W-:-:S13]  /*b510*/  ISETP.NE.AND P0, PT, R0, 0x5, PT ;  /* 0x000000050000780c */ /* 0x000fda0003f05270 */
[----:B------:R-:W-:Y:S05]  /*b520*/  @!P0 BRA `(.L_x_6519) ;  /* 0x0000000000108947 */ /* 0x000fea0003800000 */
[----:B------:R-:W-:-:S13]  /*b530*/  ISETP.NE.AND P0, PT, R0, 0x6, PT ;  /* 0x000000060000780c */ /* 0x000fda0003f05270 */
[----:B------:R-:W-:Y:S05]  /*b540*/  @P0 BRA `(.L_x_6515) ;  /* 0x0000000800940947 */ /* 0x000fea0003800000 */
[----:B------:R-:W-:Y:S01]  /*b550*/  STG.E desc[UR36][R16.64], R2 ;  /* 0x0000000210007986 */ /* 0x000fe2000c101924 */
[----:B------:R-:W-:Y:S05]  /*b560*/  EXIT ;  /* 0x000000000000794d */ /* 0x000fea0003800000 */
.L_x_6519:
[----:B------:R-:W-:-:S05]  /*b570*/  F2FP.F16.F32.PACK_AB R2, RZ, R2 ;  /* 0x00000002ff02723e */ /* 0x000fca00000000ff */
[----:B------:R-:W-:Y:S01]  /*b580*/  STG.E.U16 desc[UR36][R16.64], R2 ;  /* 0x0000000210007986 */ /* 0x000fe2000c101524 */
[----:B------:R-:W-:Y:S05]  /*b590*/  EXIT ;  /* 0x000000000000794d */ /* 0x000fea0003800000 */
.L_x_6518:
        /* <DEDUP_REMOVED lines=9> */
.L_x_6521:
[----:B------:R-:W-:-:S04]  /*b630*/  F2FP.F16.F32.PACK_AB R3, RZ, R2 ;  /* 0x00000002ff03723e */ /* 0x000fc800000000ff */
[----:B------:R-:W-:-:S05]  /*b640*/  PRMT R3, R3, 0x5410, RZ ;  /* 0x0000541003037816 */ /* 0x000fca00000000ff */
[----:B------:R-:W-:Y:S01]  /*b650*/  STG.E desc[UR36][R16.64], R3 ;  /* 0x0000000310007986 */ /* 0x000fe2000c101924 */
[----:B------:R-:W-:Y:S05]  /*b660*/  EXIT ;  /* 0x000000000000794d */ /* 0x000fea0003800000 */
.L_x_6520:
[----:B------:R-:W-:-:S06]  /*b670*/  FMUL.FTZ R2, R2, 1 ;  /* 0x3f80000002027820 */ /* 0x000fcc0000410000 */
[----:B------:R-:W0:Y:S02]  /*b680*/  F2F.F64.F32 R2, R2 ;  /* 0x0000000200027310 */ /* 0x000e240000201800 */
[----:B0-----:R-:W-:Y:S01]  /*b690*/  STG.E.64 desc[UR36][R16.64], R2 ;  /* 0x0000000210007986 */ /* 0x001fe2000c101b24 */
[----:B------:R-:W-:Y:S05]  /*b6a0*/  EXIT ;  /* 0x000000000000794d */ /* 0x000fea0003800000 */
.L_x_6511:
        /* <DEDUP_REMOVED lines=12> */
.L_x_6524:
[----:B------:R-:W-:Y:S01]  /*b770*/  FMUL.FTZ R4, R2, 1 ;  /* 0x3f80000002047820 */ /* 0x000fe20000410000 */
[----:B------:R-:W-:-:S05]  /*b780*/  CS2R R6, SRZ ;  /* 0x0000000000067805 */ /* 0x000fca000001ff00 */
[----:B------:R-:W0:Y:S02]  /*b790*/  F2F.F64.F32 R4, R4 ;  /* 0x0000000400047310 */ /* 0x000e240000201800 */
[----:B0-----:R-:W-:Y:S01]  /*b7a0*/  STG.E.128 desc[UR36][R16.64], R4 ;  /* 0x0000000410007986 */ /* 0x001fe2000c101d24 */
[----:B------:R-:W-:Y:S05]  /*b7b0*/  EXIT ;  /* 0x000000000000794d */ /* 0x000fea0003800000 */
.L_x_6523:
        /* <DEDUP_REMOVED lines=20> */
.L_x_6528:
[----:B------:R-:W-:Y:S05]  /*b900*/  BSYNC B0 ;  /* 0x0000000000007941 */ /* 0x000fea0003800000 */
.L_x_6527:
[----:B------:R-:W-:-:S05]  /*b910*/  LOP3.LUT R5, R0, R5, RZ, 0xfc, !PT ;  /* 0x0000000500057212 */ /* 0x000fca00078efcff */
[----:B------:R-:W-:Y:S01]  /*b920*/  STG.E.U8 desc[UR36][R16.64], R5 ;  /* 0x0000000510007986 */ /* 0x000fe2000c101124 */
[----:B------:R-:W-:Y:S05]  /*b930*/  EXIT ;  /* 0x000000000000794d */ /* 0x000fea0003800000 */
.L_x_6526:
        /* <DEDUP_REMOVED lines=12> */
.L_x_6530:
[----:B------:R-:W-:Y:S01]  /*ba00*/  IMAD.MOV.U32 R0, RZ, RZ, 0x7f ;  /* 0x0000007fff007424 */ /* 0x000fe200078e00ff */
[----:B------:R-:W-:-:S04]  /*ba10*/  ISETP.GT.U32.AND P0, PT, R4, 0x7f800000, PT ;  /* 0x7f8000000400780c */ /* 0x000fc80003f04070 */
[----:B------:R-:W-:-:S09]  /*ba20*/  SEL R0, R0, 0x7c, P0 ;  /* 0x0000007c00007807 */ /* 0x000fd20000000000 */
.L_x_6531:
[----:B------:R-:W-:Y:S05]  /*ba30*/  BSYNC B0 ;  /* 0x0000000000007941 */ /* 0x000fea0003800000 */
.L_x_6529:
[----:B------:R-:W-:-:S04]  /*ba40*/  LOP3.LUT R2, R2, 0x80000000, RZ, 0xc0, !PT ;  /* 0x8000000002027812 */ /* 0x000fc800078ec0ff */
[----:B------:R-:W-:-:S04]  /*ba50*/  SHF.R.U32.HI R3, RZ, 0x18, R2 ;  /* 0x00000018ff037819 */ /* 0x000fc80000011602 */
[----:B------:R-:W-:-:S05]  /*ba60*/  LOP3.LUT R3, R0, R3, RZ, 0xfc, !PT ;  /* 0x0000000300037212 */ /* 0x000fca00078efcff */
[----:B------:R-:W-:Y:S01]  /*ba70*/  STG.E.U8 desc[UR36][R16.64], R3 ;  /* 0x0000000310007986 */ /* 0x000fe2000c101124 */
[----:B------:R-:W-:Y:S05]  /*ba80*/  EXIT ;  /* 0x000000000000794d */ /* 0x000fea0003800000 */
.L_x_6525:
[----:B------:R-:W-:-:S05]  /*ba90*/  F2FP.BF16.F32.PACK_AB R2, RZ, R2 ;  /* 0x00000002ff02723e */ /* 0x000fca00000010ff */
[----:B------:R-:W-:Y:S01]  /*baa0*/  STG.E.U16 desc[UR36][R16.64], R2 ;  /* 0x0000000210007986 */ /* 0x000fe2000c101524 */
[----:B------:R-:W-:Y:S05]  /*bab0*/  EXIT ;  /* 0x000000000000794d */ /* 0x000fea0003800000 */
.L_x_6522:
        /* <DEDUP_REMOVED lines=9> */
[----:B0-----:R-:W-:Y:S01]  /*bb50*/  STG.E.U16 desc[UR36][R16.64], R3 ;  /* 0x0000000310007986 */ /* 0x001fe2000c101524 */
[----:B------:R-:W-:Y:S05]  /*bb60*/  EXIT ;  /* 0x000000000000794d */ /* 0x000fea0003800000 */
.L_x_6534:
        /* <DEDUP_REMOVED lines=16> */
.L_x_6537:
[----:B------:R-:W-:-:S04]  /*bc70*/  LOP3.LUT R2, R2, 0x80000000, RZ, 0xc0, !PT ;  /* 0x8000000002027812 */ /* 0x000fc800078ec0ff */
[----:B------:R-:W-:-:S04]  /*bc80*/  SHF.R.U32.HI R3, RZ, 0x18, R2 ;  /* 0x00000018ff037819 */ /* 0x000fc80000011602 */
[----:B------:R-:W-:-:S04]  /*bc90*/  LOP3.LUT R0, R0, R3, RZ, 0xfc, !PT ;  /* 0x0000000300007212 */ /* 0x000fc800078efcff */
[----:B------:R-:W-:-:S07]  /*bca0*/  PRMT R8, R0, 0x7610, R8 ;  /* 0x0000761000087816 */ /* 0x000fce0000000008 */
.L_x_6536:
[----:B------:R-:W-:Y:S05]  /*bcb0*/  BSYNC B0 ;  /* 0x0000000000007941 */ /* 0x000fea0003800000 */
.L_x_6535:
[----:B------:R-:W-:Y:S01]  /*bcc0*/  STG.E.U8 desc[UR36][R16.64], R8 ;  /* 0x0000000810007986 */ /* 0x000fe2000c101124 */
[----:B------:R-:W-:Y:S05]  /*bcd0*/  EXIT ;  /* 0x000000000000794d */ /* 0x000fea0003800000 */
.L_x_6533:
        /* <DEDUP_REMOVED lines=16> */
.L_x_6540:
[----:B------:R-:W-:-:S04]  /*bde0*/  LOP3.LUT R2, R2, 0x80000000, RZ, 0xc0, !PT ;  /* 0x8000000002027812 */ /* 0x000fc800078ec0ff */
[----:B------:R-:W-:-:S04]  /*bdf0*/  SHF.R.U32.HI R3, RZ, 0x18, R2 ;  /* 0x00000018ff037819 */ /* 0x000fc80000011602 */
[----:B------:R-:W-:-:S04]  /*be00*/  LOP3.LUT R0, R0, R3, RZ, 0xfc, !PT ;  /* 0x0000000300007212 */ /* 0x000fc800078efcff */
[----:B------:R-:W-:-:S07]  /*be10*/  PRMT R8, R0, 0x7610, R8 ;  /* 0x0000761000087816 */ /* 0x000fce0000000008 */
.L_x_6539:
[----:B------:R-:W-:Y:S05]  /*be20*/  BSYNC B0 ;  /* 0x0000000000007941 */ /* 0x000fea0003800000 */
.L_x_6538:
[----:B------:R-:W-:Y:S01]  /*be30*/  STG.E.U8 desc[UR36][R16.64], R8 ;  /* 0x0000000810007986 */ /* 0x000fe2000c101124 */
[----:B------:R-:W-:Y:S05]  /*be40*/  EXIT ;  /* 0x000000000000794d */ /* 0x000fea0003800000 */
.L_x_6532:
        /* <DEDUP_REMOVED lines=21> */
.L_x_6515:
        /* <DEDUP_REMOVED lines=16> */
.L_x_6543:
[----:B------:R-:W-:Y:S05]  /*c0a0*/  EXIT ;  /* 0x000000000000794d */ /* 0x000fea0003800000 */
.L_x_6542:
[----:B------:R-:W0:Y:S02]  /*c0b0*/  F2I.U64.TRUNC R2, R2 ;  /* 0x0000000200027311 */ /* 0x000e24000020d800 */
[----:B0-----:R-:W-:Y:S01]  /*c0c0*/  STG.E.64 desc[UR36][R16.64], R2 ;  /* 0x0000000210007986 */ /* 0x001fe2000c101b24 */
[----:B------:R-:W-:Y:S05]  /*c0d0*/  EXIT ;  /* 0x000000000000794d */ /* 0x000fea0003800000 */
.L_x_6541:
[----:B------:R-:W0:Y:S02]  /*c0e0*/  F2I.FTZ.U32.TRUNC.NTZ R3, R2 ;  /* 0x0000000200037305 */ /* 0x000e24000021f000 */
[----:B0-----:R-:W-:Y:S01]  /*c0f0*/  STG.E desc[UR36][R16.64], R3 ;  /* 0x0000000310007986 */ /* 0x001fe2000c101924 */
[----:B------:R-:W-:Y:S05]  /*c100*/  EXIT ;  /* 0x000000000000794d */ /* 0x000fea0003800000 */
.L_x_6544:
        /* <DEDUP_REMOVED lines=15> */
.L_x_23505:


//--------------------- .text._ZN2at6native27unrolled_elementwise_kernelIZZZNS0_16sign_kernel_cudaERNS_18TensorIteratorBaseEENKUlvE_clEvENKUlvE5_clEvEUlfE_St5arrayIPcLm2EELi4E23TrivialOffsetCalculatorILi1EjESB_NS0_6memory12LoadWithCastILi1EEENSC_13StoreWithCastILi1EEEEEviT_T0_T2_T3_T4_T5_ --------------------------
	.section	.text._ZN2at6native27unrolled_elementwise_kernelIZZZNS0_16sign_kernel_cudaERNS_18TensorIteratorBaseEENKUlvE_clEvENKUlvE5_clEvEUlfE_St5arrayIPcLm2EELi4E23TrivialOffsetCalculatorILi1EjESB_NS0_6memory12LoadWithCastILi1EEENSC_13StoreWithCastILi1EEEEEviT_T0_T2_T3_T4_T5_,"ax",@progbits
	.align	128
        .global         _ZN2at6native27unrolled_elementwise_kernelIZZZNS0_16sign_kernel_cudaERNS_18TensorIteratorBaseEENKUlvE_clEvENKUlvE5_clEvEUlfE_St5arrayIPcLm2EELi4E23TrivialOffsetCalculatorILi1EjESB_NS0_6memory12LoadWithCastILi1EEENSC_13StoreWithCastILi1EEEEEviT_T0_T2_T3_T4_T5_
        .type           _ZN2at6native27unrolled_elementwise_kernelIZZZNS0_16sign_kernel_cudaERNS_18TensorIteratorBaseEENKUlvE_clEvENKUlvE5_clEvEUlfE_St5arrayIPcLm2EELi4E23TrivialOffsetCalculatorILi1EjESB_NS0_6memory12LoadWithCastILi1EEENSC_13StoreWithCastILi1EEEEEviT_T0_T2_T3_T4_T5_,@function
        .size           _ZN2at6native27unrolled_elementwise_kernelIZZZNS0_16sign_kernel_cudaERNS_18TensorIteratorBaseEENKUlvE_clEvENKUlvE5_clEvEUlfE_St5arrayIPcLm2EELi4E23TrivialOffsetCalculatorILi1EjESB_NS0_6memory12LoadWithCastILi1EEENSC_13StoreWithCastILi1EEEEEviT_T0_T2_T3_T4_T5_,(.L_x_23506 - _ZN2at6native27unrolled_elementwise_kernelIZZZNS0_16sign_kernel_cudaERNS_18TensorIteratorBaseEENKUlvE_clEvENKUlvE5_clEvEUlfE_St5arrayIPcLm2EELi4E23TrivialOffsetCalculatorILi1EjESB_NS0_6memory12LoadWithCastILi1EEENSC_13StoreWithCastILi1EEEEEviT_T0_T2_T3_T4_T5_)
        .other          _ZN2at6native27unrolled_elementwise_kernelIZZZNS0_16sign_kernel_cudaERNS_18TensorIteratorBaseEENKUlvE_clEvENKUlvE5_clEvEUlfE_St5arrayIPcLm2EELi4E23TrivialOffsetCalculatorILi1EjESB_NS0_6memory12LoadWithCastILi1EEENSC_13StoreWithCastILi1EEEEEviT_T0_T2_T3_T4_T5_,@"STO_CUDA_ENTRY STV_DEFAULT"
_ZN2at6native27unrolled_elementwise_kernelIZZZNS0_16sign_kernel_cudaERNS_18TensorIteratorBaseEENKUlvE_clEvENKUlvE5_clEvEUlfE_St5arrayIPcLm2EELi4E23TrivialOffsetCalculatorILi1EjESB_NS0_6memory12LoadWithCastILi1EEENSC_13StoreWithCastILi1EEEEEviT_T0_T2_T3_T4_T5_:
.text._ZN2at6native27unrolled_elementwise_kernelIZZZNS0_16sign_kernel_cudaERNS_18TensorIteratorBaseEENKUlvE_clEvENKUlvE5_clEvEUlfE_St5arrayIPcLm2EELi4E23TrivialOffsetCalculatorILi1EjESB_NS0_6memory12LoadWithCastILi1EEENSC_13StoreWithCastILi1EEEEEviT_T0_T2_T3_T4_T5_:
        /* <DEDUP_REMOVED lines=33> */
.L_x_6551:
[----:B------:R-:W2:Y:S02]  /*0210*/  LDG.E.U8 R2, desc[UR36][R2.64] ;  /* 0x0000002402027981 */ /* 0x000ea4000c1e1100 */
[----:B--2---:R-:W-:Y:S01]  /*0220*/  I2FP.F32.U32 R17, R2 ;  /* 0x0000000200117245 */ /* 0x004fe20000201000 */
[----:B------:R-:W-:Y:S06]  /*0230*/  BRA `(.L_x_6553) ;  /* 0x0000000c00307947 */ /* 0x000fec0003800000 */
.L_x_6550:
        /* <DEDUP_REMOVED lines=9> */
.L_x_6555:
[----:B------:R-:W2:Y:S02]  /*02d0*/  LDG.E R2, desc[UR36][R2.64] ;  /* 0x0000002402027981 */ /* 0x000ea4000c1e1900 */
[----:B--2---:R-:W-:Y:S01]  /*02e0*/  I2FP.F32.S32 R17, R2 ;  /* 0x0000000200117245 */ /* 0x004fe20000201400 */
[----:B------:R-:W-:Y:S06]  /*02f0*/  BRA `(.L_x_6553) ;  /* 0x0000000c00007947 */ /* 0x000fec0003800000 */
.L_x_6554:
[----:B------:R-:W2:Y:S02]  /*0300*/  LDG.E.U16 R2, desc[UR36][R2.64] ;  /* 0x0000002402027981 */ /* 0x000ea4000c1e1500 */
[----:B--2---:R2:W3:Y:S01]  /*0310*/  I2F.S16 R17, R2 ;  /* 0x0000000200117306 */ /* 0x0044e20000101400 */
[----:B------:R-:W-:Y:S05]  /*0320*/  BRA `(.L_x_6553) ;  /* 0x0000000800f47947 */ /* 0x000fea0003800000 */
.L_x_6549:
        /* <DEDUP_REMOVED lines=8> */
.L_x_6557:
[----:B------:R-:W2:Y:S02]  /*03b0*/  LDG.E.U16 R2, desc[UR36][R2.64] ;  /* 0x0000002402027981 */ /* 0x000ea4000c1e1500 */
[----:B--2---:R-:W-:Y:S01]  /*03c0*/  HADD2.F32 R17, -RZ, R2.H0_H0 ;  /* 0x20000002ff117230 */ /* 0x004fe20000004100 */
[----:B------:R-:W-:Y:S06]  /*03d0*/  BRA `(.L_x_6553) ;  /* 0x0000000800c87947 */ /* 0x000fec0003800000 */
.L_x_6556:
        /* <DEDUP_REMOVED lines=8> */
.L_x_6559:
[----:B------:R-:W2:Y:S02]  /*0460*/  LDG.E.U16 R2, desc[UR36][R2.64] ;  /* 0x0000002402027981 */ /* 0x000ea4000c1e1500 */
[----:B--2---:R-:W-:Y:S01]  /*0470*/  HADD2.F32 R17, -RZ, R2.H0_H0 ;  /* 0x20000002ff117230 */ /* 0x004fe20000004100 */
[----:B------:R-:W-:Y:S06]  /*0480*/  BRA `(.L_x_6553) ;  /* 0x00000008009c7947 */ /* 0x000fec0003800000 */
.L_x_6558:
[----:B------:R-:W2:Y:S01]  /*0490*/  LDG.E.64 R2, desc[UR36][R2.64] ;  /* 0x0000002402027981 */ /* 0x000ea2000c1e1b00 */
[----:B------:R-:W-:Y:S01]  /*04a0*/  UMOV UR4, 0xf0000000 ;  /* 0xf000000000047882 */ /* 0x000fe20000000000 */
[----:B------:R-:W-:Y:S01]  /*04b0*/  UMOV UR5, 0x380fffff ;  /* 0x380fffff00057882 */ /* 0x000fe20000000000 */
[----:B--2---:R-:W0:Y:S01]  /*04c0*/  F2F.F32.F64 R17, R2 ;  /* 0x0000000200117310 */ /* 0x004e220000301000 */
[----:B------:R-:W-:-:S14]  /*04d0*/  DSETP.GEU.AND P0, PT, |R2|, UR4, PT ;  /* 0x0000000402007e2a */ /* 0x000fdc000bf0e200 */
[----:B0-----:R-:W-:Y:S01]  /*04e0*/  @!P0 FMUL R17, R17, 1.175494350822287508e-38 ;  /* 0x0080000011118820 */ /* 0x001fe20000400000 */
[----:B------:R-:W-:Y:S06]  /*04f0*/  BRA `(.L_x_6553) ;  /* 0x0000000800807947 */ /* 0x000fec0003800000 */
.L_x_6548:
        /* <DEDUP_REMOVED lines=12> */
.L_x_6562:
[----:B------:R-:W2:Y:S01]  /*05c0*/  LDG.E.64 R2, desc[UR36][R2.64] ;  /* 0x0000002402027981 */ /* 0x000ea2000c1e1b00 */
[----:B------:R-:W-:Y:S01]  /*05d0*/  UMOV UR4, 0xf0000000 ;  /* 0xf000000000047882 */ /* 0x000fe20000000000 */
[----:B------:R-:W-:Y:S01]  /*05e0*/  UMOV UR5, 0x380fffff ;  /* 0x380fffff00057882 */ /* 0x000fe20000000000 */
[----:B--2---:R-:W0:Y:S01]  /*05f0*/  F2F.F32.F64 R17, R2 ;  /* 0x0000000200117310 */ /* 0x004e220000301000 */
[----:B------:R-:W-:-:S14]  /*0600*/  DSETP.GEU.AND P0, PT, |R2|, UR4, PT ;  /* 0x0000000402007e2a */ /* 0x000fdc000bf0e200 */
[----:B0-----:R-:W-:Y:S01]  /*0610*/  @!P0 FMUL R17, R17, 1.175494350822287508e-38 ;  /* 0x0080000011118820 */ /* 0x001fe20000400000 */
[----:B------:R-:W-:Y:S06]  /*0620*/  BRA `(.L_x_6553) ;  /* 0x0000000800347947 */ /* 0x000fec0003800000 */
.L_x_6561:
        /* <DEDUP_REMOVED lines=16> */
[----:B------:R-:W-:Y:S01]  /*0730*/  SEL R5, R4, RZ, P0 ;  /* 0x000000ff04057207 */ /* 0x000fe20000000000 */
[----:B------:R-:W-:-:S04]  /*0740*/  VIADD R4, R0, 0x1000000 ;  /* 0x0100000000047836 */ /* 0x000fc80000000000 */
[----:B------:R-:W-:Y:S01]  /*0750*/  IMAD R6, R5, R6, 0x3c000000 ;  /* 0x3c00000005067424 */ /* 0x000fe200078e0206 */
[----:B------:R-:W-:Y:S02]  /*0760*/  SHF.L.U32 R5, R0, R5, RZ ;  /* 0x0000000500057219 */ /* 0x000fe400000006ff */
[----:B------:R-:W-:Y:S02]  /*0770*/  SHF.R.S32.HI R4, RZ, 0x8, R4 ;  /* 0x00000008ff047819 */ /* 0x000fe40000011404 */
[----:B------:R-:W-:-:S04]  /*0780*/  LEA.HI R5, R5, R6, RZ, 0x1c ;  /* 0x0000000605057211 */ /* 0x000fc800078fe0ff */
[----:B------:R-:W-:-:S04]  /*0790*/  LOP3.LUT R5, R5, 0x7f800000, R4, 0xf8, !PT ;  /* 0x7f80000005057812 */ /* 0x000fc800078ef804 */
[----:B------:R-:W-:-:S04]  /*07a0*/  LOP3.LUT R2, R5, R2, RZ, 0x30, !PT ;  /* 0x0000000205027212 */ /* 0x000fc800078e30ff */
[----:B------:R-:W-:Y:S01]  /*07b0*/  LOP3.LUT R17, R2, 0x80000000, R17, 0xf8, !PT ;  /* 0x8000000002117812 */ /* 0x000fe200078ef811 */
[----:B------:R-:W-:Y:S06]  /*07c0*/  BRA `(.L_x_6553) ;  /* 0x0000000400cc7947 */ /* 0x000fec0003800000 */
.L_x_6564:
        /* <DEDUP_REMOVED lines=14> */
.L_x_6563:
[----:B------:R-:W2:Y:S02]  /*08b0*/  LDG.E.U16 R2, desc[UR36][R2.64] ;  /* 0x0000002402027981 */ /* 0x000ea4000c1e1500 */
[----:B--2---:R-:W-:Y:S01]  /*08c0*/  IMAD.U32 R17, R2, 0x10000, RZ ;  /* 0x0001000002117824 */ /* 0x004fe200078e00ff */
[----:B------:R-:W-:Y:S06]  /*08d0*/  BRA `(.L_x_6553) ;  /* 0x0000000400887947 */ /* 0x000fec0003800000 */
.L_x_6560:
        /* <DEDUP_REMOVED lines=11> */
.L_x_6567:
        /* <DEDUP_REMOVED lines=20> */
.L_x_6569:
[----:B------:R-:W-:Y:S05]  /*0ad0*/  BSYNC B0 ;  /* 0x0000000000007941 */ /* 0x000fea0003800000 */
.L_x_6568:
[----:B------:R-:W-:Y:S01]  /*0ae0*/  IMAD.SHL.U32 R2, R2, 0x100000, RZ ;  /* 0x0010000002027824 */ /* 0x000fe200078e00ff */
[----:B------:R-:W-:-:S04]  /*0af0*/  LEA R0, R0, 0x3b800000, 0x17 ;  /* 0x3b80000000007811 */ /* 0x000fc800078eb8ff */
[----:B------:R-:W-:Y:S01]  /*0b00*/  LOP3.LUT R17, R0, R2, R17, 0xfe, !PT ;  /* 0x0000000200117212 */ /* 0x000fe200078efe11 */
[----:B------:R-:W-:Y:S06]  /*0b10*/  BRA `(.L_x_6553) ;  /* 0x0000000000f87947 */ /* 0x000fec0003800000 */
.L_x_6566:
        /* <DEDUP_REMOVED lines=20> */
.L_x_6571:
[----:B------:R-:W-:Y:S05]  /*0c60*/  BSYNC B0 ;  /* 0x0000000000007941 */ /* 0x000fea0003800000 */
.L_x_6570:
[----:B------:R-:W-:Y:S01]  /*0c70*/  IMAD.SHL.U32 R2, R2, 0x200000, RZ ;  /* 0x0020000002027824 */ /* 0x000fe200078e00ff */
[----:B------:R-:W-:-:S04]  /*0c80*/  LEA R0, R0, 0x37800000, 0x17 ;  /* 0x3780000000007811 */ /* 0x000fc800078eb8ff */
[----:B------:R-:W-:Y:S01]  /*0c90*/  LOP3.LUT R17, R0, R2, R17, 0xfe, !PT ;  /* 0x0000000200117212 */ /* 0x000fe200078efe11 */
[----:B------:R-:W-:Y:S06]  /*0ca0*/  BRA `(.L_x_6553) ;  /* 0x0000000000947947 */ /* 0x000fec0003800000 */
.L_x_6565:
        /* <DEDUP_REMOVED lines=14> */
.L_x_6552:
        /* <DEDUP_REMOVED lines=16> */
.L_x_6574:
[----:B------:R-:W-:Y:S01]  /*0e90*/  IMAD.MOV.U32 R17, RZ, RZ, RZ ;  /* 0x000000ffff117224 */ /* 0x000fe200078e00ff */
[----:B------:R-:W-:Y:S06]  /*0ea0*/  BRA `(.L_x_6553) ;  /* 0x0000000000147947 */ /* 0x000fec0003800000 */
.L_x_6573:
[----:B------:R-:W2:Y:S02]  /*0eb0*/  LDG.E.64 R2, desc[UR36][R2.64] ;  /* 0x0000002402027981 */ /* 0x000ea4000c1e1b00 */
[----:B--2---:R0:W1:Y:S01]  /*0ec0*/  I2F.U64 R17, R2 ;  /* 0x0000000200117312 */ /* 0x0040620000301000 */
[----:B------:R-:W-:Y:S05]  /*0ed0*/  BRA `(.L_x_6553) ;  /* 0x0000000000087947 */ /* 0x000fea0003800000 */
.L_x_6572:
[----:B------:R-:W2:Y:S02]  /*0ee0*/  LDG.E R2, desc[UR36][R2.64] ;  /* 0x0000002402027981 */ /* 0x000ea4000c1e1900 */
[----:B--2---:R-:W-:-:S07]  /*0ef0*/  I2FP.F32.U32 R17, R2 ;  /* 0x0000000200117245 */ /* 0x004fce0000201000 */
.L_x_6553:
[----:B------:R-:W-:Y:S05]  /*0f00*/  BSYNC B6 ;  /* 0x0000000000067941 */ /* 0x000fea0003800000 */
.L_x_6547:
[----:B------:R-:W2:Y:S02]  /*0f10*/  S2R R24, SR_TID.X ;  /* 0x0000000000187919 */ /* 0x000ea40000002100 */
[----:B--2---:R-:W-:-:S07]  /*0f20*/  VIADD R24, R24, 0x80 ;  /* 0x0000008018187836 */ /* 0x004fce0000000000 */
.L_x_6546:
[----:B------:R-:W-:Y:S05]  /*0f30*/  BSYNC B7 ;  /* 0x0000000000077941 */ /* 0x000fea0003800000 */
.L_x_6545:
        /* <DEDUP_REMOVED lines=25> */
.L_x_6581:
[----:B------:R-:W2:Y:S02]  /*10d0*/  LDG.E.U8 R2, desc[UR36][R2.64] ;  /* 0x0000002402027981 */ /* 0x000ea4000c1e1100 */
[----:B--2---:R-:W-:Y:S01]  /*10e0*/  I2FP.F32.U32 R18, R2 ;  /* 0x0000000200127245 */ /* 0x004fe20000201000 */
[----:B------:R-:W-:Y:S06]  /*10f0*/  BRA `(.L_x_6583) ;  /* 0x0000000c002c7947 */ /* 0x000fec0003800000 */
.L_x_6580:
        /* <DEDUP_REMOVED lines=9> */
.L_x_6585:
[----:B------:R-:W2:Y:S02]  /*1190*/  LDG.E R2, desc[UR36][R2.64] ;  /* 0x0000002402027981 */ /* 0x000ea4000c1e1900 */
[----:B--2---:R-:W-:Y:S01]  /*11a0*/  I2FP.F32.S32 R18, R2 ;  /* 0x0000000200127245 */ /* 0x004fe20000201400 */
[----:B------:R-:W-:Y:S06]  /*11b0*/  BRA `(.L_x_6583) ;  /* 0x0000000800fc7947 */ /* 0x000fec0003800000 */
.L_x_6584:
[----:B------:R-:W2:Y:S02]  /*11c0*/  LDG.E.U16 R2, desc[UR36][R2.64] ;  /* 0x0000002402027981 */ /* 0x000ea4000c1e1500 */
[----:B--2---:R0:W2:Y:S01]  /*11d0*/  I2F.S16 R18, R2 ;  /* 0x0000000200127306 */ /* 0x0040a20000101400 */
[----:B------:R-:W-:Y:S05]  /*11e0*/  BRA `(.L_x_6583) ;  /* 0x0000000800f07947 */ /* 0x000fea0003800000 */
.L_x_6579:
        /* <DEDUP_REMOVED lines=8> */
.L_x_6587:
[----:B------:R-:W2:Y:S02]  /*1270*/  LDG.E.U16 R2, desc[UR36][R2.64] ;  /* 0x0000002402027981 */ /* 0x000ea4000c1e1500 */
[----:B--2---:R-:W-:Y:S01]  /*1280*/  HADD2.F32 R18, -RZ, R2.H0_H0 ;  /* 0x20000002ff127230 */ /* 0x004fe20000004100 */
[----:B------:R-:W-:Y:S06]  /*1290*/  BRA `(.L_x_6583) ;  /* 0x0000000800c47947 */ /* 0x000fec0003800000 */
.L_x_6586:
        /* <DEDUP_REMOVED lines=8> */
.L_x_6589:
[----:B------:R-:W2:Y:S02]  /*1320*/  LDG.E.U16 R2, desc[UR36][R2.64] ;  /* 0x0000002402027981 */ /* 0x000ea4000c1e1500 */
[----:B--2---:R-:W-:Y:S01]  /*1330*/  HADD2.F32 R18, -RZ, R2.H0_H0 ;  /* 0x20000002ff127230 */ /* 0x004fe20000004100 */
[----:B------:R-:W-:Y:S06]  /*1340*/  BRA `(.L_x_6583) ;  /* 0x0000000800987947 */ /* 0x000fec0003800000 */
.L_x_6588:
[----:B------:R-:W2:Y:S01]  /*1350*/  LDG.E.64 R2, desc[UR36][R2.64] ;  /* 0x0000002402027981 */ /* 0x000ea2000c1e1b00 */
[----:B------:R-:W-:Y:S01]  /*1360*/  UMOV UR4, 0xf0000000 ;  /* 0xf000000000047882 */ /* 0x000fe20000000000 */
[----:B------:R-:W-:Y:S01]  /*1370*/  UMOV UR5, 0x380fffff ;  /* 0x380fffff00057882 */ /* 0x000fe20000000000 */
[----:B--2---:R-:W0:Y:S01]  /*1380*/  F2F.F32.F64 R18, R2 ;  /* 0x0000000200127310 */ /* 0x004e220000301000 */
[----:B------:R-:W-:-:S14]  /*1390*/  DSETP.GEU.AND P0, PT, |R2|, UR4, PT ;  /* 0x0000000402007e2a */ /* 0x000fdc000bf0e200 */
[----:B0-----:R-:W-:Y:S01]  /*13a0*/  @!P0 FMUL R18, R18, 1.175494350822287508e-38 ;  /* 0x0080000012128820 */ /* 0x001fe20000400000 */
[----:B------:R-:W-:Y:S06]  /*13b0*/  BRA `(.L_x_6583) ;  /* 0x00000008007c7947 */ /* 0x000fec0003800000 */
.L_x_6578:
        /* <DEDUP_REMOVED lines=12> */
.L_x_6592:
[----:B------:R-:W2:Y:S01]  /*1480*/  LDG.E.64 R2, desc[UR36][R2.64] ;  /* 0x0000002402027981 */ /* 0x000ea2000c1e1b00 */
[----:B------:R-:W-:Y:S01]  /*1490*/  UMOV UR4, 0xf0000000 ;  /* 0xf000000000047882 */ /* 0x000fe20000000000 */
[----:B------:R-:W-:Y:S01]  /*14a0*/  UMOV UR5, 0x380fffff ;  /* 0x380fffff00057882 */ /* 0x000fe20000000000 */
[----:B--2---:R-:W0:Y:S01]  /*14b0*/  F2F.F32.F64 R18, R2 ;  /* 0x0000000200127310 */ /* 0x004e220000301000 */
[----:B------:R-:W-:-:S14]  /*14c0*/  DSETP.GEU.AND P0, PT, |R2|, UR4, PT ;  /* 0x0000000402007e2a */ /* 0x000fdc000bf0e200 */
[----:B0-----:R-:W-:Y:S01]  /*14d0*/  @!P0 FMUL R18, R18, 1.175494350822287508e-38 ;  /* 0x0080000012128820 */ /* 0x001fe20000400000 */
[----:B------:R-:W-:Y:S06]  /*14e0*/  BRA `(.L_x_6583) ;  /* 0x0000000800307947 */ /* 0x000fec0003800000 */
.L_x_6591:
        /* <DEDUP_REMOVED lines=26> */
.L_x_6594:
        /* <DEDUP_REMOVED lines=13> */
.L_x_6593:
[----:B------:R-:W2:Y:S02]  /*1760*/  LDG.E.U16 R2, desc[UR36][R2.64] ;  /* 0x0000002402027981 */ /* 0x000ea4000c1e1500 */
[----:B--2---:R-:W-:Y:S01]  /*1770*/  IMAD.U32 R18, R2, 0x10000, RZ ;  /* 0x0001000002127824 */ /* 0x004fe200078e00ff */
[----:B------:R-:W-:Y:S06]  /*1780*/  BRA `(.L_x_6583) ;  /* 0x0000000400887947 */ /* 0x000fec0003800000 */
.L_x_6590:
        /* <DEDUP_REMOVED lines=11> */
.L_x_6597:
        /* <DEDUP_REMOVED lines=20> */
.L_x_6599:
[----:B------:R-:W-:Y:S05]  /*1980*/  BSYNC B0 ;  /* 0x0000000000007941 */ /* 0x000fea0003800000 */
.L_x_6598:
[----:B------:R-:W-:Y:S01]  /*1990*/  IMAD.SHL.U32 R2, R2, 0x100000, RZ ;  /* 0x0010000002027824 */ /* 0x000fe200078e00ff */
[----:B------:R-:W-:-:S04]  /*19a0*/  LEA R3, R0, 0x3b800000, 0x17 ;  /* 0x3b80000000037811 */ /* 0x000fc800078eb8ff */
[----:B------:R-:W-:Y:S01]  /*19b0*/  LOP3.LUT R18, R3, R2, R18, 0xfe, !PT ;  /* 0x0000000203127212 */ /* 0x000fe200078efe12 */
[----:B------:R-:W-:Y:S06]  /*19c0*/  BRA `(.L_x_6583) ;  /* 0x0000000000f87947 */ /* 0x000fec0003800000 */
.L_x_6596:
        /* <DEDUP_REMOVED lines=20> */
.L_x_6601:
[----:B------:R-:W-:Y:S05]  /*1b10*/  BSYNC B0 ;  /* 0x0000000000007941 */ /* 0x000fea0003800000 */
.L_x_6600:
[----:B------:R-:W-:Y:S01]  /*1b20*/  IMAD.SHL.U32 R2, R2, 0x200000, RZ ;  /* 0x0020000002027824 */ /* 0x000fe200078e00ff */
[----:B------:R-:W-:-:S04]  /*1b30*/  LEA R3, R0, 0x37800000, 0x17 ;  /* 0x3780000000037811 */ /* 0x000fc800078eb8ff */
[----:B------:R-:W-:Y:S01]  /*1b40*/  LOP3.LUT R18, R3, R2, R18, 0xfe, !PT ;  /* 0x0000000203127212 */ /* 0x000fe200078efe12 */
[----:B------:R-:W-:Y:S06]  /*1b50*/  BRA `(.L_x_6583) ;  /* 0x0000000000947947 */ /* 0x000fec0003800000 */
.L_x_6595:
        /* <DEDUP_REMOVED lines=14> */
.L_x_6582:
        /* <DEDUP_REMOVED lines=16> */
.L_x_6604:
[----:B------:R-:W-:Y:S01]  /*1d40*/  IMAD.MOV.U32 R18, RZ, RZ, RZ ;  /* 0x000000ffff127224 */ /* 0x000fe200078e00ff */
[----:B------:R-:W-:Y:S06]  /*1d50*/  BRA `(.L_x_6583) ;  /* 0x0000000000147947 */ /* 0x000fec0003800000 */
.L_x_6603:
[----:B------:R-:W2:Y:S02]  /*1d60*/  LDG.E.64 R2, desc[UR36][R2.64] ;  /* 0x0000002402027981 */ /* 0x000ea4000c1e1b00 */
[----:B--2---:R0:W2:Y:S01]  /*1d70*/  I2F.U64 R18, R2 ;  /* 0x0000000200127312 */ /* 0x0040a20000301000 */
[----:B------:R-:W-:Y:S05]  /*1d80*/  BRA `(.L_x_6583) ;  /* 0x0000000000087947 */ /* 0x000fea0003800000 */
.L_x_6602:
[----:B------:R-:W2:Y:S02]  /*1d90*/  LDG.E R2, desc[UR36][R2.64] ;  /* 0x0000002402027981 */ /* 0x000ea4000c1e1900 */
[----:B--2---:R-:W-:-:S07]  /*1da0*/  I2FP.F32.U32 R18, R2 ;  /* 0x0000000200127245 */ /* 0x004fce0000201000 */
.L_x_6583:
[----:B------:R-:W-:Y:S05]  /*1db0*/  BSYNC B6 ;  /* 0x0000000000067941 */ /* 0x000fea0003800000 */
.L_x_6577:
[----:B------:R-:W-:-:S07]  /*1dc0*/  VIADD R24, R24, 0x80 ;  /* 0x0000008018187836 */ /* 0x000fce0000000000 */
.L_x_6576:
[----:B------:R-:W-:Y:S05]  /*1dd0*/  BSYNC B7 ;  /* 0x0000000000077941 */ /* 0x000fea0003800000 */
.L_x_6575:
        /* <DEDUP_REMOVED lines=27> */
.L_x_6611:
[----:B------:R-:W2:Y:S02]  /*1f90*/  LDG.E.U8 R2, desc[UR36][R2.64] ;  /* 0x0000002402027981 */ /* 0x000ea4000c1e1100 */
[----:B--2---:R-:W-:Y:S01]  /*1fa0*/  I2FP.F32.U32 R25, R2 ;  /* 0x0000000200197245 */ /* 0x004fe20000201000 */
[----:B------:R-:W-:Y:S06]  /*1fb0*/  BRA `(.L_x_6613) ;  /* 0x0000000c002c7947 */ /* 0x000fec0003800000 */
.L_x_6610:
        /* <DEDUP_REMOVED lines=9> */
.L_x_6615:
[----:B------:R-:W2:Y:S02]  /*2050*/  LDG.E R2, desc[UR36][R2.64] ;  /* 0x0000002402027981 */ /* 0x000ea4000c1e1900 */
[----:B--2---:R-:W-:Y:S01]  /*2060*/  I2FP.F32.S32 R25, R2 ;  /* 0x0000000200197245 */ /* 0x004fe20000201400 */
[----:B------:R-:W-:Y:S06]  /*2070*/  BRA `(.L_x_6613) ;  /* 0x0000000800fc7947 */ /* 0x000fec0003800000 */
.L_x_6614:
[----:B------:R-:W2:Y:S02]  /*2080*/  LDG.E.U16 R2, desc[UR36][R2.64] ;  /* 0x0000002402027981 */ /* 0x000ea4000c1e1500 */
[----:B--2---:R4:W0:Y:S01]  /*2090*/  I2F.S16 R25, R2 ;  /* 0x0000000200197306 */ /* 0x0048220000101400 */
[----:B------:R-:W-:Y:S05]  /*20a0*/  BRA `(.L_x_6613) ;  /* 0x0000000800f07947 */ /* 0x000fea0003800000 */
.L_x_6609:
        /* <DEDUP_REMOVED lines=8> */
.L_x_6617:
[----:B------:R-:W2:Y:S02]  /*2130*/  LDG.E.U16 R2, desc[UR36][R2.64] ;  /* 0x0000002402027981 */ /* 0x000ea4000c1e1500 */
[----:B--2---:R-:W-:Y:S01]  /*2140*/  HADD2.F32 R25, -RZ, R2.H0_H0 ;  /* 0x20000002ff197230 */ /* 0x004fe20000004100 */
[----:B------:R-:W-:Y:S06]  /*2150*/  BRA `(.L_x_6613) ;  /* 0x0000000800c47947 */ /* 0x000fec0003800000 */
.L_x_6616:
        /* <DEDUP_REMOVED lines=8> */
.L_x_6619:
[----:B------:R-:W2:Y:S02]  /*21e0*/  LDG.E.U16 R2, desc[UR36][R2.64] ;  /* 0x0000002402027981 */ /* 0x000ea4000c1e1500 */
[----:B--2---:R-:W-:Y:S01]  /*21f0*/  HADD2.F32 R25, -RZ, R2.H0_H0 ;  /* 0x20000002ff197230 */ /* 0x004fe20000004100 */
[----:B------:R-:W-:Y:S06]  /*2200*/  BRA `(.L_x_6613) ;  /* 0x0000000800987947 */ /* 0x000fec0003800000 */
.L_x_6618:
[----:B------:R-:W2:Y:S01]  /*2210*/  LDG.E.64 R2, desc[UR36][R2.64] ;  /* 0x0000002402027981 */ /* 0x000ea2000c1e1b00 */
[----:B------:R-:W-:Y:S01]  /*2220*/  UMOV UR4, 0xf0000000 ;  /* 0xf000000000047882 */ /* 0x000fe20000000000 */
[----:B------:R-:W-:Y:S01]  /*2230*/  UMOV UR5, 0x380fffff ;  /* 0x380fffff00057882 */ /* 0x000fe20000000000 */
[----:B--2---:R-:W0:Y:S01]  /*2240*/  F2F.F32.F64 R25, R2 ;  /* 0x0000000200197310 */ /* 0x004e220000301000 */
[----:B------:R-:W-:-:S14]  /*2250*/  DSETP.GEU.AND P0, PT, |R2|, UR4, PT ;  /* 0x0000000402007e2a */ /* 0x000fdc000bf0e200 */
[----:B0-----:R-:W-:Y:S01]  /*2260*/  @!P0 FMUL R25, R25, 1.175494350822287508e-38 ;  /* 0x0080000019198820 */ /* 0x001fe20000400000 */
[----:B------:R-:W-:Y:S06]  /*2270*/  BRA `(.L_x_6613) ;  /* 0x00000008007c7947 */ /* 0x000fec0003800000 */
.L_x_6608:
        /* <DEDUP_REMOVED lines=12> */
.L_x_6622:
[----:B------:R-:W2:Y:S01]  /*2340*/  LDG.E.64 R2, desc[UR36][R2.64] ;  /* 0x0000002402027981 */ /* 0x000ea2000c1e1b00 */
[----:B------:R-:W-:Y:S01]  /*2350*/  UMOV UR4, 0xf0000000 ;  /* 0xf000000000047882 */ /* 0x000fe20000000000 */
[----:B------:R-:W-:Y:S01]  /*2360*/  UMOV UR5, 0x380fffff ;  /* 0x380fffff00057882 */ /* 0x000fe20000000000 */
[----:B--2---:R-:W0:Y:S01]  /*2370*/  F2F.F32.F64 R25, R2 ;  /* 0x0000000200197310 */ /* 0x004e220000301000 */
[----:B------:R-:W-:-:S14]  /*2380*/  DSETP.GEU.AND P0, PT, |R2|, UR4, PT ;  /* 0x0000000402007e2a */ /* 0x000fdc000bf0e200 */
[----:B0-----:R-:W-:Y:S01]  /*2390*/  @!P0 FMUL R25, R25, 1.175494350822287508e-38 ;  /* 0x0080000019198820 */ /* 0x001fe20000400000 */
[----:B------:R-:W-:Y:S06]  /*23a0*/  BRA `(.L_x_6613) ;  /* 0x0000000800307947 */ /* 0x000fec0003800000 */
.L_x_6621:
        /* <DEDUP_REMOVED lines=26> */
.L_x_6624:
        /* <DEDUP_REMOVED lines=13> */
.L_x_6623:
[----:B------:R-:W2:Y:S02]  /*2620*/  LDG.E.U16 R2, desc[UR36][R2.64] ;  /* 0x0000002402027981 */ /* 0x000ea4000c1e1500 */
[----:B--2---:R-:W-:Y:S01]  /*2630*/  IMAD.U32 R25, R2, 0x10000, RZ ;  /* 0x0001000002197824 */ /* 0x004fe200078e00ff */
[----:B------:R-:W-:Y:S06]  /*2640*/  BRA `(.L_x_6613) ;  /* 0x0000000400887947 */ /* 0x000fec0003800000 */
.L_x_6620:
        /* <DEDUP_REMOVED lines=11> */
.L_x_6627:
        /* <DEDUP_REMOVED lines=20> */
.L_x_6629:
[----:B------:R-:W-:Y:S05]  /*2840*/  BSYNC B0 ;  /* 0x0000000000007941 */ /* 0x000fea0003800000 */
.L_x_6628:
[----:B------:R-:W-:Y:S01]  /*2850*/  IMAD.SHL.U32 R2, R2, 0x100000, RZ ;  /* 0x0010000002027824 */ /* 0x000fe200078e00ff */
[----:B------:R-:W-:-:S04]  /*2860*/  LEA R0, R0, 0x3b800000, 0x17 ;  /* 0x3b80000000007811 */ /* 0x000fc800078eb8ff */
[----:B------:R-:W-:Y:S01]  /*2870*/  LOP3.LUT R25, R0, R2, R25, 0xfe, !PT ;  /* 0x0000000200197212 */ /* 0x000fe200078efe19 */
[----:B------:R-:W-:Y:S06]  /*2880*/  BRA `(.L_x_6613) ;  /* 0x0000000000f87947 */ /* 0x000fec0003800000 */
.L_x_6626:
        /* <DEDUP_REMOVED lines=20> */
.L_x_6631:
[----:B------:R-:W-:Y:S05]  /*29d0*/  BSYNC B0 ;  /* 0x0000000000007941 */ /* 0x000fea0003800000 */
.L_x_6630:
[----:B------:R-:W-:Y:S01]  /*29e0*/  IMAD.SHL.U32 R2, R2, 0x200000, RZ ;  /* 0x0020000002027824 */ /* 0x000fe200078e00ff */
[----:B------:R-:W-:-:S04]  /*29f0*/  LEA R0, R0, 0x37800000, 0x17 ;  /* 0x3780000000007811 */ /* 0x000fc800078eb8ff */
[----:B------:R-:W-:Y:S01]  /*2a00*/  LOP3.LUT R25, R0, R2, R25, 0xfe, !PT ;  /* 0x0000000200197212 */ /* 0x000fe200078efe19 */
[----:B------:R-:W-:Y:S06]  /*2a10*/  BRA `(.L_x_6613) ;  /* 0x0000000000947947 */ /* 0x000fec0003800000 */
.L_x_6625:
        /* <DEDUP_REMOVED lines=14> */
.L_x_6612:
        /* <DEDUP_REMOVED lines=16> */
.L_x_6634:
[----:B------:R-:W-:Y:S01]  /*2c00*/  IMAD.MOV.U32 R25, RZ, RZ, RZ ;  /* 0x000000ffff197224 */ /* 0x000fe200078e00ff */
[----:B------:R-:W-:Y:S06]  /*2c10*/  BRA `(.L_x_6613) ;  /* 0x0000000000147947 */ /* 0x000fec0003800000 */
.L_x_6633:
[----:B------:R-:W2:Y:S02]  /*2c20*/  LDG.E.64 R2, desc[UR36][R2.64] ;  /* 0x0000002402027981 */ /* 0x000ea4000c1e1b00 */
[----:B--2---:R0:W2:Y:S01]  /*2c30*/  I2F.U64 R25, R2 ;  /* 0x0000000200197312 */ /* 0x0040a20000301000 */
[----:B------:R-:W-:Y:S05]  /*2c40*/  BRA `(.L_x_6613) ;  /* 0x0000000000087947 */ /* 0x000fea0003800000 */
.L_x_6632:
[----:B------:R-:W2:Y:S02]  /*2c50*/  LDG.E R2, desc[UR36][R2.64] ;  /* 0x0000002402027981 */ /* 0x000ea4000c1e1900 */
[----:B--2---:R-:W-:-:S07]  /*2c60*/  I2FP.F32.U32 R25, R2 ;  /* 0x0000000200197245 */ /* 0x004fce0000201000 */
.L_x_6613:
[----:B------:R-:W-:Y:S05]  /*2c70*/  BSYNC B6 ;  /* 0x0000000000067941 */ /* 0x000fea0003800000 */
.L_x_6607:
[----:B------:R-:W-:-:S07]  /*2c80*/  VIADD R24, R24, 0x80 ;  /* 0x0000008018187836 */ /* 0x000fce0000000000 */
.L_x_6606:
[----:B------:R-:W-:Y:S05]  /*2c90*/  BSYNC B7 ;  /* 0x0000000000077941 */ /* 0x000fea0003800000 */
.L_x_6605:
[----:B------:R-:W-:Y:S01]  /*2ca0*/  ISETP.GE.AND P0, PT, R24, R19, PT ;  /* 0x000000131800720c */ /* 0x000fe20003f06270 */
[----:B------:R-:W-:-:S12]  /*2cb0*/  BSSY B6, `(.L_x_6635) ;  /* 0x00000e1000067945 */ /* 0x000fd80003800000 */
[----:B------:R-:W-:Y:S05]  /*2cc0*/  @P0 BRA `(.L_x_6636) ;  /* 0x0000000c007c0947 */ /* 0x000fea0003800000 */
[----:B0-2-4-:R-:W0:Y:S01]  /*2cd0*/  LDC.64 R2, c[0x0][0x220] ;  /* 0x00008800ff027b82 */ /* 0x015e220000000a00 */
        /* <DEDUP_REMOVED lines=19> */
.L_x_6640:
[----:B------:R-:W2:Y:S02]  /*2e10*/  LDG.E.U8 R2, desc[UR36][R2.64] ;  /* 0x0000002402027981 */ /* 0x000ea4000c1e1100 */
[----:B--2---:R-:W-:Y:S01]  /*2e20*/  I2FP.F32.U32 R22, R2 ;  /* 0x0000000200167245 */ /* 0x004fe20000201000 */
[----:B------:R-:W-:Y:S06]  /*2e30*/  BRA `(.L_x_6636) ;  /* 0x0000000c00207947 */ /* 0x000fec0003800000 */
.L_x_6639:
        /* <DEDUP_REMOVED lines=9> */
.L_x_6643:
[----:B------:R-:W2:Y:S02]  /*2ed0*/  LDG.E R2, desc[UR36][R2.64] ;  /* 0x0000002402027981 */ /* 0x000ea4000c1e1900 */
[----:B--2---:R-:W-:Y:S01]  /*2ee0*/  I2FP.F32.S32 R22, R2 ;  /* 0x0000000200167245 */ /* 0x004fe20000201400 */
[----:B------:R-:W-:Y:S06]  /*2ef0*/  BRA `(.L_x_6636) ;  /* 0x0000000800f07947 */ /* 0x000fec0003800000 */
.L_x_6642:
[----:B------:R-:W2:Y:S02]  /*2f00*/  LDG.E.U16 R2, desc[UR36][R2.64] ;  /* 0x0000002402027981 */ /* 0x000ea4000c1e1500 */
[----:B--2---:R0:W2:Y:S01]  /*2f10*/  I2F.S16 R22, R2 ;  /* 0x0000000200167306 */ /* 0x0040a20000101400 */
[----:B------:R-:W-:Y:S05]  /*2f20*/  BRA `(.L_x_6636) ;  /* 0x0000000800e47947 */ /* 0x000fea0003800000 */
.L_x_6638:
        /* <DEDUP_REMOVED lines=8> */
.L_x_6645:
[----:B------:R-:W2:Y:S02]  /*2fb0*/  LDG.E.U16 R2, desc[UR36][R2.64] ;  /* 0x0000002402027981 */ /* 0x000ea4000c1e1500 */
[----:B--2---:R-:W-:Y:S01]  /*2fc0*/  HADD2.F32 R22, -RZ, R2.H0_H0 ;  /* 0x20000002ff167230 */ /* 0x004fe20000004100 */
[----:B------:R-:W-:Y:S06]  /*2fd0*/  BRA `(.L_x_6636) ;  /* 0x0000000800b87947 */ /* 0x000fec0003800000 */
.L_x_6644:
        /* <DEDUP_REMOVED lines=8> */
.L_x_6647:
[----:B------:R-:W2:Y:S02]  /*3060*/  LDG.E.U16 R2, desc[UR36][R2.64] ;  /* 0x0000002402027981 */ /* 0x000ea4000c1e1500 */
[----:B--2---:R-:W-:Y:S01]  /*3070*/  HADD2.F32 R22, -RZ, R2.H0_H0 ;  /* 0x20000002ff167230 */ /* 0x004fe20000004100 */
[----:B------:R-:W-:Y:S06]  /*3080*/  BRA `(.L_x_6636) ;  /* 0x00000008008c7947 */ /* 0x000fec0003800000 */
.L_x_6646:
[----:B------:R-:W2:Y:S01]  /*3090*/  LDG.E.64 R2, desc[UR36][R2.64] ;  /* 0x0000002402027981 */ /* 0x000ea2000c1e1b00 */
[----:B------:R-:W-:Y:S01]  /*30a0*/  UMOV UR4, 0xf0000000 ;  /* 0xf000000000047882 */ /* 0x000fe20000000000 */
[----:B------:R-:W-:Y:S01]  /*30b0*/  UMOV UR5, 0x380fffff ;  /* 0x380fffff00057882 */ /* 0x000fe20000000000 */
[----:B--2---:R-:W0:Y:S01]  /*30c0*/  F2F.F32.F64 R22, R2 ;  /* 0x0000000200167310 */ /* 0x004e220000301000 */
[----:B------:R-:W-:-:S14]  /*30d0*/  DSETP.GEU.AND P0, PT, |R2|, UR4, PT ;  /* 0x0000000402007e2a */ /* 0x000fdc000bf0e200 */
[----:B0-----:R-:W-:Y:S01]  /*30e0*/  @!P0 FMUL R22, R22, 1.175494350822287508e-38 ;  /* 0x0080000016168820 */ /* 0x001fe20000400000 */
[----:B------:R-:W-:Y:S06]  /*30f0*/  BRA `(.L_x_6636) ;  /* 0x0000000800707947 */ /* 0x000fec0003800000 */
.L_x_6637:
        /* <DEDUP_REMOVED lines=12> */
.L_x_6650:
[----:B------:R-:W2:Y:S01]  /*31c0*/  LDG.E.64 R2, desc[UR36][R2.64] ;  /* 0x0000002402027981 */ /* 0x000ea2000c1e1b00 */
[----:B------:R-:W-:Y:S01]  /*31d0*/  UMOV UR4, 0xf0000000 ;  /* 0xf000000000047882 */ /* 0x000fe20000000000 */
[----:B------:R-:W-:Y:S01]  /*31e0*/  UMOV UR5, 0x380fffff ;  /* 0x380fffff00057882 */ /* 0x000fe20000000000 */
[----:B--2---:R-:W0:Y:S01]  /*31f0*/  F2F.F32.F64 R22, R2 ;  /* 0x0000000200167310 */ /* 0x004e220000301000 */
[----:B------:R-:W-:-:S14]  /*3200*/  DSETP.GEU.AND P0, PT, |R2|, UR4, PT ;  /* 0x0000000402007e2a */ /* 0x000fdc000bf0e200 */
[----:B0-----:R-:W-:Y:S01]  /*3210*/  @!P0 FMUL R22, R22, 1.175494350822287508e-38 ;  /* 0x0080000016168820 */ /* 0x001fe20000400000 */
[----:B------:R-:W-:Y:S06]  /*3220*/  BRA `(.L_x_6636) ;  /* 0x0000000800247947 */ /* 0x000fec0003800000 */
.L_x_6649:
        /* <DEDUP_REMOVED lines=26> */
.L_x_6652:
        /* <DEDUP_REMOVED lines=13> */
.L_x_6651:
[----:B------:R-:W2:Y:S02]  /*34a0*/  LDG.E.U16 R2, desc[UR36][R2.64] ;  /* 0x0000002402027981 */ /* 0x000ea4000c1e1500 */
[----:B--2---:R-:W-:Y:S01]  /*34b0*/  IMAD.U32 R22, R2, 0x10000, RZ ;  /* 0x0001000002167824 */ /* 0x004fe200078e00ff */
[----:B------:R-:W-:Y:S06]  /*34c0*/  BRA `(.L_x_6636) ;  /* 0x00000004007c7947 */ /* 0x000fec0003800000 */
.L_x_6648:
        /* <DEDUP_REMOVED lines=11> */
.L_x_6655:
[----:B------:R-:W2:Y:S02]  /*3580*/  LDG.E.U8 R2, desc[UR36][R2.64] ;  /* 0x0000002402027981 */ /* 0x000ea4000c1e1100 */
        /* <DEDUP_REMOVED lines=18> */
.L_x_6657:
[----:B------:R-:W-:Y:S05]  /*36b0*/  BSYNC B0 ;  /* 0x0000000000007941 */ /* 0x000fea0003800000 */
.L_x_6656:
[----:B------:R-:W-:Y:S01]  /*36c0*/  IMAD.SHL.U32 R2, R2, 0x100000, RZ ;  /* 0x0010000002027824 */ /* 0x000fe200078e00ff */
[----:B------:R-:W-:-:S04]  /*36d0*/  LEA R3, R0, 0x3b800000, 0x17 ;  /* 0x3b80000000037811 */ /* 0x000fc800078eb8ff */
[----:B------:R-:W-:Y:S01]  /*36e0*/  LOP3.LUT R22, R3, R2, R22, 0xfe, !PT ;  /* 0x0000000203167212 */ /* 0x000fe200078efe16 */
[----:B------:R-:W-:Y:S06]  /*36f0*/  BRA `(.L_x_6636) ;  /* 0x0000000000f07947 */ /* 0x000fec0003800000 */
.L_x_6654:
        /* <DEDUP_REMOVED lines=19> */
.L_x_6659:
[----:B------:R-:W-:Y:S05]  /*3830*/  BSYNC B0 ;  /* 0x0000000000007941 */ /* 0x000fea0003800000 */
.L_x_6658:
[----:B------:R-:W-:Y:S01]  /*3840*/  IMAD.SHL.U32 R2, R2, 0x200000, RZ ;  /* 0x0020000002027824 */ /* 0x000fe200078e00ff */
[----:B------:R-:W-:-:S04]  /*3850*/  LEA R3, R0, 0x37800000, 0x17 ;  /* 0x3780000000037811 */ /* 0x000fc800078eb8ff */
[----:B------:R-:W-:Y:S01]  /*3860*/  LOP3.LUT R22, R3, R2, R22, 0xfe, !PT ;  /* 0x0000000203167212 */ /* 0x000fe200078efe16 */
[----:B------:R-:W-:Y:S06]  /*3870*/  BRA `(.L_x_6636) ;  /* 0x0000000000907947 */ /* 0x000fec0003800000 */
.L_x_6653:
        /* <DEDUP_REMOVED lines=14> */
.L_x_6641:
        /* <DEDUP_REMOVED lines=16> */
.L_x_6662:
[----:B------:R-:W-:Y:S05]  /*3a60*/  BRA `(.L_x_6636) ;  /* 0x0000000000147947 */ /* 0x000fea0003800000 */
.L_x_6661:
[----:B------:R-:W2:Y:S02]  /*3a70*/  LDG.E.64 R22, desc[UR36][R2.64] ;  /* 0x0000002402167981 */ /* 0x000ea4000c1e1b00 */
[----:B--2---:R0:W2:Y:S01]  /*3a80*/  I2F.U64 R22, R22 ;  /* 0x0000001600167312 */ /* 0x0040a20000301000 */
[----:B------:R-:W-:Y:S05]  /*3a90*/  BRA `(.L_x_6636) ;  /* 0x0000000000087947 */ /* 0x000fea0003800000 */
.L_x_6660:
[----:B------:R-:W2:Y:S02]  /*3aa0*/  LDG.E R2, desc[UR36][R2.64] ;  /* 0x0000002402027981 */ /* 0x000ea4000c1e1900 */
[----:B--2---:R-:W-:-:S07]  /*3ab0*/  I2FP.F32.U32 R22, R2 ;  /* 0x0000000200167245 */ /* 0x004fce0000201000 */
.L_x_6636:
[----:B------:R-:W-:Y:S05]  /*3ac0*/  BSYNC B6 ;  /* 0x0000000000067941 */ /* 0x000fea0003800000 */
.L_x_6635:
[----:B------:R-:W1:Y:S01]  /*3ad0*/  S2R R26, SR_TID.X ;  /* 0x00000000001a7919 */ /* 0x000e620000002100 */
[C---:B0-2--5:R-:W-:Y:S01]  /*3ae0*/  FSETP.GT.FTZ.AND P0, PT, R18.reuse, RZ, PT ;  /* 0x000000ff1200720b */ /* 0x065fe20003f14000 */
[----:B----4-:R-:W0:Y:S01]  /*3af0*/  LDC.U8 R2, c[0x0][0x234] ;  /* 0x00008d00ff027b82 */ /* 0x010e220000000000 */
[----:B------:R-:W-:Y:S01]  /*3b00*/  FSETP.GEU.FTZ.AND P5, PT, R18, RZ, PT ;  /* 0x000000ff1200720b */ /* 0x000fe20003fbe000 */
[----:B------:R-:W-:Y:S01]  /*3b10*/  BSSY B6, `(.L_x_6663) ;  /* 0x0000103000067945 */ /* 0x000fe20003800000 */
[----:B------:R-:W-:Y:S02]  /*3b20*/  FSETP.GT.FTZ.AND P1, PT, R25, RZ, PT ;  /* 0x000000ff1900720b */ /* 0x000fe40003f34000 */
[----:B------:R-:W-:Y:S02]  /*3b30*/  SEL R3, RZ, 0x1, P5 ;  /* 0x00000001ff037807 */ /* 0x000fe40002800000 */
[----:B------:R-:W-:Y:S02]  /*3b40*/  FSETP.GT.FTZ.AND P3, PT, R22, RZ, PT ;  /* 0x000000ff1600720b */ /* 0x000fe40003f74000 */
[----:B------:R-:W-:-:S02]  /*3b50*/  IADD3 R23, -R3, 0x1, RZ ;  /* 0x0000000103177810 */ /* 0x000fc40007ffe1ff */
[----:B------:R-:W-:Y:S01]  /*3b60*/  FSETP.GEU.FTZ.AND P2, PT, R25, RZ, PT ;  /* 0x000000ff1900720b */ /* 0x000fe20003f5e000 */
[----:B------:R-:W-:Y:S01]  /*3b70*/  @!P0 IMAD.MOV R23, RZ, RZ, -R3 ;  /* 0x000000ffff178224 */ /* 0x000fe200078e0a03 */
[----:B------:R-:W-:Y:S02]  /*3b80*/  FSETP.GEU.FTZ.AND P4, PT, R22, RZ, PT ;  /* 0x000000ff1600720b */ /* 0x000fe40003f9e000 */
[C---:B-1-3--:R-:W-:Y:S02]  /*3b90*/  FSETP.GT.FTZ.AND P5, PT, R17.reuse, RZ, PT ;  /* 0x000000ff1100720b */ /* 0x04afe40003fb4000 */
[----:B------:R-:W-:Y:S02]  /*3ba0*/  SEL R4, RZ, 0x1, P2 ;  /* 0x00000001ff047807 */ /* 0x000fe40001000000 */
[----:B------:R-:W-:Y:S02]  /*3bb0*/  SEL R6, RZ, 0x1, P4 ;  /* 0x00000001ff067807 */ /* 0x000fe40002000000 */
[----:B------:R-:W-:-:S02]  /*3bc0*/  FSETP.GEU.FTZ.AND P6, PT, R17, RZ, PT ;  /* 0x000000ff1100720b */ /* 0x000fc40003fde000 */
[----:B------:R-:W-:Y:S01]  /*3bd0*/  IADD3 R25, -R4, 0x1, RZ ;  /* 0x0000000104197810 */ /* 0x000fe20007ffe1ff */
[----:B------:R-:W-:Y:S01]  /*3be0*/  @!P1 IMAD.MOV R25, RZ, RZ, -R4 ;  /* 0x000000ffff199224 */ /* 0x000fe200078e0a04 */
[----:B------:R-:W-:Y:S01]  /*3bf0*/  IADD3 R17, -R6, 0x1, RZ ;  /* 0x0000000106117810 */ /* 0x000fe20007ffe1ff */
[----:B------:R-:W-:Y:S01]  /*3c00*/  @!P3 IMAD.MOV R17, RZ, RZ, -R6 ;  /* 0x000000ffff11b224 */ /* 0x000fe200078e0a06 */
[----:B------:R-:W-:Y:S02]  /*3c10*/  SEL R0, RZ, 0x1, P6 ;  /* 0x00000001ff007807 */ /* 0x000fe40003000000 */
[----:B------:R-:W-:Y:S02]  /*3c20*/  I2FP.F32.S32 R22, R23 ;  /* 0x0000001700167245 */ /* 0x000fe40000201400 */
[----:B------:R-:W-:Y:S02]  /*3c30*/  ISETP.GE.AND P0, PT, R26, R19, PT ;  /* 0x000000131a00720c */ /* 0x000fe40003f06270 */
[----:B------:R-:W-:Y:S01]  /*3c40*/  IADD3 R5, -R0, 0x1, RZ ;  /* 0x0000000100057810 */ /* 0x000fe20007ffe1ff */
[----:B------:R-:W-:Y:S01]  /*3c50*/  @!P5 IMAD.MOV R5, RZ, RZ, -R0 ;  /* 0x000000ffff05d224 */ /* 0x000fe200078e0a00 */
[----:B------:R-:W-:-:S02]  /*3c60*/  I2FP.F32.S32 R24, R25 ;  /* 0x0000001900187245 */ /* 0x000fc40000201400 */
[----:B------:R-:W-:-:S07]  /*3c70*/  I2FP.F32.S32 R18, R17 ;  /* 0x0000001100127245 */ /* 0x000fce0000201400 */
[----:B------:R-:W-:Y:S05]  /*3c80*/  @P0 BRA `(.L_x_6664) ;  /* 0x0000000c00ac0947 */ /* 0x000fea0003800000 */
[----:B------:R-:W1:Y:S01]  /*3c90*/  LDC.64 R8, c[0x0][0x218] ;  /* 0x00008600ff087b82 */ /* 0x000e620000000a00 */
[----:B------:R-:W-:Y:S01]  /*3ca0*/  IMAD R0, R16, 0x200, R26 ;  /* 0x0000020010007824 */ /* 0x000fe200078e021a */
[----:B0-----:R-:W-:Y:S01]  /*3cb0*/  PRMT R4, R2, 0x9910, RZ ;  /* 0x0000991002047816 */ /* 0x001fe200000000ff */
[----:B------:R-:W-:Y:S01]  /*3cc0*/  ULDC UR4, c[0x0][0x238] ;  /* 0x00008e0000047ab9 */ /* 0x000fe20000000800 */
[----:B------:R-:W-:Y:S02]  /*3cd0*/  VIADD R26, R26, 0x80 ;  /* 0x000000801a1a7836 */ /* 0x000fe40000000000 */
[----:B------:R-:W-:Y:S02]  /*3ce0*/  IMAD R3, R0, UR4, RZ ;  /* 0x0000000400037c24 */ /* 0x000fe4000f8e02ff */
[----:B------:R-:W-:Y:S01]  /*3cf0*/  IMAD.MOV.U32 R0, RZ, RZ, R4 ;  /* 0x000000ffff007224 */ /* 0x000fe200078e0004 */
[----:B------:R-:W-:-:S04]  /*3d00*/  I2FP.F32.S32 R4, R5 ;  /* 0x0000000500047245 */ /* 0x000fc80000201400 */
[----:B------:R-:W-:Y:S02]  /*3d10*/  ISETP.GT.AND P0, PT, R0, 0x9, PT ;  /* 0x000000090000780c */ /* 0x000fe40003f04270 */
[----:B-1----:R-:W-:-:S05]  /*3d20*/  IADD3 R8, P1, R3, R8, RZ ;  /* 0x0000000803087210 */ /* 0x002fca0007f3e0ff */
        /* <DEDUP_REMOVED lines=13> */
.L_x_6668:
[----:B------:R-:W0:Y:S02]  /*3e00*/  F2I.S64.TRUNC R4, R4 ;  /* 0x0000000400047311 */ /* 0x000e24000020d900 */
[----:B0-----:R-:W-:-:S05]  /*3e10*/  IMAD.MOV.U32 R3, RZ, RZ, R4 ;  /* 0x000000ffff037224 */ /* 0x001fca00078e0004 */
[----:B------:R0:W-:Y:S01]  /*3e20*/  STG.E.U8 desc[UR36][R8.64], R3 ;  /* 0x0000000308007986 */ /* 0x0001e2000c101124 */
[----:B------:R-:W-:Y:S05]  /*3e30*/  BRA `(.L_x_6664) ;  /* 0x0000000c00407947 */ /* 0x000fea0003800000 */
.L_x_6667:
        /* <DEDUP_REMOVED lines=9> */
.L_x_6671:
[----:B------:R-:W0:Y:S02]  /*3ed0*/  F2I.FTZ.TRUNC.NTZ R3, R4 ;  /* 0x0000000400037305 */ /* 0x000e24000021f100 */
[----:B0-----:R0:W-:Y:S01]  /*3ee0*/  STG.E desc[UR36][R8.64], R3 ;  /* 0x0000000308007986 */ /* 0x0011e2000c101924 */
[----:B------:R-:W-:Y:S05]  /*3ef0*/  BRA `(.L_x_6664) ;  /* 0x0000000c00107947 */ /* 0x000fea0003800000 */
.L_x_6670:
[----:B------:R-:W0:Y:S02]  /*3f00*/  F2I.FTZ.TRUNC.NTZ R3, R4 ;  /* 0x0000000400037305 */ /* 0x000e24000021f100 */
[----:B0-----:R0:W-:Y:S01]  /*3f10*/  STG.E.U16 desc[UR36][R8.64], R3 ;  /* 0x0000000308007986 */ /* 0x0011e2000c101524 */
[----:B------:R-:W-:Y:S05]  /*3f20*/  BRA `(.L_x_6664) ;  /* 0x0000000c00047947 */ /* 0x000fea0003800000 */
.L_x_6666:
        /* <DEDUP_REMOVED lines=8> */
.L_x_6673:
[----:B------:R-:W-:-:S05]  /*3fb0*/  F2FP.F16.F32.PACK_AB R4, RZ, R4 ;  /* 0x00000004ff04723e */ /* 0x000fca00000000ff */
[----:B------:R0:W-:Y:S01]  /*3fc0*/  STG.E.U16 desc[UR36][R8.64], R4 ;  /* 0x0000000408007986 */ /* 0x0001e2000c101524 */
[----:B------:R-:W-:Y:S05]  /*3fd0*/  BRA `(.L_x_6664) ;  /* 0x0000000800d87947 */ /* 0x000fea0003800000 */
.L_x_6672:
        /* <DEDUP_REMOVED lines=9> */
.L_x_6675:
[----:B------:R-:W-:-:S04]  /*4070*/  F2FP.F16.F32.PACK_AB R3, RZ, R4 ;  /* 0x00000004ff03723e */ /* 0x000fc800000000ff */
[----:B------:R-:W-:-:S05]  /*4080*/  PRMT R3, R3, 0x5410, RZ ;  /* 0x0000541003037816 */ /* 0x000fca00000000ff */
[----:B------:R0:W-:Y:S01]  /*4090*/  STG.E desc[UR36][R8.64], R3 ;  /* 0x0000000308007986 */ /* 0x0001e2000c101924 */
[----:B------:R-:W-:Y:S05]  /*40a0*/  BRA `(.L_x_6664) ;  /* 0x0000000800a47947 */ /* 0x000fea0003800000 */
.L_x_6674:
[----:B------:R-:W-:-:S06]  /*40b0*/  FMUL.FTZ R4, R4, 1 ;  /* 0x3f80000004047820 */ /* 0x000fcc0000410000 */
[----:B------:R-:W0:Y:S02]  /*40c0*/  F2F.F64.F32 R4, R4 ;  /* 0x0000000400047310 */ /* 0x000e240000201800 */
[----:B0-----:R0:W-:Y:S01]  /*40d0*/  STG.E.64 desc[UR36][R8.64], R4 ;  /* 0x0000000408007986 */ /* 0x0011e2000c101b24 */
[----:B------:R-:W-:Y:S05]  /*40e0*/  BRA `(.L_x_6664) ;  /* 0x0000000800947947 */ /* 0x000fea0003800000 */
.L_x_6665:
        /* <DEDUP_REMOVED lines=12> */
.L_x_6678:
[----:B------:R-:W-:Y:S01]  /*41b0*/  FMUL.FTZ R4, R4, 1 ;  /* 0x3f80000004047820 */ /* 0x000fe20000410000 */
[----:B------:R-:W-:-:S05]  /*41c0*/  CS2R R6, SRZ ;  /* 0x0000000000067805 */ /* 0x000fca000001ff00 */
[----:B------:R-:W0:Y:S02]  /*41d0*/  F2F.F64.F32 R4, R4 ;  /* 0x0000000400047310 */ /* 0x000e240000201800 */
[----:B0-----:R0:W-:Y:S01]  /*41e0*/  STG.E.128 desc[UR36][R8.64], R4 ;  /* 0x0000000408007986 */ /* 0x0011e2000c101d24 */
[----:B------:R-:W-:Y:S05]  /*41f0*/  BRA `(.L_x_6664) ;  /* 0x0000000800507947 */ /* 0x000fea0003800000 */
.L_x_6677:
        /* <DEDUP_REMOVED lines=20> */
.L_x_6682:
[----:B------:R-:W-:Y:S05]  /*4340*/  BSYNC B0 ;  /* 0x0000000000007941 */ /* 0x000fea0003800000 */
.L_x_6681:
[----:B------:R-:W-:-:S05]  /*4350*/  LOP3.LUT R5, R0, R5, RZ, 0xfc, !PT ;  /* 0x0000000500057212 */ /* 0x000fca00078efcff */
[----:B------:R0:W-:Y:S01]  /*4360*/  STG.E.U8 desc[UR36][R8.64], R5 ;  /* 0x0000000508007986 */ /* 0x0001e2000c101124 */
[----:B------:R-:W-:Y:S05]  /*4370*/  BRA `(.L_x_6664) ;  /* 0x0000000400f07947 */ /* 0x000fea0003800000 */
.L_x_6680:
        /* <DEDUP_REMOVED lines=12> */
.L_x_6684:
[----:B------:R-:W-:Y:S01]  /*4440*/  IMAD.MOV.U32 R0, RZ, RZ, 0x7f ;  /* 0x0000007fff007424 */ /* 0x000fe200078e00ff */
[----:B------:R-:W-:-:S04]  /*4450*/  ISETP.GT.U32.AND P0, PT, R5, 0x7f800000, PT ;  /* 0x7f8000000500780c */ /* 0x000fc80003f04070 */
[----:B------:R-:W-:-:S09]  /*4460*/  SEL R0, R0, 0x7c, P0 ;  /* 0x0000007c00007807 */ /* 0x000fd20000000000 */
.L_x_6685:
[----:B------:R-:W-:Y:S05]  /*4470*/  BSYNC B0 ;  /* 0x0000000000007941 */ /* 0x000fea0003800000 */
.L_x_6683:
[----:B------:R-:W-:-:S04]  /*4480*/  LOP3.LUT R4, R4, 0x80000000, RZ, 0xc0, !PT ;  /* 0x8000000004047812 */ /* 0x000fc800078ec0ff */
[----:B------:R-:W-:-:S04]  /*4490*/  SHF.R.U32.HI R3, RZ, 0x18, R4 ;  /* 0x00000018ff037819 */ /* 0x000fc80000011604 */
[----:B------:R-:W-:-:S05]  /*44a0*/  LOP3.LUT R3, R0, R3, RZ, 0xfc, !PT ;  /* 0x0000000300037212 */ /* 0x000fca00078efcff */
[----:B------:R0:W-:Y:S01]  /*44b0*/  STG.E.U8 desc[UR36][R8.64], R3 ;  /* 0x0000000308007986 */ /* 0x0001e2000c101124 */
[----:B------:R-:W-:Y:S05]  /*44c0*/  BRA `(.L_x_6664) ;  /* 0x00000004009c7947 */ /* 0x000fea0003800000 */
.L_x_6679:
[----:B------:R-:W-:-:S05]  /*44d0*/  F2FP.BF16.F32.PACK_AB R4, RZ, R4 ;  /* 0x00000004ff04723e */ /* 0x000fca00000010ff */
[----:B------:R0:W-:Y:S01]  /*44e0*/  STG.E.U16 desc[UR36][R8.64], R4 ;  /* 0x0000000408007986 */ /* 0x0001e2000c101524 */
[----:B------:R-:W-:Y:S05]  /*44f0*/  BRA `(.L_x_6664) ;  /* 0x0000000400907947 */ /* 0x000fea0003800000 */
.L_x_6676:
        /* <DEDUP_REMOVED lines=11> */
.L_x_6688:
        /* <DEDUP_REMOVED lines=16> */
.L_x_6691:
[----:B------:R-:W-:-:S04]  /*46b0*/  LOP3.LUT R4, R4, 0x80000000, RZ, 0xc0, !PT ;  /* 0x8000000004047812 */ /* 0x000fc800078ec0ff */
[----:B------:R-:W-:-:S04]  /*46c0*/  SHF.R.U32.HI R4, RZ, 0x18, R4 ;  /* 0x00000018ff047819 */ /* 0x000fc80000011604 */
[----:B------:R-:W-:-:S04]  /*46d0*/  LOP3.LUT R3, R3, R4, RZ, 0xfc, !PT ;  /* 0x0000000403037212 */ /* 0x000fc800078efcff */
[----:B------:R-:W-:-:S07]  /*46e0*/  PRMT R0, R3, 0x7610, R0 ;  /* 0x0000761003007816 */ /* 0x000fce0000000000 */
.L_x_6690:
[----:B------:R-:W-:Y:S05]  /*46f0*/  BSYNC B0 ;  /* 0x0000000000007941 */ /* 0x000fea0003800000 */
.L_x_6689:
[----:B------:R4:W-:Y:S01]  /*4700*/  STG.E.U8 desc[UR36][R8.64], R0 ;  /* 0x0000000008007986 */ /* 0x0009e2000c101124 */
[----:B------:R-:W-:Y:S05]  /*4710*/  BRA `(.L_x_6664) ;  /* 0x0000000400087947 */ /* 0x000fea0003800000 */
.L_x_6687:
        /* <DEDUP_REMOVED lines=16> */
.L_x_6694:
[----:B------:R-:W-:-:S04]  /*4820*/  LOP3.LUT R4, R4, 0x80000000, RZ, 0xc0, !PT ;  /* 0x8000000004047812 */ /* 0x000fc800078ec0ff */
[----:B------:R-:W-:-:S04]  /*4830*/  SHF.R.U32.HI R4, RZ, 0x18, R4 ;  /* 0x00000018ff047819 */ /* 0x000fc80000011604 */
[----:B------:R-:W-:-:S04]  /*4840*/  LOP3.LUT R3, R3, R4, RZ, 0xfc, !PT ;  /* 0x0000000403037212 */ /* 0x000fc800078efcff */
[----:B------:R-:W-:-:S07]  /*4850*/  PRMT R0, R3, 0x7610, R0 ;  /* 0x0000761003007816 */ /* 0x000fce0000000000 */
.L_x_6693:
[----:B------:R-:W-:Y:S05]  /*4860*/  BSYNC B0 ;  /* 0x0000000000007941 */ /* 0x000fea0003800000 */
.L_x_6692:
[----:B------:R0:W-:Y:S01]  /*4870*/  STG.E.U8 desc[UR36][R8.64], R0 ;  /* 0x0000000008007986 */ /* 0x0001e2000c101124 */
[----:B------:R-:W-:Y:S05]  /*4880*/  BRA `(.L_x_6664) ;  /* 0x0000000000ac7947 */ /* 0x000fea0003800000 */
.L_x_6686:
        /* <DEDUP_REMOVED lines=21> */
.L_x_6669:
        /* <DEDUP_REMOVED lines=16> */
.L_x_6697:
[----:B------:R-:W-:Y:S05]  /*4ae0*/  BRA `(.L_x_6664) ;  /* 0x0000000000147947 */ /* 0x000fea0003800000 */
.L_x_6696:
[----:B------:R-:W0:Y:S02]  /*4af0*/  F2I.U64.TRUNC R4, R4 ;  /* 0x0000000400047311 */ /* 0x000e24000020d800 */
[----:B0-----:R3:W-:Y:S01]  /*4b00*/  STG.E.64 desc[UR36][R8.64], R4 ;  /* 0x0000000408007986 */ /* 0x0017e2000c101b24 */
[----:B------:R-:W-:Y:S05]  /*4b10*/  BRA `(.L_x_6664) ;  /* 0x0000000000087947 */ /* 0x000fea0003800000 */
.L_x_6695:
[----:B------:R-:W0:Y:S02]  /*4b20*/  F2I.FTZ.U32.TRUNC.NTZ R3, R4 ;  /* 0x0000000400037305 */ /* 0x000e24000021f000 */
[----:B0-----:R1:W-:Y:S02]  /*4b30*/  STG.E desc[UR36][R8.64], R3 ;  /* 0x0000000308007986 */ /* 0x0013e4000c101924 */
.L_x_6664:
[----:B------:R-:W-:Y:S05]  /*4b40*/  BSYNC B6 ;  /* 0x0000000000067941 */ /* 0x000fea0003800000 */
.L_x_6663:
        /* <DEDUP_REMOVED lines=24> */
.L_x_6703:
[----:B------:R-:W0:Y:S02]  /*4cd0*/  F2I.S64.TRUNC R22, R22 ;  /* 0x0000001600167311 */ /* 0x000e24000020d900 */
[----:B0-----:R-:W-:-:S05]  /*4ce0*/  IMAD.MOV.U32 R3, RZ, RZ, R22 ;  /* 0x000000ffff037224 */ /* 0x001fca00078e0016 */
[----:B------:R0:W-:Y:S01]  /*4cf0*/  STG.E.U8 desc[UR36][R8.64], R3 ;  /* 0x0000000308007986 */ /* 0x0001e2000c101124 */
[----:B------:R-:W-:Y:S05]  /*4d00*/  BRA `(.L_x_6705) ;  /* 0x0000000c00407947 */ /* 0x000fea0003800000 */
.L_x_6702:
        /* <DEDUP_REMOVED lines=9> */
.L_x_6707:
[----:B------:R-:W0:Y:S02]  /*4da0*/  F2I.FTZ.TRUNC.NTZ R3, R22 ;  /* 0x0000001600037305 */ /* 0x000e24000021f100 */
[----:B0-----:R0:W-:Y:S01]  /*4db0*/  STG.E desc[UR36][R8.64], R3 ;  /* 0x0000000308007986 */ /* 0x0011e2000c101924 */
[----:B------:R-:W-:Y:S05]  /*4dc0*/  BRA `(.L_x_6705) ;  /* 0x0000000c00107947 */ /* 0x000fea0003800000 */
.L_x_6706:
[----:B------:R-:W0:Y:S02]  /*4dd0*/  F2I.FTZ.TRUNC.NTZ R3, R22 ;  /* 0x0000001600037305 */ /* 0x000e24000021f100 */
[----:B0-----:R0:W-:Y:S01]  /*4de0*/  STG.E.U16 desc[UR36][R8.64], R3 ;  /* 0x0000000308007986 */ /* 0x0011e2000c101524 */
[----:B------:R-:W-:Y:S05]  /*4df0*/  BRA `(.L_x_6705) ;  /* 0x0000000c00047947 */ /* 0x000fea0003800000 */
.L_x_6701:
        /* <DEDUP_REMOVED lines=8> */
.L_x_6709:
[----:B------:R-:W-:-:S05]  /*4e80*/  F2FP.F16.F32.PACK_AB R22, RZ, R22 ;  /* 0x00000016ff16723e */ /* 0x000fca00000000ff */
[----:B------:R0:W-:Y:S01]  /*4e90*/  STG.E.U16 desc[UR36][R8.64], R22 ;  /* 0x0000001608007986 */ /* 0x0001e2000c101524 */
[----:B------:R-:W-:Y:S05]  /*4ea0*/  BRA `(.L_x_6705) ;  /* 0x0000000800d87947 */ /* 0x000fea0003800000 */
.L_x_6708:
        /* <DEDUP_REMOVED lines=9> */
.L_x_6711:
[----:B------:R-:W-:-:S04]  /*4f40*/  F2FP.F16.F32.PACK_AB R3, RZ, R22 ;  /* 0x00000016ff03723e */ /* 0x000fc800000000ff */
[----:B------:R-:W-:-:S05]  /*4f50*/  PRMT R3, R3, 0x5410, RZ ;  /* 0x0000541003037816 */ /* 0x000fca00000000ff */
[----:B------:R0:W-:Y:S01]  /*4f60*/  STG.E desc[UR36][R8.64], R3 ;  /* 0x0000000308007986 */ /* 0x0001e2000c101924 */
[----:B------:R-:W-:Y:S05]  /*4f70*/  BRA `(.L_x_6705) ;  /* 0x0000000800a47947 */ /* 0x000fea0003800000 */
.L_x_6710:
[----:B------:R-:W-:-:S06]  /*4f80*/  FMUL.FTZ R4, R22, 1 ;  /* 0x3f80000016047820 */ /* 0x000fcc0000410000 */
[----:B------:R-:W0:Y:S02]  /*4f90*/  F2F.F64.F32 R4, R4 ;  /* 0x0000000400047310 */ /* 0x000e240000201800 */
[----:B0-----:R0:W-:Y:S01]  /*4fa0*/  STG.E.64 desc[UR36][R8.64], R4 ;  /* 0x0000000408007986 */ /* 0x0011e2000c101b24 */
[----:B------:R-:W-:Y:S05]  /*4fb0*/  BRA `(.L_x_6705) ;  /* 0x0000000800947947 */ /* 0x000fea0003800000 */
.L_x_6700:
        /* <DEDUP_REMOVED lines=12> */
.L_x_6714:
[----:B------:R-:W-:Y:S01]  /*5080*/  FMUL.FTZ R4, R22, 1 ;  /* 0x3f80000016047820 */ /* 0x000fe20000410000 */
[----:B------:R-:W-:-:S05]  /*5090*/  CS2R R6, SRZ ;  /* 0x0000000000067805 */ /* 0x000fca000001ff00 */
[----:B------:R-:W0:Y:S02]  /*50a0*/  F2F.F64.F32 R4, R4 ;  /* 0x0000000400047310 */ /* 0x000e240000201800 */
[----:B0-----:R0:W-:Y:S01]  /*50b0*/  STG.E.128 desc[UR36][R8.64], R4 ;  /* 0x0000000408007986 */ /* 0x0011e2000c101d24 */
[----:B------:R-:W-:Y:S05]  /*50c0*/  BRA `(.L_x_6705) ;  /* 0x0000000800507947 */ /* 0x000fea0003800000 */
.L_x_6713:
        /* <DEDUP_REMOVED lines=20> */
.L_x_6718:
[----:B------:R-:W-:Y:S05]  /*5210*/  BSYNC B0 ;  /* 0x0000000000007941 */ /* 0x000fea0003800000 */
.L_x_6717:
[----:B------:R-:W-:-:S05]  /*5220*/  LOP3.LUT R5, R0, R5, RZ, 0xfc, !PT ;  /* 0x0000000500057212 */ /* 0x000fca00078efcff */
[----:B------:R0:W-:Y:S01]  /*5230*/  STG.E.U8 desc[UR36][R8.64], R5 ;  /* 0x0000000508007986 */ /* 0x0001e2000c101124 */
[----:B------:R-:W-:Y:S05]  /*5240*/  BRA `(.L_x_6705) ;  /* 0x0000000400f07947 */ /* 0x000fea0003800000 */
.L_x_6716:
        /* <DEDUP_REMOVED lines=12> */
.L_x_6720:
[----:B------:R-:W-:Y:S01]  /*5310*/  IMAD.MOV.U32 R0, RZ, RZ, 0x7f ;  /* 0x0000007fff007424 */ /* 0x000fe200078e00ff */
[----:B------:R-:W-:-:S04]  /*5320*/  ISETP.GT.U32.AND P0, PT, R4, 0x7f800000, PT ;  /* 0x7f8000000400780c */ /* 0x000fc80003f04070 */
[----:B------:R-:W-:-:S09]  /*5330*/  SEL R0, R0, 0x7c, P0 ;  /* 0x0000007c00007807 */ /* 0x000fd20000000000 */
.L_x_6721:
[----:B------:R-:W-:Y:S05]  /*5340*/  BSYNC B0 ;  /* 0x0000000000007941 */ /* 0x000fea0003800000 */
.L_x_6719:
[----:B------:R-:W-:-:S04]  /*5350*/  LOP3.LUT R22, R22, 0x80000000, RZ, 0xc0, !PT ;  /* 0x8000000016167812 */ /* 0x000fc800078ec0ff */
[----:B------:R-:W-:-:S04]  /*5360*/  SHF.R.U32.HI R3, RZ, 0x18, R22 ;  /* 0x00000018ff037819 */ /* 0x000fc80000011616 */
[----:B------:R-:W-:-:S05]  /*5370*/  LOP3.LUT R3, R0, R3, RZ, 0xfc, !PT ;  /* 0x0000000300037212 */ /* 0x000fca00078efcff */
[----:B------:R0:W-:Y:S01]  /*5380*/  STG.E.U8 desc[UR36][R8.64], R3 ;  /* 0x0000000308007986 */ /* 0x0001e2000c101124 */
[----:B------:R-:W-:Y:S05]  /*5390*/  BRA `(.L_x_6705) ;  /* 0x00000004009c7947 */ /* 0x000fea0003800000 */
.L_x_6715:
[----:B------:R-:W-:-:S05]  /*53a0*/  F2FP.BF16.F32.PACK_AB R22, RZ, R22 ;  /* 0x00000016ff16723e */ /* 0x000fca00000010ff */
[----:B------:R0:W-:Y:S01]  /*53b0*/  STG.E.U16 desc[UR36][R8.64], R22 ;  /* 0x0000001608007986 */ /* 0x0001e2000c101524 */
[----:B------:R-:W-:Y:S05]  /*53c0*/  BRA `(.L_x_6705) ;  /* 0x0000000400907947 */ /* 0x000fea0003800000 */
.L_x_6712:
        /* <DEDUP_REMOVED lines=11> */
.L_x_6724:
        /* <DEDUP_REMOVED lines=16> */
.L_x_6727:
[----:B------:R-:W-:-:S04]  /*5580*/  LOP3.LUT R22, R22, 0x80000000, RZ, 0xc0, !PT ;  /* 0x8000000016167812 */ /* 0x000fc800078ec0ff */
[----:B------:R-:W-:-:S04]  /*5590*/  SHF.R.U32.HI R3, RZ, 0x18, R22 ;  /* 0x00000018ff037819 */ /* 0x000fc80000011616 */
[----:B------:R-:W-:-:S04]  /*55a0*/  LOP3.LUT R0, R0, R3, RZ, 0xfc, !PT ;  /* 0x0000000300007212 */ /* 0x000fc800078efcff */
[----:B------:R-:W-:-:S07]  /*55b0*/  PRMT R4, R0, 0x7610, R4 ;  /* 0x0000761000047816 */ /* 0x000fce0000000004 */
.L_x_6726:
[----:B------:R-:W-:Y:S05]  /*55c0*/  BSYNC B0 ;  /* 0x0000000000007941 */ /* 0x000fea0003800000 */
.L_x_6725:
[----:B------:R3:W-:Y:S01]  /*55d0*/  STG.E.U8 desc[UR36][R8.64], R4 ;  /* 0x0000000408007986 */ /* 0x0007e2000c101124 */
[----:B------:R-:W-:Y:S05]  /*55e0*/  BRA `(.L_x_6705) ;  /* 0x0000000400087947 */ /* 0x000fea0003800000 */
.L_x_6723:
        /* <DEDUP_REMOVED lines=16> */
.L_x_6730:
[----:B------:R-:W-:-:S04]  /*56f0*/  LOP3.LUT R22, R22, 0x80000000, RZ, 0xc0, !PT ;  /* 0x8000000016167812 */ /* 0x000fc800078ec0ff */
[----:B------:R-:W-:-:S04]  /*5700*/  SHF.R.U32.HI R3, RZ, 0x18, R22 ;  /* 0x00000018ff037819 */ /* 0x000fc80000011616 */
[----:B------:R-:W-:-:S04]  /*5710*/  LOP3.LUT R0, R0, R3, RZ, 0xfc, !PT ;  /* 0x0000000300007212 */ /* 0x000fc800078efcff */
[----:B------:R-:W-:-:S07]  /*5720*/  PRMT R4, R0, 0x7610, R4 ;  /* 0x0000761000047816 */ /* 0x000fce0000000004 */
.L_x_6729:
[----:B------:R-:W-:Y:S05]  /*5730*/  BSYNC B0 ;  /* 0x0000000000007941 */ /* 0x000fea0003800000 */
.L_x_6728:
[----:B------:R0:W-:Y:S01]  /*5740*/  STG.E.U8 desc[UR36][R8.64], R4 ;  /* 0x0000000408007986 */ /* 0x0001e2000c101124 */
[----:B------:R-:W-:Y:S05]  /*5750*/  BRA `(.L_x_6705) ;  /* 0x0000000000ac7947 */ /* 0x000fea0003800000 */
.L_x_6722:
        /* <DEDUP_REMOVED lines=21> */
.L_x_6704:
        /* <DEDUP_REMOVED lines=16> */
.L_x_6733:
[----:B------:R-:W-:Y:S05]  /*59b0*/  BRA `(.L_x_6705) ;  /* 0x0000000000147947 */ /* 0x000fea0003800000 */
.L_x_6732:
[----:B------:R-:W0:Y:S02]  /*59c0*/  F2I.U64.TRUNC R22, R22 ;  /* 0x0000001600167311 */ /* 0x000e24000020d800 */
[----:B0-----:R2:W-:Y:S01]  /*59d0*/  STG.E.64 desc[UR36][R8.64], R22 ;  /* 0x0000001608007986 */ /* 0x0015e2000c101b24 */
[----:B------:R-:W-:Y:S05]  /*59e0*/  BRA `(.L_x_6705) ;  /* 0x0000000000087947 */ /* 0x000fea0003800000 */
.L_x_6731:
[----:B------:R-:W0:Y:S02]  /*59f0*/  F2I.FTZ.U32.TRUNC.NTZ R3, R22 ;  /* 0x0000001600037305 */ /* 0x000e24000021f000 */
[----:B0-----:R0:W-:Y:S02]  /*5a00*/  STG.E desc[UR36][R8.64], R3 ;  /* 0x0000000308007986 */ /* 0x0011e4000c101924 */
.L_x_6705:
        /* <DEDUP_REMOVED lines=24> */
.L_x_6737:
[----:B------:R-:W0:Y:S02]  /*5b90*/  F2I.S64.TRUNC R24, R24 ;  /* 0x0000001800187311 */ /* 0x000e24000020d900 */
[----:B0-----:R-:W-:-:S05]  /*5ba0*/  IMAD.MOV.U32 R3, RZ, RZ, R24 ;  /* 0x000000ffff037224 */ /* 0x001fca00078e0018 */
[----:B------:R0:W-:Y:S01]  /*5bb0*/  STG.E.U8 desc[UR36][R8.64], R3 ;  /* 0x0000000308007986 */ /* 0x0001e2000c101124 */
[----:B------:R-:W-:Y:S05]  /*5bc0*/  BRA `(.L_x_6739) ;  /* 0x0000000c00407947 */ /* 0x000fea0003800000 */
.L_x_6736:
        /* <DEDUP_REMOVED lines=9> */
.L_x_6741:
[----:B------:R-:W0:Y:S02]  /*5c60*/  F2I.FTZ.TRUNC.NTZ R3, R24 ;  /* 0x0000001800037305 */ /* 0x000e24000021f100 */
[----:B0-----:R3:W-:Y:S01]  /*5c70*/  STG.E desc[UR36][R8.64], R3 ;  /* 0x0000000308007986 */ /* 0x0017e2000c101924 */
[----:B------:R-:W-:Y:S05]  /*5c80*/  BRA `(.L_x_6739) ;  /* 0x0000000c00107947 */ /* 0x000fea0003800000 */
.L_x_6740:
[----:B------:R-:W0:Y:S02]  /*5c90*/  F2I.FTZ.TRUNC.NTZ R3, R24 ;  /* 0x0000001800037305 */ /* 0x000e24000021f100 */
[----:B0-----:R2:W-:Y:S01]  /*5ca0*/  STG.E.U16 desc[UR36][R8.64], R3 ;  /* 0x0000000308007986 */ /* 0x0015e2000c101524 */
[----:B------:R-:W-:Y:S05]  /*5cb0*/  BRA `(.L_x_6739) ;  /* 0x0000000c00047947 */ /* 0x000fea0003800000 */
.L_x_6735:
        /* <DEDUP_REMOVED lines=8> */
.L_x_6743:
[----:B------:R-:W-:-:S05]  /*5d40*/  F2FP.F16.F32.PACK_AB R24, RZ, R24 ;  /* 0x00000018ff18723e */ /* 0x000fca00000000ff */
[----:B------:R0:W-:Y:S01]  /*5d50*/  STG.E.U16 desc[UR36][R8.64], R24 ;  /* 0x0000001808007986 */ /* 0x0001e2000c101524 */
[----:B------:R-:W-:Y:S05]  /*5d60*/  BRA `(.L_x_6739) ;  /* 0x0000000800d87947 */ /* 0x000fea0003800000 */
.L_x_6742:
        /* <DEDUP_REMOVED lines=9> */
.L_x_6745:
[----:B------:R-:W-:-:S04]  /*5e00*/  F2FP.F16.F32.PACK_AB R3, RZ, R24 ;  /* 0x00000018ff03723e */ /* 0x000fc800000000ff */
[----:B------:R-:W-:-:S05]  /*5e10*/  PRMT R3, R3, 0x5410, RZ ;  /* 0x0000541003037816 */ /* 0x000fca00000000ff */
[----:B------:R0:W-:Y:S01]  /*5e20*/  STG.E desc[UR36][R8.64], R3 ;  /* 0x0000000308007986 */ /* 0x0001e2000c101924 */
[----:B------:R-:W-:Y:S05]  /*5e30*/  BRA `(.L_x_6739) ;  /* 0x0000000800a47947 */ /* 0x000fea0003800000 */
.L_x_6744:
[----:B------:R-:W-:-:S06]  /*5e40*/  FMUL.FTZ R4, R24, 1 ;  /* 0x3f80000018047820 */ /* 0x000fcc0000410000 */
[----:B------:R-:W0:Y:S02]  /*5e50*/  F2F.F64.F32 R4, R4 ;  /* 0x0000000400047310 */ /* 0x000e240000201800 */
[----:B0-----:R0:W-:Y:S01]  /*5e60*/  STG.E.64 desc[UR36][R8.64], R4 ;  /* 0x0000000408007986 */ /* 0x0011e2000c101b24 */
[----:B------:R-:W-:Y:S05]  /*5e70*/  BRA `(.L_x_6739) ;  /* 0x0000000800947947 */ /* 0x000fea0003800000 */
.L_x_6734:
        /* <DEDUP_REMOVED lines=12> */
.L_x_6748:
[----:B------:R-:W-:Y:S01]  /*5f40*/  FMUL.FTZ R4, R24, 1 ;  /* 0x3f80000018047820 */ /* 0x000fe20000410000 */
[----:B------:R-:W-:-:S05]  /*5f50*/  CS2R R6, SRZ ;  /* 0x0000000000067805 */ /* 0x000fca000001ff00 */
[----:B------:R-:W0:Y:S02]  /*5f60*/  F2F.F64.F32 R4, R4 ;  /* 0x0000000400047310 */ /* 0x000e240000201800 */
[----:B0-----:R0:W-:Y:S01]  /*5f70*/  STG.E.128 desc[UR36][R8.64], R4 ;  /* 0x0000000408007986 */ /* 0x0011e2000c101d24 */
[----:B------:R-:W-:Y:S05]  /*5f80*/  BRA `(.L_x_6739) ;  /* 0x0000000800507947 */ /* 0x000fea0003800000 */
.L_x_6747:
        /* <DEDUP_REMOVED lines=20> */
.L_x_6752:
[----:B------:R-:W-:Y:S05]  /*60d0*/  BSYNC B0 ;  /* 0x0000000000007941 */ /* 0x000fea0003800000 */
.L_x_6751:
[----:B------:R-:W-:-:S05]  /*60e0*/  LOP3.LUT R5, R0, R5, RZ, 0xfc, !PT ;  /* 0x0000000500057212 */ /* 0x000fca00078efcff */
[----:B------:R0:W-:Y:S01]  /*60f0*/  STG.E.U8 desc[UR36][R8.64], R5 ;  /* 0x0000000508007986 */ /* 0x0001e2000c101124 */
[----:B------:R-:W-:Y:S05]  /*6100*/  BRA `(.L_x_6739) ;  /* 0x0000000400f07947 */ /* 0x000fea0003800000 */
.L_x_6750:
        /* <DEDUP_REMOVED lines=12> */
.L_x_6754:
[----:B------:R-:W-:Y:S01]  /*61d0*/  IMAD.MOV.U32 R0, RZ, RZ, 0x7f ;  /* 0x0000007fff007424 */ /* 0x000fe200078e00ff */
[----:B------:R-:W-:-:S04]  /*61e0*/  ISETP.GT.U32.AND P0, PT, R4, 0x7f800000, PT ;  /* 0x7f8000000400780c */ /* 0x000fc80003f04070 */
[----:B------:R-:W-:-:S09]  /*61f0*/  SEL R0, R0, 0x7c, P0 ;  /* 0x0000007c00007807 */ /* 0x000fd20000000000 */
.L_x_6755:
[----:B------:R-:W-:Y:S05]  /*6200*/  BSYNC B0 ;  /* 0x0000000000007941 */ /* 0x000fea0003800000 */
.L_x_6753:
[----:B------:R-:W-:-:S04]  /*6210*/  LOP3.LUT R24, R24, 0x80000000, RZ, 0xc0, !PT ;  /* 0x8000000018187812 */ /* 0x000fc800078ec0ff */
[----:B------:R-:W-:-:S04]  /*6220*/  SHF.R.U32.HI R3, RZ, 0x18, R24 ;  /* 0x00000018ff037819 */ /* 0x000fc80000011618 */
[----:B------:R-:W-:-:S05]  /*6230*/  LOP3.LUT R3, R0, R3, RZ, 0xfc, !PT ;  /* 0x0000000300037212 */ /* 0x000fca00078efcff */
[----:B------:R0:W-:Y:S01]  /*6240*/  STG.E.U8 desc[UR36][R8.64], R3 ;  /* 0x0000000308007986 */ /* 0x0001e2000c101124 */
[----:B------:R-:W-:Y:S05]  /*6250*/  BRA `(.L_x_6739) ;  /* 0x00000004009c7947 */ /* 0x000fea0003800000 */
.L_x_6749:
[----:B------:R-:W-:-:S05]  /*6260*/  F2FP.BF16.F32.PACK_AB R24, RZ, R24 ;  /* 0x00000018ff18723e */ /* 0x000fca00000010ff */
[----:B------:R0:W-:Y:S01]  /*6270*/  STG.E.U16 desc[UR36][R8.64], R24 ;  /* 0x0000001808007986 */ /* 0x0001e2000c101524 */
[----:B------:R-:W-:Y:S05]  /*6280*/  BRA `(.L_x_6739) ;  /* 0x0000000400907947 */ /* 0x000fea0003800000 */
.L_x_6746:
        /* <DEDUP_REMOVED lines=11> */
.L_x_6758:
        /* <DEDUP_REMOVED lines=16> */
.L_x_6761:
[----:B------:R-:W-:-:S04]  /*6440*/  LOP3.LUT R24, R24, 0x80000000, RZ, 0xc0, !PT ;  /* 0x8000000018187812 */ /* 0x000fc800078ec0ff */
[----:B------:R-:W-:-:S04]  /*6450*/  SHF.R.U32.HI R3, RZ, 0x18, R24 ;  /* 0x00000018ff037819 */ /* 0x000fc80000011618 */
[----:B------:R-:W-:-:S04]  /*6460*/  LOP3.LUT R0, R0, R3, RZ, 0xfc, !PT ;  /* 0x0000000300007212 */ /* 0x000fc800078efcff */
[----:B------:R-:W-:-:S07]  /*6470*/  PRMT R4, R0, 0x7610, R4 ;  /* 0x0000761000047816 */ /* 0x000fce0000000004 */
.L_x_6760:
[----:B------:R-:W-:Y:S05]  /*6480*/  BSYNC B0 ;  /* 0x0000000000007941 */ /* 0x000fea0003800000 */
.L_x_6759:
[----:B------:R0:W-:Y:S01]  /*6490*/  STG.E.U8 desc[UR36][R8.64], R4 ;  /* 0x0000000408007986 */ /* 0x0001e2000c101124 */
[----:B------:R-:W-:Y:S05]  /*64a0*/  BRA `(.L_x_6739) ;  /* 0x0000000400087947 */ /* 0x000fea0003800000 */
.L_x_6757:
        /* <DEDUP_REMOVED lines=16> */
.L_x_6764:
[----:B------:R-:W-:-:S04]  /*65b0*/  LOP3.LUT R24, R24, 0x80000000, RZ, 0xc0, !PT ;  /* 0x8000000018187812 */ /* 0x000fc800078ec0ff */
[----:B------:R-:W-:-:S04]  /*65c0*/  SHF.R.U32.HI R3, RZ, 0x18, R24 ;  /* 0x00000018ff037819 */ /* 0x000fc80000011618 */
[----:B------:R-:W-:-:S04]  /*65d0*/  LOP3.LUT R0, R0, R3, RZ, 0xfc, !PT ;  /* 0x0000000300007212 */ /* 0x000fc800078efcff */
[----:B------:R-:W-:-:S07]  /*65e0*/  PRMT R4, R0, 0x7610, R4 ;  /* 0x0000761000047816 */ /* 0x000fce0000000004 */
.L_x_6763:
[----:B------:R-:W-:Y:S05]  /*65f0*/  BSYNC B0 ;  /* 0x0000000000007941 */ /* 0x000fea0003800000 */
.L_x_6762:
[----:B------:R0:W-:Y:S01]  /*6600*/  STG.E.U8 desc[UR36][R8.64], R4 ;  /* 0x0000000408007986 */ /* 0x0001e2000c101124 */
[----:B------:R-:W-:Y:S05]  /*6610*/  BRA `(.L_x_6739) ;  /* 0x0000000000ac7947 */ /* 0x000fea0003800000 */
.L_x_6756:
        /* <DEDUP_REMOVED lines=21> */
.L_x_6738:
        /* <DEDUP_REMOVED lines=16> */
.L_x_6767:
[----:B------:R-:W-:Y:S05]  /*6870*/  BRA `(.L_x_6739) ;  /* 0x0000000000147947 */ /* 0x000fea0003800000 */
.L_x_6766:
[----:B------:R-:W0:Y:S02]  /*6880*/  F2I.U64.TRUNC R24, R24 ;  /* 0x0000001800187311 */ /* 0x000e24000020d800 */
[----:B0-----:R0:W-:Y:S01]  /*6890*/  STG.E.64 desc[UR36][R8.64], R24 ;  /* 0x0000001808007986 */ /* 0x0011e2000c101b24 */
[----:B------:R-:W-:Y:S05]  /*68a0*/  BRA `(.L_x_6739) ;  /* 0x0000000000087947 */ /* 0x000fea0003800000 */
.L_x_6765:
[----:B------:R-:W0:Y:S02]  /*68b0*/  F2I.FTZ.U32.TRUNC.NTZ R3, R24 ;  /* 0x0000001800037305 */ /* 0x000e24000021f000 */
[----:B0-----:R0:W-:Y:S02]  /*68c0*/  STG.E desc[UR36][R8.64], R3 ;  /* 0x0000000308007986 */ /* 0x0011e4000c101924 */
.L_x_6739:
[----:B------:R-:W-:-:S07]  /*68d0*/  VIADD R26, R26, 0x80 ;  /* 0x000000801a1a7836 */ /* 0x000fce0000000000 */
.L_x_6699:
[----:B------:R-:W-:Y:S05]  /*68e0*/  BSYNC B6 ;  /* 0x0000000000067941 */ /* 0x000fea0003800000 */
.L_x_6698:
[----:B------:R-:W-:-:S13]  /*68f0*/  ISETP.GE.AND P0, PT, R26, R19, PT ;  /* 0x000000131a00720c */ /* 0x000fda0003f06270 */
[----:B------:R-:W-:Y:S05]  /*6900*/  @P0 EXIT ;  /* 0x000000000000094d */ /* 0x000fea0003800000 */
[----:B0--3--:R-:W0:Y:S01]  /*6910*/  LDC.64 R4, c[0x0][0x218] ;  /* 0x00008600ff047b82 */ /* 0x009e220000000a00 */
[----:B----4-:R-:W-:Y:S01]  /*6920*/  PRMT R0, R2, 0x9910, RZ ;  /* 0x0000991002007816 */ /* 0x010fe200000000ff */
[----:B------:R-:W-:Y:S01]  /*6930*/  IMAD R16, R16, 0x200, R26 ;  /* 0x0000020010107824 */ /* 0x000fe200078e021a */
[----:B------:R-:W-:Y:S02]  /*6940*/  ULDC UR4, c[0x0][0x238] ;  /* 0x00008e0000047ab9 */ /* 0x000fe40000000800 */
[----:B------:R-:W-:Y:S01]  /*6950*/  ISETP.GT.AND P1, PT, R0, 0x9, PT ;  /* 0x000000090000780c */ /* 0x000fe20003f24270 */
[----:B-12---:R-:W-:-:S05]  /*6960*/  IMAD R3, R16, UR4, RZ ;  /* 0x0000000410037c24 */ /* 0x006fca000f8e02ff */
        /* <DEDUP_REMOVED lines=14> */
.L_x_6771:
[----:B------:R-:W0:Y:S02]  /*6a50*/  F2I.S64.TRUNC R18, R18 ;  /* 0x0000001200127311 */ /* 0x000e24000020d900 */
[----:B0-----:R-:W-:-:S05]  /*6a60*/  IMAD.MOV.U32 R3, RZ, RZ, R18 ;  /* 0x000000ffff037224 */ /* 0x001fca00078e0012 */
[----:B------:R-:W-:Y:S01]  /*6a70*/  STG.E.U8 desc[UR36][R4.64], R3 ;  /* 0x0000000304007986 */ /* 0x000fe2000c101124 */
[----:B------:R-:W-:Y:S05]  /*6a80*/  EXIT ;  /* 0x000000000000794d */ /* 0x000fea0003800000 */
.L_x_6770:
        /* <DEDUP_REMOVED lines=9> */
.L_x_6774:
[----:B------:R-:W0:Y:S02]  /*6b20*/  F2I.FTZ.TRUNC.NTZ R3, R18 ;  /* 0x0000001200037305 */ /* 0x000e24000021f100 */
[----:B0-----:R-:W-:Y:S01]  /*6b30*/  STG.E desc[UR36][R4.64], R3 ;  /* 0x0000000304007986 */ /* 0x001fe2000c101924 */
[----:B------:R-:W-:Y:S05]  /*6b40*/  EXIT ;  /* 0x000000000000794d */ /* 0x000fea0003800000 */
.L_x_6773:
[----:B------:R-:W0:Y:S02]  /*6b50*/  F2I.FTZ.TRUNC.NTZ R3, R18 ;  /* 0x0000001200037305 */ /* 0x000e24000021f100 */
[----:B0-----:R-:W-:Y:S01]  /*6b60*/  STG.E.U16 desc[UR36][R4.64], R3 ;  /* 0x0000000304007986 */ /* 0x001fe2000c101524 */
[----:B------:R-:W-:Y:S05]  /*6b70*/  EXIT ;  /* 0x000000000000794d */ /* 0x000fea0003800000 */
.L_x_6769:
        /* <DEDUP_REMOVED lines=8> */
.L_x_6776:
[----:B------:R-:W-:-:S05]  /*6c00*/  F2FP.F16.F32.PACK_AB R18, RZ, R18 ;  /* 0x00000012ff12723e */ /* 0x000fca00000000ff */
[----:B------:R-:W-:Y:S01]  /*6c10*/  STG.E.U16 desc[UR36][R4.64], R18 ;  /* 0x0000001204007986 */ /* 0x000fe2000c101524 */
[----:B------:R-:W-:Y:S05]  /*6c20*/  EXIT ;  /* 0x000000000000794d */ /* 0x000fea0003800000 */
.L_x_6775:
        /* <DEDUP_REMOVED lines=9> */
.L_x_6778:
[----:B------:R-:W-:-:S04]  /*6cc0*/  F2FP.F16.F32.PACK_AB R3, RZ, R18 ;  /* 0x00000012ff03723e */ /* 0x000fc800000000ff */
[----:B------:R-:W-:-:S05]  /*6cd0*/  PRMT R3, R3, 0x5410, RZ ;  /* 0x0000541003037816 */ /* 0x000fca00000000ff */
[----:B------:R-:W-:Y:S01]  /*6ce0*/  STG.E desc[UR36][R4.64], R3 ;  /* 0x0000000304007986 */ /* 0x000fe2000c101924 */
[----:B------:R-:W-:Y:S05]  /*6cf0*/  EXIT ;  /* 0x000000000000794d */ /* 0x000fea0003800000 */
.L_x_6777:
[----:B------:R-:W-:-:S06]  /*6d00*/  FMUL.FTZ R2, R18, 1 ;  /* 0x3f80000012027820 */ /* 0x000fcc0000410000 */
[----:B------:R-:W0:Y:S02]  /*6d10*/  F2F.F64.F32 R2, R2 ;  /* 0x0000000200027310 */ /* 0x000e240000201800 */
[----:B0-----:R-:W-:Y:S01]  /*6d20*/  STG.E.64 desc[UR36][R4.64], R2 ;  /* 0x0000000204007986 */ /* 0x001fe2000c101b24 */
[----:B------:R-:W-:Y:S05]  /*6d30*/  EXIT ;  /* 0x000000000000794d */ /* 0x000fea0003800000 */
.L_x_6768:
        /* <DEDUP_REMOVED lines=12> */
.L_x_6781:
[----:B------:R-:W-:Y:S01]  /*6e00*/  FMUL.FTZ R8, R18, 1 ;  /* 0x3f80000012087820 */ /* 0x000fe20000410000 */
[----:B------:R-:W-:-:S05]  /*6e10*/  CS2R R10, SRZ ;  /* 0x00000000000a7805 */ /* 0x000fca000001ff00 */
[----:B------:R-:W0:Y:S02]  /*6e20*/  F2F.F64.F32 R8, R8 ;  /* 0x0000000800087310 */ /* 0x000e240000201800 */
[----:B0-----:R-:W-:Y:S01]  /*6e30*/  STG.E.128 desc[UR36][R4.64], R8 ;  /* 0x0000000804007986 */ /* 0x001fe2000c101d24 */
[----:B------:R-:W-:Y:S05]  /*6e40*/  EXIT ;  /* 0x000000000000794d */ /* 0x000fea0003800000 */
.L_x_6780:
        /* <DEDUP_REMOVED lines=20> */
.L_x_6785:
[----:B------:R-:W-:Y:S05]  /*6f90*/  BSYNC B0 ;  /* 0x0000000000007941 */ /* 0x000fea0003800000 */
.L_x_6784:
[----:B------:R-:W-:-:S05]  /*6fa0*/  LOP3.LUT R7, R0, R7, RZ, 0xfc, !PT ;  /* 0x0000000700077212 */ /* 0x000fca00078efcff */
[----:B------:R-:W-:Y:S01]  /*6fb0*/  STG.E.U8 desc[UR36][R4.64], R7 ;  /* 0x0000000704007986 */ /* 0x000fe2000c101124 */
[----:B------:R-:W-:Y:S05]  /*6fc0*/  EXIT ;  /* 0x000000000000794d */ /* 0x000fea0003800000 */
.L_x_6783:
[----:B------:R-:W-:Y:S01]  /*6fd0*/  LOP3.LUT R2, R18, 0x7fffffff, RZ, 0xc0, !PT ;  /* 0x7fffffff12027812 */ /* 0x000fe200078ec0ff */
[----:B------:R-:W-:Y:S03]  /*6fe0*/  BSSY B0, `(.L_x_6786) ;  /* 0x000000e000007945 */ /* 0x000fe60003800000 */
        /* <DEDUP_REMOVED lines=10> */
.L_x_6787:
[----:B------:R-:W-:Y:S01]  /*7090*/  IMAD.MOV.U32 R0, RZ, RZ, 0x7f ;  /* 0x0000007fff007424 */ /* 0x000fe200078e00ff */
[----:B------:R-:W-:-:S04]  /*70a0*/  ISETP.GT.U32.AND P0, PT, R2, 0x7f800000, PT ;  /* 0x7f8000000200780c */ /* 0x000fc80003f04070 */
[----:B------:R-:W-:-:S09]  /*70b0*/  SEL R0, R0, 0x7c, P0 ;  /* 0x0000007c00007807 */ /* 0x000fd20000000000 */
.L_x_6788:
[----:B------:R-:W-:Y:S05]  /*70c0*/  BSYNC B0 ;  /* 0x0000000000007941 */ /* 0x000fea0003800000 */
.L_x_6786:
[----:B------:R-:W-:-:S04]  /*70d0*/  LOP3.LUT R18, R18, 0x80000000, RZ, 0xc0, !PT ;  /* 0x8000000012127812 */ /* 0x000fc800078ec0ff */
[----:B------:R-:W-:-:S04]  /*70e0*/  SHF.R.U32.HI R3, RZ, 0x18, R18 ;  /* 0x00000018ff037819 */ /* 0x000fc80000011612 */
[----:B------:R-:W-:-:S05]  /*70f0*/  LOP3.LUT R3, R0, R3, RZ, 0xfc, !PT ;  /* 0x0000000300037212 */ /* 0x000fca00078efcff */
[----:B------:R-:W-:Y:S01]  /*7100*/  STG.E.U8 desc[UR36][R4.64], R3 ;  /* 0x0000000304007986 */ /* 0x000fe2000c101124 */
[----:B------:R-:W-:Y:S05]  /*7110*/  EXIT ;  /* 0x000000000000794d */ /* 0x000fea0003800000 */
.L_x_6782:
[----:B------:R-:W-:-:S05]  /*7120*/  F2FP.BF16.F32.PACK_AB R18, RZ, R18 ;  /* 0x00000012ff12723e */ /* 0x000fca00000010ff */
[----:B------:R-:W-:Y:S01]  /*7130*/  STG.E.U16 desc[UR36][R4.64], R18 ;  /* 0x0000001204007986 */ /* 0x000fe2000c101524 */
[----:B------:R-:W-:Y:S05]  /*7140*/  EXIT ;  /* 0x000000000000794d */ /* 0x000fea0003800000 */
.L_x_6779:
        /* <DEDUP_REMOVED lines=11> */
.L_x_6791:
        /* <DEDUP_REMOVED lines=16> */
.L_x_6794:
[----:B------:R-:W-:-:S04]  /*7300*/  LOP3.LUT R18, R18, 0x80000000, RZ, 0xc0, !PT ;  /* 0x8000000012127812 */ /* 0x000fc800078ec0ff */
[----:B------:R-:W-:-:S04]  /*7310*/  SHF.R.U32.HI R3, RZ, 0x18, R18 ;  /* 0x00000018ff037819 */ /* 0x000fc80000011612 */
[----:B------:R-:W-:-:S04]  /*7320*/  LOP3.LUT R0, R0, R3, RZ, 0xfc, !PT ;  /* 0x0000000300007212 */ /* 0x000fc800078efcff */
[----:B------:R-:W-:-:S07]  /*7330*/  PRMT R2, R0, 0x7610, R2 ;  /* 0x0000761000027816 */ /* 0x000fce0000000002 */
.L_x_6793:
[----:B------:R-:W-:Y:S05]  /*7340*/  BSYNC B0 ;  /* 0x0000000000007941 */ /* 0x000fea0003800000 */
.L_x_6792:
[----:B------:R-:W-:Y:S01]  /*7350*/  STG.E.U8 desc[UR36][R4.64], R2 ;  /* 0x0000000204007986 */ /* 0x000fe2000c101124 */
[----:B------:R-:W-:Y:S05]  /*7360*/  EXIT ;  /* 0x000000000000794d */ /* 0x000fea0003800000 */
.L_x_6790:
        /* <DEDUP_REMOVED lines=16> */
.L_x_6797:
[----:B------:R-:W-:-:S04]  /*7470*/  LOP3.LUT R18, R18, 0x80000000, RZ, 0xc0, !PT ;  /* 0x8000000012127812 */ /* 0x000fc800078ec0ff */
[----:B------:R-:W-:-:S04]  /*7480*/  SHF.R.U32.HI R3, RZ, 0x18, R18 ;  /* 0x00000018ff037819 */ /* 0x000fc80000011612 */
[----:B------:R-:W-:-:S04]  /*7490*/  LOP3.LUT R0, R0, R3, RZ, 0xfc, !PT ;  /* 0x0000000300007212 */ /* 0x000fc800078efcff */
[----:B------:R-:W-:-:S07]  /*74a0*/  PRMT R2, R0, 0x7610, R2 ;  /* 0x0000761000027816 */ /* 0x000fce0000000002 */
.L_x_6796:
[----:B------:R-:W-:Y:S05]  /*74b0*/  BSYNC B0 ;  /* 0x0000000000007941 */ /* 0x000fea0003800000 */
.L_x_6795:
[----:B------:R-:W-:Y:S01]  /*74c0*/  STG.E.U8 desc[UR36][R4.64], R2 ;  /* 0x0000000204007986 */ /* 0x000fe2000c101124 */
[----:B------:R-:W-:Y:S05]  /*74d0*/  EXIT ;  /* 0x000000000000794d */ /* 0x000fea0003800000 */
.L_x_6789:
        /* <DEDUP_REMOVED lines=21> */
.L_x_6772:
        /* <DEDUP_REMOVED lines=16> */
.L_x_6800:
[----:B------:R-:W-:Y:S05]  /*7730*/  EXIT ;  /* 0x000000000000794d */ /* 0x000fea0003800000 */
.L_x_6799:
[----:B------:R-:W0:Y:S02]  /*7740*/  F2I.U64.TRUNC R18, R18 ;  /* 0x0000001200127311 */ /* 0x000e24000020d800 */
[----:B0-----:R-:W-:Y:S01]  /*7750*/  STG.E.64 desc[UR36][R4.64], R18 ;  /* 0x0000001204007986 */ /* 0x001fe2000c101b24 */
[----:B------:R-:W-:Y:S05]  /*7760*/  EXIT ;  /* 0x000000000000794d */ /* 0x000fea0003800000 */
.L_x_6798:
[----:B------:R-:W0:Y:S02]  /*7770*/  F2I.FTZ.U32.TRUNC.NTZ R3, R18 ;  /* 0x0000001200037305 */ /* 0x000e24000021f000 */
[----:B0-----:R-:W-:Y:S01]  /*7780*/  STG.E desc[UR36][R4.64], R3 ;  /* 0x0000000304007986 */ /* 0x001fe2000c101924 */
[----:B------:R-:W-:Y:S05]  /*7790*/  EXIT ;  /* 0x000000000000794d */ /* 0x000fea0003800000 */
.L_x_6801:
        /* <DEDUP_REMOVED lines=14> */
.L_x_23506:


//--------------------- .text._ZN2at6native18elementwise_kernelILi128ELi2EZNS0_22gpu_kernel_impl_nocastIZZZNS0_16sign_kernel_cudaERNS_18TensorIteratorBaseEENKUlvE_clEvENKUlvE5_clEvEUlfE_EEvS4_RKT_EUliE_EEviT1_ --------------------------
	.section	.text._ZN2at6native18elementwise_kernelILi128ELi2EZNS0_22gpu_kernel_impl_nocastIZZZNS0_16sign_kernel_cudaERNS_18TensorIteratorBaseEENKUlvE_clEvENKUlvE5_clEvEUlfE_EEvS4_RKT_EUliE_EEviT1_,"ax",@progbits
	.align	128
        .global         _ZN2at6native18elementwise_kernelILi128ELi2EZNS0_22gpu_kernel_impl_nocastIZZZNS0_16sign_kernel_cudaERNS_18TensorIteratorBaseEENKUlvE_clEvENKUlvE5_clEvEUlfE_EEvS4_RKT_EUliE_EEviT1_
        .type           _ZN2at6native18elementwise_kernelILi128ELi2EZNS0_22gpu_kernel_impl_nocastIZZZNS0_16sign_kernel_cudaERNS_18TensorIteratorBaseEENKUlvE_clEvENKUlvE5_clEvEUlfE_EEvS4_RKT_EUliE_EEviT1_,@function
        .size           _ZN2at6native18elementwise_kernelILi128ELi2EZNS0_22gpu_kernel_impl_nocastIZZZNS0_16sign_kernel_cudaERNS_18TensorIteratorBaseEENKUlvE_clEvENKUlvE5_clEvEUlfE_EEvS4_RKT_EUliE_EEviT1_,(.L_x_23507 - _ZN2at6native18elementwise_kernelILi128ELi2EZNS0_22gpu_kernel_impl_nocastIZZZNS0_16sign_kernel_cudaERNS_18TensorIteratorBaseEENKUlvE_clEvENKUlvE5_clEvEUlfE_EEvS4_RKT_EUliE_EEviT1_)
        .other          _ZN2at6native18elementwise_kernelILi128ELi2EZNS0_22gpu_kernel_impl_nocastIZZZNS0_16sign_kernel_cudaERNS_18TensorIteratorBaseEENKUlvE_clEvENKUlvE5_clEvEUlfE_EEvS4_RKT_EUliE_EEviT1_,@"STO_CUDA_ENTRY STV_DEFAULT"
_ZN2at6native18elementwise_kernelILi128ELi2EZNS0_22gpu_kernel_impl_nocastIZZZNS0_16sign_kernel_cudaERNS_18TensorIteratorBaseEENKUlvE_clEvENKUlvE5_clEvEUlfE_EEvS4_RKT_EUliE_EEviT1_:
.text._ZN2at6native18elementwise_kernelILi128ELi2EZNS0_22gpu_kernel_impl_nocastIZZZNS0_16sign_kernel_cudaERNS_18TensorIteratorBaseEENKUlvE_clEvENKUlvE5_clEvEUlfE_EEvS4_RKT_EUliE_EEviT1_:
[----:B------:R-:W-:Y:S01]  /*0000*/  LDC R1, c[0x0][0x28] ;  /* 0x00000a00ff017b82 */ /* 0x000fe20000000800 */
[----:B------:R-:W0:Y:S01]  /*0010*/  S2R R0, SR_CTAID.X ;  /* 0x0000000000007919 */ /* 0x000e220000002500 */
[----:B------:R-:W-:Y:S01]  /*0020*/  ULDC UR6, c[0x0][0x210] ;  /* 0x0000840000067ab9 */ /* 0x000fe20000000800 */
[----:B------:R-:W-:Y:S01]  /*0030*/  ULDC.64 UR4, c[0x0][0x208] ;  /* 0x0000820000047ab9 */ /* 0x000fe20000000a00 */
[----:B------:R-:W-:Y:S01]  /*0040*/  BSSY B0, `(.L_x_6802) ;  /* 0x0000143000007945 */ /* 0x000fe20003800000 */
[----:B------:R-:W0:Y:S02]  /*0050*/  S2R R3, SR_TID.X ;  /* 0x0000000000037919 */ /* 0x000e240000002100 */
[----:B0-----:R-:W-:-:S04]  /*0060*/  LEA R0, R0, R3, 0x8 ;  /* 0x0000000300007211 */ /* 0x001fc800078e40ff */
[----:B------:R-:W-:Y:S02]  /*0070*/  ISETP.GE.AND P0, PT, R0, UR6, PT ;  /* 0x0000000600007c0c */ /* 0x000fe4000bf06270 */
[----:B------:R-:W-:-:S11]  /*0080*/  MOV R7, R0 ;  /* 0x0000000000077202 */ /* 0x000fd60000000f00 */
        /* <DEDUP_REMOVED lines=303> */
.L_x_6804:
[----:B------:R-:W-:Y:S02]  /*1380*/  ULDC.64 UR8, c[0x0][0x418] ;  /* 0x0001060000087ab9 */ /* 0x000fe40000000a00 */
[----:B------:R-:W-:-:S04]  /*1390*/  IADD3 R4, P0, R2, UR8, RZ ;  /* 0x0000000802047c10 */ /* 0x000fc8000ff1e0ff */
[----:B------:R-:W-:Y:S01]  /*13a0*/  IADD3.X R5, RZ, UR9, RZ, P0, !PT ;  /* 0x00000009ff057c10 */ /* 0x000fe200087fe4ff */
[----:B------:R-:W-:-:S04]  /*13b0*/  ULDC.64 UR8, c[0x0][0x410] ;  /* 0x0001040000087ab9 */ /* 0x000fc80000000a00 */
[----:B------:R-:W2:Y:S02]  /*13c0*/  LDG.E R4, desc[UR4][R4.64] ;  /* 0x0000000404047981 */ /* 0x000ea4000c1e1900 */
[C---:B--2---:R-:W-:Y:S02]  /*13d0*/  FSETP.GT.FTZ.AND P0, PT, R4.reuse, RZ, PT ;  /* 0x000000ff0400720b */ /* 0x044fe40003f14000 */
[----:B------:R-:W-:-:S04]  /*13e0*/  FSETP.GEU.FTZ.AND P1, PT, R4, RZ, PT ;  /* 0x000000ff0400720b */ /* 0x000fc80003f3e000 */
[----:B------:R-:W-:Y:S02]  /*13f0*/  SEL R6, RZ, 0x1, P1 ;  /* 0x00000001ff067807 */ /* 0x000fe40000800000 */
[----:B------:R-:W-:Y:S02]  /*1400*/  IADD3 R2, P1, R3, UR8, RZ ;  /* 0x0000000803027c10 */ /* 0x000fe4000ff3e0ff */
[----:B------:R-:W-:-:S03]  /*1410*/  IADD3 R7, -R6, 0x1, RZ ;  /* 0x0000000106077810 */ /* 0x000fc60007ffe1ff */
[----:B------:R-:W-:Y:S01]  /*1420*/  @!P0 IADD3 R7, -R6, RZ, RZ ;  /* 0x000000ff06078210 */ /* 0x000fe20007ffe1ff */
[----:B------:R-:W-:-:S03]  /*1430*/  IMAD.X R3, RZ, RZ, UR9, P1 ;  /* 0x00000009ff037e24 */ /* 0x000fc600088e06ff */
[----:B------:R-:W-:Y:S02]  /*1440*/  I2FP.F32.S32 R9, R7 ;  /* 0x0000000700097245 */ /* 0x000fe40000201400 */
[----:B------:R-:W-:-:S03]  /*1450*/  IADD3 R7, R0, 0x80, RZ ;  /* 0x0000008000077810 */ /* 0x000fc60007ffe0ff */
[----:B------:R0:W-:Y:S04]  /*1460*/  STG.E desc[UR4][R2.64], R9 ;  /* 0x0000000902007986 */ /* 0x0001e8000c101904 */
.L_x_6803:
[----:B------:R-:W-:Y:S05]  /*1470*/  BSYNC B0 ;  /* 0x0000000000007941 */ /* 0x000fea0003800000 */
.L_x_6802:
[----:B------:R-:W-:-:S13]  /*1480*/  ISETP.GE.AND P0, PT, R7, UR6, PT ;  /* 0x0000000607007c0c */ /* 0x000fda000bf06270 */
[----:B------:R-:W-:Y:S05]  /*1490*/  @P0 EXIT ;  /* 0x000000000000094d */ /* 0x000fea0003800000 */
[----:B------:R-:W1:Y:S01]  /*14a0*/  LDC R8, c[0x0][0x218] ;  /* 0x00008600ff087b82 */ /* 0x000e620000000800 */
[----:B------:R-:W-:Y:S01]  /*14b0*/  HFMA2.MMA R0, -RZ, RZ, 0, 0 ;  /* 0x00000000ff007435 */ /* 0x000fe200000001ff */
[----:B0-----:R-:W-:Y:S02]  /*14c0*/  MOV R3, RZ ;  /* 0x000000ff00037202 */ /* 0x001fe40000000f00 */
[----:B-1----:R-:W-:-:S13]  /*14d0*/  ISETP.NE.AND P0, PT, R8, RZ, PT ;  /* 0x000000ff0800720c */ /* 0x002fda0003f05270 */
        /* <DEDUP_REMOVED lines=299> */
.L_x_6805:
        /* <DEDUP_REMOVED lines=9> */
[C---:B------:R-:W-:Y:S02]  /*2820*/  IADD3 R6, -R0.reuse, 0x1, RZ ;  /* 0x0000000100067810 */ /* 0x040fe40007ffe1ff */
[----:B------:R-:W-:Y:S02]  /*2830*/  IADD3.X R3, RZ, UR7, RZ, P1, !PT ;  /* 0x00000007ff037c10 */ /* 0x000fe40008ffe4ff */
[----:B------:R-:W-:-:S04]  /*2840*/  @!P0 IADD3 R6, -R0, RZ, RZ ;  /* 0x000000ff00068210 */ /* 0x000fc80007ffe1ff */
[----:B------:R-:W-:-:S05]  /*2850*/  I2FP.F32.S32 R7, R6 ;  /* 0x0000000600077245 */ /* 0x000fca0000201400 */
[----:B------:R-:W-:Y:S01]  /*2860*/  STG.E desc[UR4][R2.64], R7 ;  /* 0x0000000702007986 */ /* 0x000fe2000c101904 */
[----:B------:R-:W-:Y:S05]  /*2870*/  EXIT ;  /* 0x000000000000794d */ /* 0x000fea0003800000 */
.L_x_6806:
        /* <DEDUP_REMOVED lines=16> */
.L_x_23507:


//--------------------- .text._ZN2at6native27unrolled_elementwise_kernelIZZZNS0_16sign_kernel_cudaERNS_18TensorIteratorBaseEENKUlvE_clEvENKUlvE5_clEvEUlfE_St5arrayIPcLm2EELi4E23TrivialOffsetCalculatorILi1EjESB_NS0_6memory15LoadWithoutCastENSC_16StoreWithoutCastEEEviT_T0_T2_T3_T4_T5_ --------------------------
	.section	.text._ZN2at6native27unrolled_elementwise_kernelIZZZNS0_16sign_kernel_cudaERNS_18TensorIteratorBaseEENKUlvE_clEvENKUlvE5_clEvEUlfE_St5arrayIPcLm2EELi4E23TrivialOffsetCalculatorILi1EjESB_NS0_6memory15LoadWithoutCastENSC_16StoreWithoutCastEEEviT_T0_T2_T3_T4_T5_,"ax",@progbits
	.align	128
        .global         _ZN2at6native27unrolled_elementwise_kernelIZZZNS0_16sign_kernel_cudaERNS_18TensorIteratorBaseEENKUlvE_clEvENKUlvE5_clEvEUlfE_St5arrayIPcLm2EELi4E23TrivialOffsetCalculatorILi1EjESB_NS0_6memory15LoadWithoutCastENSC_16StoreWithoutCastEEEviT_T0_T2_T3_T4_T5_
        .type           _ZN2at6native27unrolled_elementwise_kernelIZZZNS0_16sign_kernel_cudaERNS_18TensorIteratorBaseEENKUlvE_clEvENKUlvE5_clEvEUlfE_St5arrayIPcLm2EELi4E23TrivialOffsetCalculatorILi1EjESB_NS0_6memory15LoadWithoutCastENSC_16StoreWithoutCastEEEviT_T0_T2_T3_T4_T5_,@function
        .size           _ZN2at6native27unrolled_elementwise_kernelIZZZNS0_16sign_kernel_cudaERNS_18TensorIteratorBaseEENKUlvE_clEvENKUlvE5_clEvEUlfE_St5arrayIPcLm2EELi4E23TrivialOffsetCalculatorILi1EjESB_NS0_6memory15LoadWithoutCastENSC_16StoreWithoutCastEEEviT_T0_T2_T3_T4_T5_,(.L_x_23508 - _ZN2at6native27unrolled_elementwise_kernelIZZZNS0_16sign_kernel_cudaERNS_18TensorIteratorBaseEENKUlvE_clEvENKUlvE5_clEvEUlfE_St5arrayIPcLm2EELi4E23TrivialOffsetCalculatorILi1EjESB_NS0_6memory15LoadWithoutCastENSC_16StoreWithoutCastEEEviT_T0_T2_T3_T4_T5_)
        .other          _ZN2at6native27unrolled_elementwise_kernelIZZZNS0_16sign_kernel_cudaERNS_18TensorIteratorBaseEENKUlvE_clEvENKUlvE5_clEvEUlfE_St5arrayIPcLm2EELi4E23TrivialOffsetCalculatorILi1EjESB_NS0_6memory15LoadWithoutCastENSC_16StoreWithoutCastEEEviT_T0_T2_T3_T4_T5_,@"STO_CUDA_ENTRY STV_DEFAULT"
_ZN2at6native27unrolled_elementwise_kernelIZZZNS0_16sign_kernel_cudaERNS_18TensorIteratorBaseEENKUlvE_clEvENKUlvE5_clEvEUlfE_St5arrayIPcLm2EELi4E23TrivialOffsetCalculatorILi1EjESB_NS0_6memory15LoadWithoutCastENSC_16StoreWithoutCastEEEviT_T0_T2_T3_T4_T5_:
.text._ZN2at6native27unrolled_elementwise_kernelIZZZNS0_16sign_kernel_cudaERNS_18TensorIteratorBaseEENKUlvE_clEvENKUlvE5_clEvEUlfE_St5arrayIPcLm2EELi4E23TrivialOffsetCalculatorILi1EjESB_NS0_6memory15LoadWithoutCastENSC_16StoreWithoutCastEEEviT_T0_T2_T3_T4_T5_:
[----:B------:R-:W-:Y:S01]  /*0000*/  LDC R1, c[0x0][0x28] ;  /* 0x00000a00ff017b82 */ /* 0x000fe20000000800 */
[----:B------:R-:W0:Y:S07]  /*0010*/  S2R R0, SR_CTAID.X ;  /* 0x0000000000007919 */ /* 0x000e2e0000002500 */
[----:B------:R-:W0:Y:S01]  /*0020*/  LDC R5, c[0x0][0x210] ;  /* 0x00008400ff057b82 */ /* 0x000e220000000800 */
[----:B------:R-:W-:Y:S01]  /*0030*/  IMAD.MOV.U32 R14, RZ, RZ, RZ ;  /* 0x000000ffff0e7224 */ /* 0x000fe200078e00ff */
        /* <DEDUP_REMOVED lines=12> */
[----:B------:R-:W-:Y:S02]  /*0100*/  @!P3 IMAD R17, R0, 0x200, R5 ;  /* 0x000002000011b824 */ /* 0x000fe400078e0205 */
[----:B------:R-:W-:-:S05]  /*0110*/  @!P3 VIADD R5, R5, 0x80 ;  /* 0x000000800505b836 */ /* 0x000fca0000000000 */
[----:B------:R-:W-:-:S13]  /*0120*/  ISETP.GE.AND P2, PT, R5, R2, PT ;  /* 0x000000020500720c */ /* 0x000fda0003f46270 */
[----:B------:R-:W2:Y:S01]  /*0130*/  @!P2 LDC.64 R10, c[0x0][0x220] ;  /* 0x00008800ff0aab82 */ /* 0x000ea20000000a00 */
[C---:B------:R-:W-:Y:S02]  /*0140*/  @!P2 IMAD R5, R0.reuse, 0x200, R5 ;  /* 0x000002000005a824 */ /* 0x040fe400078e0205 */
[----:B------:R-:W-:Y:S02]  /*0150*/  @!P0 IMAD R15, R0, 0x200, R3 ;  /* 0x00000200000f8824 */ /* 0x000fe400078e0203 */
[----:B--2---:R-:W-:-:S03]  /*0160*/  @!P2 IMAD.WIDE.U32 R10, R5, 0x4, R10 ;  /* 0x00000004050aa825 */ /* 0x004fc600078e000a */
[----:B------:R-:W2:Y:S01]  /*0170*/  @!P3 LDC.64 R4, c[0x0][0x220] ;  /* 0x00008800ff04bb82 */ /* 0x000ea20000000a00 */
[----:B-1----:R-:W-:Y:S01]  /*0180*/  @!P1 IMAD.WIDE.U32 R8, R13, 0x4, R8 ;  /* 0x000000040d089825 */ /* 0x002fe200078e0008 */
[----:B------:R1:W5:Y:S03]  /*0190*/  @!P2 LDG.E R14, desc[UR4][R10.64] ;  /* 0x000000040a0ea981 */ /* 0x000366000c1e1900 */
[----:B0-----:R-:W-:-:S04]  /*01a0*/  @!P0 IMAD.WIDE.U32 R6, R15, 0x4, R6 ;  /* 0x000000040f068825 */ /* 0x001fc800078e0006 */
[----:B------:R-:W-:-:S06]  /*01b0*/  IMAD.MOV.U32 R15, RZ, RZ, RZ ;  /* 0x000000ffff0f7224 */ /* 0x000fcc00078e00ff */
[----:B------:R1:W5:Y:S01]  /*01c0*/  @!P0 LDG.E R15, desc[UR4][R6.64] ;  /* 0x00000004060f8981 */ /* 0x000362000c1e1900 */
[----:B--2---:R-:W-:Y:S01]  /*01d0*/  @!P3 IMAD.WIDE.U32 R12, R17, 0x4, R4 ;  /* 0x00000004110cb825 */ /* 0x004fe200078e0004 */
[----:B------:R-:W-:-:S06]  /*01e0*/  CS2R R4, SRZ ;  /* 0x0000000000047805 */ /* 0x000fcc000001ff00 */
[----:B------:R1:W5:Y:S04]  /*01f0*/  @!P1 LDG.E R5, desc[UR4][R8.64] ;  /* 0x0000000408059981 */ /* 0x000368000c1e1900 */
[----:B------:R1:W5:Y:S01]  /*0200*/  @!P3 LDG.E R4, desc[UR4][R12.64] ;  /* 0x000000040c04b981 */ /* 0x000362000c1e1900 */
[----:B------:R-:W-:Y:S04]  /*0210*/  BSSY B0, `(.L_x_6807) ;  /* 0x000000d000007945 */ /* 0x000fe80003800000 */
[----:B------:R-:W-:Y:S05]  /*0220*/  @P0 BRA `(.L_x_6808) ;  /* 0x00000000002c0947 */ /* 0x000fea0003800000 */
[----:B-1----:R-:W0:Y:S01]  /*0230*/  LDC.64 R6, c[0x0][0x218] ;  /* 0x00008600ff067b82 */ /* 0x002e220000000a00 */
[C---:B-----5:R-:W-:Y:S02]  /*0240*/  FSETP.GT.FTZ.AND P0, PT, R15.reuse, RZ, PT ;  /* 0x000000ff0f00720b */ /* 0x060fe40003f14000 */
[----:B------:R-:W-:Y:S02]  /*0250*/  FSETP.GEU.FTZ.AND P1, PT, R15, RZ, PT ;  /* 0x000000ff0f00720b */ /* 0x000fe40003f3e000 */
[----:B------:R-:W-:Y:S01]  /*0260*/  LEA R9, R0, R3, 0x9 ;  /* 0x0000000300097211 */ /* 0x000fe200078e48ff */
[----:B------:R-:W-:Y:S01]  /*0270*/  VIADD R3, R3, 0x80 ;  /* 0x0000008003037836 */ /* 0x000fe20000000000 */
[----:B------:R-:W-:-:S04]  /*0280*/  SEL R10, RZ, 0x1, P1 ;  /* 0x00000001ff0a7807 */ /* 0x000fc80000800000 */
[----:B------:R-:W-:-:S03]  /*0290*/  IADD3 R8, -R10, 0x1, RZ ;  /* 0x000000010a087810 */ /* 0x000fc60007ffe1ff */
[----:B------:R-:W-:Y:S02]  /*02a0*/  @!P0 IMAD.MOV R8, RZ, RZ, -R10 ;  /* 0x000000ffff088224 */ /* 0x000fe400078e0a0a */
[----:B0-----:R-:W-:-:S03]  /*02b0*/  IMAD.WIDE.U32 R6, R9, 0x4, R6 ;  /* 0x0000000409067825 */ /* 0x001fc600078e0006 */
[----:B------:R-:W-:-:S05]  /*02c0*/  I2FP.F32.S32 R9, R8 ;  /* 0x0000000800097245 */ /* 0x000fca0000201400 */
[----:B------:R0:W-:Y:S02]  /*02d0*/  STG.E desc[UR4][R6.64], R9 ;  /* 0x0000000906007986 */ /* 0x0001e4000c101904 */
.L_x_6808:
[----:B------:R-:W-:Y:S05]  /*02e0*/  BSYNC B0 ;  /* 0x0000000000007941 */ /* 0x000fea0003800000 */
.L_x_6807:
[----:B------:R-:W-:Y:S01]  /*02f0*/  ISETP.GE.AND P0, PT, R3, R2, PT ;  /* 0x000000020300720c */ /* 0x000fe20003f06270 */
[----:B------:R-:W-:-:S12]  /*0300*/  BSSY B0, `(.L_x_6809) ;  /* 0x000001a000007945 */ /* 0x000fd80003800000 */
[----:B------:R-:W-:Y:S05]  /*0310*/  @P0 BRA `(.L_x_6810) ;  /* 0x0000000000600947 */ /* 0x000fea0003800000 */
[----:B01----:R-:W0:Y:S01]  /*0320*/  LDC.64 R6, c[0x0][0x218] ;  /* 0x00008600ff067b82 */ /* 0x003e220000000a00 */
[C---:B-----5:R-:W-:Y:S01]  /*0330*/  FSETP.GT.FTZ.AND P0, PT, R5.reuse, RZ, PT ;  /* 0x000000ff0500720b */ /* 0x060fe20003f14000 */
[----:B------:R-:W-:Y:S01]  /*0340*/  IMAD R9, R0, 0x200, R3 ;  /* 0x0000020000097824 */ /* 0x000fe200078e0203 */
[----:B------:R-:W-:Y:S01]  /*0350*/  FSETP.GEU.FTZ.AND P1, PT, R5, RZ, PT ;  /* 0x000000ff0500720b */ /* 0x000fe20003f3e000 */
[----:B------:R-:W-:-:S03]  /*0360*/  VIADD R3, R3, 0x80 ;  /* 0x0000008003037836 */ /* 0x000fc60000000000 */
[----:B------:R-:W-:-:S04]  /*0370*/  SEL R8, RZ, 0x1, P1 ;  /* 0x00000001ff087807 */ /* 0x000fc80000800000 */
[----:B------:R-:W-:-:S03]  /*0380*/  IADD3 R5, -R8, 0x1, RZ ;  /* 0x0000000108057810 */ /* 0x000fc60007ffe1ff */
[----:B------:R-:W-:Y:S01]  /*0390*/  @!P0 IMAD.MOV R5, RZ, RZ, -R8 ;  /* 0x000000ffff058224 */ /* 0x000fe200078e0a08 */
[----:B------:R-:W-:-:S04]  /*03a0*/  ISETP.GE.AND P0, PT, R3, R2, PT ;  /* 0x000000020300720c */ /* 0x000fc80003f06270 */
[----:B------:R-:W-:Y:S01]  /*03b0*/  I2FP.F32.S32 R5, R5 ;  /* 0x0000000500057245 */ /* 0x000fe20000201400 */
[----:B0-----:R-:W-:-:S05]  /*03c0*/  IMAD.WIDE.U32 R6, R9, 0x4, R6 ;  /* 0x0000000409067825 */ /* 0x001fca00078e0006 */
[----:B------:R2:W-:Y:S03]  /*03d0*/  STG.E desc[UR4][R6.64], R5 ;  /* 0x0000000506007986 */ /* 0x0005e6000c101904 */
[----:B------:R-:W-:Y:S05]  /*03e0*/  @P0 BRA `(.L_x_6810) ;  /* 0x00000000002c0947 */ /* 0x000fea0003800000 */
[----:B--2---:R-:W0:Y:S01]  /*03f0*/  LDC.64 R6, c[0x0][0x218] ;  /* 0x00008600ff067b82 */ /* 0x004e220000000a00 */
[C---:B------:R-:W-:Y:S02]  /*0400*/  FSETP.GT.FTZ.AND P0, PT, R4.reuse, RZ, PT ;  /* 0x000000ff0400720b */ /* 0x040fe40003f14000 */
        /* <DEDUP_REMOVED lines=9> */
.L_x_6810:
[----:B------:R-:W-:Y:S05]  /*04a0*/  BSYNC B0 ;  /* 0x0000000000007941 */ /* 0x000fea0003800000 */
.L_x_6809:
[----:B------:R-:W-:-:S13]  /*04b0*/  ISETP.GE.AND P0, PT, R3, R2, PT ;  /* 0x000000020300720c */ /* 0x000fda0003f06270 */
[----:B------:R-:W-:Y:S05]  /*04c0*/  @P0 EXIT ;  /* 0x000000000000094d */ /* 0x000fea0003800000 */
[----:B--23-5:R-:W2:Y:S01]  /*04d0*/  LDC.64 R4, c[0x0][0x218] ;  /* 0x00008600ff047b82 */ /* 0x02cea20000000a00 */
[----:B------:R-:W-:Y:S01]  /*04e0*/  FSETP.GT.FTZ.AND P0, PT, R14, RZ, PT ;  /* 0x000000ff0e00720b */ /* 0x000fe20003f14000 */
[----:B------:R-:W-:Y:S01]  /*04f0*/  IMAD R3, R0, 0x200, R3 ;  /* 0x0000020000037824 */ /* 0x000fe200078e0203 */
[----:B------:R-:W-:-:S04]  /*0500*/  FSETP.GEU.FTZ.AND P1, PT, R14, RZ, PT ;  /* 0x000000ff0e00720b */ /* 0x000fc80003f3e000 */
[----:B------:R-:W-:-:S04]  /*0510*/  SEL R2, RZ, 0x1, P1 ;  /* 0x00000001ff027807 */ /* 0x000fc80000800000 */
[----:B01----:R-:W-:-:S03]  /*0520*/  IADD3 R6, -R2, 0x1, RZ ;  /* 0x0000000102067810 */ /* 0x003fc60007ffe1ff */
[----:B------:R-:W-:Y:S02]  /*0530*/  @!P0 IMAD.MOV R6, RZ, RZ, -R2 ;  /* 0x000000ffff068224 */ /* 0x000fe400078e0a02 */
[----:B--2---:R-:W-:-:S03]  /*0540*/  IMAD.WIDE.U32 R2, R3, 0x4, R4 ;  /* 0x0000000403027825 */ /* 0x004fc600078e0004 */
[----:B------:R-:W-:-:S05]  /*0550*/  I2FP.F32.S32 R5, R6 ;  /* 0x0000000600057245 */ /* 0x000fca0000201400 */
[----:B------:R-:W-:Y:S01]  /*0560*/  STG.E desc[UR4][R2.64], R5 ;  /* 0x0000000502007986 */ /* 0x000fe2000c101904 */
[----:B------:R-:W-:Y:S05]  /*0570*/  EXIT ;  /* 0x000000000000794d */ /* 0x000fea0003800000 */
.L_x_6811:
        /* <DEDUP_REMOVED lines=16> */
.L_x_23508:


//--------------------- .text._ZN2at6native29vectorized_elementwise_kernelILi2EZZZNS0_16sign_kernel_cudaERNS_18TensorIteratorBaseEENKUlvE_clEvENKUlvE5_clEvEUlfE_St5arrayIPcLm2EEEEviT0_T1_ --------------------------
	.section	.text._ZN2at6native29vectorized_elementwise_kernelILi2EZZZNS0_16sign_kernel_cudaERNS_18TensorIteratorBaseEENKUlvE_clEvENKUlvE5_clEvEUlfE_St5arrayIPcLm2EEEEviT0_T1_,"ax",@progbits
	.align	128
        .global         _ZN2at6native29vectorized_elementwise_kernelILi2EZZZNS0_16sign_kernel_cudaERNS_18TensorIteratorBaseEENKUlvE_clEvENKUlvE5_clEvEUlfE_St5arrayIPcLm2EEEEviT0_T1_
        .type           _ZN2at6native29vectorized_elementwise_kernelILi2EZZZNS0_16sign_kernel_cudaERNS_18TensorIteratorBaseEENKUlvE_clEvENKUlvE5_clEvEUlfE_St5arrayIPcLm2EEEEviT0_T1_,@function
        .size           _ZN2at6native29vectorized_elementwise_kernelILi2EZZZNS0_16sign_kernel_cudaERNS_18TensorIteratorBaseEENKUlvE_clEvENKUlvE5_clEvEUlfE_St5arrayIPcLm2EEEEviT0_T1_,(.L_x_23509 - _ZN2at6native29vectorized_elementwise_kernelILi2EZZZNS0_16sign_kernel_cudaERNS_18TensorIteratorBaseEENKUlvE_clEvENKUlvE5_clEvEUlfE_St5arrayIPcLm2EEEEviT0_T1_)
        .other          _ZN2at6native29vectorized_elementwise_kernelILi2EZZZNS0_16sign_kernel_cudaERNS_18TensorIteratorBaseEENKUlvE_clEvENKUlvE5_clEvEUlfE_St5arrayIPcLm2EEEEviT0_T1_,@"STO_CUDA_ENTRY STV_DEFAULT"
_ZN2at6native29vectorized_elementwise_kernelILi2EZZZNS0_16sign_kernel_cudaERNS_18TensorIteratorBaseEENKUlvE_clEvENKUlvE5_clEvEUlfE_St5arrayIPcLm2EEEEviT0_T1_:
.text._ZN2at6native29vectorized_elementwise_kernelILi2EZZZNS0_16sign_kernel_cudaERNS_18TensorIteratorBaseEENKUlvE_clEvENKUlvE5_clEvEUlfE_St5arrayIPcLm2EEEEviT0_T1_:
        /* <DEDUP_REMOVED lines=9> */
[----:B------:R-:W1:Y:S08]  /*0090*/  LDC.64 R2, c[0x0][0x220] ;  /* 0x00008800ff027b82 */ /* 0x000e700000000a00 */
[----:B------:R-:W2:Y:S01]  /*00a0*/  LDC.64 R6, c[0x0][0x218] ;  /* 0x00008600ff067b82 */ /* 0x000ea20000000a00 */
[----:B-1----:R-:W-:-:S04]  /*00b0*/  IMAD.WIDE R2, R0, 0x4, R2 ;  /* 0x0000000400027825 */ /* 0x002fc800078e0202 */
[----:B0-----:R-:W-:-:S05]  /*00c0*/  IMAD.WIDE.U32 R8, R13, 0x8, R2 ;  /* 0x000000080d087825 */ /* 0x001fca00078e0002 */
[----:B------:R-:W3:Y:S04]  /*00d0*/  LDG.E.64 R14, desc[UR4][R8.64] ;  /* 0x00000004080e7981 */ /* 0x000ee8000c1e1b00 */
[----:B------:R-:W4:Y:S04]  /*00e0*/  LDG.E.64 R10, desc[UR4][R8.64+0x400] ;  /* 0x00040004080a7981 */ /* 0x000f28000c1e1b00 */
[----:B------:R-:W5:Y:S04]  /*00f0*/  LDG.E.64 R2, desc[UR4][R8.64+0x800] ;  /* 0x0008000408027981 */ /* 0x000f68000c1e1b00 */
[----:B------:R0:W5:Y:S01]  /*0100*/  LDG.E.64 R4, desc[UR4][R8.64+0xc00] ;  /* 0x000c000408047981 */ /* 0x000162000c1e1b00 */
[----:B--2---:R-:W-:Y:S01]  /*0110*/  IMAD.WIDE.U32 R6, R0, 0x4, R6 ;  /* 0x0000000400067825 */ /* 0x004fe200078e0006 */
[----:B---3--:R-:W-:-:S02]  /*0120*/  FSETP.GEU.FTZ.AND P5, PT, R14, RZ, PT ;  /* 0x000000ff0e00720b */ /* 0x008fc40003fbe000 */
[----:B------:R-:W-:Y:S02]  /*0130*/  FSETP.GT.FTZ.AND P2, PT, R14, RZ, PT ;  /* 0x000000ff0e00720b */ /* 0x000fe40003f54000 */
[----:B------:R-:W-:Y:S02]  /*0140*/  FSETP.GT.FTZ.AND P1, PT, R15, RZ, PT ;  /* 0x000000ff0f00720b */ /* 0x000fe40003f34000 */
[C---:B----4-:R-:W-:Y:S02]  /*0150*/  FSETP.GT.FTZ.AND P0, PT, R10.reuse, RZ, PT ;  /* 0x000000ff0a00720b */ /* 0x050fe40003f14000 */
[----:B------:R-:W-:Y:S02]  /*0160*/  FSETP.GEU.FTZ.AND P3, PT, R10, RZ, PT ;  /* 0x000000ff0a00720b */ /* 0x000fe40003f7e000 */
[----:B------:R-:W-:Y:S02]  /*0170*/  SEL R10, RZ, 0x1, P5 ;  /* 0x00000001ff0a7807 */ /* 0x000fe40002800000 */
[----:B------:R-:W-:-:S02]  /*0180*/  FSETP.GT.FTZ.AND P5, PT, R11, RZ, PT ;  /* 0x000000ff0b00720b */ /* 0x000fc40003fb4000 */
[----:B------:R-:W-:Y:S02]  /*0190*/  FSETP.GEU.FTZ.AND P4, PT, R15, RZ, PT ;  /* 0x000000ff0f00720b */ /* 0x000fe40003f9e000 */
[----:B------:R-:W-:Y:S02]  /*01a0*/  FSETP.GEU.FTZ.AND P6, PT, R11, RZ, PT ;  /* 0x000000ff0b00720b */ /* 0x000fe40003fde000 */
[----:B------:R-:W-:Y:S02]  /*01b0*/  SEL R12, RZ, 0x1, P4 ;  /* 0x00000001ff0c7807 */ /* 0x000fe40002000000 */
[----:B------:R-:W-:Y:S02]  /*01c0*/  SEL R14, RZ, 0x1, P3 ;  /* 0x00000001ff0e7807 */ /* 0x000fe40001800000 */
[----:B0-----:R-:W-:Y:S01]  /*01d0*/  IADD3 R9, -R10, 0x1, RZ ;  /* 0x000000010a097810 */ /* 0x001fe20007ffe1ff */
[----:B------:R-:W-:Y:S01]  /*01e0*/  @!P2 IMAD.MOV R9, RZ, RZ, -R10 ;  /* 0x000000ffff09a224 */ /* 0x000fe200078e0a0a */
[----:B------:R-:W-:-:S02]  /*01f0*/  SEL R15, RZ, 0x1, P6 ;  /* 0x00000001ff0f7807 */ /* 0x000fc40003000000 */
[----:B------:R-:W-:Y:S01]  /*0200*/  IADD3 R11, -R12, 0x1, RZ ;  /* 0x000000010c0b7810 */ /* 0x000fe20007ffe1ff */
[----:B------:R-:W-:Y:S01]  /*0210*/  @!P1 IMAD.MOV R11, RZ, RZ, -R12 ;  /* 0x000000ffff0b9224 */ /* 0x000fe200078e0a0c */
[----:B------:R-:W-:Y:S01]  /*0220*/  IADD3 R10, -R14, 0x1, RZ ;  /* 0x000000010e0a7810 */ /* 0x000fe20007ffe1ff */
[----:B------:R-:W-:Y:S01]  /*0230*/  @!P0 IMAD.MOV R10, RZ, RZ, -R14 ;  /* 0x000000ffff0a8224 */ /* 0x000fe200078e0a0e */
[----:B-----5:R-:W-:Y:S02]  /*0240*/  FSETP.GT.FTZ.AND P2, PT, R3, RZ, PT ;  /* 0x000000ff0300720b */ /* 0x020fe40003f54000 */
[----:B------:R-:W-:Y:S02]  /*0250*/  FSETP.GEU.FTZ.AND P6, PT, R2, RZ, PT ;  /* 0x000000ff0200720b */ /* 0x000fe40003fde000 */
[----:B------:R-:W-:Y:S02]  /*0260*/  FSETP.GT.FTZ.AND P1, PT, R4, RZ, PT ;  /* 0x000000ff0400720b */ /* 0x000fe40003f34000 */
[----:B------:R-:W-:Y:S01]  /*0270*/  IADD3 R8, -R15, 0x1, RZ ;  /* 0x000000010f087810 */ /* 0x000fe20007ffe1ff */
[----:B------:R-:W-:Y:S01]  /*0280*/  @!P5 IMAD.MOV R8, RZ, RZ, -R15 ;  /* 0x000000ffff08d224 */ /* 0x000fe200078e0a0f */
[----:B------:R-:W-:-:S02]  /*0290*/  FSETP.GT.FTZ.AND P3, PT, R2, RZ, PT ;  /* 0x000000ff0200720b */ /* 0x000fc40003f74000 */
[----:B------:R-:W-:Y:S02]  /*02a0*/  FSETP.GT.FTZ.AND P0, PT, R5, RZ, PT ;  /* 0x000000ff0500720b */ /* 0x000fe40003f14000 */
[----:B------:R-:W-:Y:S01]  /*02b0*/  FSETP.GEU.FTZ.AND P5, PT, R3, RZ, PT ;  /* 0x000000ff0300720b */ /* 0x000fe20003fbe000 */
[----:B------:R-:W-:Y:S01]  /*02c0*/  IMAD.WIDE R2, R13, 0x8, R6 ;  /* 0x000000080d027825 */ /* 0x000fe200078e0206 */
[----:B------:R-:W-:Y:S02]  /*02d0*/  FSETP.GEU.FTZ.AND P4, PT, R4, RZ, PT ;  /* 0x000000ff0400720b */ /* 0x000fe40003f9e000 */
[----:B------:R-:W-:Y:S02]  /*02e0*/  SEL R12, RZ, 0x1, P6 ;  /* 0x00000001ff0c7807 */ /* 0x000fe40003000000 */
[----:B------:R-:W-:Y:S02]  /*02f0*/  FSETP.GEU.FTZ.AND P6, PT, R5, RZ, PT ;  /* 0x000000ff0500720b */ /* 0x000fe40003fde000 */
[----:B------:R-:W-:-:S02]  /*0300*/  SEL R7, RZ, 0x1, P5 ;  /* 0x00000001ff077807 */ /* 0x000fc40002800000 */
        /* <DEDUP_REMOVED lines=13> */
[----:B------:R-:W-:Y:S01]  /*03e0*/  I2FP.F32.S32 R11, R8 ;  /* 0x00000008000b7245 */ /* 0x000fe20000201400 */
[----:B------:R-:W-:Y:S01]  /*03f0*/  STG.E.64 desc[UR4][R2.64], R12 ;  /* 0x0000000c02007986 */ /* 0x000fe2000c101b04 */
[----:B------:R-:W-:Y:S02]  /*0400*/  I2FP.F32.S32 R4, R5 ;  /* 0x0000000500047245 */ /* 0x000fe40000201400 */
[----:B------:R-:W-:Y:S02]  /*0410*/  I2FP.F32.S32 R10, R10 ;  /* 0x0000000a000a7245 */ /* 0x000fe40000201400 */
[----:B------:R-:W-:-:S02]  /*0420*/  I2FP.F32.S32 R8, R0 ;  /* 0x0000000000087245 */ /* 0x000fc40000201400 */
[----:B------:R-:W-:Y:S01]  /*0430*/  I2FP.F32.S32 R5, R6 ;  /* 0x0000000600057245 */ /* 0x000fe20000201400 */
[----:B------:R-:W-:Y:S04]  /*0440*/  STG.E.64 desc[UR4][R2.64+0x400], R10 ;  /* 0x0004000a02007986 */ /* 0x000fe8000c101b04 */
[----:B------:R-:W-:Y:S04]  /*0450*/  STG.E.64 desc[UR4][R2.64+0x800], R8 ;  /* 0x0008000802007986 */ /* 0x000fe8000c101b04 */
[----:B------:R-:W-:Y:S01]  /*0460*/  STG.E.64 desc[UR4][R2.64+0xc00], R4 ;  /* 0x000c000402007986 */ /* 0x000fe2000c101b04 */
[----:B------:R-:W-:Y:S05]  /*0470*/  EXIT ;  /* 0x000000000000794d */ /* 0x000fea0003800000 */
.L_x_6812:
[----:B------:R-:W0:Y:S01]  /*0480*/  S2R R15, SR_TID.X ;  /* 0x00000000000f7919 */ /* 0x000e220000002100 */
[----:B------:R-:W-:Y:S01]  /*0490*/  IMAD.MOV.U32 R20, RZ, RZ, RZ ;  /* 0x000000ffff147224 */ /* 0x000fe200078e00ff */
[----:B0-----:R-:W-:Y:S01]  /*04a0*/  ISETP.GE.AND P0, PT, R15, R14, PT ;  /* 0x0000000e0f00720c */ /* 0x001fe20003f06270 */
[----:B------:R-:W-:-:S12]  /*04b0*/  IMAD.MOV.U32 R23, RZ, RZ, R15 ;  /* 0x000000ffff177224 */ /* 0x000fd800078e000f */
[----:B------:R-:W-:Y:S01]  /*04c0*/  @!P0 VIADD R23, R15, 0x80 ;  /* 0x000000800f178836 */ /* 0x000fe20000000000 */
[----:B------:R-:W0:Y:S04]  /*04d0*/  @!P0 LDC.64 R6, c[0x0][0x220] ;  /* 0x00008800ff068b82 */ /* 0x000e280000000a00 */
[----:B------:R-:W-:-:S13]  /*04e0*/  ISETP.GE.AND P6, PT, R23, R14, PT ;  /* 0x0000000e1700720c */ /* 0x000fda0003fc6270 */
[----:B------:R-:W-:Y:S01]  /*04f0*/  @!P6 IMAD.IADD R3, R0, 0x1, R23 ;  /* 0x000000010003e824 */ /* 0x000fe200078e0217 */
[----:B------:R-:W1:Y:S01]  /*0500*/  @!P6 LDC.64 R28, c[0x0][0x220] ;  /* 0x00008800ff1ceb82 */ /* 0x000e620000000a00 */
[----:B------:R-:W-:-:S05]  /*0510*/  @!P6 VIADD R23, R23, 0x80 ;  /* 0x000000801717e836 */ /* 0x000fca0000000000 */
[----:B------:R-:W-:-:S13]  /*0520*/  ISETP.GE.AND P5, PT, R23, R14, PT ;  /* 0x0000000e1700720c */ /* 0x000fda0003fa6270 */
[----:B------:R-:W-:Y:S01]  /*0530*/  @!P5 IMAD.IADD R16, R0, 0x1, R23 ;  /* 0x000000010010d824 */ /* 0x000fe200078e0217 */
[----:B------:R-:W2:Y:S01]  /*0540*/  @!P5 LDC.64 R12, c[0x0][0x220] ;  /* 0x00008800ff0cdb82 */ /* 0x000ea20000000a00 */
[----:B------:R-:W-:Y:S02]  /*0550*/  @!P5 VIADD R23, R23, 0x80 ;  /* 0x000000801717d836 */ /* 0x000fe40000000000 */
[----:B-1----:R-:W-:-:S03]  /*0560*/  @!P6 IMAD.WIDE.U32 R28, R3, 0x4, R28 ;  /* 0x00000004031ce825 */ /* 0x002fc600078e001c */
[C---:B------:R-:W-:Y:S02]  /*0570*/  ISETP.GE.AND P4, PT, R23.reuse, R14, PT ;  /* 0x0000000e1700720c */ /* 0x040fe40003f86270 */
[----:B------:R-:W5:Y:S11]  /*0580*/  @!P6 LDG.E R20, desc[UR4][R28.64] ;  /* 0x000000041c14e981 */ /* 0x000f76000c1e1900 */
[----:B------:R-:W-:Y:S01]  /*0590*/  @!P4 IMAD.IADD R27, R0, 0x1, R23 ;  /* 0x00000001001bc824 */ /* 0x000fe200078e0217 */
[----:B------:R-:W1:Y:S01]  /*05a0*/  @!P4 LDC.64 R18, c[0x0][0x220] ;  /* 0x00008800ff12cb82 */ /* 0x000e620000000a00 */
[----:B------:R-:W-:-:S05]  /*05b0*/  @!P4 VIADD R23, R23, 0x80 ;  /* 0x000000801717c836 */ /* 0x000fca0000000000 */
        /* <DEDUP_REMOVED lines=9> */
[----:B------:R-:W-:Y:S01]  /*0650*/  @!P1 IMAD.IADD R17, R0, 0x1, R23 ;  /* 0x0000000100119824 */ /* 0x000fe200078e0217 */
[----:B------:R-:W0:Y:S01]  /*0660*/  @!P1 LDC.64 R2, c[0x0][0x220] ;  /* 0x00008800ff029b82 */ /* 0x000e220000000a00 */
[----:B------:R-:W-:-:S05]  /*0670*/  @!P1 VIADD R23, R23, 0x80 ;  /* 0x0000008017179836 */ /* 0x000fca0000000000 */
[----:B------:R-:W-:-:S13]  /*0680*/  ISETP.GE.AND P6, PT, R23, R14, PT ;  /* 0x0000000e1700720c */ /* 0x000fda0003fc6270 */
[----:B------:R-:W3:Y:S01]  /*0690*/  @!P6 LDC.64 R4, c[0x0][0x220] ;  /* 0x00008800ff04eb82 */ /* 0x000ee20000000a00 */
[----:B--2---:R-:W-:-:S04]  /*06a0*/  @!P5 IMAD.WIDE.U32 R12, R16, 0x4, R12 ;  /* 0x00000004100cd825 */ /* 0x004fc800078e000c */
[----:B------:R-:W-:Y:S02]  /*06b0*/  IMAD.MOV.U32 R22, RZ, RZ, RZ ;  /* 0x000000ffff167224 */ /* 0x000fe400078e00ff */
[----:B------:R-:W-:Y:S02]  /*06c0*/  IMAD.MOV.U32 R16, RZ, RZ, RZ ;  /* 0x000000ffff107224 */ /* 0x000fe400078e00ff */
[----:B-1----:R-:W-:Y:S02]  /*06d0*/  @!P4 IMAD.WIDE.U32 R18, R27, 0x4, R18 ;  /* 0x000000041b12c825 */ /* 0x002fe400078e0012 */
[----:B------:R1:W5:Y:S02]  /*06e0*/  @!P5 LDG.E R22, desc[UR4][R12.64] ;  /* 0x000000040c16d981 */ /* 0x000364000c1e1900 */
[C---:B------:R-:W-:Y:S02]  /*06f0*/  @!P6 IMAD.IADD R27, R0.reuse, 0x1, R23 ;  /* 0x00000001001be824 */ /* 0x040fe400078e0217 */
[----:B------:R-:W-:Y:S01]  /*0700*/  @!P0 IMAD.IADD R23, R0, 0x1, R15 ;  /* 0x0000000100178824 */ /* 0x000fe200078e020f */
[----:B------:R2:W5:Y:S01]  /*0710*/  @!P4 LDG.E R16, desc[UR4][R18.64] ;  /* 0x000000041210c981 */ /* 0x000562000c1e1900 */
[----:B----4-:R-:W-:-:S04]  /*0720*/  @!P2 IMAD.WIDE.U32 R8, R21, 0x4, R8 ;  /* 0x000000041508a825 */ /* 0x010fc800078e0008 */
[----:B0-----:R-:W-:Y:S01]  /*0730*/  @!P1 IMAD.WIDE.U32 R2, R17, 0x4, R2 ;  /* 0x0000000411029825 */ /* 0x001fe200078e0002 */
[----:B-1----:R-:W-:-:S03]  /*0740*/  CS2R R12, SRZ ;  /* 0x00000000000c7805 */ /* 0x002fc6000001ff00 */
[----:B------:R-:W-:Y:S02]  /*0750*/  IMAD.MOV.U32 R17, RZ, RZ, RZ ;  /* 0x000000ffff117224 */ /* 0x000fe400078e00ff */
[----:B------:R-:W-:Y:S01]  /*0760*/  IMAD.MOV.U32 R21, RZ, RZ, RZ ;  /* 0x000000ffff157224 */ /* 0x000fe200078e00ff */
[----:B------:R0:W5:Y:S01]  /*0770*/  @!P1 LDG.E R13, desc[UR4][R2.64] ;  /* 0x00000004020d9981 */ /* 0x000162000c1e1900 */
[----:B--2---:R-:W-:Y:S02]  /*0780*/  IMAD.MOV.U32 R18, RZ, RZ, RZ ;  /* 0x000000ffff127224 */ /* 0x004fe400078e00ff */
[----:B---3--:R-:W-:Y:S02]  /*0790*/  @!P3 IMAD.WIDE.U32 R10, R25, 0x4, R10 ;  /* 0x00000004190ab825 */ /* 0x008fe400078e000a */
[----:B------:R0:W5:Y:S02]  /*07a0*/  @!P2 LDG.E R21, desc[UR4][R8.64] ;  /* 0x000000040815a981 */ /* 0x000164000c1e1900 */
[----:B------:R-:W-:-:S02]  /*07b0*/  @!P6 IMAD.WIDE.U32 R4, R27, 0x4, R4 ;  /* 0x000000041b04e825 */ /* 0x000fc400078e0004 */
[----:B------:R0:W5:Y:S02]  /*07c0*/  @!P3 LDG.E R17, desc[UR4][R10.64] ;  /* 0x000000040a11b981 */ /* 0x000164000c1e1900 */
[----:B------:R-:W-:Y:S02]  /*07d0*/  @!P0 IMAD.WIDE.U32 R6, R23, 0x4, R6 ;  /* 0x0000000417068825 */ /* 0x000fe400078e0006 */
[----:B------:R0:W5:Y:S04]  /*07e0*/  @!P6 LDG.E R12, desc[UR4][R4.64] ;  /* 0x00000004040ce981 */ /* 0x000168000c1e1900 */
[----:B------:R0:W5:Y:S01]  /*07f0*/  @!P0 LDG.E R18, desc[UR4][R6.64] ;  /* 0x0000000406128981 */ /* 0x000162000c1e1900 */
[----:B------:R-:W-:Y:S04]  /*0800*/  BSSY B0, `(.L_x_6813) ;  /* 0x000000d000007945 */ /* 0x000fe80003800000 */
[----:B------:R-:W-:Y:S05]  /*0810*/  @P0 BRA `(.L_x_6814) ;  /* 0x00000000002c0947 */ /* 0x000fea0003800000 */
[----:B0-----:R-:W0:Y:S01]  /*0820*/  LDC.64 R2, c[0x0][0x218] ;  /* 0x00008600ff027b82 */ /* 0x001e220000000a00 */
[----:B-----5:R-:W-:Y:S01]  /*0830*/  FSETP.GT.FTZ.AND P0, PT, R18, RZ, PT ;  /* 0x000000ff1200720b */ /* 0x020fe20003f14000 */
[----:B------:R-:W-:Y:S01]  /*0840*/  IMAD.IADD R5, R0, 0x1, R15 ;  /* 0x0000000100057824 */ /* 0x000fe200078e020f */
[----:B------:R-:W-:Y:S01]  /*0850*/  FSETP.GEU.FTZ.AND P1, PT, R18, RZ, PT ;  /* 0x000000ff1200720b */ /* 0x000fe20003f3e000 */
[----:B------:R-:W-:-:S03]  /*0860*/  VIADD R15, R15, 0x80 ;  /* 0x000000800f0f7836 */ /* 0x000fc60000000000 */
[----:B------:R-:W-:-:S04]  /*0870*/  SEL R6, RZ, 0x1, P1 ;  /* 0x00000001ff067807 */ /* 0x000fc80000800000 */
[----:B------:R-:W-:-:S03]  /*0880*/  IADD3 R4, -R6, 0x1, RZ ;  /* 0x0000000106047810 */ /* 0x000fc60007ffe1ff */
[----:B------:R-:W-:Y:S02]  /*0890*/  @!P0 IMAD.MOV R4, RZ, RZ, -R6 ;  /* 0x000000ffff048224 */ /* 0x000fe400078e0a06 */
[----:B0-----:R-:W-:-:S03]  /*08a0*/  IMAD.WIDE.U32 R2, R5, 0x4, R2 ;  /* 0x0000000405027825 */ /* 0x001fc600078e0002 */
[----:B------:R-:W-:-:S05]  /*08b0*/  I2FP.F32.S32 R5, R4 ;  /* 0x0000000400057245 */ /* 0x000fca0000201400 */
[----:B------:R1:W-:Y:S02]  /*08c0*/  STG.E desc[UR4][R2.64], R5 ;  /* 0x0000000502007986 */ /* 0x0003e4000c101904 */
.L_x_6814:
[----:B------:R-:W-:Y:S05]  /*08d0*/  BSYNC B0 ;  /* 0x0000000000007941 */ /* 0x000fea0003800000 */
.L_x_6813:
[----:B------:R-:W-:Y:S01]  /*08e0*/  ISETP.GE.AND P0, PT, R15, R14, PT ;  /* 0x0000000e0f00720c */ /* 0x000fe20003f06270 */
[----:B------:R-:W-:Y:S04]  /*08f0*/  BSSY B0, `(.L_x_6815) ;  /* 0x0000052000007945 */ /* 0x000fe80003800000 */
[----:B------:R-:W-:Y:S08]  /*0900*/  BSSY B1, `(.L_x_6816) ;  /* 0x0000045000017945 */ /* 0x000ff00003800000 */
[----:B------:R-:W-:Y:S05]  /*0910*/  @P0 BRA `(.L_x_6817) ;  /* 0x0000000000600947 */ /* 0x000fea0003800000 */
[----:B01----:R-:W0:Y:S01]  /*0920*/  LDC.64 R2, c[0x0][0x218] ;  /* 0x00008600ff027b82 */ /* 0x003e220000000a00 */
[----:B-----5:R-:W-:Y:S01]  /*0930*/  FSETP.GT.FTZ.AND P0, PT, R20, RZ, PT ;  /* 0x000000ff1400720b */ /* 0x020fe20003f14000 */
[----:B------:R-:W-:Y:S01]  /*0940*/  IMAD.IADD R5, R0, 0x1, R15 ;  /* 0x0000000100057824 */ /* 0x000fe200078e020f */
[----:B------:R-:W-:Y:S01]  /*0950*/  FSETP.GEU.FTZ.AND P1, PT, R20, RZ, PT ;  /* 0x000000ff1400720b */ /* 0x000fe20003f3e000 */
[----:B------:R-:W-:-:S03]  /*0960*/  VIADD R15, R15, 0x80 ;  /* 0x000000800f0f7836 */ /* 0x000fc60000000000 */
[----:B------:R-:W-:-:S04]  /*0970*/  SEL R6, RZ, 0x1, P1 ;  /* 0x00000001ff067807 */ /* 0x000fc80000800000 */
[----:B------:R-:W-:-:S03]  /*0980*/  IADD3 R4, -R6, 0x1, RZ ;  /* 0x0000000106047810 */ /* 0x000fc60007ffe1ff */
[----:B------:R-:W-:Y:S01]  /*0990*/  @!P0 IMAD.MOV R4, RZ, RZ, -R6 ;  /* 0x000000ffff048224 */ /* 0x000fe200078e0a06 */
[----:B------:R-:W-:Y:S01]  /*09a0*/  ISETP.GE.AND P0, PT, R15, R14, PT ;  /* 0x0000000e0f00720c */ /* 0x000fe20003f06270 */
[----:B0-----:R-:W-:-:S03]  /*09b0*/  IMAD.WIDE.U32 R2, R5, 0x4, R2 ;  /* 0x0000000405027825 */ /* 0x001fc600078e0002 */
[----:B------:R-:W-:-:S05]  /*09c0*/  I2FP.F32.S32 R5, R4 ;  /* 0x0000000400057245 */ /* 0x000fca0000201400 */
[----:B------:R0:W-:Y:S04]  /*09d0*/  STG.E desc[UR4][R2.64], R5 ;  /* 0x0000000502007986 */ /* 0x0001e8000c101904 */
[----:B------:R-:W-:Y:S05]  /*09e0*/  @P0 BRA `(.L_x_6818) ;  /* 0x0000000000600947 */ /* 0x000fea0003800000 */
[----:B0-----:R-:W0:Y:S01]  /*09f0*/  LDC.64 R2, c[0x0][0x218] ;  /* 0x00008600ff027b82 */ /* 0x001e220000000a00 */
[----:B------:R-:W-:Y:S01]  /*0a00*/  FSETP.GT.FTZ.AND P0, PT, R22, RZ, PT ;  /* 0x000000ff1600720b */ /* 0x000fe20003f14000 */
        /* <DEDUP_REMOVED lines=9> */
.L_x_6817:
[----:B------:R-:W-:-:S13]  /*0aa0*/  ISETP.GE.AND P0, PT, R15, R14, PT ;  /* 0x0000000e0f00720c */ /* 0x000fda0003f06270 */
[----:B------:R-:W-:Y:S05]  /*0ab0*/  @P0 BRA `(.L_x_6819) ;  /* 0x0000000000600947 */ /* 0x000fea0003800000 */
[----:B012---:R-:W0:Y:S01]  /*0ac0*/  LDC.64 R2, c[0x0][0x218] ;  /* 0x00008600ff027b82 */ /* 0x007e220000000a00 */
        /* <DEDUP_REMOVED lines=10> */
.L_x_6818:
[----:B------:R-:W-:-:S13]  /*0b70*/  ISETP.GE.AND P0, PT, R15, R14, PT ;  /* 0x0000000e0f00720c */ /* 0x000fda0003f06270 */
[----:B------:R-:W-:Y:S05]  /*0b80*/  @P0 BRA `(.L_x_6820) ;  /* 0x0000000000640947 */ /* 0x000fea0003800000 */
[----:B01----:R-:W0:Y:S01]  /*0b90*/  LDC.64 R2, c[0x0][0x218] ;  /* 0x00008600ff027b82 */ /* 0x003e220000000a00 */
[C---:B------:R-:W-:Y:S01]  /*0ba0*/  FSETP.GT.FTZ.AND P0, PT, R17.reuse, RZ, PT ;  /* 0x000000ff1100720b */ /* 0x040fe20003f14000 */
        /* <DEDUP_REMOVED lines=9> */
.L_x_6819:
[----:B------:R-:W-:-:S13]  /*0c40*/  ISETP.GE.AND P0, PT, R15, R14, PT ;  /* 0x0000000e0f00720c */ /* 0x000fda0003f06270 */
[----:B------:R-:W-:Y:S05]  /*0c50*/  @P0 BREAK B1 ;  /* 0x0000000000010942 */ /* 0x000fea0003800000 */
[----:B------:R-:W-:Y:S05]  /*0c60*/  @P0 BRA `(.L_x_6821) ;  /* 0x0000000000680947 */ /* 0x000fea0003800000 */
[----:B0123--:R-:W0:Y:S01]  /*0c70*/  LDC.64 R2, c[0x0][0x218] ;  /* 0x00008600ff027b82 */ /* 0x00fe220000000a00 */
[C---:B-----5:R-:W-:Y:S01]  /*0c80*/  FSETP.GT.FTZ.AND P0, PT, R21.reuse, RZ, PT ;  /* 0x000000ff1500720b */ /* 0x060fe20003f14000 */
        /* <DEDUP_REMOVED lines=9> */
.L_x_6820:
[----:B------:R-:W-:-:S13]  /*0d20*/  ISETP.GE.AND P0, PT, R15, R14, PT ;  /* 0x0000000e0f00720c */ /* 0x000fda0003f06270 */
[----:B------:R-:W-:Y:S05]  /*0d30*/  @P0 BREAK B1 ;  /* 0x0000000000010942 */ /* 0x000fea0003800000 */
[----:B------:R-:W-:Y:S05]  /*0d40*/  @P0 BRA `(.L_x_6821) ;  /* 0x0000000000300947 */ /* 0x000fea0003800000 */
[----:B------:R-:W-:Y:S05]  /*0d50*/  BSYNC B1 ;  /* 0x0000000000017941 */ /* 0x000fea0003800000 */
.L_x_6816:
[----:B012---:R-:W0:Y:S01]  /*0d60*/  LDC.64 R2, c[0x0][0x218] ;  /* 0x00008600ff027b82 */ /* 0x007e220000000a00 */
        /* <DEDUP_REMOVED lines=10> */
.L_x_6821:
[----:B------:R-:W-:Y:S05]  /*0e10*/  BSYNC B0 ;  /* 0x0000000000007941 */ /* 0x000fea0003800000 */
.L_x_6815:
[----:B------:R-:W-:Y:S05]  /*0e20*/  WARPSYNC.ALL ;  /* 0x0000000000007948 */ /* 0x000fea0003800000 */
[----:B------:R-:W-:-:S13]  /*0e30*/  ISETP.GE.AND P0, PT, R15, R14, PT ;  /* 0x0000000e0f00720c */ /* 0x000fda0003f06270 */
[----:B------:R-:W-:Y:S05]  /*0e40*/  @P0 EXIT ;  /* 0x000000000000094d */ /* 0x000fea0003800000 */
[----:B01234-:R-:W0:Y:S01]  /*0e50*/  LDC.64 R2, c[0x0][0x218] ;  /* 0x00008600ff027b82 */ /* 0x01fe220000000a00 */
[----:B-----5:R-:W-:Y:S01]  /*0e60*/  FSETP.GT.FTZ.AND P0, PT, R12, RZ, PT ;  /* 0x000000ff0c00720b */ /* 0x020fe20003f14000 */
[----:B------:R-:W-:Y:S01]  /*0e70*/  IMAD.IADD R15, R0, 0x1, R15 ;  /* 0x00000001000f7824 */ /* 0x000fe200078e020f */
[----:B------:R-:W-:-:S04]  /*0e80*/  FSETP.GEU.FTZ.AND P1, PT, R12, RZ, PT ;  /* 0x000000ff0c00720b */ /* 0x000fc80003f3e000 */
[----:B------:R-:W-:-:S04]  /*0e90*/  SEL R5, RZ, 0x1, P1 ;  /* 0x00000001ff057807 */ /* 0x000fc80000800000 */
[----:B------:R-:W-:-:S03]  /*0ea0*/  IADD3 R4, -R5, 0x1, RZ ;  /* 0x0000000105047810 */ /* 0x000fc60007ffe1ff */
[----:B------:R-:W-:-:S05]  /*0eb0*/  @!P0 IMAD.MOV R4, RZ, RZ, -R5 ;  /* 0x000000ffff048224 */ /* 0x000fca00078e0a05 */
[----:B------:R-:W-:Y:S01]  /*0ec0*/  I2FP.F32.S32 R5, R4 ;  /* 0x0000000400057245 */ /* 0x000fe20000201400 */
[----:B0-----:R-:W-:-:S05]  /*0ed0*/  IMAD.WIDE.U32 R2, R15, 0x4, R2 ;  /* 0x000000040f027825 */ /* 0x001fca00078e0002 */
[----:B------:R-:W-:Y:S01]  /*0ee0*/  STG.E desc[UR4][R2.64], R5 ;  /* 0x0000000502007986 */ /* 0x000fe2000c101904 */
[----:B------:R-:W-:Y:S05]  /*0ef0*/  EXIT ;  /* 0x000000000000794d */ /* 0x000fea0003800000 */
.L_x_6822:
        /* <DEDUP_REMOVED lines=16> */
.L_x_23509:


//--------------------- .text._ZN2at6native29vectorized_elementwise_kernelILi4EZZZNS0_16sign_kernel_cudaERNS_18TensorIteratorBaseEENKUlvE_clEvENKUlvE5_clEvEUlfE_St5arrayIPcLm2EEEEviT0_T1_ --------------------------
	.section	.text._ZN2at6native29vectorized_elementwise_kernelILi4EZZZNS0_16sign_kernel_cudaERNS_18TensorIteratorBaseEENKUlvE_clEvENKUlvE5_clEvEUlfE_St5arrayIPcLm2EEEEviT0_T1_,"ax",@progbits
	.align	128
        .global         _ZN2at6native29vectorized_elementwise_kernelILi4EZZZNS0_16sign_kernel_cudaERNS_18TensorIteratorBaseEENKUlvE_clEvENKUlvE5_clEvEUlfE_St5arrayIPcLm2EEEEviT0_T1_
        .type           _ZN2at6native29vectorized_elementwise_kernelILi4EZZZNS0_16sign_kernel_cudaERNS_18TensorIteratorBaseEENKUlvE_clEvENKUlvE5_clEvEUlfE_St5arrayIPcLm2EEEEviT0_T1_,@function
        .size           _ZN2at6native29vectorized_elementwise_kernelILi4EZZZNS0_16sign_kernel_cudaERNS_18TensorIteratorBaseEENKUlvE_clEvENKUlvE5_clEvEUlfE_St5arrayIPcLm2EEEEviT0_T1_,(.L_x_23510 - _ZN2at6native29vectorized_elementwise_kernelILi4EZZZNS0_16sign_kernel_cudaERNS_18TensorIteratorBaseEENKUlvE_clEvENKUlvE5_clEvEUlfE_St5arrayIPcLm2EEEEviT0_T1_)
        .other          _ZN2at6native29vectorized_elementwise_kernelILi4EZZZNS0_16sign_kernel_cudaERNS_18TensorIteratorBaseEENKUlvE_clEvENKUlvE5_clEvEUlfE_St5arrayIPcLm2EEEEviT0_T1_,@"STO_CUDA_ENTRY STV_DEFAULT"
_ZN2at6native29vectorized_elementwise_kernelILi4EZZZNS0_16sign_kernel_cudaERNS_18TensorIteratorBaseEENKUlvE_clEvENKUlvE5_clEvEUlfE_St5arrayIPcLm2EEEEviT0_T1_:
.text._ZN2at6native29vectorized_elementwise_kernelILi4EZZZNS0_16sign_kernel_cudaERNS_18TensorIteratorBaseEENKUlvE_clEvENKUlvE5_clEvEUlfE_St5arrayIPcLm2EEEEviT0_T1_:
        /* <DEDUP_REMOVED lines=11> */
[----:B0-----:R-:W-:Y:S02]  /*00b0*/  IMAD.WIDE.U32 R8, R17, 0x10, R2 ;  /* 0x0000001011087825 */ /* 0x001fe400078e0002 */
[----:B------:R-:W0:Y:S03]  /*00c0*/  LDC.64 R2, c[0x0][0x218] ;  /* 0x00008600ff027b82 */ /* 0x000e260000000a00 */
[----:B------:R-:W2:Y:S04]  /*00d0*/  LDG.E.128 R12, desc[UR4][R8.64] ;  /* 0x00000004080c7981 */ /* 0x000ea8000c1e1d00 */
[----:B------:R1:W3:Y:S01]  /*00e0*/  LDG.E.128 R4, desc[UR4][R8.64+0x800] ;  /* 0x0008000408047981 */ /* 0x0002e2000c1e1d00 */
[----:B0-----:R-:W-:-:S04]  /*00f0*/  IMAD.WIDE.U32 R2, R0, 0x4, R2 ;  /* 0x0000000400027825 */ /* 0x001fc800078e0002 */
[----:B------:R-:W-:Y:S01]  /*0100*/  IMAD.WIDE R2, R17, 0x10, R2 ;  /* 0x0000001011027825 */ /* 0x000fe200078e0202 */
[C---:B--2---:R-:W-:Y:S02]  /*0110*/  FSETP.GEU.FTZ.AND P6, PT, R12.reuse, RZ, PT ;  /* 0x000000ff0c00720b */ /* 0x044fe40003fde000 */
[----:B------:R-:W-:Y:S02]  /*0120*/  FSETP.GT.FTZ.AND P2, PT, R13, RZ, PT ;  /* 0x000000ff0d00720b */ /* 0x000fe40003f54000 */
[----:B------:R-:W-:Y:S02]  /*0130*/  FSETP.GT.FTZ.AND P3, PT, R12, RZ, PT ;  /* 0x000000ff0c00720b */ /* 0x000fe40003f74000 */
[----:B------:R-:W-:Y:S02]  /*0140*/  FSETP.GT.FTZ.AND P1, PT, R14, RZ, PT ;  /* 0x000000ff0e00720b */ /* 0x000fe40003f34000 */
[----:B------:R-:W-:Y:S02]  /*0150*/  FSETP.GT.FTZ.AND P0, PT, R15, RZ, PT ;  /* 0x000000ff0f00720b */ /* 0x000fe40003f14000 */
[----:B------:R-:W-:-:S02]  /*0160*/  FSETP.GEU.FTZ.AND P5, PT, R13, RZ, PT ;  /* 0x000000ff0d00720b */ /* 0x000fc40003fbe000 */
[----:B------:R-:W-:Y:S02]  /*0170*/  SEL R10, RZ, 0x1, P6 ;  /* 0x00000001ff0a7807 */ /* 0x000fe40003000000 */
[----:B------:R-:W-:Y:S02]  /*0180*/  FSETP.GEU.FTZ.AND P4, PT, R14, RZ, PT ;  /* 0x000000ff0e00720b */ /* 0x000fe40003f9e000 */
[----:B------:R-:W-:Y:S02]  /*0190*/  FSETP.GEU.FTZ.AND P6, PT, R15, RZ, PT ;  /* 0x000000ff0f00720b */ /* 0x000fe40003fde000 */
[----:B------:R-:W-:Y:S02]  /*01a0*/  SEL R13, RZ, 0x1, P5 ;  /* 0x00000001ff0d7807 */ /* 0x000fe40002800000 */
[----:B------:R-:W-:Y:S02]  /*01b0*/  SEL R14, RZ, 0x1, P4 ;  /* 0x00000001ff0e7807 */ /* 0x000fe40002000000 */
[----:B------:R-:W-:-:S02]  /*01c0*/  SEL R15, RZ, 0x1, P6 ;  /* 0x00000001ff0f7807 */ /* 0x000fc40003000000 */
[----:B------:R-:W-:Y:S01]  /*01d0*/  IADD3 R12, -R13, 0x1, RZ ;  /* 0x000000010d0c7810 */ /* 0x000fe20007ffe1ff */
[----:B------:R-:W-:Y:S01]  /*01e0*/  @!P2 IMAD.MOV R12, RZ, RZ, -R13 ;  /* 0x000000ffff0ca224 */ /* 0x000fe200078e0a0d */
[----:B------:R-:W-:Y:S01]  /*01f0*/  IADD3 R11, -R10, 0x1, RZ ;  /* 0x000000010a0b7810 */ /* 0x000fe20007ffe1ff */
[----:B------:R-:W-:Y:S01]  /*0200*/  @!P3 IMAD.MOV R11, RZ, RZ, -R10 ;  /* 0x000000ffff0bb224 */ /* 0x000fe200078e0a0a */
[----:B-1----:R-:W-:Y:S01]  /*0210*/  IADD3 R9, -R14, 0x1, RZ ;  /* 0x000000010e097810 */ /* 0x002fe20007ffe1ff */
[----:B------:R-:W-:Y:S01]  /*0220*/  @!P1 IMAD.MOV R9, RZ, RZ, -R14 ;  /* 0x000000ffff099224 */ /* 0x000fe200078e0a0e */
[----:B------:R-:W-:Y:S01]  /*0230*/  IADD3 R8, -R15, 0x1, RZ ;  /* 0x000000010f087810 */ /* 0x000fe20007ffe1ff */
[----:B------:R-:W-:Y:S01]  /*0240*/  @!P0 IMAD.MOV R8, RZ, RZ, -R15 ;  /* 0x000000ffff088224 */ /* 0x000fe200078e0a0f */
[----:B---3--:R-:W-:Y:S02]  /*0250*/  FSETP.GEU.FTZ.AND P6, PT, R4, RZ, PT ;  /* 0x000000ff0400720b */ /* 0x008fe40003fde000 */
[----:B------:R-:W-:-:S02]  /*0260*/  FSETP.GT.FTZ.AND P2, PT, R5, RZ, PT ;  /* 0x000000ff0500720b */ /* 0x000fc40003f54000 */
[----:B------:R-:W-:Y:S02]  /*0270*/  FSETP.GT.FTZ.AND P3, PT, R4, RZ, PT ;  /* 0x000000ff0400720b */ /* 0x000fe40003f74000 */
[C---:B------:R-:W-:Y:S02]  /*0280*/  FSETP.GT.FTZ.AND P1, PT, R6.reuse, RZ, PT ;  /* 0x000000ff0600720b */ /* 0x040fe40003f34000 */
[----:B------:R-:W-:Y:S02]  /*0290*/  FSETP.GT.FTZ.AND P0, PT, R7, RZ, PT ;  /* 0x000000ff0700720b */ /* 0x000fe40003f14000 */
[----:B------:R-:W-:Y:S02]  /*02a0*/  FSETP.GEU.FTZ.AND P5, PT, R5, RZ, PT ;  /* 0x000000ff0500720b */ /* 0x000fe40003fbe000 */
[----:B------:R-:W-:Y:S02]  /*02b0*/  SEL R4, RZ, 0x1, P6 ;  /* 0x00000001ff047807 */ /* 0x000fe40003000000 */
[----:B------:R-:W-:-:S02]  /*02c0*/  FSETP.GEU.FTZ.AND P4, PT, R6, RZ, PT ;  /* 0x000000ff0600720b */ /* 0x000fc40003f9e000 */
[----:B------:R-:W-:Y:S02]  /*02d0*/  FSETP.GEU.FTZ.AND P6, PT, R7, RZ, PT ;  /* 0x000000ff0700720b */ /* 0x000fe40003fde000 */
        /* <DEDUP_REMOVED lines=17> */
[----:B------:R-:W-:Y:S01]  /*03f0*/  I2FP.F32.S32 R10, R13 ;  /* 0x0000000d000a7245 */ /* 0x000fe20000201400 */
[----:B------:R-:W-:Y:S01]  /*0400*/  STG.E.128 desc[UR4][R2.64], R4 ;  /* 0x0000000402007986 */ /* 0x000fe2000c101d04 */
[----:B------:R-:W-:-:S05]  /*0410*/  I2FP.F32.S32 R11, R14 ;  /* 0x0000000e000b7245 */ /* 0x000fca0000201400 */
[----:B------:R-:W-:Y:S01]  /*0420*/  STG.E.128 desc[UR4][R2.64+0x800], R8 ;  /* 0x0008000802007986 */ /* 0x000fe2000c101d04 */
[----:B------:R-:W-:Y:S05]  /*0430*/  EXIT ;  /* 0x000000000000794d */ /* 0x000fea0003800000 */
.L_x_6823:
        /* <DEDUP_REMOVED lines=69> */
.L_x_6825:
[----:B------:R-:W-:Y:S05]  /*0890*/  BSYNC B0 ;  /* 0x0000000000007941 */ /* 0x000fea0003800000 */
.L_x_6824:
        /* <DEDUP_REMOVED lines=28> */
.L_x_6828:
        /* <DEDUP_REMOVED lines=13> */
.L_x_6829:
        /* <DEDUP_REMOVED lines=13> */
.L_x_6830:
        /* <DEDUP_REMOVED lines=14> */
.L_x_6831:
[----:B------:R-:W-:-:S13]  /*0ce0*/  ISETP.GE.AND P0, PT, R15, R14, PT ;  /* 0x0000000e0f00720c */ /* 0x000fda0003f06270 */
[----:B------:R-:W-:Y:S05]  /*0cf0*/  @P0 BREAK B1 ;  /* 0x0000000000010942 */ /* 0x000fea0003800000 */
[----:B------:R-:W-:Y:S05]  /*0d00*/  @P0 BRA `(.L_x_6832) ;  /* 0x0000000000300947 */ /* 0x000fea0003800000 */
[----:B------:R-:W-:Y:S05]  /*0d10*/  BSYNC B1 ;  /* 0x0000000000017941 */ /* 0x000fea0003800000 */
.L_x_6827:
        /* <DEDUP_REMOVED lines=11> */
.L_x_6832:
[----:B------:R-:W-:Y:S05]  /*0dd0*/  BSYNC B0 ;  /* 0x0000000000007941 */ /* 0x000fea0003800000 */
.L_x_6826:
        /* <DEDUP_REMOVED lines=14> */
.L_x_6833:
        /* <DEDUP_REMOVED lines=12> */
.L_x_23510:


//--------------------- .text._ZN2at6native29vectorized_elementwise_kernelILi8EZZZNS0_16sign_kernel_cudaERNS_18TensorIteratorBaseEENKUlvE_clEvENKUlvE5_clEvEUlfE_St5arrayIPcLm2EEEEviT0_T1_ --------------------------
	.section	.text._ZN2at6native29vectorized_elementwise_kernelILi8EZZZNS0_16sign_kernel_cudaERNS_18TensorIteratorBaseEENKUlvE_clEvENKUlvE5_clEvEUlfE_St5arrayIPcLm2EEEEviT0_T1_,"ax",@progbits
	.align	128
        .global         _ZN2at6native29vectorized_elementwise_kernelILi8EZZZNS0_16sign_kernel_cudaERNS_18TensorIteratorBaseEENKUlvE_clEvENKUlvE5_clEvEUlfE_St5arrayIPcLm2EEEEviT0_T1_
        .type           _ZN2at6native29vectorized_elementwise_kernelILi8EZZZNS0_16sign_kernel_cudaERNS_18TensorIteratorBaseEENKUlvE_clEvENKUlvE5_clEvEUlfE_St5arrayIPcLm2EEEEviT0_T1_,@function
        .size           _ZN2at6native29vectorized_elementwise_kernelILi8EZZZNS0_16sign_kernel_cudaERNS_18TensorIteratorBaseEENKUlvE_clEvENKUlvE5_clEvEUlfE_St5arrayIPcLm2EEEEviT0_T1_,(.L_x_23511 - _ZN2at6native29vectorized_elementwise_kernelILi8EZZZNS0_16sign_kernel_cudaERNS_18TensorIteratorBaseEENKUlvE_clEvENKUlvE5_clEvEUlfE_St5arrayIPcLm2EEEEviT0_T1_)
        .other          _ZN2at6native29vectorized_elementwise_kernelILi8EZZZNS0_16sign_kernel_cudaERNS_18TensorIteratorBaseEENKUlvE_clEvENKUlvE5_clEvEUlfE_St5arrayIPcLm2EEEEviT0_T1_,@"STO_CUDA_ENTRY STV_DEFAULT"
_ZN2at6native29vectorized_elementwise_kernelILi8EZZZNS0_16sign_kernel_cudaERNS_18TensorIteratorBaseEENKUlvE_clEvENKUlvE5_clEvEUlfE_St5arrayIPcLm2EEEEviT0_T1_:
.text._ZN2at6native29vectorized_elementwise_kernelILi8EZZZNS0_16sign_kernel_cudaERNS_18TensorIteratorBaseEENKUlvE_clEvENKUlvE5_clEvEUlfE_St5arrayIPcLm2EEEEviT0_T1_:
        /* <DEDUP_REMOVED lines=68> */
.L_x_6834:
        /* <DEDUP_REMOVED lines=69> */
.L_x_6836:
[----:B------:R-:W-:Y:S05]  /*0890*/  BSYNC B0 ;  /* 0x0000000000007941 */ /* 0x000fea0003800000 */
.L_x_6835:
        /* <DEDUP_REMOVED lines=28> */
.L_x_6839:
        /* <DEDUP_REMOVED lines=13> */
.L_x_6840:
        /* <DEDUP_REMOVED lines=13> */
.L_x_6841:
        /* <DEDUP_REMOVED lines=14> */
.L_x_6842:
[----:B------:R-:W-:-:S13]  /*0ce0*/  ISETP.GE.AND P0, PT, R15, R14, PT ;  /* 0x0000000e0f00720c */ /* 0x000fda0003f06270 */
[----:B------:R-:W-:Y:S05]  /*0cf0*/  @P0 BREAK B1 ;  /* 0x0000000000010942 */ /* 0x000fea0003800000 */
[----:B------:R-:W-:Y:S05]  /*0d00*/  @P0 BRA `(.L_x_6843) ;  /* 0x0000000000300947 */ /* 0x000fea0003800000 */
[----:B------:R-:W-:Y:S05]  /*0d10*/  BSYNC B1 ;  /* 0x0000000000017941 */ /* 0x000fea0003800000 */
.L_x_6838:
        /* <DEDUP_REMOVED lines=11> */
.L_x_6843:
[----:B------:R-:W-:Y:S05]  /*0dd0*/  BSYNC B0 ;  /* 0x0000000000007941 */ /* 0x000fea0003800000 */
.L_x_6837:
        /* <DEDUP_REMOVED lines=14> */
.L_x_6844:
        /* <DEDUP_REMOVED lines=12> */
.L_x_23511:


//--------------------- .text._ZN2at6native18elementwise_kernelILi128ELi4EZNS0_15gpu_kernel_implIZZZNS0_16sign_kernel_cudaERNS_18TensorIteratorBaseEENKUlvE_clEvENKUlvE4_clEvEUldE_EEvS4_RKT_EUliE_EEviT1_ --------------------------
	.section	.text._ZN2at6native18elementwise_kernelILi128ELi4EZNS0_15gpu_kernel_implIZZZNS0_16sign_kernel_cudaERNS_18TensorIteratorBaseEENKUlvE_clEvENKUlvE4_clEvEUldE_EEvS4_RKT_EUliE_EEviT1_,"ax",@progbits
	.align	128
        .global         _ZN2at6native18elementwise_kernelILi128ELi4EZNS0_15gpu_kernel_implIZZZNS0_16sign_kernel_cudaERNS_18TensorIteratorBaseEENKUlvE_clEvENKUlvE4_clEvEUldE_EEvS4_RKT_EUliE_EEviT1_
        .type           _ZN2at6native18elementwise_kernelILi128ELi4EZNS0_15gpu_kernel_implIZZZNS0_16sign_kernel_cudaERNS_18TensorIteratorBaseEENKUlvE_clEvENKUlvE4_clEvEUldE_EEvS4_RKT_EUliE_EEviT1_,@function
        .size           _ZN2at6native18elementwise_kernelILi128ELi4EZNS0_15gpu_kernel_implIZZZNS0_16sign_kernel_cudaERNS_18TensorIteratorBaseEENKUlvE_clEvENKUlvE4_clEvEUldE_EEvS4_RKT_EUliE_EEviT1_,(.L_x_23512 - _ZN2at6native18elementwise_kernelILi128ELi4EZNS0_15gpu_kernel_implIZZZNS0_16sign_kernel_cudaERNS_18TensorIteratorBaseEENKUlvE_clEvENKUlvE4_clEvEUldE_EEvS4_RKT_EUliE_EEviT1_)
        .other          _ZN2at6native18elementwise_kernelILi128ELi4EZNS0_15gpu_kernel_implIZZZNS0_16sign_kernel_cudaERNS_18TensorIteratorBaseEENKUlvE_clEvENKUlvE4_clEvEUldE_EEvS4_RKT_EUliE_EEviT1_,@"STO_CUDA_ENTRY STV_DEFAULT"
_ZN2at6native18elementwise_kernelILi128ELi4EZNS0_15gpu_kernel_implIZZZNS0_16sign_kernel_cudaERNS_18TensorIteratorBaseEENKUlvE_clEvENKUlvE4_clEvEUldE_EEvS4_RKT_EUliE_EEviT1_:
.text._ZN2at6native18elementwise_kernelILi128ELi4EZNS0_15gpu_kernel_implIZZZNS0_16sign_kernel_cudaERNS_18TensorIteratorBaseEENKUlvE_clEvENKUlvE4_clEvEUldE_EEvS4_RKT_EUliE_EEviT1_:
        /* <DEDUP_REMOVED lines=313> */
.L_x_6847:
[----:B------:R-:W0:Y:S01]  /*1390*/  LDC.U8 R3, c[0x0][0x422] ;  /* 0x00010880ff037b82 */ /* 0x000e220000000000 */
[----:B------:R-:W-:Y:S01]  /*13a0*/  ULDC.64 UR6, c[0x0][0x418] ;  /* 0x0001060000067ab9 */ /* 0x000fe20000000a00 */
[----:B------:R-:W-:Y:S01]  /*13b0*/  ULDC.64 UR4, c[0x0][0x410] ;  /* 0x0001040000047ab9 */ /* 0x000fe20000000a00 */
[----:B------:R-:W-:Y:S02]  /*13c0*/  IADD3 R4, P2, R0, UR6, RZ ;  /* 0x0000000600047c10 */ /* 0x000fe4000ff5e0ff */
[----:B------:R-:W-:-:S03]  /*13d0*/  IADD3 R16, P1, R16, UR4, RZ ;  /* 0x0000000410107c10 */ /* 0x000fc6000ff3e0ff */
[----:B------:R-:W-:Y:S01]  /*13e0*/  IMAD.X R5, RZ, RZ, UR7, P2 ;  /* 0x00000007ff057e24 */ /* 0x000fe200090e06ff */
[----:B------:R-:W-:Y:S02]  /*13f0*/  IADD3.X R17, RZ, UR5, RZ, P1, !PT ;  /* 0x00000005ff117c10 */ /* 0x000fe40008ffe4ff */
        /* <DEDUP_REMOVED lines=14> */
.L_x_6851:
[----:B------:R-:W2:Y:S02]  /*14e0*/  LDG.E.U8 R2, desc[UR36][R4.64] ;  /* 0x0000002404027981 */ /* 0x000ea4000c1e1100 */
[----:B--2---:R-:W0:Y:S01]  /*14f0*/  I2F.F64.U16 R2, R2 ;  /* 0x0000000200027312 */ /* 0x004e220000101800 */
[----:B------:R-:W-:Y:S05]  /*1500*/  BRA `(.L_x_6853) ;  /* 0x0000000c00707947 */ /* 0x000fea0003800000 */
.L_x_6850:
        /* <DEDUP_REMOVED lines=9> */
.L_x_6855:
[----:B------:R-:W2:Y:S02]  /*15a0*/  LDG.E R2, desc[UR36][R4.64] ;  /* 0x0000002404027981 */ /* 0x000ea4000c1e1900 */
[----:B--2---:R-:W0:Y:S01]  /*15b0*/  I2F.F64 R2, R2 ;  /* 0x0000000200027312 */ /* 0x004e220000201c00 */
[----:B------:R-:W-:Y:S05]  /*15c0*/  BRA `(.L_x_6853) ;  /* 0x0000000c00407947 */ /* 0x000fea0003800000 */
.L_x_6854:
[----:B------:R-:W2:Y:S02]  /*15d0*/  LDG.E.U16 R2, desc[UR36][R4.64] ;  /* 0x0000002404027981 */ /* 0x000ea4000c1e1500 */
[----:B--2---:R-:W0:Y:S01]  /*15e0*/  I2F.F64.S16 R2, R2 ;  /* 0x0000000200027312 */ /* 0x004e220000101c00 */
[----:B------:R-:W-:Y:S05]  /*15f0*/  BRA `(.L_x_6853) ;  /* 0x0000000c00347947 */ /* 0x000fea0003800000 */
.L_x_6849:
        /* <DEDUP_REMOVED lines=10> */
.L_x_6857:
[----:B------:R-:W2:Y:S02]  /*16a0*/  LDG.E.U16 R0, desc[UR36][R4.64] ;  /* 0x0000002404007981 */ /* 0x000ea4000c1e1500 */
[----:B--2---:R-:W-:-:S05]  /*16b0*/  HADD2.F32 R0, -RZ, R0.H0_H0 ;  /* 0x20000000ff007230 */ /* 0x004fca0000004100 */
[----:B------:R-:W-:-:S04]  /*16c0*/  FMUL.FTZ R0, R0, 1 ;  /* 0x3f80000000007820 */ /* 0x000fc80000410000 */
[----:B------:R0:W1:Y:S01]  /*16d0*/  F2F.F64.F32 R2, R0 ;  /* 0x0000000000027310 */ /* 0x0000620000201800 */
[----:B------:R-:W-:Y:S05]  /*16e0*/  BRA `(.L_x_6853) ;  /* 0x0000000800f87947 */ /* 0x000fea0003800000 */
.L_x_6856:
        /* <DEDUP_REMOVED lines=10> */
.L_x_6859:
[----:B------:R-:W2:Y:S02]  /*1790*/  LDG.E.U16 R4, desc[UR36][R4.64] ;  /* 0x0000002404047981 */ /* 0x000ea4000c1e1500 */
[----:B--2---:R-:W-:-:S05]  /*17a0*/  HADD2.F32 R0, -RZ, R4.H0_H0 ;  /* 0x20000004ff007230 */ /* 0x004fca0000004100 */
[----:B------:R-:W-:-:S04]  /*17b0*/  FMUL.FTZ R0, R0, 1 ;  /* 0x3f80000000007820 */ /* 0x000fc80000410000 */
[----:B------:R0:W1:Y:S01]  /*17c0*/  F2F.F64.F32 R2, R0 ;  /* 0x0000000000027310 */ /* 0x0000620000201800 */
[----:B------:R-:W-:Y:S05]  /*17d0*/  BRA `(.L_x_6853) ;  /* 0x0000000800bc7947 */ /* 0x000fea0003800000 */
.L_x_6858:
[----:B------:R0:W5:Y:S01]  /*17e0*/  LDG.E.64 R2, desc[UR36][R4.64] ;  /* 0x0000002404027981 */ /* 0x000162000c1e1b00 */
[----:B------:R-:W-:Y:S05]  /*17f0*/  BRA `(.L_x_6853) ;  /* 0x0000000800b47947 */ /* 0x000fea0003800000 */
.L_x_6848:
        /* <DEDUP_REMOVED lines=8> */
[----:B------:R-:W2:Y:S01]  /*1880*/  LDG.E.U8 R4, desc[UR36][R4.64] ;  /* 0x0000002404047981 */ /* 0x000ea2000c1e1100 */
[----:B------:R-:W-:Y:S01]  /*1890*/  IMAD.MOV.U32 R2, RZ, RZ, RZ ;  /* 0x000000ffff027224 */ /* 0x000fe200078e00ff */
[----:B--2---:R-:W-:-:S04]  /*18a0*/  ISETP.NE.AND P0, PT, R4, RZ, PT ;  /* 0x000000ff0400720c */ /* 0x004fc80003f05270 */
[----:B------:R-:W-:Y:S01]  /*18b0*/  FSEL R3, RZ, 1.875, !P0 ;  /* 0x3ff00000ff037808 */ /* 0x000fe20004000000 */
[----:B------:R-:W-:Y:S08]  /*18c0*/  BRA `(.L_x_6853) ;  /* 0x0000000800807947 */ /* 0x000ff00003800000 */
.L_x_6862:
[----:B------:R0:W5:Y:S01]  /*18d0*/  LDG.E.64 R2, desc[UR36][R4.64] ;  /* 0x0000002404027981 */ /* 0x000162000c1e1b00 */
[----:B------:R-:W-:Y:S05]  /*18e0*/  BRA `(.L_x_6853) ;  /* 0x0000000800787947 */ /* 0x000fea0003800000 */
.L_x_6861:
        /* <DEDUP_REMOVED lines=28> */
.L_x_6864:
        /* <DEDUP_REMOVED lines=15> */
.L_x_6863:
[----:B------:R-:W2:Y:S02]  /*1ba0*/  LDG.E.U16 R0, desc[UR36][R4.64] ;  /* 0x0000002404007981 */ /* 0x000ea4000c1e1500 */
[----:B--2---:R-:W-:-:S04]  /*1bb0*/  IMAD.U32 R0, R0, 0x10000, RZ ;  /* 0x0001000000007824 */ /* 0x004fc800078e00ff */
[----:B------:R-:W-:-:S04]  /*1bc0*/  FMUL.FTZ R0, R0, 1 ;  /* 0x3f80000000007820 */ /* 0x000fc80000410000 */
[----:B------:R0:W1:Y:S01]  /*1bd0*/  F2F.F64.F32 R2, R0 ;  /* 0x0000000000027310 */ /* 0x0000620000201800 */
[----:B------:R-:W-:Y:S05]  /*1be0*/  BRA `(.L_x_6853) ;  /* 0x0000000400b87947 */ /* 0x000fea0003800000 */
.L_x_6860:
        /* <DEDUP_REMOVED lines=11> */
.L_x_6867:
        /* <DEDUP_REMOVED lines=21> */
.L_x_6871:
[----:B------:R-:W-:Y:S05]  /*1df0*/  BSYNC B1 ;  /* 0x0000000000017941 */ /* 0x000fea0003800000 */
.L_x_6870:
[----:B------:R-:W-:Y:S01]  /*1e00*/  LEA R3, R0, 0x3b800000, 0x17 ;  /* 0x3b80000000037811 */ /* 0x000fe200078eb8ff */
[----:B------:R-:W-:-:S05]  /*1e10*/  IMAD.SHL.U32 R0, R2, 0x100000, RZ ;  /* 0x0010000002007824 */ /* 0x000fca00078e00ff */
[----:B------:R-:W-:-:S07]  /*1e20*/  LOP3.LUT R0, R3, R0, R4, 0xfe, !PT ;  /* 0x0000000003007212 */ /* 0x000fce00078efe04 */
.L_x_6869:
[----:B------:R-:W-:Y:S05]  /*1e30*/  BSYNC B0 ;  /* 0x0000000000007941 */ /* 0x000fea0003800000 */
.L_x_6868:
[----:B------:R-:W-:-:S04]  /*1e40*/  FMUL.FTZ R0, R0, 1 ;  /* 0x3f80000000007820 */ /* 0x000fc80000410000 */
[----:B------:R1:W2:Y:S01]  /*1e50*/  F2F.F64.F32 R2, R0 ;  /* 0x0000000000027310 */ /* 0x0002a20000201800 */
[----:B------:R-:W-:Y:S05]  /*1e60*/  BRA `(.L_x_6853) ;  /* 0x0000000400187947 */ /* 0x000fea0003800000 */
.L_x_6866:
[----:B------:R-:W2:Y:S01]  /*1e70*/  LDG.E.U8 R2, desc[UR36][R4.64] ;  /* 0x0000002404027981 */ /* 0x000ea2000c1e1100 */
[----:B------:R-:W-:Y:S01]  /*1e80*/  BSSY B0, `(.L_x_6872) ;  /* 0x0000018000007945 */ /* 0x000fe20003800000 */
[----:B------:R-:W-:Y:S01]  /*1e90*/  HFMA2.MMA R0, -RZ, RZ, 0, 0 ;  /* 0x00000000ff007435 */ /* 0x000fe200000001ff */
        /* <DEDUP_REMOVED lines=18> */
.L_x_6875:
[----:B------:R-:W-:Y:S05]  /*1fc0*/  BSYNC B1 ;  /* 0x0000000000017941 */ /* 0x000fea0003800000 */
.L_x_6874:
[----:B------:R-:W-:Y:S01]  /*1fd0*/  LEA R3, R0, 0x37800000, 0x17 ;  /* 0x3780000000037811 */ /* 0x000fe200078eb8ff */
[----:B------:R-:W-:-:S05]  /*1fe0*/  IMAD.SHL.U32 R0, R2, 0x200000, RZ ;  /* 0x0020000002007824 */ /* 0x000fca00078e00ff */
[----:B------:R-:W-:-:S07]  /*1ff0*/  LOP3.LUT R0, R3, R0, R4, 0xfe, !PT ;  /* 0x0000000003007212 */ /* 0x000fce00078efe04 */
.L_x_6873:
[----:B------:R-:W-:Y:S05]  /*2000*/  BSYNC B0 ;  /* 0x0000000000007941 */ /* 0x000fea0003800000 */
.L_x_6872:
[----:B------:R-:W-:-:S04]  /*2010*/  FMUL.FTZ R0, R0, 1 ;  /* 0x3f80000000007820 */ /* 0x000fc80000410000 */
[----:B------:R3:W4:Y:S01]  /*2020*/  F2F.F64.F32 R2, R0 ;  /* 0x0000000000027310 */ /* 0x0007220000201800 */
[----:B------:R-:W-:Y:S05]  /*2030*/  BRA `(.L_x_6853) ;  /* 0x0000000000a47947 */ /* 0x000fea0003800000 */
.L_x_6865:
        /* <DEDUP_REMOVED lines=14> */
.L_x_6879:
[----:B------:R-:W-:Y:S05]  /*2120*/  BSYNC B0 ;  /* 0x0000000000007941 */ /* 0x000fea0003800000 */
.L_x_6878:
[----:B------:R-:W-:-:S04]  /*2130*/  FMUL.FTZ R0, R0, 1 ;  /* 0x3f80000000007820 */ /* 0x000fc80000410000 */
[----:B------:R0:W1:Y:S01]  /*2140*/  F2F.F64.F32 R2, R0 ;  /* 0x0000000000027310 */ /* 0x0000620000201800 */
[----:B------:R-:W-:Y:S05]  /*2150*/  BRA `(.L_x_6853) ;  /* 0x00000000005c7947 */ /* 0x000fea0003800000 */
.L_x_6852:
        /* <DEDUP_REMOVED lines=16> */
.L_x_6880:
[----:B------:R-:W-:Y:S01]  /*2260*/  CS2R R2, SRZ ;  /* 0x0000000000027805 */ /* 0x000fe2000001ff00 */
[----:B------:R-:W-:Y:S06]  /*2270*/  BRA `(.L_x_6853) ;  /* 0x0000000000147947 */ /* 0x000fec0003800000 */
.L_x_6877:
[----:B------:R-:W2:Y:S02]  /*2280*/  LDG.E.64 R2, desc[UR36][R4.64] ;  /* 0x0000002404027981 */ /* 0x000ea4000c1e1b00 */
[----:B--2---:R-:W0:Y:S01]  /*2290*/  I2F.F64.U64 R2, R2 ;  /* 0x0000000200027312 */ /* 0x004e220000301800 */
[----:B------:R-:W-:Y:S05]  /*22a0*/  BRA `(.L_x_6853) ;  /* 0x0000000000087947 */ /* 0x000fea0003800000 */
.L_x_6876:
[----:B------:R-:W2:Y:S02]  /*22b0*/  LDG.E R2, desc[UR36][R4.64] ;  /* 0x0000002404027981 */ /* 0x000ea4000c1e1900 */
[----:B--2---:R-:W0:Y:S02]  /*22c0*/  I2F.F64.U32 R2, R2 ;  /* 0x0000000200027312 */ /* 0x004e240000201800 */
.L_x_6853:
[----:B------:R-:W3:Y:S01]  /*22d0*/  LDC.U8 R6, c[0x0][0x421] ;  /* 0x00010840ff067b82 */ /* 0x000ee20000000000 */
[C---:B012-45:R-:W-:Y:S02]  /*22e0*/  DSETP.GT.AND P0, PT, R2.reuse, RZ, PT ;  /* 0x000000ff0200722a */ /* 0x077fe40003f04000 */
[----:B------:R-:W-:-:S06]  /*22f0*/  DSETP.GEU.AND P1, PT, R2, RZ, PT ;  /* 0x000000ff0200722a */ /* 0x000fcc0003f2e000 */
[----:B------:R-:W-:-:S04]  /*2300*/  SEL R2, RZ, 0x1, P1 ;  /* 0x00000001ff027807 */ /* 0x000fc80000800000 */
[----:B------:R-:W-:Y:S02]  /*2310*/  IADD3 R3, -R2, 0x1, RZ ;  /* 0x0000000102037810 */ /* 0x000fe40007ffe1ff */
[----:B------:R-:W-:-:S04]  /*2320*/  @!P0 IMAD.MOV R3, RZ, RZ, -R2 ;  /* 0x000000ffff038224 */ /* 0x000fc800078e0a02 */
[----:B------:R0:W1:Y:S01]  /*2330*/  I2F.F64 R4, R3 ;  /* 0x0000000300047312 */ /* 0x0000620000201c00 */
[----:B---3--:R-:W-:-:S04]  /*2340*/  PRMT R0, R6, 0x9910, RZ ;  /* 0x0000991006007816 */ /* 0x008fc800000000ff */
[----:B------:R-:W-:-:S13]  /*2350*/  ISETP.GT.AND P0, PT, R0, 0x9, PT ;  /* 0x000000090000780c */ /* 0x000fda0003f04270 */
[----:B01----:R-:W-:Y:S05]  /*2360*/  @P0 BRA `(.L_x_6881) ;  /* 0x0000000400300947 */ /* 0x003fea0003800000 */
        /* <DEDUP_REMOVED lines=8> */
[----:B------:R-:W0:Y:S02]  /*23f0*/  F2I.F64.TRUNC R5, R4 ;  /* 0x0000000400057311 */ /* 0x000e24000030d100 */
[----:B0-----:R4:W-:Y:S01]  /*2400*/  STG.E.U8 desc[UR36][R16.64], R5 ;  /* 0x0000000510007986 */ /* 0x0019e2000c101124 */
[----:B------:R-:W-:Y:S05]  /*2410*/  BRA `(.L_x_6886) ;  /* 0x0000001000087947 */ /* 0x000fea0003800000 */
.L_x_6884:
[----:B------:R-:W0:Y:S02]  /*2420*/  F2I.S64.F64.TRUNC R4, R4 ;  /* 0x0000000400047311 */ /* 0x000e24000030d900 */
[----:B0-----:R-:W-:-:S05]  /*2430*/  MOV R3, R4 ;  /* 0x0000000400037202 */ /* 0x001fca0000000f00 */
[----:B------:R3:W-:Y:S01]  /*2440*/  STG.E.U8 desc[UR36][R16.64], R3 ;  /* 0x0000000310007986 */ /* 0x0007e2000c101124 */
[----:B------:R-:W-:Y:S05]  /*2450*/  BRA `(.L_x_6886) ;  /* 0x0000000c00f87947 */ /* 0x000fea0003800000 */
.L_x_6883:
[----:B------:R-:W-:-:S13]  /*2460*/  ISETP.NE.AND P0, PT, R0, 0x2, PT ;  /* 0x000000020000780c */ /* 0x000fda0003f05270 */
[----:B------:R-:W-:Y:S05]  /*2470*/  @!P0 BRA `(.L_x_6887) ;  /* 0x0000000000288947 */ /* 0x000fea0003800000 */
[----:B------:R-:W-:-:S13]  /*2480*/  ISETP.NE.AND P0, PT, R0, 0x3, PT ;  /* 0x000000030000780c */ /* 0x000fda0003f05270 */
[----:B------:R-:W-:Y:S05]  /*2490*/  @!P0 BRA `(.L_x_6888) ;  /* 0x0000000000148947 */ /* 0x000fea0003800000 */
[----:B------:R-:W-:-:S13]  /*24a0*/  ISETP.NE.AND P0, PT, R0, 0x4, PT ;  /* 0x000000040000780c */ /* 0x000fda0003f05270 */
[----:B------:R-:W-:Y:S05]  /*24b0*/  @P0 BRA `(.L_x_6885) ;  /* 0x0000000c00880947 */ /* 0x000fea0003800000 */
[----:B------:R-:W0:Y:S02]  /*24c0*/  F2I.S64.F64.TRUNC R4, R4 ;  /* 0x0000000400047311 */ /* 0x000e24000030d900 */
[----:B0-----:R0:W-:Y:S01]  /*24d0*/  STG.E.64 desc[UR36][R16.64], R4 ;  /* 0x0000000410007986 */ /* 0x0011e2000c101b24 */
[----:B------:R-:W-:Y:S05]  /*24e0*/  BRA `(.L_x_6886) ;  /* 0x0000000c00d47947 */ /* 0x000fea0003800000 */
.L_x_6888:
[----:B------:R-:W0:Y:S02]  /*24f0*/  F2I.F64.TRUNC R5, R4 ;  /* 0x0000000400057311 */ /* 0x000e24000030d100 */
[----:B0-----:R1:W-:Y:S01]  /*2500*/  STG.E desc[UR36][R16.64], R5 ;  /* 0x0000000510007986 */ /* 0x0013e2000c101924 */
[----:B------:R-:W-:Y:S05]  /*2510*/  BRA `(.L_x_6886) ;  /* 0x0000000c00c87947 */ /* 0x000fea0003800000 */
.L_x_6887:
[----:B------:R-:W0:Y:S02]  /*2520*/  F2I.F64.TRUNC R5, R4 ;  /* 0x0000000400057311 */ /* 0x000e24000030d100 */
[----:B0-----:R2:W-:Y:S01]  /*2530*/  STG.E.U16 desc[UR36][R16.64], R5 ;  /* 0x0000000510007986 */ /* 0x0015e2000c101524 */
[----:B------:R-:W-:Y:S05]  /*2540*/  BRA `(.L_x_6886) ;  /* 0x0000000c00bc7947 */ /* 0x000fea0003800000 */
.L_x_6882:
[----:B------:R-:W-:-:S13]  /*2550*/  ISETP.GT.AND P0, PT, R0, 0x6, PT ;  /* 0x000000060000780c */ /* 0x000fda0003f04270 */
[----:B------:R-:W-:Y:S05]  /*2560*/  @P0 BRA `(.L_x_6889) ;  /* 0x00000000004c0947 */ /* 0x000fea0003800000 */
[----:B------:R-:W-:-:S13]  /*2570*/  ISETP.NE.AND P0, PT, R0, 0x5, PT ;  /* 0x000000050000780c */ /* 0x000fda0003f05270 */
[----:B------:R-:W-:Y:S05]  /*2580*/  @!P0 BRA `(.L_x_6890) ;  /* 0x0000000000248947 */ /* 0x000fea0003800000 */
[----:B------:R-:W-:-:S13]  /*2590*/  ISETP.NE.AND P0, PT, R0, 0x6, PT ;  /* 0x000000060000780c */ /* 0x000fda0003f05270 */
[----:B------:R-:W-:Y:S05]  /*25a0*/  @P0 BRA `(.L_x_6885) ;  /* 0x0000000c004c0947 */ /* 0x000fea0003800000 */
[----:B------:R-:W-:Y:S01]  /*25b0*/  UMOV UR4, 0xf0000000 ;  /* 0xf000000000047882 */ /* 0x000fe20000000000 */
[----:B------:R-:W-:Y:S01]  /*25c0*/  UMOV UR5, 0x380fffff ;  /* 0x380fffff00057882 */ /* 0x000fe20000000000 */
[----:B------:R-:W0:Y:S01]  /*25d0*/  F2F.F32.F64 R3, R4 ;  /* 0x0000000400037310 */ /* 0x000e220000301000 */
[----:B------:R-:W-:-:S14]  /*25e0*/  DSETP.GEU.AND P0, PT, |R4|, UR4, PT ;  /* 0x0000000404007e2a */ /* 0x000fdc000bf0e200 */
[----:B0-----:R-:W-:-:S05]  /*25f0*/  @!P0 FMUL R3, R3, 1.175494350822287508e-38 ;  /* 0x0080000003038820 */ /* 0x001fca0000400000 */
[----:B------:R0:W-:Y:S01]  /*2600*/  STG.E desc[UR36][R16.64], R3 ;  /* 0x0000000310007986 */ /* 0x0001e2000c101924 */
[----:B------:R-:W-:Y:S05]  /*2610*/  BRA `(.L_x_6886) ;  /* 0x0000000c00887947 */ /* 0x000fea0003800000 */
.L_x_6890:
[----:B------:R-:W-:Y:S01]  /*2620*/  UMOV UR4, 0xf0000000 ;  /* 0xf000000000047882 */ /* 0x000fe20000000000 */
[----:B------:R-:W-:Y:S01]  /*2630*/  UMOV UR5, 0x380fffff ;  /* 0x380fffff00057882 */ /* 0x000fe20000000000 */
[----:B------:R-:W0:Y:S01]  /*2640*/  F2F.F32.F64 R0, R4 ;  /* 0x0000000400007310 */ /* 0x000e220000301000 */
[----:B------:R-:W-:-:S14]  /*2650*/  DSETP.GEU.AND P0, PT, |R4|, UR4, PT ;  /* 0x0000000404007e2a */ /* 0x000fdc000bf0e200 */
[----:B0-----:R-:W-:-:S05]  /*2660*/  @!P0 FMUL R0, R0, 1.175494350822287508e-38 ;  /* 0x0080000000008820 */ /* 0x001fca0000400000 */
[----:B------:R-:W-:-:S05]  /*2670*/  F2FP.F16.F32.PACK_AB R0, RZ, R0 ;  /* 0x00000000ff00723e */ /* 0x000fca00000000ff */
[----:B------:R0:W-:Y:S01]  /*2680*/  STG.E.U16 desc[UR36][R16.64], R0 ;  /* 0x0000000010007986 */ /* 0x0001e2000c101524 */
[----:B------:R-:W-:Y:S05]  /*2690*/  BRA `(.L_x_6886) ;  /* 0x0000000c00687947 */ /* 0x000fea0003800000 */
.L_x_6889:
[----:B------:R-:W-:-:S13]  /*26a0*/  ISETP.NE.AND P0, PT, R0, 0x7, PT ;  /* 0x000000070000780c */ /* 0x000fda0003f05270 */
[----:B------:R-:W-:Y:S05]  /*26b0*/  @!P0 BRA `(.L_x_6891) ;  /* 0x0000000000548947 */ /* 0x000fea0003800000 */
[----:B------:R-:W-:-:S13]  /*26c0*/  ISETP.NE.AND P0, PT, R0, 0x8, PT ;  /* 0x000000080000780c */ /* 0x000fda0003f05270 */
[----:B------:R-:W-:Y:S05]  /*26d0*/  @!P0 BRA `(.L_x_6892) ;  /* 0x0000000000288947 */ /* 0x000fea0003800000 */
[----:B------:R-:W-:-:S13]  /*26e0*/  ISETP.NE.AND P0, PT, R0, 0x9, PT ;  /* 0x000000090000780c */ /* 0x000fda0003f05270 */
[----:B------:R-:W-:Y:S05]  /*26f0*/  @P0 BRA `(.L_x_6885) ;  /* 0x0000000800f80947 */ /* 0x000fea0003800000 */
[----:B------:R-:W-:Y:S01]  /*2700*/  UMOV UR4, 0xf0000000 ;  /* 0xf000000000047882 */ /* 0x000fe20000000000 */
[----:B------:R-:W-:Y:S01]  /*2710*/  UMOV UR5, 0x380fffff ;  /* 0x380fffff00057882 */ /* 0x000fe20000000000 */
[----:B------:R-:W0:Y:S01]  /*2720*/  F2F.F32.F64 R2, R4 ;  /* 0x0000000400027310 */ /* 0x000e220000301000 */
[----:B------:R-:W-:Y:S01]  /*2730*/  DSETP.GEU.AND P0, PT, |R4|, UR4, PT ;  /* 0x0000000404007e2a */ /* 0x000fe2000bf0e200 */
[----:B------:R-:W-:-:S13]  /*2740*/  IMAD.MOV.U32 R3, RZ, RZ, RZ ;  /* 0x000000ffff037224 */ /* 0x000fda00078e00ff */
[----:B0-----:R-:W-:-:S05]  /*2750*/  @!P0 FMUL R2, R2, 1.175494350822287508e-38 ;  /* 0x0080000002028820 */ /* 0x001fca0000400000 */
[----:B------:R0:W-:Y:S01]  /*2760*/  STG.E.64 desc[UR36][R16.64], R2 ;  /* 0x0000000210007986 */ /* 0x0001e2000c101b24 */
[----:B------:R-:W-:Y:S05]  /*2770*/  BRA `(.L_x_6886) ;  /* 0x0000000c00307947 */ /* 0x000fea0003800000 */
.L_x_6892:
[----:B------:R-:W-:Y:S01]  /*2780*/  UMOV UR4, 0xf0000000 ;  /* 0xf000000000047882 */ /* 0x000fe20000000000 */
[----:B------:R-:W-:Y:S01]  /*2790*/  UMOV UR5, 0x380fffff ;  /* 0x380fffff00057882 */ /* 0x000fe20000000000 */
[----:B------:R-:W0:Y:S01]  /*27a0*/  F2F.F32.F64 R0, R4 ;  /* 0x0000000400007310 */ /* 0x000e220000301000 */
[----:B------:R-:W-:-:S14]  /*27b0*/  DSETP.GEU.AND P0, PT, |R4|, UR4, PT ;  /* 0x0000000404007e2a */ /* 0x000fdc000bf0e200 */
[----:B0-----:R-:W-:-:S05]  /*27c0*/  @!P0 FMUL R0, R0, 1.175494350822287508e-38 ;  /* 0x0080000000008820 */ /* 0x001fca0000400000 */
[----:B------:R-:W-:-:S04]  /*27d0*/  F2FP.F16.F32.PACK_AB R3, RZ, R0 ;  /* 0x00000000ff03723e */ /* 0x000fc800000000ff */
[----:B------:R-:W-:-:S05]  /*27e0*/  PRMT R3, R3, 0x5410, RZ ;  /* 0x0000541003037816 */ /* 0x000fca00000000ff */
[----:B------:R0:W-:Y:S01]  /*27f0*/  STG.E desc[UR36][R16.64], R3 ;  /* 0x0000000310007986 */ /* 0x0001e2000c101924 */
[----:B------:R-:W-:Y:S05]  /*2800*/  BRA `(.L_x_6886) ;  /* 0x0000000c000c7947 */ /* 0x000fea0003800000 */
.L_x_6891:
[----:B------:R0:W-:Y:S01]  /*2810*/  STG.E.64 desc[UR36][R16.64], R4 ;  /* 0x0000000410007986 */ /* 0x0001e2000c101b24 */
[----:B------:R-:W-:Y:S05]  /*2820*/  BRA `(.L_x_6886) ;  /* 0x0000000c00047947 */ /* 0x000fea0003800000 */
.L_x_6881:
        /* <DEDUP_REMOVED lines=12> */
.L_x_6895:
[----:B------:R-:W-:-:S05]  /*28f0*/  CS2R R6, SRZ ;  /* 0x0000000000067805 */ /* 0x000fca000001ff00 */
[----:B------:R0:W-:Y:S01]  /*2900*/  STG.E.128 desc[UR36][R16.64], R4 ;  /* 0x0000000410007986 */ /* 0x0001e2000c101d24 */
[----:B------:R-:W-:Y:S05]  /*2910*/  BRA `(.L_x_6886) ;  /* 0x0000000800c87947 */ /* 0x000fea0003800000 */
.L_x_6894:
        /* <DEDUP_REMOVED lines=10> */
[----:B------:R-:W-:-:S13]  /*29c0*/  BSSY B0, `(.L_x_6898) ;  /* 0x000000f000007945 */ /* 0x000fda0003800000 */
[----:B0-----:R-:W-:-:S05]  /*29d0*/  @!P0 FMUL R7, R7, 1.175494350822287508e-38 ;  /* 0x0080000007078820 */ /* 0x001fca0000400000 */
        /* <DEDUP_REMOVED lines=13> */
.L_x_6899:
[----:B------:R-:W-:Y:S05]  /*2ab0*/  BSYNC B0 ;  /* 0x0000000000007941 */ /* 0x000fea0003800000 */
.L_x_6898:
[----:B------:R-:W-:-:S05]  /*2ac0*/  LOP3.LUT R3, R0, R3, RZ, 0xfc, !PT ;  /* 0x0000000300037212 */ /* 0x000fca00078efcff */
[----:B------:R0:W-:Y:S01]  /*2ad0*/  STG.E.U8 desc[UR36][R16.64], R3 ;  /* 0x0000000310007986 */ /* 0x0001e2000c101124 */
[----:B------:R-:W-:Y:S05]  /*2ae0*/  BRA `(.L_x_6886) ;  /* 0x0000000800547947 */ /* 0x000fea0003800000 */
.L_x_6897:
[----:B------:R-:W-:Y:S01]  /*2af0*/  UMOV UR4, 0xf0000000 ;  /* 0xf000000000047882 */ /* 0x000fe20000000000 */
[----:B------:R-:W-:Y:S01]  /*2b00*/  UMOV UR5, 0x380fffff ;  /* 0x380fffff00057882 */ /* 0x000fe20000000000 */
[----:B------:R-:W0:Y:S01]  /*2b10*/  F2F.F32.F64 R3, R4 ;  /* 0x0000000400037310 */ /* 0x000e220000301000 */
[----:B------:R-:W-:Y:S01]  /*2b20*/  DSETP.GEU.AND P0, PT, |R4|, UR4, PT ;  /* 0x0000000404007e2a */ /* 0x000fe2000bf0e200 */
[----:B------:R-:W-:-:S13]  /*2b30*/  BSSY B0, `(.L_x_6900) ;  /* 0x0000010000007945 */ /* 0x000fda0003800000 */
[----:B0-----:R-:W-:-:S05]  /*2b40*/  @!P0 FMUL R3, R3, 1.175494350822287508e-38 ;  /* 0x0080000003038820 */ /* 0x001fca0000400000 */
        /* <DEDUP_REMOVED lines=11> */
.L_x_6901:
[----:B------:R-:W-:Y:S01]  /*2c00*/  IMAD.MOV.U32 R0, RZ, RZ, 0x7f ;  /* 0x0000007fff007424 */ /* 0x000fe200078e00ff */
[----:B------:R-:W-:-:S04]  /*2c10*/  ISETP.GT.U32.AND P0, PT, R2, 0x7f800000, PT ;  /* 0x7f8000000200780c */ /* 0x000fc80003f04070 */
[----:B------:R-:W-:-:S09]  /*2c20*/  SEL R0, R0, 0x7c, P0 ;  /* 0x0000007c00007807 */ /* 0x000fd20000000000 */
.L_x_6902:
[----:B------:R-:W-:Y:S05]  /*2c30*/  BSYNC B0 ;  /* 0x0000000000007941 */ /* 0x000fea0003800000 */
.L_x_6900:
[----:B------:R-:W-:-:S04]  /*2c40*/  LOP3.LUT R2, R3, 0x80000000, RZ, 0xc0, !PT ;  /* 0x8000000003027812 */ /* 0x000fc800078ec0ff */
[----:B------:R-:W-:-:S04]  /*2c50*/  SHF.R.U32.HI R3, RZ, 0x18, R2 ;  /* 0x00000018ff037819 */ /* 0x000fc80000011602 */
[----:B------:R-:W-:-:S05]  /*2c60*/  LOP3.LUT R3, R0, R3, RZ, 0xfc, !PT ;  /* 0x0000000300037212 */ /* 0x000fca00078efcff */
[----:B------:R0:W-:Y:S01]  /*2c70*/  STG.E.U8 desc[UR36][R16.64], R3 ;  /* 0x0000000310007986 */ /* 0x0001e2000c101124 */
[----:B------:R-:W-:Y:S05]  /*2c80*/  BRA `(.L_x_6886) ;  /* 0x0000000400ec7947 */ /* 0x000fea0003800000 */
.L_x_6896:
[----:B------:R-:W-:Y:S01]  /*2c90*/  UMOV UR4, 0xf0000000 ;  /* 0xf000000000047882 */ /* 0x000fe20000000000 */
[----:B------:R-:W-:Y:S01]  /*2ca0*/  UMOV UR5, 0x380fffff ;  /* 0x380fffff00057882 */ /* 0x000fe20000000000 */
[----:B------:R-:W0:Y:S01]  /*2cb0*/  F2F.F32.F64 R0, R4 ;  /* 0x0000000400007310 */ /* 0x000e220000301000 */
[----:B------:R-:W-:-:S14]  /*2cc0*/  DSETP.GEU.AND P0, PT, |R4|, UR4, PT ;  /* 0x0000000404007e2a */ /* 0x000fdc000bf0e200 */
[----:B0-----:R-:W-:-:S05]  /*2cd0*/  @!P0 FMUL R0, R0, 1.175494350822287508e-38 ;  /* 0x0080000000008820 */ /* 0x001fca0000400000 */
[----:B------:R-:W-:-:S05]  /*2ce0*/  F2FP.BF16.F32.PACK_AB R0, RZ, R0 ;  /* 0x00000000ff00723e */ /* 0x000fca00000010ff */
[----:B------:R0:W-:Y:S01]  /*2cf0*/  STG.E.U16 desc[UR36][R16.64], R0 ;  /* 0x0000000010007986 */ /* 0x0001e2000c101524 */
[----:B------:R-:W-:Y:S05]  /*2d00*/  BRA `(.L_x_6886) ;  /* 0x0000000400cc7947 */ /* 0x000fea0003800000 */
.L_x_6893:
        /* <DEDUP_REMOVED lines=8> */
[----:B------:R-:W0:Y:S02]  /*2d90*/  F2I.U32.F64.TRUNC R5, R4 ;  /* 0x0000000400057311 */ /* 0x000e24000030d000 */
[----:B0-----:R0:W-:Y:S01]  /*2da0*/  STG.E.U16 desc[UR36][R16.64], R5 ;  /* 0x0000000510007986 */ /* 0x0011e2000c101524 */
[----:B------:R-:W-:Y:S05]  /*2db0*/  BRA `(.L_x_6886) ;  /* 0x0000000400a07947 */ /* 0x000fea0003800000 */
.L_x_6905:
[----:B------:R-:W-:Y:S01]  /*2dc0*/  UMOV UR4, 0xf0000000 ;  /* 0xf000000000047882 */ /* 0x000fe20000000000 */
[----:B------:R-:W-:Y:S01]  /*2dd0*/  UMOV UR5, 0x380fffff ;  /* 0x380fffff00057882 */ /* 0x000fe20000000000 */
[----:B------:R-:W0:Y:S01]  /*2de0*/  F2F.F32.F64 R3, R4 ;  /* 0x0000000400037310 */ /* 0x000e220000301000 */
[----:B------:R-:W-:Y:S01]  /*2df0*/  DSETP.GEU.AND P0, PT, |R4|, UR4, PT ;  /* 0x0000000404007e2a */ /* 0x000fe2000bf0e200 */
[----:B------:R-:W-:Y:S01]  /*2e00*/  BSSY B0, `(.L_x_6906) ;  /* 0x0000015000007945 */ /* 0x000fe20003800000 */
[----:B------:R-:W-:-:S12]  /*2e10*/  IMAD.MOV.U32 R8, RZ, RZ, 0x80 ;  /* 0x00000080ff087424 */ /* 0x000fd800078e00ff */
[----:B0-----:R-:W-:-:S05]  /*2e20*/  @!P0 FMUL R3, R3, 1.175494350822287508e-38 ;  /* 0x0080000003038820 */ /* 0x001fca0000400000 */
        /* <DEDUP_REMOVED lines=14> */
.L_x_6908:
[----:B------:R-:W-:-:S04]  /*2f10*/  LOP3.LUT R2, R3, 0x80000000, RZ, 0xc0, !PT ;  /* 0x8000000003027812 */ /* 0x000fc800078ec0ff */
[----:B------:R-:W-:-:S04]  /*2f20*/  SHF.R.U32.HI R3, RZ, 0x18, R2 ;  /* 0x00000018ff037819 */ /* 0x000fc80000011602 */
[----:B------:R-:W-:-:S04]  /*2f30*/  LOP3.LUT R0, R0, R3, RZ, 0xfc, !PT ;  /* 0x0000000300007212 */ /* 0x000fc800078efcff */
[----:B------:R-:W-:-:S07]  /*2f40*/  PRMT R8, R0, 0x7610, R8 ;  /* 0x0000761000087816 */ /* 0x000fce0000000008 */
.L_x_6907:
[----:B------:R-:W-:Y:S05]  /*2f50*/  BSYNC B0 ;  /* 0x0000000000007941 */ /* 0x000fea0003800000 */
.L_x_6906:
[----:B------:R0:W-:Y:S01]  /*2f60*/  STG.E.U8 desc[UR36][R16.64], R8 ;  /* 0x0000000810007986 */ /* 0x0001e2000c101124 */
[----:B------:R-:W-:Y:S05]  /*2f70*/  BRA `(.L_x_6886) ;  /* 0x0000000400307947 */ /* 0x000fea0003800000 */
.L_x_6904:
        /* <DEDUP_REMOVED lines=21> */
.L_x_6911:
[----:B------:R-:W-:-:S04]  /*30d0*/  LOP3.LUT R2, R3, 0x80000000, RZ, 0xc0, !PT ;  /* 0x8000000003027812 */ /* 0x000fc800078ec0ff */
[----:B------:R-:W-:-:S04]  /*30e0*/  SHF.R.U32.HI R3, RZ, 0x18, R2 ;  /* 0x00000018ff037819 */ /* 0x000fc80000011602 */
[----:B------:R-:W-:-:S04]  /*30f0*/  LOP3.LUT R0, R0, R3, RZ, 0xfc, !PT ;  /* 0x0000000300007212 */ /* 0x000fc800078efcff */
[----:B------:R-:W-:-:S07]  /*3100*/  PRMT R8, R0, 0x7610, R8 ;  /* 0x0000761000087816 */ /* 0x000fce0000000008 */
.L_x_6910:
[----:B------:R-:W-:Y:S05]  /*3110*/  BSYNC B0 ;  /* 0x0000000000007941 */ /* 0x000fea0003800000 */
.L_x_6909:
[----:B------:R0:W-:Y:S01]  /*3120*/  STG.E.U8 desc[UR36][R16.64], R8 ;  /* 0x0000000810007986 */ /* 0x0001e2000c101124 */
[----:B------:R-:W-:Y:S05]  /*3130*/  BRA `(.L_x_6886) ;  /* 0x0000000000c07947 */ /* 0x000fea0003800000 */
.L_x_6903:
        /* <DEDUP_REMOVED lines=26> */
.L_x_6885:
[----:B------:R-:W-:Y:S01]  /*32e0*/  MOV R2, 0x0 ;  /* 0x0000000000027802 */ /* 0x000fe20000000f00 */
[----:B------:R-:W-:Y:S01]  /*32f0*/  ULDC.64 UR4, c[0x4][0x198] ;  /* 0x0100660000047ab9 */ /* 0x000fe20000000a00 */
[----:B------:R-:W-:Y:S01]  /*3300*/  ULDC.64 UR6, c[0x4][0x1a0] ;  /* 0x0100680000067ab9 */ /* 0x000fe20000000a00 */
[----:B------:R-:W-:Y:S01]  /*3310*/  IMAD.U32 R4, RZ, RZ, UR4 ;  /* 0x00000004ff047e24 */ /* 0x000fe2000f8e00ff */
[----:B------:R-:W-:Y:S01]  /*3320*/  HFMA2.MMA R8, -RZ, RZ, 0, 6.020069122314453125e-06 ;  /* 0x00000065ff087435 */ /* 0x000fe200000001ff */
        /* <DEDUP_REMOVED lines=8> */
[----:B------:R-:W-:-:S07]  /*33b0*/  IMAD.MOV.U32 R13, RZ, RZ, RZ ;  /* 0x000000ffff0d7224 */ /* 0x000fce00078e00ff */
[----:B------:R-:W-:-:S07]  /*33c0*/  LEPC R20, `(.L_x_6914) ;  /* 0x000000001014794e */ /* 0x000fce0000000000 */
[----:B0-----:R-:W-:Y:S05]  /*33d0*/  CALL.ABS.NOINC R2 ;  /* 0x0000000002007343 */ /* 0x001fea0003c00000 */
.L_x_6914:
[----:B------:R-:W-:Y:S05]  /*33e0*/  BRA `(.L_x_6886) ;  /* 0x0000000000147947 */ /* 0x000fea0003800000 */
.L_x_6913:
[----:B------:R-:W0:Y:S02]  /*33f0*/  F2I.U64.F64.TRUNC R4, R4 ;  /* 0x0000000400047311 */ /* 0x000e24000030d800 */
[----:B0-----:R0:W-:Y:S01]  /*3400*/  STG.E.64 desc[UR36][R16.64], R4 ;  /* 0x0000000410007986 */ /* 0x0011e2000c101b24 */
[----:B------:R-:W-:Y:S05]  /*3410*/  BRA `(.L_x_6886) ;  /* 0x0000000000087947 */ /* 0x000fea0003800000 */
.L_x_6912:
[----:B------:R-:W0:Y:S02]  /*3420*/  F2I.U32.F64.TRUNC R5, R4 ;  /* 0x0000000400057311 */ /* 0x000e24000030d000 */
[----:B0-----:R0:W-:Y:S02]  /*3430*/  STG.E desc[UR36][R16.64], R5 ;  /* 0x0000000510007986 */ /* 0x0011e4000c101924 */
.L_x_6886:
[----:B------:R-:W-:-:S04]  /*3440*/  IMAD R18, R23, 0x200, R18 ;  /* 0x0000020017127824 */ /* 0x000fc800078e0212 */
[----:B------:R-:W-:-:S07]  /*3450*/  VIADD R19, R18, 0x80 ;  /* 0x0000008012137836 */ /* 0x000fce0000000000 */
.L_x_6846:
[----:B------:R-:W-:Y:S05]  /*3460*/  BSYNC B6 ;  /* 0x0000000000067941 */ /* 0x000fea0003800000 */
.L_x_6845:
        /* <DEDUP_REMOVED lines=307> */
.L_x_6917:
        /* <DEDUP_REMOVED lines=21> */
.L_x_6921:
[----:B------:R-:W2:Y:S02]  /*48f0*/  LDG.E.U8 R2, desc[UR36][R4.64] ;  /* 0x0000002404027981 */ /* 0x000ea4000c1e1100 */
[----:B--2---:R-:W0:Y:S01]  /*4900*/  I2F.F64.U16 R2, R2 ;  /* 0x0000000200027312 */ /* 0x004e220000101800 */
[----:B------:R-:W-:Y:S05]  /*4910*/  BRA `(.L_x_6923) ;  /* 0x0000000c00707947 */ /* 0x000fea0003800000 */
.L_x_6920:
        /* <DEDUP_REMOVED lines=9> */
.L_x_6925:
[----:B------:R-:W2:Y:S02]  /*49b0*/  LDG.E R2, desc[UR36][R4.64] ;  /* 0x0000002404027981 */ /* 0x000ea4000c1e1900 */
[----:B--2---:R-:W0:Y:S01]  /*49c0*/  I2F.F64 R2, R2 ;  /* 0x0000000200027312 */ /* 0x004e220000201c00 */
[----:B------:R-:W-:Y:S05]  /*49d0*/  BRA `(.L_x_6923) ;  /* 0x0000000c00407947 */ /* 0x000fea0003800000 */
.L_x_6924:
[----:B------:R-:W2:Y:S02]  /*49e0*/  LDG.E.U16 R2, desc[UR36][R4.64] ;  /* 0x0000002404027981 */ /* 0x000ea4000c1e1500 */
[----:B--2---:R-:W0:Y:S01]  /*49f0*/  I2F.F64.S16 R2, R2 ;  /* 0x0000000200027312 */ /* 0x004e220000101c00 */
[----:B------:R-:W-:Y:S05]  /*4a00*/  BRA `(.L_x_6923) ;  /* 0x0000000c00347947 */ /* 0x000fea0003800000 */
.L_x_6919:
        /* <DEDUP_REMOVED lines=10> */
.L_x_6927:
[----:B------:R-:W2:Y:S02]  /*4ab0*/  LDG.E.U16 R0, desc[UR36][R4.64] ;  /* 0x0000002404007981 */ /* 0x000ea4000c1e1500 */
[----:B--2---:R-:W-:-:S05]  /*4ac0*/  HADD2.F32 R0, -RZ, R0.H0_H0 ;  /* 0x20000000ff007230 */ /* 0x004fca0000004100 */
[----:B------:R-:W-:-:S04]  /*4ad0*/  FMUL.FTZ R0, R0, 1 ;  /* 0x3f80000000007820 */ /* 0x000fc80000410000 */
[----:B------:R0:W1:Y:S01]  /*4ae0*/  F2F.F64.F32 R2, R0 ;  /* 0x0000000000027310 */ /* 0x0000620000201800 */
[----:B------:R-:W-:Y:S05]  /*4af0*/  BRA `(.L_x_6923) ;  /* 0x0000000800f87947 */ /* 0x000fea0003800000 */
.L_x_6926:
        /* <DEDUP_REMOVED lines=10> */
.L_x_6929:
[----:B------:R-:W2:Y:S02]  /*4ba0*/  LDG.E.U16 R4, desc[UR36][R4.64] ;  /* 0x0000002404047981 */ /* 0x000ea4000c1e1500 */
[----:B--2---:R-:W-:-:S05]  /*4bb0*/  HADD2.F32 R0, -RZ, R4.H0_H0 ;  /* 0x20000004ff007230 */ /* 0x004fca0000004100 */
[----:B------:R-:W-:-:S04]  /*4bc0*/  FMUL.FTZ R0, R0, 1 ;  /* 0x3f80000000007820 */ /* 0x000fc80000410000 */
[----:B------:R0:W1:Y:S01]  /*4bd0*/  F2F.F64.F32 R2, R0 ;  /* 0x0000000000027310 */ /* 0x0000620000201800 */
[----:B------:R-:W-:Y:S05]  /*4be0*/  BRA `(.L_x_6923) ;  /* 0x0000000800bc7947 */ /* 0x000fea0003800000 */
.L_x_6928:
[----:B------:R0:W5:Y:S01]  /*4bf0*/  LDG.E.64 R2, desc[UR36][R4.64] ;  /* 0x0000002404027981 */ /* 0x000162000c1e1b00 */
[----:B------:R-:W-:Y:S05]  /*4c00*/  BRA `(.L_x_6923) ;  /* 0x0000000800b47947 */ /* 0x000fea0003800000 */
.L_x_6918:
        /* <DEDUP_REMOVED lines=13> */
.L_x_6932:
[----:B------:R0:W5:Y:S01]  /*4ce0*/  LDG.E.64 R2, desc[UR36][R4.64] ;  /* 0x0000002404027981 */ /* 0x000162000c1e1b00 */
[----:B------:R-:W-:Y:S05]  /*4cf0*/  BRA `(.L_x_6923) ;  /* 0x0000000800787947 */ /* 0x000fea0003800000 */
.L_x_6931:
        /* <DEDUP_REMOVED lines=28> */
.L_x_6934:
        /* <DEDUP_REMOVED lines=15> */
.L_x_6933:
[----:B------:R-:W2:Y:S02]  /*4fb0*/  LDG.E.U16 R0, desc[UR36][R4.64] ;  /* 0x0000002404007981 */ /* 0x000ea4000c1e1500 */
[----:B--2---:R-:W-:-:S04]  /*4fc0*/  IMAD.U32 R0, R0, 0x10000, RZ ;  /* 0x0001000000007824 */ /* 0x004fc800078e00ff */
[----:B------:R-:W-:-:S04]  /*4fd0*/  FMUL.FTZ R0, R0, 1 ;  /* 0x3f80000000007820 */ /* 0x000fc80000410000 */
[----:B------:R0:W1:Y:S01]  /*4fe0*/  F2F.F64.F32 R2, R0 ;  /* 0x0000000000027310 */ /* 0x0000620000201800 */
[----:B------:R-:W-:Y:S05]  /*4ff0*/  BRA `(.L_x_6923) ;  /* 0x0000000400b87947 */ /* 0x000fea0003800000 */
.L_x_6930:
        /* <DEDUP_REMOVED lines=11> */
.L_x_6937:
        /* <DEDUP_REMOVED lines=12> */
[----:B------:R-:W-:Y:S02]  /*5170*/  SHF.L.U32 R4, R3, 0x1f, RZ ;  /* 0x0000001f03047819 */ /* 0x000fe400000006ff */
[----:B------:R-:W-:-:S05]  /*5180*/  SHF.R.U32.HI R0, RZ, 0x3, R0 ;  /* 0x00000003ff007819 */ /* 0x000fca0000011600 */
[----:B------:R-:W-:Y:S05]  /*5190*/  @P0 BRA `(.L_x_6941) ;  /* 0x0000000000180947 */ /* 0x000fea0003800000 */
[----:B------:R-:W0:Y:S02]  /*51a0*/  FLO.U32 R3, R2 ;  /* 0x0000000200037300 */ /* 0x000e2400000e0000 */
[----:B0-----:R-:W-:-:S04]  /*51b0*/  IADD3 R3, -R3, 0x1f, RZ ;  /* 0x0000001f03037810 */ /* 0x001fc80007ffe1ff */
[----:B------:R-:W-:Y:S01]  /*51c0*/  IADD3 R0, R0, 0x1d, -R3 ;  /* 0x0000001d00007810 */ /* 0x000fe20007ffe803 */
[----:B------:R-:W-:-:S05]  /*51d0*/  VIADD R5, R3, 0xffffffe4 ;  /* 0xffffffe403057836 */ /* 0x000fca0000000000 */
[----:B------:R-:W-:-:S04]  /*51e0*/  SHF.L.U32 R5, R2, R5, RZ ;  /* 0x0000000502057219 */ /* 0x000fc800000006ff */
[----:B------:R-:W-:-:S07]  /*51f0*/  LOP3.LUT R2, R5, 0x7, RZ, 0xc0, !PT ;  /* 0x0000000705027812 */ /* 0x000fce00078ec0ff */
.L_x_6941:
[----:B------:R-:W-:Y:S05]  /*5200*/  BSYNC B1 ;  /* 0x0000000000017941 */ /* 0x000fea0003800000 */
.L_x_6940:
[----:B------:R-:W-:Y:S01]  /*5210*/  LEA R3, R0, 0x3b800000, 0x17 ;  /* 0x3b80000000037811 */ /* 0x000fe200078eb8ff */
[----:B------:R-:W-:-:S05]  /*5220*/  IMAD.SHL.U32 R0, R2, 0x100000, RZ ;  /* 0x0010000002007824 */ /* 0x000fca00078e00ff */
[----:B------:R-:W-:-:S07]  /*5230*/  LOP3.LUT R0, R3, R0, R4, 0xfe, !PT ;  /* 0x0000000003007212 */ /* 0x000fce00078efe04 */
.L_x_6939:
[----:B------:R-:W-:Y:S05]  /*5240*/  BSYNC B0 ;  /* 0x0000000000007941 */ /* 0x000fea0003800000 */
.L_x_6938:
[----:B------:R-:W-:-:S04]  /*5250*/  FMUL.FTZ R0, R0, 1 ;  /* 0x3f80000000007820 */ /* 0x000fc80000410000 */
[----:B------:R1:W2:Y:S01]  /*5260*/  F2F.F64.F32 R2, R0 ;  /* 0x0000000000027310 */ /* 0x0002a20000201800 */
[----:B------:R-:W-:Y:S05]  /*5270*/  BRA `(.L_x_6923) ;  /* 0x0000000400187947 */ /* 0x000fea0003800000 */
.L_x_6936:
        /* <DEDUP_REMOVED lines=21> */
.L_x_6945:
[----:B------:R-:W-:Y:S05]  /*53d0*/  BSYNC B1 ;  /* 0x0000000000017941 */ /* 0x000fea0003800000 */
.L_x_6944:
[----:B------:R-:W-:Y:S01]  /*53e0*/  LEA R3, R0, 0x37800000, 0x17 ;  /* 0x3780000000037811 */ /* 0x000fe200078eb8ff */
[----:B------:R-:W-:-:S05]  /*53f0*/  IMAD.SHL.U32 R0, R2, 0x200000, RZ ;  /* 0x0020000002007824 */ /* 0x000fca00078e00ff */
[----:B------:R-:W-:-:S07]  /*5400*/  LOP3.LUT R0, R3, R0, R4, 0xfe, !PT ;  /* 0x0000000003007212 */ /* 0x000fce00078efe04 */
.L_x_6943:
[----:B------:R-:W-:Y:S05]  /*5410*/  BSYNC B0 ;  /* 0x0000000000007941 */ /* 0x000fea0003800000 */
.L_x_6942:
[----:B------:R-:W-:-:S04]  /*5420*/  FMUL.FTZ R0, R0, 1 ;  /* 0x3f80000000007820 */ /* 0x000fc80000410000 */
[----:B------:R3:W4:Y:S01]  /*5430*/  F2F.F64.F32 R2, R0 ;  /* 0x0000000000027310 */ /* 0x0007220000201800 */
[----:B------:R-:W-:Y:S05]  /*5440*/  BRA `(.L_x_6923) ;  /* 0x0000000000a47947 */ /* 0x000fea0003800000 */
.L_x_6935:
        /* <DEDUP_REMOVED lines=14> */
.L_x_6949:
[----:B------:R-:W-:Y:S05]  /*5530*/  BSYNC B0 ;  /* 0x0000000000007941 */ /* 0x000fea0003800000 */
.L_x_6948:
[----:B------:R-:W-:-:S04]  /*5540*/  FMUL.FTZ R0, R0, 1 ;  /* 0x3f80000000007820 */ /* 0x000fc80000410000 */
[----:B------:R0:W1:Y:S01]  /*5550*/  F2F.F64.F32 R2, R0 ;  /* 0x0000000000027310 */ /* 0x0000620000201800 */
[----:B------:R-:W-:Y:S05]  /*5560*/  BRA `(.L_x_6923) ;  /* 0x00000000005c7947 */ /* 0x000fea0003800000 */
.L_x_6922:
[----:B------:R-:W-:Y:S01]  /*5570*/  MOV R2, 0x0 ;  /* 0x0000000000027802 */ /* 0x000fe20000000f00 */
[----:B------:R-:W-:Y:S01]  /*5580*/  ULDC.64 UR4, c[0x4][0x198] ;  /* 0x0100660000047ab9 */ /* 0x000fe20000000a00 */
[----:B------:R-:W-:Y:S01]  /*5590*/  ULDC.64 UR6, c[0x4][0x38] ;  /* 0x01000e0000067ab9 */ /* 0x000fe20000000a00 */
[----:B------:R-:W-:Y:S01]  /*55a0*/  IMAD.U32 R4, RZ, RZ, UR4 ;  /* 0x00000004ff047e24 */ /* 0x000fe2000f8e00ff */
[----:B------:R-:W-:Y:S01]  /*55b0*/  HFMA2.MMA R12, -RZ, RZ, 0, 5.9604644775390625e-08 ;  /* 0x00000001ff0c7435 */ /* 0x000fe200000001ff */
        /* <DEDUP_REMOVED lines=11> */
.L_x_6950:
[----:B------:R-:W-:Y:S01]  /*5670*/  CS2R R2, SRZ ;  /* 0x0000000000027805 */ /* 0x000fe2000001ff00 */
[----:B------:R-:W-:Y:S06]  /*5680*/  BRA `(.L_x_6923) ;  /* 0x0000000000147947 */ /* 0x000fec0003800000 */
.L_x_6947:
[----:B------:R-:W2:Y:S02]  /*5690*/  LDG.E.64 R2, desc[UR36][R4.64] ;  /* 0x0000002404027981 */ /* 0x000ea4000c1e1b00 */
[----:B--2---:R-:W0:Y:S01]  /*56a0*/  I2F.F64.U64 R2, R2 ;  /* 0x0000000200027312 */ /* 0x004e220000301800 */
[----:B------:R-:W-:Y:S05]  /*56b0*/  BRA `(.L_x_6923) ;  /* 0x0000000000087947 */ /* 0x000fea0003800000 */
.L_x_6946:
[----:B------:R-:W2:Y:S02]  /*56c0*/  LDG.E R2, desc[UR36][R4.64] ;  /* 0x0000002404027981 */ /* 0x000ea4000c1e1900 */
[----:B--2---:R-:W0:Y:S02]  /*56d0*/  I2F.F64.U32 R2, R2 ;  /* 0x0000000200027312 */ /* 0x004e240000201800 */
.L_x_6923:
        /* <DEDUP_REMOVED lines=21> */
.L_x_6954:
[----:B------:R-:W0:Y:S02]  /*5830*/  F2I.S64.F64.TRUNC R4, R4 ;  /* 0x0000000400047311 */ /* 0x000e24000030d900 */
[----:B0-----:R-:W-:-:S05]  /*5840*/  IMAD.MOV.U32 R3, RZ, RZ, R4 ;  /* 0x000000ffff037224 */ /* 0x001fca00078e0004 */
[----:B------:R0:W-:Y:S01]  /*5850*/  STG.E.U8 desc[UR36][R16.64], R3 ;  /* 0x0000000310007986 */ /* 0x0001e2000c101124 */
[----:B------:R-:W-:Y:S05]  /*5860*/  BRA `(.L_x_6956) ;  /* 0x0000000c00f87947 */ /* 0x000fea0003800000 */
.L_x_6953:
        /* <DEDUP_REMOVED lines=9> */
.L_x_6958:
[----:B------:R-:W0:Y:S02]  /*5900*/  F2I.F64.TRUNC R5, R4 ;  /* 0x0000000400057311 */ /* 0x000e24000030d100 */
[----:B0-----:R0:W-:Y:S01]  /*5910*/  STG.E desc[UR36][R16.64], R5 ;  /* 0x0000000510007986 */ /* 0x0011e2000c101924 */
[----:B------:R-:W-:Y:S05]  /*5920*/  BRA `(.L_x_6956) ;  /* 0x0000000c00c87947 */ /* 0x000fea0003800000 */
.L_x_6957:
[----:B------:R-:W0:Y:S02]  /*5930*/  F2I.F64.TRUNC R5, R4 ;  /* 0x0000000400057311 */ /* 0x000e24000030d100 */
[----:B0-----:R0:W-:Y:S01]  /*5940*/  STG.E.U16 desc[UR36][R16.64], R5 ;  /* 0x0000000510007986 */ /* 0x0011e2000c101524 */
[----:B------:R-:W-:Y:S05]  /*5950*/  BRA `(.L_x_6956) ;  /* 0x0000000c00bc7947 */ /* 0x000fea0003800000 */
.L_x_6952:
        /* <DEDUP_REMOVED lines=13> */
.L_x_6960:
        /* <DEDUP_REMOVED lines=8> */
.L_x_6959:
        /* <DEDUP_REMOVED lines=14> */
.L_x_6962:
        /* <DEDUP_REMOVED lines=9> */
.L_x_6961:
[----:B------:R0:W-:Y:S01]  /*5c20*/  STG.E.64 desc[UR36][R16.64], R4 ;  /* 0x0000000410007986 */ /* 0x0001e2000c101b24 */
[----:B------:R-:W-:Y:S05]  /*5c30*/  BRA `(.L_x_6956) ;  /* 0x0000000c00047947 */ /* 0x000fea0003800000 */
.L_x_6951:
        /* <DEDUP_REMOVED lines=12> */
.L_x_6965:
[----:B------:R-:W-:-:S05]  /*5d00*/  CS2R R6, SRZ ;  /* 0x0000000000067805 */ /* 0x000fca000001ff00 */
[----:B------:R0:W-:Y:S01]  /*5d10*/  STG.E.128 desc[UR36][R16.64], R4 ;  /* 0x0000000410007986 */ /* 0x0001e2000c101d24 */
[----:B------:R-:W-:Y:S05]  /*5d20*/  BRA `(.L_x_6956) ;  /* 0x0000000800c87947 */ /* 0x000fea0003800000 */
.L_x_6964:
        /* <DEDUP_REMOVED lines=25> */
.L_x_6969:
[----:B------:R-:W-:Y:S05]  /*5ec0*/  BSYNC B0 ;  /* 0x0000000000007941 */ /* 0x000fea0003800000 */
.L_x_6968:
[----:B------:R-:W-:-:S05]  /*5ed0*/  LOP3.LUT R3, R0, R3, RZ, 0xfc, !PT ;  /* 0x0000000300037212 */ /* 0x000fca00078efcff */
[----:B------:R0:W-:Y:S01]  /*5ee0*/  STG.E.U8 desc[UR36][R16.64], R3 ;  /* 0x0000000310007986 */ /* 0x0001e2000c101124 */
[----:B------:R-:W-:Y:S05]  /*5ef0*/  BRA `(.L_x_6956) ;  /* 0x0000000800547947 */ /* 0x000fea0003800000 */
.L_x_6967:
        /* <DEDUP_REMOVED lines=17> */
.L_x_6971:
[----:B------:R-:W-:Y:S01]  /*6010*/  IMAD.MOV.U32 R0, RZ, RZ, 0x7f ;  /* 0x0000007fff007424 */ /* 0x000fe200078e00ff */
[----:B------:R-:W-:-:S04]  /*6020*/  ISETP.GT.U32.AND P0, PT, R2, 0x7f800000, PT ;  /* 0x7f8000000200780c */ /* 0x000fc80003f04070 */
[----:B------:R-:W-:-:S09]  /*6030*/  SEL R0, R0, 0x7c, P0 ;  /* 0x0000007c00007807 */ /* 0x000fd20000000000 */
.L_x_6972:
[----:B------:R-:W-:Y:S05]  /*6040*/  BSYNC B0 ;  /* 0x0000000000007941 */ /* 0x000fea0003800000 */
.L_x_6970:
[----:B------:R-:W-:-:S04]  /*6050*/  LOP3.LUT R2, R3, 0x80000000, RZ, 0xc0, !PT ;  /* 0x8000000003027812 */ /* 0x000fc800078ec0ff */
[----:B------:R-:W-:-:S04]  /*6060*/  SHF.R.U32.HI R3, RZ, 0x18, R2 ;  /* 0x00000018ff037819 */ /* 0x000fc80000011602 */
[----:B------:R-:W-:-:S05]  /*6070*/  LOP3.LUT R3, R0, R3, RZ, 0xfc, !PT ;  /* 0x0000000300037212 */ /* 0x000fca00078efcff */
[----:B------:R0:W-:Y:S01]  /*6080*/  STG.E.U8 desc[UR36][R16.64], R3 ;  /* 0x0000000310007986 */ /* 0x0001e2000c101124 */
[----:B------:R-:W-:Y:S05]  /*6090*/  BRA `(.L_x_6956) ;  /* 0x0000000400ec7947 */ /* 0x000fea0003800000 */
.L_x_6966:
        /* <DEDUP_REMOVED lines=8> */
.L_x_6963:
        /* <DEDUP_REMOVED lines=11> */
.L_x_6975:
        /* <DEDUP_REMOVED lines=21> */
.L_x_6978:
[----:B------:R-:W-:-:S04]  /*6320*/  LOP3.LUT R2, R3, 0x80000000, RZ, 0xc0, !PT ;  /* 0x8000000003027812 */ /* 0x000fc800078ec0ff */
[----:B------:R-:W-:-:S04]  /*6330*/  SHF.R.U32.HI R3, RZ, 0x18, R2 ;  /* 0x00000018ff037819 */ /* 0x000fc80000011602 */
[----:B------:R-:W-:-:S04]  /*6340*/  LOP3.LUT R0, R0, R3, RZ, 0xfc, !PT ;  /* 0x0000000300007212 */ /* 0x000fc800078efcff */
[----:B------:R-:W-:-:S07]  /*6350*/  PRMT R8, R0, 0x7610, R8 ;  /* 0x0000761000087816 */ /* 0x000fce0000000008 */
.L_x_6977:
[----:B------:R-:W-:Y:S05]  /*6360*/  BSYNC B0 ;  /* 0x0000000000007941 */ /* 0x000fea0003800000 */
.L_x_6976:
[----:B------:R3:W-:Y:S01]  /*6370*/  STG.E.U8 desc[UR36][R16.64], R8 ;  /* 0x0000000810007986 */ /* 0x0007e2000c101124 */
[----:B------:R-:W-:Y:S05]  /*6380*/  BRA `(.L_x_6956) ;  /* 0x0000000400307947 */ /* 0x000fea0003800000 */
.L_x_6974:
        /* <DEDUP_REMOVED lines=21> */
.L_x_6981:
[----:B------:R-:W-:-:S04]  /*64e0*/  LOP3.LUT R2, R3, 0x80000000, RZ, 0xc0, !PT ;  /* 0x8000000003027812 */ /* 0x000fc800078ec0ff */
[----:B------:R-:W-:-:S04]  /*64f0*/  SHF.R.U32.HI R3, RZ, 0x18, R2 ;  /* 0x00000018ff037819 */ /* 0x000fc80000011602 */
[----:B------:R-:W-:-:S04]  /*6500*/  LOP3.LUT R0, R0, R3, RZ, 0xfc, !PT ;  /* 0x0000000300007212 */ /* 0x000fc800078efcff */
[----:B------:R-:W-:-:S07]  /*6510*/  PRMT R8, R0, 0x7610, R8 ;  /* 0x0000761000087816 */ /* 0x000fce0000000008 */
.L_x_6980:
[----:B------:R-:W-:Y:S05]  /*6520*/  BSYNC B0 ;  /* 0x0000000000007941 */ /* 0x000fea0003800000 */
.L_x_6979:
[----:B------:R0:W-:Y:S01]  /*6530*/  STG.E.U8 desc[UR36][R16.64], R8 ;  /* 0x0000000810007986 */ /* 0x0001e2000c101124 */
[----:B------:R-:W-:Y:S05]  /*6540*/  BRA `(.L_x_6956) ;  /* 0x0000000000c07947 */ /* 0x000fea0003800000 */
.L_x_6973:
        /* <DEDUP_REMOVED lines=26> */
.L_x_6955:
[----:B------:R-:W-:Y:S01]  /*66f0*/  MOV R0, 0x0 ;  /* 0x0000000000007802 */ /* 0x000fe20000000f00 */
[----:B------:R-:W-:Y:S01]  /*6700*/  ULDC.64 UR4, c[0x4][0x198] ;  /* 0x0100660000047ab9 */ /* 0x000fe20000000a00 */
[----:B------:R-:W-:Y:S01]  /*6710*/  ULDC.64 UR6, c[0x4][0x98] ;  /* 0x0100260000067ab9 */ /* 0x000fe20000000a00 */
[----:B------:R-:W-:Y:S01]  /*6720*/  IMAD.U32 R4, RZ, RZ, UR4 ;  /* 0x00000004ff047e24 */ /* 0x000fe2000f8e00ff */
[----:B------:R0:W1:Y:S01]  /*6730*/  LDC.64 R2, c[0x4][R0] ;  /* 0x0100000000027b82 */ /* 0x0000620000000a00 */
[----:B------:R-:W-:Y:S01]  /*6740*/  IMAD.U32 R5, RZ, RZ, UR5 ;  /* 0x00000005ff057e24 */ /* 0x000fe2000f8e00ff */
[----:B------:R-:W-:Y:S01]  /*6750*/  ULDC.64 UR4, c[0x4][0x1a0] ;  /* 0x0100680000047ab9 */ /* 0x000fe20000000a00 */
[----:B------:R-:W-:Y:S01]  /*6760*/  IMAD.U32 R10, RZ, RZ, UR6 ;  /* 0x00000006ff0a7e24 */ /* 0x000fe2000f8e00ff */
[----:B------:R-:W-:Y:S01]  /*6770*/  MOV R7, UR5 ;  /* 0x0000000500077c02 */ /* 0x000fe20008000f00 */
[----:B------:R-:W-:Y:S02]  /*6780*/  IMAD.U32 R6, RZ, RZ, UR4 ;  /* 0x00000004ff067e24 */ /* 0x000fe4000f8e00ff */
[----:B------:R-:W-:-:S02]  /*6790*/  IMAD.U32 R11, RZ, RZ, UR7 ;  /* 0x00000007ff0b7e24 */ /* 0x000fc4000f8e00ff */
[----:B------:R-:W-:Y:S02]  /*67a0*/  IMAD.MOV.U32 R8, RZ, RZ, 0x65 ;  /* 0x00000065ff087424 */ /* 0x000fe400078e00ff */
[----:B------:R-:W-:Y:S02]  /*67b0*/  IMAD.MOV.U32 R12, RZ, RZ, 0x1 ;  /* 0x00000001ff0c7424 */ /* 0x000fe400078e00ff */
[----:B0-----:R-:W-:-:S07]  /*67c0*/  IMAD.MOV.U32 R13, RZ, RZ, RZ ;  /* 0x000000ffff0d7224 */ /* 0x001fce00078e00ff */
[----:B------:R-:W-:-:S07]  /*67d0*/  LEPC R20, `(.L_x_6984) ;  /* 0x000000001014794e */ /* 0x000fce0000000000 */
[----:B-1----:R-:W-:Y:S05]  /*67e0*/  CALL.ABS.NOINC R2 ;  /* 0x0000000002007343 */ /* 0x002fea0003c00000 */
.L_x_6984:
[----:B------:R-:W-:Y:S05]  /*67f0*/  BRA `(.L_x_6956) ;  /* 0x0000000000147947 */ /* 0x000fea0003800000 */
.L_x_6983:
[----:B------:R-:W0:Y:S02]  /*6800*/  F2I.U64.F64.TRUNC R4, R4 ;  /* 0x0000000400047311 */ /* 0x000e24000030d800 */
[----:B0-----:R2:W-:Y:S01]  /*6810*/  STG.E.64 desc[UR36][R16.64], R4 ;  /* 0x0000000410007986 */ /* 0x0015e2000c101b24 */
[----:B------:R-:W-:Y:S05]  /*6820*/  BRA `(.L_x_6956) ;  /* 0x0000000000087947 */ /* 0x000fea0003800000 */
.L_x_6982:
[----:B------:R-:W0:Y:S02]  /*6830*/  F2I.U32.F64.TRUNC R5, R4 ;  /* 0x0000000400057311 */ /* 0x000e24000030d000 */
[----:B0-----:R0:W-:Y:S02]  /*6840*/  STG.E desc[UR36][R16.64], R5 ;  /* 0x0000000510007986 */ /* 0x0011e4000c101924 */
.L_x_6956:
[----:B------:R-:W-:-:S07]  /*6850*/  VIADD R19, R19, 0x80 ;  /* 0x0000008013137836 */ /* 0x000fce0000000000 */
.L_x_6916:
[----:B------:R-:W-:Y:S05]  /*6860*/  BSYNC B6 ;  /* 0x0000000000067941 */ /* 0x000fea0003800000 */
.L_x_6915:
        /* <DEDUP_REMOVED lines=307> */
.L_x_6987:
        /* <DEDUP_REMOVED lines=21> */
.L_x_6991:
[----:B------:R-:W2:Y:S02]  /*7cf0*/  LDG.E.U8 R2, desc[UR36][R4.64] ;  /* 0x0000002404027981 */ /* 0x000ea4000c1e1100 */
[----:B--2---:R-:W0:Y:S01]  /*7d00*/  I2F.F64.U16 R2, R2 ;  /* 0x0000000200027312 */ /* 0x004e220000101800 */
[----:B------:R-:W-:Y:S05]  /*7d10*/  BRA `(.L_x_6993) ;  /* 0x0000000c00707947 */ /* 0x000fea0003800000 */
.L_x_6990:
        /* <DEDUP_REMOVED lines=9> */
.L_x_6995:
[----:B------:R-:W2:Y:S02]  /*7db0*/  LDG.E R2, desc[UR36][R4.64] ;  /* 0x0000002404027981 */ /* 0x000ea4000c1e1900 */
[----:B--2---:R-:W0:Y:S01]  /*7dc0*/  I2F.F64 R2, R2 ;  /* 0x0000000200027312 */ /* 0x004e220000201c00 */
[----:B------:R-:W-:Y:S05]  /*7dd0*/  BRA `(.L_x_6993) ;  /* 0x0000000c00407947 */ /* 0x000fea0003800000 */
.L_x_6994:
[----:B------:R-:W2:Y:S02]  /*7de0*/  LDG.E.U16 R2, desc[UR36][R4.64] ;  /* 0x0000002404027981 */ /* 0x000ea4000c1e1500 */
[----:B--2---:R-:W0:Y:S01]  /*7df0*/  I2F.F64.S16 R2, R2 ;  /* 0x0000000200027312 */ /* 0x004e220000101c00 */
[----:B------:R-:W-:Y:S05]  /*7e00*/  BRA `(.L_x_6993) ;  /* 0x0000000c00347947 */ /* 0x000fea0003800000 */
.L_x_6989:
        /* <DEDUP_REMOVED lines=10> */
.L_x_6997:
[----:B------:R-:W2:Y:S02]  /*7eb0*/  LDG.E.U16 R0, desc[UR36][R4.64] ;  /* 0x0000002404007981 */ /* 0x000ea4000c1e1500 */
[----:B--2---:R-:W-:-:S05]  /*7ec0*/  HADD2.F32 R0, -RZ, R0.H0_H0 ;  /* 0x20000000ff007230 */ /* 0x004fca0000004100 */
[----:B------:R-:W-:-:S04]  /*7ed0*/  FMUL.FTZ R0, R0, 1 ;  /* 0x3f80000000007820 */ /* 0x000fc80000410000 */
[----:B------:R0:W1:Y:S01]  /*7ee0*/  F2F.F64.F32 R2, R0 ;  /* 0x0000000000027310 */ /* 0x0000620000201800 */
[----:B------:R-:W-:Y:S05]  /*7ef0*/  BRA `(.L_x_6993) ;  /* 0x0000000800f87947 */ /* 0x000fea0003800000 */
.L_x_6996:
        /* <DEDUP_REMOVED lines=10> */
.L_x_6999:
[----:B------:R-:W2:Y:S02]  /*7fa0*/  LDG.E.U16 R4, desc[UR36][R4.64] ;  /* 0x0000002404047981 */ /* 0x000ea4000c1e1500 */
[----:B--2---:R-:W-:-:S05]  /*7fb0*/  HADD2.F32 R0, -RZ, R4.H0_H0 ;  /* 0x20000004ff007230 */ /* 0x004fca0000004100 */
[----:B------:R-:W-:-:S04]  /*7fc0*/  FMUL.FTZ R0, R0, 1 ;  /* 0x3f80000000007820 */ /* 0x000fc80000410000 */
[----:B------:R0:W1:Y:S01]  /*7fd0*/  F2F.F64.F32 R2, R0 ;  /* 0x0000000000027310 */ /* 0x0000620000201800 */
[----:B------:R-:W-:Y:S05]  /*7fe0*/  BRA `(.L_x_6993) ;  /* 0x0000000800bc7947 */ /* 0x000fea0003800000 */
.L_x_6998:
[----:B------:R0:W5:Y:S01]  /*7ff0*/  LDG.E.64 R2, desc[UR36][R4.64] ;  /* 0x0000002404027981 */ /* 0x000162000c1e1b00 */
[----:B------:R-:W-:Y:S05]  /*8000*/  BRA `(.L_x_6993) ;  /* 0x0000000800b47947 */ /* 0x000fea0003800000 */
.L_x_6988:
        /* <DEDUP_REMOVED lines=13> */
.L_x_7002:
[----:B------:R0:W5:Y:S01]  /*80e0*/  LDG.E.64 R2, desc[UR36][R4.64] ;  /* 0x0000002404027981 */ /* 0x000162000c1e1b00 */
[----:B------:R-:W-:Y:S05]  /*80f0*/  BRA `(.L_x_6993) ;  /* 0x0000000800787947 */ /* 0x000fea0003800000 */
.L_x_7001:
        /* <DEDUP_REMOVED lines=28> */
.L_x_7004:
        /* <DEDUP_REMOVED lines=15> */
.L_x_7003:
[----:B------:R-:W2:Y:S02]  /*83b0*/  LDG.E.U16 R0, desc[UR36][R4.64] ;  /* 0x0000002404007981 */ /* 0x000ea4000c1e1500 */
[----:B--2---:R-:W-:-:S04]  /*83c0*/  IMAD.U32 R0, R0, 0x10000, RZ ;  /* 0x0001000000007824 */ /* 0x004fc800078e00ff */
[----:B------:R-:W-:-:S04]  /*83d0*/  FMUL.FTZ R0, R0, 1 ;  /* 0x3f80000000007820 */ /* 0x000fc80000410000 */
[----:B------:R0:W1:Y:S01]  /*83e0*/  F2F.F64.F32 R2, R0 ;  /* 0x0000000000027310 */ /* 0x0000620000201800 */
[----:B------:R-:W-:Y:S05]  /*83f0*/  BRA `(.L_x_6993) ;  /* 0x0000000400b87947 */ /* 0x000fea0003800000 */
.L_x_7000:
        /* <DEDUP_REMOVED lines=11> */
.L_x_7007:
        /* <DEDUP_REMOVED lines=21> */
.L_x_7011:
[----:B------:R-:W-:Y:S05]  /*8600*/  BSYNC B1 ;  /* 0x0000000000017941 */ /* 0x000fea0003800000 */
.L_x_7010:
[----:B------:R-:W-:Y:S01]  /*8610*/  LEA R3, R0, 0x3b800000, 0x17 ;  /* 0x3b80000000037811 */ /* 0x000fe200078eb8ff */
[----:B------:R-:W-:-:S05]  /*8620*/  IMAD.SHL.U32 R0, R2, 0x100000, RZ ;  /* 0x0010000002007824 */ /* 0x000fca00078e00ff */
[----:B------:R-:W-:-:S07]  /*8630*/  LOP3.LUT R0, R3, R0, R4, 0xfe, !PT ;  /* 0x0000000003007212 */ /* 0x000fce00078efe04 */
.L_x_7009:
[----:B------:R-:W-:Y:S05]  /*8640*/  BSYNC B0 ;  /* 0x0000000000007941 */ /* 0x000fea0003800000 */
.L_x_7008:
[----:B------:R-:W-:-:S04]  /*8650*/  FMUL.FTZ R0, R0, 1 ;  /* 0x3f80000000007820 */ /* 0x000fc80000410000 */
[----:B------:R1:W2:Y:S01]  /*8660*/  F2F.F64.F32 R2, R0 ;  /* 0x0000000000027310 */ /* 0x0002a20000201800 */
[----:B------:R-:W-:Y:S05]  /*8670*/  BRA `(.L_x_6993) ;  /* 0x0000000400187947 */ /* 0x000fea0003800000 */
.L_x_7006:
        /* <DEDUP_REMOVED lines=21> */
.L_x_7015:
[----:B------:R-:W-:Y:S05]  /*87d0*/  BSYNC B1 ;  /* 0x0000000000017941 */ /* 0x000fea0003800000 */
.L_x_7014:
[----:B------:R-:W-:Y:S01]  /*87e0*/  LEA R3, R0, 0x37800000, 0x17 ;  /* 0x3780000000037811 */ /* 0x000fe200078eb8ff */
[----:B------:R-:W-:-:S05]  /*87f0*/  IMAD.SHL.U32 R0, R2, 0x200000, RZ ;  /* 0x0020000002007824 */ /* 0x000fca00078e00ff */
[----:B------:R-:W-:-:S07]  /*8800*/  LOP3.LUT R0, R3, R0, R4, 0xfe, !PT ;  /* 0x0000000003007212 */ /* 0x000fce00078efe04 */
.L_x_7013:
[----:B------:R-:W-:Y:S05]  /*8810*/  BSYNC B0 ;  /* 0x0000000000007941 */ /* 0x000fea0003800000 */
.L_x_7012:
[----:B------:R-:W-:-:S04]  /*8820*/  FMUL.FTZ R0, R0, 1 ;  /* 0x3f80000000007820 */ /* 0x000fc80000410000 */
[----:B------:R3:W4:Y:S01]  /*8830*/  F2F.F64.F32 R2, R0 ;  /* 0x0000000000027310 */ /* 0x0007220000201800 */
[----:B------:R-:W-:Y:S05]  /*8840*/  BRA `(.L_x_6993) ;  /* 0x0000000000a47947 */ /* 0x000fea0003800000 */
.L_x_7005:
        /* <DEDUP_REMOVED lines=14> */
.L_x_7019:
[----:B------:R-:W-:Y:S05]  /*8930*/  BSYNC B0 ;  /* 0x0000000000007941 */ /* 0x000fea0003800000 */
.L_x_7018:
[----:B------:R-:W-:-:S04]  /*8940*/  FMUL.FTZ R0, R0, 1 ;  /* 0x3f80000000007820 */ /* 0x000fc80000410000 */
[----:B------:R0:W1:Y:S01]  /*8950*/  F2F.F64.F32 R2, R0 ;  /* 0x0000000000027310 */ /* 0x0000620000201800 */
[----:B------:R-:W-:Y:S05]  /*8960*/  BRA `(.L_x_6993) ;  /* 0x00000000005c7947 */ /* 0x000fea0003800000 */
.L_x_6992:
        /* <DEDUP_REMOVED lines=16> */
.L_x_7020:
[----:B------:R-:W-:Y:S01]  /*8a70*/  CS2R R2, SRZ ;  /* 0x0000000000027805 */ /* 0x000fe2000001ff00 */
[----:B------:R-:W-:Y:S06]  /*8a80*/  BRA `(.L_x_6993) ;  /* 0x0000000000147947 */ /* 0x000fec0003800000 */
.L_x_7017:
[----:B------:R-:W2:Y:S02]  /*8a90*/  LDG.E.64 R2, desc[UR36][R4.64] ;  /* 0x0000002404027981 */ /* 0x000ea4000c1e1b00 */
[----:B--2---:R-:W0:Y:S01]  /*8aa0*/  I2F.F64.U64 R2, R2 ;  /* 0x0000000200027312 */ /* 0x004e220000301800 */
[----:B------:R-:W-:Y:S05]  /*8ab0*/  BRA `(.L_x_6993) ;  /* 0x0000000000087947 */ /* 0x000fea0003800000 */
.L_x_7016:
[----:B------:R-:W2:Y:S02]  /*8ac0*/  LDG.E R2, desc[UR36][R4.64] ;  /* 0x0000002404027981 */ /* 0x000ea4000c1e1900 */
[----:B--2---:R-:W0:Y:S02]  /*8ad0*/  I2F.F64.U32 R2, R2 ;  /* 0x0000000200027312 */ /* 0x004e240000201800 */
.L_x_6993:
        /* <DEDUP_REMOVED lines=21> */
.L_x_7024:
[----:B------:R-:W0:Y:S02]  /*8c30*/  F2I.S64.F64.TRUNC R4, R4 ;  /* 0x0000000400047311 */ /* 0x000e24000030d900 */
[----:B0-----:R-:W-:-:S05]  /*8c40*/  IMAD.MOV.U32 R3, RZ, RZ, R4 ;  /* 0x000000ffff037224 */ /* 0x001fca00078e0004 */
[----:B------:R3:W-:Y:S01]  /*8c50*/  STG.E.U8 desc[UR36][R16.64], R3 ;  /* 0x0000000310007986 */ /* 0x0007e2000c101124 */
[----:B------:R-:W-:Y:S05]  /*8c60*/  BRA `(.L_x_7026) ;  /* 0x0000000c00f87947 */ /* 0x000fea0003800000 */
.L_x_7023:
        /* <DEDUP_REMOVED lines=9> */
.L_x_7028:
[----:B------:R-:W0:Y:S02]  /*8d00*/  F2I.F64.TRUNC R5, R4 ;  /* 0x0000000400057311 */ /* 0x000e24000030d100 */
[----:B0-----:R2:W-:Y:S01]  /*8d10*/  STG.E desc[UR36][R16.64], R5 ;  /* 0x0000000510007986 */ /* 0x0015e2000c101924 */
[----:B------:R-:W-:Y:S05]  /*8d20*/  BRA `(.L_x_7026) ;  /* 0x0000000c00c87947 */ /* 0x000fea0003800000 */
.L_x_7027:
[----:B------:R-:W0:Y:S02]  /*8d30*/  F2I.F64.TRUNC R5, R4 ;  /* 0x0000000400057311 */ /* 0x000e24000030d100 */
[----:B0-----:R0:W-:Y:S01]  /*8d40*/  STG.E.U16 desc[UR36][R16.64], R5 ;  /* 0x0000000510007986 */ /* 0x0011e2000c101524 */
[----:B------:R-:W-:Y:S05]  /*8d50*/  BRA `(.L_x_7026) ;  /* 0x0000000c00bc7947 */ /* 0x000fea0003800000 */
.L_x_7022:
        /* <DEDUP_REMOVED lines=13> */
.L_x_7030:
        /* <DEDUP_REMOVED lines=8> */
.L_x_7029:
        /* <DEDUP_REMOVED lines=14> */
.L_x_7032:
        /* <DEDUP_REMOVED lines=9> */
.L_x_7031:
[----:B------:R0:W-:Y:S01]  /*9020*/  STG.E.64 desc[UR36][R16.64], R4 ;  /* 0x0000000410007986 */ /* 0x0001e2000c101b24 */
[----:B------:R-:W-:Y:S05]  /*9030*/  BRA `(.L_x_7026) ;  /* 0x0000000c00047947 */ /* 0x000fea0003800000 */
.L_x_7021:
        /* <DEDUP_REMOVED lines=12> */
.L_x_7035:
[----:B------:R-:W-:-:S05]  /*9100*/  CS2R R6, SRZ ;  /* 0x0000000000067805 */ /* 0x000fca000001ff00 */
[----:B------:R0:W-:Y:S01]  /*9110*/  STG.E.128 desc[UR36][R16.64], R4 ;  /* 0x0000000410007986 */ /* 0x0001e2000c101d24 */
[----:B------:R-:W-:Y:S05]  /*9120*/  BRA `(.L_x_7026) ;  /* 0x0000000800c87947 */ /* 0x000fea0003800000 */
.L_x_7034:
        /* <DEDUP_REMOVED lines=25> */
.L_x_7039:
[----:B------:R-:W-:Y:S05]  /*92c0*/  BSYNC B0 ;  /* 0x0000000000007941 */ /* 0x000fea0003800000 */
.L_x_7038:
[----:B------:R-:W-:-:S05]  /*92d0*/  LOP3.LUT R3, R0, R3, RZ, 0xfc, !PT ;  /* 0x0000000300037212 */ /* 0x000fca00078efcff */
[----:B------:R0:W-:Y:S01]  /*92e0*/  STG.E.U8 desc[UR36][R16.64], R3 ;  /* 0x0000000310007986 */ /* 0x0001e2000c101124 */
[----:B------:R-:W-:Y:S05]  /*92f0*/  BRA `(.L_x_7026) ;  /* 0x0000000800547947 */ /* 0x000fea0003800000 */
.L_x_7037:
        /* <DEDUP_REMOVED lines=17> */
.L_x_7041:
[----:B------:R-:W-:Y:S01]  /*9410*/  IMAD.MOV.U32 R0, RZ, RZ, 0x7f ;  /* 0x0000007fff007424 */ /* 0x000fe200078e00ff */
[----:B------:R-:W-:-:S04]  /*9420*/  ISETP.GT.U32.AND P0, PT, R2, 0x7f800000, PT ;  /* 0x7f8000000200780c */ /* 0x000fc80003f04070 */
[----:B------:R-:W-:-:S09]  /*9430*/  SEL R0, R0, 0x7c, P0 ;  /* 0x0000007c00007807 */ /* 0x000fd20000000000 */
.L_x_7042:
[----:B------:R-:W-:Y:S05]  /*9440*/  BSYNC B0 ;  /* 0x0000000000007941 */ /* 0x000fea0003800000 */
.L_x_7040:
[----:B------:R-:W-:-:S04]  /*9450*/  LOP3.LUT R2, R3, 0x80000000, RZ, 0xc0, !PT ;  /* 0x8000000003027812 */ /* 0x000fc800078ec0ff */
[----:B------:R-:W-:-:S04]  /*9460*/  SHF.R.U32.HI R3, RZ, 0x18, R2 ;  /* 0x00000018ff037819 */ /* 0x000fc80000011602 */
[----:B------:R-:W-:-:S05]  /*9470*/  LOP3.LUT R3, R0, R3, RZ, 0xfc, !PT ;  /* 0x0000000300037212 */ /* 0x000fca00078efcff */
[----:B------:R0:W-:Y:S01]  /*9480*/  STG.E.U8 desc[UR36][R16.64], R3 ;  /* 0x0000000310007986 */ /* 0x0001e2000c101124 */
[----:B------:R-:W-:Y:S05]  /*9490*/  BRA `(.L_x_7026) ;  /* 0x0000000400ec7947 */ /* 0x000fea0003800000 */
.L_x_7036:
        /* <DEDUP_REMOVED lines=8> */
.L_x_7033:
        /* <DEDUP_REMOVED lines=11> */
.L_x_7045:
        /* <DEDUP_REMOVED lines=21> */
.L_x_7048:
[----:B------:R-:W-:-:S04]  /*9720*/  LOP3.LUT R2, R3, 0x80000000, RZ, 0xc0, !PT ;  /* 0x8000000003027812 */ /* 0x000fc800078ec0ff */
[----:B------:R-:W-:-:S04]  /*9730*/  SHF.R.U32.HI R3, RZ, 0x18, R2 ;  /* 0x00000018ff037819 */ /* 0x000fc80000011602 */
[----:B------:R-:W-:-:S04]  /*9740*/  LOP3.LUT R0, R0, R3, RZ, 0xfc, !PT ;  /* 0x0000000300007212 */ /* 0x000fc800078efcff */
[----:B------:R-:W-:-:S07]  /*9750*/  PRMT R8, R0, 0x7610, R8 ;  /* 0x0000761000087816 */ /* 0x000fce0000000008 */
.L_x_7047:
[----:B------:R-:W-:Y:S05]  /*9760*/  BSYNC B0 ;  /* 0x0000000000007941 */ /* 0x000fea0003800000 */
.L_x_7046:
[----:B------:R0:W-:Y:S01]  /*9770*/  STG.E.U8 desc[UR36][R16.64], R8 ;  /* 0x0000000810007986 */ /* 0x0001e2000c101124 */
[----:B------:R-:W-:Y:S05]  /*9780*/  BRA `(.L_x_7026) ;  /* 0x0000000400307947 */ /* 0x000fea0003800000 */
.L_x_7044:
        /* <DEDUP_REMOVED lines=21> */
.L_x_7051:
[----:B------:R-:W-:-:S04]  /*98e0*/  LOP3.LUT R2, R3, 0x80000000, RZ, 0xc0, !PT ;  /* 0x8000000003027812 */ /* 0x000fc800078ec0ff */
[----:B------:R-:W-:-:S04]  /*98f0*/  SHF.R.U32.HI R3, RZ, 0x18, R2 ;  /* 0x00000018ff037819 */ /* 0x000fc80000011602 */
[----:B------:R-:W-:-:S04]  /*9900*/  LOP3.LUT R0, R0, R3, RZ, 0xfc, !PT ;  /* 0x0000000300007212 */ /* 0x000fc800078efcff */
[----:B------:R-:W-:-:S07]  /*9910*/  PRMT R8, R0, 0x7610, R8 ;  /* 0x0000761000087816 */ /* 0x000fce0000000008 */
.L_x_7050:
[----:B------:R-:W-:Y:S05]  /*9920*/  BSYNC B0 ;  /* 0x0000000000007941 */ /* 0x000fea0003800000 */
.L_x_7049:
[----:B------:R0:W-:Y:S01]  /*9930*/  STG.E.U8 desc[UR36][R16.64], R8 ;  /* 0x0000000810007986 */ /* 0x0001e2000c101124 */
[----:B------:R-:W-:Y:S05]  /*9940*/  BRA `(.L_x_7026) ;  /* 0x0000000000c07947 */ /* 0x000fea0003800000 */
.L_x_7043:
        /* <DEDUP_REMOVED lines=26> */
.L_x_7025:
[----:B------:R-:W-:Y:S01]  /*9af0*/  MOV R0, 0x0 ;  /* 0x0000000000007802 */ /* 0x000fe20000000f00 */
[----:B------:R-:W-:Y:S01]  /*9b00*/  ULDC.64 UR4, c[0x4][0x198] ;  /* 0x0100660000047ab9 */ /* 0x000fe20000000a00 */
[----:B------:R-:W-:Y:S01]  /*9b10*/  ULDC.64 UR6, c[0x4][0x98] ;  /* 0x0100260000067ab9 */ /* 0x000fe20000000a00 */
[----:B------:R-:W-:Y:S01]  /*9b20*/  IMAD.U32 R4, RZ, RZ, UR4 ;  /* 0x00000004ff047e24 */ /* 0x000fe2000f8e00ff */
[----:B------:R0:W1:Y:S01]  /*9b30*/  LDC.64 R2, c[0x4][R0] ;  /* 0x0100000000027b82 */ /* 0x0000620000000a00 */
[----:B------:R-:W-:Y:S01]  /*9b40*/  MOV R5, UR5 ;  /* 0x0000000500057c02 */ /* 0x000fe20008000f00 */
        /* <DEDUP_REMOVED lines=10> */
.L_x_7054:
[----:B------:R-:W-:Y:S05]  /*9bf0*/  BRA `(.L_x_7026) ;  /* 0x0000000000147947 */ /* 0x000fea0003800000 */
.L_x_7053:
[----:B------:R-:W0:Y:S02]  /*9c00*/  F2I.U64.F64.TRUNC R4, R4 ;  /* 0x0000000400047311 */ /* 0x000e24000030d800 */
[----:B0-----:R0:W-:Y:S01]  /*9c10*/  STG.E.64 desc[UR36][R16.64], R4 ;  /* 0x0000000410007986 */ /* 0x0011e2000c101b24 */
[----:B------:R-:W-:Y:S05]  /*9c20*/  BRA `(.L_x_7026) ;  /* 0x0000000000087947 */ /* 0x000fea0003800000 */
.L_x_7052:
[----:B------:R-:W0:Y:S02]  /*9c30*/  F2I.U32.F64.TRUNC R5, R4 ;  /* 0x0000000400057311 */ /* 0x000e24000030d000 */
[----:B0-----:R0:W-:Y:S02]  /*9c40*/  STG.E desc[UR36][R16.64], R5 ;  /* 0x0000000510007986 */ /* 0x0011e4000c101924 */
.L_x_7026:
[----:B------:R-:W-:-:S07]  /*9c50*/  VIADD R19, R19, 0x80 ;  /* 0x0000008013137836 */ /* 0x000fce0000000000 */
.L_x_6986:
[----:B------:R-:W-:Y:S05]  /*9c60*/  BSYNC B6 ;  /* 0x0000000000067941 */ /* 0x000fea0003800000 */
.L_x_6985:
        /* <DEDUP_REMOVED lines=306> */
.L_x_7055:
        /* <DEDUP_REMOVED lines=21> */
.L_x_7059:
[----:B------:R-:W2:Y:S02]  /*b0e0*/  LDG.E.U8 R2, desc[UR36][R4.64] ;  /* 0x0000002404027981 */ /* 0x000ea4000c1e1100 */
[----:B--2---:R-:W4:Y:S01]  /*b0f0*/  I2F.F64.U16 R2, R2 ;  /* 0x0000000200027312 */ /* 0x004f220000101800 */
[----:B------:R-:W-:Y:S05]  /*b100*/  BRA `(.L_x_7061) ;  /* 0x0000000c00707947 */ /* 0x000fea0003800000 */
.L_x_7058:
        /* <DEDUP_REMOVED lines=9> */
.L_x_7063:
[----:B------:R-:W2:Y:S02]  /*b1a0*/  LDG.E R2, desc[UR36][R4.64] ;  /* 0x0000002404027981 */ /* 0x000ea4000c1e1900 */
[----:B--2---:R-:W2:Y:S01]  /*b1b0*/  I2F.F64 R2, R2 ;  /* 0x0000000200027312 */ /* 0x004ea20000201c00 */
[----:B------:R-:W-:Y:S05]  /*b1c0*/  BRA `(.L_x_7061) ;  /* 0x0000000c00407947 */ /* 0x000fea0003800000 */
.L_x_7062:
[----:B------:R-:W2:Y:S02]  /*b1d0*/  LDG.E.U16 R2, desc[UR36][R4.64] ;  /* 0x0000002404027981 */ /* 0x000ea4000c1e1500 */
[----:B--2---:R-:W0:Y:S01]  /*b1e0*/  I2F.F64.S16 R2, R2 ;  /* 0x0000000200027312 */ /* 0x004e220000101c00 */
[----:B------:R-:W-:Y:S05]  /*b1f0*/  BRA `(.L_x_7061) ;  /* 0x0000000c00347947 */ /* 0x000fea0003800000 */
.L_x_7057:
        /* <DEDUP_REMOVED lines=10> */
.L_x_7065:
[----:B------:R-:W2:Y:S02]  /*b2a0*/  LDG.E.U16 R0, desc[UR36][R4.64] ;  /* 0x0000002404007981 */ /* 0x000ea4000c1e1500 */
[----:B--2---:R-:W-:-:S05]  /*b2b0*/  HADD2.F32 R0, -RZ, R0.H0_H0 ;  /* 0x20000000ff007230 */ /* 0x004fca0000004100 */
[----:B------:R-:W-:-:S04]  /*b2c0*/  FMUL.FTZ R0, R0, 1 ;  /* 0x3f80000000007820 */ /* 0x000fc80000410000 */
[----:B------:R0:W1:Y:S01]  /*b2d0*/  F2F.F64.F32 R2, R0 ;  /* 0x0000000000027310 */ /* 0x0000620000201800 */
[----:B------:R-:W-:Y:S05]  /*b2e0*/  BRA `(.L_x_7061) ;  /* 0x0000000800f87947 */ /* 0x000fea0003800000 */
.L_x_7064:
        /* <DEDUP_REMOVED lines=10> */
.L_x_7067:
[----:B------:R-:W2:Y:S02]  /*b390*/  LDG.E.U16 R4, desc[UR36][R4.64] ;  /* 0x0000002404047981 */ /* 0x000ea4000c1e1500 */
[----:B--2---:R-:W-:-:S05]  /*b3a0*/  HADD2.F32 R0, -RZ, R4.H0_H0 ;  /* 0x20000004ff007230 */ /* 0x004fca0000004100 */
[----:B------:R-:W-:-:S04]  /*b3b0*/  FMUL.FTZ R0, R0, 1 ;  /* 0x3f80000000007820 */ /* 0x000fc80000410000 */
[----:B------:R0:W1:Y:S01]  /*b3c0*/  F2F.F64.F32 R2, R0 ;  /* 0x0000000000027310 */ /* 0x0000620000201800 */
[----:B------:R-:W-:Y:S05]  /*b3d0*/  BRA `(.L_x_7061) ;  /* 0x0000000800bc7947 */ /* 0x000fea0003800000 */
.L_x_7066:
[----:B------:R0:W5:Y:S01]  /*b3e0*/  LDG.E.64 R2, desc[UR36][R4.64] ;  /* 0x0000002404027981 */ /* 0x000162000c1e1b00 */
[----:B------:R-:W-:Y:S05]  /*b3f0*/  BRA `(.L_x_7061) ;  /* 0x0000000800b47947 */ /* 0x000fea0003800000 */
.L_x_7056:
        /* <DEDUP_REMOVED lines=13> */
.L_x_7070:
[----:B------:R0:W5:Y:S01]  /*b4d0*/  LDG.E.64 R2, desc[UR36][R4.64] ;  /* 0x0000002404027981 */ /* 0x000162000c1e1b00 */
[----:B------:R-:W-:Y:S05]  /*b4e0*/  BRA `(.L_x_7061) ;  /* 0x0000000800787947 */ /* 0x000fea0003800000 */
.L_x_7069:
        /* <DEDUP_REMOVED lines=18> */
[----:B------:R-:W-:Y:S01]  /*b610*/  IMAD R7, R3, R8, 0x3c000000 ;  /* 0x3c00000003077424 */ /* 0x000fe200078e0208 */
[----:B------:R-:W-:-:S04]  /*b620*/  IADD3 R3, R2, -0x1, RZ ;  /* 0xffffffff02037810 */ /* 0x000fc80007ffe0ff */
        /* <DEDUP_REMOVED lines=8> */
.L_x_7072:
        /* <DEDUP_REMOVED lines=15> */
.L_x_7071:
[----:B------:R-:W2:Y:S02]  /*b7a0*/  LDG.E.U16 R0, desc[UR36][R4.64] ;  /* 0x0000002404007981 */ /* 0x000ea4000c1e1500 */
[----:B--2---:R-:W-:-:S04]  /*b7b0*/  IMAD.U32 R0, R0, 0x10000, RZ ;  /* 0x0001000000007824 */ /* 0x004fc800078e00ff */
[----:B------:R-:W-:-:S04]  /*b7c0*/  FMUL.FTZ R0, R0, 1 ;  /* 0x3f80000000007820 */ /* 0x000fc80000410000 */
[----:B------:R0:W1:Y:S01]  /*b7d0*/  F2F.F64.F32 R2, R0 ;  /* 0x0000000000027310 */ /* 0x0000620000201800 */
[----:B------:R-:W-:Y:S05]  /*b7e0*/  BRA `(.L_x_7061) ;  /* 0x0000000400b87947 */ /* 0x000fea0003800000 */
.L_x_7068:
        /* <DEDUP_REMOVED lines=11> */
.L_x_7075:
        /* <DEDUP_REMOVED lines=21> */
.L_x_7079:
[----:B------:R-:W-:Y:S05]  /*b9f0*/  BSYNC B1 ;  /* 0x0000000000017941 */ /* 0x000fea0003800000 */
.L_x_7078:
[----:B------:R-:W-:Y:S01]  /*ba00*/  LEA R3, R0, 0x3b800000, 0x17 ;  /* 0x3b80000000037811 */ /* 0x000fe200078eb8ff */
[----:B------:R-:W-:-:S05]  /*ba10*/  IMAD.SHL.U32 R0, R2, 0x100000, RZ ;  /* 0x0010000002007824 */ /* 0x000fca00078e00ff */
[----:B------:R-:W-:-:S07]  /*ba20*/  LOP3.LUT R0, R3, R0, R4, 0xfe, !PT ;  /* 0x0000000003007212 */ /* 0x000fce00078efe04 */
.L_x_7077:
[----:B------:R-:W-:Y:S05]  /*ba30*/  BSYNC B0 ;  /* 0x0000000000007941 */ /* 0x000fea0003800000 */
.L_x_7076:
[----:B------:R-:W-:-:S04]  /*ba40*/  FMUL.FTZ R0, R0, 1 ;  /* 0x3f80000000007820 */ /* 0x000fc80000410000 */
[----:B------:R0:W1:Y:S01]  /*ba50*/  F2F.F64.F32 R2, R0 ;  /* 0x0000000000027310 */ /* 0x0000620000201800 */
[----:B------:R-:W-:Y:S05]  /*ba60*/  BRA `(.L_x_7061) ;  /* 0x0000000400187947 */ /* 0x000fea0003800000 */
.L_x_7074:
        /* <DEDUP_REMOVED lines=21> */
.L_x_7083:
[----:B------:R-:W-:Y:S05]  /*bbc0*/  BSYNC B1 ;  /* 0x0000000000017941 */ /* 0x000fea0003800000 */
.L_x_7082:
[----:B------:R-:W-:Y:S01]  /*bbd0*/  LEA R3, R0, 0x37800000, 0x17 ;  /* 0x3780000000037811 */ /* 0x000fe200078eb8ff */
[----:B------:R-:W-:-:S05]  /*bbe0*/  IMAD.SHL.U32 R0, R2, 0x200000, RZ ;  /* 0x0020000002007824 */ /* 0x000fca00078e00ff */
[----:B------:R-:W-:-:S07]  /*bbf0*/  LOP3.LUT R0, R3, R0, R4, 0xfe, !PT ;  /* 0x0000000003007212 */ /* 0x000fce00078efe04 */
.L_x_7081:
[----:B------:R-:W-:Y:S05]  /*bc00*/  BSYNC B0 ;  /* 0x0000000000007941 */ /* 0x000fea0003800000 */
.L_x_7080:
[----:B------:R-:W-:-:S04]  /*bc10*/  FMUL.FTZ R0, R0, 1 ;  /* 0x3f80000000007820 */ /* 0x000fc80000410000 */
[----:B------:R0:W1:Y:S01]  /*bc20*/  F2F.F64.F32 R2, R0 ;  /* 0x0000000000027310 */ /* 0x0000620000201800 */
[----:B------:R-:W-:Y:S05]  /*bc30*/  BRA `(.L_x_7061) ;  /* 0x0000000000a47947 */ /* 0x000fea0003800000 */
.L_x_7073:
        /* <DEDUP_REMOVED lines=12> */
[----:B------:R-:W-:Y:S01]  /*bd00*/  @!P0 MOV R0, 0x7f800001 ;  /* 0x7f80000100008802 */ /* 0x000fe20000000f00 */
[----:B------:R-:W-:-:S07]  /*bd10*/  @P0 IMAD.SHL.U32 R0, R4, 0x800000, RZ ;  /* 0x0080000004000824 */ /* 0x000fce00078e00ff */
.L_x_7087:
[----:B------:R-:W-:Y:S05]  /*bd20*/  BSYNC B0 ;  /* 0x0000000000007941 */ /* 0x000fea0003800000 */
.L_x_7086:
[----:B------:R-:W-:-:S04]  /*bd30*/  FMUL.FTZ R0, R0, 1 ;  /* 0x3f80000000007820 */ /* 0x000fc80000410000 */
[----:B------:R0:W1:Y:S01]  /*bd40*/  F2F.F64.F32 R2, R0 ;  /* 0x0000000000027310 */ /* 0x0000620000201800 */
[----:B------:R-:W-:Y:S05]  /*bd50*/  BRA `(.L_x_7061) ;  /* 0x00000000005c7947 */ /* 0x000fea0003800000 */
.L_x_7060:
        /* <DEDUP_REMOVED lines=16> */
.L_x_7088:
[----:B------:R-:W-:Y:S01]  /*be60*/  CS2R R2, SRZ ;  /* 0x0000000000027805 */ /* 0x000fe2000001ff00 */
[----:B------:R-:W-:Y:S06]  /*be70*/  BRA `(.L_x_7061) ;  /* 0x0000000000147947 */ /* 0x000fec0003800000 */
.L_x_7085:
[----:B------:R-:W2:Y:S02]  /*be80*/  LDG.E.64 R2, desc[UR36][R4.64] ;  /* 0x0000002404027981 */ /* 0x000ea4000c1e1b00 */
[----:B--2---:R-:W0:Y:S01]  /*be90*/  I2F.F64.U64 R2, R2 ;  /* 0x0000000200027312 */ /* 0x004e220000301800 */
[----:B------:R-:W-:Y:S05]  /*bea0*/  BRA `(.L_x_7061) ;  /* 0x0000000000087947 */ /* 0x000fea0003800000 */
.L_x_7084:
[----:B------:R-:W2:Y:S02]  /*beb0*/  LDG.E R2, desc[UR36][R4.64] ;  /* 0x0000002404027981 */ /* 0x000ea4000c1e1900 */
[----:B--2---:R-:W0:Y:S02]  /*bec0*/  I2F.F64.U32 R2, R2 ;  /* 0x0000000200027312 */ /* 0x004e240000201800 */
.L_x_7061:
[----:B------:R-:W0:Y:S02]  /*bed0*/  LDC.U8 R6, c[0x0][0x421] ;  /* 0x00010840ff067b82 */ /* 0x000e240000000000 */
[C---:B012345:R-:W-:Y:S02]  /*bee0*/  DSETP.GT.AND P0, PT, R2.reuse, RZ, PT ;  /* 0x000000ff0200722a */ /* 0x07ffe40003f04000 */
[----:B------:R-:W-:-:S06]  /*bef0*/  DSETP.GEU.AND P1, PT, R2, RZ, PT ;  /* 0x000000ff0200722a */ /* 0x000fcc0003f2e000 */
[----:B------:R-:W-:-:S04]  /*bf00*/  SEL R2, RZ, 0x1, P1 ;  /* 0x00000001ff027807 */ /* 0x000fc80000800000 */
[----:B------:R-:W-:Y:S02]  /*bf10*/  IADD3 R3, -R2, 0x1, RZ ;  /* 0x0000000102037810 */ /* 0x000fe40007ffe1ff */
[----:B------:R-:W-:-:S04]  /*bf20*/  @!P0 IMAD.MOV R3, RZ, RZ, -R2 ;  /* 0x000000ffff038224 */ /* 0x000fc800078e0a02 */
[----:B------:R0:W1:Y:S01]  /*bf30*/  I2F.F64 R4, R3 ;  /* 0x0000000300047312 */ /* 0x0000620000201c00 */
[----:B------:R-:W-:-:S04]  /*bf40*/  PRMT R0, R6, 0x9910, RZ ;  /* 0x0000991006007816 */ /* 0x000fc800000000ff */
        /* <DEDUP_REMOVED lines=11> */
[----:B0-----:R-:W-:Y:S01]  /*c000*/  STG.E.U8 desc[UR36][R16.64], R5 ;  /* 0x0000000510007986 */ /* 0x001fe2000c101124 */
[----:B------:R-:W-:Y:S05]  /*c010*/  EXIT ;  /* 0x000000000000794d */ /* 0x000fea0003800000 */
.L_x_7092:
[----:B------:R-:W0:Y:S02]  /*c020*/  F2I.S64.F64.TRUNC R4, R4 ;  /* 0x0000000400047311 */ /* 0x000e24000030d900 */
[----:B0-----:R-:W-:-:S05]  /*c030*/  IMAD.MOV.U32 R3, RZ, RZ, R4 ;  /* 0x000000ffff037224 */ /* 0x001fca00078e0004 */
[----:B------:R-:W-:Y:S01]  /*c040*/  STG.E.U8 desc[UR36][R16.64], R3 ;  /* 0x0000000310007986 */ /* 0x000fe2000c101124 */
[----:B------:R-:W-:Y:S05]  /*c050*/  EXIT ;  /* 0x000000000000794d */ /* 0x000fea0003800000 */
.L_x_7091:
[----:B------:R-:W-:-:S13]  /*c060*/  ISETP.NE.AND P0, PT, R0, 0x2, PT ;  /* 0x000000020000780c */ /* 0x000fda0003f05270 */
[----:B------:R-:W-:Y:S05]  /*c070*/  @!P0 BRA `(.L_x_7094) ;  /* 0x0000000000288947 */ /* 0x000fea0003800000 */
[----:B------:R-:W-:-:S13]  /*c080*/  ISETP.NE.AND P0, PT, R0, 0x3, PT ;  /* 0x000000030000780c */ /* 0x000fda0003f05270 */
[----:B------:R-:W-:Y:S05]  /*c090*/  @!P0 BRA `(.L_x_7095) ;  /* 0x0000000000148947 */ /* 0x000fea0003800000 */
[----:B------:R-:W-:-:S13]  /*c0a0*/  ISETP.NE.AND P0, PT, R0, 0x4, PT ;  /* 0x000000040000780c */ /* 0x000fda0003f05270 */
[----:B------:R-:W-:Y:S05]  /*c0b0*/  @P0 BRA `(.L_x_7093) ;  /* 0x0000000c00880947 */ /* 0x000fea0003800000 */
[----:B------:R-:W0:Y:S02]  /*c0c0*/  F2I.S64.F64.TRUNC R4, R4 ;  /* 0x0000000400047311 */ /* 0x000e24000030d900 */
[----:B0-----:R-:W-:Y:S01]  /*c0d0*/  STG.E.64 desc[UR36][R16.64], R4 ;  /* 0x0000000410007986 */ /* 0x001fe2000c101b24 */
[----:B------:R-:W-:Y:S05]  /*c0e0*/  EXIT ;  /* 0x000000000000794d */ /* 0x000fea0003800000 */
.L_x_7095:
[----:B------:R-:W0:Y:S02]  /*c0f0*/  F2I.F64.TRUNC R5, R4 ;  /* 0x0000000400057311 */ /* 0x000e24000030d100 */
[----:B0-----:R-:W-:Y:S01]  /*c100*/  STG.E desc[UR36][R16.64], R5 ;  /* 0x0000000510007986 */ /* 0x001fe2000c101924 */
[----:B------:R-:W-:Y:S05]  /*c110*/  EXIT ;  /* 0x000000000000794d */ /* 0x000fea0003800000 */
.L_x_7094:
[----:B------:R-:W0:Y:S02]  /*c120*/  F2I.F64.TRUNC R5, R4 ;  /* 0x0000000400057311 */ /* 0x000e24000030d100 */
[----:B0-----:R-:W-:Y:S01]  /*c130*/  STG.E.U16 desc[UR36][R16.64], R5 ;  /* 0x0000000510007986 */ /* 0x001fe2000c101524 */
[----:B------:R-:W-:Y:S05]  /*c140*/  EXIT ;  /* 0x000000000000794d */ /* 0x000fea0003800000 */
.L_x_7090:
        /* <DEDUP_REMOVED lines=11> */
[----:B------:R-:W-:Y:S01]  /*c200*/  STG.E desc[UR36][R16.64], R3 ;  /* 0x0000000310007986 */ /* 0x000fe2000c101924 */
[----:B------:R-:W-:Y:S05]  /*c210*/  EXIT ;  /* 0x000000000000794d */ /* 0x000fea0003800000 */
.L_x_7097:
[----:B------:R-:W-:Y:S01]  /*c220*/  UMOV UR4, 0xf0000000 ;  /* 0xf000000000047882 */ /* 0x000fe20000000000 */
[----:B------:R-:W-:Y:S01]  /*c230*/  UMOV UR5, 0x380fffff ;  /* 0x380fffff00057882 */ /* 0x000fe20000000000 */
[----:B------:R-:W0:Y:S01]  /*c240*/  F2F.F32.F64 R0, R4 ;  /* 0x0000000400007310 */ /* 0x000e220000301000 */
[----:B------:R-:W-:-:S14]  /*c250*/  DSETP.GEU.AND P0, PT, |R4|, UR4, PT ;  /* 0x0000000404007e2a */ /* 0x000fdc000bf0e200 */
[----:B0-----:R-:W-:-:S05]  /*c260*/  @!P0 FMUL R0, R0, 1.175494350822287508e-38 ;  /* 0x0080000000008820 */ /* 0x001fca0000400000 */
[----:B------:R-:W-:-:S05]  /*c270*/  F2FP.F16.F32.PACK_AB R0, RZ, R0 ;  /* 0x00000000ff00723e */ /* 0x000fca00000000ff */
[----:B------:R-:W-:Y:S01]  /*c280*/  STG.E.U16 desc[UR36][R16.64], R0 ;  /* 0x0000000010007986 */ /* 0x000fe2000c101524 */
[----:B------:R-:W-:Y:S05]  /*c290*/  EXIT ;  /* 0x000000000000794d */ /* 0x000fea0003800000 */
.L_x_7096:
        /* <DEDUP_REMOVED lines=12> */
[----:B------:R-:W-:Y:S01]  /*c360*/  STG.E.64 desc[UR36][R16.64], R2 ;  /* 0x0000000210007986 */ /* 0x000fe2000c101b24 */
[----:B------:R-:W-:Y:S05]  /*c370*/  EXIT ;  /* 0x000000000000794d */ /* 0x000fea0003800000 */
.L_x_7099:
[----:B------:R-:W-:Y:S01]  /*c380*/  UMOV UR4, 0xf0000000 ;  /* 0xf000000000047882 */ /* 0x000fe20000000000 */
[----:B------:R-:W-:Y:S01]  /*c390*/  UMOV UR5, 0x380fffff ;  /* 0x380fffff00057882 */ /* 0x000fe20000000000 */
[----:B------:R-:W0:Y:S01]  /*c3a0*/  F2F.F32.F64 R0, R4 ;  /* 0x0000000400007310 */ /* 0x000e220000301000 */
[----:B------:R-:W-:-:S14]  /*c3b0*/  DSETP.GEU.AND P0, PT, |R4|, UR4, PT ;  /* 0x0000000404007e2a */ /* 0x000fdc000bf0e200 */
[----:B0-----:R-:W-:-:S05]  /*c3c0*/  @!P0 FMUL R0, R0, 1.175494350822287508e-38 ;  /* 0x0080000000008820 */ /* 0x001fca0000400000 */
[----:B------:R-:W-:-:S04]  /*c3d0*/  F2FP.F16.F32.PACK_AB R3, RZ, R0 ;  /* 0x00000000ff03723e */ /* 0x000fc800000000ff */
[----:B------:R-:W-:-:S05]  /*c3e0*/  PRMT R3, R3, 0x5410, RZ ;  /* 0x0000541003037816 */ /* 0x000fca00000000ff */
[----:B------:R-:W-:Y:S01]  /*c3f0*/  STG.E desc[UR36][R16.64], R3 ;  /* 0x0000000310007986 */ /* 0x000fe2000c101924 */
[----:B------:R-:W-:Y:S05]  /*c400*/  EXIT ;  /* 0x000000000000794d */ /* 0x000fea0003800000 */
.L_x_7098:
[----:B------:R-:W-:Y:S01]  /*c410*/  STG.E.64 desc[UR36][R16.64], R4 ;  /* 0x0000000410007986 */ /* 0x000fe2000c101b24 */
[----:B------:R-:W-:Y:S05]  /*c420*/  EXIT ;  /* 0x000000000000794d */ /* 0x000fea0003800000 */
.L_x_7089:
        /* <DEDUP_REMOVED lines=12> */
.L_x_7102:
[----:B------:R-:W-:-:S05]  /*c4f0*/  CS2R R6, SRZ ;  /* 0x0000000000067805 */ /* 0x000fca000001ff00 */
[----:B------:R-:W-:Y:S01]  /*c500*/  STG.E.128 desc[UR36][R16.64], R4 ;  /* 0x0000000410007986 */ /* 0x000fe2000c101d24 */
[----:B------:R-:W-:Y:S05]  /*c510*/  EXIT ;  /* 0x000000000000794d */ /* 0x000fea0003800000 */
.L_x_7101:
        /* <DEDUP_REMOVED lines=25> */
.L_x_7106:
[----:B------:R-:W-:Y:S05]  /*c6b0*/  BSYNC B0 ;  /* 0x0000000000007941 */ /* 0x000fea0003800000 */
.L_x_7105:
[----:B------:R-:W-:-:S05]  /*c6c0*/  LOP3.LUT R3, R0, R3, RZ, 0xfc, !PT ;  /* 0x0000000300037212 */ /* 0x000fca00078efcff */
[----:B------:R-:W-:Y:S01]  /*c6d0*/  STG.E.U8 desc[UR36][R16.64], R3 ;  /* 0x0000000310007986 */ /* 0x000fe2000c101124 */
[----:B------:R-:W-:Y:S05]  /*c6e0*/  EXIT ;  /* 0x000000000000794d */ /* 0x000fea0003800000 */
.L_x_7104:
        /* <DEDUP_REMOVED lines=17> */
.L_x_7108:
[----:B------:R-:W-:Y:S02]  /*c800*/  ISETP.GT.U32.AND P0, PT, R2, 0x7f800000, PT ;  /* 0x7f8000000200780c */ /* 0x000fe40003f04070 */
[----:B------:R-:W-:-:S04]  /*c810*/  MOV R0, 0x7f ;  /* 0x0000007f00007802 */ /* 0x000fc80000000f00 */
[----:B------:R-:W-:-:S07]  /*c820*/  SEL R0, R0, 0x7c, P0 ;  /* 0x0000007c00007807 */ /* 0x000fce0000000000 */
.L_x_7109:
[----:B------:R-:W-:Y:S05]  /*c830*/  BSYNC B0 ;  /* 0x0000000000007941 */ /* 0x000fea0003800000 */
.L_x_7107:
[----:B------:R-:W-:-:S04]  /*c840*/  LOP3.LUT R2, R3, 0x80000000, RZ, 0xc0, !PT ;  /* 0x8000000003027812 */ /* 0x000fc800078ec0ff */
[----:B------:R-:W-:-:S04]  /*c850*/  SHF.R.U32.HI R3, RZ, 0x18, R2 ;  /* 0x00000018ff037819 */ /* 0x000fc80000011602 */
[----:B------:R-:W-:-:S05]  /*c860*/  LOP3.LUT R3, R0, R3, RZ, 0xfc, !PT ;  /* 0x0000000300037212 */ /* 0x000fca00078efcff */
[----:B------:R-:W-:Y:S01]  /*c870*/  STG.E.U8 desc[UR36][R16.64], R3 ;  /* 0x0000000310007986 */ /* 0x000fe2000c101124 */
[----:B------:R-:W-:Y:S05]  /*c880*/  EXIT ;  /* 0x000000000000794d */ /* 0x000fea0003800000 */
.L_x_7103:
[----:B------:R-:W-:Y:S01]  /*c890*/  UMOV UR4, 0xf0000000 ;  /* 0xf000000000047882 */ /* 0x000fe20000000000 */
[----:B------:R-:W-:Y:S01]  /*c8a0*/  UMOV UR5, 0x380fffff ;  /* 0x380fffff00057882 */ /* 0x000fe20000000000 */
[----:B------:R-:W0:Y:S01]  /*c8b0*/  F2F.F32.F64 R0, R4 ;  /* 0x0000000400007310 */ /* 0x000e220000301000 */
[----:B------:R-:W-:-:S14]  /*c8c0*/  DSETP.GEU.AND P0, PT, |R4|, UR4, PT ;  /* 0x0000000404007e2a */ /* 0x000fdc000bf0e200 */
[----:B0-----:R-:W-:-:S05]  /*c8d0*/  @!P0 FMUL R0, R0, 1.175494350822287508e-38 ;  /* 0x0080000000008820 */ /* 0x001fca0000400000 */
[----:B------:R-:W-:-:S05]  /*c8e0*/  F2FP.BF16.F32.PACK_AB R0, RZ, R0 ;  /* 0x00000000ff00723e */ /* 0x000fca00000010ff */
[----:B------:R-:W-:Y:S01]  /*c8f0*/  STG.E.U16 desc[UR36][R16.64], R0 ;  /* 0x0000000010007986 */ /* 0x000fe2000c101524 */
[----:B------:R-:W-:Y:S05]  /*c900*/  EXIT ;  /* 0x000000000000794d */ /* 0x000fea0003800000 */
.L_x_7100:
        /* <DEDUP_REMOVED lines=9> */
[----:B0-----:R-:W-:Y:S01]  /*c9a0*/  STG.E.U16 desc[UR36][R16.64], R5 ;  /* 0x0000000510007986 */ /* 0x001fe2000c101524 */
[----:B------:R-:W-:Y:S05]  /*c9b0*/  EXIT ;  /* 0x000000000000794d */ /* 0x000fea0003800000 */
.L_x_7112:
        /* <DEDUP_REMOVED lines=21> */
.L_x_7115:
[----:B------:R-:W-:-:S04]  /*cb10*/  LOP3.LUT R2, R3, 0x80000000, RZ, 0xc0, !PT ;  /* 0x8000000003027812 */ /* 0x000fc800078ec0ff */
[----:B------:R-:W-:-:S04]  /*cb20*/  SHF.R.U32.HI R3, RZ, 0x18, R2 ;  /* 0x00000018ff037819 */ /* 0x000fc80000011602 */
[----:B------:R-:W-:-:S04]  /*cb30*/  LOP3.LUT R0, R0, R3, RZ, 0xfc, !PT ;  /* 0x0000000300007212 */ /* 0x000fc800078efcff */
[----:B------:R-:W-:-:S07]  /*cb40*/  PRMT R8, R0, 0x7610, R8 ;  /* 0x0000761000087816 */ /* 0x000fce0000000008 */
.L_x_7114:
[----:B------:R-:W-:Y:S05]  /*cb50*/  BSYNC B0 ;  /* 0x0000000000007941 */ /* 0x000fea0003800000 */
.L_x_7113:
[----:B------:R-:W-:Y:S01]  /*cb60*/  STG.E.U8 desc[UR36][R16.64], R8 ;  /* 0x0000000810007986 */ /* 0x000fe2000c101124 */
[----:B------:R-:W-:Y:S05]  /*cb70*/  EXIT ;  /* 0x000000000000794d */ /* 0x000fea0003800000 */
.L_x_7111:
        /* <DEDUP_REMOVED lines=21> */
.L_x_7118:
[----:B------:R-:W-:-:S04]  /*ccd0*/  LOP3.LUT R2, R3, 0x80000000, RZ, 0xc0, !PT ;  /* 0x8000000003027812 */ /* 0x000fc800078ec0ff */
[----:B------:R-:W-:-:S04]  /*cce0*/  SHF.R.U32.HI R3, RZ, 0x18, R2 ;  /* 0x00000018ff037819 */ /* 0x000fc80000011602 */
[----:B------:R-:W-:-:S04]  /*ccf0*/  LOP3.LUT R0, R0, R3, RZ, 0xfc, !PT ;  /* 0x0000000300007212 */ /* 0x000fc800078efcff */
[----:B------:R-:W-:-:S07]  /*cd00*/  PRMT R8, R0, 0x7610, R8 ;  /* 0x0000761000087816 */ /* 0x000fce0000000008 */
.L_x_7117:
[----:B------:R-:W-:Y:S05]  /*cd10*/  BSYNC B0 ;  /* 0x0000000000007941 */ /* 0x000fea0003800000 */
.L_x_7116:
[----:B------:R-:W-:Y:S01]  /*cd20*/  STG.E.U8 desc[UR36][R16.64], R8 ;  /* 0x0000000810007986 */ /* 0x000fe2000c101124 */
[----:B------:R-:W-:Y:S05]  /*cd30*/  EXIT ;  /* 0x000000000000794d */ /* 0x000fea0003800000 */
.L_x_7110:
        /* <DEDUP_REMOVED lines=26> */
.L_x_7093:
        /* <DEDUP_REMOVED lines=16> */
.L_x_7121:
[----:B------:R-:W-:Y:S05]  /*cfe0*/  EXIT ;  /* 0x000000000000794d */ /* 0x000fea0003800000 */
.L_x_7120:
[----:B------:R-:W0:Y:S02]  /*cff0*/  F2I.U64.F64.TRUNC R4, R4 ;  /* 0x0000000400047311 */ /* 0x000e24000030d800 */
[----:B0-----:R-:W-:Y:S01]  /*d000*/  STG.E.64 desc[UR36][R16.64], R4 ;  /* 0x0000000410007986 */ /* 0x001fe2000c101b24 */
[----:B------:R-:W-:Y:S05]  /*d010*/  EXIT ;  /* 0x000000000000794d */ /* 0x000fea0003800000 */
.L_x_7119:
[----:B------:R-:W0:Y:S02]  /*d020*/  F2I.U32.F64.TRUNC R5, R4 ;  /* 0x0000000400057311 */ /* 0x000e24000030d000 */
[----:B0-----:R-:W-:Y:S01]  /*d030*/  STG.E desc[UR36][R16.64], R5 ;  /* 0x0000000510007986 */ /* 0x001fe2000c101924 */
[----:B------:R-:W-:Y:S05]  /*d040*/  EXIT ;  /* 0x000000000000794d */ /* 0x000fea0003800000 */
.L_x_7122:
        /* <DEDUP_REMOVED lines=11> */
.L_x_23512:


//--------------------- .text._ZN2at6native27unrolled_elementwise_kernelIZZZNS0_16sign_kernel_cudaERNS_18TensorIteratorBaseEENKUlvE_clEvENKUlvE4_clEvEUldE_St5arrayIPcLm2EELi4E23TrivialOffsetCalculatorILi1EjESB_NS0_6memory12LoadWithCastILi1EEENSC_13StoreWithCastILi1EEEEEviT_T0_T2_T3_T4_T5_ --------------------------
	.section	.text._ZN2at6native27unrolled_elementwise_kernelIZZZNS0_16sign_kernel_cudaERNS_18TensorIteratorBaseEENKUlvE_clEvENKUlvE4_clEvEUldE_St5arrayIPcLm2EELi4E23TrivialOffsetCalculatorILi1EjESB_NS0_6memory12LoadWithCastILi1EEENSC_13StoreWithCastILi1EEEEEviT_T0_T2_T3_T4_T5_,"ax",@progbits
	.align	128
        .global         _ZN2at6native27unrolled_elementwise_kernelIZZZNS0_16sign_kernel_cudaERNS_18TensorIteratorBaseEENKUlvE_clEvENKUlvE4_clEvEUldE_St5arrayIPcLm2EELi4E23TrivialOffsetCalculatorILi1EjESB_NS0_6memory12LoadWithCastILi1EEENSC_13StoreWithCastILi1EEEEEviT_T0_T2_T3_T4_T5_
        .type           _ZN2at6native27unrolled_elementwise_kernelIZZZNS0_16sign_kernel_cudaERNS_18TensorIteratorBaseEENKUlvE_clEvENKUlvE4_clEvEUldE_St5arrayIPcLm2EELi4E23TrivialOffsetCalculatorILi1EjESB_NS0_6memory12LoadWithCastILi1EEENSC_13StoreWithCastILi1EEEEEviT_T0_T2_T3_T4_T5_,@function
        .size           _ZN2at6native27unrolled_elementwise_kernelIZZZNS0_16sign_kernel_cudaERNS_18TensorIteratorBaseEENKUlvE_clEvENKUlvE4_clEvEUldE_St5arrayIPcLm2EELi4E23TrivialOffsetCalculatorILi1EjESB_NS0_6memory12LoadWithCastILi1EEENSC_13StoreWithCastILi1EEEEEviT_T0_T2_T3_T4_T5_,(.L_x_23513 - _ZN2at6native27unrolled_elementwise_kernelIZZZNS0_16sign_kernel_cudaERNS_18TensorIteratorBaseEENKUlvE_clEvENKUlvE4_clEvEUldE_St5arrayIPcLm2EELi4E23TrivialOffsetCalculatorILi1EjESB_NS0_6memory12LoadWithCastILi1EEENSC_13StoreWithCastILi1EEEEEviT_T0_T2_T3_T4_T5_)
        .other          _ZN2at6native27unrolled_elementwise_kernelIZZZNS0_16sign_kernel_cudaERNS_18TensorIteratorBaseEENKUlvE_clEvENKUlvE4_clEvEUldE_St5arrayIPcLm2EELi4E23TrivialOffsetCalculatorILi1EjESB_NS0_6memory12LoadWithCastILi1EEENSC_13StoreWithCastILi1EEEEEviT_T0_T2_T3_T4_T5_,@"STO_CUDA_ENTRY STV_DEFAULT"
_ZN2at6native27unrolled_elementwise_kernelIZZZNS0_16sign_kernel_cudaERNS_18TensorIteratorBaseEENKUlvE_clEvENKUlvE4_clEvEUldE_St5arrayIPcLm2EELi4E23TrivialOffsetCalculatorILi1EjESB_NS0_6memory12LoadWithCastILi1EEENSC_13StoreWithCastILi1EEEEEviT_T0_T2_T3_T4_T5_:
.text._ZN2at6native27unrolled_elementwise_kernelIZZZNS0_16sign_kernel_cudaERNS_18TensorIteratorBaseEENKUlvE_clEvENKUlvE4_clEvEUldE_St5arrayIPcLm2EELi4E23TrivialOffsetCalculatorILi1EjESB_NS0_6memory12LoadWithCastILi1EEENSC_13StoreWithCastILi1EEEEEviT_T0_T2_T3_T4_T5_:
[----:B------:R-:W0:Y:S01]  /*0000*/  LDC R1, c[0x0][0x28] ;  /* 0x00000a00ff017b82 */ /* 0x000e220000000800 */
[----:B------:R-:W1:Y:S07]  /*0010*/  S2R R18, SR_CTAID.X ;  /* 0x0000000000127919 */ /* 0x000e6e0000002500 */
[----:B------:R-:W1:Y:S01]  /*0020*/  LDC R3, c[0x0][0x210] ;  /* 0x00008400ff037b82 */ /* 0x000e620000000800 */
[----:B------:R-:W-:Y:S01]  /*0030*/  ULDC.64 UR36, c[0x0][0x208] ;  /* 0x0000820000247ab9 */ /* 0x000fe20000000a00 */
[----:B------:R-:W-:Y:S01]  /*0040*/  BSSY B6, `(.L_x_7123) ;  /* 0x00000fe000067945 */ /* 0x000fe20003800000 */
[----:B------:R-:W2:Y:S01]  /*0050*/  S2R R19, SR_TID.X ;  /* 0x0000000000137919 */ /* 0x000ea20000002100 */
[----:B------:R-:W-:-:S02]  /*0060*/  CS2R R28, SRZ ;  /* 0x00000000001c7805 */ /* 0x000fc4000001ff00 */
[----:B------:R-:W-:Y:S02]  /*0070*/  CS2R R16, SRZ ;  /* 0x0000000000107805 */ /* 0x000fe4000001ff00 */
        /* <DEDUP_REMOVED lines=22> */
[----:B--2---:R0:W1:Y:S01]  /*01e0*/  I2F.F64.S16 R16, R4 ;  /* 0x0000000400107312 */ /* 0x0040620000101c00 */
[----:B------:R-:W-:Y:S05]  /*01f0*/  BRA `(.L_x_7130) ;  /* 0x0000000c00807947 */ /* 0x000fea0003800000 */
.L_x_7128:
[----:B------:R-:W2:Y:S02]  /*0200*/  LDG.E.U8 R4, desc[UR36][R4.64] ;  /* 0x0000002404047981 */ /* 0x000ea4000c1e1100 */
[----:B--2---:R0:W1:Y:S01]  /*0210*/  I2F.F64.U16 R16, R4 ;  /* 0x0000000400107312 */ /* 0x0040620000101800 */
[----:B------:R-:W-:Y:S05]  /*0220*/  BRA `(.L_x_7130) ;  /* 0x0000000c00747947 */ /* 0x000fea0003800000 */
.L_x_7127:
        /* <DEDUP_REMOVED lines=9> */
.L_x_7132:
[----:B------:R-:W2:Y:S02]  /*02c0*/  LDG.E R4, desc[UR36][R4.64] ;  /* 0x0000002404047981 */ /* 0x000ea4000c1e1900 */
[----:B--2---:R1:W2:Y:S01]  /*02d0*/  I2F.F64 R16, R4 ;  /* 0x0000000400107312 */ /* 0x0042a20000201c00 */
[----:B------:R-:W-:Y:S05]  /*02e0*/  BRA `(.L_x_7130) ;  /* 0x0000000c00447947 */ /* 0x000fea0003800000 */
.L_x_7131:
[----:B------:R-:W2:Y:S02]  /*02f0*/  LDG.E.U16 R4, desc[UR36][R4.64] ;  /* 0x0000002404047981 */ /* 0x000ea4000c1e1500 */
[----:B--2---:R3:W4:Y:S01]  /*0300*/  I2F.F64.S16 R16, R4 ;  /* 0x0000000400107312 */ /* 0x0047220000101c00 */
[----:B------:R-:W-:Y:S05]  /*0310*/  BRA `(.L_x_7130) ;  /* 0x0000000c00387947 */ /* 0x000fea0003800000 */
.L_x_7126:
        /* <DEDUP_REMOVED lines=10> */
.L_x_7134:
[----:B------:R-:W2:Y:S02]  /*03c0*/  LDG.E.U16 R0, desc[UR36][R4.64] ;  /* 0x0000002404007981 */ /* 0x000ea4000c1e1500 */
[----:B--2---:R-:W-:-:S05]  /*03d0*/  HADD2.F32 R0, -RZ, R0.H0_H0 ;  /* 0x20000000ff007230 */ /* 0x004fca0000004100 */
[----:B------:R-:W-:-:S04]  /*03e0*/  FMUL.FTZ R0, R0, 1 ;  /* 0x3f80000000007820 */ /* 0x000fc80000410000 */
[----:B------:R0:W1:Y:S01]  /*03f0*/  F2F.F64.F32 R16, R0 ;  /* 0x0000000000107310 */ /* 0x0000620000201800 */
[----:B------:R-:W-:Y:S05]  /*0400*/  BRA `(.L_x_7130) ;  /* 0x0000000800fc7947 */ /* 0x000fea0003800000 */
.L_x_7133:
        /* <DEDUP_REMOVED lines=10> */
.L_x_7136:
[----:B------:R-:W2:Y:S02]  /*04b0*/  LDG.E.U16 R4, desc[UR36][R4.64] ;  /* 0x0000002404047981 */ /* 0x000ea4000c1e1500 */
[----:B--2---:R-:W-:-:S05]  /*04c0*/  HADD2.F32 R0, -RZ, R4.H0_H0 ;  /* 0x20000004ff007230 */ /* 0x004fca0000004100 */
[----:B------:R-:W-:-:S04]  /*04d0*/  FMUL.FTZ R0, R0, 1 ;  /* 0x3f80000000007820 */ /* 0x000fc80000410000 */
[----:B------:R0:W1:Y:S01]  /*04e0*/  F2F.F64.F32 R16, R0 ;  /* 0x0000000000107310 */ /* 0x0000620000201800 */
[----:B------:R-:W-:Y:S05]  /*04f0*/  BRA `(.L_x_7130) ;  /* 0x0000000800c07947 */ /* 0x000fea0003800000 */
.L_x_7135:
[----:B------:R0:W5:Y:S01]  /*0500*/  LDG.E.64 R16, desc[UR36][R4.64] ;  /* 0x0000002404107981 */ /* 0x000162000c1e1b00 */
[----:B------:R-:W-:Y:S05]  /*0510*/  BRA `(.L_x_7130) ;  /* 0x0000000800b87947 */ /* 0x000fea0003800000 */
.L_x_7125:
        /* <DEDUP_REMOVED lines=13> */
.L_x_7139:
[----:B------:R0:W5:Y:S01]  /*05f0*/  LDG.E.64 R16, desc[UR36][R4.64] ;  /* 0x0000002404107981 */ /* 0x000162000c1e1b00 */
[----:B------:R-:W-:Y:S05]  /*0600*/  BRA `(.L_x_7130) ;  /* 0x00000008007c7947 */ /* 0x000fea0003800000 */
.L_x_7138:
        /* <DEDUP_REMOVED lines=28> */
.L_x_7141:
        /* <DEDUP_REMOVED lines=16> */
.L_x_7140:
[----:B------:R-:W2:Y:S02]  /*08d0*/  LDG.E.U16 R0, desc[UR36][R4.64] ;  /* 0x0000002404007981 */ /* 0x000ea4000c1e1500 */
[----:B--2---:R-:W-:-:S04]  /*08e0*/  IMAD.U32 R0, R0, 0x10000, RZ ;  /* 0x0001000000007824 */ /* 0x004fc800078e00ff */
[----:B------:R-:W-:-:S04]  /*08f0*/  FMUL.FTZ R0, R0, 1 ;  /* 0x3f80000000007820 */ /* 0x000fc80000410000 */
[----:B------:R0:W1:Y:S01]  /*0900*/  F2F.F64.F32 R16, R0 ;  /* 0x0000000000107310 */ /* 0x0000620000201800 */
[----:B------:R-:W-:Y:S05]  /*0910*/  BRA `(.L_x_7130) ;  /* 0x0000000400b87947 */ /* 0x000fea0003800000 */
.L_x_7137:
        /* <DEDUP_REMOVED lines=9> */
[----:B--2---:R0:W1:Y:S01]  /*09b0*/  I2F.F64.U16 R16, R4 ;  /* 0x0000000400107312 */ /* 0x0040620000101800 */
[----:B------:R-:W-:Y:S05]  /*09c0*/  BRA `(.L_x_7130) ;  /* 0x00000004008c7947 */ /* 0x000fea0003800000 */
.L_x_7144:
        /* <DEDUP_REMOVED lines=21> */
.L_x_7148:
[----:B------:R-:W-:Y:S05]  /*0b20*/  BSYNC B1 ;  /* 0x0000000000017941 */ /* 0x000fea0003800000 */
.L_x_7147:
[----:B------:R-:W-:Y:S01]  /*0b30*/  LEA R5, R0, 0x3b800000, 0x17 ;  /* 0x3b80000000057811 */ /* 0x000fe200078eb8ff */
[----:B------:R-:W-:-:S05]  /*0b40*/  IMAD.SHL.U32 R0, R3, 0x100000, RZ ;  /* 0x0010000003007824 */ /* 0x000fca00078e00ff */
[----:B------:R-:W-:-:S07]  /*0b50*/  LOP3.LUT R0, R5, R0, R6, 0xfe, !PT ;  /* 0x0000000005007212 */ /* 0x000fce00078efe06 */
.L_x_7146:
[----:B------:R-:W-:Y:S05]  /*0b60*/  BSYNC B0 ;  /* 0x0000000000007941 */ /* 0x000fea0003800000 */
.L_x_7145:
[----:B------:R-:W-:-:S04]  /*0b70*/  FMUL.FTZ R0, R0, 1 ;  /* 0x3f80000000007820 */ /* 0x000fc80000410000 */
[----:B------:R0:W1:Y:S01]  /*0b80*/  F2F.F64.F32 R16, R0 ;  /* 0x0000000000107310 */ /* 0x0000620000201800 */
[----:B------:R-:W-:Y:S05]  /*0b90*/  BRA `(.L_x_7130) ;  /* 0x0000000400187947 */ /* 0x000fea0003800000 */
.L_x_7143:
        /* <DEDUP_REMOVED lines=21> */
.L_x_7152:
[----:B------:R-:W-:Y:S05]  /*0cf0*/  BSYNC B1 ;  /* 0x0000000000017941 */ /* 0x000fea0003800000 */
.L_x_7151:
[----:B------:R-:W-:Y:S01]  /*0d00*/  LEA R5, R0, 0x37800000, 0x17 ;  /* 0x3780000000057811 */ /* 0x000fe200078eb8ff */
[----:B------:R-:W-:-:S05]  /*0d10*/  IMAD.SHL.U32 R0, R3, 0x200000, RZ ;  /* 0x0020000003007824 */ /* 0x000fca00078e00ff */
[----:B------:R-:W-:-:S07]  /*0d20*/  LOP3.LUT R0, R5, R0, R6, 0xfe, !PT ;  /* 0x0000000005007212 */ /* 0x000fce00078efe06 */
.L_x_7150:
[----:B------:R-:W-:Y:S05]  /*0d30*/  BSYNC B0 ;  /* 0x0000000000007941 */ /* 0x000fea0003800000 */
.L_x_7149:
[----:B------:R-:W-:-:S04]  /*0d40*/  FMUL.FTZ R0, R0, 1 ;  /* 0x3f80000000007820 */ /* 0x000fc80000410000 */
[----:B------:R0:W1:Y:S01]  /*0d50*/  F2F.F64.F32 R16, R0 ;  /* 0x0000000000107310 */ /* 0x0000620000201800 */
[----:B------:R-:W-:Y:S05]  /*0d60*/  BRA `(.L_x_7130) ;  /* 0x0000000000a47947 */ /* 0x000fea0003800000 */
.L_x_7142:
        /* <DEDUP_REMOVED lines=14> */
.L_x_7156:
[----:B------:R-:W-:Y:S05]  /*0e50*/  BSYNC B0 ;  /* 0x0000000000007941 */ /* 0x000fea0003800000 */
.L_x_7155:
[----:B------:R-:W-:-:S04]  /*0e60*/  FMUL.FTZ R0, R0, 1 ;  /* 0x3f80000000007820 */ /* 0x000fc80000410000 */
[----:B------:R0:W1:Y:S01]  /*0e70*/  F2F.F64.F32 R16, R0 ;  /* 0x0000000000107310 */ /* 0x0000620000201800 */
[----:B------:R-:W-:Y:S05]  /*0e80*/  BRA `(.L_x_7130) ;  /* 0x00000000005c7947 */ /* 0x000fea0003800000 */
.L_x_7129:
        /* <DEDUP_REMOVED lines=16> */
.L_x_7157:
[----:B------:R-:W-:Y:S01]  /*0f90*/  CS2R R16, SRZ ;  /* 0x0000000000107805 */ /* 0x000fe2000001ff00 */
[----:B------:R-:W-:Y:S06]  /*0fa0*/  BRA `(.L_x_7130) ;  /* 0x0000000000147947 */ /* 0x000fec0003800000 */
.L_x_7154:
[----:B------:R-:W2:Y:S02]  /*0fb0*/  LDG.E.64 R16, desc[UR36][R4.64] ;  /* 0x0000002404107981 */ /* 0x000ea4000c1e1b00 */
[----:B--2---:R-:W0:Y:S01]  /*0fc0*/  I2F.F64.U64 R16, R16 ;  /* 0x0000001000107312 */ /* 0x004e220000301800 */
[----:B------:R-:W-:Y:S05]  /*0fd0*/  BRA `(.L_x_7130) ;  /* 0x0000000000087947 */ /* 0x000fea0003800000 */
.L_x_7153:
[----:B------:R-:W2:Y:S02]  /*0fe0*/  LDG.E R4, desc[UR36][R4.64] ;  /* 0x0000002404047981 */ /* 0x000ea4000c1e1900 */
[----:B--2---:R0:W1:Y:S02]  /*0ff0*/  I2F.F64.U32 R16, R4 ;  /* 0x0000000400107312 */ /* 0x0040640000201800 */
.L_x_7130:
[----:B------:R-:W3:Y:S02]  /*1000*/  S2R R19, SR_TID.X ;  /* 0x0000000000137919 */ /* 0x000ee40000002100 */
[----:B---3--:R-:W-:-:S07]  /*1010*/  VIADD R19, R19, 0x80 ;  /* 0x0000008013137836 */ /* 0x008fce0000000000 */
.L_x_7124:
[----:B------:R-:W-:Y:S05]  /*1020*/  BSYNC B6 ;  /* 0x0000000000067941 */ /* 0x000fea0003800000 */
.L_x_7123:
        /* <DEDUP_REMOVED lines=21> */
[----:B------:R-:W3:Y:S02]  /*1180*/  LDG.E.S8 R4, desc[UR36][R4.64] ;  /* 0x0000002404047981 */ /* 0x000ee4000c1e1300 */
[----:B---3--:R0:W1:Y:S01]  /*1190*/  I2F.F64.S16 R28, R4 ;  /* 0x00000004001c7312 */ /* 0x0080620000101c00 */
[----:B------:R-:W-:Y:S05]  /*11a0*/  BRA `(.L_x_7165) ;  /* 0x0000000c007c7947 */ /* 0x000fea0003800000 */
.L_x_7163:
[----:B------:R-:W3:Y:S02]  /*11b0*/  LDG.E.U8 R4, desc[UR36][R4.64] ;  /* 0x0000002404047981 */ /* 0x000ee4000c1e1100 */
[----:B---3--:R0:W1:Y:S01]  /*11c0*/  I2F.F64.U16 R28, R4 ;  /* 0x00000004001c7312 */ /* 0x0080620000101800 */
[----:B------:R-:W-:Y:S05]  /*11d0*/  BRA `(.L_x_7165) ;  /* 0x0000000c00707947 */ /* 0x000fea0003800000 */
.L_x_7162:
[----:B------:R-:W-:-:S13]  /*11e0*/  ISETP.NE.AND P0, PT, R0, 0x2, PT ;  /* 0x000000020000780c */ /* 0x000fda0003f05270 */
[----:B------:R-:W-:Y:S05]  /*11f0*/  @!P0 BRA `(.L_x_7166) ;  /* 0x0000000000288947 */ /* 0x000fea0003800000 */
[----:B------:R-:W-:-:S13]  /*1200*/  ISETP.NE.AND P0, PT, R0, 0x3, PT ;  /* 0x000000030000780c */ /* 0x000fda0003f05270 */
[----:B------:R-:W-:Y:S05]  /*1210*/  @!P0 BRA `(.L_x_7167) ;  /* 0x0000000000148947 */ /* 0x000fea0003800000 */
[----:B------:R-:W-:-:S13]  /*1220*/  ISETP.NE.AND P0, PT, R0, 0x4, PT ;  /* 0x000000040000780c */ /* 0x000fda0003f05270 */
[----:B------:R-:W-:Y:S05]  /*1230*/  @P0 BRA `(.L_x_7164) ;  /* 0x0000000800fc0947 */ /* 0x000fea0003800000 */
[----:B------:R-:W3:Y:S02]  /*1240*/  LDG.E.64 R28, desc[UR36][R4.64] ;  /* 0x00000024041c7981 */ /* 0x000ee4000c1e1b00 */
[----:B---3--:R-:W0:Y:S01]  /*1250*/  I2F.F64.S64 R28, R28 ;  /* 0x0000001c001c7312 */ /* 0x008e220000301c00 */
[----:B------:R-:W-:Y:S05]  /*1260*/  BRA `(.L_x_7165) ;  /* 0x0000000c004c7947 */ /* 0x000fea0003800000 */
.L_x_7167:
[----:B------:R-:W3:Y:S02]  /*1270*/  LDG.E R4, desc[UR36][R4.64] ;  /* 0x0000002404047981 */ /* 0x000ee4000c1e1900 */
[----:B---3--:R0:W1:Y:S01]  /*1280*/  I2F.F64 R28, R4 ;  /* 0x00000004001c7312 */ /* 0x0080620000201c00 */
[----:B------:R-:W-:Y:S05]  /*1290*/  BRA `(.L_x_7165) ;  /* 0x0000000c00407947 */ /* 0x000fea0003800000 */
.L_x_7166:
[----:B------:R-:W3:Y:S02]  /*12a0*/  LDG.E.U16 R4, desc[UR36][R4.64] ;  /* 0x0000002404047981 */ /* 0x000ee4000c1e1500 */
[----:B---3--:R0:W1:Y:S01]  /*12b0*/  I2F.F64.S16 R28, R4 ;  /* 0x00000004001c7312 */ /* 0x0080620000101c00 */
[----:B------:R-:W-:Y:S05]  /*12c0*/  BRA `(.L_x_7165) ;  /* 0x0000000c00347947 */ /* 0x000fea0003800000 */
.L_x_7161:
[----:B------:R-:W-:-:S13]  /*12d0*/  ISETP.GT.AND P0, PT, R0, 0x6, PT ;  /* 0x000000060000780c */ /* 0x000fda0003f04270 */
[----:B------:R-:W-:Y:S05]  /*12e0*/  @P0 BRA `(.L_x_7168) ;  /* 0x0000000000340947 */ /* 0x000fea0003800000 */
[----:B------:R-:W-:-:S13]  /*12f0*/  ISETP.NE.AND P0, PT, R0, 0x5, PT ;  /* 0x000000050000780c */ /* 0x000fda0003f05270 */
[----:B------:R-:W-:Y:S05]  /*1300*/  @!P0 BRA `(.L_x_7169) ;  /* 0x0000000000188947 */ /* 0x000fea0003800000 */
[----:B------:R-:W-:-:S13]  /*1310*/  ISETP.NE.AND P0, PT, R0, 0x6, PT ;  /* 0x000000060000780c */ /* 0x000fda0003f05270 */
[----:B------:R-:W-:Y:S05]  /*1320*/  @P0 BRA `(.L_x_7164) ;  /* 0x0000000800c00947 */ /* 0x000fea0003800000 */
[----:B------:R-:W3:Y:S02]  /*1330*/  LDG.E R28, desc[UR36][R4.64] ;  /* 0x00000024041c7981 */ /* 0x000ee4000c1e1900 */
[----:B---3--:R-:W-:-:S06]  /*1340*/  FMUL.FTZ R28, R28, 1 ;  /* 0x3f8000001c1c7820 */ /* 0x008fcc0000410000 */
[----:B------:R-:W0:Y:S01]  /*1350*/  F2F.F64.F32 R28, R28 ;  /* 0x0000001c001c7310 */ /* 0x000e220000201800 */
[----:B------:R-:W-:Y:S05]  /*1360*/  BRA `(.L_x_7165) ;  /* 0x0000000c000c7947 */ /* 0x000fea0003800000 */
.L_x_7169:
[----:B------:R-:W3:Y:S02]  /*1370*/  LDG.E.U16 R0, desc[UR36][R4.64] ;  /* 0x0000002404007981 */ /* 0x000ee4000c1e1500 */
[----:B---3--:R-:W-:-:S05]  /*1380*/  HADD2.F32 R0, -RZ, R0.H0_H0 ;  /* 0x20000000ff007230 */ /* 0x008fca0000004100 */
[----:B------:R-:W-:-:S04]  /*1390*/  FMUL.FTZ R0, R0, 1 ;  /* 0x3f80000000007820 */ /* 0x000fc80000410000 */
[----:B------:R0:W1:Y:S01]  /*13a0*/  F2F.F64.F32 R28, R0 ;  /* 0x00000000001c7310 */ /* 0x0000620000201800 */
[----:B------:R-:W-:Y:S05]  /*13b0*/  BRA `(.L_x_7165) ;  /* 0x0000000800f87947 */ /* 0x000fea0003800000 */
.L_x_7168:
[----:B------:R-:W-:-:S13]  /*13c0*/  ISETP.NE.AND P0, PT, R0, 0x7, PT ;  /* 0x000000070000780c */ /* 0x000fda0003f05270 */
[----:B------:R-:W-:Y:S05]  /*13d0*/  @!P0 BRA `(.L_x_7170) ;  /* 0x0000000000348947 */ /* 0x000fea0003800000 */
        /* <DEDUP_REMOVED lines=8> */
.L_x_7171:
[----:B------:R-:W3:Y:S02]  /*1460*/  LDG.E.U16 R4, desc[UR36][R4.64] ;  /* 0x0000002404047981 */ /* 0x000ee4000c1e1500 */
[----:B---3--:R-:W-:-:S05]  /*1470*/  HADD2.F32 R0, -RZ, R4.H0_H0 ;  /* 0x20000004ff007230 */ /* 0x008fca0000004100 */
[----:B------:R-:W-:-:S04]  /*1480*/  FMUL.FTZ R0, R0, 1 ;  /* 0x3f80000000007820 */ /* 0x000fc80000410000 */
[----:B------:R0:W1:Y:S01]  /*1490*/  F2F.F64.F32 R28, R0 ;  /* 0x00000000001c7310 */ /* 0x0000620000201800 */
[----:B------:R-:W-:Y:S05]  /*14a0*/  BRA `(.L_x_7165) ;  /* 0x0000000800bc7947 */ /* 0x000fea0003800000 */
.L_x_7170:
[----:B------:R0:W5:Y:S01]  /*14b0*/  LDG.E.64 R28, desc[UR36][R4.64] ;  /* 0x00000024041c7981 */ /* 0x000162000c1e1b00 */
[----:B------:R-:W-:Y:S05]  /*14c0*/  BRA `(.L_x_7165) ;  /* 0x0000000800b47947 */ /* 0x000fea0003800000 */
.L_x_7160:
        /* <DEDUP_REMOVED lines=8> */
[----:B------:R-:W3:Y:S01]  /*1550*/  LDG.E.U8 R4, desc[UR36][R4.64] ;  /* 0x0000002404047981 */ /* 0x000ee2000c1e1100 */
[----:B------:R-:W-:Y:S01]  /*1560*/  IMAD.MOV.U32 R28, RZ, RZ, RZ ;  /* 0x000000ffff1c7224 */ /* 0x000fe200078e00ff */
[----:B---3--:R-:W-:-:S04]  /*1570*/  ISETP.NE.AND P0, PT, R4, RZ, PT ;  /* 0x000000ff0400720c */ /* 0x008fc80003f05270 */
[----:B------:R-:W-:Y:S01]  /*1580*/  FSEL R29, RZ, 1.875, !P0 ;  /* 0x3ff00000ff1d7808 */ /* 0x000fe20004000000 */
[----:B------:R-:W-:Y:S08]  /*1590*/  BRA `(.L_x_7165) ;  /* 0x0000000800807947 */ /* 0x000ff00003800000 */
.L_x_7174:
[----:B------:R0:W5:Y:S01]  /*15a0*/  LDG.E.64 R28, desc[UR36][R4.64] ;  /* 0x00000024041c7981 */ /* 0x000162000c1e1b00 */
[----:B------:R-:W-:Y:S05]  /*15b0*/  BRA `(.L_x_7165) ;  /* 0x0000000800787947 */ /* 0x000fea0003800000 */
.L_x_7173:
        /* <DEDUP_REMOVED lines=28> */
.L_x_7176:
[----:B------:R-:W3:Y:S02]  /*1780*/  LDG.E.U8 R4, desc[UR36][R4.64] ;  /* 0x0000002404047981 */ /* 0x000ee4000c1e1100 */
[----:B---3--:R-:W-:-:S05]  /*1790*/  IMAD.SHL.U32 R0, R4, 0x2000000, RZ ;  /* 0x0200000004007824 */ /* 0x008fca00078e00ff */
        /* <DEDUP_REMOVED lines=13> */
.L_x_7175:
[----:B------:R-:W3:Y:S02]  /*1870*/  LDG.E.U16 R0, desc[UR36][R4.64] ;  /* 0x0000002404007981 */ /* 0x000ee4000c1e1500 */
[----:B---3--:R-:W-:-:S04]  /*1880*/  IMAD.U32 R0, R0, 0x10000, RZ ;  /* 0x0001000000007824 */ /* 0x008fc800078e00ff */
[----:B------:R-:W-:-:S04]  /*1890*/  FMUL.FTZ R0, R0, 1 ;  /* 0x3f80000000007820 */ /* 0x000fc80000410000 */
[----:B------:R0:W1:Y:S01]  /*18a0*/  F2F.F64.F32 R28, R0 ;  /* 0x00000000001c7310 */ /* 0x0000620000201800 */
[----:B------:R-:W-:Y:S05]  /*18b0*/  BRA `(.L_x_7165) ;  /* 0x0000000400b87947 */ /* 0x000fea0003800000 */
.L_x_7172:
        /* <DEDUP_REMOVED lines=8> */
[----:B------:R-:W3:Y:S02]  /*1940*/  LDG.E.U16 R4, desc[UR36][R4.64] ;  /* 0x0000002404047981 */ /* 0x000ee4000c1e1500 */
[----:B---3--:R0:W1:Y:S01]  /*1950*/  I2F.F64.U16 R28, R4 ;  /* 0x00000004001c7312 */ /* 0x0080620000101800 */
[----:B------:R-:W-:Y:S05]  /*1960*/  BRA `(.L_x_7165) ;  /* 0x00000004008c7947 */ /* 0x000fea0003800000 */
.L_x_7179:
        /* <DEDUP_REMOVED lines=21> */
.L_x_7183:
[----:B------:R-:W-:Y:S05]  /*1ac0*/  BSYNC B1 ;  /* 0x0000000000017941 */ /* 0x000fea0003800000 */
.L_x_7182:
[----:B------:R-:W-:Y:S01]  /*1ad0*/  LEA R5, R0, 0x3b800000, 0x17 ;  /* 0x3b80000000057811 */ /* 0x000fe200078eb8ff */
[----:B------:R-:W-:-:S05]  /*1ae0*/  IMAD.SHL.U32 R0, R3, 0x100000, RZ ;  /* 0x0010000003007824 */ /* 0x000fca00078e00ff */
[----:B------:R-:W-:-:S07]  /*1af0*/  LOP3.LUT R0, R5, R0, R6, 0xfe, !PT ;  /* 0x0000000005007212 */ /* 0x000fce00078efe06 */
.L_x_7181:
[----:B------:R-:W-:Y:S05]  /*1b00*/  BSYNC B0 ;  /* 0x0000000000007941 */ /* 0x000fea0003800000 */
.L_x_7180:
[----:B------:R-:W-:-:S04]  /*1b10*/  FMUL.FTZ R0, R0, 1 ;  /* 0x3f80000000007820 */ /* 0x000fc80000410000 */
[----:B------:R0:W1:Y:S01]  /*1b20*/  F2F.F64.F32 R28, R0 ;  /* 0x00000000001c7310 */ /* 0x0000620000201800 */
[----:B------:R-:W-:Y:S05]  /*1b30*/  BRA `(.L_x_7165) ;  /* 0x0000000400187947 */ /* 0x000fea0003800000 */
.L_x_7178:
        /* <DEDUP_REMOVED lines=21> */
.L_x_7187:
[----:B------:R-:W-:Y:S05]  /*1c90*/  BSYNC B1 ;  /* 0x0000000000017941 */ /* 0x000fea0003800000 */
.L_x_7186:
[----:B------:R-:W-:Y:S01]  /*1ca0*/  LEA R5, R0, 0x37800000, 0x17 ;  /* 0x3780000000057811 */ /* 0x000fe200078eb8ff */
[----:B------:R-:W-:-:S05]  /*1cb0*/  IMAD.SHL.U32 R0, R3, 0x200000, RZ ;  /* 0x0020000003007824 */ /* 0x000fca00078e00ff */
[----:B------:R-:W-:-:S07]  /*1cc0*/  LOP3.LUT R0, R5, R0, R6, 0xfe, !PT ;  /* 0x0000000005007212 */ /* 0x000fce00078efe06 */
.L_x_7185:
[----:B------:R-:W-:Y:S05]  /*1cd0*/  BSYNC B0 ;  /* 0x0000000000007941 */ /* 0x000fea0003800000 */
.L_x_7184:
[----:B------:R-:W-:-:S04]  /*1ce0*/  FMUL.FTZ R0, R0, 1 ;  /* 0x3f80000000007820 */ /* 0x000fc80000410000 */
[----:B------:R0:W1:Y:S01]  /*1cf0*/  F2F.F64.F32 R28, R0 ;  /* 0x00000000001c7310 */ /* 0x0000620000201800 */
[----:B------:R-:W-:Y:S05]  /*1d00*/  BRA `(.L_x_7165) ;  /* 0x0000000000a47947 */ /* 0x000fea0003800000 */
.L_x_7177:
        /* <DEDUP_REMOVED lines=14> */
.L_x_7191:
[----:B------:R-:W-:Y:S05]  /*1df0*/  BSYNC B0 ;  /* 0x0000000000007941 */ /* 0x000fea0003800000 */
.L_x_7190:
[----:B------:R-:W-:-:S04]  /*1e00*/  FMUL.FTZ R0, R0, 1 ;  /* 0x3f80000000007820 */ /* 0x000fc80000410000 */
[----:B------:R0:W1:Y:S01]  /*1e10*/  F2F.F64.F32 R28, R0 ;  /* 0x00000000001c7310 */ /* 0x0000620000201800 */
[----:B------:R-:W-:Y:S05]  /*1e20*/  BRA `(.L_x_7165) ;  /* 0x00000000005c7947 */ /* 0x000fea0003800000 */
.L_x_7164:
        /* <DEDUP_REMOVED lines=16> */
.L_x_7192:
[----:B------:R-:W-:Y:S01]  /*1f30*/  CS2R R28, SRZ ;  /* 0x00000000001c7805 */ /* 0x000fe2000001ff00 */
[----:B------:R-:W-:Y:S06]  /*1f40*/  BRA `(.L_x_7165) ;  /* 0x0000000000147947 */ /* 0x000fec0003800000 */
.L_x_7189:
[----:B------:R-:W3:Y:S02]  /*1f50*/  LDG.E.64 R28, desc[UR36][R4.64] ;  /* 0x00000024041c7981 */ /* 0x000ee4000c1e1b00 */
[----:B---3--:R-:W0:Y:S01]  /*1f60*/  I2F.F64.U64 R28, R28 ;  /* 0x0000001c001c7312 */ /* 0x008e220000301800 */
[----:B------:R-:W-:Y:S05]  /*1f70*/  BRA `(.L_x_7165) ;  /* 0x0000000000087947 */ /* 0x000fea0003800000 */
.L_x_7188:
[----:B------:R-:W3:Y:S02]  /*1f80*/  LDG.E R4, desc[UR36][R4.64] ;  /* 0x0000002404047981 */ /* 0x000ee4000c1e1900 */
[----:B---3--:R0:W1:Y:S02]  /*1f90*/  I2F.F64.U32 R28, R4 ;  /* 0x00000004001c7312 */ /* 0x0080640000201800 */
.L_x_7165:
[----:B------:R-:W-:-:S07]  /*1fa0*/  VIADD R19, R19, 0x80 ;  /* 0x0000008013137836 */ /* 0x000fce0000000000 */
.L_x_7159:
[----:B------:R-:W-:Y:S05]  /*1fb0*/  BSYNC B6 ;  /* 0x0000000000067941 */ /* 0x000fea0003800000 */
.L_x_7158:
[----:B------:R-:W-:Y:S01]  /*1fc0*/  ISETP.GE.AND P0, PT, R19, R22, PT ;  /* 0x000000161300720c */ /* 0x000fe20003f06270 */
[----:B------:R-:W-:Y:S01]  /*1fd0*/  BSSY B6, `(.L_x_7193) ;  /* 0x00000f9000067945 */ /* 0x000fe20003800000 */
[----:B------:R-:W-:Y:S02]  /*1fe0*/  CS2R R24, SRZ ;  /* 0x0000000000187805 */ /* 0x000fe4000001ff00 */
[----:B------:R-:W-:-:S09]  /*1ff0*/  CS2R R26, SRZ ;  /* 0x00000000001a7805 */ /* 0x000fd2000001ff00 */
[----:B------:R-:W-:Y:S05]  /*2000*/  @P0 BRA `(.L_x_7194) ;  /* 0x0000000c00d40947 */ /* 0x000fea0003800000 */
[----:B01----:R-:W0:Y:S01]  /*2010*/  LDC.64 R4, c[0x0][0x220] ;  /* 0x00008800ff047b82 */ /* 0x003e220000000a00 */
[----:B---3--:R-:W-:Y:S01]  /*2020*/  IMAD R0, R18, 0x200, R19 ;  /* 0x0000020012007824 */ /* 0x008fe200078e0213 */
        /* <DEDUP_REMOVED lines=19> */
.L_x_7198:
[----:B------:R-:W3:Y:S02]  /*2160*/  LDG.E.U8 R4, desc[UR36][R4.64] ;  /* 0x0000002404047981 */ /* 0x000ee4000c1e1100 */
[----:B---3--:R0:W1:Y:S01]  /*2170*/  I2F.F64.U16 R26, R4 ;  /* 0x00000004001a7312 */ /* 0x0080620000101800 */
[----:B------:R-:W-:Y:S05]  /*2180*/  BRA `(.L_x_7200) ;  /* 0x0000000c00707947 */ /* 0x000fea0003800000 */
.L_x_7197:
        /* <DEDUP_REMOVED lines=9> */
.L_x_7202:
[----:B------:R-:W3:Y:S02]  /*2220*/  LDG.E R4, desc[UR36][R4.64] ;  /* 0x0000002404047981 */ /* 0x000ee4000c1e1900 */
[----:B---3--:R0:W1:Y:S01]  /*2230*/  I2F.F64 R26, R4 ;  /* 0x00000004001a7312 */ /* 0x0080620000201c00 */
[----:B------:R-:W-:Y:S05]  /*2240*/  BRA `(.L_x_7200) ;  /* 0x0000000c00407947 */ /* 0x000fea0003800000 */
.L_x_7201:
[----:B------:R-:W3:Y:S02]  /*2250*/  LDG.E.U16 R4, desc[UR36][R4.64] ;  /* 0x0000002404047981 */ /* 0x000ee4000c1e1500 */
[----:B---3--:R0:W1:Y:S01]  /*2260*/  I2F.F64.S16 R26, R4 ;  /* 0x00000004001a7312 */ /* 0x0080620000101c00 */
[----:B------:R-:W-:Y:S05]  /*2270*/  BRA `(.L_x_7200) ;  /* 0x0000000c00347947 */ /* 0x000fea0003800000 */
.L_x_7196:
        /* <DEDUP_REMOVED lines=10> */
.L_x_7204:
[----:B------:R-:W3:Y:S02]  /*2320*/  LDG.E.U16 R0, desc[UR36][R4.64] ;  /* 0x0000002404007981 */ /* 0x000ee4000c1e1500 */
[----:B---3--:R-:W-:-:S05]  /*2330*/  HADD2.F32 R0, -RZ, R0.H0_H0 ;  /* 0x20000000ff007230 */ /* 0x008fca0000004100 */
[----:B------:R-:W-:-:S04]  /*2340*/  FMUL.FTZ R0, R0, 1 ;  /* 0x3f80000000007820 */ /* 0x000fc80000410000 */
[----:B------:R0:W1:Y:S01]  /*2350*/  F2F.F64.F32 R26, R0 ;  /* 0x00000000001a7310 */ /* 0x0000620000201800 */
[----:B------:R-:W-:Y:S05]  /*2360*/  BRA `(.L_x_7200) ;  /* 0x0000000800f87947 */ /* 0x000fea0003800000 */
.L_x_7203:
        /* <DEDUP_REMOVED lines=10> */
.L_x_7206:
[----:B------:R-:W3:Y:S02]  /*2410*/  LDG.E.U16 R4, desc[UR36][R4.64] ;  /* 0x0000002404047981 */ /* 0x000ee4000c1e1500 */
[----:B---3--:R-:W-:-:S05]  /*2420*/  HADD2.F32 R0, -RZ, R4.H0_H0 ;  /* 0x20000004ff007230 */ /* 0x008fca0000004100 */
[----:B------:R-:W-:-:S04]  /*2430*/  FMUL.FTZ R0, R0, 1 ;  /* 0x3f80000000007820 */ /* 0x000fc80000410000 */
[----:B------:R0:W1:Y:S01]  /*2440*/  F2F.F64.F32 R26, R0 ;  /* 0x00000000001a7310 */ /* 0x0000620000201800 */
[----:B------:R-:W-:Y:S05]  /*2450*/  BRA `(.L_x_7200) ;  /* 0x0000000800bc7947 */ /* 0x000fea0003800000 */
.L_x_7205:
[----:B------:R0:W5:Y:S01]  /*2460*/  LDG.E.64 R26, desc[UR36][R4.64] ;  /* 0x00000024041a7981 */ /* 0x000162000c1e1b00 */
[----:B------:R-:W-:Y:S05]  /*2470*/  BRA `(.L_x_7200) ;  /* 0x0000000800b47947 */ /* 0x000fea0003800000 */
.L_x_7195:
        /* <DEDUP_REMOVED lines=13> */
.L_x_7209:
[----:B------:R0:W5:Y:S01]  /*2550*/  LDG.E.64 R26, desc[UR36][R4.64] ;  /* 0x00000024041a7981 */ /* 0x000162000c1e1b00 */
[----:B------:R-:W-:Y:S05]  /*2560*/  BRA `(.L_x_7200) ;  /* 0x0000000800787947 */ /* 0x000fea0003800000 */
.L_x_7208:
        /* <DEDUP_REMOVED lines=28> */
.L_x_7211:
        /* <DEDUP_REMOVED lines=15> */
.L_x_7210:
[----:B------:R-:W3:Y:S02]  /*2820*/  LDG.E.U16 R0, desc[UR36][R4.64] ;  /* 0x0000002404007981 */ /* 0x000ee4000c1e1500 */
[----:B---3--:R-:W-:-:S04]  /*2830*/  IMAD.U32 R0, R0, 0x10000, RZ ;  /* 0x0001000000007824 */ /* 0x008fc800078e00ff */
[----:B------:R-:W-:-:S04]  /*2840*/  FMUL.FTZ R0, R0, 1 ;  /* 0x3f80000000007820 */ /* 0x000fc80000410000 */
[----:B------:R0:W1:Y:S01]  /*2850*/  F2F.F64.F32 R26, R0 ;  /* 0x00000000001a7310 */ /* 0x0000620000201800 */
[----:B------:R-:W-:Y:S05]  /*2860*/  BRA `(.L_x_7200) ;  /* 0x0000000400b87947 */ /* 0x000fea0003800000 */
.L_x_7207:
        /* <DEDUP_REMOVED lines=11> */
.L_x_7214:
        /* <DEDUP_REMOVED lines=21> */
.L_x_7218:
[----:B------:R-:W-:Y:S05]  /*2a70*/  BSYNC B1 ;  /* 0x0000000000017941 */ /* 0x000fea0003800000 */
.L_x_7217:
[----:B------:R-:W-:Y:S01]  /*2a80*/  LEA R5, R0, 0x3b800000, 0x17 ;  /* 0x3b80000000057811 */ /* 0x000fe200078eb8ff */
[----:B------:R-:W-:-:S05]  /*2a90*/  IMAD.SHL.U32 R0, R3, 0x100000, RZ ;  /* 0x0010000003007824 */ /* 0x000fca00078e00ff */
[----:B------:R-:W-:-:S07]  /*2aa0*/  LOP3.LUT R0, R5, R0, R6, 0xfe, !PT ;  /* 0x0000000005007212 */ /* 0x000fce00078efe06 */
.L_x_7216:
[----:B------:R-:W-:Y:S05]  /*2ab0*/  BSYNC B0 ;  /* 0x0000000000007941 */ /* 0x000fea0003800000 */
.L_x_7215:
[----:B------:R-:W-:-:S04]  /*2ac0*/  FMUL.FTZ R0, R0, 1 ;  /* 0x3f80000000007820 */ /* 0x000fc80000410000 */
[----:B------:R3:W0:Y:S01]  /*2ad0*/  F2F.F64.F32 R26, R0 ;  /* 0x00000000001a7310 */ /* 0x0006220000201800 */
[----:B------:R-:W-:Y:S05]  /*2ae0*/  BRA `(.L_x_7200) ;  /* 0x0000000400187947 */ /* 0x000fea0003800000 */
.L_x_7213:
        /* <DEDUP_REMOVED lines=21> */
.L_x_7222:
[----:B------:R-:W-:Y:S05]  /*2c40*/  BSYNC B1 ;  /* 0x0000000000017941 */ /* 0x000fea0003800000 */
.L_x_7221:
[----:B------:R-:W-:Y:S01]  /*2c50*/  LEA R5, R0, 0x37800000, 0x17 ;  /* 0x3780000000057811 */ /* 0x000fe200078eb8ff */
[----:B------:R-:W-:-:S05]  /*2c60*/  IMAD.SHL.U32 R0, R3, 0x200000, RZ ;  /* 0x0020000003007824 */ /* 0x000fca00078e00ff */
[----:B------:R-:W-:-:S07]  /*2c70*/  LOP3.LUT R0, R5, R0, R6, 0xfe, !PT ;  /* 0x0000000005007212 */ /* 0x000fce00078efe06 */
.L_x_7220:
[----:B------:R-:W-:Y:S05]  /*2c80*/  BSYNC B0 ;  /* 0x0000000000007941 */ /* 0x000fea0003800000 */
.L_x_7219:
[----:B------:R-:W-:-:S04]  /*2c90*/  FMUL.FTZ R0, R0, 1 ;  /* 0x3f80000000007820 */ /* 0x000fc80000410000 */
[----:B------:R0:W1:Y:S01]  /*2ca0*/  F2F.F64.F32 R26, R0 ;  /* 0x00000000001a7310 */ /* 0x0000620000201800 */
[----:B------:R-:W-:Y:S05]  /*2cb0*/  BRA `(.L_x_7200) ;  /* 0x0000000000a47947 */ /* 0x000fea0003800000 */
.L_x_7212:
        /* <DEDUP_REMOVED lines=14> */
.L_x_7226:
[----:B------:R-:W-:Y:S05]  /*2da0*/  BSYNC B0 ;  /* 0x0000000000007941 */ /* 0x000fea0003800000 */
.L_x_7225:
[----:B------:R-:W-:-:S04]  /*2db0*/  FMUL.FTZ R0, R0, 1 ;  /* 0x3f80000000007820 */ /* 0x000fc80000410000 */
[----:B------:R0:W1:Y:S01]  /*2dc0*/  F2F.F64.F32 R26, R0 ;  /* 0x00000000001a7310 */ /* 0x0000620000201800 */
[----:B------:R-:W-:Y:S05]  /*2dd0*/  BRA `(.L_x_7200) ;  /* 0x00000000005c7947 */ /* 0x000fea0003800000 */
.L_x_7199:
        /* <DEDUP_REMOVED lines=16> */
.L_x_7227:
[----:B------:R-:W-:Y:S01]  /*2ee0*/  CS2R R26, SRZ ;  /* 0x00000000001a7805 */ /* 0x000fe2000001ff00 */
[----:B------:R-:W-:Y:S06]  /*2ef0*/  BRA `(.L_x_7200) ;  /* 0x0000000000147947 */ /* 0x000fec0003800000 */
.L_x_7224:
[----:B------:R-:W3:Y:S02]  /*2f00*/  LDG.E.64 R26, desc[UR36][R4.64] ;  /* 0x00000024041a7981 */ /* 0x000ee4000c1e1b00 */
[----:B---3--:R-:W0:Y:S01]  /*2f10*/  I2F.F64.U64 R26, R26 ;  /* 0x0000001a001a7312 */ /* 0x008e220000301800 */
[----:B------:R-:W-:Y:S05]  /*2f20*/  BRA `(.L_x_7200) ;  /* 0x0000000000087947 */ /* 0x000fea0003800000 */
.L_x_7223:
[----:B------:R-:W3:Y:S02]  /*2f30*/  LDG.E R4, desc[UR36][R4.64] ;  /* 0x0000002404047981 */ /* 0x000ee4000c1e1900 */
[----:B---3--:R0:W1:Y:S02]  /*2f40*/  I2F.F64.U32 R26, R4 ;  /* 0x00000004001a7312 */ /* 0x0080640000201800 */
.L_x_7200:
[----:B------:R-:W-:-:S07]  /*2f50*/  VIADD R19, R19, 0x80 ;  /* 0x0000008013137836 */ /* 0x000fce0000000000 */
.L_x_7194:
[----:B------:R-:W-:Y:S05]  /*2f60*/  BSYNC B6 ;  /* 0x0000000000067941 */ /* 0x000fea0003800000 */
.L_x_7193:
[----:B------:R-:W-:Y:S01]  /*2f70*/  ISETP.GE.AND P0, PT, R19, R22, PT ;  /* 0x000000161300720c */ /* 0x000fe20003f06270 */
[----:B------:R-:W-:-:S12]  /*2f80*/  BSSY B6, `(.L_x_7228) ;  /* 0x00000f4000067945 */ /* 0x000fd80003800000 */
[----:B------:R-:W-:Y:S05]  /*2f90*/  @P0 BRA `(.L_x_7229) ;  /* 0x0000000c00c80947 */ /* 0x000fea0003800000 */
[----:B01----:R-:W0:Y:S01]  /*2fa0*/  LDC.64 R4, c[0x0][0x220] ;  /* 0x00008800ff047b82 */ /* 0x003e220000000a00 */
[----:B---3--:R-:W-:Y:S01]  /*2fb0*/  PRMT R0, R2, 0x9910, RZ ;  /* 0x0000991002007816 */ /* 0x008fe200000000ff */
        /* <DEDUP_REMOVED lines=18> */
.L_x_7233:
[----:B------:R-:W3:Y:S02]  /*30e0*/  LDG.E.U8 R4, desc[UR36][R4.64] ;  /* 0x0000002404047981 */ /* 0x000ee4000c1e1100 */
[----:B---3--:R0:W1:Y:S01]  /*30f0*/  I2F.F64.U16 R24, R4 ;  /* 0x0000000400187312 */ /* 0x0080620000101800 */
[----:B------:R-:W-:Y:S05]  /*3100*/  BRA `(.L_x_7229) ;  /* 0x0000000c006c7947 */ /* 0x000fea0003800000 */
.L_x_7232:
        /* <DEDUP_REMOVED lines=9> */
.L_x_7236:
[----:B------:R-:W3:Y:S02]  /*31a0*/  LDG.E R4, desc[UR36][R4.64] ;  /* 0x0000002404047981 */ /* 0x000ee4000c1e1900 */
[----:B---3--:R0:W1:Y:S01]  /*31b0*/  I2F.F64 R24, R4 ;  /* 0x0000000400187312 */ /* 0x0080620000201c00 */
[----:B------:R-:W-:Y:S05]  /*31c0*/  BRA `(.L_x_7229) ;  /* 0x0000000c003c7947 */ /* 0x000fea0003800000 */
.L_x_7235:
[----:B------:R-:W3:Y:S02]  /*31d0*/  LDG.E.U16 R4, desc[UR36][R4.64] ;  /* 0x0000002404047981 */ /* 0x000ee4000c1e1500 */
[----:B---3--:R0:W1:Y:S01]  /*31e0*/  I2F.F64.S16 R24, R4 ;  /* 0x0000000400187312 */ /* 0x0080620000101c00 */
[----:B------:R-:W-:Y:S05]  /*31f0*/  BRA `(.L_x_7229) ;  /* 0x0000000c00307947 */ /* 0x000fea0003800000 */
.L_x_7231:
        /* <DEDUP_REMOVED lines=10> */
.L_x_7238:
[----:B------:R-:W3:Y:S02]  /*32a0*/  LDG.E.U16 R0, desc[UR36][R4.64] ;  /* 0x0000002404007981 */ /* 0x000ee4000c1e1500 */
[----:B---3--:R-:W-:-:S05]  /*32b0*/  HADD2.F32 R0, -RZ, R0.H0_H0 ;  /* 0x20000000ff007230 */ /* 0x008fca0000004100 */
[----:B------:R-:W-:-:S04]  /*32c0*/  FMUL.FTZ R0, R0, 1 ;  /* 0x3f80000000007820 */ /* 0x000fc80000410000 */
[----:B------:R0:W1:Y:S01]  /*32d0*/  F2F.F64.F32 R24, R0 ;  /* 0x0000000000187310 */ /* 0x0000620000201800 */
[----:B------:R-:W-:Y:S05]  /*32e0*/  BRA `(.L_x_7229) ;  /* 0x0000000800f47947 */ /* 0x000fea0003800000 */
.L_x_7237:
        /* <DEDUP_REMOVED lines=10> */
.L_x_7240:
[----:B------:R-:W3:Y:S02]  /*3390*/  LDG.E.U16 R4, desc[UR36][R4.64] ;  /* 0x0000002404047981 */ /* 0x000ee4000c1e1500 */
[----:B---3--:R-:W-:-:S05]  /*33a0*/  HADD2.F32 R0, -RZ, R4.H0_H0 ;  /* 0x20000004ff007230 */ /* 0x008fca0000004100 */
[----:B------:R-:W-:-:S04]  /*33b0*/  FMUL.FTZ R0, R0, 1 ;  /* 0x3f80000000007820 */ /* 0x000fc80000410000 */
[----:B------:R0:W1:Y:S01]  /*33c0*/  F2F.F64.F32 R24, R0 ;  /* 0x0000000000187310 */ /* 0x0000620000201800 */
[----:B------:R-:W-:Y:S05]  /*33d0*/  BRA `(.L_x_7229) ;  /* 0x0000000800b87947 */ /* 0x000fea0003800000 */
.L_x_7239:
[----:B------:R0:W5:Y:S01]  /*33e0*/  LDG.E.64 R24, desc[UR36][R4.64] ;  /* 0x0000002404187981 */ /* 0x000162000c1e1b00 */
[----:B------:R-:W-:Y:S05]  /*33f0*/  BRA `(.L_x_7229) ;  /* 0x0000000800b07947 */ /* 0x000fea0003800000 */
.L_x_7230:
        /* <DEDUP_REMOVED lines=13> */
.L_x_7243:
[----:B------:R0:W5:Y:S01]  /*34d0*/  LDG.E.64 R24, desc[UR36][R4.64] ;  /* 0x0000002404187981 */ /* 0x000162000c1e1b00 */
[----:B------:R-:W-:Y:S05]  /*34e0*/  BRA `(.L_x_7229) ;  /* 0x0000000800747947 */ /* 0x000fea0003800000 */
.L_x_7242:
        /* <DEDUP_REMOVED lines=25> */
[----:B------:R-:W-:-:S04]  /*3680*/  FMUL.FTZ R3, R3, 1 ;  /* 0x3f80000003037820 */ /* 0x000fc80000410000 */
[----:B------:R0:W1:Y:S01]  /*3690*/  F2F.F64.F32 R24, R3 ;  /* 0x0000000300187310 */ /* 0x0000620000201800 */
[----:B------:R-:W-:Y:S05]  /*36a0*/  BRA `(.L_x_7229) ;  /* 0x0000000800047947 */ /* 0x000fea0003800000 */
.L_x_7245:
[----:B------:R-:W3:Y:S02]  /*36b0*/  LDG.E.U8 R3, desc[UR36][R4.64] ;  /* 0x0000002404037981 */ /* 0x000ee4000c1e1100 */
[----:B---3--:R-:W-:-:S05]  /*36c0*/  IMAD.SHL.U32 R0, R3, 0x2000000, RZ ;  /* 0x0200000003007824 */ /* 0x008fca00078e00ff */
        /* <DEDUP_REMOVED lines=10> */
[----:B------:R-:W-:-:S04]  /*3770*/  FMUL.FTZ R2, R2, 1 ;  /* 0x3f80000002027820 */ /* 0x000fc80000410000 */
[----:B------:R0:W1:Y:S01]  /*3780*/  F2F.F64.F32 R24, R2 ;  /* 0x0000000200187310 */ /* 0x0000620000201800 */
[----:B------:R-:W-:Y:S05]  /*3790*/  BRA `(.L_x_7229) ;  /* 0x0000000400c87947 */ /* 0x000fea0003800000 */
.L_x_7244:
[----:B------:R-:W3:Y:S02]  /*37a0*/  LDG.E.U16 R0, desc[UR36][R4.64] ;  /* 0x0000002404007981 */ /* 0x000ee4000c1e1500 */
[----:B---3--:R-:W-:-:S04]  /*37b0*/  IMAD.U32 R0, R0, 0x10000, RZ ;  /* 0x0001000000007824 */ /* 0x008fc800078e00ff */
[----:B------:R-:W-:-:S04]  /*37c0*/  FMUL.FTZ R0, R0, 1 ;  /* 0x3f80000000007820 */ /* 0x000fc80000410000 */
[----:B------:R0:W1:Y:S01]  /*37d0*/  F2F.F64.F32 R24, R0 ;  /* 0x0000000000187310 */ /* 0x0000620000201800 */
[----:B------:R-:W-:Y:S05]  /*37e0*/  BRA `(.L_x_7229) ;  /* 0x0000000400b47947 */ /* 0x000fea0003800000 */
.L_x_7241:
        /* <DEDUP_REMOVED lines=11> */
.L_x_7248:
        /* <DEDUP_REMOVED lines=21> */
.L_x_7252:
[----:B------:R-:W-:Y:S05]  /*39f0*/  BSYNC B1 ;  /* 0x0000000000017941 */ /* 0x000fea0003800000 */
.L_x_7251:
[----:B------:R-:W-:Y:S01]  /*3a00*/  LEA R3, R0, 0x3b800000, 0x17 ;  /* 0x3b80000000037811 */ /* 0x000fe200078eb8ff */
[----:B------:R-:W-:-:S05]  /*3a10*/  IMAD.SHL.U32 R0, R2, 0x100000, RZ ;  /* 0x0010000002007824 */ /* 0x000fca00078e00ff */
[----:B------:R-:W-:-:S07]  /*3a20*/  LOP3.LUT R0, R3, R0, R4, 0xfe, !PT ;  /* 0x0000000003007212 */ /* 0x000fce00078efe04 */
.L_x_7250:
[----:B------:R-:W-:Y:S05]  /*3a30*/  BSYNC B0 ;  /* 0x0000000000007941 */ /* 0x000fea0003800000 */
.L_x_7249:
[----:B------:R-:W-:-:S04]  /*3a40*/  FMUL.FTZ R0, R0, 1 ;  /* 0x3f80000000007820 */ /* 0x000fc80000410000 */
[----:B------:R0:W1:Y:S01]  /*3a50*/  F2F.F64.F32 R24, R0 ;  /* 0x0000000000187310 */ /* 0x0000620000201800 */
[----:B------:R-:W-:Y:S05]  /*3a60*/  BRA `(.L_x_7229) ;  /* 0x0000000400147947 */ /* 0x000fea0003800000 */
.L_x_7247:
        /* <DEDUP_REMOVED lines=21> */
.L_x_7256:
[----:B------:R-:W-:Y:S05]  /*3bc0*/  BSYNC B1 ;  /* 0x0000000000017941 */ /* 0x000fea0003800000 */
.L_x_7255:
[----:B------:R-:W-:Y:S01]  /*3bd0*/  LEA R3, R0, 0x37800000, 0x17 ;  /* 0x3780000000037811 */ /* 0x000fe200078eb8ff */
[----:B------:R-:W-:-:S05]  /*3be0*/  IMAD.SHL.U32 R0, R2, 0x200000, RZ ;  /* 0x0020000002007824 */ /* 0x000fca00078e00ff */
[----:B------:R-:W-:-:S07]  /*3bf0*/  LOP3.LUT R0, R3, R0, R4, 0xfe, !PT ;  /* 0x0000000003007212 */ /* 0x000fce00078efe04 */
.L_x_7254:
[----:B------:R-:W-:Y:S05]  /*3c00*/  BSYNC B0 ;  /* 0x0000000000007941 */ /* 0x000fea0003800000 */
.L_x_7253:
[----:B------:R-:W-:-:S04]  /*3c10*/  FMUL.FTZ R0, R0, 1 ;  /* 0x3f80000000007820 */ /* 0x000fc80000410000 */
[----:B------:R0:W1:Y:S01]  /*3c20*/  F2F.F64.F32 R24, R0 ;  /* 0x0000000000187310 */ /* 0x0000620000201800 */
[----:B------:R-:W-:Y:S05]  /*3c30*/  BRA `(.L_x_7229) ;  /* 0x0000000000a07947 */ /* 0x000fea0003800000 */
.L_x_7246:
        /* <DEDUP_REMOVED lines=14> */
.L_x_7260:
[----:B------:R-:W-:Y:S05]  /*3d20*/  BSYNC B0 ;  /* 0x0000000000007941 */ /* 0x000fea0003800000 */
.L_x_7259:
[----:B------:R-:W-:-:S04]  /*3d30*/  FMUL.FTZ R0, R0, 1 ;  /* 0x3f80000000007820 */ /* 0x000fc80000410000 */
[----:B------:R0:W1:Y:S01]  /*3d40*/  F2F.F64.F32 R24, R0 ;  /* 0x0000000000187310 */ /* 0x0000620000201800 */
[----:B------:R-:W-:Y:S05]  /*3d50*/  BRA `(.L_x_7229) ;  /* 0x0000000000587947 */ /* 0x000fea0003800000 */
.L_x_7234:
        /* <DEDUP_REMOVED lines=16> */
.L_x_7261:
[----:B------:R-:W-:Y:S05]  /*3e60*/  BRA `(.L_x_7229) ;  /* 0x0000000000147947 */ /* 0x000fea0003800000 */
.L_x_7258:
[----:B------:R-:W3:Y:S02]  /*3e70*/  LDG.E.64 R24, desc[UR36][R4.64] ;  /* 0x0000002404187981 */ /* 0x000ee4000c1e1b00 */
[----:B---3--:R-:W0:Y:S01]  /*3e80*/  I2F.F64.U64 R24, R24 ;  /* 0x0000001800187312 */ /* 0x008e220000301800 */
[----:B------:R-:W-:Y:S05]  /*3e90*/  BRA `(.L_x_7229) ;  /* 0x0000000000087947 */ /* 0x000fea0003800000 */
.L_x_7257:
[----:B------:R-:W3:Y:S02]  /*3ea0*/  LDG.E R4, desc[UR36][R4.64] ;  /* 0x0000002404047981 */ /* 0x000ee4000c1e1900 */
[----:B---3--:R0:W1:Y:S02]  /*3eb0*/  I2F.F64.U32 R24, R4 ;  /* 0x0000000400187312 */ /* 0x0080640000201800 */
.L_x_7229:
[----:B------:R-:W-:Y:S05]  /*3ec0*/  BSYNC B6 ;  /* 0x0000000000067941 */ /* 0x000fea0003800000 */
.L_x_7228:
[----:B------:R-:W2:Y:S01]  /*3ed0*/  S2R R23, SR_TID.X ;  /* 0x0000000000177919 */ /* 0x000ea20000002100 */
[C---:B01---5:R-:W-:Y:S01]  /*3ee0*/  DSETP.GEU.AND P0, PT, R28.reuse, RZ, PT ;  /* 0x000000ff1c00722a */ /* 0x063fe20003f0e000 */
[----:B------:R-:W-:Y:S01]  /*3ef0*/  BSSY B6, `(.L_x_7262) ;  /* 0x0000131000067945 */ /* 0x000fe20003800000 */
[----:B------:R-:W-:Y:S02]  /*3f00*/  DSETP.GT.AND P1, PT, R28, RZ, PT ;  /* 0x000000ff1c00722a */ /* 0x000fe40003f24000 */
[C---:B------:R-:W-:Y:S02]  /*3f10*/  DSETP.GT.AND P2, PT, R26.reuse, RZ, PT ;  /* 0x000000ff1a00722a */ /* 0x040fe40003f44000 */
[----:B------:R-:W-:Y:S01]  /*3f20*/  DSETP.GEU.AND P3, PT, R26, RZ, PT ;  /* 0x000000ff1a00722a */ /* 0x000fe20003f6e000 */
[----:B---3--:R-:W-:Y:S01]  /*3f30*/  SEL R0, RZ, 0x1, P0 ;  /* 0x00000001ff007807 */ /* 0x008fe20000000000 */
[----:B------:R-:W-:-:S03]  /*3f40*/  DSETP.GT.AND P0, PT, R24, RZ, PT ;  /* 0x000000ff1800722a */ /* 0x000fc60003f04000 */
[----:B------:R-:W-:Y:S02]  /*3f50*/  IADD3 R27, -R0, 0x1, RZ ;  /* 0x00000001001b7810 */ /* 0x000fe40007ffe1ff */
[----:B------:R-:W-:Y:S01]  /*3f60*/  SEL R2, RZ, 0x1, P3 ;  /* 0x00000001ff027807 */ /* 0x000fe20001800000 */
[----:B------:R-:W-:Y:S02]  /*3f70*/  DSETP.GEU.AND P3, PT, R24, RZ, PT ;  /* 0x000000ff1800722a */ /* 0x000fe40003f6e000 */
[----:B------:R-:W-:Y:S01]  /*3f80*/  @!P1 IMAD.MOV R27, RZ, RZ, -R0 ;  /* 0x000000ffff1b9224 */ /* 0x000fe200078e0a00 */
[----:B------:R-:W-:Y:S01]  /*3f90*/  IADD3 R26, -R2, 0x1, RZ ;  /* 0x00000001021a7810 */ /* 0x000fe20007ffe1ff */
[----:B------:R-:W-:Y:S01]  /*3fa0*/  @!P2 IMAD.MOV R26, RZ, RZ, -R2 ;  /* 0x000000ffff1aa224 */ /* 0x000fe200078e0a02 */
[C---:B--2-4-:R-:W-:Y:S01]  /*3fb0*/  DSETP.GT.AND P1, PT, R16.reuse, RZ, PT ;  /* 0x000000ff1000722a */ /* 0x054fe20003f24000 */
[----:B------:R-:W-:Y:S01]  /*3fc0*/  SEL R0, RZ, 0x1, P3 ;  /* 0x00000001ff007807 */ /* 0x000fe20001800000 */
[----:B------:R-:W0:Y:S01]  /*3fd0*/  LDC.U8 R2, c[0x0][0x234] ;  /* 0x00008d00ff027b82 */ /* 0x000e220000000000 */
[----:B------:R-:W-:Y:S01]  /*3fe0*/  DSETP.GEU.AND P2, PT, R16, RZ, PT ;  /* 0x000000ff1000722a */ /* 0x000fe20003f4e000 */
[----:B------:R1:W2:Y:S01]  /*3ff0*/  I2F.F64 R28, R27 ;  /* 0x0000001b001c7312 */ /* 0x0002a20000201c00 */
[----:B------:R-:W-:Y:S01]  /*4000*/  IADD3 R19, -R0, 0x1, RZ ;  /* 0x0000000100137810 */ /* 0x000fe20007ffe1ff */
[----:B------:R-:W-:-:S03]  /*4010*/  @!P0 IMAD.MOV R19, RZ, RZ, -R0 ;  /* 0x000000ffff138224 */ /* 0x000fc600078e0a00 */
[----:B------:R-:W-:Y:S02]  /*4020*/  SEL R0, RZ, 0x1, P2 ;  /* 0x00000001ff007807 */ /* 0x000fe40001000000 */
[----:B------:R-:W-:Y:S01]  /*4030*/  ISETP.GE.AND P0, PT, R23, R22, PT ;  /* 0x000000161700720c */ /* 0x000fe20003f06270 */
[----:B------:R1:W3:Y:S01]  /*4040*/  I2F.F64 R24, R26 ;  /* 0x0000001a00187312 */ /* 0x0002e20000201c00 */
[----:B------:R-:W-:Y:S01]  /*4050*/  IADD3 R3, -R0, 0x1, RZ ;  /* 0x0000000100037810 */ /* 0x000fe20007ffe1ff */
[----:B------:R-:W-:-:S06]  /*4060*/  @!P1 IMAD.MOV R3, RZ, RZ, -R0 ;  /* 0x000000ffff039224 */ /* 0x000fcc00078e0a00 */
[----:B------:R1:W4:Y:S04]  /*4070*/  I2F.F64 R16, R19 ;  /* 0x0000001300107312 */ /* 0x0003280000201c00 */
[----:B--2---:R-:W-:Y:S05]  /*4080*/  @P0 BRA `(.L_x_7263) ;  /* 0x00000010005c0947 */ /* 0x004fea0003800000 */
[----:B------:R-:W2:Y:S01]  /*4090*/  LDC.64 R8, c[0x0][0x218] ;  /* 0x00008600ff087b82 */ /* 0x000ea20000000a00 */
[----:B------:R-:W-:Y:S01]  /*40a0*/  IMAD R0, R18, 0x200, R23 ;  /* 0x0000020012007824 */ /* 0x000fe200078e0217 */
[----:B0-----:R-:W-:Y:S01]  /*40b0*/  PRMT R4, R2, 0x9910, RZ ;  /* 0x0000991002047816 */ /* 0x001fe200000000ff */
[----:B------:R-:W-:Y:S01]  /*40c0*/  ULDC UR4, c[0x0][0x238] ;  /* 0x00008e0000047ab9 */ /* 0x000fe20000000800 */
[----:B------:R-:W-:Y:S02]  /*40d0*/  VIADD R23, R23, 0x80 ;  /* 0x0000008017177836 */ /* 0x000fe40000000000 */
[----:B------:R-:W-:Y:S02]  /*40e0*/  IMAD R7, R0, UR4, RZ ;  /* 0x0000000400077c24 */ /* 0x000fe4000f8e02ff */
[----:B------:R-:W-:Y:S02]  /*40f0*/  IMAD.MOV.U32 R0, RZ, RZ, R4 ;  /* 0x000000ffff007224 */ /* 0x000fe400078e0004 */
[----:B------:R0:W0:Y:S03]  /*4100*/  I2F.F64 R4, R3 ;  /* 0x0000000300047312 */ /* 0x0000260000201c00 */
[----:B------:R-:W-:-:S02]  /*4110*/  ISETP.GT.AND P0, PT, R0, 0x9, PT ;  /* 0x000000090000780c */ /* 0x000fc40003f04270 */
[----:B--2---:R-:W-:-:S05]  /*4120*/  IADD3 R8, P1, R7, R8, RZ ;  /* 0x0000000807087210 */ /* 0x004fca0007f3e0ff */
[----:B------:R-:W-:-:S06]  /*4130*/  IMAD.X R9, RZ, RZ, R9, P1 ;  /* 0x000000ffff097224 */ /* 0x000fcc00008e0609 */
        /* <DEDUP_REMOVED lines=12> */
.L_x_7267:
[----:B------:R-:W0:Y:S02]  /*4200*/  F2I.S64.F64.TRUNC R4, R4 ;  /* 0x0000000400047311 */ /* 0x000e24000030d900 */
[----:B0-----:R-:W-:-:S05]  /*4210*/  IMAD.MOV.U32 R3, RZ, RZ, R4 ;  /* 0x000000ffff037224 */ /* 0x001fca00078e0004 */
[----:B------:R0:W-:Y:S01]  /*4220*/  STG.E.U8 desc[UR36][R8.64], R3 ;  /* 0x0000000308007986 */ /* 0x0001e2000c101124 */
[----:B------:R-:W-:Y:S05]  /*4230*/  BRA `(.L_x_7263) ;  /* 0x0000000c00f07947 */ /* 0x000fea0003800000 */
.L_x_7266:
        /* <DEDUP_REMOVED lines=9> */
.L_x_7270:
[----:B------:R-:W0:Y:S02]  /*42d0*/  F2I.F64.TRUNC R5, R4 ;  /* 0x0000000400057311 */ /* 0x000e24000030d100 */
[----:B0-----:R0:W-:Y:S01]  /*42e0*/  STG.E desc[UR36][R8.64], R5 ;  /* 0x0000000508007986 */ /* 0x0011e2000c101924 */
[----:B------:R-:W-:Y:S05]  /*42f0*/  BRA `(.L_x_7263) ;  /* 0x0000000c00c07947 */ /* 0x000fea0003800000 */
.L_x_7269:
[----:B------:R-:W0:Y:S02]  /*4300*/  F2I.F64.TRUNC R5, R4 ;  /* 0x0000000400057311 */ /* 0x000e24000030d100 */
[----:B0-----:R0:W-:Y:S01]  /*4310*/  STG.E.U16 desc[UR36][R8.64], R5 ;  /* 0x0000000508007986 */ /* 0x0011e2000c101524 */
[----:B------:R-:W-:Y:S05]  /*4320*/  BRA `(.L_x_7263) ;  /* 0x0000000c00b47947 */ /* 0x000fea0003800000 */
.L_x_7265:
        /* <DEDUP_REMOVED lines=13> */
.L_x_7272:
        /* <DEDUP_REMOVED lines=8> */
.L_x_7271:
        /* <DEDUP_REMOVED lines=14> */
.L_x_7274:
        /* <DEDUP_REMOVED lines=9> */
.L_x_7273:
[----:B------:R0:W-:Y:S01]  /*45f0*/  STG.E.64 desc[UR36][R8.64], R4 ;  /* 0x0000000408007986 */ /* 0x0001e2000c101b24 */
[----:B------:R-:W-:Y:S05]  /*4600*/  BRA `(.L_x_7263) ;  /* 0x0000000800fc7947 */ /* 0x000fea0003800000 */
.L_x_7264:
        /* <DEDUP_REMOVED lines=12> */
.L_x_7277:
[----:B------:R-:W-:-:S05]  /*46d0*/  CS2R R6, SRZ ;  /* 0x0000000000067805 */ /* 0x000fca000001ff00 */
[----:B------:R0:W-:Y:S01]  /*46e0*/  STG.E.128 desc[UR36][R8.64], R4 ;  /* 0x0000000408007986 */ /* 0x0001e2000c101d24 */
[----:B------:R-:W-:Y:S05]  /*46f0*/  BRA `(.L_x_7263) ;  /* 0x0000000800c07947 */ /* 0x000fea0003800000 */
.L_x_7276:
        /* <DEDUP_REMOVED lines=25> */
.L_x_7281:
[----:B------:R-:W-:Y:S05]  /*4890*/  BSYNC B0 ;  /* 0x0000000000007941 */ /* 0x000fea0003800000 */
.L_x_7280:
[----:B------:R-:W-:-:S05]  /*48a0*/  LOP3.LUT R7, R0, R7, RZ, 0xfc, !PT ;  /* 0x0000000700077212 */ /* 0x000fca00078efcff */
[----:B------:R0:W-:Y:S01]  /*48b0*/  STG.E.U8 desc[UR36][R8.64], R7 ;  /* 0x0000000708007986 */ /* 0x0001e2000c101124 */
[----:B------:R-:W-:Y:S05]  /*48c0*/  BRA `(.L_x_7263) ;  /* 0x00000008004c7947 */ /* 0x000fea0003800000 */
.L_x_7279:
        /* <DEDUP_REMOVED lines=17> */
.L_x_7283:
[----:B------:R-:W-:Y:S01]  /*49e0*/  IMAD.MOV.U32 R0, RZ, RZ, 0x7f ;  /* 0x0000007fff007424 */ /* 0x000fe200078e00ff */
[----:B------:R-:W-:-:S04]  /*49f0*/  ISETP.GT.U32.AND P0, PT, R3, 0x7f800000, PT ;  /* 0x7f8000000300780c */ /* 0x000fc80003f04070 */
[----:B------:R-:W-:-:S09]  /*4a00*/  SEL R0, R0, 0x7c, P0 ;  /* 0x0000007c00007807 */ /* 0x000fd20000000000 */
.L_x_7284:
[----:B------:R-:W-:Y:S05]  /*4a10*/  BSYNC B0 ;  /* 0x0000000000007941 */ /* 0x000fea0003800000 */
.L_x_7282:
[----:B------:R-:W-:-:S04]  /*4a20*/  LOP3.LUT R3, R7, 0x80000000, RZ, 0xc0, !PT ;  /* 0x8000000007037812 */ /* 0x000fc800078ec0ff */
[----:B------:R-:W-:-:S04]  /*4a30*/  SHF.R.U32.HI R3, RZ, 0x18, R3 ;  /* 0x00000018ff037819 */ /* 0x000fc80000011603 */
[----:B------:R-:W-:-:S05]  /*4a40*/  LOP3.LUT R3, R0, R3, RZ, 0xfc, !PT ;  /* 0x0000000300037212 */ /* 0x000fca00078efcff */
[----:B------:R0:W-:Y:S01]  /*4a50*/  STG.E.U8 desc[UR36][R8.64], R3 ;  /* 0x0000000308007986 */ /* 0x0001e2000c101124 */
[----:B------:R-:W-:Y:S05]  /*4a60*/  BRA `(.L_x_7263) ;  /* 0x0000000400e47947 */ /* 0x000fea0003800000 */
.L_x_7278:
        /* <DEDUP_REMOVED lines=8> */
.L_x_7275:
        /* <DEDUP_REMOVED lines=11> */
.L_x_7287:
        /* <DEDUP_REMOVED lines=21> */
.L_x_7290:
[----:B------:R-:W-:-:S04]  /*4cf0*/  LOP3.LUT R0, R7, 0x80000000, RZ, 0xc0, !PT ;  /* 0x8000000007007812 */ /* 0x000fc800078ec0ff */
[----:B------:R-:W-:-:S04]  /*4d00*/  SHF.R.U32.HI R0, RZ, 0x18, R0 ;  /* 0x00000018ff007819 */ /* 0x000fc80000011600 */
[----:B------:R-:W-:-:S07]  /*4d10*/  LOP3.LUT R0, R3, R0, RZ, 0xfc, !PT ;  /* 0x0000000003007212 */ /* 0x000fce00078efcff */
.L_x_7289:
[----:B------:R-:W-:Y:S05]  /*4d20*/  BSYNC B0 ;  /* 0x0000000000007941 */ /* 0x000fea0003800000 */
.L_x_7288:
[----:B------:R0:W-:Y:S01]  /*4d30*/  STG.E.U8 desc[UR36][R8.64], R0 ;  /* 0x0000000008007986 */ /* 0x0001e2000c101124 */
[----:B------:R-:W-:Y:S05]  /*4d40*/  BRA `(.L_x_7263) ;  /* 0x00000004002c7947 */ /* 0x000fea0003800000 */
.L_x_7286:
        /* <DEDUP_REMOVED lines=21> */
.L_x_7293:
[----:B------:R-:W-:-:S04]  /*4ea0*/  LOP3.LUT R0, R7, 0x80000000, RZ, 0xc0, !PT ;  /* 0x8000000007007812 */ /* 0x000fc800078ec0ff */
[----:B------:R-:W-:-:S04]  /*4eb0*/  SHF.R.U32.HI R0, RZ, 0x18, R0 ;  /* 0x00000018ff007819 */ /* 0x000fc80000011600 */
[----:B------:R-:W-:-:S07]  /*4ec0*/  LOP3.LUT R0, R3, R0, RZ, 0xfc, !PT ;  /* 0x0000000003007212 */ /* 0x000fce00078efcff */
.L_x_7292:
[----:B------:R-:W-:Y:S05]  /*4ed0*/  BSYNC B0 ;  /* 0x0000000000007941 */ /* 0x000fea0003800000 */
.L_x_7291:
[----:B------:R0:W-:Y:S01]  /*4ee0*/  STG.E.U8 desc[UR36][R8.64], R0 ;  /* 0x0000000008007986 */ /* 0x0001e2000c101124 */
[----:B------:R-:W-:Y:S05]  /*4ef0*/  BRA `(.L_x_7263) ;  /* 0x0000000000c07947 */ /* 0x000fea0003800000 */
.L_x_7285:
        /* <DEDUP_REMOVED lines=26> */
.L_x_7268:
        /* <DEDUP_REMOVED lines=15> */
[----:B01-34-:R-:W-:Y:S05]  /*5190*/  CALL.ABS.NOINC R14 ;  /* 0x000000000e007343 */ /* 0x01bfea0003c00000 */
.L_x_7296:
[----:B------:R-:W-:Y:S05]  /*51a0*/  BRA `(.L_x_7263) ;  /* 0x0000000000147947 */ /* 0x000fea0003800000 */
.L_x_7295:
[----:B------:R-:W0:Y:S02]  /*51b0*/  F2I.U64.F64.TRUNC R4, R4 ;  /* 0x0000000400047311 */ /* 0x000e24000030d800 */
[----:B0-----:R0:W-:Y:S01]  /*51c0*/  STG.E.64 desc[UR36][R8.64], R4 ;  /* 0x0000000408007986 */ /* 0x0011e2000c101b24 */
[----:B------:R-:W-:Y:S05]  /*51d0*/  BRA `(.L_x_7263) ;  /* 0x0000000000087947 */ /* 0x000fea0003800000 */
.L_x_7294:
[----:B------:R-:W0:Y:S02]  /*51e0*/  F2I.U32.F64.TRUNC R5, R4 ;  /* 0x0000000400057311 */ /* 0x000e24000030d000 */
[----:B0-----:R2:W-:Y:S02]  /*51f0*/  STG.E desc[UR36][R8.64], R5 ;  /* 0x0000000508007986 */ /* 0x0015e4000c101924 */
.L_x_7263:
[----:B------:R-:W-:Y:S05]  /*5200*/  BSYNC B6 ;  /* 0x0000000000067941 */ /* 0x000fea0003800000 */
.L_x_7262:
[----:B------:R-:W-:Y:S01]  /*5210*/  ISETP.GE.AND P0, PT, R23, R22, PT ;  /* 0x000000161700720c */ /* 0x000fe20003f06270 */
[----:B------:R-:W-:-:S12]  /*5220*/  BSSY B6, `(.L_x_7297) ;  /* 0x0000230000067945 */ /* 0x000fd80003800000 */
[----:B------:R-:W-:Y:S05]  /*5230*/  @P0 BRA `(.L_x_7298) ;  /* 0x0000002000b80947 */ /* 0x000fea0003800000 */
[----:B0-2---:R-:W0:Y:S01]  /*5240*/  LDC.64 R4, c[0x0][0x218] ;  /* 0x00008600ff047b82 */ /* 0x005e220000000a00 */
        /* <DEDUP_REMOVED lines=20> */
.L_x_7302:
[----:B------:R-:W0:Y:S02]  /*5390*/  F2I.S64.F64.TRUNC R28, R28 ;  /* 0x0000001c001c7311 */ /* 0x000e24000030d900 */
[----:B0-----:R-:W-:-:S05]  /*53a0*/  IMAD.MOV.U32 R3, RZ, RZ, R28 ;  /* 0x000000ffff037224 */ /* 0x001fca00078e001c */
[----:B------:R0:W-:Y:S01]  /*53b0*/  STG.E.U8 desc[UR36][R4.64], R3 ;  /* 0x0000000304007986 */ /* 0x0001e2000c101124 */
[----:B------:R-:W-:Y:S05]  /*53c0*/  BRA `(.L_x_7304) ;  /* 0x0000000c00f07947 */ /* 0x000fea0003800000 */
.L_x_7301:
        /* <DEDUP_REMOVED lines=9> */
.L_x_7306:
[----:B------:R-:W0:Y:S02]  /*5460*/  F2I.F64.TRUNC R29, R28 ;  /* 0x0000001c001d7311 */ /* 0x000e24000030d100 */
[----:B0-----:R0:W-:Y:S01]  /*5470*/  STG.E desc[UR36][R4.64], R29 ;  /* 0x0000001d04007986 */ /* 0x0011e2000c101924 */
[----:B------:R-:W-:Y:S05]  /*5480*/  BRA `(.L_x_7304) ;  /* 0x0000000c00c07947 */ /* 0x000fea0003800000 */
.L_x_7305:
[----:B------:R-:W0:Y:S02]  /*5490*/  F2I.F64.TRUNC R29, R28 ;  /* 0x0000001c001d7311 */ /* 0x000e24000030d100 */
[----:B0-----:R0:W-:Y:S01]  /*54a0*/  STG.E.U16 desc[UR36][R4.64], R29 ;  /* 0x0000001d04007986 */ /* 0x0011e2000c101524 */
[----:B------:R-:W-:Y:S05]  /*54b0*/  BRA `(.L_x_7304) ;  /* 0x0000000c00b47947 */ /* 0x000fea0003800000 */
.L_x_7300:
        /* <DEDUP_REMOVED lines=13> */
.L_x_7308:
        /* <DEDUP_REMOVED lines=8> */
.L_x_7307:
        /* <DEDUP_REMOVED lines=14> */
.L_x_7310:
        /* <DEDUP_REMOVED lines=9> */
.L_x_7309:
[----:B------:R0:W-:Y:S01]  /*5780*/  STG.E.64 desc[UR36][R4.64], R28 ;  /* 0x0000001c04007986 */ /* 0x0001e2000c101b24 */
[----:B------:R-:W-:Y:S05]  /*5790*/  BRA `(.L_x_7304) ;  /* 0x0000000800fc7947 */ /* 0x000fea0003800000 */
.L_x_7299:
        /* <DEDUP_REMOVED lines=12> */
.L_x_7313:
[----:B------:R-:W-:-:S05]  /*5860*/  CS2R R30, SRZ ;  /* 0x00000000001e7805 */ /* 0x000fca000001ff00 */
[----:B------:R0:W-:Y:S01]  /*5870*/  STG.E.128 desc[UR36][R4.64], R28 ;  /* 0x0000001c04007986 */ /* 0x0001e2000c101d24 */
[----:B------:R-:W-:Y:S05]  /*5880*/  BRA `(.L_x_7304) ;  /* 0x0000000800c07947 */ /* 0x000fea0003800000 */
.L_x_7312:
        /* <DEDUP_REMOVED lines=25> */
.L_x_7317:
[----:B------:R-:W-:Y:S05]  /*5a20*/  BSYNC B0 ;  /* 0x0000000000007941 */ /* 0x000fea0003800000 */
.L_x_7316:
[----:B------:R-:W-:-:S05]  /*5a30*/  LOP3.LUT R7, R0, R7, RZ, 0xfc, !PT ;  /* 0x0000000700077212 */ /* 0x000fca00078efcff */
[----:B------:R0:W-:Y:S01]  /*5a40*/  STG.E.U8 desc[UR36][R4.64], R7 ;  /* 0x0000000704007986 */ /* 0x0001e2000c101124 */
[----:B------:R-:W-:Y:S05]  /*5a50*/  BRA `(.L_x_7304) ;  /* 0x00000008004c7947 */ /* 0x000fea0003800000 */
.L_x_7315:
        /* <DEDUP_REMOVED lines=17> */
.L_x_7319:
[----:B------:R-:W-:Y:S01]  /*5b70*/  IMAD.MOV.U32 R0, RZ, RZ, 0x7f ;  /* 0x0000007fff007424 */ /* 0x000fe200078e00ff */
[----:B------:R-:W-:-:S04]  /*5b80*/  ISETP.GT.U32.AND P0, PT, R3, 0x7f800000, PT ;  /* 0x7f8000000300780c */ /* 0x000fc80003f04070 */
[----:B------:R-:W-:-:S09]  /*5b90*/  SEL R0, R0, 0x7c, P0 ;  /* 0x0000007c00007807 */ /* 0x000fd20000000000 */
.L_x_7320:
[----:B------:R-:W-:Y:S05]  /*5ba0*/  BSYNC B0 ;  /* 0x0000000000007941 */ /* 0x000fea0003800000 */
.L_x_7318:
[----:B------:R-:W-:-:S04]  /*5bb0*/  LOP3.LUT R3, R7, 0x80000000, RZ, 0xc0, !PT ;  /* 0x8000000007037812 */ /* 0x000fc800078ec0ff */
[----:B------:R-:W-:-:S04]  /*5bc0*/  SHF.R.U32.HI R3, RZ, 0x18, R3 ;  /* 0x00000018ff037819 */ /* 0x000fc80000011603 */
[----:B------:R-:W-:-:S05]  /*5bd0*/  LOP3.LUT R3, R0, R3, RZ, 0xfc, !PT ;  /* 0x0000000300037212 */ /* 0x000fca00078efcff */
[----:B------:R0:W-:Y:S01]  /*5be0*/  STG.E.U8 desc[UR36][R4.64], R3 ;  /* 0x0000000304007986 */ /* 0x0001e2000c101124 */
[----:B------:R-:W-:Y:S05]  /*5bf0*/  BRA `(.L_x_7304) ;  /* 0x0000000400e47947 */ /* 0x000fea0003800000 */
.L_x_7314:
        /* <DEDUP_REMOVED lines=8> */
.L_x_7311:
        /* <DEDUP_REMOVED lines=11> */
.L_x_7323:
        /* <DEDUP_REMOVED lines=21> */
.L_x_7326:
[----:B------:R-:W-:-:S04]  /*5e80*/  LOP3.LUT R0, R7, 0x80000000, RZ, 0xc0, !PT ;  /* 0x8000000007007812 */ /* 0x000fc800078ec0ff */
[----:B------:R-:W-:-:S04]  /*5e90*/  SHF.R.U32.HI R0, RZ, 0x18, R0 ;  /* 0x00000018ff007819 */ /* 0x000fc80000011600 */
[----:B------:R-:W-:-:S07]  /*5ea0*/  LOP3.LUT R0, R3, R0, RZ, 0xfc, !PT ;  /* 0x0000000003007212 */ /* 0x000fce00078efcff */
.L_x_7325:
[----:B------:R-:W-:Y:S05]  /*5eb0*/  BSYNC B0 ;  /* 0x0000000000007941 */ /* 0x000fea0003800000 */
.L_x_7324:
[----:B------:R0:W-:Y:S01]  /*5ec0*/  STG.E.U8 desc[UR36][R4.64], R0 ;  /* 0x0000000004007986 */ /* 0x0001e2000c101124 */
[----:B------:R-:W-:Y:S05]  /*5ed0*/  BRA `(.L_x_7304) ;  /* 0x00000004002c7947 */ /* 0x000fea0003800000 */
.L_x_7322:
        /* <DEDUP_REMOVED lines=21> */
.L_x_7329:
[----:B------:R-:W-:-:S04]  /*6030*/  LOP3.LUT R0, R7, 0x80000000, RZ, 0xc0, !PT ;  /* 0x8000000007007812 */ /* 0x000fc800078ec0ff */
[----:B------:R-:W-:-:S04]  /*6040*/  SHF.R.U32.HI R0, RZ, 0x18, R0 ;  /* 0x00000018ff007819 */ /* 0x000fc80000011600 */
[----:B------:R-:W-:-:S07]  /*6050*/  LOP3.LUT R0, R3, R0, RZ, 0xfc, !PT ;  /* 0x0000000003007212 */ /* 0x000fce00078efcff */
.L_x_7328:
[----:B------:R-:W-:Y:S05]  /*6060*/  BSYNC B0 ;  /* 0x0000000000007941 */ /* 0x000fea0003800000 */
.L_x_7327:
[----:B------:R0:W-:Y:S01]  /*6070*/  STG.E.U8 desc[UR36][R4.64], R0 ;  /* 0x0000000004007986 */ /* 0x0001e2000c101124 */
[----:B------:R-:W-:Y:S05]  /*6080*/  BRA `(.L_x_7304) ;  /* 0x0000000000c07947 */ /* 0x000fea0003800000 */
.L_x_7321:
        /* <DEDUP_REMOVED lines=26> */
.L_x_7303:
        /* <DEDUP_REMOVED lines=16> */
.L_x_7332:
[----:B------:R-:W-:Y:S05]  /*6330*/  BRA `(.L_x_7304) ;  /* 0x0000000000147947 */ /* 0x000fea0003800000 */
.L_x_7331:
[----:B------:R-:W0:Y:S02]  /*6340*/  F2I.U64.F64.TRUNC R28, R28 ;  /* 0x0000001c001c7311 */ /* 0x000e24000030d800 */
[----:B0-----:R0:W-:Y:S01]  /*6350*/  STG.E.64 desc[UR36][R4.64], R28 ;  /* 0x0000001c04007986 */ /* 0x0011e2000c101b24 */
[----:B------:R-:W-:Y:S05]  /*6360*/  BRA `(.L_x_7304) ;  /* 0x0000000000087947 */ /* 0x000fea0003800000 */
.L_x_7330:
[----:B------:R-:W0:Y:S02]  /*6370*/  F2I.U32.F64.TRUNC R29, R28 ;  /* 0x0000001c001d7311 */ /* 0x000e24000030d000 */
[----:B0-----:R0:W-:Y:S02]  /*6380*/  STG.E desc[UR36][R4.64], R29 ;  /* 0x0000001d04007986 */ /* 0x0011e4000c101924 */
.L_x_7304:
[----:B------:R-:W-:-:S05]  /*6390*/  VIADD R23, R23, 0x80 ;  /* 0x0000008017177836 */ /* 0x000fca0000000000 */
[----:B------:R-:W-:-:S13]  /*63a0*/  ISETP.GE.AND P0, PT, R23, R22, PT ;  /* 0x000000161700720c */ /* 0x000fda0003f06270 */
        /* <DEDUP_REMOVED lines=19> */
[----:B---3--:R-:W0:Y:S02]  /*64e0*/  F2I.F64.TRUNC R25, R24 ;  /* 0x0000001800197311 */ /* 0x008e24000030d100 */
[----:B0-----:R0:W-:Y:S01]  /*64f0*/  STG.E.U8 desc[UR36][R4.64], R25 ;  /* 0x0000001904007986 */ /* 0x0011e2000c101124 */
[----:B------:R-:W-:Y:S05]  /*6500*/  BRA `(.L_x_7338) ;  /* 0x0000001000007947 */ /* 0x000fea0003800000 */
.L_x_7336:
[----:B---3--:R-:W0:Y:S02]  /*6510*/  F2I.S64.F64.TRUNC R24, R24 ;  /* 0x0000001800187311 */ /* 0x008e24000030d900 */
[----:B0-----:R-:W-:-:S05]  /*6520*/  IMAD.MOV.U32 R3, RZ, RZ, R24 ;  /* 0x000000ffff037224 */ /* 0x001fca00078e0018 */
[----:B------:R0:W-:Y:S01]  /*6530*/  STG.E.U8 desc[UR36][R4.64], R3 ;  /* 0x0000000304007986 */ /* 0x0001e2000c101124 */
[----:B------:R-:W-:Y:S05]  /*6540*/  BRA `(.L_x_7338) ;  /* 0x0000000c00f07947 */ /* 0x000fea0003800000 */
.L_x_7335:
[----:B------:R-:W-:-:S13]  /*6550*/  ISETP.NE.AND P0, PT, R0, 0x2, PT ;  /* 0x000000020000780c */ /* 0x000fda0003f05270 */
[----:B------:R-:W-:Y:S05]  /*6560*/  @!P0 BRA `(.L_x_7339) ;  /* 0x0000000000288947 */ /* 0x000fea0003800000 */
[----:B------:R-:W-:-:S13]  /*6570*/  ISETP.NE.AND P0, PT, R0, 0x3, PT ;  /* 0x000000030000780c */ /* 0x000fda0003f05270 */
[----:B------:R-:W-:Y:S05]  /*6580*/  @!P0 BRA `(.L_x_7340) ;  /* 0x0000000000148947 */ /* 0x000fea0003800000 */
[----:B------:R-:W-:-:S13]  /*6590*/  ISETP.NE.AND P0, PT, R0, 0x4, PT ;  /* 0x000000040000780c */ /* 0x000fda0003f05270 */
[----:B------:R-:W-:Y:S05]  /*65a0*/  @P0 BRA `(.L_x_7337) ;  /* 0x0000000c00800947 */ /* 0x000fea0003800000 */
[----:B---3--:R-:W0:Y:S02]  /*65b0*/  F2I.S64.F64.TRUNC R24, R24 ;  /* 0x0000001800187311 */ /* 0x008e24000030d900 */
[----:B0-----:R2:W-:Y:S01]  /*65c0*/  STG.E.64 desc[UR36][R4.64], R24 ;  /* 0x0000001804007986 */ /* 0x0015e2000c101b24 */
[----:B------:R-:W-:Y:S05]  /*65d0*/  BRA `(.L_x_7338) ;  /* 0x0000000c00cc7947 */ /* 0x000fea0003800000 */
.L_x_7340:
[----:B---3--:R-:W0:Y:S02]  /*65e0*/  F2I.F64.TRUNC R25, R24 ;  /* 0x0000001800197311 */ /* 0x008e24000030d100 */
[----:B0-----:R3:W-:Y:S01]  /*65f0*/  STG.E desc[UR36][R4.64], R25 ;  /* 0x0000001904007986 */ /* 0x0017e2000c101924 */
[----:B------:R-:W-:Y:S05]  /*6600*/  BRA `(.L_x_7338) ;  /* 0x0000000c00c07947 */ /* 0x000fea0003800000 */
.L_x_7339:
[----:B---3--:R-:W0:Y:S02]  /*6610*/  F2I.F64.TRUNC R25, R24 ;  /* 0x0000001800197311 */ /* 0x008e24000030d100 */
[----:B0-----:R0:W-:Y:S01]  /*6620*/  STG.E.U16 desc[UR36][R4.64], R25 ;  /* 0x0000001904007986 */ /* 0x0011e2000c101524 */
[----:B------:R-:W-:Y:S05]  /*6630*/  BRA `(.L_x_7338) ;  /* 0x0000000c00b47947 */ /* 0x000fea0003800000 */
.L_x_7334:
        /* <DEDUP_REMOVED lines=8> */
[----:B---3--:R-:W0:Y:S01]  /*66c0*/  F2F.F32.F64 R3, R24 ;  /* 0x0000001800037310 */ /* 0x008e220000301000 */
[----:B------:R-:W-:-:S14]  /*66d0*/  DSETP.GEU.AND P0, PT, |R24|, UR4, PT ;  /* 0x0000000418007e2a */ /* 0x000fdc000bf0e200 */
[----:B0-----:R-:W-:-:S05]  /*66e0*/  @!P0 FMUL R3, R3, 1.175494350822287508e-38 ;  /* 0x0080000003038820 */ /* 0x001fca0000400000 */
[----:B------:R0:W-:Y:S01]  /*66f0*/  STG.E desc[UR36][R4.64], R3 ;  /* 0x0000000304007986 */ /* 0x0001e2000c101924 */
[----:B------:R-:W-:Y:S05]  /*6700*/  BRA `(.L_x_7338) ;  /* 0x0000000c00807947 */ /* 0x000fea0003800000 */
.L_x_7342:
[----:B------:R-:W-:Y:S01]  /*6710*/  UMOV UR4, 0xf0000000 ;  /* 0xf000000000047882 */ /* 0x000fe20000000000 */
[----:B------:R-:W-:Y:S01]  /*6720*/  UMOV UR5, 0x380fffff ;  /* 0x380fffff00057882 */ /* 0x000fe20000000000 */
[----:B---3--:R-:W0:Y:S01]  /*6730*/  F2F.F32.F64 R0, R24 ;  /* 0x0000001800007310 */ /* 0x008e220000301000 */
[----:B------:R-:W-:-:S14]  /*6740*/  DSETP.GEU.AND P0, PT, |R24|, UR4, PT ;  /* 0x0000000418007e2a */ /* 0x000fdc000bf0e200 */
[----:B0-----:R-:W-:-:S05]  /*6750*/  @!P0 FMUL R0, R0, 1.175494350822287508e-38 ;  /* 0x0080000000008820 */ /* 0x001fca0000400000 */
[----:B------:R-:W-:-:S05]  /*6760*/  F2FP.F16.F32.PACK_AB R0, RZ, R0 ;  /* 0x00000000ff00723e */ /* 0x000fca00000000ff */
[----:B------:R0:W-:Y:S01]  /*6770*/  STG.E.U16 desc[UR36][R4.64], R0 ;  /* 0x0000000004007986 */ /* 0x0001e2000c101524 */
[----:B------:R-:W-:Y:S05]  /*6780*/  BRA `(.L_x_7338) ;  /* 0x0000000c00607947 */ /* 0x000fea0003800000 */
.L_x_7341:
        /* <DEDUP_REMOVED lines=8> */
[----:B---3--:R-:W0:Y:S01]  /*6810*/  F2F.F32.F64 R6, R24 ;  /* 0x0000001800067310 */ /* 0x008e220000301000 */
[----:B------:R-:W-:Y:S01]  /*6820*/  DSETP.GEU.AND P0, PT, |R24|, UR4, PT ;  /* 0x0000000418007e2a */ /* 0x000fe2000bf0e200 */
[----:B------:R-:W-:-:S13]  /*6830*/  IMAD.MOV.U32 R7, RZ, RZ, RZ ;  /* 0x000000ffff077224 */ /* 0x000fda00078e00ff */
[----:B0-----:R-:W-:-:S05]  /*6840*/  @!P0 FMUL R6, R6, 1.175494350822287508e-38 ;  /* 0x0080000006068820 */ /* 0x001fca0000400000 */
[----:B------:R0:W-:Y:S01]  /*6850*/  STG.E.64 desc[UR36][R4.64], R6 ;  /* 0x0000000604007986 */ /* 0x0001e2000c101b24 */
[----:B------:R-:W-:Y:S05]  /*6860*/  BRA `(.L_x_7338) ;  /* 0x0000000c00287947 */ /* 0x000fea0003800000 */
.L_x_7344:
[----:B------:R-:W-:Y:S01]  /*6870*/  UMOV UR4, 0xf0000000 ;  /* 0xf000000000047882 */ /* 0x000fe20000000000 */
[----:B------:R-:W-:Y:S01]  /*6880*/  UMOV UR5, 0x380fffff ;  /* 0x380fffff00057882 */ /* 0x000fe20000000000 */
[----:B---3--:R-:W0:Y:S01]  /*6890*/  F2F.F32.F64 R0, R24 ;  /* 0x0000001800007310 */ /* 0x008e220000301000 */
[----:B------:R-:W-:-:S14]  /*68a0*/  DSETP.GEU.AND P0, PT, |R24|, UR4, PT ;  /* 0x0000000418007e2a */ /* 0x000fdc000bf0e200 */
[----:B0-----:R-:W-:-:S05]  /*68b0*/  @!P0 FMUL R0, R0, 1.175494350822287508e-38 ;  /* 0x0080000000008820 */ /* 0x001fca0000400000 */
[----:B------:R-:W-:-:S04]  /*68c0*/  F2FP.F16.F32.PACK_AB R3, RZ, R0 ;  /* 0x00000000ff03723e */ /* 0x000fc800000000ff */
[----:B------:R-:W-:-:S05]  /*68d0*/  PRMT R3, R3, 0x5410, RZ ;  /* 0x0000541003037816 */ /* 0x000fca00000000ff */
[----:B------:R0:W-:Y:S01]  /*68e0*/  STG.E desc[UR36][R4.64], R3 ;  /* 0x0000000304007986 */ /* 0x0001e2000c101924 */
[----:B------:R-:W-:Y:S05]  /*68f0*/  BRA `(.L_x_7338) ;  /* 0x0000000c00047947 */ /* 0x000fea0003800000 */
.L_x_7343:
[----:B---3--:R0:W-:Y:S01]  /*6900*/  STG.E.64 desc[UR36][R4.64], R24 ;  /* 0x0000001804007986 */ /* 0x0081e2000c101b24 */
[----:B------:R-:W-:Y:S05]  /*6910*/  BRA `(.L_x_7338) ;  /* 0x0000000800fc7947 */ /* 0x000fea0003800000 */
.L_x_7333:
        /* <DEDUP_REMOVED lines=12> */
.L_x_7347:
[----:B-1----:R-:W-:-:S05]  /*69e0*/  CS2R R26, SRZ ;  /* 0x00000000001a7805 */ /* 0x002fca000001ff00 */
[----:B---3--:R0:W-:Y:S01]  /*69f0*/  STG.E.128 desc[UR36][R4.64], R24 ;  /* 0x0000001804007986 */ /* 0x0081e2000c101d24 */
[----:B------:R-:W-:Y:S05]  /*6a00*/  BRA `(.L_x_7338) ;  /* 0x0000000800c07947 */ /* 0x000fea0003800000 */
.L_x_7346:
        /* <DEDUP_REMOVED lines=25> */
.L_x_7351:
[----:B------:R-:W-:Y:S05]  /*6ba0*/  BSYNC B0 ;  /* 0x0000000000007941 */ /* 0x000fea0003800000 */
.L_x_7350:
[----:B------:R-:W-:-:S05]  /*6bb0*/  LOP3.LUT R7, R0, R7, RZ, 0xfc, !PT ;  /* 0x0000000700077212 */ /* 0x000fca00078efcff */
[----:B------:R0:W-:Y:S01]  /*6bc0*/  STG.E.U8 desc[UR36][R4.64], R7 ;  /* 0x0000000704007986 */ /* 0x0001e2000c101124 */
[----:B------:R-:W-:Y:S05]  /*6bd0*/  BRA `(.L_x_7338) ;  /* 0x00000008004c7947 */ /* 0x000fea0003800000 */
.L_x_7349:
[----:B------:R-:W-:Y:S01]  /*6be0*/  UMOV UR4, 0xf0000000 ;  /* 0xf000000000047882 */ /* 0x000fe20000000000 */
[----:B------:R-:W-:Y:S01]  /*6bf0*/  UMOV UR5, 0x380fffff ;  /* 0x380fffff00057882 */ /* 0x000fe20000000000 */
[----:B---3--:R-:W0:Y:S01]  /*6c00*/  F2F.F32.F64 R7, R24 ;  /* 0x0000001800077310 */ /* 0x008e220000301000 */
        /* <DEDUP_REMOVED lines=14> */
.L_x_7353:
[----:B------:R-:W-:Y:S01]  /*6cf0*/  IMAD.MOV.U32 R0, RZ, RZ, 0x7f ;  /* 0x0000007fff007424 */ /* 0x000fe200078e00ff */
[----:B------:R-:W-:-:S04]  /*6d00*/  ISETP.GT.U32.AND P0, PT, R3, 0x7f800000, PT ;  /* 0x7f8000000300780c */ /* 0x000fc80003f04070 */
[----:B------:R-:W-:-:S09]  /*6d10*/  SEL R0, R0, 0x7c, P0 ;  /* 0x0000007c00007807 */ /* 0x000fd20000000000 */
.L_x_7354:
[----:B------:R-:W-:Y:S05]  /*6d20*/  BSYNC B0 ;  /* 0x0000000000007941 */ /* 0x000fea0003800000 */
.L_x_7352:
[----:B------:R-:W-:-:S04]  /*6d30*/  LOP3.LUT R3, R7, 0x80000000, RZ, 0xc0, !PT ;  /* 0x8000000007037812 */ /* 0x000fc800078ec0ff */
[----:B------:R-:W-:-:S04]  /*6d40*/  SHF.R.U32.HI R3, RZ, 0x18, R3 ;  /* 0x00000018ff037819 */ /* 0x000fc80000011603 */
[----:B------:R-:W-:-:S05]  /*6d50*/  LOP3.LUT R3, R0, R3, RZ, 0xfc, !PT ;  /* 0x0000000300037212 */ /* 0x000fca00078efcff */
[----:B------:R0:W-:Y:S01]  /*6d60*/  STG.E.U8 desc[UR36][R4.64], R3 ;  /* 0x0000000304007986 */ /* 0x0001e2000c101124 */
[----:B------:R-:W-:Y:S05]  /*6d70*/  BRA `(.L_x_7338) ;  /* 0x0000000400e47947 */ /* 0x000fea0003800000 */
.L_x_7348:
[----:B------:R-:W-:Y:S01]  /*6d80*/  UMOV UR4, 0xf0000000 ;  /* 0xf000000000047882 */ /* 0x000fe20000000000 */
[----:B------:R-:W-:Y:S01]  /*6d90*/  UMOV UR5, 0x380fffff ;  /* 0x380fffff00057882 */ /* 0x000fe20000000000 */
[----:B---3--:R-:W0:Y:S01]  /*6da0*/  F2F.F32.F64 R0, R24 ;  /* 0x0000001800007310 */ /* 0x008e220000301000 */
[----:B------:R-:W-:-:S14]  /*6db0*/  DSETP.GEU.AND P0, PT, |R24|, UR4, PT ;  /* 0x0000000418007e2a */ /* 0x000fdc000bf0e200 */
[----:B0-----:R-:W-:-:S05]  /*6dc0*/  @!P0 FMUL R0, R0, 1.175494350822287508e-38 ;  /* 0x0080000000008820 */ /* 0x001fca0000400000 */
[----:B------:R-:W-:-:S05]  /*6dd0*/  F2FP.BF16.F32.PACK_AB R0, RZ, R0 ;  /* 0x00000000ff00723e */ /* 0x000fca00000010ff */
[----:B------:R0:W-:Y:S01]  /*6de0*/  STG.E.U16 desc[UR36][R4.64], R0 ;  /* 0x0000000004007986 */ /* 0x0001e2000c101524 */
[----:B------:R-:W-:Y:S05]  /*6df0*/  BRA `(.L_x_7338) ;  /* 0x0000000400c47947 */ /* 0x000fea0003800000 */
.L_x_7345:
        /* <DEDUP_REMOVED lines=8> */
[----:B---3--:R-:W0:Y:S02]  /*6e80*/  F2I.U32.F64.TRUNC R25, R24 ;  /* 0x0000001800197311 */ /* 0x008e24000030d000 */
[----:B0-----:R0:W-:Y:S01]  /*6e90*/  STG.E.U16 desc[UR36][R4.64], R25 ;  /* 0x0000001904007986 */ /* 0x0011e2000c101524 */
[----:B------:R-:W-:Y:S05]  /*6ea0*/  BRA `(.L_x_7338) ;  /* 0x0000000400987947 */ /* 0x000fea0003800000 */
.L_x_7357:
[----:B------:R-:W-:Y:S01]  /*6eb0*/  UMOV UR4, 0xf0000000 ;  /* 0xf000000000047882 */ /* 0x000fe20000000000 */
[----:B------:R-:W-:Y:S01]  /*6ec0*/  UMOV UR5, 0x380fffff ;  /* 0x380fffff00057882 */ /* 0x000fe20000000000 */
[----:B---3--:R-:W0:Y:S01]  /*6ed0*/  F2F.F32.F64 R7, R24 ;  /* 0x0000001800077310 */ /* 0x008e220000301000 */
        /* <DEDUP_REMOVED lines=18> */
.L_x_7360:
[----:B------:R-:W-:-:S04]  /*7000*/  LOP3.LUT R0, R7, 0x80000000, RZ, 0xc0, !PT ;  /* 0x8000000007007812 */ /* 0x000fc800078ec0ff */
[----:B------:R-:W-:-:S04]  /*7010*/  SHF.R.U32.HI R0, RZ, 0x18, R0 ;  /* 0x00000018ff007819 */ /* 0x000fc80000011600 */
[----:B------:R-:W-:-:S07]  /*7020*/  LOP3.LUT R0, R3, R0, RZ, 0xfc, !PT ;  /* 0x0000000003007212 */ /* 0x000fce00078efcff */
.L_x_7359:
[----:B------:R-:W-:Y:S05]  /*7030*/  BSYNC B0 ;  /* 0x0000000000007941 */ /* 0x000fea0003800000 */
.L_x_7358:
[----:B------:R0:W-:Y:S01]  /*7040*/  STG.E.U8 desc[UR36][R4.64], R0 ;  /* 0x0000000004007986 */ /* 0x0001e2000c101124 */
[----:B------:R-:W-:Y:S05]  /*7050*/  BRA `(.L_x_7338) ;  /* 0x00000004002c7947 */ /* 0x000fea0003800000 */
.L_x_7356:
        /* <DEDUP_REMOVED lines=21> */
.L_x_7363:
[----:B------:R-:W-:-:S04]  /*71b0*/  LOP3.LUT R0, R7, 0x80000000, RZ, 0xc0, !PT ;  /* 0x8000000007007812 */ /* 0x000fc800078ec0ff */
[----:B------:R-:W-:-:S04]  /*71c0*/  SHF.R.U32.HI R0, RZ, 0x18, R0 ;  /* 0x00000018ff007819 */ /* 0x000fc80000011600 */
[----:B------:R-:W-:-:S07]  /*71d0*/  LOP3.LUT R0, R3, R0, RZ, 0xfc, !PT ;  /* 0x0000000003007212 */ /* 0x000fce00078efcff */
.L_x_7362:
[----:B------:R-:W-:Y:S05]  /*71e0*/  BSYNC B0 ;  /* 0x0000000000007941 */ /* 0x000fea0003800000 */
.L_x_7361:
[----:B------:R0:W-:Y:S01]  /*71f0*/  STG.E.U8 desc[UR36][R4.64], R0 ;  /* 0x0000000004007986 */ /* 0x0001e2000c101124 */
[----:B------:R-:W-:Y:S05]  /*7200*/  BRA `(.L_x_7338) ;  /* 0x0000000000c07947 */ /* 0x000fea0003800000 */
.L_x_7355:
        /* <DEDUP_REMOVED lines=26> */
.L_x_7337:
        /* <DEDUP_REMOVED lines=16> */
.L_x_7366:
[----:B------:R-:W-:Y:S05]  /*74b0*/  BRA `(.L_x_7338) ;  /* 0x0000000000147947 */ /* 0x000fea0003800000 */
.L_x_7365:
[----:B---3--:R-:W0:Y:S02]  /*74c0*/  F2I.U64.F64.TRUNC R24, R24 ;  /* 0x0000001800187311 */ /* 0x008e24000030d800 */
[----:B0-----:R0:W-:Y:S01]  /*74d0*/  STG.E.64 desc[UR36][R4.64], R24 ;  /* 0x0000001804007986 */ /* 0x0011e2000c101b24 */
[----:B------:R-:W-:Y:S05]  /*74e0*/  BRA `(.L_x_7338) ;  /* 0x0000000000087947 */ /* 0x000fea0003800000 */
.L_x_7364:
[----:B---3--:R-:W0:Y:S02]  /*74f0*/  F2I.U32.F64.TRUNC R25, R24 ;  /* 0x0000001800197311 */ /* 0x008e24000030d000 */
[----:B0-----:R0:W-:Y:S02]  /*7500*/  STG.E desc[UR36][R4.64], R25 ;  /* 0x0000001904007986 */ /* 0x0011e4000c101924 */
.L_x_7338:
[----:B------:R-:W-:-:S07]  /*7510*/  VIADD R23, R23, 0x80 ;  /* 0x0000008017177836 */ /* 0x000fce0000000000 */
.L_x_7298:
[----:B------:R-:W-:Y:S05]  /*7520*/  BSYNC B6 ;  /* 0x0000000000067941 */ /* 0x000fea0003800000 */
.L_x_7297:
[----:B------:R-:W-:-:S13]  /*7530*/  ISETP.GE.AND P0, PT, R23, R22, PT ;  /* 0x000000161700720c */ /* 0x000fda0003f06270 */
[----:B------:R-:W-:Y:S05]  /*7540*/  @P0 EXIT ;  /* 0x000000000000094d */ /* 0x000fea0003800000 */
[----:B0-23--:R-:W0:Y:S01]  /*7550*/  LDC.64 R4, c[0x0][0x218] ;  /* 0x00008600ff047b82 */ /* 0x00de220000000a00 */
        /* <DEDUP_REMOVED lines=16> */
[----:B----4-:R-:W0:Y:S02]  /*7660*/  F2I.F64.TRUNC R17, R16 ;  /* 0x0000001000117311 */ /* 0x010e24000030d100 */
[----:B0-----:R-:W-:Y:S01]  /*7670*/  STG.E.U8 desc[UR36][R4.64], R17 ;  /* 0x0000001104007986 */ /* 0x001fe2000c101124 */
[----:B------:R-:W-:Y:S05]  /*7680*/  EXIT ;  /* 0x000000000000794d */ /* 0x000fea0003800000 */
.L_x_7370:
[----:B----4-:R-:W0:Y:S02]  /*7690*/  F2I.S64.F64.TRUNC R16, R16 ;  /* 0x0000001000107311 */ /* 0x010e24000030d900 */
[----:B0-----:R-:W-:-:S05]  /*76a0*/  IMAD.MOV.U32 R3, RZ, RZ, R16 ;  /* 0x000000ffff037224 */ /* 0x001fca00078e0010 */
[----:B------:R-:W-:Y:S01]  /*76b0*/  STG.E.U8 desc[UR36][R4.64], R3 ;  /* 0x0000000304007986 */ /* 0x000fe2000c101124 */
[----:B------:R-:W-:Y:S05]  /*76c0*/  EXIT ;  /* 0x000000000000794d */ /* 0x000fea0003800000 */
.L_x_7369:
[----:B------:R-:W-:-:S13]  /*76d0*/  ISETP.NE.AND P0, PT, R0, 0x2, PT ;  /* 0x000000020000780c */ /* 0x000fda0003f05270 */
[----:B------:R-:W-:Y:S05]  /*76e0*/  @!P0 BRA `(.L_x_7372) ;  /* 0x0000000000288947 */ /* 0x000fea0003800000 */
[----:B------:R-:W-:-:S13]  /*76f0*/  ISETP.NE.AND P0, PT, R0, 0x3, PT ;  /* 0x000000030000780c */ /* 0x000fda0003f05270 */
[----:B------:R-:W-:Y:S05]  /*7700*/  @!P0 BRA `(.L_x_7373) ;  /* 0x0000000000148947 */ /* 0x000fea0003800000 */
[----:B------:R-:W-:-:S13]  /*7710*/  ISETP.NE.AND P0, PT, R0, 0x4, PT ;  /* 0x000000040000780c */ /* 0x000fda0003f05270 */
[----:B------:R-:W-:Y:S05]  /*7720*/  @P0 BRA `(.L_x_7371) ;  /* 0x0000000c00880947 */ /* 0x000fea0003800000 */
[----:B----4-:R-:W0:Y:S02]  /*7730*/  F2I.S64.F64.TRUNC R16, R16 ;  /* 0x0000001000107311 */ /* 0x010e24000030d900 */
[----:B0-----:R-:W-:Y:S01]  /*7740*/  STG.E.64 desc[UR36][R4.64], R16 ;  /* 0x0000001004007986 */ /* 0x001fe2000c101b24 */
[----:B------:R-:W-:Y:S05]  /*7750*/  EXIT ;  /* 0x000000000000794d */ /* 0x000fea0003800000 */
.L_x_7373:
[----:B----4-:R-:W0:Y:S02]  /*7760*/  F2I.F64.TRUNC R17, R16 ;  /* 0x0000001000117311 */ /* 0x010e24000030d100 */
[----:B0-----:R-:W-:Y:S01]  /*7770*/  STG.E desc[UR36][R4.64], R17 ;  /* 0x0000001104007986 */ /* 0x001fe2000c101924 */
[----:B------:R-:W-:Y:S05]  /*7780*/  EXIT ;  /* 0x000000000000794d */ /* 0x000fea0003800000 */
.L_x_7372:
[----:B----4-:R-:W0:Y:S02]  /*7790*/  F2I.F64.TRUNC R17, R16 ;  /* 0x0000001000117311 */ /* 0x010e24000030d100 */
[----:B0-----:R-:W-:Y:S01]  /*77a0*/  STG.E.U16 desc[UR36][R4.64], R17 ;  /* 0x0000001104007986 */ /* 0x001fe2000c101524 */
[----:B------:R-:W-:Y:S05]  /*77b0*/  EXIT ;  /* 0x000000000000794d */ /* 0x000fea0003800000 */
.L_x_7368:
        /* <DEDUP_REMOVED lines=8> */
[----:B----4-:R-:W0:Y:S01]  /*7840*/  F2F.F32.F64 R3, R16 ;  /* 0x0000001000037310 */ /* 0x010e220000301000 */
[----:B------:R-:W-:-:S14]  /*7850*/  DSETP.GEU.AND P0, PT, |R16|, UR4, PT ;  /* 0x0000000410007e2a */ /* 0x000fdc000bf0e200 */
[----:B0-----:R-:W-:-:S05]  /*7860*/  @!P0 FMUL R3, R3, 1.175494350822287508e-38 ;  /* 0x0080000003038820 */ /* 0x001fca0000400000 */
[----:B------:R-:W-:Y:S01]  /*7870*/  STG.E desc[UR36][R4.64], R3 ;  /* 0x0000000304007986 */ /* 0x000fe2000c101924 */
[----:B------:R-:W-:Y:S05]  /*7880*/  EXIT ;  /* 0x000000000000794d */ /* 0x000fea0003800000 */
.L_x_7375:
[----:B------:R-:W-:Y:S01]  /*7890*/  UMOV UR4, 0xf0000000 ;  /* 0xf000000000047882 */ /* 0x000fe20000000000 */
[----:B------:R-:W-:Y:S01]  /*78a0*/  UMOV UR5, 0x380fffff ;  /* 0x380fffff00057882 */ /* 0x000fe20000000000 */
[----:B----4-:R-:W0:Y:S01]  /*78b0*/  F2F.F32.F64 R0, R16 ;  /* 0x0000001000007310 */ /* 0x010e220000301000 */
[----:B------:R-:W-:-:S14]  /*78c0*/  DSETP.GEU.AND P0, PT, |R16|, UR4, PT ;  /* 0x0000000410007e2a */ /* 0x000fdc000bf0e200 */
[----:B0-----:R-:W-:-:S05]  /*78d0*/  @!P0 FMUL R0, R0, 1.175494350822287508e-38 ;  /* 0x0080000000008820 */ /* 0x001fca0000400000 */
[----:B------:R-:W-:-:S05]  /*78e0*/  F2FP.F16.F32.PACK_AB R0, RZ, R0 ;  /* 0x00000000ff00723e */ /* 0x000fca00000000ff */
[----:B------:R-:W-:Y:S01]  /*78f0*/  STG.E.U16 desc[UR36][R4.64], R0 ;  /* 0x0000000004007986 */ /* 0x000fe2000c101524 */
[----:B------:R-:W-:Y:S05]  /*7900*/  EXIT ;  /* 0x000000000000794d */ /* 0x000fea0003800000 */
.L_x_7374:
        /* <DEDUP_REMOVED lines=8> */
[----:B----4-:R-:W0:Y:S01]  /*7990*/  F2F.F32.F64 R2, R16 ;  /* 0x0000001000027310 */ /* 0x010e220000301000 */
[----:B------:R-:W-:Y:S01]  /*79a0*/  DSETP.GEU.AND P0, PT, |R16|, UR4, PT ;  /* 0x0000000410007e2a */ /* 0x000fe2000bf0e200 */
[----:B------:R-:W-:-:S13]  /*79b0*/  IMAD.MOV.U32 R3, RZ, RZ, RZ ;  /* 0x000000ffff037224 */ /* 0x000fda00078e00ff */
[----:B0-----:R-:W-:-:S05]  /*79c0*/  @!P0 FMUL R2, R2, 1.175494350822287508e-38 ;  /* 0x0080000002028820 */ /* 0x001fca0000400000 */
[----:B------:R-:W-:Y:S01]  /*79d0*/  STG.E.64 desc[UR36][R4.64], R2 ;  /* 0x0000000204007986 */ /* 0x000fe2000c101b24 */
[----:B------:R-:W-:Y:S05]  /*79e0*/  EXIT ;  /* 0x000000000000794d */ /* 0x000fea0003800000 */
.L_x_7377:
[----:B------:R-:W-:Y:S01]  /*79f0*/  UMOV UR4, 0xf0000000 ;  /* 0xf000000000047882 */ /* 0x000fe20000000000 */
[----:B------:R-:W-:Y:S01]  /*7a00*/  UMOV UR5, 0x380fffff ;  /* 0x380fffff00057882 */ /* 0x000fe20000000000 */
[----:B----4-:R-:W0:Y:S01]  /*7a10*/  F2F.F32.F64 R0, R16 ;  /* 0x0000001000007310 */ /* 0x010e220000301000 */
[----:B------:R-:W-:-:S14]  /*7a20*/  DSETP.GEU.AND P0, PT, |R16|, UR4, PT ;  /* 0x0000000410007e2a */ /* 0x000fdc000bf0e200 */
[----:B0-----:R-:W-:-:S05]  /*7a30*/  @!P0 FMUL R0, R0, 1.175494350822287508e-38 ;  /* 0x0080000000008820 */ /* 0x001fca0000400000 */
[----:B------:R-:W-:-:S04]  /*7a40*/  F2FP.F16.F32.PACK_AB R3, RZ, R0 ;  /* 0x00000000ff03723e */ /* 0x000fc800000000ff */
[----:B------:R-:W-:-:S05]  /*7a50*/  PRMT R3, R3, 0x5410, RZ ;  /* 0x0000541003037816 */ /* 0x000fca00000000ff */
[----:B------:R-:W-:Y:S01]  /*7a60*/  STG.E desc[UR36][R4.64], R3 ;  /* 0x0000000304007986 */ /* 0x000fe2000c101924 */
[----:B------:R-:W-:Y:S05]  /*7a70*/  EXIT ;  /* 0x000000000000794d */ /* 0x000fea0003800000 */
.L_x_7376:
[----:B----4-:R-:W-:Y:S01]  /*7a80*/  STG.E.64 desc[UR36][R4.64], R16 ;  /* 0x0000001004007986 */ /* 0x010fe2000c101b24 */
[----:B------:R-:W-:Y:S05]  /*7a90*/  EXIT ;  /* 0x000000000000794d */ /* 0x000fea0003800000 */
.L_x_7367:
        /* <DEDUP_REMOVED lines=12> */
.L_x_7380:
[----:B-1----:R-:W-:-:S05]  /*7b60*/  CS2R R18, SRZ ;  /* 0x0000000000127805 */ /* 0x002fca000001ff00 */
[----:B----4-:R-:W-:Y:S01]  /*7b70*/  STG.E.128 desc[UR36][R4.64], R16 ;  /* 0x0000001004007986 */ /* 0x010fe2000c101d24 */
[----:B------:R-:W-:Y:S05]  /*7b80*/  EXIT ;  /* 0x000000000000794d */ /* 0x000fea0003800000 */
.L_x_7379:
        /* <DEDUP_REMOVED lines=25> */
.L_x_7384:
[----:B------:R-:W-:Y:S05]  /*7d20*/  BSYNC B0 ;  /* 0x0000000000007941 */ /* 0x000fea0003800000 */
.L_x_7383:
[----:B------:R-:W-:-:S05]  /*7d30*/  LOP3.LUT R3, R0, R3, RZ, 0xfc, !PT ;  /* 0x0000000300037212 */ /* 0x000fca00078efcff */
[----:B------:R-:W-:Y:S01]  /*7d40*/  STG.E.U8 desc[UR36][R4.64], R3 ;  /* 0x0000000304007986 */ /* 0x000fe2000c101124 */
[----:B------:R-:W-:Y:S05]  /*7d50*/  EXIT ;  /* 0x000000000000794d */ /* 0x000fea0003800000 */
.L_x_7382:
[----:B------:R-:W-:Y:S01]  /*7d60*/  UMOV UR4, 0xf0000000 ;  /* 0xf000000000047882 */ /* 0x000fe20000000000 */
[----:B------:R-:W-:Y:S01]  /*7d70*/  UMOV UR5, 0x380fffff ;  /* 0x380fffff00057882 */ /* 0x000fe20000000000 */
[----:B----4-:R-:W0:Y:S01]  /*7d80*/  F2F.F32.F64 R3, R16 ;  /* 0x0000001000037310 */ /* 0x010e220000301000 */
        /* <DEDUP_REMOVED lines=14> */
.L_x_7386:
[----:B------:R-:W-:Y:S01]  /*7e70*/  IMAD.MOV.U32 R0, RZ, RZ, 0x7f ;  /* 0x0000007fff007424 */ /* 0x000fe200078e00ff */
[----:B------:R-:W-:-:S04]  /*7e80*/  ISETP.GT.U32.AND P0, PT, R2, 0x7f800000, PT ;  /* 0x7f8000000200780c */ /* 0x000fc80003f04070 */
[----:B------:R-:W-:-:S09]  /*7e90*/  SEL R0, R0, 0x7c, P0 ;  /* 0x0000007c00007807 */ /* 0x000fd20000000000 */
.L_x_7387:
[----:B------:R-:W-:Y:S05]  /*7ea0*/  BSYNC B0 ;  /* 0x0000000000007941 */ /* 0x000fea0003800000 */
.L_x_7385:
[----:B------:R-:W-:-:S04]  /*7eb0*/  LOP3.LUT R2, R3, 0x80000000, RZ, 0xc0, !PT ;  /* 0x8000000003027812 */ /* 0x000fc800078ec0ff */
[----:B------:R-:W-:-:S04]  /*7ec0*/  SHF.R.U32.HI R3, RZ, 0x18, R2 ;  /* 0x00000018ff037819 */ /* 0x000fc80000011602 */
[----:B------:R-:W-:-:S05]  /*7ed0*/  LOP3.LUT R3, R0, R3, RZ, 0xfc, !PT ;  /* 0x0000000300037212 */ /* 0x000fca00078efcff */
[----:B------:R-:W-:Y:S01]  /*7ee0*/  STG.E.U8 desc[UR36][R4.64], R3 ;  /* 0x0000000304007986 */ /* 0x000fe2000c101124 */
[----:B------:R-:W-:Y:S05]  /*7ef0*/  EXIT ;  /* 0x000000000000794d */ /* 0x000fea0003800000 */
.L_x_7381:
[----:B------:R-:W-:Y:S01]  /*7f00*/  UMOV UR4, 0xf0000000 ;  /* 0xf000000000047882 */ /* 0x000fe20000000000 */
[----:B------:R-:W-:Y:S01]  /*7f10*/  UMOV UR5, 0x380fffff ;  /* 0x380fffff00057882 */ /* 0x000fe20000000000 */
[----:B----4-:R-:W0:Y:S01]  /*7f20*/  F2F.F32.F64 R0, R16 ;  /* 0x0000001000007310 */ /* 0x010e220000301000 */
[----:B------:R-:W-:-:S14]  /*7f30*/  DSETP.GEU.AND P0, PT, |R16|, UR4, PT ;  /* 0x0000000410007e2a */ /* 0x000fdc000bf0e200 */
[----:B0-----:R-:W-:-:S05]  /*7f40*/  @!P0 FMUL R0, R0, 1.175494350822287508e-38 ;  /* 0x0080000000008820 */ /* 0x001fca0000400000 */
[----:B------:R-:W-:-:S05]  /*7f50*/  F2FP.BF16.F32.PACK_AB R0, RZ, R0 ;  /* 0x00000000ff00723e */ /* 0x000fca00000010ff */
[----:B------:R-:W-:Y:S01]  /*7f60*/  STG.E.U16 desc[UR36][R4.64], R0 ;  /* 0x0000000004007986 */ /* 0x000fe2000c101524 */
[----:B------:R-:W-:Y:S05]  /*7f70*/  EXIT ;  /* 0x000000000000794d */ /* 0x000fea0003800000 */
.L_x_7378:
        /* <DEDUP_REMOVED lines=8> */
[----:B----4-:R-:W0:Y:S02]  /*8000*/  F2I.U32.F64.TRUNC R17, R16 ;  /* 0x0000001000117311 */ /* 0x010e24000030d000 */
[----:B0-----:R-:W-:Y:S01]  /*8010*/  STG.E.U16 desc[UR36][R4.64], R17 ;  /* 0x0000001104007986 */ /* 0x001fe2000c101524 */
[----:B------:R-:W-:Y:S05]  /*8020*/  EXIT ;  /* 0x000000000000794d */ /* 0x000fea0003800000 */
.L_x_7390:
[----:B------:R-:W-:Y:S01]  /*8030*/  UMOV UR4, 0xf0000000 ;  /* 0xf000000000047882 */ /* 0x000fe20000000000 */
[----:B------:R-:W-:Y:S01]  /*8040*/  UMOV UR5, 0x380fffff ;  /* 0x380fffff00057882 */ /* 0x000fe20000000000 */
[----:B----4-:R-:W0:Y:S01]  /*8050*/  F2F.F32.F64 R7, R16 ;  /* 0x0000001000077310 */ /* 0x010e220000301000 */
        /* <DEDUP_REMOVED lines=18> */
.L_x_7393:
[----:B------:R-:W-:-:S04]  /*8180*/  LOP3.LUT R2, R7, 0x80000000, RZ, 0xc0, !PT ;  /* 0x8000000007027812 */ /* 0x000fc800078ec0ff */
[----:B------:R-:W-:-:S04]  /*8190*/  SHF.R.U32.HI R3, RZ, 0x18, R2 ;  /* 0x00000018ff037819 */ /* 0x000fc80000011602 */
[----:B------:R-:W-:-:S04]  /*81a0*/  LOP3.LUT R0, R0, R3, RZ, 0xfc, !PT ;  /* 0x0000000300007212 */ /* 0x000fc800078efcff */
[----:B------:R-:W-:-:S07]  /*81b0*/  PRMT R2, R0, 0x7610, R2 ;  /* 0x0000761000027816 */ /* 0x000fce0000000002 */
.L_x_7392:
[----:B------:R-:W-:Y:S05]  /*81c0*/  BSYNC B0 ;  /* 0x0000000000007941 */ /* 0x000fea0003800000 */
.L_x_7391:
[----:B------:R-:W-:Y:S01]  /*81d0*/  STG.E.U8 desc[UR36][R4.64], R2 ;  /* 0x0000000204007986 */ /* 0x000fe2000c101124 */
[----:B------:R-:W-:Y:S05]  /*81e0*/  EXIT ;  /* 0x000000000000794d */ /* 0x000fea0003800000 */
.L_x_7389:
        /* <DEDUP_REMOVED lines=21> */
.L_x_7396:
[----:B------:R-:W-:-:S04]  /*8340*/  LOP3.LUT R2, R7, 0x80000000, RZ, 0xc0, !PT ;  /* 0x8000000007027812 */ /* 0x000fc800078ec0ff */
[----:B------:R-:W-:-:S04]  /*8350*/  SHF.R.U32.HI R3, RZ, 0x18, R2 ;  /* 0x00000018ff037819 */ /* 0x000fc80000011602 */
[----:B------:R-:W-:-:S04]  /*8360*/  LOP3.LUT R0, R0, R3, RZ, 0xfc, !PT ;  /* 0x0000000300007212 */ /* 0x000fc800078efcff */
[----:B------:R-:W-:-:S07]  /*8370*/  PRMT R2, R0, 0x7610, R2 ;  /* 0x0000761000027816 */ /* 0x000fce0000000002 */
.L_x_7395:
[----:B------:R-:W-:Y:S05]  /*8380*/  BSYNC B0 ;  /* 0x0000000000007941 */ /* 0x000fea0003800000 */
.L_x_7394:
[----:B------:R-:W-:Y:S01]  /*8390*/  STG.E.U8 desc[UR36][R4.64], R2 ;  /* 0x0000000204007986 */ /* 0x000fe2000c101124 */
[----:B------:R-:W-:Y:S05]  /*83a0*/  EXIT ;  /* 0x000000000000794d */ /* 0x000fea0003800000 */
.L_x_7388:
        /* <DEDUP_REMOVED lines=26> */
.L_x_7371:
[----:B------:R-:W-:Y:S01]  /*8550*/  MOV R0, 0x0 ;  /* 0x0000000000007802 */ /* 0x000fe20000000f00 */
[----:B------:R-:W-:Y:S01]  /*8560*/  ULDC.64 UR4, c[0x4][0x198] ;  /* 0x0100660000047ab9 */ /* 0x000fe20000000a00 */
[----:B------:R-:W-:Y:S01]  /*8570*/  ULDC.64 UR6, c[0x4][0x98] ;  /* 0x0100260000067ab9 */ /* 0x000fe20000000a00 */
[----:B------:R-:W-:Y:S01]  /*8580*/  IMAD.U32 R4, RZ, RZ, UR4 ;  /* 0x00000004ff047e24 */ /* 0x000fe2000f8e00ff */
[----:B------:R0:W2:Y:S01]  /*8590*/  LDC.64 R2, c[0x4][R0] ;  /* 0x0100000000027b82 */ /* 0x0000a20000000a00 */
        /* <DEDUP_REMOVED lines=11> */
.L_x_7399:
[----:B------:R-:W-:Y:S05]  /*8650*/  EXIT ;  /* 0x000000000000794d */ /* 0x000fea0003800000 */
.L_x_7398:
[----:B----4-:R-:W0:Y:S02]  /*8660*/  F2I.U64.F64.TRUNC R16, R16 ;  /* 0x0000001000107311 */ /* 0x010e24000030d800 */
[----:B0-----:R-:W-:Y:S01]  /*8670*/  STG.E.64 desc[UR36][R4.64], R16 ;  /* 0x0000001004007986 */ /* 0x001fe2000c101b24 */
[----:B------:R-:W-:Y:S05]  /*8680*/  EXIT ;  /* 0x000000000000794d */ /* 0x000fea0003800000 */
.L_x_7397:
[----:B----4-:R-:W0:Y:S02]  /*8690*/  F2I.U32.F64.TRUNC R17, R16 ;  /* 0x0000001000117311 */ /* 0x010e24000030d000 */
[----:B0-----:R-:W-:Y:S01]  /*86a0*/  STG.E desc[UR36][R4.64], R17 ;  /* 0x0000001104007986 */ /* 0x001fe2000c101924 */
[----:B------:R-:W-:Y:S05]  /*86b0*/  EXIT ;  /* 0x000000000000794d */ /* 0x000fea0003800000 */
.L_x_7400:
        /* <DEDUP_REMOVED lines=12> */
.L_x_23513:


//--------------------- .text._ZN2at6native18elementwise_kernelILi128ELi2EZNS0_22gpu_kernel_impl_nocastIZZZNS0_16sign_kernel_cudaERNS_18TensorIteratorBaseEENKUlvE_clEvENKUlvE4_clEvEUldE_EEvS4_RKT_EUliE_EEviT1_ --------------------------
	.section	.text._ZN2at6native18elementwise_kernelILi128ELi2EZNS0_22gpu_kernel_impl_nocastIZZZNS0_16sign_kernel_cudaERNS_18TensorIteratorBaseEENKUlvE_clEvENKUlvE4_clEvEUldE_EEvS4_RKT_EUliE_EEviT1_,"ax",@progbits
	.align	128
        .global         _ZN2at6native18elementwise_kernelILi128ELi2EZNS0_22gpu_kernel_impl_nocastIZZZNS0_16sign_kernel_cudaERNS_18TensorIteratorBaseEENKUlvE_clEvENKUlvE4_clEvEUldE_EEvS4_RKT_EUliE_EEviT1_
        .type           _ZN2at6native18elementwise_kernelILi128ELi2EZNS0_22gpu_kernel_impl_nocastIZZZNS0_16sign_kernel_cudaERNS_18TensorIteratorBaseEENKUlvE_clEvENKUlvE4_clEvEUldE_EEvS4_RKT_EUliE_EEviT1_,@function
        .size           _ZN2at6native18elementwise_kernelILi128ELi2EZNS0_22gpu_kernel_impl_nocastIZZZNS0_16sign_kernel_cudaERNS_18TensorIteratorBaseEENKUlvE_clEvENKUlvE4_clEvEUldE_EEvS4_RKT_EUliE_EEviT1_,(.L_x_23514 - _ZN2at6native18elementwise_kernelILi128ELi2EZNS0_22gpu_kernel_impl_nocastIZZZNS0_16sign_kernel_cudaERNS_18TensorIteratorBaseEENKUlvE_clEvENKUlvE4_clEvEUldE_EEvS4_RKT_EUliE_EEviT1_)
        .other          _ZN2at6native18elementwise_kernelILi128ELi2EZNS0_22gpu_kernel_impl_nocastIZZZNS0_16sign_kernel_cudaERNS_18TensorIteratorBaseEENKUlvE_clEvENKUlvE4_clEvEUldE_EEvS4_RKT_EUliE_EEviT1_,@"STO_CUDA_ENTRY STV_DEFAULT"
_ZN2at6native18elementwise_kernelILi128ELi2EZNS0_22gpu_kernel_impl_nocastIZZZNS0_16sign_kernel_cudaERNS_18TensorIteratorBaseEENKUlvE_clEvENKUlvE4_clEvEUldE_EEvS4_RKT_EUliE_EEviT1_:
.text._ZN2at6native18elementwise_kernelILi128ELi2EZNS0_22gpu_kernel_impl_nocastIZZZNS0_16sign_kernel_cudaERNS_18TensorIteratorBaseEENKUlvE_clEvENKUlvE4_clEvEUldE_EEvS4_RKT_EUliE_EEviT1_:
        /* <DEDUP_REMOVED lines=312> */
.L_x_7403:
[----:B------:R-:W-:Y:S02]  /*1380*/  ULDC.64 UR8, c[0x0][0x418] ;  /* 0x0001060000087ab9 */ /* 0x000fe40000000a00 */
[----:B------:R-:W-:-:S04]  /*1390*/  IADD3 R6, P0, R2, UR8, RZ ;  /* 0x0000000802067c10 */ /* 0x000fc8000ff1e0ff */
[----:B------:R-:W-:Y:S01]  /*13a0*/  IADD3.X R7, RZ, UR9, RZ, P0, !PT ;  /* 0x00000009ff077c10 */ /* 0x000fe200087fe4ff */
[----:B------:R-:W-:-:S04]  /*13b0*/  ULDC.64 UR8, c[0x0][0x410] ;  /* 0x0001040000087ab9 */ /* 0x000fc80000000a00 */
[----:B------:R0:W2:Y:S02]  /*13c0*/  LDG.E.64 R4, desc[UR4][R6.64] ;  /* 0x0000000406047981 */ /* 0x0000a4000c1e1b00 */
[----:B0-----:R-:W-:Y:S01]  /*13d0*/  IADD3 R7, R0, 0x80, RZ ;  /* 0x0000008000077810 */ /* 0x001fe20007ffe0ff */
[C---:B--2---:R-:W-:Y:S02]  /*13e0*/  DSETP.GT.AND P0, PT, R4.reuse, RZ, PT ;  /* 0x000000ff0400722a */ /* 0x044fe40003f04000 */
[----:B------:R-:W-:-:S06]  /*13f0*/  DSETP.GEU.AND P1, PT, R4, RZ, PT ;  /* 0x000000ff0400722a */ /* 0x000fcc0003f2e000 */
[----:B------:R-:W-:-:S04]  /*1400*/  SEL R2, RZ, 0x1, P1 ;  /* 0x00000001ff027807 */ /* 0x000fc80000800000 */
[C---:B------:R-:W-:Y:S02]  /*1410*/  IADD3 R4, -R2.reuse, 0x1, RZ ;  /* 0x0000000102047810 */ /* 0x040fe40007ffe1ff */
[----:B------:R-:W-:Y:S02]  /*1420*/  @!P0 IADD3 R4, -R2, RZ, RZ ;  /* 0x000000ff02048210 */ /* 0x000fe40007ffe1ff */
[----:B------:R-:W-:-:S04]  /*1430*/  IADD3 R2, P0, R3, UR8, RZ ;  /* 0x0000000803027c10 */ /* 0x000fc8000ff1e0ff */
[----:B------:R-:W0:Y:S01]  /*1440*/  I2F.F64 R4, R4 ;  /* 0x0000000400047312 */ /* 0x000e220000201c00 */
[----:B------:R-:W-:-:S05]  /*1450*/  IADD3.X R3, RZ, UR9, RZ, P0, !PT ;  /* 0x00000009ff037c10 */ /* 0x000fca00087fe4ff */
[----:B0-----:R0:W-:Y:S03]  /*1460*/  STG.E.64 desc[UR4][R2.64], R4 ;  /* 0x0000000402007986 */ /* 0x0011e6000c101b04 */
.L_x_7402:
[----:B------:R-:W-:Y:S05]  /*1470*/  BSYNC B0 ;  /* 0x0000000000007941 */ /* 0x000fea0003800000 */
.L_x_7401:
[----:B------:R-:W-:-:S13]  /*1480*/  ISETP.GE.AND P0, PT, R7, UR6, PT ;  /* 0x0000000607007c0c */ /* 0x000fda000bf06270 */
[----:B------:R-:W-:Y:S05]  /*1490*/  @P0 EXIT ;  /* 0x000000000000094d */ /* 0x000fea0003800000 */
[----:B------:R-:W1:Y:S01]  /*14a0*/  LDC R8, c[0x0][0x218] ;  /* 0x00008600ff087b82 */ /* 0x000e620000000800 */
[----:B0-----:R-:W-:Y:S01]  /*14b0*/  HFMA2.MMA R3, -RZ, RZ, 0, 0 ;  /* 0x00000000ff037435 */ /* 0x001fe200000001ff */
[----:B------:R-:W-:Y:S02]  /*14c0*/  MOV R0, RZ ;  /* 0x000000ff00007202 */ /* 0x000fe40000000f00 */
[----:B-1----:R-:W-:-:S13]  /*14d0*/  ISETP.NE.AND P0, PT, R8, RZ, PT ;  /* 0x000000ff0800720c */ /* 0x002fda0003f05270 */
        /* <DEDUP_REMOVED lines=299> */
.L_x_7404:
[----:B------:R-:W-:Y:S02]  /*2790*/  ULDC.64 UR6, c[0x0][0x418] ;  /* 0x0001060000067ab9 */ /* 0x000fe40000000a00 */
[----:B------:R-:W-:-:S04]  /*27a0*/  IADD3 R6, P0, R0, UR6, RZ ;  /* 0x0000000600067c10 */ /* 0x000fc8000ff1e0ff */
[----:B------:R-:W-:Y:S01]  /*27b0*/  IADD3.X R7, RZ, UR7, RZ, P0, !PT ;  /* 0x00000007ff077c10 */ /* 0x000fe200087fe4ff */
[----:B------:R-:W-:-:S04]  /*27c0*/  ULDC.64 UR6, c[0x0][0x410] ;  /* 0x0001040000067ab9 */ /* 0x000fc80000000a00 */
[----:B------:R-:W2:Y:S02]  /*27d0*/  LDG.E.64 R4, desc[UR4][R6.64] ;  /* 0x0000000406047981 */ /* 0x000ea4000c1e1b00 */
        /* <DEDUP_REMOVED lines=8> */
[----:B0-----:R-:W-:Y:S01]  /*2860*/  STG.E.64 desc[UR4][R2.64], R4 ;  /* 0x0000000402007986 */ /* 0x001fe2000c101b04 */
[----:B------:R-:W-:Y:S05]  /*2870*/  EXIT ;  /* 0x000000000000794d */ /* 0x000fea0003800000 */
.L_x_7405:
        /* <DEDUP_REMOVED lines=16> */
.L_x_23514:


//--------------------- .text._ZN2at6native27unrolled_elementwise_kernelIZZZNS0_16sign_kernel_cudaERNS_18TensorIteratorBaseEENKUlvE_clEvENKUlvE4_clEvEUldE_St5arrayIPcLm2EELi4E23TrivialOffsetCalculatorILi1EjESB_NS0_6memory15LoadWithoutCastENSC_16StoreWithoutCastEEEviT_T0_T2_T3_T4_T5_ --------------------------
	.section	.text._ZN2at6native27unrolled_elementwise_kernelIZZZNS0_16sign_kernel_cudaERNS_18TensorIteratorBaseEENKUlvE_clEvENKUlvE4_clEvEUldE_St5arrayIPcLm2EELi4E23TrivialOffsetCalculatorILi1EjESB_NS0_6memory15LoadWithoutCastENSC_16StoreWithoutCastEEEviT_T0_T2_T3_T4_T5_,"ax",@progbits
	.align	128
        .global         _ZN2at6native27unrolled_elementwise_kernelIZZZNS0_16sign_kernel_cudaERNS_18TensorIteratorBaseEENKUlvE_clEvENKUlvE4_clEvEUldE_St5arrayIPcLm2EELi4E23TrivialOffsetCalculatorILi1EjESB_NS0_6memory15LoadWithoutCastENSC_16StoreWithoutCastEEEviT_T0_T2_T3_T4_T5_
        .type           _ZN2at6native27unrolled_elementwise_kernelIZZZNS0_16sign_kernel_cudaERNS_18TensorIteratorBaseEENKUlvE_clEvENKUlvE4_clEvEUldE_St5arrayIPcLm2EELi4E23TrivialOffsetCalculatorILi1EjESB_NS0_6memory15LoadWithoutCastENSC_16StoreWithoutCastEEEviT_T0_T2_T3_T4_T5_,@function
        .size           _ZN2at6native27unrolled_elementwise_kernelIZZZNS0_16sign_kernel_cudaERNS_18TensorIteratorBaseEENKUlvE_clEvENKUlvE4_clEvEUldE_St5arrayIPcLm2EELi4E23TrivialOffsetCalculatorILi1EjESB_NS0_6memory15LoadWithoutCastENSC_16StoreWithoutCastEEEviT_T0_T2_T3_T4_T5_,(.L_x_23515 - _ZN2at6native27unrolled_elementwise_kernelIZZZNS0_16sign_kernel_cudaERNS_18TensorIteratorBaseEENKUlvE_clEvENKUlvE4_clEvEUldE_St5arrayIPcLm2EELi4E23TrivialOffsetCalculatorILi1EjESB_NS0_6memory15LoadWithoutCastENSC_16StoreWithoutCastEEEviT_T0_T2_T3_T4_T5_)
        .other          _ZN2at6native27unrolled_elementwise_kernelIZZZNS0_16sign_kernel_cudaERNS_18TensorIteratorBaseEENKUlvE_clEvENKUlvE4_clEvEUldE_St5arrayIPcLm2EELi4E23TrivialOffsetCalculatorILi1EjESB_NS0_6memory15LoadWithoutCastENSC_16StoreWithoutCastEEEviT_T0_T2_T3_T4_T5_,@"STO_CUDA_ENTRY STV_DEFAULT"
_ZN2at6native27unrolled_elementwise_kernelIZZZNS0_16sign_kernel_cudaERNS_18TensorIteratorBaseEENKUlvE_clEvENKUlvE4_clEvEUldE_St5arrayIPcLm2EELi4E23TrivialOffsetCalculatorILi1EjESB_NS0_6memory15LoadWithoutCastENSC_16StoreWithoutCastEEEviT_T0_T2_T3_T4_T5_:
.text._ZN2at6native27unrolled_elementwise_kernelIZZZNS0_16sign_kernel_cudaERNS_18TensorIteratorBaseEENKUlvE_clEvENKUlvE4_clEvEUldE_St5arrayIPcLm2EELi4E23TrivialOffsetCalculatorILi1EjESB_NS0_6memory15LoadWithoutCastENSC_16StoreWithoutCastEEEviT_T0_T2_T3_T4_T5_:
[----:B------:R-:W-:Y:S01]  /*0000*/  LDC R1, c[0x0][0x28] ;  /* 0x00000a00ff017b82 */ /* 0x000fe20000000800 */
[----:B------:R-:W0:Y:S07]  /*0010*/  S2R R0, SR_CTAID.X ;  /* 0x0000000000007919 */ /* 0x000e2e0000002500 */
[----:B------:R-:W0:Y:S01]  /*0020*/  LDC R5, c[0x0][0x210] ;  /* 0x00008400ff057b82 */ /* 0x000e220000000800 */
[----:B------:R-:W-:Y:S01]  /*0030*/  CS2R R16, SRZ ;  /* 0x0000000000107805 */ /* 0x000fe2000001ff00 */
        /* <DEDUP_REMOVED lines=9> */
[----:B------:R-:W-:Y:S01]  /*00d0*/  @!P1 IADD3 R5, R5, 0x80, RZ ;  /* 0x0000008005059810 */ /* 0x000fe20007ffe0ff */
[----:B------:R-:W1:Y:S03]  /*00e0*/  @!P1 LDC.64 R12, c[0x0][0x220] ;  /* 0x00008800ff0c9b82 */ /* 0x000e660000000a00 */
[----:B------:R-:W-:-:S13]  /*00f0*/  ISETP.GE.AND P3, PT, R5, R2, PT ;  /* 0x000000020500720c */ /* 0x000fda0003f66270 */
[----:B------:R-:W-:Y:S02]  /*0100*/  @!P3 IMAD R19, R0, 0x200, R5 ;  /* 0x000002000013b824 */ /* 0x000fe400078e0205 */
[----:B------:R-:W-:-:S05]  /*0110*/  @!P3 VIADD R5, R5, 0x80 ;  /* 0x000000800505b836 */ /* 0x000fca0000000000 */
[----:B------:R-:W-:-:S13]  /*0120*/  ISETP.GE.AND P2, PT, R5, R2, PT ;  /* 0x000000020500720c */ /* 0x000fda0003f46270 */
[----:B------:R-:W2:Y:S01]  /*0130*/  @!P2 LDC.64 R14, c[0x0][0x220] ;  /* 0x00008800ff0eab82 */ /* 0x000ea20000000a00 */
[C---:B------:R-:W-:Y:S01]  /*0140*/  @!P2 LEA R5, R0.reuse, R5, 0x9 ;  /* 0x000000050005a211 */ /* 0x040fe200078e48ff */
[----:B------:R-:W-:-:S04]  /*0150*/  @!P0 IMAD R7, R0, 0x200, R3 ;  /* 0x0000020000078824 */ /* 0x000fc800078e0203 */
[----:B--2---:R-:W-:Y:S02]  /*0160*/  @!P2 IMAD.WIDE.U32 R14, R5, 0x8, R14 ;  /* 0x00000008050ea825 */ /* 0x004fe400078e000e */
[----:B------:R-:W2:Y:S02]  /*0170*/  @!P3 LDC.64 R4, c[0x0][0x220] ;  /* 0x00008800ff04bb82 */ /* 0x000ea40000000a00 */
[----:B-1----:R-:W-:Y:S01]  /*0180*/  @!P1 IMAD.WIDE.U32 R12, R9, 0x8, R12 ;  /* 0x00000008090c9825 */ /* 0x002fe200078e000c */
[----:B------:R-:W-:Y:S01]  /*0190*/  CS2R R8, SRZ ;  /* 0x0000000000087805 */ /* 0x000fe2000001ff00 */
[----:B------:R1:W5:Y:S02]  /*01a0*/  @!P2 LDG.E.64 R16, desc[UR4][R14.64] ;  /* 0x000000040e10a981 */ /* 0x000364000c1e1b00 */
[----:B0-----:R-:W-:Y:S01]  /*01b0*/  @!P0 IMAD.WIDE.U32 R10, R7, 0x8, R10 ;  /* 0x00000008070a8825 */ /* 0x001fe200078e000a */
[----:B------:R-:W-:-:S04]  /*01c0*/  CS2R R6, SRZ ;  /* 0x0000000000067805 */ /* 0x000fc8000001ff00 */
[----:B------:R1:W5:Y:S04]  /*01d0*/  @!P0 LDG.E.64 R8, desc[UR4][R10.64] ;  /* 0x000000040a088981 */ /* 0x000368000c1e1b00 */
[----:B------:R1:W5:Y:S01]  /*01e0*/  @!P1 LDG.E.64 R6, desc[UR4][R12.64] ;  /* 0x000000040c069981 */ /* 0x000362000c1e1b00 */
[----:B--2---:R-:W-:Y:S01]  /*01f0*/  @!P3 IMAD.WIDE.U32 R18, R19, 0x8, R4 ;  /* 0x000000081312b825 */ /* 0x004fe200078e0004 */
[----:B------:R-:W-:-:S06]  /*0200*/  CS2R R4, SRZ ;  /* 0x0000000000047805 */ /* 0x000fcc000001ff00 */
[----:B------:R1:W5:Y:S01]  /*0210*/  @!P3 LDG.E.64 R4, desc[UR4][R18.64] ;  /* 0x000000041204b981 */ /* 0x000362000c1e1b00 */
[----:B------:R-:W-:Y:S04]  /*0220*/  BSSY B0, `(.L_x_7406) ;  /* 0x000000d000007945 */ /* 0x000fe80003800000 */
[----:B------:R-:W-:Y:S05]  /*0230*/  @P0 BRA `(.L_x_7407) ;  /* 0x00000000002c0947 */ /* 0x000fea0003800000 */
[C---:B-----5:R-:W-:Y:S01]  /*0240*/  DSETP.GT.AND P0, PT, R8.reuse, RZ, PT ;  /* 0x000000ff0800722a */ /* 0x060fe20003f04000 */
[----:B-1----:R-:W-:Y:S01]  /*0250*/  LEA R13, R0, R3, 0x9 ;  /* 0x00000003000d7211 */ /* 0x002fe200078e48ff */
[----:B------:R-:W-:Y:S01]  /*0260*/  DSETP.GEU.AND P1, PT, R8, RZ, PT ;  /* 0x000000ff0800722a */ /* 0x000fe20003f2e000 */
[----:B------:R-:W-:Y:S01]  /*0270*/  VIADD R3, R3, 0x80 ;  /* 0x0000008003037836 */ /* 0x000fe20000000000 */
[----:B------:R-:W0:Y:S04]  /*0280*/  LDC.64 R8, c[0x0][0x218] ;  /* 0x00008600ff087b82 */ /* 0x000e280000000a00 */
[----:B------:R-:W-:-:S04]  /*0290*/  SEL R11, RZ, 0x1, P1 ;  /* 0x00000001ff0b7807 */ /* 0x000fc80000800000 */
[----:B------:R-:W-:Y:S02]  /*02a0*/  IADD3 R10, -R11, 0x1, RZ ;  /* 0x000000010b0a7810 */ /* 0x000fe40007ffe1ff */
[----:B------:R-:W-:-:S06]  /*02b0*/  @!P0 IMAD.MOV R10, RZ, RZ, -R11 ;  /* 0x000000ffff0a8224 */ /* 0x000fcc00078e0a0b */
[----:B------:R-:W1:Y:S01]  /*02c0*/  I2F.F64 R10, R10 ;  /* 0x0000000a000a7312 */ /* 0x000e620000201c00 */
[----:B0-----:R-:W-:-:S05]  /*02d0*/  IMAD.WIDE.U32 R8, R13, 0x8, R8 ;  /* 0x000000080d087825 */ /* 0x001fca00078e0008 */
[----:B-1----:R0:W-:Y:S02]  /*02e0*/  STG.E.64 desc[UR4][R8.64], R10 ;  /* 0x0000000a08007986 */ /* 0x0021e4000c101b04 */
.L_x_7407:
[----:B------:R-:W-:Y:S05]  /*02f0*/  BSYNC B0 ;  /* 0x0000000000007941 */ /* 0x000fea0003800000 */
.L_x_7406:
[----:B------:R-:W-:Y:S01]  /*0300*/  ISETP.GE.AND P0, PT, R3, R2, PT ;  /* 0x000000020300720c */ /* 0x000fe20003f06270 */
[----:B------:R-:W-:-:S12]  /*0310*/  BSSY B0, `(.L_x_7408) ;  /* 0x000001a000007945 */ /* 0x000fd80003800000 */
[----:B------:R-:W-:Y:S05]  /*0320*/  @P0 BRA `(.L_x_7409) ;  /* 0x0000000000600947 */ /* 0x000fea0003800000 */
[C---:B-----5:R-:W-:Y:S01]  /*0330*/  DSETP.GT.AND P0, PT, R6.reuse, RZ, PT ;  /* 0x000000ff0600722a */ /* 0x060fe20003f04000 */
[----:B0-----:R-:W0:Y:S01]  /*0340*/  LDC.64 R8, c[0x0][0x218] ;  /* 0x00008600ff087b82 */ /* 0x001e220000000a00 */
[----:B------:R-:W-:Y:S01]  /*0350*/  DSETP.GEU.AND P1, PT, R6, RZ, PT ;  /* 0x000000ff0600722a */ /* 0x000fe20003f2e000 */
[----:B-1----:R-:W-:Y:S01]  /*0360*/  LEA R11, R0, R3, 0x9 ;  /* 0x00000003000b7211 */ /* 0x002fe200078e48ff */
[----:B------:R-:W-:-:S04]  /*0370*/  VIADD R3, R3, 0x80 ;  /* 0x0000008003037836 */ /* 0x000fc80000000000 */
[----:B------:R-:W-:-:S04]  /*0380*/  SEL R7, RZ, 0x1, P1 ;  /* 0x00000001ff077807 */ /* 0x000fc80000800000 */
[----:B------:R-:W-:Y:S02]  /*0390*/  IADD3 R6, -R7, 0x1, RZ ;  /* 0x0000000107067810 */ /* 0x000fe40007ffe1ff */
[----:B------:R-:W-:Y:S01]  /*03a0*/  @!P0 IMAD.MOV R6, RZ, RZ, -R7 ;  /* 0x000000ffff068224 */ /* 0x000fe200078e0a07 */
[----:B------:R-:W-:-:S05]  /*03b0*/  ISETP.GE.AND P0, PT, R3, R2, PT ;  /* 0x000000020300720c */ /* 0x000fca0003f06270 */
[----:B------:R-:W1:Y:S01]  /*03c0*/  I2F.F64 R6, R6 ;  /* 0x0000000600067312 */ /* 0x000e620000201c00 */
[----:B0-----:R-:W-:-:S05]  /*03d0*/  IMAD.WIDE.U32 R8, R11, 0x8, R8 ;  /* 0x000000080b087825 */ /* 0x001fca00078e0008 */
[----:B-1----:R2:W-:Y:S02]  /*03e0*/  STG.E.64 desc[UR4][R8.64], R6 ;  /* 0x0000000608007986 */ /* 0x0025e4000c101b04 */
[----:B------:R-:W-:Y:S05]  /*03f0*/  @P0 BRA `(.L_x_7409) ;  /* 0x00000000002c0947 */ /* 0x000fea0003800000 */
[C---:B------:R-:W-:Y:S01]  /*0400*/  DSETP.GT.AND P0, PT, R4.reuse, RZ, PT ;  /* 0x000000ff0400722a */ /* 0x040fe20003f04000 */
[----:B--2---:R-:W0:Y:S01]  /*0410*/  LDC.64 R6, c[0x0][0x218] ;  /* 0x00008600ff067b82 */ /* 0x004e220000000a00 */
[----:B------:R-:W-:Y:S01]  /*0420*/  DSETP.GEU.AND P1, PT, R4, RZ, PT ;  /* 0x000000ff0400722a */ /* 0x000fe20003f2e000 */
[----:B------:R-:W-:Y:S01]  /*0430*/  LEA R9, R0, R3, 0x9 ;  /* 0x0000000300097211 */ /* 0x000fe200078e48ff */
[----:B------:R-:W-:-:S04]  /*0440*/  VIADD R3, R3, 0x80 ;  /* 0x0000008003037836 */ /* 0x000fc80000000000 */
[----:B------:R-:W-:-:S04]  /*0450*/  SEL R5, RZ, 0x1, P1 ;  /* 0x00000001ff057807 */ /* 0x000fc80000800000 */
[----:B------:R-:W-:Y:S02]  /*0460*/  IADD3 R4, -R5, 0x1, RZ ;  /* 0x0000000105047810 */ /* 0x000fe40007ffe1ff */
[----:B------:R-:W-:-:S06]  /*0470*/  @!P0 IMAD.MOV R4, RZ, RZ, -R5 ;  /* 0x000000ffff048224 */ /* 0x000fcc00078e0a05 */
[----:B------:R-:W1:Y:S01]  /*0480*/  I2F.F64 R4, R4 ;  /* 0x0000000400047312 */ /* 0x000e620000201c00 */
[----:B0-----:R-:W-:-:S05]  /*0490*/  IMAD.WIDE.U32 R6, R9, 0x8, R6 ;  /* 0x0000000809067825 */ /* 0x001fca00078e0006 */
[----:B-1----:R3:W-:Y:S02]  /*04a0*/  STG.E.64 desc[UR4][R6.64], R4 ;  /* 0x0000000406007986 */ /* 0x0027e4000c101b04 */
.L_x_7409:
[----:B------:R-:W-:Y:S05]  /*04b0*/  BSYNC B0 ;  /* 0x0000000000007941 */ /* 0x000fea0003800000 */
.L_x_7408:
[----:B------:R-:W-:-:S13]  /*04c0*/  ISETP.GE.AND P0, PT, R3, R2, PT ;  /* 0x000000020300720c */ /* 0x000fda0003f06270 */
[----:B------:R-:W-:Y:S05]  /*04d0*/  @P0 EXIT ;  /* 0x000000000000094d */ /* 0x000fea0003800000 */
[C---:B-----5:R-:W-:Y:S01]  /*04e0*/  DSETP.GT.AND P0, PT, R16.reuse, RZ, PT ;  /* 0x000000ff1000722a */ /* 0x060fe20003f04000 */
[----:B--23--:R-:W2:Y:S01]  /*04f0*/  LDC.64 R6, c[0x0][0x218] ;  /* 0x00008600ff067b82 */ /* 0x00cea20000000a00 */
[----:B------:R-:W-:Y:S01]  /*0500*/  DSETP.GEU.AND P1, PT, R16, RZ, PT ;  /* 0x000000ff1000722a */ /* 0x000fe20003f2e000 */
[----:B------:R-:W-:-:S05]  /*0510*/  LEA R3, R0, R3, 0x9 ;  /* 0x0000000300037211 */ /* 0x000fca00078e48ff */
[----:B------:R-:W-:-:S04]  /*0520*/  SEL R2, RZ, 0x1, P1 ;  /* 0x00000001ff027807 */ /* 0x000fc80000800000 */
[----:B------:R-:W-:Y:S02]  /*0530*/  IADD3 R4, -R2, 0x1, RZ ;  /* 0x0000000102047810 */ /* 0x000fe40007ffe1ff */
[----:B------:R-:W-:-:S06]  /*0540*/  @!P0 IMAD.MOV R4, RZ, RZ, -R2 ;  /* 0x000000ffff048224 */ /* 0x000fcc00078e0a02 */
[----:B------:R-:W3:Y:S01]  /*0550*/  I2F.F64 R4, R4 ;  /* 0x0000000400047312 */ /* 0x000ee20000201c00 */
[----:B--2---:R-:W-:-:S05]  /*0560*/  IMAD.WIDE.U32 R2, R3, 0x8, R6 ;  /* 0x0000000803027825 */ /* 0x004fca00078e0006 */
[----:B---3--:R-:W-:Y:S01]  /*0570*/  STG.E.64 desc[UR4][R2.64], R4 ;  /* 0x0000000402007986 */ /* 0x008fe2000c101b04 */
[----:B------:R-:W-:Y:S05]  /*0580*/  EXIT ;  /* 0x000000000000794d */ /* 0x000fea0003800000 */
.L_x_7410:
        /* <DEDUP_REMOVED lines=15> */
.L_x_23515:


//--------------------- .text._ZN2at6native29vectorized_elementwise_kernelILi2EZZZNS0_16sign_kernel_cudaERNS_18TensorIteratorBaseEENKUlvE_clEvENKUlvE4_clEvEUldE_St5arrayIPcLm2EEEEviT0_T1_ --------------------------
	.section	.text._ZN2at6native29vectorized_elementwise_kernelILi2EZZZNS0_16sign_kernel_cudaERNS_18TensorIteratorBaseEENKUlvE_clEvENKUlvE4_clEvEUldE_St5arrayIPcLm2EEEEviT0_T1_,"ax",@progbits
	.align	128
        .global         _ZN2at6native29vectorized_elementwise_kernelILi2EZZZNS0_16sign_kernel_cudaERNS_18TensorIteratorBaseEENKUlvE_clEvENKUlvE4_clEvEUldE_St5arrayIPcLm2EEEEviT0_T1_
        .type           _ZN2at6native29vectorized_elementwise_kernelILi2EZZZNS0_16sign_kernel_cudaERNS_18TensorIteratorBaseEENKUlvE_clEvENKUlvE4_clEvEUldE_St5arrayIPcLm2EEEEviT0_T1_,@function
        .size           _ZN2at6native29vectorized_elementwise_kernelILi2EZZZNS0_16sign_kernel_cudaERNS_18TensorIteratorBaseEENKUlvE_clEvENKUlvE4_clEvEUldE_St5arrayIPcLm2EEEEviT0_T1_,(.L_x_23516 - _ZN2at6native29vectorized_elementwise_kernelILi2EZZZNS0_16sign_kernel_cudaERNS_18TensorIteratorBaseEENKUlvE_clEvENKUlvE4_clEvEUldE_St5arrayIPcLm2EEEEviT0_T1_)
        .other          _ZN2at6native29vectorized_elementwise_kernelILi2EZZZNS0_16sign_kernel_cudaERNS_18TensorIteratorBaseEENKUlvE_clEvENKUlvE4_clEvEUldE_St5arrayIPcLm2EEEEviT0_T1_,@"STO_CUDA_ENTRY STV_DEFAULT"
_ZN2at6native29vectorized_elementwise_kernelILi2EZZZNS0_16sign_kernel_cudaERNS_18TensorIteratorBaseEENKUlvE_clEvENKUlvE4_clEvEUldE_St5arrayIPcLm2EEEEviT0_T1_:
.text._ZN2at6native29vectorized_elementwise_kernelILi2EZZZNS0_16sign_kernel_cudaERNS_18TensorIteratorBaseEENKUlvE_clEvENKUlvE4_clEvEUldE_St5arrayIPcLm2EEEEviT0_T1_:
        /* <DEDUP_REMOVED lines=12> */
[----:B------:R-:W2:Y:S04]  /*00c0*/  LDG.E.128 R12, desc[UR4][R2.64] ;  /* 0x00000004020c7981 */ /* 0x000ea8000c1e1d00 */
[----:B------:R-:W3:Y:S04]  /*00d0*/  LDG.E.128 R8, desc[UR4][R2.64+0x800] ;  /* 0x0008000402087981 */ /* 0x000ee8000c1e1d00 */
[----:B------:R-:W4:Y:S04]  /*00e0*/  LDG.E.128 R4, desc[UR4][R2.64+0x1000] ;  /* 0x0010000402047981 */ /* 0x000f28000c1e1d00 */
[----:B------:R0:W5:Y:S01]  /*00f0*/  LDG.E.128 R16, desc[UR4][R2.64+0x1800] ;  /* 0x0018000402107981 */ /* 0x000162000c1e1d00 */
[----:B--2---:R-:W-:-:S02]  /*0100*/  DSETP.GT.AND P2, PT, R14, RZ, PT ;  /* 0x000000ff0e00722a */ /* 0x004fc40003f44000 */
[----:B------:R-:W-:Y:S02]  /*0110*/  DSETP.GEU.AND P3, PT, R14, RZ, PT ;  /* 0x000000ff0e00722a */ /* 0x000fe40003f6e000 */
[C---:B------:R-:W-:Y:S02]  /*0120*/  DSETP.GT.AND P1, PT, R12.reuse, RZ, PT ;  /* 0x000000ff0c00722a */ /* 0x040fe40003f24000 */
[----:B------:R-:W-:Y:S02]  /*0130*/  DSETP.GEU.AND P0, PT, R12, RZ, PT ;  /* 0x000000ff0c00722a */ /* 0x000fe40003f0e000 */
[----:B------:R-:W-:Y:S01]  /*0140*/  SEL R13, RZ, 0x1, P3 ;  /* 0x00000001ff0d7807 */ /* 0x000fe20001800000 */
[----:B---3--:R-:W-:Y:S02]  /*0150*/  DSETP.GEU.AND P3, PT, R8, RZ, PT ;  /* 0x000000ff0800722a */ /* 0x008fe40003f6e000 */
[----:B----4-:R-:W-:Y:S01]  /*0160*/  DSETP.GEU.AND P4, PT, R6, RZ, PT ;  /* 0x000000ff0600722a */ /* 0x010fe20003f8e000 */
[----:B------:R-:W-:-:S02]  /*0170*/  IADD3 R14, -R13, 0x1, RZ ;  /* 0x000000010d0e7810 */ /* 0x000fc40007ffe1ff */
[----:B------:R-:W-:Y:S01]  /*0180*/  @!P2 IMAD.MOV R14, RZ, RZ, -R13 ;  /* 0x000000ffff0ea224 */ /* 0x000fe200078e0a0d */
[----:B------:R-:W-:Y:S01]  /*0190*/  SEL R12, RZ, 0x1, P0 ;  /* 0x00000001ff0c7807 */ /* 0x000fe20000000000 */
[C---:B------:R-:W-:Y:S01]  /*01a0*/  DSETP.GEU.AND P2, PT, R10.reuse, RZ, PT ;  /* 0x000000ff0a00722a */ /* 0x040fe20003f4e000 */
[----:B0-----:R-:W-:Y:S01]  /*01b0*/  SEL R2, RZ, 0x1, P3 ;  /* 0x00000001ff027807 */ /* 0x001fe20001800000 */
[----:B------:R-:W-:Y:S01]  /*01c0*/  DSETP.GT.AND P0, PT, R10, RZ, PT ;  /* 0x000000ff0a00722a */ /* 0x000fe20003f04000 */
[----:B------:R-:W-:Y:S01]  /*01d0*/  IADD3 R13, -R12, 0x1, RZ ;  /* 0x000000010c0d7810 */ /* 0x000fe20007ffe1ff */
[----:B------:R-:W-:Y:S01]  /*01e0*/  @!P1 IMAD.MOV R13, RZ, RZ, -R12 ;  /* 0x000000ffff0d9224 */ /* 0x000fe200078e0a0c */
[----:B------:R-:W-:Y:S01]  /*01f0*/  DSETP.GT.AND P1, PT, R8, RZ, PT ;  /* 0x000000ff0800722a */ /* 0x000fe20003f24000 */
[----:B------:R-:W-:Y:S01]  /*0200*/  SEL R3, RZ, 0x1, P2 ;  /* 0x00000001ff037807 */ /* 0x000fe20001000000 */
[----:B------:R-:W-:Y:S01]  /*0210*/  DSETP.GT.AND P2, PT, R6, RZ, PT ;  /* 0x000000ff0600722a */ /* 0x000fe20003f44000 */
[----:B------:R-:W-:Y:S01]  /*0220*/  IADD3 R8, -R2, 0x1, RZ ;  /* 0x0000000102087810 */ /* 0x000fe20007ffe1ff */
[C---:B------:R-:W-:Y:S01]  /*0230*/  DSETP.GEU.AND P3, PT, R4.reuse, RZ, PT ;  /* 0x000000ff0400722a */ /* 0x040fe20003f6e000 */
[----:B------:R-:W-:Y:S01]  /*0240*/  IADD3 R10, -R3, 0x1, RZ ;  /* 0x00000001030a7810 */ /* 0x000fe20007ffe1ff */
[----:B------:R-:W-:Y:S05]  /*0250*/  I2F.F64 R14, R14 ;  /* 0x0000000e000e7312 */ /* 0x000fea0000201c00 */
[----:B------:R-:W-:Y:S01]  /*0260*/  @!P0 IMAD.MOV R10, RZ, RZ, -R3 ;  /* 0x000000ffff0a8224 */ /* 0x000fe200078e0a03 */
[----:B------:R-:W-:Y:S01]  /*0270*/  SEL R3, RZ, 0x1, P4 ;  /* 0x00000001ff037807 */ /* 0x000fe20002000000 */
[----:B------:R-:W-:Y:S01]  /*0280*/  DSETP.GT.AND P0, PT, R4, RZ, PT ;  /* 0x000000ff0400722a */ /* 0x000fe20003f04000 */
[----:B------:R-:W-:Y:S01]  /*0290*/  @!P1 IMAD.MOV R8, RZ, RZ, -R2 ;  /* 0x000000ffff089224 */ /* 0x000fe200078e0a02 */
[----:B-----5:R-:W-:Y:S01]  /*02a0*/  DSETP.GT.AND P1, PT, R16, RZ, PT ;  /* 0x000000ff1000722a */ /* 0x020fe20003f24000 */
[----:B------:R-:W-:Y:S01]  /*02b0*/  IADD3 R6, -R3, 0x1, RZ ;  /* 0x0000000103067810 */ /* 0x000fe20007ffe1ff */
[----:B------:R-:W-:Y:S01]  /*02c0*/  @!P2 IMAD.MOV R6, RZ, RZ, -R3 ;  /* 0x000000ffff06a224 */ /* 0x000fe200078e0a03 */
[----:B------:R-:W-:Y:S01]  /*02d0*/  DSETP.GT.AND P2, PT, R18, RZ, PT ;  /* 0x000000ff1200722a */ /* 0x000fe20003f44000 */
[----:B------:R-:W0:Y:S01]  /*02e0*/  LDC.64 R2, c[0x0][0x218] ;  /* 0x00008600ff027b82 */ /* 0x000e220000000a00 */
[----:B------:R-:W-:Y:S01]  /*02f0*/  SEL R4, RZ, 0x1, P3 ;  /* 0x00000001ff047807 */ /* 0x000fe20001800000 */
[----:B------:R-:W-:Y:S01]  /*0300*/  DSETP.GEU.AND P3, PT, R16, RZ, PT ;  /* 0x000000ff1000722a */ /* 0x000fe20003f6e000 */
[----:B------:R-:W1:Y:S01]  /*0310*/  I2F.F64 R12, R13 ;  /* 0x0000000d000c7312 */ /* 0x000e620000201c00 */
[----:B------:R-:W-:Y:S01]  /*0320*/  DSETP.GEU.AND P4, PT, R18, RZ, PT ;  /* 0x000000ff1200722a */ /* 0x000fe20003f8e000 */
[----:B------:R-:W-:-:S03]  /*0330*/  IADD3 R5, -R4, 0x1, RZ ;  /* 0x0000000104057810 */ /* 0x000fc60007ffe1ff */
[----:B------:R-:W-:Y:S02]  /*0340*/  SEL R16, RZ, 0x1, P3 ;  /* 0x00000001ff107807 */ /* 0x000fe40001800000 */
[----:B------:R-:W-:Y:S01]  /*0350*/  SEL R18, RZ, 0x1, P4 ;  /* 0x00000001ff127807 */ /* 0x000fe20002000000 */
[----:B------:R-:W-:Y:S01]  /*0360*/  I2F.F64 R10, R10 ;  /* 0x0000000a000a7312 */ /* 0x000fe20000201c00 */
[----:B------:R-:W-:Y:S01]  /*0370*/  IADD3 R17, -R16, 0x1, RZ ;  /* 0x0000000110117810 */ /* 0x000fe20007ffe1ff */
[----:B------:R-:W-:Y:S01]  /*0380*/  @!P1 IMAD.MOV R17, RZ, RZ, -R16 ;  /* 0x000000ffff119224 */ /* 0x000fe200078e0a10 */
[----:B------:R-:W-:Y:S01]  /*0390*/  IADD3 R19, -R18, 0x1, RZ ;  /* 0x0000000112137810 */ /* 0x000fe20007ffe1ff */
[----:B------:R-:W-:Y:S01]  /*03a0*/  @!P2 IMAD.MOV R19, RZ, RZ, -R18 ;  /* 0x000000ffff13a224 */ /* 0x000fe200078e0a12 */
[----:B------:R-:W-:-:S03]  /*03b0*/  @!P0 IADD3 R5, -R4, RZ, RZ ;  /* 0x000000ff04058210 */ /* 0x000fc60007ffe1ff */
[----:B------:R-:W2:Y:S01]  /*03c0*/  I2F.F64 R8, R8 ;  /* 0x0000000800087312 */ /* 0x000ea20000201c00 */
[----:B0-----:R-:W-:-:S07]  /*03d0*/  IMAD.WIDE.U32 R2, R23, 0x8, R2 ;  /* 0x0000000817027825 */ /* 0x001fce00078e0002 */
[----:B------:R-:W-:Y:S01]  /*03e0*/  I2F.F64 R6, R6 ;  /* 0x0000000600067312 */ /* 0x000fe20000201c00 */
[----:B------:R-:W-:-:S07]  /*03f0*/  IMAD.WIDE R2, R0, 0x10, R2 ;  /* 0x0000001000027825 */ /* 0x000fce00078e0202 */
[----:B------:R-:W0:Y:S01]  /*0400*/  I2F.F64 R4, R5 ;  /* 0x0000000500047312 */ /* 0x000e220000201c00 */
[----:B-1----:R-:W-:Y:S04]  /*0410*/  STG.E.128 desc[UR4][R2.64], R12 ;  /* 0x0000000c02007986 */ /* 0x002fe8000c101d04 */
[----:B--2---:R-:W-:Y:S03]  /*0420*/  STG.E.128 desc[UR4][R2.64+0x800], R8 ;  /* 0x0008000802007986 */ /* 0x004fe6000c101d04 */
[----:B------:R-:W-:Y:S01]  /*0430*/  I2F.F64 R16, R17 ;  /* 0x0000001100107312 */ /* 0x000fe20000201c00 */
[----:B0-----:R-:W-:Y:S07]  /*0440*/  STG.E.128 desc[UR4][R2.64+0x1000], R4 ;  /* 0x0010000402007986 */ /* 0x001fee000c101d04 */
[----:B------:R-:W0:Y:S02]  /*0450*/  I2F.F64 R18, R19 ;  /* 0x0000001300127312 */ /* 0x000e240000201c00 */
[----:B0-----:R-:W-:Y:S01]  /*0460*/  STG.E.128 desc[UR4][R2.64+0x1800], R16 ;  /* 0x0018001002007986 */ /* 0x001fe2000c101d04 */
[----:B------:R-:W-:Y:S05]  /*0470*/  EXIT ;  /* 0x000000000000794d */ /* 0x000fea0003800000 */
.L_x_7411:
[----:B------:R-:W0:Y:S01]  /*0480*/  S2R R22, SR_TID.X ;  /* 0x0000000000167919 */ /* 0x000e220000002100 */
[----:B------:R-:W-:Y:S02]  /*0490*/  CS2R R8, SRZ ;  /* 0x0000000000087805 */ /* 0x000fe4000001ff00 */
        /* <DEDUP_REMOVED lines=9> */
[----:B------:R-:W-:Y:S01]  /*0530*/  @!P5 IADD3 R13, R23, R0, RZ ;  /* 0x00000000170dd210 */ /* 0x000fe20007ffe0ff */
[----:B------:R-:W-:Y:S01]  /*0540*/  @!P5 VIADD R0, R0, 0x80 ;  /* 0x000000800000d836 */ /* 0x000fe20000000000 */
[----:B------:R-:W2:Y:S01]  /*0550*/  @!P5 LDC.64 R2, c[0x0][0x220] ;  /* 0x00008800ff02db82 */ /* 0x000ea20000000a00 */
[----:B-1----:R-:W-:-:S03]  /*0560*/  @!P6 IMAD.WIDE.U32 R10, R7, 0x8, R10 ;  /* 0x00000008070ae825 */ /* 0x002fc600078e000a */
[C---:B------:R-:W-:Y:S02]  /*0570*/  ISETP.GE.AND P4, PT, R0.reuse, R25, PT ;  /* 0x000000190000720c */ /* 0x040fe40003f86270 */
[----:B------:R1:W5:Y:S11]  /*0580*/  @!P6 LDG.E.64 R8, desc[UR4][R10.64] ;  /* 0x000000040a08e981 */ /* 0x000376000c1e1b00 */
        /* <DEDUP_REMOVED lines=9> */
[----:B------:R-:W-:Y:S01]  /*0620*/  @!P2 VIADD R0, R0, 0x80 ;  /* 0x000000800000a836 */ /* 0x000fe20000000000 */
[----:B-1----:R-:W1:Y:S04]  /*0630*/  @!P2 LDC.64 R10, c[0x0][0x220] ;  /* 0x00008800ff0aab82 */ /* 0x002e680000000a00 */
[----:B------:R-:W-:-:S13]  /*0640*/  ISETP.GE.AND P1, PT, R0, R25, PT ;  /* 0x000000190000720c */ /* 0x000fda0003f26270 */
[----:B------:R-:W-:Y:S02]  /*0650*/  @!P1 IMAD.IADD R29, R23, 0x1, R0 ;  /* 0x00000001171d9824 */ /* 0x000fe400078e0200 */
[----:B------:R-:W-:-:S05]  /*0660*/  @!P1 VIADD R0, R0, 0x80 ;  /* 0x0000008000009836 */ /* 0x000fca0000000000 */
[----:B------:R-:W-:Y:S01]  /*0670*/  ISETP.GE.AND P6, PT, R0, R25, PT ;  /* 0x000000190000720c */ /* 0x000fe20003fc6270 */
[----:B--2---:R-:W-:Y:S02]  /*0680*/  @!P5 IMAD.WIDE.U32 R2, R13, 0x8, R2 ;  /* 0x000000080d02d825 */ /* 0x004fe400078e0002 */
[----:B------:R-:W2:Y:S10]  /*0690*/  @!P1 LDC.64 R12, c[0x0][0x220] ;  /* 0x00008800ff0c9b82 */ /* 0x000eb40000000a00 */
[----:B------:R-:W0:Y:S01]  /*06a0*/  @!P6 LDC.64 R14, c[0x0][0x220] ;  /* 0x00008800ff0eeb82 */ /* 0x000e220000000a00 */
[----:B------:R-:W-:Y:S01]  /*06b0*/  CS2R R6, SRZ ;  /* 0x0000000000067805 */ /* 0x000fe2000001ff00 */
[----:B---3--:R-:W-:-:S04]  /*06c0*/  @!P4 IMAD.WIDE.U32 R18, R4, 0x8, R18 ;  /* 0x000000080412c825 */ /* 0x008fc800078e0012 */
[----:B----4-:R-:W-:Y:S01]  /*06d0*/  @!P3 IMAD.WIDE.U32 R20, R5, 0x8, R20 ;  /* 0x000000080514b825 */ /* 0x010fe200078e0014 */
[----:B------:R-:W-:Y:S01]  /*06e0*/  CS2R R4, SRZ ;  /* 0x0000000000047805 */ /* 0x000fe2000001ff00 */
[----:B------:R3:W5:Y:S02]  /*06f0*/  @!P5 LDG.E.64 R6, desc[UR4][R2.64] ;  /* 0x000000040206d981 */ /* 0x000764000c1e1b00 */
[----:B------:R-:W-:-:S03]  /*0700*/  @!P0 IMAD.IADD R28, R23, 0x1, R22 ;  /* 0x00000001171c8824 */ /* 0x000fc600078e0216 */
[----:B------:R1:W5:Y:S01]  /*0710*/  @!P4 LDG.E.64 R4, desc[UR4][R18.64] ;  /* 0x000000041204c981 */ /* 0x000362000c1e1b00 */
[----:B---3--:R-:W-:Y:S01]  /*0720*/  CS2R R2, SRZ ;  /* 0x0000000000027805 */ /* 0x008fe2000001ff00 */
[----:B--2---:R-:W-:-:S04]  /*0730*/  @!P1 IMAD.WIDE.U32 R12, R29, 0x8, R12 ;  /* 0x000000081d0c9825 */ /* 0x004fc800078e000c */
[----:B-1----:R-:W-:Y:S01]  /*0740*/  @!P2 IMAD.WIDE.U32 R18, R27, 0x8, R10 ;  /* 0x000000081b12a825 */ /* 0x002fe200078e000a */
[----:B------:R1:W5:Y:S03]  /*0750*/  @!P3 LDG.E.64 R2, desc[UR4][R20.64] ;  /* 0x000000041402b981 */ /* 0x000366000c1e1b00 */
[----:B------:R-:W-:Y:S01]  /*0760*/  @!P6 IMAD.IADD R27, R23, 0x1, R0 ;  /* 0x00000001171be824 */ /* 0x000fe200078e0200 */
[----:B------:R-:W-:Y:S01]  /*0770*/  CS2R R10, SRZ ;  /* 0x00000000000a7805 */ /* 0x000fe2000001ff00 */
[----:B0-----:R-:W-:Y:S01]  /*0780*/  @!P0 IMAD.WIDE.U32 R28, R28, 0x8, R16 ;  /* 0x000000081c1c8825 */ /* 0x001fe200078e0010 */
[----:B------:R-:W-:-:S03]  /*0790*/  CS2R R16, SRZ ;  /* 0x0000000000107805 */ /* 0x000fc6000001ff00 */
[----:B------:R-:W-:Y:S01]  /*07a0*/  @!P6 IMAD.WIDE.U32 R26, R27, 0x8, R14 ;  /* 0x000000081b1ae825 */ /* 0x000fe200078e000e */
[----:B------:R-:W-:Y:S02]  /*07b0*/  CS2R R14, SRZ ;  /* 0x00000000000e7805 */ /* 0x000fe4000001ff00 */
[----:B-1----:R-:W-:Y:S01]  /*07c0*/  CS2R R20, SRZ ;  /* 0x0000000000147805 */ /* 0x002fe2000001ff00 */
[----:B------:R0:W5:Y:S04]  /*07d0*/  @!P2 LDG.E.64 R10, desc[UR4][R18.64] ;  /* 0x00000004120aa981 */ /* 0x000168000c1e1b00 */
[----:B------:R0:W5:Y:S04]  /*07e0*/  @!P1 LDG.E.64 R16, desc[UR4][R12.64] ;  /* 0x000000040c109981 */ /* 0x000168000c1e1b00 */
[----:B------:R0:W5:Y:S04]  /*07f0*/  @!P6 LDG.E.64 R14, desc[UR4][R26.64] ;  /* 0x000000041a0ee981 */ /* 0x000168000c1e1b00 */
[----:B------:R0:W5:Y:S01]  /*0800*/  @!P0 LDG.E.64 R20, desc[UR4][R28.64] ;  /* 0x000000041c148981 */ /* 0x000162000c1e1b00 */
[----:B------:R-:W-:Y:S04]  /*0810*/  BSSY B0, `(.L_x_7412) ;  /* 0x000000d000007945 */ /* 0x000fe80003800000 */
[----:B------:R-:W-:Y:S05]  /*0820*/  @P0 BRA `(.L_x_7413) ;  /* 0x00000000002c0947 */ /* 0x000fea0003800000 */
[C---:B-----5:R-:W-:Y:S01]  /*0830*/  DSETP.GT.AND P0, PT, R20.reuse, RZ, PT ;  /* 0x000000ff1400722a */ /* 0x060fe20003f04000 */
[----:B0-----:R-:W0:Y:S01]  /*0840*/  LDC.64 R12, c[0x0][0x218] ;  /* 0x00008600ff0c7b82 */ /* 0x001e220000000a00 */
[----:B------:R-:W-:Y:S01]  /*0850*/  DSETP.GEU.AND P1, PT, R20, RZ, PT ;  /* 0x000000ff1400722a */ /* 0x000fe20003f2e000 */
[----:B------:R-:W-:Y:S02]  /*0860*/  IMAD.IADD R21, R23, 0x1, R22 ;  /* 0x0000000117157824 */ /* 0x000fe400078e0216 */
[----:B------:R-:W-:-:S03]  /*0870*/  VIADD R22, R22, 0x80 ;  /* 0x0000008016167836 */ /* 0x000fc60000000000 */
[----:B------:R-:W-:-:S04]  /*0880*/  SEL R0, RZ, 0x1, P1 ;  /* 0x00000001ff007807 */ /* 0x000fc80000800000 */
[C---:B------:R-:W-:Y:S02]  /*0890*/  IADD3 R18, -R0.reuse, 0x1, RZ ;  /* 0x0000000100127810 */ /* 0x040fe40007ffe1ff */
[----:B------:R-:W-:-:S06]  /*08a0*/  @!P0 IADD3 R18, -R0, RZ, RZ ;  /* 0x000000ff00128210 */ /* 0x000fcc0007ffe1ff */
[----:B------:R-:W1:Y:S01]  /*08b0*/  I2F.F64 R18, R18 ;  /* 0x0000001200127312 */ /* 0x000e620000201c00 */
[----:B0-----:R-:W-:-:S05]  /*08c0*/  IMAD.WIDE.U32 R12, R21, 0x8, R12 ;  /* 0x00000008150c7825 */ /* 0x001fca00078e000c */
[----:B-1----:R1:W-:Y:S02]  /*08d0*/  STG.E.64 desc[UR4][R12.64], R18 ;  /* 0x000000120c007986 */ /* 0x0023e4000c101b04 */
.L_x_7413:
[----:B------:R-:W-:Y:S05]  /*08e0*/  BSYNC B0 ;  /* 0x0000000000007941 */ /* 0x000fea0003800000 */
.L_x_7412:
[----:B------:R-:W-:Y:S01]  /*08f0*/  ISETP.GE.AND P0, PT, R22, R25, PT ;  /* 0x000000191600720c */ /* 0x000fe20003f06270 */
[----:B------:R-:W-:Y:S04]  /*0900*/  BSSY B0, `(.L_x_7414) ;  /* 0x0000052000007945 */ /* 0x000fe80003800000 */
[----:B------:R-:W-:Y:S08]  /*0910*/  BSSY B1, `(.L_x_7415) ;  /* 0x0000045000017945 */ /* 0x000ff00003800000 */
[----:B------:R-:W-:Y:S05]  /*0920*/  @P0 BRA `(.L_x_7416) ;  /* 0x0000000000600947 */ /* 0x000fea0003800000 */
[C---:B-----5:R-:W-:Y:S01]  /*0930*/  DSETP.GT.AND P0, PT, R8.reuse, RZ, PT ;  /* 0x000000ff0800722a */ /* 0x060fe20003f04000 */
[----:B01----:R-:W0:Y:S01]  /*0940*/  LDC.64 R12, c[0x0][0x218] ;  /* 0x00008600ff0c7b82 */ /* 0x003e220000000a00 */
[----:B------:R-:W-:Y:S01]  /*0950*/  DSETP.GEU.AND P1, PT, R8, RZ, PT ;  /* 0x000000ff0800722a */ /* 0x000fe20003f2e000 */
[----:B------:R-:W-:Y:S02]  /*0960*/  IMAD.IADD R19, R23, 0x1, R22 ;  /* 0x0000000117137824 */ /* 0x000fe400078e0216 */
[----:B------:R-:W-:-:S03]  /*0970*/  VIADD R22, R22, 0x80 ;  /* 0x0000008016167836 */ /* 0x000fc60000000000 */
        /* <DEDUP_REMOVED lines=19> */
.L_x_7416:
[----:B------:R-:W-:-:S13]  /*0ab0*/  ISETP.GE.AND P0, PT, R22, R25, PT ;  /* 0x000000191600720c */ /* 0x000fda0003f06270 */
[----:B------:R-:W-:Y:S05]  /*0ac0*/  @P0 BRA `(.L_x_7418) ;  /* 0x0000000000600947 */ /* 0x000fea0003800000 */
[C---:B-----5:R-:W-:Y:S01]  /*0ad0*/  DSETP.GT.AND P0, PT, R4.reuse, RZ, PT ;  /* 0x000000ff0400722a */ /* 0x060fe20003f04000 */
[----:B--2---:R-:W2:Y:S01]  /*0ae0*/  LDC.64 R6, c[0x0][0x218] ;  /* 0x00008600ff067b82 */ /* 0x004ea20000000a00 */
[----:B------:R-:W-:Y:S01]  /*0af0*/  DSETP.GEU.AND P1, PT, R4, RZ, PT ;  /* 0x000000ff0400722a */ /* 0x000fe20003f2e000 */
[----:B------:R-:W-:Y:S02]  /*0b00*/  IMAD.IADD R9, R23, 0x1, R22 ;  /* 0x0000000117097824 */ /* 0x000fe400078e0216 */
[----:B------:R-:W-:-:S03]  /*0b10*/  VIADD R22, R22, 0x80 ;  /* 0x0000008016167836 */ /* 0x000fc60000000000 */
[----:B------:R-:W-:-:S04]  /*0b20*/  SEL R0, RZ, 0x1, P1 ;  /* 0x00000001ff007807 */ /* 0x000fc80000800000 */
[----:B------:R-:W-:Y:S02]  /*0b30*/  IADD3 R4, -R0, 0x1, RZ ;  /* 0x0000000100047810 */ /* 0x000fe40007ffe1ff */
[----:B------:R-:W-:-:S06]  /*0b40*/  @!P0 IMAD.MOV R4, RZ, RZ, -R0 ;  /* 0x000000ffff048224 */ /* 0x000fcc00078e0a00 */
[----:B------:R-:W3:Y:S01]  /*0b50*/  I2F.F64 R4, R4 ;  /* 0x0000000400047312 */ /* 0x000ee20000201c00 */
[----:B--2---:R-:W-:-:S05]  /*0b60*/  IMAD.WIDE.U32 R6, R9, 0x8, R6 ;  /* 0x0000000809067825 */ /* 0x004fca00078e0006 */
[----:B---3--:R2:W-:Y:S02]  /*0b70*/  STG.E.64 desc[UR4][R6.64], R4 ;  /* 0x0000000406007986 */ /* 0x0085e4000c101b04 */
.L_x_7417:
[----:B------:R-:W-:-:S13]  /*0b80*/  ISETP.GE.AND P0, PT, R22, R25, PT ;  /* 0x000000191600720c */ /* 0x000fda0003f06270 */
[----:B------:R-:W-:Y:S05]  /*0b90*/  @P0 BRA `(.L_x_7419) ;  /* 0x0000000000640947 */ /* 0x000fea0003800000 */
[C---:B------:R-:W-:Y:S01]  /*0ba0*/  DSETP.GT.AND P0, PT, R2.reuse, RZ, PT ;  /* 0x000000ff0200722a */ /* 0x040fe20003f04000 */
[----:B--2---:R-:W2:Y:S01]  /*0bb0*/  LDC.64 R4, c[0x0][0x218] ;  /* 0x00008600ff047b82 */ /* 0x004ea20000000a00 */
[----:B------:R-:W-:Y:S01]  /*0bc0*/  DSETP.GEU.AND P1, PT, R2, RZ, PT ;  /* 0x000000ff0200722a */ /* 0x000fe20003f2e000 */
[----:B------:R-:W-:Y:S02]  /*0bd0*/  IMAD.IADD R7, R23, 0x1, R22 ;  /* 0x0000000117077824 */ /* 0x000fe400078e0216 */
[----:B------:R-:W-:-:S03]  /*0be0*/  VIADD R22, R22, 0x80 ;  /* 0x0000008016167836 */ /* 0x000fc60000000000 */
[----:B------:R-:W-:-:S04]  /*0bf0*/  SEL R0, RZ, 0x1, P1 ;  /* 0x00000001ff007807 */ /* 0x000fc80000800000 */
[C---:B------:R-:W-:Y:S02]  /*0c00*/  IADD3 R2, -R0.reuse, 0x1, RZ ;  /* 0x0000000100027810 */ /* 0x040fe40007ffe1ff */
[----:B------:R-:W-:-:S06]  /*0c10*/  @!P0 IADD3 R2, -R0, RZ, RZ ;  /* 0x000000ff00028210 */ /* 0x000fcc0007ffe1ff */
[----:B------:R-:W3:Y:S01]  /*0c20*/  I2F.F64 R2, R2 ;  /* 0x0000000200027312 */ /* 0x000ee20000201c00 */
[----:B--2---:R-:W-:-:S05]  /*0c30*/  IMAD.WIDE.U32 R4, R7, 0x8, R4 ;  /* 0x0000000807047825 */ /* 0x004fca00078e0004 */
[----:B---3--:R3:W-:Y:S02]  /*0c40*/  STG.E.64 desc[UR4][R4.64], R2 ;  /* 0x0000000204007986 */ /* 0x0087e4000c101b04 */
.L_x_7418:
[----:B------:R-:W-:-:S13]  /*0c50*/  ISETP.GE.AND P0, PT, R22, R25, PT ;  /* 0x000000191600720c */ /* 0x000fda0003f06270 */
[----:B------:R-:W-:Y:S05]  /*0c60*/  @P0 BREAK B1 ;  /* 0x0000000000010942 */ /* 0x000fea0003800000 */
[----:B------:R-:W-:Y:S05]  /*0c70*/  @P0 BRA `(.L_x_7420) ;  /* 0x0000000000680947 */ /* 0x000fea0003800000 */
[C---:B-----5:R-:W-:Y:S01]  /*0c80*/  DSETP.GT.AND P0, PT, R10.reuse, RZ, PT ;  /* 0x000000ff0a00722a */ /* 0x060fe20003f04000 */
[----:B---3--:R-:W3:Y:S01]  /*0c90*/  LDC.64 R4, c[0x0][0x218] ;  /* 0x00008600ff047b82 */ /* 0x008ee20000000a00 */
[----:B------:R-:W-:Y:S01]  /*0ca0*/  DSETP.GEU.AND P1, PT, R10, RZ, PT ;  /* 0x000000ff0a00722a */ /* 0x000fe20003f2e000 */
[----:B--2---:R-:W-:Y:S02]  /*0cb0*/  IMAD.IADD R7, R23, 0x1, R22 ;  /* 0x0000000117077824 */ /* 0x004fe400078e0216 */
[----:B------:R-:W-:-:S03]  /*0cc0*/  VIADD R22, R22, 0x80 ;  /* 0x0000008016167836 */ /* 0x000fc60000000000 */
[----:B------:R-:W-:-:S04]  /*0cd0*/  SEL R0, RZ, 0x1, P1 ;  /* 0x00000001ff007807 */ /* 0x000fc80000800000 */
[----:B------:R-:W-:Y:S02]  /*0ce0*/  IADD3 R2, -R0, 0x1, RZ ;  /* 0x0000000100027810 */ /* 0x000fe40007ffe1ff */
[----:B------:R-:W-:-:S06]  /*0cf0*/  @!P0 IMAD.MOV R2, RZ, RZ, -R0 ;  /* 0x000000ffff028224 */ /* 0x000fcc00078e0a00 */
[----:B------:R-:W2:Y:S01]  /*0d00*/  I2F.F64 R2, R2 ;  /* 0x0000000200027312 */ /* 0x000ea20000201c00 */
[----:B---3--:R-:W-:-:S05]  /*0d10*/  IMAD.WIDE.U32 R4, R7, 0x8, R4 ;  /* 0x0000000807047825 */ /* 0x008fca00078e0004 */
[----:B--2---:R3:W-:Y:S02]  /*0d20*/  STG.E.64 desc[UR4][R4.64], R2 ;  /* 0x0000000204007986 */ /* 0x0047e4000c101b04 */
.L_x_7419:
[----:B------:R-:W-:-:S13]  /*0d30*/  ISETP.GE.AND P0, PT, R22, R25, PT ;  /* 0x000000191600720c */ /* 0x000fda0003f06270 */
[----:B------:R-:W-:Y:S05]  /*0d40*/  @P0 BREAK B1 ;  /* 0x0000000000010942 */ /* 0x000fea0003800000 */
[----:B------:R-:W-:Y:S05]  /*0d50*/  @P0 BRA `(.L_x_7420) ;  /* 0x0000000000300947 */ /* 0x000fea0003800000 */
[----:B------:R-:W-:Y:S05]  /*0d60*/  BSYNC B1 ;  /* 0x0000000000017941 */ /* 0x000fea0003800000 */
.L_x_7415:
[C---:B------:R-:W-:Y:S01]  /*0d70*/  DSETP.GT.AND P0, PT, R16.reuse, RZ, PT ;  /* 0x000000ff1000722a */ /* 0x040fe20003f04000 */
[----:B--23--:R-:W2:Y:S01]  /*0d80*/  LDC.64 R4, c[0x0][0x218] ;  /* 0x00008600ff047b82 */ /* 0x00cea20000000a00 */
        /* <DEDUP_REMOVED lines=9> */
.L_x_7420:
[----:B------:R-:W-:Y:S05]  /*0e20*/  BSYNC B0 ;  /* 0x0000000000007941 */ /* 0x000fea0003800000 */
.L_x_7414:
[----:B------:R-:W-:Y:S05]  /*0e30*/  WARPSYNC.ALL ;  /* 0x0000000000007948 */ /* 0x000fea0003800000 */
[----:B------:R-:W-:-:S13]  /*0e40*/  ISETP.GE.AND P0, PT, R22, R25, PT ;  /* 0x000000191600720c */ /* 0x000fda0003f06270 */
[----:B------:R-:W-:Y:S05]  /*0e50*/  @P0 EXIT ;  /* 0x000000000000094d */ /* 0x000fea0003800000 */
[C---:B-----5:R-:W-:Y:S01]  /*0e60*/  DSETP.GT.AND P0, PT, R14.reuse, RZ, PT ;  /* 0x000000ff0e00722a */ /* 0x060fe20003f04000 */
[----:B---34-:R-:W3:Y:S01]  /*0e70*/  LDC.64 R2, c[0x0][0x218] ;  /* 0x00008600ff027b82 */ /* 0x018ee20000000a00 */
[----:B------:R-:W-:Y:S01]  /*0e80*/  DSETP.GEU.AND P1, PT, R14, RZ, PT ;  /* 0x000000ff0e00722a */ /* 0x000fe20003f2e000 */
[----:B------:R-:W-:-:S05]  /*0e90*/  IMAD.IADD R23, R23, 0x1, R22 ;  /* 0x0000000117177824 */ /* 0x000fca00078e0216 */
[----:B------:R-:W-:-:S04]  /*0ea0*/  SEL R0, RZ, 0x1, P1 ;  /* 0x00000001ff007807 */ /* 0x000fc80000800000 */
[----:B--2---:R-:W-:Y:S02]  /*0eb0*/  IADD3 R4, -R0, 0x1, RZ ;  /* 0x0000000100047810 */ /* 0x004fe40007ffe1ff */
[----:B------:R-:W-:-:S06]  /*0ec0*/  @!P0 IMAD.MOV R4, RZ, RZ, -R0 ;  /* 0x000000ffff048224 */ /* 0x000fcc00078e0a00 */
[----:B------:R-:W2:Y:S01]  /*0ed0*/  I2F.F64 R4, R4 ;  /* 0x0000000400047312 */ /* 0x000ea20000201c00 */
[----:B---3--:R-:W-:-:S05]  /*0ee0*/  IMAD.WIDE.U32 R2, R23, 0x8, R2 ;  /* 0x0000000817027825 */ /* 0x008fca00078e0002 */
[----:B--2---:R-:W-:Y:S01]  /*0ef0*/  STG.E.64 desc[UR4][R2.64], R4 ;  /* 0x0000000402007986 */ /* 0x004fe2000c101b04 */
[----:B------:R-:W-:Y:S05]  /*0f00*/  EXIT ;  /* 0x000000000000794d */ /* 0x000fea0003800000 */
.L_x_7421:
        /* <DEDUP_REMOVED lines=15> */
.L_x_23516:


//--------------------- .text._ZN2at6native29vectorized_elementwise_kernelILi4EZZZNS0_16sign_kernel_cudaERNS_18TensorIteratorBaseEENKUlvE_clEvENKUlvE4_clEvEUldE_St5arrayIPcLm2EEEEviT0_T1_ --------------------------
	.section	.text._ZN2at6native29vectorized_elementwise_kernelILi4EZZZNS0_16sign_kernel_cudaERNS_18TensorIteratorBaseEENKUlvE_clEvENKUlvE4_clEvEUldE_St5arrayIPcLm2EEEEviT0_T1_,"ax",@progbits
	.align	128
        .global         _ZN2at6native29vectorized_elementwise_kernelILi4EZZZNS0_16sign_kernel_cudaERNS_18TensorIteratorBaseEENKUlvE_clEvENKUlvE4_clEvEUldE_St5arrayIPcLm2EEEEviT0_T1_
        .type           _ZN2at6native29vectorized_elementwise_kernelILi4EZZZNS0_16sign_kernel_cudaERNS_18TensorIteratorBaseEENKUlvE_clEvENKUlvE4_clEvEUldE_St5arrayIPcLm2EEEEviT0_T1_,@function
        .size           _ZN2at6native29vectorized_elementwise_kernelILi4EZZZNS0_16sign_kernel_cudaERNS_18TensorIteratorBaseEENKUlvE_clEvENKUlvE4_clEvEUldE_St5arrayIPcLm2EEEEviT0_T1_,(.L_x_23517 - _ZN2at6native29vectorized_elementwise_kernelILi4EZZZNS0_16sign_kernel_cudaERNS_18TensorIteratorBaseEENKUlvE_clEvENKUlvE4_clEvEUldE_St5arrayIPcLm2EEEEviT0_T1_)
        .other          _ZN2at6native29vectorized_elementwise_kernelILi4EZZZNS0_16sign_kernel_cudaERNS_18TensorIteratorBaseEENKUlvE_clEvENKUlvE4_clEvEUldE_St5arrayIPcLm2EEEEviT0_T1_,@"STO_CUDA_ENTRY STV_DEFAULT"
_ZN2at6native29vectorized_elementwise_kernelILi4EZZZNS0_16sign_kernel_cudaERNS_18TensorIteratorBaseEENKUlvE_clEvENKUlvE4_clEvEUldE_St5arrayIPcLm2EEEEviT0_T1_:
.text._ZN2at6native29vectorized_elementwise_kernelILi4EZZZNS0_16sign_kernel_cudaERNS_18TensorIteratorBaseEENKUlvE_clEvENKUlvE4_clEvEUldE_St5arrayIPcLm2EEEEviT0_T1_:
        /* <DEDUP_REMOVED lines=72> */
.L_x_7422:
        /* <DEDUP_REMOVED lines=70> */
.L_x_7424:
[----:B------:R-:W-:Y:S05]  /*08e0*/  BSYNC B0 ;  /* 0x0000000000007941 */ /* 0x000fea0003800000 */
.L_x_7423:
        /* <DEDUP_REMOVED lines=28> */
.L_x_7427:
        /* <DEDUP_REMOVED lines=13> */
.L_x_7428:
        /* <DEDUP_REMOVED lines=13> */
.L_x_7429:
        /* <DEDUP_REMOVED lines=14> */
.L_x_7430:
[----:B------:R-:W-:-:S13]  /*0d30*/  ISETP.GE.AND P0, PT, R22, R25, PT ;  /* 0x000000191600720c */ /* 0x000fda0003f06270 */
[----:B------:R-:W-:Y:S05]  /*0d40*/  @P0 BREAK B1 ;  /* 0x0000000000010942 */ /* 0x000fea0003800000 */
[----:B------:R-:W-:Y:S05]  /*0d50*/  @P0 BRA `(.L_x_7431) ;  /* 0x0000000000300947 */ /* 0x000fea0003800000 */
[----:B------:R-:W-:Y:S05]  /*0d60*/  BSYNC B1 ;  /* 0x0000000000017941 */ /* 0x000fea0003800000 */
.L_x_7426:
        /* <DEDUP_REMOVED lines=11> */
.L_x_7431:
[----:B------:R-:W-:Y:S05]  /*0e20*/  BSYNC B0 ;  /* 0x0000000000007941 */ /* 0x000fea0003800000 */
.L_x_7425:
        /* <DEDUP_REMOVED lines=14> */
.L_x_7432:
        /* <DEDUP_REMOVED lines=15> */
.L_x_23517:


//--------------------- .text._ZN2at6native29vectorized_elementwise_kernelILi8EZZZNS0_16sign_kernel_cudaERNS_18TensorIteratorBaseEENKUlvE_clEvENKUlvE4_clEvEUldE_St5arrayIPcLm2EEEEviT0_T1_ --------------------------
	.section	.text._ZN2at6native29vectorized_elementwise_kernelILi8EZZZNS0_16sign_kernel_cudaERNS_18TensorIteratorBaseEENKUlvE_clEvENKUlvE4_clEvEUldE_St5arrayIPcLm2EEEEviT0_T1_,"ax",@progbits
	.align	128
        .global         _ZN2at6native29vectorized_elementwise_kernelILi8EZZZNS0_16sign_kernel_cudaERNS_18TensorIteratorBaseEENKUlvE_clEvENKUlvE4_clEvEUldE_St5arrayIPcLm2EEEEviT0_T1_
        .type           _ZN2at6native29vectorized_elementwise_kernelILi8EZZZNS0_16sign_kernel_cudaERNS_18TensorIteratorBaseEENKUlvE_clEvENKUlvE4_clEvEUldE_St5arrayIPcLm2EEEEviT0_T1_,@function
        .size           _ZN2at6native29vectorized_elementwise_kernelILi8EZZZNS0_16sign_kernel_cudaERNS_18TensorIteratorBaseEENKUlvE_clEvENKUlvE4_clEvEUldE_St5arrayIPcLm2EEEEviT0_T1_,(.L_x_23518 - _ZN2at6native29vectorized_elementwise_kernelILi8EZZZNS0_16sign_kernel_cudaERNS_18TensorIteratorBaseEENKUlvE_clEvENKUlvE4_clEvEUldE_St5arrayIPcLm2EEEEviT0_T1_)
        .other          _ZN2at6native29vectorized_elementwise_kernelILi8EZZZNS0_16sign_kernel_cudaERNS_18TensorIteratorBaseEENKUlvE_clEvENKUlvE4_clEvEUldE_St5arrayIPcLm2EEEEviT0_T1_,@"STO_CUDA_ENTRY STV_DEFAULT"
_ZN2at6native29vectorized_elementwise_kernelILi8EZZZNS0_16sign_kernel_cudaERNS_18TensorIteratorBaseEENKUlvE_clEvENKUlvE4_clEvEUldE_St5arrayIPcLm2EEEEviT0_T1_:
.text._ZN2at6native29vectorized_elementwise_kernelILi8EZZZNS0_16sign_kernel_cudaERNS_18TensorIteratorBaseEENKUlvE_clEvENKUlvE4_clEvEUldE_St5arrayIPcLm2EEEEviT0_T1_:
        /* <DEDUP_REMOVED lines=72> */
.L_x_7433:
        /* <DEDUP_REMOVED lines=70> */
.L_x_7435:
[----:B------:R-:W-:Y:S05]  /*08e0*/  BSYNC B0 ;  /* 0x0000000000007941 */ /* 0x000fea0003800000 */
.L_x_7434:
        /* <DEDUP_REMOVED lines=28> */
.L_x_7438:
        /* <DEDUP_REMOVED lines=13> */
.L_x_7439:
        /* <DEDUP_REMOVED lines=13> */
.L_x_7440:
        /* <DEDUP_REMOVED lines=14> */
.L_x_7441:
[----:B------:R-:W-:-:S13]  /*0d30*/  ISETP.GE.AND P0, PT, R22, R25, PT ;  /* 0x000000191600720c */ /* 0x000fda0003f06270 */
[----:B------:R-:W-:Y:S05]  /*0d40*/  @P0 BREAK B1 ;  /* 0x0000000000010942 */ /* 0x000fea0003800000 */
[----:B------:R-:W-:Y:S05]  /*0d50*/  @P0 BRA `(.L_x_7442) ;  /* 0x0000000000300947 */ /* 0x000fea0003800000 */
[----:B------:R-:W-:Y:S05]  /*0d60*/  BSYNC B1 ;  /* 0x0000000000017941 */ /* 0x000fea0003800000 */
.L_x_7437:
        /* <DEDUP_REMOVED lines=11> */
.L_x_7442:
[----:B------:R-:W-:Y:S05]  /*0e20*/  BSYNC B0 ;  /* 0x0000000000007941 */ /* 0x000fea0003800000 */
.L_x_7436:
        /* <DEDUP_REMOVED lines=14> */
.L_x_7443:
        /* <DEDUP_REMOVED lines=15> */
.L_x_23518:


//--------------------- .text._ZN2at6native18elementwise_kernelILi128ELi4EZNS0_15gpu_kernel_implIZZZNS0_16sign_kernel_cudaERNS_18TensorIteratorBaseEENKUlvE_clEvENKUlvE3_clEvEUlsE_EEvS4_RKT_EUliE_EEviT1_ --------------------------
	.section	.text._ZN2at6native18elementwise_kernelILi128ELi4EZNS0_15gpu_kernel_implIZZZNS0_16sign_kernel_cudaERNS_18TensorIteratorBaseEENKUlvE_clEvENKUlvE3_clEvEUlsE_EEvS4_RKT_EUliE_EEviT1_,"ax",@progbits
	.align	128
        .global         _ZN2at6native18elementwise_kernelILi128ELi4EZNS0_15gpu_kernel_implIZZZNS0_16sign_kernel_cudaERNS_18TensorIteratorBaseEENKUlvE_clEvENKUlvE3_clEvEUlsE_EEvS4_RKT_EUliE_EEviT1_
        .type           _ZN2at6native18elementwise_kernelILi128ELi4EZNS0_15gpu_kernel_implIZZZNS0_16sign_kernel_cudaERNS_18TensorIteratorBaseEENKUlvE_clEvENKUlvE3_clEvEUlsE_EEvS4_RKT_EUliE_EEviT1_,@function
        .size           _ZN2at6native18elementwise_kernelILi128ELi4EZNS0_15gpu_kernel_implIZZZNS0_16sign_kernel_cudaERNS_18TensorIteratorBaseEENKUlvE_clEvENKUlvE3_clEvEUlsE_EEvS4_RKT_EUliE_EEviT1_,(.L_x_23519 - _ZN2at6native18elementwise_kernelILi128ELi4EZNS0_15gpu_kernel_implIZZZNS0_16sign_kernel_cudaERNS_18TensorIteratorBaseEENKUlvE_clEvENKUlvE3_clEvEUlsE_EEvS4_RKT_EUliE_EEviT1_)
        .other          _ZN2at6native18elementwise_kernelILi128ELi4EZNS0_15gpu_kernel_implIZZZNS0_16sign_kernel_cudaERNS_18TensorIteratorBaseEENKUlvE_clEvENKUlvE3_clEvEUlsE_EEvS4_RKT_EUliE_EEviT1_,@"STO_CUDA_ENTRY STV_DEFAULT"
_ZN2at6native18elementwise_kernelILi128ELi4EZNS0_15gpu_kernel_implIZZZNS0_16sign_kernel_cudaERNS_18TensorIteratorBaseEENKUlvE_clEvENKUlvE3_clEvEUlsE_EEvS4_RKT_EUliE_EEviT1_:
.text._ZN2at6native18elementwise_kernelILi128ELi4EZNS0_15gpu_kernel_implIZZZNS0_16sign_kernel_cudaERNS_18TensorIteratorBaseEENKUlvE_clEvENKUlvE3_clEvEUlsE_EEvS4_RKT_EUliE_EEviT1_:
        /* <DEDUP_REMOVED lines=313> */
.L_x_7446:
        /* <DEDUP_REMOVED lines=20> */
.L_x_7450:
[----:B------:R0:W5:Y:S01]  /*14d0*/  LDG.E.U8 R0, desc[UR36][R2.64] ;  /* 0x0000002402007981 */ /* 0x000162000c1e1100 */
[----:B------:R-:W-:Y:S05]  /*14e0*/  BRA `(.L_x_7452) ;  /* 0x0000000c00547947 */ /* 0x000fea0003800000 */
.L_x_7449:
        /* <DEDUP_REMOVED lines=8> */
.L_x_7454:
[----:B------:R0:W5:Y:S01]  /*1570*/  LDG.E.U16 R0, desc[UR36][R2.64] ;  /* 0x0000002402007981 */ /* 0x000162000c1e1500 */
[----:B------:R-:W-:Y:S05]  /*1580*/  BRA `(.L_x_7452) ;  /* 0x0000000c002c7947 */ /* 0x000fea0003800000 */
.L_x_7453:
[----:B------:R0:W5:Y:S01]  /*1590*/  LDG.E.U16 R0, desc[UR36][R2.64] ;  /* 0x0000002402007981 */ /* 0x000162000c1e1500 */
[----:B------:R-:W-:Y:S05]  /*15a0*/  BRA `(.L_x_7452) ;  /* 0x0000000c00247947 */ /* 0x000fea0003800000 */
.L_x_7448:
        /* <DEDUP_REMOVED lines=9> */
.L_x_7456:
[----:B------:R-:W2:Y:S02]  /*1640*/  LDG.E.U16 R4, desc[UR36][R2.64] ;  /* 0x0000002402047981 */ /* 0x000ea4000c1e1500 */
[----:B--2---:R-:W-:-:S06]  /*1650*/  HADD2.F32 R4, -RZ, R4.H0_H0 ;  /* 0x20000004ff047230 */ /* 0x004fcc0000004100 */
[----:B------:R-:W0:Y:S02]  /*1660*/  F2I.FTZ.TRUNC.NTZ R4, R4 ;  /* 0x0000000400047305 */ /* 0x000e24000021f100 */
[----:B0-----:R-:W-:Y:S01]  /*1670*/  PRMT R0, R4, 0x7610, R0 ;  /* 0x0000761004007816 */ /* 0x001fe20000000000 */
[----:B------:R-:W-:Y:S06]  /*1680*/  BRA `(.L_x_7452) ;  /* 0x0000000800ec7947 */ /* 0x000fec0003800000 */
.L_x_7455:
        /* <DEDUP_REMOVED lines=9> */
.L_x_7458:
[----:B------:R-:W2:Y:S02]  /*1720*/  LDG.E.U16 R2, desc[UR36][R2.64] ;  /* 0x0000002402027981 */ /* 0x000ea4000c1e1500 */
[----:B--2---:R-:W-:-:S06]  /*1730*/  HADD2.F32 R4, -RZ, R2.H0_H0 ;  /* 0x20000002ff047230 */ /* 0x004fcc0000004100 */
[----:B------:R-:W0:Y:S02]  /*1740*/  F2I.FTZ.TRUNC.NTZ R4, R4 ;  /* 0x0000000400047305 */ /* 0x000e24000021f100 */
[----:B0-----:R-:W-:Y:S01]  /*1750*/  PRMT R0, R4, 0x7610, R0 ;  /* 0x0000761004007816 */ /* 0x001fe20000000000 */
[----:B------:R-:W-:Y:S06]  /*1760*/  BRA `(.L_x_7452) ;  /* 0x0000000800b47947 */ /* 0x000fec0003800000 */
.L_x_7457:
[----:B------:R-:W2:Y:S02]  /*1770*/  LDG.E.64 R2, desc[UR36][R2.64] ;  /* 0x0000002402027981 */ /* 0x000ea4000c1e1b00 */
[----:B--2---:R0:W1:Y:S01]  /*1780*/  F2I.F64.TRUNC R0, R2 ;  /* 0x0000000200007311 */ /* 0x004062000030d100 */
[----:B------:R-:W-:Y:S05]  /*1790*/  BRA `(.L_x_7452) ;  /* 0x0000000800a87947 */ /* 0x000fea0003800000 */
.L_x_7447:
        /* <DEDUP_REMOVED lines=12> */
.L_x_7461:
[----:B------:R-:W2:Y:S02]  /*1860*/  LDG.E.64 R2, desc[UR36][R2.64] ;  /* 0x0000002402027981 */ /* 0x000ea4000c1e1b00 */
[----:B--2---:R3:W4:Y:S01]  /*1870*/  F2I.F64.TRUNC R0, R2 ;  /* 0x0000000200007311 */ /* 0x004722000030d100 */
[----:B------:R-:W-:Y:S05]  /*1880*/  BRA `(.L_x_7452) ;  /* 0x00000008006c7947 */ /* 0x000fea0003800000 */
.L_x_7460:
        /* <DEDUP_REMOVED lines=28> */
.L_x_7463:
        /* <DEDUP_REMOVED lines=15> */
.L_x_7462:
[----:B------:R-:W2:Y:S02]  /*1b40*/  LDG.E.U16 R4, desc[UR36][R2.64] ;  /* 0x0000002402047981 */ /* 0x000ea4000c1e1500 */
[----:B--2---:R-:W-:-:S06]  /*1b50*/  IMAD.U32 R4, R4, 0x10000, RZ ;  /* 0x0001000004047824 */ /* 0x004fcc00078e00ff */
[----:B------:R-:W0:Y:S02]  /*1b60*/  F2I.FTZ.TRUNC.NTZ R4, R4 ;  /* 0x0000000400047305 */ /* 0x000e24000021f100 */
[----:B0-----:R-:W-:Y:S01]  /*1b70*/  PRMT R0, R4, 0x7610, R0 ;  /* 0x0000761004007816 */ /* 0x001fe20000000000 */
[----:B------:R-:W-:Y:S06]  /*1b80*/  BRA `(.L_x_7452) ;  /* 0x0000000400ac7947 */ /* 0x000fec0003800000 */
.L_x_7459:
        /* <DEDUP_REMOVED lines=10> */
.L_x_7466:
        /* <DEDUP_REMOVED lines=21> */
.L_x_7470:
[----:B------:R-:W-:Y:S05]  /*1d80*/  BSYNC B1 ;  /* 0x0000000000017941 */ /* 0x000fea0003800000 */
.L_x_7469:
[----:B------:R-:W-:Y:S01]  /*1d90*/  IMAD.SHL.U32 R2, R2, 0x100000, RZ ;  /* 0x0010000002027824 */ /* 0x000fe200078e00ff */
[----:B------:R-:W-:-:S04]  /*1da0*/  LEA R3, R0, 0x3b800000, 0x17 ;  /* 0x3b80000000037811 */ /* 0x000fc800078eb8ff */
[----:B------:R-:W-:-:S07]  /*1db0*/  LOP3.LUT R4, R3, R2, R4, 0xfe, !PT ;  /* 0x0000000203047212 */ /* 0x000fce00078efe04 */
.L_x_7468:
[----:B------:R-:W-:Y:S05]  /*1dc0*/  BSYNC B0 ;  /* 0x0000000000007941 */ /* 0x000fea0003800000 */
.L_x_7467:
[----:B------:R-:W0:Y:S02]  /*1dd0*/  F2I.FTZ.TRUNC.NTZ R4, R4 ;  /* 0x0000000400047305 */ /* 0x000e24000021f100 */
[----:B0-----:R-:W-:Y:S01]  /*1de0*/  PRMT R0, R4, 0x7610, R0 ;  /* 0x0000761004007816 */ /* 0x001fe20000000000 */
[----:B------:R-:W-:Y:S06]  /*1df0*/  BRA `(.L_x_7452) ;  /* 0x0000000400107947 */ /* 0x000fec0003800000 */
.L_x_7465:
        /* <DEDUP_REMOVED lines=21> */
.L_x_7474:
[----:B------:R-:W-:Y:S05]  /*1f50*/  BSYNC B1 ;  /* 0x0000000000017941 */ /* 0x000fea0003800000 */
.L_x_7473:
[----:B------:R-:W-:Y:S01]  /*1f60*/  IMAD.SHL.U32 R2, R2, 0x200000, RZ ;  /* 0x0020000002027824 */ /* 0x000fe200078e00ff */
[----:B------:R-:W-:-:S04]  /*1f70*/  LEA R3, R0, 0x37800000, 0x17 ;  /* 0x3780000000037811 */ /* 0x000fc800078eb8ff */
[----:B------:R-:W-:-:S07]  /*1f80*/  LOP3.LUT R4, R3, R2, R4, 0xfe, !PT ;  /* 0x0000000203047212 */ /* 0x000fce00078efe04 */
.L_x_7472:
[----:B------:R-:W-:Y:S05]  /*1f90*/  BSYNC B0 ;  /* 0x0000000000007941 */ /* 0x000fea0003800000 */
.L_x_7471:
[----:B------:R-:W0:Y:S02]  /*1fa0*/  F2I.FTZ.TRUNC.NTZ R4, R4 ;  /* 0x0000000400047305 */ /* 0x000e24000021f100 */
[----:B0-----:R-:W-:Y:S01]  /*1fb0*/  PRMT R0, R4, 0x7610, R0 ;  /* 0x0000761004007816 */ /* 0x001fe20000000000 */
[----:B------:R-:W-:Y:S06]  /*1fc0*/  BRA `(.L_x_7452) ;  /* 0x00000000009c7947 */ /* 0x000fec0003800000 */
.L_x_7464:
        /* <DEDUP_REMOVED lines=14> */
.L_x_7478:
[----:B------:R-:W-:Y:S05]  /*20b0*/  BSYNC B0 ;  /* 0x0000000000007941 */ /* 0x000fea0003800000 */
.L_x_7477:
[----:B------:R-:W0:Y:S02]  /*20c0*/  F2I.FTZ.TRUNC.NTZ R4, R4 ;  /* 0x0000000400047305 */ /* 0x000e24000021f100 */
[----:B0-----:R-:W-:Y:S01]  /*20d0*/  PRMT R0, R4, 0x7610, R0 ;  /* 0x0000761004007816 */ /* 0x001fe20000000000 */
[----:B------:R-:W-:Y:S06]  /*20e0*/  BRA `(.L_x_7452) ;  /* 0x0000000000547947 */ /* 0x000fec0003800000 */
.L_x_7451:
        /* <DEDUP_REMOVED lines=16> */
.L_x_7479:
[----:B------:R-:W-:Y:S01]  /*21f0*/  PRMT R0, RZ, 0x7610, R0 ;  /* 0x00007610ff007816 */ /* 0x000fe20000000000 */
[----:B------:R-:W-:Y:S06]  /*2200*/  BRA `(.L_x_7452) ;  /* 0x00000000000c7947 */ /* 0x000fec0003800000 */
.L_x_7476:
[----:B------:R2:W5:Y:S01]  /*2210*/  LDG.E.U16 R0, desc[UR36][R2.64] ;  /* 0x0000002402007981 */ /* 0x000562000c1e1500 */
[----:B------:R-:W-:Y:S05]  /*2220*/  BRA `(.L_x_7452) ;  /* 0x0000000000047947 */ /* 0x000fea0003800000 */
.L_x_7475:
[----:B------:R1:W5:Y:S02]  /*2230*/  LDG.E.U16 R0, desc[UR36][R2.64] ;  /* 0x0000002402007981 */ /* 0x000364000c1e1500 */
.L_x_7452:
[----:B------:R-:W0:Y:S02]  /*2240*/  LDC.U8 R4, c[0x0][0x421] ;  /* 0x00010840ff047b82 */ /* 0x000e240000000000 */
[----:B012345:R-:W-:-:S04]  /*2250*/  PRMT R3, R0, 0x9910, RZ ;  /* 0x0000991000037816 */ /* 0x03ffc800000000ff */
[C---:B------:R-:W-:Y:S02]  /*2260*/  ISETP.GT.AND P0, PT, R3.reuse, RZ, PT ;  /* 0x000000ff0300720c */ /* 0x040fe40003f04270 */
[----:B------:R-:W-:Y:S02]  /*2270*/  SHF.R.S32.HI R2, RZ, 0xf, R3 ;  /* 0x0000000fff027819 */ /* 0x000fe40000011403 */
[----:B------:R-:W-:-:S09]  /*2280*/  LEA.HI.SX32 R3, R3, 0x1, 0x11 ;  /* 0x0000000103037811 */ /* 0x000fd200078f8aff */
[----:B------:R-:W-:Y:S01]  /*2290*/  @!P0 IMAD.MOV R3, RZ, RZ, R2 ;  /* 0x000000ffff038224 */ /* 0x000fe200078e0202 */
        /* <DEDUP_REMOVED lines=13> */
.L_x_7483:
[----:B------:R3:W-:Y:S01]  /*2370*/  STG.E.U8 desc[UR36][R16.64], R3 ;  /* 0x0000000310007986 */ /* 0x0007e2000c101124 */
[----:B------:R-:W-:Y:S05]  /*2380*/  BRA `(.L_x_7485) ;  /* 0x0000000c00707947 */ /* 0x000fea0003800000 */
.L_x_7482:
[----:B------:R-:W-:-:S13]  /*2390*/  ISETP.NE.AND P0, PT, R0, 0x2, PT ;  /* 0x000000020000780c */ /* 0x000fda0003f05270 */
[----:B------:R-:W-:Y:S05]  /*23a0*/  @!P0 BRA `(.L_x_7486) ;  /* 0x0000000000308947 */ /* 0x000fea0003800000 */
[----:B------:R-:W-:-:S13]  /*23b0*/  ISETP.NE.AND P0, PT, R0, 0x3, PT ;  /* 0x000000030000780c */ /* 0x000fda0003f05270 */
[----:B------:R-:W-:Y:S05]  /*23c0*/  @!P0 BRA `(.L_x_7487) ;  /* 0x00000000001c8947 */ /* 0x000fea0003800000 */
[----:B------:R-:W-:-:S13]  /*23d0*/  ISETP.NE.AND P0, PT, R0, 0x4, PT ;  /* 0x000000040000780c */ /* 0x000fda0003f05270 */
[----:B------:R-:W-:Y:S05]  /*23e0*/  @P0 BRA `(.L_x_7484) ;  /* 0x0000000800f80947 */ /* 0x000fea0003800000 */
[----:B------:R-:W-:-:S05]  /*23f0*/  PRMT R3, R3, 0x9910, RZ ;  /* 0x0000991003037816 */ /* 0x000fca00000000ff */
[----:B------:R-:W-:-:S05]  /*2400*/  IMAD.MOV.U32 R2, RZ, RZ, R3 ;  /* 0x000000ffff027224 */ /* 0x000fca00078e0003 */
[----:B------:R-:W-:-:S05]  /*2410*/  SHF.R.S32.HI R3, RZ, 0x1f, R2 ;  /* 0x0000001fff037819 */ /* 0x000fca0000011402 */
[----:B------:R0:W-:Y:S01]  /*2420*/  STG.E.64 desc[UR36][R16.64], R2 ;  /* 0x0000000210007986 */ /* 0x0001e2000c101b24 */
[----:B------:R-:W-:Y:S05]  /*2430*/  BRA `(.L_x_7485) ;  /* 0x0000000c00447947 */ /* 0x000fea0003800000 */
.L_x_7487:
[----:B------:R-:W-:-:S05]  /*2440*/  PRMT R3, R3, 0x9910, RZ ;  /* 0x0000991003037816 */ /* 0x000fca00000000ff */
[----:B------:R1:W-:Y:S01]  /*2450*/  STG.E desc[UR36][R16.64], R3 ;  /* 0x0000000310007986 */ /* 0x0003e2000c101924 */
[----:B------:R-:W-:Y:S05]  /*2460*/  BRA `(.L_x_7485) ;  /* 0x0000000c00387947 */ /* 0x000fea0003800000 */
.L_x_7486:
[----:B------:R2:W-:Y:S01]  /*2470*/  STG.E.U16 desc[UR36][R16.64], R3 ;  /* 0x0000000310007986 */ /* 0x0005e2000c101524 */
[----:B------:R-:W-:Y:S05]  /*2480*/  BRA `(.L_x_7485) ;  /* 0x0000000c00307947 */ /* 0x000fea0003800000 */
.L_x_7481:
        /* <DEDUP_REMOVED lines=9> */
.L_x_7489:
[----:B------:R-:W0:Y:S02]  /*2520*/  I2F.S16 R0, R3 ;  /* 0x0000000300007306 */ /* 0x000e240000101400 */
[----:B0-----:R-:W-:-:S05]  /*2530*/  F2FP.F16.F32.PACK_AB R0, RZ, R0 ;  /* 0x00000000ff00723e */ /* 0x001fca00000000ff */
[----:B------:R0:W-:Y:S01]  /*2540*/  STG.E.U16 desc[UR36][R16.64], R0 ;  /* 0x0000000010007986 */ /* 0x0001e2000c101524 */
[----:B------:R-:W-:Y:S05]  /*2550*/  BRA `(.L_x_7485) ;  /* 0x0000000800fc7947 */ /* 0x000fea0003800000 */
.L_x_7488:
        /* <DEDUP_REMOVED lines=10> */
.L_x_7491:
[----:B------:R-:W0:Y:S02]  /*2600*/  I2F.S16 R3, R3 ;  /* 0x0000000300037306 */ /* 0x000e240000101400 */
[----:B0-----:R-:W-:-:S04]  /*2610*/  F2FP.F16.F32.PACK_AB R3, RZ, R3 ;  /* 0x00000003ff03723e */ /* 0x001fc800000000ff */
[----:B------:R-:W-:-:S05]  /*2620*/  PRMT R3, R3, 0x5410, RZ ;  /* 0x0000541003037816 */ /* 0x000fca00000000ff */
[----:B------:R0:W-:Y:S01]  /*2630*/  STG.E desc[UR36][R16.64], R3 ;  /* 0x0000000310007986 */ /* 0x0001e2000c101924 */
[----:B------:R-:W-:Y:S05]  /*2640*/  BRA `(.L_x_7485) ;  /* 0x0000000800c07947 */ /* 0x000fea0003800000 */
.L_x_7490:
[----:B------:R-:W0:Y:S02]  /*2650*/  I2F.F64.S16 R2, R3 ;  /* 0x0000000300027312 */ /* 0x000e240000101c00 */
[----:B0-----:R0:W-:Y:S01]  /*2660*/  STG.E.64 desc[UR36][R16.64], R2 ;  /* 0x0000000210007986 */ /* 0x0011e2000c101b24 */
[----:B------:R-:W-:Y:S05]  /*2670*/  BRA `(.L_x_7485) ;  /* 0x0000000800b47947 */ /* 0x000fea0003800000 */
.L_x_7480:
        /* <DEDUP_REMOVED lines=8> */
[----:B------:R-:W-:-:S04]  /*2700*/  PRMT R0, R3, 0x9910, RZ ;  /* 0x0000991003007816 */ /* 0x000fc800000000ff */
[----:B------:R-:W-:-:S04]  /*2710*/  ISETP.NE.AND P0, PT, R0, RZ, PT ;  /* 0x000000ff0000720c */ /* 0x000fc80003f05270 */
[----:B------:R-:W-:-:S05]  /*2720*/  SEL R3, RZ, 0x1, !P0 ;  /* 0x00000001ff037807 */ /* 0x000fca0004000000 */
[----:B------:R0:W-:Y:S01]  /*2730*/  STG.E.U8 desc[UR36][R16.64], R3 ;  /* 0x0000000310007986 */ /* 0x0001e2000c101124 */
[----:B------:R-:W-:Y:S05]  /*2740*/  BRA `(.L_x_7485) ;  /* 0x0000000800807947 */ /* 0x000fea0003800000 */
.L_x_7494:
[----:B------:R-:W0:Y:S01]  /*2750*/  I2F.F64.S16 R4, R3 ;  /* 0x0000000300047312 */ /* 0x000e220000101c00 */
[----:B------:R-:W-:-:S05]  /*2760*/  CS2R R6, SRZ ;  /* 0x0000000000067805 */ /* 0x000fca000001ff00 */
[----:B0-----:R0:W-:Y:S01]  /*2770*/  STG.E.128 desc[UR36][R16.64], R4 ;  /* 0x0000000410007986 */ /* 0x0011e2000c101d24 */
[----:B------:R-:W-:Y:S05]  /*2780*/  BRA `(.L_x_7485) ;  /* 0x0000000800707947 */ /* 0x000fea0003800000 */
.L_x_7493:
        /* <DEDUP_REMOVED lines=21> */
.L_x_7498:
[----:B------:R-:W-:Y:S05]  /*28e0*/  BSYNC B0 ;  /* 0x0000000000007941 */ /* 0x000fea0003800000 */
.L_x_7497:
[----:B------:R-:W-:-:S05]  /*28f0*/  LOP3.LUT R5, R0, R5, RZ, 0xfc, !PT ;  /* 0x0000000500057212 */ /* 0x000fca00078efcff */
[----:B------:R0:W-:Y:S01]  /*2900*/  STG.E.U8 desc[UR36][R16.64], R5 ;  /* 0x0000000510007986 */ /* 0x0001e2000c101124 */
[----:B------:R-:W-:Y:S05]  /*2910*/  BRA `(.L_x_7485) ;  /* 0x00000008000c7947 */ /* 0x000fea0003800000 */
.L_x_7496:
        /* <DEDUP_REMOVED lines=13> */
.L_x_7500:
[----:B------:R-:W-:Y:S01]  /*29f0*/  IMAD.MOV.U32 R0, RZ, RZ, 0x7f ;  /* 0x0000007fff007424 */ /* 0x000fe200078e00ff */
[----:B------:R-:W-:-:S04]  /*2a00*/  ISETP.GT.U32.AND P0, PT, R2, 0x7f800000, PT ;  /* 0x7f8000000200780c */ /* 0x000fc80003f04070 */
[----:B------:R-:W-:-:S09]  /*2a10*/  SEL R0, R0, 0x7c, P0 ;  /* 0x0000007c00007807 */ /* 0x000fd20000000000 */
.L_x_7501:
[----:B------:R-:W-:Y:S05]  /*2a20*/  BSYNC B0 ;  /* 0x0000000000007941 */ /* 0x000fea0003800000 */
.L_x_7499:
[----:B------:R-:W-:-:S04]  /*2a30*/  LOP3.LUT R2, R3, 0x80000000, RZ, 0xc0, !PT ;  /* 0x8000000003027812 */ /* 0x000fc800078ec0ff */
[----:B------:R-:W-:-:S04]  /*2a40*/  SHF.R.U32.HI R3, RZ, 0x18, R2 ;  /* 0x00000018ff037819 */ /* 0x000fc80000011602 */
[----:B------:R-:W-:-:S05]  /*2a50*/  LOP3.LUT R3, R0, R3, RZ, 0xfc, !PT ;  /* 0x0000000300037212 */ /* 0x000fca00078efcff */
[----:B------:R0:W-:Y:S01]  /*2a60*/  STG.E.U8 desc[UR36][R16.64], R3 ;  /* 0x0000000310007986 */ /* 0x0001e2000c101124 */
[----:B------:R-:W-:Y:S05]  /*2a70*/  BRA `(.L_x_7485) ;  /* 0x0000000400b47947 */ /* 0x000fea0003800000 */
.L_x_7495:
[----:B------:R-:W0:Y:S02]  /*2a80*/  I2F.S16 R0, R3 ;  /* 0x0000000300007306 */ /* 0x000e240000101400 */
[----:B0-----:R-:W-:-:S05]  /*2a90*/  F2FP.BF16.F32.PACK_AB R0, RZ, R0 ;  /* 0x00000000ff00723e */ /* 0x001fca00000010ff */
[----:B------:R0:W-:Y:S01]  /*2aa0*/  STG.E.U16 desc[UR36][R16.64], R0 ;  /* 0x0000000010007986 */ /* 0x0001e2000c101524 */
[----:B------:R-:W-:Y:S05]  /*2ab0*/  BRA `(.L_x_7485) ;  /* 0x0000000400a47947 */ /* 0x000fea0003800000 */
.L_x_7492:
        /* <DEDUP_REMOVED lines=10> */
.L_x_7504:
        /* <DEDUP_REMOVED lines=17> */
.L_x_7507:
[----:B------:R-:W-:-:S04]  /*2c70*/  LOP3.LUT R2, R3, 0x80000000, RZ, 0xc0, !PT ;  /* 0x8000000003027812 */ /* 0x000fc800078ec0ff */
[----:B------:R-:W-:-:S04]  /*2c80*/  SHF.R.U32.HI R3, RZ, 0x18, R2 ;  /* 0x00000018ff037819 */ /* 0x000fc80000011602 */
[----:B------:R-:W-:-:S04]  /*2c90*/  LOP3.LUT R0, R0, R3, RZ, 0xfc, !PT ;  /* 0x0000000300007212 */ /* 0x000fc800078efcff */
[----:B------:R-:W-:-:S07]  /*2ca0*/  PRMT R8, R0, 0x7610, R8 ;  /* 0x0000761000087816 */ /* 0x000fce0000000008 */
.L_x_7506:
[----:B------:R-:W-:Y:S05]  /*2cb0*/  BSYNC B0 ;  /* 0x0000000000007941 */ /* 0x000fea0003800000 */
.L_x_7505:
[----:B------:R0:W-:Y:S01]  /*2cc0*/  STG.E.U8 desc[UR36][R16.64], R8 ;  /* 0x0000000810007986 */ /* 0x0001e2000c101124 */
[----:B------:R-:W-:Y:S05]  /*2cd0*/  BRA `(.L_x_7485) ;  /* 0x00000004001c7947 */ /* 0x000fea0003800000 */
.L_x_7503:
        /* <DEDUP_REMOVED lines=17> */
.L_x_7510:
[----:B------:R-:W-:-:S04]  /*2df0*/  LOP3.LUT R2, R3, 0x80000000, RZ, 0xc0, !PT ;  /* 0x8000000003027812 */ /* 0x000fc800078ec0ff */
[----:B------:R-:W-:-:S04]  /*2e00*/  SHF.R.U32.HI R3, RZ, 0x18, R2 ;  /* 0x00000018ff037819 */ /* 0x000fc80000011602 */
[----:B------:R-:W-:-:S04]  /*2e10*/  LOP3.LUT R0, R0, R3, RZ, 0xfc, !PT ;  /* 0x0000000300007212 */ /* 0x000fc800078efcff */
[----:B------:R-:W-:-:S07]  /*2e20*/  PRMT R8, R0, 0x7610, R8 ;  /* 0x0000761000087816 */ /* 0x000fce0000000008 */
.L_x_7509:
[----:B------:R-:W-:Y:S05]  /*2e30*/  BSYNC B0 ;  /* 0x0000000000007941 */ /* 0x000fea0003800000 */
.L_x_7508:
[----:B------:R0:W-:Y:S01]  /*2e40*/  STG.E.U8 desc[UR36][R16.64], R8 ;  /* 0x0000000810007986 */ /* 0x0001e2000c101124 */
[----:B------:R-:W-:Y:S05]  /*2e50*/  BRA `(.L_x_7485) ;  /* 0x0000000000bc7947 */ /* 0x000fea0003800000 */
.L_x_7502:
        /* <DEDUP_REMOVED lines=23> */
.L_x_7484:
        /* <DEDUP_REMOVED lines=16> */
.L_x_7513:
[----:B------:R-:W-:Y:S05]  /*30d0*/  BRA `(.L_x_7485) ;  /* 0x00000000001c7947 */ /* 0x000fea0003800000 */
.L_x_7512:
[----:B------:R-:W-:-:S05]  /*30e0*/  PRMT R3, R3, 0x9910, RZ ;  /* 0x0000991003037816 */ /* 0x000fca00000000ff */
[----:B------:R-:W-:-:S05]  /*30f0*/  IMAD.MOV.U32 R2, RZ, RZ, R3 ;  /* 0x000000ffff027224 */ /* 0x000fca00078e0003 */
[----:B------:R-:W-:-:S05]  /*3100*/  SHF.R.S32.HI R3, RZ, 0x1f, R2 ;  /* 0x0000001fff037819 */ /* 0x000fca0000011402 */
[----:B------:R0:W-:Y:S01]  /*3110*/  STG.E.64 desc[UR36][R16.64], R2 ;  /* 0x0000000210007986 */ /* 0x0001e2000c101b24 */
[----:B------:R-:W-:Y:S05]  /*3120*/  BRA `(.L_x_7485) ;  /* 0x0000000000087947 */ /* 0x000fea0003800000 */
.L_x_7511:
[----:B------:R-:W-:-:S05]  /*3130*/  PRMT R3, R3, 0x9910, RZ ;  /* 0x0000991003037816 */ /* 0x000fca00000000ff */
[----:B------:R0:W-:Y:S02]  /*3140*/  STG.E desc[UR36][R16.64], R3 ;  /* 0x0000000310007986 */ /* 0x0001e4000c101924 */
.L_x_7485:
[----:B------:R-:W-:-:S04]  /*3150*/  IMAD R18, R23, 0x200, R18 ;  /* 0x0000020017127824 */ /* 0x000fc800078e0212 */
[----:B------:R-:W-:-:S07]  /*3160*/  VIADD R19, R18, 0x80 ;  /* 0x0000008012137836 */ /* 0x000fce0000000000 */
.L_x_7445:
[----:B------:R-:W-:Y:S05]  /*3170*/  BSYNC B6 ;  /* 0x0000000000067941 */ /* 0x000fea0003800000 */
.L_x_7444:
        /* <DEDUP_REMOVED lines=307> */
.L_x_7516:
        /* <DEDUP_REMOVED lines=20> */
.L_x_7520:
[----:B------:R0:W5:Y:S01]  /*45f0*/  LDG.E.U8 R0, desc[UR36][R2.64] ;  /* 0x0000002402007981 */ /* 0x000162000c1e1100 */
[----:B------:R-:W-:Y:S05]  /*4600*/  BRA `(.L_x_7522) ;  /* 0x0000000c00547947 */ /* 0x000fea0003800000 */
.L_x_7519:
        /* <DEDUP_REMOVED lines=8> */
.L_x_7524:
[----:B------:R0:W5:Y:S01]  /*4690*/  LDG.E.U16 R0, desc[UR36][R2.64] ;  /* 0x0000002402007981 */ /* 0x000162000c1e1500 */
[----:B------:R-:W-:Y:S05]  /*46a0*/  BRA `(.L_x_7522) ;  /* 0x0000000c002c7947 */ /* 0x000fea0003800000 */
.L_x_7523:
[----:B------:R0:W5:Y:S01]  /*46b0*/  LDG.E.U16 R0, desc[UR36][R2.64] ;  /* 0x0000002402007981 */ /* 0x000162000c1e1500 */
[----:B------:R-:W-:Y:S05]  /*46c0*/  BRA `(.L_x_7522) ;  /* 0x0000000c00247947 */ /* 0x000fea0003800000 */
.L_x_7518:
        /* <DEDUP_REMOVED lines=9> */
.L_x_7526:
[----:B------:R-:W2:Y:S02]  /*4760*/  LDG.E.U16 R4, desc[UR36][R2.64] ;  /* 0x0000002402047981 */ /* 0x000ea4000c1e1500 */
[----:B--2---:R-:W-:-:S06]  /*4770*/  HADD2.F32 R4, -RZ, R4.H0_H0 ;  /* 0x20000004ff047230 */ /* 0x004fcc0000004100 */
[----:B------:R-:W0:Y:S02]  /*4780*/  F2I.FTZ.TRUNC.NTZ R4, R4 ;  /* 0x0000000400047305 */ /* 0x000e24000021f100 */
[----:B0-----:R-:W-:Y:S01]  /*4790*/  PRMT R0, R4, 0x7610, R0 ;  /* 0x0000761004007816 */ /* 0x001fe20000000000 */
[----:B------:R-:W-:Y:S06]  /*47a0*/  BRA `(.L_x_7522) ;  /* 0x0000000800ec7947 */ /* 0x000fec0003800000 */
.L_x_7525:
        /* <DEDUP_REMOVED lines=9> */
.L_x_7528:
[----:B------:R-:W2:Y:S02]  /*4840*/  LDG.E.U16 R2, desc[UR36][R2.64] ;  /* 0x0000002402027981 */ /* 0x000ea4000c1e1500 */
[----:B--2---:R-:W-:-:S06]  /*4850*/  HADD2.F32 R4, -RZ, R2.H0_H0 ;  /* 0x20000002ff047230 */ /* 0x004fcc0000004100 */
[----:B------:R-:W0:Y:S02]  /*4860*/  F2I.FTZ.TRUNC.NTZ R4, R4 ;  /* 0x0000000400047305 */ /* 0x000e24000021f100 */
[----:B0-----:R-:W-:Y:S01]  /*4870*/  PRMT R0, R4, 0x7610, R0 ;  /* 0x0000761004007816 */ /* 0x001fe20000000000 */
[----:B------:R-:W-:Y:S06]  /*4880*/  BRA `(.L_x_7522) ;  /* 0x0000000800b47947 */ /* 0x000fec0003800000 */
.L_x_7527:
[----:B------:R-:W2:Y:S02]  /*4890*/  LDG.E.64 R2, desc[UR36][R2.64] ;  /* 0x0000002402027981 */ /* 0x000ea4000c1e1b00 */
[----:B--2---:R0:W1:Y:S01]  /*48a0*/  F2I.F64.TRUNC R0, R2 ;  /* 0x0000000200007311 */ /* 0x004062000030d100 */
[----:B------:R-:W-:Y:S05]  /*48b0*/  BRA `(.L_x_7522) ;  /* 0x0000000800a87947 */ /* 0x000fea0003800000 */
.L_x_7517:
        /* <DEDUP_REMOVED lines=12> */
.L_x_7531:
[----:B------:R-:W2:Y:S02]  /*4980*/  LDG.E.64 R2, desc[UR36][R2.64] ;  /* 0x0000002402027981 */ /* 0x000ea4000c1e1b00 */
[----:B--2---:R3:W4:Y:S01]  /*4990*/  F2I.F64.TRUNC R0, R2 ;  /* 0x0000000200007311 */ /* 0x004722000030d100 */
[----:B------:R-:W-:Y:S05]  /*49a0*/  BRA `(.L_x_7522) ;  /* 0x00000008006c7947 */ /* 0x000fea0003800000 */
.L_x_7530:
        /* <DEDUP_REMOVED lines=28> */
.L_x_7533:
        /* <DEDUP_REMOVED lines=15> */
.L_x_7532:
[----:B------:R-:W2:Y:S02]  /*4c60*/  LDG.E.U16 R4, desc[UR36][R2.64] ;  /* 0x0000002402047981 */ /* 0x000ea4000c1e1500 */
[----:B--2---:R-:W-:-:S06]  /*4c70*/  IMAD.U32 R4, R4, 0x10000, RZ ;  /* 0x0001000004047824 */ /* 0x004fcc00078e00ff */
[----:B------:R-:W0:Y:S02]  /*4c80*/  F2I.FTZ.TRUNC.NTZ R4, R4 ;  /* 0x0000000400047305 */ /* 0x000e24000021f100 */
[----:B0-----:R-:W-:Y:S01]  /*4c90*/  PRMT R0, R4, 0x7610, R0 ;  /* 0x0000761004007816 */ /* 0x001fe20000000000 */
[----:B------:R-:W-:Y:S06]  /*4ca0*/  BRA `(.L_x_7522) ;  /* 0x0000000400ac7947 */ /* 0x000fec0003800000 */
.L_x_7529:
        /* <DEDUP_REMOVED lines=10> */
.L_x_7536:
        /* <DEDUP_REMOVED lines=21> */
.L_x_7540:
[----:B------:R-:W-:Y:S05]  /*4ea0*/  BSYNC B1 ;  /* 0x0000000000017941 */ /* 0x000fea0003800000 */
.L_x_7539:
[----:B------:R-:W-:Y:S01]  /*4eb0*/  IMAD.SHL.U32 R2, R2, 0x100000, RZ ;  /* 0x0010000002027824 */ /* 0x000fe200078e00ff */
[----:B------:R-:W-:-:S04]  /*4ec0*/  LEA R3, R0, 0x3b800000, 0x17 ;  /* 0x3b80000000037811 */ /* 0x000fc800078eb8ff */
[----:B------:R-:W-:-:S07]  /*4ed0*/  LOP3.LUT R4, R3, R2, R4, 0xfe, !PT ;  /* 0x0000000203047212 */ /* 0x000fce00078efe04 */
.L_x_7538:
[----:B------:R-:W-:Y:S05]  /*4ee0*/  BSYNC B0 ;  /* 0x0000000000007941 */ /* 0x000fea0003800000 */
.L_x_7537:
[----:B------:R-:W0:Y:S02]  /*4ef0*/  F2I.FTZ.TRUNC.NTZ R4, R4 ;  /* 0x0000000400047305 */ /* 0x000e24000021f100 */
[----:B0-----:R-:W-:Y:S01]  /*4f00*/  PRMT R0, R4, 0x7610, R0 ;  /* 0x0000761004007816 */ /* 0x001fe20000000000 */
[----:B------:R-:W-:Y:S06]  /*4f10*/  BRA `(.L_x_7522) ;  /* 0x0000000400107947 */ /* 0x000fec0003800000 */
.L_x_7535:
        /* <DEDUP_REMOVED lines=21> */
.L_x_7544:
[----:B------:R-:W-:Y:S05]  /*5070*/  BSYNC B1 ;  /* 0x0000000000017941 */ /* 0x000fea0003800000 */
.L_x_7543:
[----:B------:R-:W-:Y:S01]  /*5080*/  IMAD.SHL.U32 R2, R2, 0x200000, RZ ;  /* 0x0020000002027824 */ /* 0x000fe200078e00ff */
[----:B------:R-:W-:-:S04]  /*5090*/  LEA R3, R0, 0x37800000, 0x17 ;  /* 0x3780000000037811 */ /* 0x000fc800078eb8ff */
[----:B------:R-:W-:-:S07]  /*50a0*/  LOP3.LUT R4, R3, R2, R4, 0xfe, !PT ;  /* 0x0000000203047212 */ /* 0x000fce00078efe04 */
.L_x_7542:
[----:B------:R-:W-:Y:S05]  /*50b0*/  BSYNC B0 ;  /* 0x0000000000007941 */ /* 0x000fea0003800000 */
.L_x_7541:
[----:B------:R-:W0:Y:S02]  /*50c0*/  F2I.FTZ.TRUNC.NTZ R4, R4 ;  /* 0x0000000400047305 */ /* 0x000e24000021f100 */
[----:B0-----:R-:W-:Y:S01]  /*50d0*/  PRMT R0, R4, 0x7610, R0 ;  /* 0x0000761004007816 */ /* 0x001fe20000000000 */
[----:B------:R-:W-:Y:S06]  /*50e0*/  BRA `(.L_x_7522) ;  /* 0x00000000009c7947 */ /* 0x000fec0003800000 */
.L_x_7534:
        /* <DEDUP_REMOVED lines=14> */
.L_x_7548:
[----:B------:R-:W-:Y:S05]  /*51d0*/  BSYNC B0 ;  /* 0x0000000000007941 */ /* 0x000fea0003800000 */
.L_x_7547:
[----:B------:R-:W0:Y:S02]  /*51e0*/  F2I.FTZ.TRUNC.NTZ R4, R4 ;  /* 0x0000000400047305 */ /* 0x000e24000021f100 */
[----:B0-----:R-:W-:Y:S01]  /*51f0*/  PRMT R0, R4, 0x7610, R0 ;  /* 0x0000761004007816 */ /* 0x001fe20000000000 */
[----:B------:R-:W-:Y:S06]  /*5200*/  BRA `(.L_x_7522) ;  /* 0x0000000000547947 */ /* 0x000fec0003800000 */
.L_x_7521:
        /* <DEDUP_REMOVED lines=16> */
.L_x_7549:
[----:B------:R-:W-:Y:S01]  /*5310*/  PRMT R0, RZ, 0x7610, R0 ;  /* 0x00007610ff007816 */ /* 0x000fe20000000000 */
[----:B------:R-:W-:Y:S06]  /*5320*/  BRA `(.L_x_7522) ;  /* 0x00000000000c7947 */ /* 0x000fec0003800000 */
.L_x_7546:
[----:B------:R2:W5:Y:S01]  /*5330*/  LDG.E.U16 R0, desc[UR36][R2.64] ;  /* 0x0000002402007981 */ /* 0x000562000c1e1500 */
[----:B------:R-:W-:Y:S05]  /*5340*/  BRA `(.L_x_7522) ;  /* 0x0000000000047947 */ /* 0x000fea0003800000 */
.L_x_7545:
[----:B------:R1:W5:Y:S02]  /*5350*/  LDG.E.U16 R0, desc[UR36][R2.64] ;  /* 0x0000002402007981 */ /* 0x000364000c1e1500 */
.L_x_7522:
        /* <DEDUP_REMOVED lines=19> */
.L_x_7553:
[----:B------:R0:W-:Y:S01]  /*5490*/  STG.E.U8 desc[UR36][R16.64], R3 ;  /* 0x0000000310007986 */ /* 0x0001e2000c101124 */
[----:B------:R-:W-:Y:S05]  /*54a0*/  BRA `(.L_x_7555) ;  /* 0x0000000c00707947 */ /* 0x000fea0003800000 */
.L_x_7552:
        /* <DEDUP_REMOVED lines=11> */
.L_x_7557:
[----:B------:R-:W-:-:S05]  /*5560*/  PRMT R3, R3, 0x9910, RZ ;  /* 0x0000991003037816 */ /* 0x000fca00000000ff */
[----:B------:R0:W-:Y:S01]  /*5570*/  STG.E desc[UR36][R16.64], R3 ;  /* 0x0000000310007986 */ /* 0x0001e2000c101924 */
[----:B------:R-:W-:Y:S05]  /*5580*/  BRA `(.L_x_7555) ;  /* 0x0000000c00387947 */ /* 0x000fea0003800000 */
.L_x_7556:
[----:B------:R0:W-:Y:S01]  /*5590*/  STG.E.U16 desc[UR36][R16.64], R3 ;  /* 0x0000000310007986 */ /* 0x0001e2000c101524 */
[----:B------:R-:W-:Y:S05]  /*55a0*/  BRA `(.L_x_7555) ;  /* 0x0000000c00307947 */ /* 0x000fea0003800000 */
.L_x_7551:
        /* <DEDUP_REMOVED lines=9> */
.L_x_7559:
[----:B------:R-:W0:Y:S02]  /*5640*/  I2F.S16 R0, R3 ;  /* 0x0000000300007306 */ /* 0x000e240000101400 */
[----:B0-----:R-:W-:-:S05]  /*5650*/  F2FP.F16.F32.PACK_AB R0, RZ, R0 ;  /* 0x00000000ff00723e */ /* 0x001fca00000000ff */
[----:B------:R0:W-:Y:S01]  /*5660*/  STG.E.U16 desc[UR36][R16.64], R0 ;  /* 0x0000000010007986 */ /* 0x0001e2000c101524 */
[----:B------:R-:W-:Y:S05]  /*5670*/  BRA `(.L_x_7555) ;  /* 0x0000000800fc7947 */ /* 0x000fea0003800000 */
.L_x_7558:
        /* <DEDUP_REMOVED lines=10> */
.L_x_7561:
[----:B------:R-:W0:Y:S02]  /*5720*/  I2F.S16 R3, R3 ;  /* 0x0000000300037306 */ /* 0x000e240000101400 */
[----:B0-----:R-:W-:-:S04]  /*5730*/  F2FP.F16.F32.PACK_AB R3, RZ, R3 ;  /* 0x00000003ff03723e */ /* 0x001fc800000000ff */
[----:B------:R-:W-:-:S05]  /*5740*/  PRMT R3, R3, 0x5410, RZ ;  /* 0x0000541003037816 */ /* 0x000fca00000000ff */
[----:B------:R0:W-:Y:S01]  /*5750*/  STG.E desc[UR36][R16.64], R3 ;  /* 0x0000000310007986 */ /* 0x0001e2000c101924 */
[----:B------:R-:W-:Y:S05]  /*5760*/  BRA `(.L_x_7555) ;  /* 0x0000000800c07947 */ /* 0x000fea0003800000 */
.L_x_7560:
[----:B------:R-:W0:Y:S02]  /*5770*/  I2F.F64.S16 R2, R3 ;  /* 0x0000000300027312 */ /* 0x000e240000101c00 */
[----:B0-----:R0:W-:Y:S01]  /*5780*/  STG.E.64 desc[UR36][R16.64], R2 ;  /* 0x0000000210007986 */ /* 0x0011e2000c101b24 */
[----:B------:R-:W-:Y:S05]  /*5790*/  BRA `(.L_x_7555) ;  /* 0x0000000800b47947 */ /* 0x000fea0003800000 */
.L_x_7550:
        /* <DEDUP_REMOVED lines=13> */
.L_x_7564:
[----:B------:R-:W0:Y:S01]  /*5870*/  I2F.F64.S16 R4, R3 ;  /* 0x0000000300047312 */ /* 0x000e220000101c00 */
[----:B------:R-:W-:-:S05]  /*5880*/  CS2R R6, SRZ ;  /* 0x0000000000067805 */ /* 0x000fca000001ff00 */
[----:B0-----:R0:W-:Y:S01]  /*5890*/  STG.E.128 desc[UR36][R16.64], R4 ;  /* 0x0000000410007986 */ /* 0x0011e2000c101d24 */
[----:B------:R-:W-:Y:S05]  /*58a0*/  BRA `(.L_x_7555) ;  /* 0x0000000800707947 */ /* 0x000fea0003800000 */
.L_x_7563:
        /* <DEDUP_REMOVED lines=21> */
.L_x_7568:
[----:B------:R-:W-:Y:S05]  /*5a00*/  BSYNC B0 ;  /* 0x0000000000007941 */ /* 0x000fea0003800000 */
.L_x_7567:
[----:B------:R-:W-:-:S05]  /*5a10*/  LOP3.LUT R5, R0, R5, RZ, 0xfc, !PT ;  /* 0x0000000500057212 */ /* 0x000fca00078efcff */
[----:B------:R0:W-:Y:S01]  /*5a20*/  STG.E.U8 desc[UR36][R16.64], R5 ;  /* 0x0000000510007986 */ /* 0x0001e2000c101124 */
[----:B------:R-:W-:Y:S05]  /*5a30*/  BRA `(.L_x_7555) ;  /* 0x00000008000c7947 */ /* 0x000fea0003800000 */
.L_x_7566:
        /* <DEDUP_REMOVED lines=13> */
.L_x_7570:
[----:B------:R-:W-:Y:S01]  /*5b10*/  IMAD.MOV.U32 R0, RZ, RZ, 0x7f ;  /* 0x0000007fff007424 */ /* 0x000fe200078e00ff */
[----:B------:R-:W-:-:S04]  /*5b20*/  ISETP.GT.U32.AND P0, PT, R2, 0x7f800000, PT ;  /* 0x7f8000000200780c */ /* 0x000fc80003f04070 */
[----:B------:R-:W-:-:S09]  /*5b30*/  SEL R0, R0, 0x7c, P0 ;  /* 0x0000007c00007807 */ /* 0x000fd20000000000 */
.L_x_7571:
[----:B------:R-:W-:Y:S05]  /*5b40*/  BSYNC B0 ;  /* 0x0000000000007941 */ /* 0x000fea0003800000 */
.L_x_7569:
[----:B------:R-:W-:-:S04]  /*5b50*/  LOP3.LUT R2, R3, 0x80000000, RZ, 0xc0, !PT ;  /* 0x8000000003027812 */ /* 0x000fc800078ec0ff */
[----:B------:R-:W-:-:S04]  /*5b60*/  SHF.R.U32.HI R3, RZ, 0x18, R2 ;  /* 0x00000018ff037819 */ /* 0x000fc80000011602 */
[----:B------:R-:W-:-:S05]  /*5b70*/  LOP3.LUT R3, R0, R3, RZ, 0xfc, !PT ;  /* 0x0000000300037212 */ /* 0x000fca00078efcff */
[----:B------:R0:W-:Y:S01]  /*5b80*/  STG.E.U8 desc[UR36][R16.64], R3 ;  /* 0x0000000310007986 */ /* 0x0001e2000c101124 */
[----:B------:R-:W-:Y:S05]  /*5b90*/  BRA `(.L_x_7555) ;  /* 0x0000000400b47947 */ /* 0x000fea0003800000 */
.L_x_7565:
[----:B------:R-:W0:Y:S02]  /*5ba0*/  I2F.S16 R0, R3 ;  /* 0x0000000300007306 */ /* 0x000e240000101400 */
[----:B0-----:R-:W-:-:S05]  /*5bb0*/  F2FP.BF16.F32.PACK_AB R0, RZ, R0 ;  /* 0x00000000ff00723e */ /* 0x001fca00000010ff */
[----:B------:R0:W-:Y:S01]  /*5bc0*/  STG.E.U16 desc[UR36][R16.64], R0 ;  /* 0x0000000010007986 */ /* 0x0001e2000c101524 */
[----:B------:R-:W-:Y:S05]  /*5bd0*/  BRA `(.L_x_7555) ;  /* 0x0000000400a47947 */ /* 0x000fea0003800000 */
.L_x_7562:
        /* <DEDUP_REMOVED lines=10> */
.L_x_7574:
        /* <DEDUP_REMOVED lines=17> */
.L_x_7577:
[----:B------:R-:W-:-:S04]  /*5d90*/  LOP3.LUT R2, R3, 0x80000000, RZ, 0xc0, !PT ;  /* 0x8000000003027812 */ /* 0x000fc800078ec0ff */
[----:B------:R-:W-:-:S04]  /*5da0*/  SHF.R.U32.HI R3, RZ, 0x18, R2 ;  /* 0x00000018ff037819 */ /* 0x000fc80000011602 */
[----:B------:R-:W-:-:S04]  /*5db0*/  LOP3.LUT R0, R0, R3, RZ, 0xfc, !PT ;  /* 0x0000000300007212 */ /* 0x000fc800078efcff */
[----:B------:R-:W-:-:S07]  /*5dc0*/  PRMT R8, R0, 0x7610, R8 ;  /* 0x0000761000087816 */ /* 0x000fce0000000008 */
.L_x_7576:
[----:B------:R-:W-:Y:S05]  /*5dd0*/  BSYNC B0 ;  /* 0x0000000000007941 */ /* 0x000fea0003800000 */
.L_x_7575:
[----:B------:R3:W-:Y:S01]  /*5de0*/  STG.E.U8 desc[UR36][R16.64], R8 ;  /* 0x0000000810007986 */ /* 0x0007e2000c101124 */
[----:B------:R-:W-:Y:S05]  /*5df0*/  BRA `(.L_x_7555) ;  /* 0x00000004001c7947 */ /* 0x000fea0003800000 */
.L_x_7573:
        /* <DEDUP_REMOVED lines=17> */
.L_x_7580:
[----:B------:R-:W-:-:S04]  /*5f10*/  LOP3.LUT R2, R3, 0x80000000, RZ, 0xc0, !PT ;  /* 0x8000000003027812 */ /* 0x000fc800078ec0ff */
[----:B------:R-:W-:-:S04]  /*5f20*/  SHF.R.U32.HI R3, RZ, 0x18, R2 ;  /* 0x00000018ff037819 */ /* 0x000fc80000011602 */
[----:B------:R-:W-:-:S04]  /*5f30*/  LOP3.LUT R0, R0, R3, RZ, 0xfc, !PT ;  /* 0x0000000300007212 */ /* 0x000fc800078efcff */
[----:B------:R-:W-:-:S07]  /*5f40*/  PRMT R8, R0, 0x7610, R8 ;  /* 0x0000761000087816 */ /* 0x000fce0000000008 */
.L_x_7579:
[----:B------:R-:W-:Y:S05]  /*5f50*/  BSYNC B0 ;  /* 0x0000000000007941 */ /* 0x000fea0003800000 */
.L_x_7578:
[----:B------:R0:W-:Y:S01]  /*5f60*/  STG.E.U8 desc[UR36][R16.64], R8 ;  /* 0x0000000810007986 */ /* 0x0001e2000c101124 */
[----:B------:R-:W-:Y:S05]  /*5f70*/  BRA `(.L_x_7555) ;  /* 0x0000000000bc7947 */ /* 0x000fea0003800000 */
.L_x_7572:
        /* <DEDUP_REMOVED lines=23> */
.L_x_7554:
        /* <DEDUP_REMOVED lines=16> */
.L_x_7583:
[----:B------:R-:W-:Y:S05]  /*61f0*/  BRA `(.L_x_7555) ;  /* 0x00000000001c7947 */ /* 0x000fea0003800000 */
.L_x_7582:
[----:B------:R-:W-:-:S05]  /*6200*/  PRMT R3, R3, 0x9910, RZ ;  /* 0x0000991003037816 */ /* 0x000fca00000000ff */
[----:B------:R-:W-:-:S05]  /*6210*/  IMAD.MOV.U32 R2, RZ, RZ, R3 ;  /* 0x000000ffff027224 */ /* 0x000fca00078e0003 */
[----:B------:R-:W-:-:S05]  /*6220*/  SHF.R.S32.HI R3, RZ, 0x1f, R2 ;  /* 0x0000001fff037819 */ /* 0x000fca0000011402 */
[----:B------:R2:W-:Y:S01]  /*6230*/  STG.E.64 desc[UR36][R16.64], R2 ;  /* 0x0000000210007986 */ /* 0x0005e2000c101b24 */
[----:B------:R-:W-:Y:S05]  /*6240*/  BRA `(.L_x_7555) ;  /* 0x0000000000087947 */ /* 0x000fea0003800000 */
.L_x_7581:
[----:B------:R-:W-:-:S05]  /*6250*/  PRMT R3, R3, 0x9910, RZ ;  /* 0x0000991003037816 */ /* 0x000fca00000000ff */
[----:B------:R0:W-:Y:S02]  /*6260*/  STG.E desc[UR36][R16.64], R3 ;  /* 0x0000000310007986 */ /* 0x0001e4000c101924 */
.L_x_7555:
[----:B------:R-:W-:-:S07]  /*6270*/  VIADD R19, R19, 0x80 ;  /* 0x0000008013137836 */ /* 0x000fce0000000000 */
.L_x_7515:
[----:B------:R-:W-:Y:S05]  /*6280*/  BSYNC B6 ;  /* 0x0000000000067941 */ /* 0x000fea0003800000 */
.L_x_7514:
        /* <DEDUP_REMOVED lines=307> */
.L_x_7586:
        /* <DEDUP_REMOVED lines=20> */
.L_x_7590:
[----:B------:R0:W5:Y:S01]  /*7700*/  LDG.E.U8 R0, desc[UR36][R2.64] ;  /* 0x0000002402007981 */ /* 0x000162000c1e1100 */
[----:B------:R-:W-:Y:S05]  /*7710*/  BRA `(.L_x_7592) ;  /* 0x0000000c00547947 */ /* 0x000fea0003800000 */
.L_x_7589:
        /* <DEDUP_REMOVED lines=8> */
.L_x_7594:
[----:B------:R0:W5:Y:S01]  /*77a0*/  LDG.E.U16 R0, desc[UR36][R2.64] ;  /* 0x0000002402007981 */ /* 0x000162000c1e1500 */
[----:B------:R-:W-:Y:S05]  /*77b0*/  BRA `(.L_x_7592) ;  /* 0x0000000c002c7947 */ /* 0x000fea0003800000 */
.L_x_7593:
[----:B------:R0:W5:Y:S01]  /*77c0*/  LDG.E.U16 R0, desc[UR36][R2.64] ;  /* 0x0000002402007981 */ /* 0x000162000c1e1500 */
[----:B------:R-:W-:Y:S05]  /*77d0*/  BRA `(.L_x_7592) ;  /* 0x0000000c00247947 */ /* 0x000fea0003800000 */
.L_x_7588:
        /* <DEDUP_REMOVED lines=9> */
.L_x_7596:
[----:B------:R-:W2:Y:S02]  /*7870*/  LDG.E.U16 R4, desc[UR36][R2.64] ;  /* 0x0000002402047981 */ /* 0x000ea4000c1e1500 */
[----:B--2---:R-:W-:-:S06]  /*7880*/  HADD2.F32 R4, -RZ, R4.H0_H0 ;  /* 0x20000004ff047230 */ /* 0x004fcc0000004100 */
[----:B------:R-:W0:Y:S02]  /*7890*/  F2I.FTZ.TRUNC.NTZ R4, R4 ;  /* 0x0000000400047305 */ /* 0x000e24000021f100 */
[----:B0-----:R-:W-:Y:S01]  /*78a0*/  PRMT R0, R4, 0x7610, R0 ;  /* 0x0000761004007816 */ /* 0x001fe20000000000 */
[----:B------:R-:W-:Y:S06]  /*78b0*/  BRA `(.L_x_7592) ;  /* 0x0000000800ec7947 */ /* 0x000fec0003800000 */
.L_x_7595:
        /* <DEDUP_REMOVED lines=9> */
.L_x_7598:
[----:B------:R-:W2:Y:S02]  /*7950*/  LDG.E.U16 R2, desc[UR36][R2.64] ;  /* 0x0000002402027981 */ /* 0x000ea4000c1e1500 */
[----:B--2---:R-:W-:-:S06]  /*7960*/  HADD2.F32 R4, -RZ, R2.H0_H0 ;  /* 0x20000002ff047230 */ /* 0x004fcc0000004100 */
[----:B------:R-:W0:Y:S02]  /*7970*/  F2I.FTZ.TRUNC.NTZ R4, R4 ;  /* 0x0000000400047305 */ /* 0x000e24000021f100 */
[----:B0-----:R-:W-:Y:S01]  /*7980*/  PRMT R0, R4, 0x7610, R0 ;  /* 0x0000761004007816 */ /* 0x001fe20000000000 */
[----:B------:R-:W-:Y:S06]  /*7990*/  BRA `(.L_x_7592) ;  /* 0x0000000800b47947 */ /* 0x000fec0003800000 */
.L_x_7597:
[----:B------:R-:W2:Y:S02]  /*79a0*/  LDG.E.64 R2, desc[UR36][R2.64] ;  /* 0x0000002402027981 */ /* 0x000ea4000c1e1b00 */
[----:B--2---:R0:W1:Y:S01]  /*79b0*/  F2I.F64.TRUNC R0, R2 ;  /* 0x0000000200007311 */ /* 0x004062000030d100 */
[----:B------:R-:W-:Y:S05]  /*79c0*/  BRA `(.L_x_7592) ;  /* 0x0000000800a87947 */ /* 0x000fea0003800000 */
.L_x_7587:
        /* <DEDUP_REMOVED lines=12> */
.L_x_7601:
[----:B------:R-:W2:Y:S02]  /*7a90*/  LDG.E.64 R2, desc[UR36][R2.64] ;  /* 0x0000002402027981 */ /* 0x000ea4000c1e1b00 */
[----:B--2---:R3:W4:Y:S01]  /*7aa0*/  F2I.F64.TRUNC R0, R2 ;  /* 0x0000000200007311 */ /* 0x004722000030d100 */
[----:B------:R-:W-:Y:S05]  /*7ab0*/  BRA `(.L_x_7592) ;  /* 0x00000008006c7947 */ /* 0x000fea0003800000 */
.L_x_7600:
        /* <DEDUP_REMOVED lines=28> */
.L_x_7603:
        /* <DEDUP_REMOVED lines=15> */
.L_x_7602:
[----:B------:R-:W2:Y:S02]  /*7d70*/  LDG.E.U16 R4, desc[UR36][R2.64] ;  /* 0x0000002402047981 */ /* 0x000ea4000c1e1500 */
[----:B--2---:R-:W-:-:S06]  /*7d80*/  IMAD.U32 R4, R4, 0x10000, RZ ;  /* 0x0001000004047824 */ /* 0x004fcc00078e00ff */
[----:B------:R-:W0:Y:S02]  /*7d90*/  F2I.FTZ.TRUNC.NTZ R4, R4 ;  /* 0x0000000400047305 */ /* 0x000e24000021f100 */
[----:B0-----:R-:W-:Y:S01]  /*7da0*/  PRMT R0, R4, 0x7610, R0 ;  /* 0x0000761004007816 */ /* 0x001fe20000000000 */
[----:B------:R-:W-:Y:S06]  /*7db0*/  BRA `(.L_x_7592) ;  /* 0x0000000400ac7947 */ /* 0x000fec0003800000 */
.L_x_7599:
        /* <DEDUP_REMOVED lines=10> */
.L_x_7606:
        /* <DEDUP_REMOVED lines=21> */
.L_x_7610:
[----:B------:R-:W-:Y:S05]  /*7fb0*/  BSYNC B1 ;  /* 0x0000000000017941 */ /* 0x000fea0003800000 */
.L_x_7609:
[----:B------:R-:W-:Y:S01]  /*7fc0*/  IMAD.SHL.U32 R2, R2, 0x100000, RZ ;  /* 0x0010000002027824 */ /* 0x000fe200078e00ff */
[----:B------:R-:W-:-:S04]  /*7fd0*/  LEA R3, R0, 0x3b800000, 0x17 ;  /* 0x3b80000000037811 */ /* 0x000fc800078eb8ff */
[----:B------:R-:W-:-:S07]  /*7fe0*/  LOP3.LUT R4, R3, R2, R4, 0xfe, !PT ;  /* 0x0000000203047212 */ /* 0x000fce00078efe04 */
.L_x_7608:
[----:B------:R-:W-:Y:S05]  /*7ff0*/  BSYNC B0 ;  /* 0x0000000000007941 */ /* 0x000fea0003800000 */
.L_x_7607:
[----:B------:R-:W0:Y:S02]  /*8000*/  F2I.FTZ.TRUNC.NTZ R4, R4 ;  /* 0x0000000400047305 */ /* 0x000e24000021f100 */
[----:B0-----:R-:W-:Y:S01]  /*8010*/  PRMT R0, R4, 0x7610, R0 ;  /* 0x0000761004007816 */ /* 0x001fe20000000000 */
[----:B------:R-:W-:Y:S06]  /*8020*/  BRA `(.L_x_7592) ;  /* 0x0000000400107947 */ /* 0x000fec0003800000 */
.L_x_7605:
        /* <DEDUP_REMOVED lines=21> */
.L_x_7614:
[----:B------:R-:W-:Y:S05]  /*8180*/  BSYNC B1 ;  /* 0x0000000000017941 */ /* 0x000fea0003800000 */
.L_x_7613:
[----:B------:R-:W-:Y:S01]  /*8190*/  IMAD.SHL.U32 R2, R2, 0x200000, RZ ;  /* 0x0020000002027824 */ /* 0x000fe200078e00ff */
[----:B------:R-:W-:-:S04]  /*81a0*/  LEA R3, R0, 0x37800000, 0x17 ;  /* 0x3780000000037811 */ /* 0x000fc800078eb8ff */
[----:B------:R-:W-:-:S07]  /*81b0*/  LOP3.LUT R4, R3, R2, R4, 0xfe, !PT ;  /* 0x0000000203047212 */ /* 0x000fce00078efe04 */
.L_x_7612:
[----:B------:R-:W-:Y:S05]  /*81c0*/  BSYNC B0 ;  /* 0x0000000000007941 */ /* 0x000fea0003800000 */
.L_x_7611:
[----:B------:R-:W0:Y:S02]  /*81d0*/  F2I.FTZ.TRUNC.NTZ R4, R4 ;  /* 0x0000000400047305 */ /* 0x000e24000021f100 */
[----:B0-----:R-:W-:Y:S01]  /*81e0*/  PRMT R0, R4, 0x7610, R0 ;  /* 0x0000761004007816 */ /* 0x001fe20000000000 */
[----:B------:R-:W-:Y:S06]  /*81f0*/  BRA `(.L_x_7592) ;  /* 0x00000000009c7947 */ /* 0x000fec0003800000 */
.L_x_7604:
        /* <DEDUP_REMOVED lines=14> */
.L_x_7618:
[----:B------:R-:W-:Y:S05]  /*82e0*/  BSYNC B0 ;  /* 0x0000000000007941 */ /* 0x000fea0003800000 */
.L_x_7617:
[----:B------:R-:W0:Y:S02]  /*82f0*/  F2I.FTZ.TRUNC.NTZ R4, R4 ;  /* 0x0000000400047305 */ /* 0x000e24000021f100 */
[----:B0-----:R-:W-:Y:S01]  /*8300*/  PRMT R0, R4, 0x7610, R0 ;  /* 0x0000761004007816 */ /* 0x001fe20000000000 */
[----:B------:R-:W-:Y:S06]  /*8310*/  BRA `(.L_x_7592) ;  /* 0x0000000000547947 */ /* 0x000fec0003800000 */
.L_x_7591:
        /* <DEDUP_REMOVED lines=16> */
.L_x_7619:
[----:B------:R-:W-:Y:S01]  /*8420*/  PRMT R0, RZ, 0x7610, R0 ;  /* 0x00007610ff007816 */ /* 0x000fe20000000000 */
[----:B------:R-:W-:Y:S06]  /*8430*/  BRA `(.L_x_7592) ;  /* 0x00000000000c7947 */ /* 0x000fec0003800000 */
.L_x_7616:
[----:B------:R1:W5:Y:S01]  /*8440*/  LDG.E.U16 R0, desc[UR36][R2.64] ;  /* 0x0000002402007981 */ /* 0x000362000c1e1500 */
[----:B------:R-:W-:Y:S05]  /*8450*/  BRA `(.L_x_7592) ;  /* 0x0000000000047947 */ /* 0x000fea0003800000 */
.L_x_7615:
[----:B------:R2:W5:Y:S02]  /*8460*/  LDG.E.U16 R0, desc[UR36][R2.64] ;  /* 0x0000002402007981 */ /* 0x000564000c1e1500 */
.L_x_7592:
        /* <DEDUP_REMOVED lines=19> */
.L_x_7623:
[----:B------:R3:W-:Y:S01]  /*85a0*/  STG.E.U8 desc[UR36][R16.64], R3 ;  /* 0x0000000310007986 */ /* 0x0007e2000c101124 */
[----:B------:R-:W-:Y:S05]  /*85b0*/  BRA `(.L_x_7625) ;  /* 0x0000000c00707947 */ /* 0x000fea0003800000 */
.L_x_7622:
        /* <DEDUP_REMOVED lines=11> */
.L_x_7627:
[----:B------:R-:W-:-:S05]  /*8670*/  PRMT R3, R3, 0x9910, RZ ;  /* 0x0000991003037816 */ /* 0x000fca00000000ff */
[----:B------:R2:W-:Y:S01]  /*8680*/  STG.E desc[UR36][R16.64], R3 ;  /* 0x0000000310007986 */ /* 0x0005e2000c101924 */
[----:B------:R-:W-:Y:S05]  /*8690*/  BRA `(.L_x_7625) ;  /* 0x0000000c00387947 */ /* 0x000fea0003800000 */
.L_x_7626:
[----:B------:R0:W-:Y:S01]  /*86a0*/  STG.E.U16 desc[UR36][R16.64], R3 ;  /* 0x0000000310007986 */ /* 0x0001e2000c101524 */
[----:B------:R-:W-:Y:S05]  /*86b0*/  BRA `(.L_x_7625) ;  /* 0x0000000c00307947 */ /* 0x000fea0003800000 */
.L_x_7621:
        /* <DEDUP_REMOVED lines=9> */
.L_x_7629:
[----:B------:R-:W0:Y:S02]  /*8750*/  I2F.S16 R0, R3 ;  /* 0x0000000300007306 */ /* 0x000e240000101400 */
[----:B0-----:R-:W-:-:S05]  /*8760*/  F2FP.F16.F32.PACK_AB R0, RZ, R0 ;  /* 0x00000000ff00723e */ /* 0x001fca00000000ff */
[----:B------:R0:W-:Y:S01]  /*8770*/  STG.E.U16 desc[UR36][R16.64], R0 ;  /* 0x0000000010007986 */ /* 0x0001e2000c101524 */
[----:B------:R-:W-:Y:S05]  /*8780*/  BRA `(.L_x_7625) ;  /* 0x0000000800fc7947 */ /* 0x000fea0003800000 */
.L_x_7628:
        /* <DEDUP_REMOVED lines=10> */
.L_x_7631:
[----:B------:R-:W0:Y:S02]  /*8830*/  I2F.S16 R3, R3 ;  /* 0x0000000300037306 */ /* 0x000e240000101400 */
[----:B0-----:R-:W-:-:S04]  /*8840*/  F2FP.F16.F32.PACK_AB R3, RZ, R3 ;  /* 0x00000003ff03723e */ /* 0x001fc800000000ff */
[----:B------:R-:W-:-:S05]  /*8850*/  PRMT R3, R3, 0x5410, RZ ;  /* 0x0000541003037816 */ /* 0x000fca00000000ff */
[----:B------:R0:W-:Y:S01]  /*8860*/  STG.E desc[UR36][R16.64], R3 ;  /* 0x0000000310007986 */ /* 0x0001e2000c101924 */
[----:B------:R-:W-:Y:S05]  /*8870*/  BRA `(.L_x_7625) ;  /* 0x0000000800c07947 */ /* 0x000fea0003800000 */
.L_x_7630:
[----:B------:R-:W0:Y:S02]  /*8880*/  I2F.F64.S16 R2, R3 ;  /* 0x0000000300027312 */ /* 0x000e240000101c00 */
[----:B0-----:R0:W-:Y:S01]  /*8890*/  STG.E.64 desc[UR36][R16.64], R2 ;  /* 0x0000000210007986 */ /* 0x0011e2000c101b24 */
[----:B------:R-:W-:Y:S05]  /*88a0*/  BRA `(.L_x_7625) ;  /* 0x0000000800b47947 */ /* 0x000fea0003800000 */
.L_x_7620:
        /* <DEDUP_REMOVED lines=13> */
.L_x_7634:
[----:B------:R-:W0:Y:S01]  /*8980*/  I2F.F64.S16 R4, R3 ;  /* 0x0000000300047312 */ /* 0x000e220000101c00 */
[----:B------:R-:W-:-:S05]  /*8990*/  CS2R R6, SRZ ;  /* 0x0000000000067805 */ /* 0x000fca000001ff00 */
[----:B0-----:R0:W-:Y:S01]  /*89a0*/  STG.E.128 desc[UR36][R16.64], R4 ;  /* 0x0000000410007986 */ /* 0x0011e2000c101d24 */
[----:B------:R-:W-:Y:S05]  /*89b0*/  BRA `(.L_x_7625) ;  /* 0x0000000800707947 */ /* 0x000fea0003800000 */
.L_x_7633:
        /* <DEDUP_REMOVED lines=21> */
.L_x_7638:
[----:B------:R-:W-:Y:S05]  /*8b10*/  BSYNC B0 ;  /* 0x0000000000007941 */ /* 0x000fea0003800000 */
.L_x_7637:
[----:B------:R-:W-:-:S05]  /*8b20*/  LOP3.LUT R5, R0, R5, RZ, 0xfc, !PT ;  /* 0x0000000500057212 */ /* 0x000fca00078efcff */
[----:B------:R0:W-:Y:S01]  /*8b30*/  STG.E.U8 desc[UR36][R16.64], R5 ;  /* 0x0000000510007986 */ /* 0x0001e2000c101124 */
[----:B------:R-:W-:Y:S05]  /*8b40*/  BRA `(.L_x_7625) ;  /* 0x00000008000c7947 */ /* 0x000fea0003800000 */
.L_x_7636:
        /* <DEDUP_REMOVED lines=13> */
.L_x_7640:
[----:B------:R-:W-:Y:S01]  /*8c20*/  IMAD.MOV.U32 R0, RZ, RZ, 0x7f ;  /* 0x0000007fff007424 */ /* 0x000fe200078e00ff */
[----:B------:R-:W-:-:S04]  /*8c30*/  ISETP.GT.U32.AND P0, PT, R2, 0x7f800000, PT ;  /* 0x7f8000000200780c */ /* 0x000fc80003f04070 */
[----:B------:R-:W-:-:S09]  /*8c40*/  SEL R0, R0, 0x7c, P0 ;  /* 0x0000007c00007807 */ /* 0x000fd20000000000 */
.L_x_7641:
[----:B------:R-:W-:Y:S05]  /*8c50*/  BSYNC B0 ;  /* 0x0000000000007941 */ /* 0x000fea0003800000 */
.L_x_7639:
[----:B------:R-:W-:-:S04]  /*8c60*/  LOP3.LUT R2, R3, 0x80000000, RZ, 0xc0, !PT ;  /* 0x8000000003027812 */ /* 0x000fc800078ec0ff */
[----:B------:R-:W-:-:S04]  /*8c70*/  SHF.R.U32.HI R3, RZ, 0x18, R2 ;  /* 0x00000018ff037819 */ /* 0x000fc80000011602 */
[----:B------:R-:W-:-:S05]  /*8c80*/  LOP3.LUT R3, R0, R3, RZ, 0xfc, !PT ;  /* 0x0000000300037212 */ /* 0x000fca00078efcff */
[----:B------:R0:W-:Y:S01]  /*8c90*/  STG.E.U8 desc[UR36][R16.64], R3 ;  /* 0x0000000310007986 */ /* 0x0001e2000c101124 */
[----:B------:R-:W-:Y:S05]  /*8ca0*/  BRA `(.L_x_7625) ;  /* 0x0000000400b47947 */ /* 0x000fea0003800000 */
.L_x_7635:
[----:B------:R-:W0:Y:S02]  /*8cb0*/  I2F.S16 R0, R3 ;  /* 0x0000000300007306 */ /* 0x000e240000101400 */
[----:B0-----:R-:W-:-:S05]  /*8cc0*/  F2FP.BF16.F32.PACK_AB R0, RZ, R0 ;  /* 0x00000000ff00723e */ /* 0x001fca00000010ff */
[----:B------:R0:W-:Y:S01]  /*8cd0*/  STG.E.U16 desc[UR36][R16.64], R0 ;  /* 0x0000000010007986 */ /* 0x0001e2000c101524 */
[----:B------:R-:W-:Y:S05]  /*8ce0*/  BRA `(.L_x_7625) ;  /* 0x0000000400a47947 */ /* 0x000fea0003800000 */
.L_x_7632:
        /* <DEDUP_REMOVED lines=10> */
.L_x_7644:
        /* <DEDUP_REMOVED lines=17> */
.L_x_7647:
[----:B------:R-:W-:-:S04]  /*8ea0*/  LOP3.LUT R2, R3, 0x80000000, RZ, 0xc0, !PT ;  /* 0x8000000003027812 */ /* 0x000fc800078ec0ff */
[----:B------:R-:W-:-:S04]  /*8eb0*/  SHF.R.U32.HI R3, RZ, 0x18, R2 ;  /* 0x00000018ff037819 */ /* 0x000fc80000011602 */
[----:B------:R-:W-:-:S04]  /*8ec0*/  LOP3.LUT R0, R0, R3, RZ, 0xfc, !PT ;  /* 0x0000000300007212 */ /* 0x000fc800078efcff */
[----:B------:R-:W-:-:S07]  /*8ed0*/  PRMT R8, R0, 0x7610, R8 ;  /* 0x0000761000087816 */ /* 0x000fce0000000008 */
.L_x_7646:
[----:B------:R-:W-:Y:S05]  /*8ee0*/  BSYNC B0 ;  /* 0x0000000000007941 */ /* 0x000fea0003800000 */
.L_x_7645:
[----:B------:R0:W-:Y:S01]  /*8ef0*/  STG.E.U8 desc[UR36][R16.64], R8 ;  /* 0x0000000810007986 */ /* 0x0001e2000c101124 */
[----:B------:R-:W-:Y:S05]  /*8f00*/  BRA `(.L_x_7625) ;  /* 0x00000004001c7947 */ /* 0x000fea0003800000 */
.L_x_7643:
        /* <DEDUP_REMOVED lines=17> */
.L_x_7650:
[----:B------:R-:W-:-:S04]  /*9020*/  LOP3.LUT R2, R3, 0x80000000, RZ, 0xc0, !PT ;  /* 0x8000000003027812 */ /* 0x000fc800078ec0ff */
[----:B------:R-:W-:-:S04]  /*9030*/  SHF.R.U32.HI R3, RZ, 0x18, R2 ;  /* 0x00000018ff037819 */ /* 0x000fc80000011602 */
[----:B------:R-:W-:-:S04]  /*9040*/  LOP3.LUT R0, R0, R3, RZ, 0xfc, !PT ;  /* 0x0000000300007212 */ /* 0x000fc800078efcff */
[----:B------:R-:W-:-:S07]  /*9050*/  PRMT R8, R0, 0x7610, R8 ;  /* 0x0000761000087816 */ /* 0x000fce0000000008 */
.L_x_7649:
[----:B------:R-:W-:Y:S05]  /*9060*/  BSYNC B0 ;  /* 0x0000000000007941 */ /* 0x000fea0003800000 */
.L_x_7648:
[----:B------:R0:W-:Y:S01]  /*9070*/  STG.E.U8 desc[UR36][R16.64], R8 ;  /* 0x0000000810007986 */ /* 0x0001e2000c101124 */
[----:B------:R-:W-:Y:S05]  /*9080*/  BRA `(.L_x_7625) ;  /* 0x0000000000bc7947 */ /* 0x000fea0003800000 */
.L_x_7642:
        /* <DEDUP_REMOVED lines=23> */
.L_x_7624:
        /* <DEDUP_REMOVED lines=16> */
.L_x_7653:
[----:B------:R-:W-:Y:S05]  /*9300*/  BRA `(.L_x_7625) ;  /* 0x00000000001c7947 */ /* 0x000fea0003800000 */
.L_x_7652:
[----:B------:R-:W-:-:S05]  /*9310*/  PRMT R3, R3, 0x9910, RZ ;  /* 0x0000991003037816 */ /* 0x000fca00000000ff */
[----:B------:R-:W-:-:S05]  /*9320*/  IMAD.MOV.U32 R2, RZ, RZ, R3 ;  /* 0x000000ffff027224 */ /* 0x000fca00078e0003 */
[----:B------:R-:W-:-:S05]  /*9330*/  SHF.R.S32.HI R3, RZ, 0x1f, R2 ;  /* 0x0000001fff037819 */ /* 0x000fca0000011402 */
[----:B------:R0:W-:Y:S01]  /*9340*/  STG.E.64 desc[UR36][R16.64], R2 ;  /* 0x0000000210007986 */ /* 0x0001e2000c101b24 */
[----:B------:R-:W-:Y:S05]  /*9350*/  BRA `(.L_x_7625) ;  /* 0x0000000000087947 */ /* 0x000fea0003800000 */
.L_x_7651:
[----:B------:R-:W-:-:S05]  /*9360*/  PRMT R3, R3, 0x9910, RZ ;  /* 0x0000991003037816 */ /* 0x000fca00000000ff */
[----:B------:R0:W-:Y:S02]  /*9370*/  STG.E desc[UR36][R16.64], R3 ;  /* 0x0000000310007986 */ /* 0x0001e4000c101924 */
.L_x_7625:
[----:B------:R-:W-:-:S07]  /*9380*/  VIADD R19, R19, 0x80 ;  /* 0x0000008013137836 */ /* 0x000fce0000000000 */
.L_x_7585:
[----:B------:R-:W-:Y:S05]  /*9390*/  BSYNC B6 ;  /* 0x0000000000067941 */ /* 0x000fea0003800000 */
.L_x_7584:
        /* <DEDUP_REMOVED lines=306> */
.L_x_7654:
        /* <DEDUP_REMOVED lines=20> */
.L_x_7658:
[----:B------:R4:W5:Y:S01]  /*a800*/  LDG.E.U8 R0, desc[UR36][R2.64] ;  /* 0x0000002402007981 */ /* 0x000962000c1e1100 */
[----:B------:R-:W-:Y:S05]  /*a810*/  BRA `(.L_x_7660) ;  /* 0x0000000c00547947 */ /* 0x000fea0003800000 */
.L_x_7657:
        /* <DEDUP_REMOVED lines=8> */
.L_x_7662:
[----:B------:R2:W5:Y:S01]  /*a8a0*/  LDG.E.U16 R0, desc[UR36][R2.64] ;  /* 0x0000002402007981 */ /* 0x000562000c1e1500 */
[----:B------:R-:W-:Y:S05]  /*a8b0*/  BRA `(.L_x_7660) ;  /* 0x0000000c002c7947 */ /* 0x000fea0003800000 */
.L_x_7661:
[----:B------:R0:W5:Y:S01]  /*a8c0*/  LDG.E.U16 R0, desc[UR36][R2.64] ;  /* 0x0000002402007981 */ /* 0x000162000c1e1500 */
[----:B------:R-:W-:Y:S05]  /*a8d0*/  BRA `(.L_x_7660) ;  /* 0x0000000c00247947 */ /* 0x000fea0003800000 */
.L_x_7656:
        /* <DEDUP_REMOVED lines=9> */
.L_x_7664:
[----:B------:R-:W2:Y:S02]  /*a970*/  LDG.E.U16 R4, desc[UR36][R2.64] ;  /* 0x0000002402047981 */ /* 0x000ea4000c1e1500 */
[----:B--2---:R-:W-:-:S06]  /*a980*/  HADD2.F32 R4, -RZ, R4.H0_H0 ;  /* 0x20000004ff047230 */ /* 0x004fcc0000004100 */
[----:B------:R-:W0:Y:S02]  /*a990*/  F2I.FTZ.TRUNC.NTZ R4, R4 ;  /* 0x0000000400047305 */ /* 0x000e24000021f100 */
[----:B0-----:R-:W-:Y:S01]  /*a9a0*/  PRMT R0, R4, 0x7610, R0 ;  /* 0x0000761004007816 */ /* 0x001fe20000000000 */
[----:B------:R-:W-:Y:S06]  /*a9b0*/  BRA `(.L_x_7660) ;  /* 0x0000000800ec7947 */ /* 0x000fec0003800000 */
.L_x_7663:
        /* <DEDUP_REMOVED lines=9> */
.L_x_7666:
[----:B------:R-:W2:Y:S02]  /*aa50*/  LDG.E.U16 R2, desc[UR36][R2.64] ;  /* 0x0000002402027981 */ /* 0x000ea4000c1e1500 */
[----:B--2---:R-:W-:-:S06]  /*aa60*/  HADD2.F32 R4, -RZ, R2.H0_H0 ;  /* 0x20000002ff047230 */ /* 0x004fcc0000004100 */
[----:B------:R-:W0:Y:S02]  /*aa70*/  F2I.FTZ.TRUNC.NTZ R4, R4 ;  /* 0x0000000400047305 */ /* 0x000e24000021f100 */
[----:B0-----:R-:W-:Y:S01]  /*aa80*/  PRMT R0, R4, 0x7610, R0 ;  /* 0x0000761004007816 */ /* 0x001fe20000000000 */
[----:B------:R-:W-:Y:S06]  /*aa90*/  BRA `(.L_x_7660) ;  /* 0x0000000800b47947 */ /* 0x000fec0003800000 */
.L_x_7665:
[----:B------:R-:W2:Y:S02]  /*aaa0*/  LDG.E.64 R2, desc[UR36][R2.64] ;  /* 0x0000002402027981 */ /* 0x000ea4000c1e1b00 */
[----:B--2---:R0:W1:Y:S01]  /*aab0*/  F2I.F64.TRUNC R0, R2 ;  /* 0x0000000200007311 */ /* 0x004062000030d100 */
[----:B------:R-:W-:Y:S05]  /*aac0*/  BRA `(.L_x_7660) ;  /* 0x0000000800a87947 */ /* 0x000fea0003800000 */
.L_x_7655:
        /* <DEDUP_REMOVED lines=12> */
.L_x_7669:
[----:B------:R-:W2:Y:S02]  /*ab90*/  LDG.E.64 R2, desc[UR36][R2.64] ;  /* 0x0000002402027981 */ /* 0x000ea4000c1e1b00 */
[----:B--2---:R0:W1:Y:S01]  /*aba0*/  F2I.F64.TRUNC R0, R2 ;  /* 0x0000000200007311 */ /* 0x004062000030d100 */
[----:B------:R-:W-:Y:S05]  /*abb0*/  BRA `(.L_x_7660) ;  /* 0x00000008006c7947 */ /* 0x000fea0003800000 */
.L_x_7668:
        /* <DEDUP_REMOVED lines=28> */
.L_x_7671:
        /* <DEDUP_REMOVED lines=15> */
.L_x_7670:
[----:B------:R-:W2:Y:S02]  /*ae70*/  LDG.E.U16 R4, desc[UR36][R2.64] ;  /* 0x0000002402047981 */ /* 0x000ea4000c1e1500 */
[----:B--2---:R-:W-:-:S06]  /*ae80*/  IMAD.U32 R4, R4, 0x10000, RZ ;  /* 0x0001000004047824 */ /* 0x004fcc00078e00ff */
[----:B------:R-:W0:Y:S02]  /*ae90*/  F2I.FTZ.TRUNC.NTZ R4, R4 ;  /* 0x0000000400047305 */ /* 0x000e24000021f100 */
[----:B0-----:R-:W-:Y:S01]  /*aea0*/  PRMT R0, R4, 0x7610, R0 ;  /* 0x0000761004007816 */ /* 0x001fe20000000000 */
[----:B------:R-:W-:Y:S06]  /*aeb0*/  BRA `(.L_x_7660) ;  /* 0x0000000400ac7947 */ /* 0x000fec0003800000 */
.L_x_7667:
        /* <DEDUP_REMOVED lines=10> */
.L_x_7674:
        /* <DEDUP_REMOVED lines=21> */
.L_x_7678:
[----:B------:R-:W-:Y:S05]  /*b0b0*/  BSYNC B1 ;  /* 0x0000000000017941 */ /* 0x000fea0003800000 */
.L_x_7677:
[----:B------:R-:W-:Y:S01]  /*b0c0*/  IMAD.SHL.U32 R2, R2, 0x100000, RZ ;  /* 0x0010000002027824 */ /* 0x000fe200078e00ff */
[----:B------:R-:W-:-:S04]  /*b0d0*/  LEA R3, R0, 0x3b800000, 0x17 ;  /* 0x3b80000000037811 */ /* 0x000fc800078eb8ff */
[----:B------:R-:W-:-:S07]  /*b0e0*/  LOP3.LUT R4, R3, R2, R4, 0xfe, !PT ;  /* 0x0000000203047212 */ /* 0x000fce00078efe04 */
.L_x_7676:
[----:B------:R-:W-:Y:S05]  /*b0f0*/  BSYNC B0 ;  /* 0x0000000000007941 */ /* 0x000fea0003800000 */
.L_x_7675:
[----:B------:R-:W0:Y:S02]  /*b100*/  F2I.FTZ.TRUNC.NTZ R4, R4 ;  /* 0x0000000400047305 */ /* 0x000e24000021f100 */
[----:B0-----:R-:W-:Y:S01]  /*b110*/  PRMT R0, R4, 0x7610, R0 ;  /* 0x0000761004007816 */ /* 0x001fe20000000000 */
[----:B------:R-:W-:Y:S06]  /*b120*/  BRA `(.L_x_7660) ;  /* 0x0000000400107947 */ /* 0x000fec0003800000 */
.L_x_7673:
        /* <DEDUP_REMOVED lines=21> */
.L_x_7682:
[----:B------:R-:W-:Y:S05]  /*b280*/  BSYNC B1 ;  /* 0x0000000000017941 */ /* 0x000fea0003800000 */
.L_x_7681:
[----:B------:R-:W-:Y:S01]  /*b290*/  IMAD.SHL.U32 R2, R2, 0x200000, RZ ;  /* 0x0020000002027824 */ /* 0x000fe200078e00ff */
[----:B------:R-:W-:-:S04]  /*b2a0*/  LEA R3, R0, 0x37800000, 0x17 ;  /* 0x3780000000037811 */ /* 0x000fc800078eb8ff */
[----:B------:R-:W-:-:S07]  /*b2b0*/  LOP3.LUT R4, R3, R2, R4, 0xfe, !PT ;  /* 0x0000000203047212 */ /* 0x000fce00078efe04 */
.L_x_7680:
[----:B------:R-:W-:Y:S05]  /*b2c0*/  BSYNC B0 ;  /* 0x0000000000007941 */ /* 0x000fea0003800000 */
.L_x_7679:
[----:B------:R-:W0:Y:S02]  /*b2d0*/  F2I.FTZ.TRUNC.NTZ R4, R4 ;  /* 0x0000000400047305 */ /* 0x000e24000021f100 */
[----:B0-----:R-:W-:Y:S01]  /*b2e0*/  PRMT R0, R4, 0x7610, R0 ;  /* 0x0000761004007816 */ /* 0x001fe20000000000 */
[----:B------:R-:W-:Y:S06]  /*b2f0*/  BRA `(.L_x_7660) ;  /* 0x00000000009c7947 */ /* 0x000fec0003800000 */
.L_x_7672:
        /* <DEDUP_REMOVED lines=14> */
.L_x_7686:
[----:B------:R-:W-:Y:S05]  /*b3e0*/  BSYNC B0 ;  /* 0x0000000000007941 */ /* 0x000fea0003800000 */
.L_x_7685:
[----:B------:R-:W0:Y:S02]  /*b3f0*/  F2I.FTZ.TRUNC.NTZ R4, R4 ;  /* 0x0000000400047305 */ /* 0x000e24000021f100 */
[----:B0-----:R-:W-:Y:S01]  /*b400*/  PRMT R0, R4, 0x7610, R0 ;  /* 0x0000761004007816 */ /* 0x001fe20000000000 */
[----:B------:R-:W-:Y:S06]  /*b410*/  BRA `(.L_x_7660) ;  /* 0x0000000000547947 */ /* 0x000fec0003800000 */
.L_x_7659:
        /* <DEDUP_REMOVED lines=16> */
.L_x_7687:
[----:B------:R-:W-:Y:S01]  /*b520*/  PRMT R0, RZ, 0x7610, R0 ;  /* 0x00007610ff007816 */ /* 0x000fe20000000000 */
[----:B------:R-:W-:Y:S06]  /*b530*/  BRA `(.L_x_7660) ;  /* 0x00000000000c7947 */ /* 0x000fec0003800000 */
.L_x_7684:
[----:B------:R0:W5:Y:S01]  /*b540*/  LDG.E.U16 R0, desc[UR36][R2.64] ;  /* 0x0000002402007981 */ /* 0x000162000c1e1500 */
[----:B------:R-:W-:Y:S05]  /*b550*/  BRA `(.L_x_7660) ;  /* 0x0000000000047947 */ /* 0x000fea0003800000 */
.L_x_7683:
[----:B------:R0:W5:Y:S02]  /*b560*/  LDG.E.U16 R0, desc[UR36][R2.64] ;  /* 0x0000002402007981 */ /* 0x000164000c1e1500 */
.L_x_7660:
        /* <DEDUP_REMOVED lines=19> */
.L_x_7691:
[----:B------:R-:W-:Y:S01]  /*b6a0*/  STG.E.U8 desc[UR36][R16.64], R3 ;  /* 0x0000000310007986 */ /* 0x000fe2000c101124 */
[----:B------:R-:W-:Y:S05]  /*b6b0*/  EXIT ;  /* 0x000000000000794d */ /* 0x000fea0003800000 */
.L_x_7690:
        /* <DEDUP_REMOVED lines=9> */
[----:B------:R-:W-:Y:S01]  /*b750*/  STG.E.64 desc[UR36][R16.64], R2 ;  /* 0x0000000210007986 */ /* 0x000fe2000c101b24 */
[----:B------:R-:W-:Y:S05]  /*b760*/  EXIT ;  /* 0x000000000000794d */ /* 0x000fea0003800000 */
.L_x_7694:
[----:B------:R-:W-:-:S05]  /*b770*/  PRMT R3, R3, 0x9910, RZ ;  /* 0x0000991003037816 */ /* 0x000fca00000000ff */
[----:B------:R-:W-:Y:S01]  /*b780*/  STG.E desc[UR36][R16.64], R3 ;  /* 0x0000000310007986 */ /* 0x000fe2000c101924 */
[----:B------:R-:W-:Y:S05]  /*b790*/  EXIT ;  /* 0x000000000000794d */ /* 0x000fea0003800000 */
.L_x_7693:
[----:B------:R-:W-:Y:S01]  /*b7a0*/  STG.E.U16 desc[UR36][R16.64], R3 ;  /* 0x0000000310007986 */ /* 0x000fe2000c101524 */
[----:B------:R-:W-:Y:S05]  /*b7b0*/  EXIT ;  /* 0x000000000000794d */ /* 0x000fea0003800000 */
.L_x_7689:
        /* <DEDUP_REMOVED lines=9> */
.L_x_7696:
[----:B------:R-:W0:Y:S02]  /*b850*/  I2F.S16 R0, R3 ;  /* 0x0000000300007306 */ /* 0x000e240000101400 */
[----:B0-----:R-:W-:-:S05]  /*b860*/  F2FP.F16.F32.PACK_AB R0, RZ, R0 ;  /* 0x00000000ff00723e */ /* 0x001fca00000000ff */
[----:B------:R-:W-:Y:S01]  /*b870*/  STG.E.U16 desc[UR36][R16.64], R0 ;  /* 0x0000000010007986 */ /* 0x000fe2000c101524 */
[----:B------:R-:W-:Y:S05]  /*b880*/  EXIT ;  /* 0x000000000000794d */ /* 0x000fea0003800000 */
.L_x_7695:
        /* <DEDUP_REMOVED lines=10> */
.L_x_7698:
[----:B------:R-:W0:Y:S02]  /*b930*/  I2F.S16 R3, R3 ;  /* 0x0000000300037306 */ /* 0x000e240000101400 */
[----:B0-----:R-:W-:-:S04]  /*b940*/  F2FP.F16.F32.PACK_AB R3, RZ, R3 ;  /* 0x00000003ff03723e */ /* 0x001fc800000000ff */
[----:B------:R-:W-:-:S05]  /*b950*/  PRMT R3, R3, 0x5410, RZ ;  /* 0x0000541003037816 */ /* 0x000fca00000000ff */
[----:B------:R-:W-:Y:S01]  /*b960*/  STG.E desc[UR36][R16.64], R3 ;  /* 0x0000000310007986 */ /* 0x000fe2000c101924 */
[----:B------:R-:W-:Y:S05]  /*b970*/  EXIT ;  /* 0x000000000000794d */ /* 0x000fea0003800000 */
.L_x_7697:
[----:B------:R-:W0:Y:S02]  /*b980*/  I2F.F64.S16 R2, R3 ;  /* 0x0000000300027312 */ /* 0x000e240000101c00 */
[----:B0-----:R-:W-:Y:S01]  /*b990*/  STG.E.64 desc[UR36][R16.64], R2 ;  /* 0x0000000210007986 */ /* 0x001fe2000c101b24 */
[----:B------:R-:W-:Y:S05]  /*b9a0*/  EXIT ;  /* 0x000000000000794d */ /* 0x000fea0003800000 */
.L_x_7688:
        /* <DEDUP_REMOVED lines=11> */
[----:B------:R-:W-:Y:S01]  /*ba60*/  STG.E.U8 desc[UR36][R16.64], R3 ;  /* 0x0000000310007986 */ /* 0x000fe2000c101124 */
[----:B------:R-:W-:Y:S05]  /*ba70*/  EXIT ;  /* 0x000000000000794d */ /* 0x000fea0003800000 */
.L_x_7701:
[----:B------:R-:W0:Y:S01]  /*ba80*/  I2F.F64.S16 R4, R3 ;  /* 0x0000000300047312 */ /* 0x000e220000101c00 */
[----:B------:R-:W-:-:S05]  /*ba90*/  CS2R R6, SRZ ;  /* 0x0000000000067805 */ /* 0x000fca000001ff00 */
[----:B0-----:R-:W-:Y:S01]  /*baa0*/  STG.E.128 desc[UR36][R16.64], R4 ;  /* 0x0000000410007986 */ /* 0x001fe2000c101d24 */
[----:B------:R-:W-:Y:S05]  /*bab0*/  EXIT ;  /* 0x000000000000794d */ /* 0x000fea0003800000 */
.L_x_7700:
        /* <DEDUP_REMOVED lines=21> */
.L_x_7705:
[----:B------:R-:W-:Y:S05]  /*bc10*/  BSYNC B0 ;  /* 0x0000000000007941 */ /* 0x000fea0003800000 */
.L_x_7704:
[----:B------:R-:W-:-:S05]  /*bc20*/  LOP3.LUT R5, R0, R5, RZ, 0xfc, !PT ;  /* 0x0000000500057212 */ /* 0x000fca00078efcff */
[----:B------:R-:W-:Y:S01]  /*bc30*/  STG.E.U8 desc[UR36][R16.64], R5 ;  /* 0x0000000510007986 */ /* 0x000fe2000c101124 */
[----:B------:R-:W-:Y:S05]  /*bc40*/  EXIT ;  /* 0x000000000000794d */ /* 0x000fea0003800000 */
.L_x_7703:
        /* <DEDUP_REMOVED lines=13> */
.L_x_7707:
[----:B------:R-:W-:Y:S01]  /*bd20*/  IMAD.MOV.U32 R0, RZ, RZ, 0x7f ;  /* 0x0000007fff007424 */ /* 0x000fe200078e00ff */
[----:B------:R-:W-:-:S04]  /*bd30*/  ISETP.GT.U32.AND P0, PT, R2, 0x7f800000, PT ;  /* 0x7f8000000200780c */ /* 0x000fc80003f04070 */
[----:B------:R-:W-:-:S09]  /*bd40*/  SEL R0, R0, 0x7c, P0 ;  /* 0x0000007c00007807 */ /* 0x000fd20000000000 */
.L_x_7708:
[----:B------:R-:W-:Y:S05]  /*bd50*/  BSYNC B0 ;  /* 0x0000000000007941 */ /* 0x000fea0003800000 */
.L_x_7706:
[----:B------:R-:W-:-:S04]  /*bd60*/  LOP3.LUT R2, R3, 0x80000000, RZ, 0xc0, !PT ;  /* 0x8000000003027812 */ /* 0x000fc800078ec0ff */
[----:B------:R-:W-:-:S04]  /*bd70*/  SHF.R.U32.HI R3, RZ, 0x18, R2 ;  /* 0x00000018ff037819 */ /* 0x000fc80000011602 */
[----:B------:R-:W-:-:S05]  /*bd80*/  LOP3.LUT R3, R0, R3, RZ, 0xfc, !PT ;  /* 0x0000000300037212 */ /* 0x000fca00078efcff */
[----:B------:R-:W-:Y:S01]  /*bd90*/  STG.E.U8 desc[UR36][R16.64], R3 ;  /* 0x0000000310007986 */ /* 0x000fe2000c101124 */
[----:B------:R-:W-:Y:S05]  /*bda0*/  EXIT ;  /* 0x000000000000794d */ /* 0x000fea0003800000 */
.L_x_7702:
[----:B------:R-:W0:Y:S02]  /*bdb0*/  I2F.S16 R0, R3 ;  /* 0x0000000300007306 */ /* 0x000e240000101400 */
[----:B0-----:R-:W-:-:S05]  /*bdc0*/  F2FP.BF16.F32.PACK_AB R0, RZ, R0 ;  /* 0x00000000ff00723e */ /* 0x001fca00000010ff */
[----:B------:R-:W-:Y:S01]  /*bdd0*/  STG.E.U16 desc[UR36][R16.64], R0 ;  /* 0x0000000010007986 */ /* 0x000fe2000c101524 */
[----:B------:R-:W-:Y:S05]  /*bde0*/  EXIT ;  /* 0x000000000000794d */ /* 0x000fea0003800000 */
.L_x_7699:
        /* <DEDUP_REMOVED lines=10> */
.L_x_7711:
        /* <DEDUP_REMOVED lines=17> */
.L_x_7714:
[----:B------:R-:W-:-:S04]  /*bfa0*/  LOP3.LUT R2, R3, 0x80000000, RZ, 0xc0, !PT ;  /* 0x8000000003027812 */ /* 0x000fc800078ec0ff */
[----:B------:R-:W-:-:S04]  /*bfb0*/  SHF.R.U32.HI R3, RZ, 0x18, R2 ;  /* 0x00000018ff037819 */ /* 0x000fc80000011602 */
[----:B------:R-:W-:-:S04]  /*bfc0*/  LOP3.LUT R0, R0, R3, RZ, 0xfc, !PT ;  /* 0x0000000300007212 */ /* 0x000fc800078efcff */
[----:B------:R-:W-:-:S07]  /*bfd0*/  PRMT R8, R0, 0x7610, R8 ;  /* 0x0000761000087816 */ /* 0x000fce0000000008 */
.L_x_7713:
[----:B------:R-:W-:Y:S05]  /*bfe0*/  BSYNC B0 ;  /* 0x0000000000007941 */ /* 0x000fea0003800000 */
.L_x_7712:
[----:B------:R-:W-:Y:S01]  /*bff0*/  STG.E.U8 desc[UR36][R16.64], R8 ;  /* 0x0000000810007986 */ /* 0x000fe2000c101124 */
[----:B------:R-:W-:Y:S05]  /*c000*/  EXIT ;  /* 0x000000000000794d */ /* 0x000fea0003800000 */
.L_x_7710:
        /* <DEDUP_REMOVED lines=17> */
.L_x_7717:
[----:B------:R-:W-:-:S04]  /*c120*/  LOP3.LUT R2, R3, 0x80000000, RZ, 0xc0, !PT ;  /* 0x8000000003027812 */ /* 0x000fc800078ec0ff */
[----:B------:R-:W-:-:S04]  /*c130*/  SHF.R.U32.HI R3, RZ, 0x18, R2 ;  /* 0x00000018ff037819 */ /* 0x000fc80000011602 */
[----:B------:R-:W-:-:S04]  /*c140*/  LOP3.LUT R0, R0, R3, RZ, 0xfc, !PT ;  /* 0x0000000300007212 */ /* 0x000fc800078efcff */
[----:B------:R-:W-:-:S07]  /*c150*/  PRMT R8, R0, 0x7610, R8 ;  /* 0x0000761000087816 */ /* 0x000fce0000000008 */
.L_x_7716:
[----:B------:R-:W-:Y:S05]  /*c160*/  BSYNC B0 ;  /* 0x0000000000007941 */ /* 0x000fea0003800000 */
.L_x_7715:
[----:B------:R-:W-:Y:S01]  /*c170*/  STG.E.U8 desc[UR36][R16.64], R8 ;  /* 0x0000000810007986 */ /* 0x000fe2000c101124 */
[----:B------:R-:W-:Y:S05]  /*c180*/  EXIT ;  /* 0x000000000000794d */ /* 0x000fea0003800000 */
.L_x_7709:
        /* <DEDUP_REMOVED lines=21> */
[----:B------:R-:W-:Y:S01]  /*c2e0*/  STG.E.U8 desc[UR36][R16.64], R3 ;  /* 0x0000000310007986 */ /* 0x000fe2000c101124 */
[----:B------:R-:W-:Y:S05]  /*c2f0*/  EXIT ;  /* 0x000000000000794d */ /* 0x000fea0003800000 */
.L_x_7692:
        /* <DEDUP_REMOVED lines=16> */
.L_x_7720:
[----:B------:R-:W-:Y:S05]  /*c400*/  EXIT ;  /* 0x000000000000794d */ /* 0x000fea0003800000 */
.L_x_7719:
[----:B------:R-:W-:-:S05]  /*c410*/  PRMT R3, R3, 0x9910, RZ ;  /* 0x0000991003037816 */ /* 0x000fca00000000ff */
[----:B------:R-:W-:-:S05]  /*c420*/  IMAD.MOV.U32 R2, RZ, RZ, R3 ;  /* 0x000000ffff027224 */ /* 0x000fca00078e0003 */
[----:B------:R-:W-:-:S05]  /*c430*/  SHF.R.S32.HI R3, RZ, 0x1f, R2 ;  /* 0x0000001fff037819 */ /* 0x000fca0000011402 */
[----:B------:R-:W-:Y:S01]  /*c440*/  STG.E.64 desc[UR36][R16.64], R2 ;  /* 0x0000000210007986 */ /* 0x000fe2000c101b24 */
[----:B------:R-:W-:Y:S05]  /*c450*/  EXIT ;  /* 0x000000000000794d */ /* 0x000fea0003800000 */
.L_x_7718:
[----:B------:R-:W-:-:S05]  /*c460*/  PRMT R3, R3, 0x9910, RZ ;  /* 0x0000991003037816 */ /* 0x000fca00000000ff */
[----:B------:R-:W-:Y:S01]  /*c470*/  STG.E desc[UR36][R16.64], R3 ;  /* 0x0000000310007986 */ /* 0x000fe2000c101924 */
[----:B------:R-:W-:Y:S05]  /*c480*/  EXIT ;  /* 0x000000000000794d */ /* 0x000fea0003800000 */
.L_x_7721:
        /* <DEDUP_REMOVED lines=15> */
.L_x_23519:


//--------------------- .text._ZN2at6native27unrolled_elementwise_kernelIZZZNS0_16sign_kernel_cudaERNS_18TensorIteratorBaseEENKUlvE_clEvENKUlvE3_clEvEUlsE_St5arrayIPcLm2EELi4E23TrivialOffsetCalculatorILi1EjESB_NS0_6memory12LoadWithCastILi1EEENSC_13StoreWithCastILi1EEEEEviT_T0_T2_T3_T4_T5_ --------------------------
	.section	.text._ZN2at6native27unrolled_elementwise_kernelIZZZNS0_16sign_kernel_cudaERNS_18TensorIteratorBaseEENKUlvE_clEvENKUlvE3_clEvEUlsE_St5arrayIPcLm2EELi4E23TrivialOffsetCalculatorILi1EjESB_NS0_6memory12LoadWithCastILi1EEENSC_13StoreWithCastILi1EEEEEviT_T0_T2_T3_T4_T5_,"ax",@progbits
	.align	128
        .global         _ZN2at6native27unrolled_elementwise_kernelIZZZNS0_16sign_kernel_cudaERNS_18TensorIteratorBaseEENKUlvE_clEvENKUlvE3_clEvEUlsE_St5arrayIPcLm2EELi4E23TrivialOffsetCalculatorILi1EjESB_NS0_6memory12LoadWithCastILi1EEENSC_13StoreWithCastILi1EEEEEviT_T0_T2_T3_T4_T5_
        .type           _ZN2at6native27unrolled_elementwise_kernelIZZZNS0_16sign_kernel_cudaERNS_18TensorIteratorBaseEENKUlvE_clEvENKUlvE3_clEvEUlsE_St5arrayIPcLm2EELi4E23TrivialOffsetCalculatorILi1EjESB_NS0_6memory12LoadWithCastILi1EEENSC_13StoreWithCastILi1EEEEEviT_T0_T2_T3_T4_T5_,@function
        .size           _ZN2at6native27unrolled_elementwise_kernelIZZZNS0_16sign_kernel_cudaERNS_18TensorIteratorBaseEENKUlvE_clEvENKUlvE3_clEvEUlsE_St5arrayIPcLm2EELi4E23TrivialOffsetCalculatorILi1EjESB_NS0_6memory12LoadWithCastILi1EEENSC_13StoreWithCastILi1EEEEEviT_T0_T2_T3_T4_T5_,(.L_x_23520 - _ZN2at6native27unrolled_elementwise_kernelIZZZNS0_16sign_kernel_cudaERNS_18TensorIteratorBaseEENKUlvE_clEvENKUlvE3_clEvEUlsE_St5arrayIPcLm2EELi4E23TrivialOffsetCalculatorILi1EjESB_NS0_6memory12LoadWithCastILi1EEENSC_13StoreWithCastILi1EEEEEviT_T0_T2_T3_T4_T5_)
        .other          _ZN2at6native27unrolled_elementwise_kernelIZZZNS0_16sign_kernel_cudaERNS_18TensorIteratorBaseEENKUlvE_clEvENKUlvE3_clEvEUlsE_St5arrayIPcLm2EELi4E23TrivialOffsetCalculatorILi1EjESB_NS0_6memory12LoadWithCastILi1EEENSC_13StoreWithCastILi1EEEEEviT_T0_T2_T3_T4_T5_,@"STO_CUDA_ENTRY STV_DEFAULT"
_ZN2at6native27unrolled_elementwise_kernelIZZZNS0_16sign_kernel_cudaERNS_18TensorIteratorBaseEENKUlvE_clEvENKUlvE3_clEvEUlsE_St5arrayIPcLm2EELi4E23TrivialOffsetCalculatorILi1EjESB_NS0_6memory12LoadWithCastILi1EEENSC_13StoreWithCastILi1EEEEEviT_T0_T2_T3_T4_T5_:
.text._ZN2at6native27unrolled_elementwise_kernelIZZZNS0_16sign_kernel_cudaERNS_18TensorIteratorBaseEENKUlvE_clEvENKUlvE3_clEvEUlsE_St5arrayIPcLm2EELi4E23TrivialOffsetCalculatorILi1EjESB_NS0_6memory12LoadWithCastILi1EEENSC_13StoreWithCastILi1EEEEEviT_T0_T2_T3_T4_T5_:
        /* <DEDUP_REMOVED lines=31> */
.L_x_7727:
[----:B------:R3:W5:Y:S01]  /*01f0*/  LDG.E.U8 R17, desc[UR36][R2.64] ;  /* 0x0000002402117981 */ /* 0x000762000c1e1100 */
[----:B------:R-:W-:Y:S05]  /*0200*/  BRA `(.L_x_7729) ;  /* 0x0000000c00587947 */ /* 0x000fea0003800000 */
.L_x_7726:
        /* <DEDUP_REMOVED lines=8> */
.L_x_7731:
[----:B------:R1:W5:Y:S01]  /*0290*/  LDG.E.U16 R17, desc[UR36][R2.64] ;  /* 0x0000002402117981 */ /* 0x000362000c1e1500 */
[----:B------:R-:W-:Y:S05]  /*02a0*/  BRA `(.L_x_7729) ;  /* 0x0000000c00307947 */ /* 0x000fea0003800000 */
.L_x_7730:
[----:B------:R2:W5:Y:S01]  /*02b0*/  LDG.E.U16 R17, desc[UR36][R2.64] ;  /* 0x0000002402117981 */ /* 0x000562000c1e1500 */
[----:B------:R-:W-:Y:S05]  /*02c0*/  BRA `(.L_x_7729) ;  /* 0x0000000c00287947 */ /* 0x000fea0003800000 */
.L_x_7725:
        /* <DEDUP_REMOVED lines=9> */
.L_x_7733:
[----:B------:R-:W2:Y:S02]  /*0360*/  LDG.E.U16 R0, desc[UR36][R2.64] ;  /* 0x0000002402007981 */ /* 0x000ea4000c1e1500 */
[----:B--2---:R-:W-:-:S06]  /*0370*/  HADD2.F32 R0, -RZ, R0.H0_H0 ;  /* 0x20000000ff007230 */ /* 0x004fcc0000004100 */
[----:B------:R-:W0:Y:S02]  /*0380*/  F2I.FTZ.TRUNC.NTZ R0, R0 ;  /* 0x0000000000007305 */ /* 0x000e24000021f100 */
[----:B0-----:R-:W-:Y:S01]  /*0390*/  PRMT R17, R0, 0x7610, R17 ;  /* 0x0000761000117816 */ /* 0x001fe20000000011 */
[----:B------:R-:W-:Y:S06]  /*03a0*/  BRA `(.L_x_7729) ;  /* 0x0000000800f07947 */ /* 0x000fec0003800000 */
.L_x_7732:
        /* <DEDUP_REMOVED lines=9> */
.L_x_7735:
[----:B------:R-:W2:Y:S02]  /*0440*/  LDG.E.U16 R2, desc[UR36][R2.64] ;  /* 0x0000002402027981 */ /* 0x000ea4000c1e1500 */
[----:B--2---:R-:W-:-:S06]  /*0450*/  HADD2.F32 R0, -RZ, R2.H0_H0 ;  /* 0x20000002ff007230 */ /* 0x004fcc0000004100 */
[----:B------:R-:W0:Y:S02]  /*0460*/  F2I.FTZ.TRUNC.NTZ R0, R0 ;  /* 0x0000000000007305 */ /* 0x000e24000021f100 */
[----:B0-----:R-:W-:Y:S01]  /*0470*/  PRMT R17, R0, 0x7610, R17 ;  /* 0x0000761000117816 */ /* 0x001fe20000000011 */
[----:B------:R-:W-:Y:S06]  /*0480*/  BRA `(.L_x_7729) ;  /* 0x0000000800b87947 */ /* 0x000fec0003800000 */
.L_x_7734:
[----:B------:R-:W2:Y:S02]  /*0490*/  LDG.E.64 R2, desc[UR36][R2.64] ;  /* 0x0000002402027981 */ /* 0x000ea4000c1e1b00 */
[----:B--2---:R0:W1:Y:S01]  /*04a0*/  F2I.F64.TRUNC R17, R2 ;  /* 0x0000000200117311 */ /* 0x004062000030d100 */
[----:B------:R-:W-:Y:S05]  /*04b0*/  BRA `(.L_x_7729) ;  /* 0x0000000800ac7947 */ /* 0x000fea0003800000 */
.L_x_7724:
        /* <DEDUP_REMOVED lines=12> */
.L_x_7738:
[----:B------:R-:W2:Y:S02]  /*0580*/  LDG.E.64 R2, desc[UR36][R2.64] ;  /* 0x0000002402027981 */ /* 0x000ea4000c1e1b00 */
[----:B--2---:R0:W1:Y:S01]  /*0590*/  F2I.F64.TRUNC R17, R2 ;  /* 0x0000000200117311 */ /* 0x004062000030d100 */
[----:B------:R-:W-:Y:S05]  /*05a0*/  BRA `(.L_x_7729) ;  /* 0x0000000800707947 */ /* 0x000fea0003800000 */
.L_x_7737:
        /* <DEDUP_REMOVED lines=28> */
.L_x_7740:
        /* <DEDUP_REMOVED lines=16> */
.L_x_7739:
[----:B------:R-:W2:Y:S02]  /*0870*/  LDG.E.U16 R0, desc[UR36][R2.64] ;  /* 0x0000002402007981 */ /* 0x000ea4000c1e1500 */
[----:B--2---:R-:W-:-:S06]  /*0880*/  IMAD.U32 R0, R0, 0x10000, RZ ;  /* 0x0001000000007824 */ /* 0x004fcc00078e00ff */
[----:B------:R-:W0:Y:S02]  /*0890*/  F2I.FTZ.TRUNC.NTZ R0, R0 ;  /* 0x0000000000007305 */ /* 0x000e24000021f100 */
[----:B0-----:R-:W-:Y:S01]  /*08a0*/  PRMT R17, R0, 0x7610, R17 ;  /* 0x0000761000117816 */ /* 0x001fe20000000011 */
[----:B------:R-:W-:Y:S06]  /*08b0*/  BRA `(.L_x_7729) ;  /* 0x0000000400ac7947 */ /* 0x000fec0003800000 */
.L_x_7736:
        /* <DEDUP_REMOVED lines=10> */
.L_x_7743:
        /* <DEDUP_REMOVED lines=21> */
.L_x_7747:
[----:B------:R-:W-:Y:S05]  /*0ab0*/  BSYNC B1 ;  /* 0x0000000000017941 */ /* 0x000fea0003800000 */
.L_x_7746:
[----:B------:R-:W-:Y:S01]  /*0ac0*/  LEA R3, R0, 0x3b800000, 0x17 ;  /* 0x3b80000000037811 */ /* 0x000fe200078eb8ff */
[----:B------:R-:W-:-:S05]  /*0ad0*/  IMAD.SHL.U32 R0, R2, 0x100000, RZ ;  /* 0x0010000002007824 */ /* 0x000fca00078e00ff */
[----:B------:R-:W-:-:S07]  /*0ae0*/  LOP3.LUT R0, R3, R0, R4, 0xfe, !PT ;  /* 0x0000000003007212 */ /* 0x000fce00078efe04 */
.L_x_7745:
[----:B------:R-:W-:Y:S05]  /*0af0*/  BSYNC B0 ;  /* 0x0000000000007941 */ /* 0x000fea0003800000 */
.L_x_7744:
[----:B------:R-:W0:Y:S02]  /*0b00*/  F2I.FTZ.TRUNC.NTZ R0, R0 ;  /* 0x0000000000007305 */ /* 0x000e24000021f100 */
[----:B0-----:R-:W-:Y:S01]  /*0b10*/  PRMT R17, R0, 0x7610, R17 ;  /* 0x0000761000117816 */ /* 0x001fe20000000011 */
[----:B------:R-:W-:Y:S06]  /*0b20*/  BRA `(.L_x_7729) ;  /* 0x0000000400107947 */ /* 0x000fec0003800000 */
.L_x_7742:
        /* <DEDUP_REMOVED lines=21> */
.L_x_7751:
[----:B------:R-:W-:Y:S05]  /*0c80*/  BSYNC B1 ;  /* 0x0000000000017941 */ /* 0x000fea0003800000 */
.L_x_7750:
[----:B------:R-:W-:Y:S01]  /*0c90*/  LEA R3, R0, 0x37800000, 0x17 ;  /* 0x3780000000037811 */ /* 0x000fe200078eb8ff */
[----:B------:R-:W-:-:S05]  /*0ca0*/  IMAD.SHL.U32 R0, R2, 0x200000, RZ ;  /* 0x0020000002007824 */ /* 0x000fca00078e00ff */
[----:B------:R-:W-:-:S07]  /*0cb0*/  LOP3.LUT R0, R3, R0, R4, 0xfe, !PT ;  /* 0x0000000003007212 */ /* 0x000fce00078efe04 */
.L_x_7749:
[----:B------:R-:W-:Y:S05]  /*0cc0*/  BSYNC B0 ;  /* 0x0000000000007941 */ /* 0x000fea0003800000 */
.L_x_7748:
[----:B------:R-:W0:Y:S02]  /*0cd0*/  F2I.FTZ.TRUNC.NTZ R0, R0 ;  /* 0x0000000000007305 */ /* 0x000e24000021f100 */
[----:B0-----:R-:W-:Y:S01]  /*0ce0*/  PRMT R17, R0, 0x7610, R17 ;  /* 0x0000761000117816 */ /* 0x001fe20000000011 */
[----:B------:R-:W-:Y:S06]  /*0cf0*/  BRA `(.L_x_7729) ;  /* 0x00000000009c7947 */ /* 0x000fec0003800000 */
.L_x_7741:
        /* <DEDUP_REMOVED lines=14> */
.L_x_7755:
[----:B------:R-:W-:Y:S05]  /*0de0*/  BSYNC B0 ;  /* 0x0000000000007941 */ /* 0x000fea0003800000 */
.L_x_7754:
[----:B------:R-:W0:Y:S02]  /*0df0*/  F2I.FTZ.TRUNC.NTZ R0, R0 ;  /* 0x0000000000007305 */ /* 0x000e24000021f100 */
[----:B0-----:R-:W-:Y:S01]  /*0e00*/  PRMT R17, R0, 0x7610, R17 ;  /* 0x0000761000117816 */ /* 0x001fe20000000011 */
[----:B------:R-:W-:Y:S06]  /*0e10*/  BRA `(.L_x_7729) ;  /* 0x0000000000547947 */ /* 0x000fec0003800000 */
.L_x_7728:
        /* <DEDUP_REMOVED lines=16> */
.L_x_7756:
[----:B------:R-:W-:Y:S01]  /*0f20*/  PRMT R17, RZ, 0x7610, R17 ;  /* 0x00007610ff117816 */ /* 0x000fe20000000011 */
[----:B------:R-:W-:Y:S06]  /*0f30*/  BRA `(.L_x_7729) ;  /* 0x00000000000c7947 */ /* 0x000fec0003800000 */
.L_x_7753:
[----:B------:R0:W5:Y:S01]  /*0f40*/  LDG.E.U16 R17, desc[UR36][R2.64] ;  /* 0x0000002402117981 */ /* 0x000162000c1e1500 */
[----:B------:R-:W-:Y:S05]  /*0f50*/  BRA `(.L_x_7729) ;  /* 0x0000000000047947 */ /* 0x000fea0003800000 */
.L_x_7752:
[----:B------:R0:W5:Y:S02]  /*0f60*/  LDG.E.U16 R17, desc[UR36][R2.64] ;  /* 0x0000002402117981 */ /* 0x000164000c1e1500 */
.L_x_7729:
[----:B------:R-:W2:Y:S02]  /*0f70*/  S2R R24, SR_TID.X ;  /* 0x0000000000187919 */ /* 0x000ea40000002100 */
[----:B--2---:R-:W-:-:S07]  /*0f80*/  VIADD R24, R24, 0x80 ;  /* 0x0000008018187836 */ /* 0x004fce0000000000 */
.L_x_7723:
[----:B------:R-:W-:Y:S05]  /*0f90*/  BSYNC B6 ;  /* 0x0000000000067941 */ /* 0x000fea0003800000 */
.L_x_7722:
        /* <DEDUP_REMOVED lines=23> */
.L_x_7762:
[----:B------:R0:W5:Y:S01]  /*1110*/  LDG.E.U8 R16, desc[UR36][R2.64] ;  /* 0x0000002402107981 */ /* 0x000162000c1e1100 */
[----:B------:R-:W-:Y:S05]  /*1120*/  BRA `(.L_x_7764) ;  /* 0x0000000c00547947 */ /* 0x000fea0003800000 */
.L_x_7761:
        /* <DEDUP_REMOVED lines=8> */
.L_x_7766:
[----:B------:R0:W5:Y:S01]  /*11b0*/  LDG.E.U16 R16, desc[UR36][R2.64] ;  /* 0x0000002402107981 */ /* 0x000162000c1e1500 */
[----:B------:R-:W-:Y:S05]  /*11c0*/  BRA `(.L_x_7764) ;  /* 0x0000000c002c7947 */ /* 0x000fea0003800000 */
.L_x_7765:
[----:B------:R0:W5:Y:S01]  /*11d0*/  LDG.E.U16 R16, desc[UR36][R2.64] ;  /* 0x0000002402107981 */ /* 0x000162000c1e1500 */
[----:B------:R-:W-:Y:S05]  /*11e0*/  BRA `(.L_x_7764) ;  /* 0x0000000c00247947 */ /* 0x000fea0003800000 */
.L_x_7760:
        /* <DEDUP_REMOVED lines=9> */
.L_x_7768:
[----:B------:R-:W2:Y:S02]  /*1280*/  LDG.E.U16 R0, desc[UR36][R2.64] ;  /* 0x0000002402007981 */ /* 0x000ea4000c1e1500 */
[----:B--2---:R-:W-:-:S06]  /*1290*/  HADD2.F32 R0, -RZ, R0.H0_H0 ;  /* 0x20000000ff007230 */ /* 0x004fcc0000004100 */
[----:B------:R-:W0:Y:S02]  /*12a0*/  F2I.FTZ.TRUNC.NTZ R0, R0 ;  /* 0x0000000000007305 */ /* 0x000e24000021f100 */
[----:B0-----:R-:W-:Y:S01]  /*12b0*/  PRMT R16, R0, 0x7610, R16 ;  /* 0x0000761000107816 */ /* 0x001fe20000000010 */
[----:B------:R-:W-:Y:S06]  /*12c0*/  BRA `(.L_x_7764) ;  /* 0x0000000800ec7947 */ /* 0x000fec0003800000 */
.L_x_7767:
        /* <DEDUP_REMOVED lines=9> */
.L_x_7770:
[----:B------:R-:W2:Y:S02]  /*1360*/  LDG.E.U16 R2, desc[UR36][R2.64] ;  /* 0x0000002402027981 */ /* 0x000ea4000c1e1500 */
[----:B--2---:R-:W-:-:S06]  /*1370*/  HADD2.F32 R0, -RZ, R2.H0_H0 ;  /* 0x20000002ff007230 */ /* 0x004fcc0000004100 */
[----:B------:R-:W0:Y:S02]  /*1380*/  F2I.FTZ.TRUNC.NTZ R0, R0 ;  /* 0x0000000000007305 */ /* 0x000e24000021f100 */
[----:B0-----:R-:W-:Y:S01]  /*1390*/  PRMT R16, R0, 0x7610, R16 ;  /* 0x0000761000107816 */ /* 0x001fe20000000010 */
[----:B------:R-:W-:Y:S06]  /*13a0*/  BRA `(.L_x_7764) ;  /* 0x0000000800b47947 */ /* 0x000fec0003800000 */
.L_x_7769:
[----:B------:R-:W2:Y:S02]  /*13b0*/  LDG.E.64 R2, desc[UR36][R2.64] ;  /* 0x0000002402027981 */ /* 0x000ea4000c1e1b00 */
[----:B--2---:R0:W1:Y:S01]  /*13c0*/  F2I.F64.TRUNC R16, R2 ;  /* 0x0000000200107311 */ /* 0x004062000030d100 */
[----:B------:R-:W-:Y:S05]  /*13d0*/  BRA `(.L_x_7764) ;  /* 0x0000000800a87947 */ /* 0x000fea0003800000 */
.L_x_7759:
        /* <DEDUP_REMOVED lines=12> */
.L_x_7773:
[----:B------:R-:W2:Y:S02]  /*14a0*/  LDG.E.64 R2, desc[UR36][R2.64] ;  /* 0x0000002402027981 */ /* 0x000ea4000c1e1b00 */
[----:B--2---:R0:W1:Y:S01]  /*14b0*/  F2I.F64.TRUNC R16, R2 ;  /* 0x0000000200107311 */ /* 0x004062000030d100 */
[----:B------:R-:W-:Y:S05]  /*14c0*/  BRA `(.L_x_7764) ;  /* 0x00000008006c7947 */ /* 0x000fea0003800000 */
.L_x_7772:
        /* <DEDUP_REMOVED lines=28> */
.L_x_7775:
        /* <DEDUP_REMOVED lines=15> */
.L_x_7774:
[----:B------:R-:W2:Y:S02]  /*1780*/  LDG.E.U16 R0, desc[UR36][R2.64] ;  /* 0x0000002402007981 */ /* 0x000ea4000c1e1500 */
[----:B--2---:R-:W-:-:S06]  /*1790*/  IMAD.U32 R0, R0, 0x10000, RZ ;  /* 0x0001000000007824 */ /* 0x004fcc00078e00ff */
[----:B------:R-:W0:Y:S02]  /*17a0*/  F2I.FTZ.TRUNC.NTZ R0, R0 ;  /* 0x0000000000007305 */ /* 0x000e24000021f100 */
[----:B0-----:R-:W-:Y:S01]  /*17b0*/  PRMT R16, R0, 0x7610, R16 ;  /* 0x0000761000107816 */ /* 0x001fe20000000010 */
[----:B------:R-:W-:Y:S06]  /*17c0*/  BRA `(.L_x_7764) ;  /* 0x0000000400ac7947 */ /* 0x000fec0003800000 */
.L_x_7771:
        /* <DEDUP_REMOVED lines=10> */
.L_x_7778:
        /* <DEDUP_REMOVED lines=21> */
.L_x_7782:
[----:B------:R-:W-:Y:S05]  /*19c0*/  BSYNC B1 ;  /* 0x0000000000017941 */ /* 0x000fea0003800000 */
.L_x_7781:
[----:B------:R-:W-:Y:S01]  /*19d0*/  LEA R3, R0, 0x3b800000, 0x17 ;  /* 0x3b80000000037811 */ /* 0x000fe200078eb8ff */
[----:B------:R-:W-:-:S05]  /*19e0*/  IMAD.SHL.U32 R0, R2, 0x100000, RZ ;  /* 0x0010000002007824 */ /* 0x000fca00078e00ff */
[----:B------:R-:W-:-:S07]  /*19f0*/  LOP3.LUT R0, R3, R0, R4, 0xfe, !PT ;  /* 0x0000000003007212 */ /* 0x000fce00078efe04 */
.L_x_7780:
[----:B------:R-:W-:Y:S05]  /*1a00*/  BSYNC B0 ;  /* 0x0000000000007941 */ /* 0x000fea0003800000 */
.L_x_7779:
[----:B------:R-:W0:Y:S02]  /*1a10*/  F2I.FTZ.TRUNC.NTZ R0, R0 ;  /* 0x0000000000007305 */ /* 0x000e24000021f100 */
[----:B0-----:R-:W-:Y:S01]  /*1a20*/  PRMT R16, R0, 0x7610, R16 ;  /* 0x0000761000107816 */ /* 0x001fe20000000010 */
[----:B------:R-:W-:Y:S06]  /*1a30*/  BRA `(.L_x_7764) ;  /* 0x0000000400107947 */ /* 0x000fec0003800000 */
.L_x_7777:
        /* <DEDUP_REMOVED lines=21> */
.L_x_7786:
[----:B------:R-:W-:Y:S05]  /*1b90*/  BSYNC B1 ;  /* 0x0000000000017941 */ /* 0x000fea0003800000 */
.L_x_7785:
[----:B------:R-:W-:Y:S01]  /*1ba0*/  LEA R3, R0, 0x37800000, 0x17 ;  /* 0x3780000000037811 */ /* 0x000fe200078eb8ff */
[----:B------:R-:W-:-:S05]  /*1bb0*/  IMAD.SHL.U32 R0, R2, 0x200000, RZ ;  /* 0x0020000002007824 */ /* 0x000fca00078e00ff */
[----:B------:R-:W-:-:S07]  /*1bc0*/  LOP3.LUT R0, R3, R0, R4, 0xfe, !PT ;  /* 0x0000000003007212 */ /* 0x000fce00078efe04 */
.L_x_7784:
[----:B------:R-:W-:Y:S05]  /*1bd0*/  BSYNC B0 ;  /* 0x0000000000007941 */ /* 0x000fea0003800000 */
.L_x_7783:
[----:B------:R-:W0:Y:S02]  /*1be0*/  F2I.FTZ.TRUNC.NTZ R0, R0 ;  /* 0x0000000000007305 */ /* 0x000e24000021f100 */
[----:B0-----:R-:W-:Y:S01]  /*1bf0*/  PRMT R16, R0, 0x7610, R16 ;  /* 0x0000761000107816 */ /* 0x001fe20000000010 */
[----:B------:R-:W-:Y:S06]  /*1c00*/  BRA `(.L_x_7764) ;  /* 0x00000000009c7947 */ /* 0x000fec0003800000 */
.L_x_7776:
        /* <DEDUP_REMOVED lines=14> */
.L_x_7790:
[----:B------:R-:W-:Y:S05]  /*1cf0*/  BSYNC B0 ;  /* 0x0000000000007941 */ /* 0x000fea0003800000 */
.L_x_7789:
[----:B------:R-:W0:Y:S02]  /*1d00*/  F2I.FTZ.TRUNC.NTZ R0, R0 ;  /* 0x0000000000007305 */ /* 0x000e24000021f100 */
[----:B0-----:R-:W-:Y:S01]  /*1d10*/  PRMT R16, R0, 0x7610, R16 ;  /* 0x0000761000107816 */ /* 0x001fe20000000010 */
[----:B------:R-:W-:Y:S06]  /*1d20*/  BRA `(.L_x_7764) ;  /* 0x0000000000547947 */ /* 0x000fec0003800000 */
.L_x_7763:
        /* <DEDUP_REMOVED lines=16> */
.L_x_7791:
[----:B------:R-:W-:Y:S01]  /*1e30*/  PRMT R16, RZ, 0x7610, R16 ;  /* 0x00007610ff107816 */ /* 0x000fe20000000010 */
[----:B------:R-:W-:Y:S06]  /*1e40*/  BRA `(.L_x_7764) ;  /* 0x00000000000c7947 */ /* 0x000fec0003800000 */
.L_x_7788:
[----:B------:R3:W5:Y:S01]  /*1e50*/  LDG.E.U16 R16, desc[UR36][R2.64] ;  /* 0x0000002402107981 */ /* 0x000762000c1e1500 */
[----:B------:R-:W-:Y:S05]  /*1e60*/  BRA `(.L_x_7764) ;  /* 0x0000000000047947 */ /* 0x000fea0003800000 */
.L_x_7787:
[----:B------:R2:W5:Y:S02]  /*1e70*/  LDG.E.U16 R16, desc[UR36][R2.64] ;  /* 0x0000002402107981 */ /* 0x000564000c1e1500 */
.L_x_7764:
[----:B------:R-:W-:-:S07]  /*1e80*/  VIADD R24, R24, 0x80 ;  /* 0x0000008018187836 */ /* 0x000fce0000000000 */
.L_x_7758:
[----:B------:R-:W-:Y:S05]  /*1e90*/  BSYNC B6 ;  /* 0x0000000000067941 */ /* 0x000fea0003800000 */
.L_x_7757:
        /* <DEDUP_REMOVED lines=25> */
.L_x_7797:
[----:B------:R0:W5:Y:S01]  /*2030*/  LDG.E.U8 R25, desc[UR36][R2.64] ;  /* 0x0000002402197981 */ /* 0x000162000c1e1100 */
[----:B------:R-:W-:Y:S05]  /*2040*/  BRA `(.L_x_7799) ;  /* 0x0000000c00547947 */ /* 0x000fea0003800000 */
.L_x_7796:
        /* <DEDUP_REMOVED lines=8> */
.L_x_7801:
[----:B------:R0:W5:Y:S01]  /*20d0*/  LDG.E.U16 R25, desc[UR36][R2.64] ;  /* 0x0000002402197981 */ /* 0x000162000c1e1500 */
[----:B------:R-:W-:Y:S05]  /*20e0*/  BRA `(.L_x_7799) ;  /* 0x0000000c002c7947 */ /* 0x000fea0003800000 */
.L_x_7800:
[----:B------:R0:W5:Y:S01]  /*20f0*/  LDG.E.U16 R25, desc[UR36][R2.64] ;  /* 0x0000002402197981 */ /* 0x000162000c1e1500 */
[----:B------:R-:W-:Y:S05]  /*2100*/  BRA `(.L_x_7799) ;  /* 0x0000000c00247947 */ /* 0x000fea0003800000 */
.L_x_7795:
        /* <DEDUP_REMOVED lines=9> */
.L_x_7803:
[----:B------:R-:W2:Y:S02]  /*21a0*/  LDG.E.U16 R0, desc[UR36][R2.64] ;  /* 0x0000002402007981 */ /* 0x000ea4000c1e1500 */
[----:B--2---:R-:W-:-:S06]  /*21b0*/  HADD2.F32 R0, -RZ, R0.H0_H0 ;  /* 0x20000000ff007230 */ /* 0x004fcc0000004100 */
[----:B------:R-:W0:Y:S02]  /*21c0*/  F2I.FTZ.TRUNC.NTZ R0, R0 ;  /* 0x0000000000007305 */ /* 0x000e24000021f100 */
[----:B0-----:R-:W-:Y:S01]  /*21d0*/  PRMT R25, R0, 0x7610, R25 ;  /* 0x0000761000197816 */ /* 0x001fe20000000019 */
[----:B------:R-:W-:Y:S06]  /*21e0*/  BRA `(.L_x_7799) ;  /* 0x0000000800ec7947 */ /* 0x000fec0003800000 */
.L_x_7802:
        /* <DEDUP_REMOVED lines=9> */
.L_x_7805:
[----:B------:R-:W2:Y:S02]  /*2280*/  LDG.E.U16 R2, desc[UR36][R2.64] ;  /* 0x0000002402027981 */ /* 0x000ea4000c1e1500 */
[----:B--2---:R-:W-:-:S06]  /*2290*/  HADD2.F32 R0, -RZ, R2.H0_H0 ;  /* 0x20000002ff007230 */ /* 0x004fcc0000004100 */
[----:B------:R-:W0:Y:S02]  /*22a0*/  F2I.FTZ.TRUNC.NTZ R0, R0 ;  /* 0x0000000000007305 */ /* 0x000e24000021f100 */
[----:B0-----:R-:W-:Y:S01]  /*22b0*/  PRMT R25, R0, 0x7610, R25 ;  /* 0x0000761000197816 */ /* 0x001fe20000000019 */
[----:B------:R-:W-:Y:S06]  /*22c0*/  BRA `(.L_x_7799) ;  /* 0x0000000800b47947 */ /* 0x000fec0003800000 */
.L_x_7804:
[----:B------:R-:W2:Y:S02]  /*22d0*/  LDG.E.64 R2, desc[UR36][R2.64] ;  /* 0x0000002402027981 */ /* 0x000ea4000c1e1b00 */
[----:B--2---:R0:W1:Y:S01]  /*22e0*/  F2I.F64.TRUNC R25, R2 ;  /* 0x0000000200197311 */ /* 0x004062000030d100 */
[----:B------:R-:W-:Y:S05]  /*22f0*/  BRA `(.L_x_7799) ;  /* 0x0000000800a87947 */ /* 0x000fea0003800000 */
.L_x_7794:
        /* <DEDUP_REMOVED lines=12> */
.L_x_7808:
[----:B------:R-:W2:Y:S02]  /*23c0*/  LDG.E.64 R2, desc[UR36][R2.64] ;  /* 0x0000002402027981 */ /* 0x000ea4000c1e1b00 */
[----:B--2---:R3:W4:Y:S01]  /*23d0*/  F2I.F64.TRUNC R25, R2 ;  /* 0x0000000200197311 */ /* 0x004722000030d100 */
[----:B------:R-:W-:Y:S05]  /*23e0*/  BRA `(.L_x_7799) ;  /* 0x00000008006c7947 */ /* 0x000fea0003800000 */
.L_x_7807:
        /* <DEDUP_REMOVED lines=28> */
.L_x_7810:
        /* <DEDUP_REMOVED lines=15> */
.L_x_7809:
[----:B------:R-:W2:Y:S02]  /*26a0*/  LDG.E.U16 R0, desc[UR36][R2.64] ;  /* 0x0000002402007981 */ /* 0x000ea4000c1e1500 */
[----:B--2---:R-:W-:-:S06]  /*26b0*/  IMAD.U32 R0, R0, 0x10000, RZ ;  /* 0x0001000000007824 */ /* 0x004fcc00078e00ff */
[----:B------:R-:W0:Y:S02]  /*26c0*/  F2I.FTZ.TRUNC.NTZ R0, R0 ;  /* 0x0000000000007305 */ /* 0x000e24000021f100 */
[----:B0-----:R-:W-:Y:S01]  /*26d0*/  PRMT R25, R0, 0x7610, R25 ;  /* 0x0000761000197816 */ /* 0x001fe20000000019 */
[----:B------:R-:W-:Y:S06]  /*26e0*/  BRA `(.L_x_7799) ;  /* 0x0000000400ac7947 */ /* 0x000fec0003800000 */
.L_x_7806:
        /* <DEDUP_REMOVED lines=10> */
.L_x_7813:
        /* <DEDUP_REMOVED lines=21> */
.L_x_7817:
[----:B------:R-:W-:Y:S05]  /*28e0*/  BSYNC B1 ;  /* 0x0000000000017941 */ /* 0x000fea0003800000 */
.L_x_7816:
[----:B------:R-:W-:Y:S01]  /*28f0*/  LEA R3, R0, 0x3b800000, 0x17 ;  /* 0x3b80000000037811 */ /* 0x000fe200078eb8ff */
[----:B------:R-:W-:-:S05]  /*2900*/  IMAD.SHL.U32 R0, R2, 0x100000, RZ ;  /* 0x0010000002007824 */ /* 0x000fca00078e00ff */
[----:B------:R-:W-:-:S07]  /*2910*/  LOP3.LUT R0, R3, R0, R4, 0xfe, !PT ;  /* 0x0000000003007212 */ /* 0x000fce00078efe04 */
.L_x_7815:
[----:B------:R-:W-:Y:S05]  /*2920*/  BSYNC B0 ;  /* 0x0000000000007941 */ /* 0x000fea0003800000 */
.L_x_7814:
[----:B------:R-:W0:Y:S02]  /*2930*/  F2I.FTZ.TRUNC.NTZ R0, R0 ;  /* 0x0000000000007305 */ /* 0x000e24000021f100 */
[----:B0-----:R-:W-:Y:S01]  /*2940*/  PRMT R25, R0, 0x7610, R25 ;  /* 0x0000761000197816 */ /* 0x001fe20000000019 */
[----:B------:R-:W-:Y:S06]  /*2950*/  BRA `(.L_x_7799) ;  /* 0x0000000400107947 */ /* 0x000fec0003800000 */
.L_x_7812:
        /* <DEDUP_REMOVED lines=21> */
.L_x_7821:
[----:B------:R-:W-:Y:S05]  /*2ab0*/  BSYNC B1 ;  /* 0x0000000000017941 */ /* 0x000fea0003800000 */
.L_x_7820:
[----:B------:R-:W-:Y:S01]  /*2ac0*/  LEA R3, R0, 0x37800000, 0x17 ;  /* 0x3780000000037811 */ /* 0x000fe200078eb8ff */
[----:B------:R-:W-:-:S05]  /*2ad0*/  IMAD.SHL.U32 R0, R2, 0x200000, RZ ;  /* 0x0020000002007824 */ /* 0x000fca00078e00ff */
[----:B------:R-:W-:-:S07]  /*2ae0*/  LOP3.LUT R0, R3, R0, R4, 0xfe, !PT ;  /* 0x0000000003007212 */ /* 0x000fce00078efe04 */
.L_x_7819:
[----:B------:R-:W-:Y:S05]  /*2af0*/  BSYNC B0 ;  /* 0x0000000000007941 */ /* 0x000fea0003800000 */
.L_x_7818:
[----:B------:R-:W0:Y:S02]  /*2b00*/  F2I.FTZ.TRUNC.NTZ R0, R0 ;  /* 0x0000000000007305 */ /* 0x000e24000021f100 */
[----:B0-----:R-:W-:Y:S01]  /*2b10*/  PRMT R25, R0, 0x7610, R25 ;  /* 0x0000761000197816 */ /* 0x001fe20000000019 */
[----:B------:R-:W-:Y:S06]  /*2b20*/  BRA `(.L_x_7799) ;  /* 0x00000000009c7947 */ /* 0x000fec0003800000 */
.L_x_7811:
        /* <DEDUP_REMOVED lines=14> */
.L_x_7825:
[----:B------:R-:W-:Y:S05]  /*2c10*/  BSYNC B0 ;  /* 0x0000000000007941 */ /* 0x000fea0003800000 */
.L_x_7824:
[----:B------:R-:W0:Y:S02]  /*2c20*/  F2I.FTZ.TRUNC.NTZ R0, R0 ;  /* 0x0000000000007305 */ /* 0x000e24000021f100 */
[----:B0-----:R-:W-:Y:S01]  /*2c30*/  PRMT R25, R0, 0x7610, R25 ;  /* 0x0000761000197816 */ /* 0x001fe20000000019 */
[----:B------:R-:W-:Y:S06]  /*2c40*/  BRA `(.L_x_7799) ;  /* 0x0000000000547947 */ /* 0x000fec0003800000 */
.L_x_7798:
        /* <DEDUP_REMOVED lines=16> */
.L_x_7826:
[----:B------:R-:W-:Y:S01]  /*2d50*/  PRMT R25, RZ, 0x7610, R25 ;  /* 0x00007610ff197816 */ /* 0x000fe20000000019 */
[----:B------:R-:W-:Y:S06]  /*2d60*/  BRA `(.L_x_7799) ;  /* 0x00000000000c7947 */ /* 0x000fec0003800000 */
.L_x_7823:
[----:B------:R2:W5:Y:S01]  /*2d70*/  LDG.E.U16 R25, desc[UR36][R2.64] ;  /* 0x0000002402197981 */ /* 0x000562000c1e1500 */
[----:B------:R-:W-:Y:S05]  /*2d80*/  BRA `(.L_x_7799) ;  /* 0x0000000000047947 */ /* 0x000fea0003800000 */
.L_x_7822:
[----:B------:R1:W5:Y:S02]  /*2d90*/  LDG.E.U16 R25, desc[UR36][R2.64] ;  /* 0x0000002402197981 */ /* 0x000364000c1e1500 */
.L_x_7799:
[----:B------:R-:W-:-:S07]  /*2da0*/  VIADD R24, R24, 0x80 ;  /* 0x0000008018187836 */ /* 0x000fce0000000000 */
.L_x_7793:
[----:B------:R-:W-:Y:S05]  /*2db0*/  BSYNC B6 ;  /* 0x0000000000067941 */ /* 0x000fea0003800000 */
.L_x_7792:
        /* <DEDUP_REMOVED lines=22> */
.L_x_7832:
[----:B------:R0:W5:Y:S01]  /*2f20*/  LDG.E.U8 R18, desc[UR36][R2.64] ;  /* 0x0000002402127981 */ /* 0x000162000c1e1100 */
[----:B------:R-:W-:Y:S05]  /*2f30*/  BRA `(.L_x_7828) ;  /* 0x0000000c00507947 */ /* 0x000fea0003800000 */
.L_x_7831:
        /* <DEDUP_REMOVED lines=8> */
.L_x_7835:
[----:B------:R0:W5:Y:S01]  /*2fc0*/  LDG.E.U16 R18, desc[UR36][R2.64] ;  /* 0x0000002402127981 */ /* 0x000162000c1e1500 */
[----:B------:R-:W-:Y:S05]  /*2fd0*/  BRA `(.L_x_7828) ;  /* 0x0000000c00287947 */ /* 0x000fea0003800000 */
.L_x_7834:
[----:B------:R0:W5:Y:S01]  /*2fe0*/  LDG.E.U16 R18, desc[UR36][R2.64] ;  /* 0x0000002402127981 */ /* 0x000162000c1e1500 */
[----:B------:R-:W-:Y:S05]  /*2ff0*/  BRA `(.L_x_7828) ;  /* 0x0000000c00207947 */ /* 0x000fea0003800000 */
.L_x_7830:
        /* <DEDUP_REMOVED lines=9> */
.L_x_7837:
[----:B------:R-:W2:Y:S02]  /*3090*/  LDG.E.U16 R0, desc[UR36][R2.64] ;  /* 0x0000002402007981 */ /* 0x000ea4000c1e1500 */
[----:B--2---:R-:W-:-:S06]  /*30a0*/  HADD2.F32 R0, -RZ, R0.H0_H0 ;  /* 0x20000000ff007230 */ /* 0x004fcc0000004100 */
[----:B------:R-:W0:Y:S02]  /*30b0*/  F2I.FTZ.TRUNC.NTZ R0, R0 ;  /* 0x0000000000007305 */ /* 0x000e24000021f100 */
[----:B0-----:R-:W-:Y:S01]  /*30c0*/  PRMT R18, R0, 0x7610, R18 ;  /* 0x0000761000127816 */ /* 0x001fe20000000012 */
[----:B------:R-:W-:Y:S06]  /*30d0*/  BRA `(.L_x_7828) ;  /* 0x0000000800e87947 */ /* 0x000fec0003800000 */
.L_x_7836:
        /* <DEDUP_REMOVED lines=9> */
.L_x_7839:
[----:B------:R-:W2:Y:S02]  /*3170*/  LDG.E.U16 R2, desc[UR36][R2.64] ;  /* 0x0000002402027981 */ /* 0x000ea4000c1e1500 */
[----:B--2---:R-:W-:-:S06]  /*3180*/  HADD2.F32 R0, -RZ, R2.H0_H0 ;  /* 0x20000002ff007230 */ /* 0x004fcc0000004100 */
[----:B------:R-:W0:Y:S02]  /*3190*/  F2I.FTZ.TRUNC.NTZ R0, R0 ;  /* 0x0000000000007305 */ /* 0x000e24000021f100 */
[----:B0-----:R-:W-:Y:S01]  /*31a0*/  PRMT R18, R0, 0x7610, R18 ;  /* 0x0000761000127816 */ /* 0x001fe20000000012 */
[----:B------:R-:W-:Y:S06]  /*31b0*/  BRA `(.L_x_7828) ;  /* 0x0000000800b07947 */ /* 0x000fec0003800000 */
.L_x_7838:
[----:B------:R-:W2:Y:S02]  /*31c0*/  LDG.E.64 R2, desc[UR36][R2.64] ;  /* 0x0000002402027981 */ /* 0x000ea4000c1e1b00 */
[----:B--2---:R0:W1:Y:S01]  /*31d0*/  F2I.F64.TRUNC R18, R2 ;  /* 0x0000000200127311 */ /* 0x004062000030d100 */
[----:B------:R-:W-:Y:S05]  /*31e0*/  BRA `(.L_x_7828) ;  /* 0x0000000800a47947 */ /* 0x000fea0003800000 */
.L_x_7829:
        /* <DEDUP_REMOVED lines=12> */
.L_x_7842:
[----:B------:R-:W2:Y:S02]  /*32b0*/  LDG.E.64 R2, desc[UR36][R2.64] ;  /* 0x0000002402027981 */ /* 0x000ea4000c1e1b00 */
[----:B--2---:R0:W1:Y:S01]  /*32c0*/  F2I.F64.TRUNC R18, R2 ;  /* 0x0000000200127311 */ /* 0x004062000030d100 */
[----:B------:R-:W-:Y:S05]  /*32d0*/  BRA `(.L_x_7828) ;  /* 0x0000000800687947 */ /* 0x000fea0003800000 */
.L_x_7841:
        /* <DEDUP_REMOVED lines=28> */
.L_x_7844:
        /* <DEDUP_REMOVED lines=15> */
.L_x_7843:
[----:B------:R-:W2:Y:S02]  /*3590*/  LDG.E.U16 R0, desc[UR36][R2.64] ;  /* 0x0000002402007981 */ /* 0x000ea4000c1e1500 */
[----:B--2---:R-:W-:-:S06]  /*35a0*/  IMAD.U32 R0, R0, 0x10000, RZ ;  /* 0x0001000000007824 */ /* 0x004fcc00078e00ff */
[----:B------:R-:W0:Y:S02]  /*35b0*/  F2I.FTZ.TRUNC.NTZ R0, R0 ;  /* 0x0000000000007305 */ /* 0x000e24000021f100 */
[----:B0-----:R-:W-:Y:S01]  /*35c0*/  PRMT R18, R0, 0x7610, R18 ;  /* 0x0000761000127816 */ /* 0x001fe20000000012 */
[----:B------:R-:W-:Y:S06]  /*35d0*/  BRA `(.L_x_7828) ;  /* 0x0000000400a87947 */ /* 0x000fec0003800000 */
.L_x_7840:
        /* <DEDUP_REMOVED lines=10> */
.L_x_7847:
        /* <DEDUP_REMOVED lines=21> */
.L_x_7851:
[----:B------:R-:W-:Y:S05]  /*37d0*/  BSYNC B1 ;  /* 0x0000000000017941 */ /* 0x000fea0003800000 */
.L_x_7850:
[----:B------:R-:W-:Y:S01]  /*37e0*/  LEA R3, R0, 0x3b800000, 0x17 ;  /* 0x3b80000000037811 */ /* 0x000fe200078eb8ff */
[----:B------:R-:W-:-:S05]  /*37f0*/  IMAD.SHL.U32 R0, R2, 0x100000, RZ ;  /* 0x0010000002007824 */ /* 0x000fca00078e00ff */
[----:B------:R-:W-:-:S07]  /*3800*/  LOP3.LUT R0, R3, R0, R4, 0xfe, !PT ;  /* 0x0000000003007212 */ /* 0x000fce00078efe04 */
.L_x_7849:
[----:B------:R-:W-:Y:S05]  /*3810*/  BSYNC B0 ;  /* 0x0000000000007941 */ /* 0x000fea0003800000 */
.L_x_7848:
[----:B------:R-:W0:Y:S02]  /*3820*/  F2I.FTZ.TRUNC.NTZ R0, R0 ;  /* 0x0000000000007305 */ /* 0x000e24000021f100 */
[----:B0-----:R-:W-:Y:S01]  /*3830*/  PRMT R18, R0, 0x7610, R18 ;  /* 0x0000761000127816 */ /* 0x001fe20000000012 */
[----:B------:R-:W-:Y:S06]  /*3840*/  BRA `(.L_x_7828) ;  /* 0x00000004000c7947 */ /* 0x000fec0003800000 */
.L_x_7846:
        /* <DEDUP_REMOVED lines=21> */
.L_x_7855:
[----:B------:R-:W-:Y:S05]  /*39a0*/  BSYNC B1 ;  /* 0x0000000000017941 */ /* 0x000fea0003800000 */
.L_x_7854:
[----:B------:R-:W-:Y:S01]  /*39b0*/  LEA R3, R0, 0x37800000, 0x17 ;  /* 0x3780000000037811 */ /* 0x000fe200078eb8ff */
[----:B------:R-:W-:-:S05]  /*39c0*/  IMAD.SHL.U32 R0, R2, 0x200000, RZ ;  /* 0x0020000002007824 */ /* 0x000fca00078e00ff */
[----:B------:R-:W-:-:S07]  /*39d0*/  LOP3.LUT R0, R3, R0, R4, 0xfe, !PT ;  /* 0x0000000003007212 */ /* 0x000fce00078efe04 */
.L_x_7853:
[----:B------:R-:W-:Y:S05]  /*39e0*/  BSYNC B0 ;  /* 0x0000000000007941 */ /* 0x000fea0003800000 */
.L_x_7852:
[----:B------:R-:W0:Y:S02]  /*39f0*/  F2I.FTZ.TRUNC.NTZ R0, R0 ;  /* 0x0000000000007305 */ /* 0x000e24000021f100 */
[----:B0-----:R-:W-:Y:S01]  /*3a00*/  PRMT R18, R0, 0x7610, R18 ;  /* 0x0000761000127816 */ /* 0x001fe20000000012 */
[----:B------:R-:W-:Y:S06]  /*3a10*/  BRA `(.L_x_7828) ;  /* 0x0000000000987947 */ /* 0x000fec0003800000 */
.L_x_7845:
        /* <DEDUP_REMOVED lines=14> */
.L_x_7859:
[----:B------:R-:W-:Y:S05]  /*3b00*/  BSYNC B0 ;  /* 0x0000000000007941 */ /* 0x000fea0003800000 */
.L_x_7858:
[----:B------:R-:W0:Y:S02]  /*3b10*/  F2I.FTZ.TRUNC.NTZ R0, R0 ;  /* 0x0000000000007305 */ /* 0x000e24000021f100 */
[----:B0-----:R-:W-:Y:S01]  /*3b20*/  PRMT R18, R0, 0x7610, R18 ;  /* 0x0000761000127816 */ /* 0x001fe20000000012 */
[----:B------:R-:W-:Y:S06]  /*3b30*/  BRA `(.L_x_7828) ;  /* 0x0000000000507947 */ /* 0x000fec0003800000 */
.L_x_7833:
        /* <DEDUP_REMOVED lines=16> */
.L_x_7860:
[----:B------:R-:W-:Y:S05]  /*3c40*/  BRA `(.L_x_7828) ;  /* 0x00000000000c7947 */ /* 0x000fea0003800000 */
.L_x_7857:
[----:B------:R0:W5:Y:S01]  /*3c50*/  LDG.E.U16 R18, desc[UR36][R2.64] ;  /* 0x0000002402127981 */ /* 0x000162000c1e1500 */
[----:B------:R-:W-:Y:S05]  /*3c60*/  BRA `(.L_x_7828) ;  /* 0x0000000000047947 */ /* 0x000fea0003800000 */
.L_x_7856:
[----:B------:R0:W5:Y:S02]  /*3c70*/  LDG.E.U16 R18, desc[UR36][R2.64] ;  /* 0x0000002402127981 */ /* 0x000164000c1e1500 */
.L_x_7828:
[----:B------:R-:W-:Y:S05]  /*3c80*/  BSYNC B6 ;  /* 0x0000000000067941 */ /* 0x000fea0003800000 */
.L_x_7827:
[----:B01234-:R-:W0:Y:S01]  /*3c90*/  S2R R2, SR_TID.X ;  /* 0x0000000000027919 */ /* 0x01fe220000002100 */
[----:B-----5:R-:W-:Y:S01]  /*3ca0*/  PRMT R16, R16, 0x9910, RZ ;  /* 0x0000991010107816 */ /* 0x020fe200000000ff */
[----:B------:R-:W1:Y:S01]  /*3cb0*/  LDC.U8 R19, c[0x0][0x234] ;  /* 0x00008d00ff137b82 */ /* 0x000e620000000000 */
[----:B------:R-:W-:Y:S01]  /*3cc0*/  PRMT R0, R18, 0x9910, RZ ;  /* 0x0000991012007816 */ /* 0x000fe200000000ff */
[----:B------:R-:W-:Y:S01]  /*3cd0*/  BSSY B6, `(.L_x_7861) ;  /* 0x0000109000067945 */ /* 0x000fe20003800000 */
[----:B------:R-:W-:Y:S01]  /*3ce0*/  PRMT R5, R17, 0x9910, RZ ;  /* 0x0000991011057816 */ /* 0x000fe200000000ff */
[----:B------:R-:W-:Y:S01]  /*3cf0*/  IMAD.MOV.U32 R18, RZ, RZ, R16 ;  /* 0x000000ffff127224 */ /* 0x000fe200078e0010 */
[----:B------:R-:W-:Y:S01]  /*3d00*/  PRMT R17, R25, 0x9910, RZ ;  /* 0x0000991019117816 */ /* 0x000fe200000000ff */
[----:B------:R-:W-:Y:S01]  /*3d10*/  IMAD.MOV.U32 R16, RZ, RZ, R0 ;  /* 0x000000ffff107224 */ /* 0x000fe200078e0000 */
[----:B------:R-:W-:Y:S02]  /*3d20*/  ISETP.GT.AND P0, PT, R5, RZ, PT ;  /* 0x000000ff0500720c */ /* 0x000fe40003f04270 */
[----:B------:R-:W-:-:S02]  /*3d30*/  ISETP.GT.AND P1, PT, R18, RZ, PT ;  /* 0x000000ff1200720c */ /* 0x000fc40003f24270 */
[----:B------:R-:W-:Y:S02]  /*3d40*/  ISETP.GT.AND P2, PT, R17, RZ, PT ;  /* 0x000000ff1100720c */ /* 0x000fe40003f44270 */
[----:B------:R-:W-:Y:S02]  /*3d50*/  ISETP.GT.AND P3, PT, R16, RZ, PT ;  /* 0x000000ff1000720c */ /* 0x000fe40003f64270 */
[----:B------:R-:W-:Y:S02]  /*3d60*/  SHF.R.S32.HI R0, RZ, 0xf, R5 ;  /* 0x0000000fff007819 */ /* 0x000fe40000011405 */
[----:B------:R-:W-:Y:S02]  /*3d70*/  SHF.R.S32.HI R3, RZ, 0xf, R18 ;  /* 0x0000000fff037819 */ /* 0x000fe40000011412 */
[----:B------:R-:W-:Y:S02]  /*3d80*/  SHF.R.S32.HI R4, RZ, 0xf, R17 ;  /* 0x0000000fff047819 */ /* 0x000fe40000011411 */
[----:B------:R-:W-:-:S02]  /*3d90*/  SHF.R.S32.HI R6, RZ, 0xf, R16 ;  /* 0x0000000fff067819 */ /* 0x000fc40000011410 */
[----:B------:R-:W-:Y:S01]  /*3da0*/  LEA.HI.SX32 R5, R5, 0x1, 0x11 ;  /* 0x0000000105057811 */ /* 0x000fe200078f8aff */
[----:B------:R-:W-:Y:S01]  /*3db0*/  @!P0 IMAD.MOV R5, RZ, RZ, R0 ;  /* 0x000000ffff058224 */ /* 0x000fe200078e0200 */
[----:B------:R-:W-:Y:S01]  /*3dc0*/  LEA.HI.SX32 R18, R18, 0x1, 0x11 ;  /* 0x0000000112127811 */ /* 0x000fe200078f8aff */
[----:B------:R-:W-:Y:S01]  /*3dd0*/  @!P1 IMAD.MOV R18, RZ, RZ, R3 ;  /* 0x000000ffff129224 */ /* 0x000fe200078e0203 */
[----:B------:R-:W-:Y:S01]  /*3de0*/  LEA.HI.SX32 R17, R17, 0x1, 0x11 ;  /* 0x0000000111117811 */ /* 0x000fe200078f8aff */
[----:B------:R-:W-:Y:S01]  /*3df0*/  @!P2 IMAD.MOV R17, RZ, RZ, R4 ;  /* 0x000000ffff11a224 */ /* 0x000fe200078e0204 */
[----:B------:R-:W-:Y:S01]  /*3e00*/  LEA.HI.SX32 R16, R16, 0x1, 0x11 ;  /* 0x0000000110107811 */ /* 0x000fe200078f8aff */
[----:B------:R-:W-:Y:S01]  /*3e10*/  @!P3 IMAD.MOV R16, RZ, RZ, R6 ;  /* 0x000000ffff10b224 */ /* 0x000fe200078e0206 */
        /* <DEDUP_REMOVED lines=23> */
.L_x_7866:
[----:B------:R0:W-:Y:S01]  /*3f90*/  STG.E.U8 desc[UR36][R8.64], R5 ;  /* 0x0000000508007986 */ /* 0x0001e2000c101124 */
[----:B------:R-:W-:Y:S05]  /*3fa0*/  BRA `(.L_x_7862) ;  /* 0x0000000c006c7947 */ /* 0x000fea0003800000 */
.L_x_7865:
        /* <DEDUP_REMOVED lines=11> */
.L_x_7869:
[----:B------:R-:W-:-:S05]  /*4060*/  PRMT R3, R5, 0x9910, RZ ;  /* 0x0000991005037816 */ /* 0x000fca00000000ff */
[----:B------:R0:W-:Y:S01]  /*4070*/  STG.E desc[UR36][R8.64], R3 ;  /* 0x0000000308007986 */ /* 0x0001e2000c101924 */
[----:B------:R-:W-:Y:S05]  /*4080*/  BRA `(.L_x_7862) ;  /* 0x0000000c00347947 */ /* 0x000fea0003800000 */
.L_x_7868:
[----:B------:R0:W-:Y:S01]  /*4090*/  STG.E.U16 desc[UR36][R8.64], R5 ;  /* 0x0000000508007986 */ /* 0x0001e2000c101524 */
[----:B------:R-:W-:Y:S05]  /*40a0*/  BRA `(.L_x_7862) ;  /* 0x0000000c002c7947 */ /* 0x000fea0003800000 */
.L_x_7864:
        /* <DEDUP_REMOVED lines=9> */
.L_x_7871:
[----:B------:R-:W0:Y:S02]  /*4140*/  I2F.S16 R0, R5 ;  /* 0x0000000500007306 */ /* 0x000e240000101400 */
[----:B0-----:R-:W-:-:S05]  /*4150*/  F2FP.F16.F32.PACK_AB R0, RZ, R0 ;  /* 0x00000000ff00723e */ /* 0x001fca00000000ff */
[----:B------:R0:W-:Y:S01]  /*4160*/  STG.E.U16 desc[UR36][R8.64], R0 ;  /* 0x0000000008007986 */ /* 0x0001e2000c101524 */
[----:B------:R-:W-:Y:S05]  /*4170*/  BRA `(.L_x_7862) ;  /* 0x0000000800f87947 */ /* 0x000fea0003800000 */
.L_x_7870:
        /* <DEDUP_REMOVED lines=10> */
.L_x_7873:
[----:B------:R-:W0:Y:S02]  /*4220*/  I2F.S16 R5, R5 ;  /* 0x0000000500057306 */ /* 0x000e240000101400 */
[----:B0-----:R-:W-:-:S04]  /*4230*/  F2FP.F16.F32.PACK_AB R3, RZ, R5 ;  /* 0x00000005ff03723e */ /* 0x001fc800000000ff */
[----:B------:R-:W-:-:S05]  /*4240*/  PRMT R3, R3, 0x5410, RZ ;  /* 0x0000541003037816 */ /* 0x000fca00000000ff */
[----:B------:R0:W-:Y:S01]  /*4250*/  STG.E desc[UR36][R8.64], R3 ;  /* 0x0000000308007986 */ /* 0x0001e2000c101924 */
[----:B------:R-:W-:Y:S05]  /*4260*/  BRA `(.L_x_7862) ;  /* 0x0000000800bc7947 */ /* 0x000fea0003800000 */
.L_x_7872:
[----:B------:R-:W0:Y:S02]  /*4270*/  I2F.F64.S16 R4, R5 ;  /* 0x0000000500047312 */ /* 0x000e240000101c00 */
[----:B0-----:R0:W-:Y:S01]  /*4280*/  STG.E.64 desc[UR36][R8.64], R4 ;  /* 0x0000000408007986 */ /* 0x0011e2000c101b24 */
[----:B------:R-:W-:Y:S05]  /*4290*/  BRA `(.L_x_7862) ;  /* 0x0000000800b07947 */ /* 0x000fea0003800000 */
.L_x_7863:
        /* <DEDUP_REMOVED lines=13> */
.L_x_7876:
[----:B------:R-:W0:Y:S01]  /*4370*/  I2F.F64.S16 R4, R5 ;  /* 0x0000000500047312 */ /* 0x000e220000101c00 */
[----:B------:R-:W-:-:S05]  /*4380*/  CS2R R6, SRZ ;  /* 0x0000000000067805 */ /* 0x000fca000001ff00 */
[----:B0-----:R0:W-:Y:S01]  /*4390*/  STG.E.128 desc[UR36][R8.64], R4 ;  /* 0x0000000408007986 */ /* 0x0011e2000c101d24 */
[----:B------:R-:W-:Y:S05]  /*43a0*/  BRA `(.L_x_7862) ;  /* 0x00000008006c7947 */ /* 0x000fea0003800000 */
.L_x_7875:
        /* <DEDUP_REMOVED lines=21> */
.L_x_7880:
[----:B------:R-:W-:Y:S05]  /*4500*/  BSYNC B0 ;  /* 0x0000000000007941 */ /* 0x000fea0003800000 */
.L_x_7879:
[----:B------:R-:W-:-:S05]  /*4510*/  LOP3.LUT R7, R0, R7, RZ, 0xfc, !PT ;  /* 0x0000000700077212 */ /* 0x000fca00078efcff */
[----:B------:R0:W-:Y:S01]  /*4520*/  STG.E.U8 desc[UR36][R8.64], R7 ;  /* 0x0000000708007986 */ /* 0x0001e2000c101124 */
[----:B------:R-:W-:Y:S05]  /*4530*/  BRA `(.L_x_7862) ;  /* 0x0000000800087947 */ /* 0x000fea0003800000 */
.L_x_7878:
        /* <DEDUP_REMOVED lines=13> */
.L_x_7882:
[----:B------:R-:W-:Y:S01]  /*4610*/  IMAD.MOV.U32 R0, RZ, RZ, 0x7f ;  /* 0x0000007fff007424 */ /* 0x000fe200078e00ff */
[----:B------:R-:W-:-:S04]  /*4620*/  ISETP.GT.U32.AND P0, PT, R3, 0x7f800000, PT ;  /* 0x7f8000000300780c */ /* 0x000fc80003f04070 */
[----:B------:R-:W-:-:S09]  /*4630*/  SEL R0, R0, 0x7c, P0 ;  /* 0x0000007c00007807 */ /* 0x000fd20000000000 */
.L_x_7883:
[----:B------:R-:W-:Y:S05]  /*4640*/  BSYNC B0 ;  /* 0x0000000000007941 */ /* 0x000fea0003800000 */
.L_x_7881:
[----:B------:R-:W-:-:S04]  /*4650*/  LOP3.LUT R3, R5, 0x80000000, RZ, 0xc0, !PT ;  /* 0x8000000005037812 */ /* 0x000fc800078ec0ff */
[----:B------:R-:W-:-:S04]  /*4660*/  SHF.R.U32.HI R3, RZ, 0x18, R3 ;  /* 0x00000018ff037819 */ /* 0x000fc80000011603 */
[----:B------:R-:W-:-:S05]  /*4670*/  LOP3.LUT R3, R0, R3, RZ, 0xfc, !PT ;  /* 0x0000000300037212 */ /* 0x000fca00078efcff */
[----:B------:R0:W-:Y:S01]  /*4680*/  STG.E.U8 desc[UR36][R8.64], R3 ;  /* 0x0000000308007986 */ /* 0x0001e2000c101124 */
[----:B------:R-:W-:Y:S05]  /*4690*/  BRA `(.L_x_7862) ;  /* 0x0000000400b07947 */ /* 0x000fea0003800000 */
.L_x_7877:
[----:B------:R-:W0:Y:S02]  /*46a0*/  I2F.S16 R0, R5 ;  /* 0x0000000500007306 */ /* 0x000e240000101400 */
[----:B0-----:R-:W-:-:S05]  /*46b0*/  F2FP.BF16.F32.PACK_AB R0, RZ, R0 ;  /* 0x00000000ff00723e */ /* 0x001fca00000010ff */
[----:B------:R0:W-:Y:S01]  /*46c0*/  STG.E.U16 desc[UR36][R8.64], R0 ;  /* 0x0000000008007986 */ /* 0x0001e2000c101524 */
[----:B------:R-:W-:Y:S05]  /*46d0*/  BRA `(.L_x_7862) ;  /* 0x0000000400a07947 */ /* 0x000fea0003800000 */
.L_x_7874:
        /* <DEDUP_REMOVED lines=10> */
.L_x_7886:
        /* <DEDUP_REMOVED lines=17> */
.L_x_7889:
[----:B------:R-:W-:-:S04]  /*4890*/  LOP3.LUT R3, R5, 0x80000000, RZ, 0xc0, !PT ;  /* 0x8000000005037812 */ /* 0x000fc800078ec0ff */
[----:B------:R-:W-:-:S04]  /*48a0*/  SHF.R.U32.HI R3, RZ, 0x18, R3 ;  /* 0x00000018ff037819 */ /* 0x000fc80000011603 */
[----:B------:R-:W-:-:S04]  /*48b0*/  LOP3.LUT R0, R0, R3, RZ, 0xfc, !PT ;  /* 0x0000000300007212 */ /* 0x000fc800078efcff */
[----:B------:R-:W-:-:S07]  /*48c0*/  PRMT R4, R0, 0x7610, R4 ;  /* 0x0000761000047816 */ /* 0x000fce0000000004 */
.L_x_7888:
[----:B------:R-:W-:Y:S05]  /*48d0*/  BSYNC B0 ;  /* 0x0000000000007941 */ /* 0x000fea0003800000 */
.L_x_7887:
[----:B------:R4:W-:Y:S01]  /*48e0*/  STG.E.U8 desc[UR36][R8.64], R4 ;  /* 0x0000000408007986 */ /* 0x0009e2000c101124 */
[----:B------:R-:W-:Y:S05]  /*48f0*/  BRA `(.L_x_7862) ;  /* 0x0000000400187947 */ /* 0x000fea0003800000 */
.L_x_7885:
        /* <DEDUP_REMOVED lines=17> */
.L_x_7892:
[----:B------:R-:W-:-:S04]  /*4a10*/  LOP3.LUT R3, R5, 0x80000000, RZ, 0xc0, !PT ;  /* 0x8000000005037812 */ /* 0x000fc800078ec0ff */
[----:B------:R-:W-:-:S04]  /*4a20*/  SHF.R.U32.HI R3, RZ, 0x18, R3 ;  /* 0x00000018ff037819 */ /* 0x000fc80000011603 */
[----:B------:R-:W-:-:S04]  /*4a30*/  LOP3.LUT R0, R0, R3, RZ, 0xfc, !PT ;  /* 0x0000000300007212 */ /* 0x000fc800078efcff */
[----:B------:R-:W-:-:S07]  /*4a40*/  PRMT R4, R0, 0x7610, R4 ;  /* 0x0000761000047816 */ /* 0x000fce0000000004 */
.L_x_7891:
[----:B------:R-:W-:Y:S05]  /*4a50*/  BSYNC B0 ;  /* 0x0000000000007941 */ /* 0x000fea0003800000 */
.L_x_7890:
[----:B------:R0:W-:Y:S01]  /*4a60*/  STG.E.U8 desc[UR36][R8.64], R4 ;  /* 0x0000000408007986 */ /* 0x0001e2000c101124 */
[----:B------:R-:W-:Y:S05]  /*4a70*/  BRA `(.L_x_7862) ;  /* 0x0000000000b87947 */ /* 0x000fea0003800000 */
.L_x_7884:
        /* <DEDUP_REMOVED lines=22> */
.L_x_7867:
        /* <DEDUP_REMOVED lines=16> */
.L_x_7895:
[----:B------:R-:W-:Y:S05]  /*4ce0*/  BRA `(.L_x_7862) ;  /* 0x00000000001c7947 */ /* 0x000fea0003800000 */
.L_x_7894:
[----:B------:R-:W-:-:S05]  /*4cf0*/  PRMT R5, R5, 0x9910, RZ ;  /* 0x0000991005057816 */ /* 0x000fca00000000ff */
[----:B------:R-:W-:-:S05]  /*4d00*/  IMAD.MOV.U32 R4, RZ, RZ, R5 ;  /* 0x000000ffff047224 */ /* 0x000fca00078e0005 */
[----:B------:R-:W-:-:S05]  /*4d10*/  SHF.R.S32.HI R5, RZ, 0x1f, R4 ;  /* 0x0000001fff057819 */ /* 0x000fca0000011404 */
[----:B------:R3:W-:Y:S01]  /*4d20*/  STG.E.64 desc[UR36][R8.64], R4 ;  /* 0x0000000408007986 */ /* 0x0007e2000c101b24 */
[----:B------:R-:W-:Y:S05]  /*4d30*/  BRA `(.L_x_7862) ;  /* 0x0000000000087947 */ /* 0x000fea0003800000 */
.L_x_7893:
[----:B------:R-:W-:-:S05]  /*4d40*/  PRMT R3, R5, 0x9910, RZ ;  /* 0x0000991005037816 */ /* 0x000fca00000000ff */
[----:B------:R0:W-:Y:S02]  /*4d50*/  STG.E desc[UR36][R8.64], R3 ;  /* 0x0000000308007986 */ /* 0x0001e4000c101924 */
.L_x_7862:
[----:B------:R-:W-:Y:S05]  /*4d60*/  BSYNC B6 ;  /* 0x0000000000067941 */ /* 0x000fea0003800000 */
.L_x_7861:
        /* <DEDUP_REMOVED lines=23> */
.L_x_7901:
[----:B------:R0:W-:Y:S01]  /*4ee0*/  STG.E.U8 desc[UR36][R8.64], R18 ;  /* 0x0000001208007986 */ /* 0x0001e2000c101124 */
[----:B------:R-:W-:Y:S05]  /*4ef0*/  BRA `(.L_x_7903) ;  /* 0x0000000c00647947 */ /* 0x000fea0003800000 */
.L_x_7900:
        /* <DEDUP_REMOVED lines=10> */
.L_x_7905:
[----:B------:R-:W-:-:S05]  /*4fa0*/  PRMT R3, R18, 0x9910, RZ ;  /* 0x0000991012037816 */ /* 0x000fca00000000ff */
[----:B------:R0:W-:Y:S01]  /*4fb0*/  STG.E desc[UR36][R8.64], R3 ;  /* 0x0000000308007986 */ /* 0x0001e2000c101924 */
[----:B------:R-:W-:Y:S05]  /*4fc0*/  BRA `(.L_x_7903) ;  /* 0x0000000c00307947 */ /* 0x000fea0003800000 */
.L_x_7904:
[----:B------:R0:W-:Y:S01]  /*4fd0*/  STG.E.U16 desc[UR36][R8.64], R18 ;  /* 0x0000001208007986 */ /* 0x0001e2000c101524 */
[----:B------:R-:W-:Y:S05]  /*4fe0*/  BRA `(.L_x_7903) ;  /* 0x0000000c00287947 */ /* 0x000fea0003800000 */
.L_x_7899:
        /* <DEDUP_REMOVED lines=9> */
.L_x_7907:
[----:B------:R-:W0:Y:S02]  /*5080*/  I2F.S16 R0, R18 ;  /* 0x0000001200007306 */ /* 0x000e240000101400 */
[----:B0-----:R-:W-:-:S05]  /*5090*/  F2FP.F16.F32.PACK_AB R0, RZ, R0 ;  /* 0x00000000ff00723e */ /* 0x001fca00000000ff */
[----:B------:R0:W-:Y:S01]  /*50a0*/  STG.E.U16 desc[UR36][R8.64], R0 ;  /* 0x0000000008007986 */ /* 0x0001e2000c101524 */
[----:B------:R-:W-:Y:S05]  /*50b0*/  BRA `(.L_x_7903) ;  /* 0x0000000800f47947 */ /* 0x000fea0003800000 */
.L_x_7906:
        /* <DEDUP_REMOVED lines=10> */
.L_x_7909:
[----:B------:R-:W0:Y:S02]  /*5160*/  I2F.S16 R18, R18 ;  /* 0x0000001200127306 */ /* 0x000e240000101400 */
[----:B0-----:R-:W-:-:S04]  /*5170*/  F2FP.F16.F32.PACK_AB R3, RZ, R18 ;  /* 0x00000012ff03723e */ /* 0x001fc800000000ff */
[----:B------:R-:W-:-:S05]  /*5180*/  PRMT R3, R3, 0x5410, RZ ;  /* 0x0000541003037816 */ /* 0x000fca00000000ff */
[----:B------:R0:W-:Y:S01]  /*5190*/  STG.E desc[UR36][R8.64], R3 ;  /* 0x0000000308007986 */ /* 0x0001e2000c101924 */
[----:B------:R-:W-:Y:S05]  /*51a0*/  BRA `(.L_x_7903) ;  /* 0x0000000800b87947 */ /* 0x000fea0003800000 */
.L_x_7908:
[----:B------:R-:W0:Y:S02]  /*51b0*/  I2F.F64.S16 R4, R18 ;  /* 0x0000001200047312 */ /* 0x000e240000101c00 */
[----:B0-----:R0:W-:Y:S01]  /*51c0*/  STG.E.64 desc[UR36][R8.64], R4 ;  /* 0x0000000408007986 */ /* 0x0011e2000c101b24 */
[----:B------:R-:W-:Y:S05]  /*51d0*/  BRA `(.L_x_7903) ;  /* 0x0000000800ac7947 */ /* 0x000fea0003800000 */
.L_x_7898:
        /* <DEDUP_REMOVED lines=13> */
.L_x_7912:
[----:B------:R-:W0:Y:S01]  /*52b0*/  I2F.F64.S16 R4, R18 ;  /* 0x0000001200047312 */ /* 0x000e220000101c00 */
[----:B------:R-:W-:-:S05]  /*52c0*/  CS2R R6, SRZ ;  /* 0x0000000000067805 */ /* 0x000fca000001ff00 */
[----:B0-----:R0:W-:Y:S01]  /*52d0*/  STG.E.128 desc[UR36][R8.64], R4 ;  /* 0x0000000408007986 */ /* 0x0011e2000c101d24 */
[----:B------:R-:W-:Y:S05]  /*52e0*/  BRA `(.L_x_7903) ;  /* 0x0000000800687947 */ /* 0x000fea0003800000 */
.L_x_7911:
        /* <DEDUP_REMOVED lines=21> */
.L_x_7916:
[----:B------:R-:W-:Y:S05]  /*5440*/  BSYNC B0 ;  /* 0x0000000000007941 */ /* 0x000fea0003800000 */
.L_x_7915:
[----:B------:R-:W-:-:S05]  /*5450*/  LOP3.LUT R5, R0, R5, RZ, 0xfc, !PT ;  /* 0x0000000500057212 */ /* 0x000fca00078efcff */
[----:B------:R0:W-:Y:S01]  /*5460*/  STG.E.U8 desc[UR36][R8.64], R5 ;  /* 0x0000000508007986 */ /* 0x0001e2000c101124 */
[----:B------:R-:W-:Y:S05]  /*5470*/  BRA `(.L_x_7903) ;  /* 0x0000000800047947 */ /* 0x000fea0003800000 */
.L_x_7914:
        /* <DEDUP_REMOVED lines=13> */
.L_x_7918:
[----:B------:R-:W-:Y:S01]  /*5550*/  IMAD.MOV.U32 R0, RZ, RZ, 0x7f ;  /* 0x0000007fff007424 */ /* 0x000fe200078e00ff */
[----:B------:R-:W-:-:S04]  /*5560*/  ISETP.GT.U32.AND P0, PT, R3, 0x7f800000, PT ;  /* 0x7f8000000300780c */ /* 0x000fc80003f04070 */
[----:B------:R-:W-:-:S09]  /*5570*/  SEL R0, R0, 0x7c, P0 ;  /* 0x0000007c00007807 */ /* 0x000fd20000000000 */
.L_x_7919:
[----:B------:R-:W-:Y:S05]  /*5580*/  BSYNC B0 ;  /* 0x0000000000007941 */ /* 0x000fea0003800000 */
.L_x_7917:
[----:B------:R-:W-:-:S04]  /*5590*/  LOP3.LUT R3, R5, 0x80000000, RZ, 0xc0, !PT ;  /* 0x8000000005037812 */ /* 0x000fc800078ec0ff */
[----:B------:R-:W-:-:S04]  /*55a0*/  SHF.R.U32.HI R3, RZ, 0x18, R3 ;  /* 0x00000018ff037819 */ /* 0x000fc80000011603 */
[----:B------:R-:W-:-:S05]  /*55b0*/  LOP3.LUT R3, R0, R3, RZ, 0xfc, !PT ;  /* 0x0000000300037212 */ /* 0x000fca00078efcff */
[----:B------:R0:W-:Y:S01]  /*55c0*/  STG.E.U8 desc[UR36][R8.64], R3 ;  /* 0x0000000308007986 */ /* 0x0001e2000c101124 */
[----:B------:R-:W-:Y:S05]  /*55d0*/  BRA `(.L_x_7903) ;  /* 0x0000000400ac7947 */ /* 0x000fea0003800000 */
.L_x_7913:
[----:B------:R-:W0:Y:S02]  /*55e0*/  I2F.S16 R0, R18 ;  /* 0x0000001200007306 */ /* 0x000e240000101400 */
[----:B0-----:R-:W-:-:S05]  /*55f0*/  F2FP.BF16.F32.PACK_AB R0, RZ, R0 ;  /* 0x00000000ff00723e */ /* 0x001fca00000010ff */
[----:B------:R0:W-:Y:S01]  /*5600*/  STG.E.U16 desc[UR36][R8.64], R0 ;  /* 0x0000000008007986 */ /* 0x0001e2000c101524 */
[----:B------:R-:W-:Y:S05]  /*5610*/  BRA `(.L_x_7903) ;  /* 0x00000004009c7947 */ /* 0x000fea0003800000 */
.L_x_7910:
        /* <DEDUP_REMOVED lines=10> */
.L_x_7922:
        /* <DEDUP_REMOVED lines=17> */
.L_x_7925:
[----:B------:R-:W-:-:S04]  /*57d0*/  LOP3.LUT R3, R5, 0x80000000, RZ, 0xc0, !PT ;  /* 0x8000000005037812 */ /* 0x000fc800078ec0ff */
[----:B------:R-:W-:-:S04]  /*57e0*/  SHF.R.U32.HI R3, RZ, 0x18, R3 ;  /* 0x00000018ff037819 */ /* 0x000fc80000011603 */
[----:B------:R-:W-:-:S04]  /*57f0*/  LOP3.LUT R0, R0, R3, RZ, 0xfc, !PT ;  /* 0x0000000300007212 */ /* 0x000fc800078efcff */
[----:B------:R-:W-:-:S07]  /*5800*/  PRMT R4, R0, 0x7610, R4 ;  /* 0x0000761000047816 */ /* 0x000fce0000000004 */
.L_x_7924:
[----:B------:R-:W-:Y:S05]  /*5810*/  BSYNC B0 ;  /* 0x0000000000007941 */ /* 0x000fea0003800000 */
.L_x_7923:
[----:B------:R3:W-:Y:S01]  /*5820*/  STG.E.U8 desc[UR36][R8.64], R4 ;  /* 0x0000000408007986 */ /* 0x0007e2000c101124 */
[----:B------:R-:W-:Y:S05]  /*5830*/  BRA `(.L_x_7903) ;  /* 0x0000000400147947 */ /* 0x000fea0003800000 */
.L_x_7921:
        /* <DEDUP_REMOVED lines=17> */
.L_x_7928:
[----:B------:R-:W-:-:S04]  /*5950*/  LOP3.LUT R3, R5, 0x80000000, RZ, 0xc0, !PT ;  /* 0x8000000005037812 */ /* 0x000fc800078ec0ff */
[----:B------:R-:W-:-:S04]  /*5960*/  SHF.R.U32.HI R3, RZ, 0x18, R3 ;  /* 0x00000018ff037819 */ /* 0x000fc80000011603 */
[----:B------:R-:W-:-:S04]  /*5970*/  LOP3.LUT R0, R0, R3, RZ, 0xfc, !PT ;  /* 0x0000000300007212 */ /* 0x000fc800078efcff */
[----:B------:R-:W-:-:S07]  /*5980*/  PRMT R4, R0, 0x7610, R4 ;  /* 0x0000761000047816 */ /* 0x000fce0000000004 */
.L_x_7927:
[----:B------:R-:W-:Y:S05]  /*5990*/  BSYNC B0 ;  /* 0x0000000000007941 */ /* 0x000fea0003800000 */
.L_x_7926:
[----:B------:R0:W-:Y:S01]  /*59a0*/  STG.E.U8 desc[UR36][R8.64], R4 ;  /* 0x0000000408007986 */ /* 0x0001e2000c101124 */
[----:B------:R-:W-:Y:S05]  /*59b0*/  BRA `(.L_x_7903) ;  /* 0x0000000000b47947 */ /* 0x000fea0003800000 */
.L_x_7920:
        /* <DEDUP_REMOVED lines=22> */
.L_x_7902:
        /* <DEDUP_REMOVED lines=16> */
.L_x_7931:
[----:B------:R-:W-:Y:S05]  /*5c20*/  BRA `(.L_x_7903) ;  /* 0x0000000000187947 */ /* 0x000fea0003800000 */
.L_x_7930:
[----:B------:R-:W-:-:S04]  /*5c30*/  PRMT R4, R18, 0x9910, RZ ;  /* 0x0000991012047816 */ /* 0x000fc800000000ff */
[----:B------:R-:W-:-:S05]  /*5c40*/  SHF.R.S32.HI R5, RZ, 0x1f, R4 ;  /* 0x0000001fff057819 */ /* 0x000fca0000011404 */
[----:B------:R2:W-:Y:S01]  /*5c50*/  STG.E.64 desc[UR36][R8.64], R4 ;  /* 0x0000000408007986 */ /* 0x0005e2000c101b24 */
[----:B------:R-:W-:Y:S05]  /*5c60*/  BRA `(.L_x_7903) ;  /* 0x0000000000087947 */ /* 0x000fea0003800000 */
.L_x_7929:
[----:B------:R-:W-:-:S05]  /*5c70*/  PRMT R3, R18, 0x9910, RZ ;  /* 0x0000991012037816 */ /* 0x000fca00000000ff */
[----:B------:R0:W-:Y:S02]  /*5c80*/  STG.E desc[UR36][R8.64], R3 ;  /* 0x0000000308007986 */ /* 0x0001e4000c101924 */
.L_x_7903:
        /* <DEDUP_REMOVED lines=23> */
.L_x_7935:
[----:B------:R3:W-:Y:S01]  /*5e00*/  STG.E.U8 desc[UR36][R8.64], R17 ;  /* 0x0000001108007986 */ /* 0x0007e2000c101124 */
[----:B------:R-:W-:Y:S05]  /*5e10*/  BRA `(.L_x_7937) ;  /* 0x0000000c00647947 */ /* 0x000fea0003800000 */
.L_x_7934:
        /* <DEDUP_REMOVED lines=10> */
.L_x_7939:
[----:B------:R-:W-:-:S05]  /*5ec0*/  PRMT R3, R17, 0x9910, RZ ;  /* 0x0000991011037816 */ /* 0x000fca00000000ff */
[----:B------:R2:W-:Y:S01]  /*5ed0*/  STG.E desc[UR36][R8.64], R3 ;  /* 0x0000000308007986 */ /* 0x0005e2000c101924 */
[----:B------:R-:W-:Y:S05]  /*5ee0*/  BRA `(.L_x_7937) ;  /* 0x0000000c00307947 */ /* 0x000fea0003800000 */
.L_x_7938:
[----:B------:R0:W-:Y:S01]  /*5ef0*/  STG.E.U16 desc[UR36][R8.64], R17 ;  /* 0x0000001108007986 */ /* 0x0001e2000c101524 */
[----:B------:R-:W-:Y:S05]  /*5f00*/  BRA `(.L_x_7937) ;  /* 0x0000000c00287947 */ /* 0x000fea0003800000 */
.L_x_7933:
        /* <DEDUP_REMOVED lines=9> */
.L_x_7941:
[----:B------:R-:W0:Y:S02]  /*5fa0*/  I2F.S16 R0, R17 ;  /* 0x0000001100007306 */ /* 0x000e240000101400 */
[----:B0-----:R-:W-:-:S05]  /*5fb0*/  F2FP.F16.F32.PACK_AB R0, RZ, R0 ;  /* 0x00000000ff00723e */ /* 0x001fca00000000ff */
[----:B------:R0:W-:Y:S01]  /*5fc0*/  STG.E.U16 desc[UR36][R8.64], R0 ;  /* 0x0000000008007986 */ /* 0x0001e2000c101524 */
[----:B------:R-:W-:Y:S05]  /*5fd0*/  BRA `(.L_x_7937) ;  /* 0x0000000800f47947 */ /* 0x000fea0003800000 */
.L_x_7940:
        /* <DEDUP_REMOVED lines=10> */
.L_x_7943:
[----:B------:R-:W0:Y:S02]  /*6080*/  I2F.S16 R17, R17 ;  /* 0x0000001100117306 */ /* 0x000e240000101400 */
[----:B0-----:R-:W-:-:S04]  /*6090*/  F2FP.F16.F32.PACK_AB R3, RZ, R17 ;  /* 0x00000011ff03723e */ /* 0x001fc800000000ff */
[----:B------:R-:W-:-:S05]  /*60a0*/  PRMT R3, R3, 0x5410, RZ ;  /* 0x0000541003037816 */ /* 0x000fca00000000ff */
[----:B------:R0:W-:Y:S01]  /*60b0*/  STG.E desc[UR36][R8.64], R3 ;  /* 0x0000000308007986 */ /* 0x0001e2000c101924 */
[----:B------:R-:W-:Y:S05]  /*60c0*/  BRA `(.L_x_7937) ;  /* 0x0000000800b87947 */ /* 0x000fea0003800000 */
.L_x_7942:
[----:B------:R-:W0:Y:S02]  /*60d0*/  I2F.F64.S16 R4, R17 ;  /* 0x0000001100047312 */ /* 0x000e240000101c00 */
[----:B0-----:R0:W-:Y:S01]  /*60e0*/  STG.E.64 desc[UR36][R8.64], R4 ;  /* 0x0000000408007986 */ /* 0x0011e2000c101b24 */
[----:B------:R-:W-:Y:S05]  /*60f0*/  BRA `(.L_x_7937) ;  /* 0x0000000800ac7947 */ /* 0x000fea0003800000 */
.L_x_7932:
        /* <DEDUP_REMOVED lines=13> */
.L_x_7946:
[----:B------:R-:W0:Y:S01]  /*61d0*/  I2F.F64.S16 R4, R17 ;  /* 0x0000001100047312 */ /* 0x000e220000101c00 */
[----:B------:R-:W-:-:S05]  /*61e0*/  CS2R R6, SRZ ;  /* 0x0000000000067805 */ /* 0x000fca000001ff00 */
[----:B0-----:R0:W-:Y:S01]  /*61f0*/  STG.E.128 desc[UR36][R8.64], R4 ;  /* 0x0000000408007986 */ /* 0x0011e2000c101d24 */
[----:B------:R-:W-:Y:S05]  /*6200*/  BRA `(.L_x_7937) ;  /* 0x0000000800687947 */ /* 0x000fea0003800000 */
.L_x_7945:
        /* <DEDUP_REMOVED lines=21> */
.L_x_7950:
[----:B------:R-:W-:Y:S05]  /*6360*/  BSYNC B0 ;  /* 0x0000000000007941 */ /* 0x000fea0003800000 */
.L_x_7949:
[----:B------:R-:W-:-:S05]  /*6370*/  LOP3.LUT R5, R0, R5, RZ, 0xfc, !PT ;  /* 0x0000000500057212 */ /* 0x000fca00078efcff */
[----:B------:R0:W-:Y:S01]  /*6380*/  STG.E.U8 desc[UR36][R8.64], R5 ;  /* 0x0000000508007986 */ /* 0x0001e2000c101124 */
[----:B------:R-:W-:Y:S05]  /*6390*/  BRA `(.L_x_7937) ;  /* 0x0000000800047947 */ /* 0x000fea0003800000 */
.L_x_7948:
        /* <DEDUP_REMOVED lines=13> */
.L_x_7952:
[----:B------:R-:W-:Y:S01]  /*6470*/  IMAD.MOV.U32 R0, RZ, RZ, 0x7f ;  /* 0x0000007fff007424 */ /* 0x000fe200078e00ff */
[----:B------:R-:W-:-:S04]  /*6480*/  ISETP.GT.U32.AND P0, PT, R3, 0x7f800000, PT ;  /* 0x7f8000000300780c */ /* 0x000fc80003f04070 */
[----:B------:R-:W-:-:S09]  /*6490*/  SEL R0, R0, 0x7c, P0 ;  /* 0x0000007c00007807 */ /* 0x000fd20000000000 */
.L_x_7953:
[----:B------:R-:W-:Y:S05]  /*64a0*/  BSYNC B0 ;  /* 0x0000000000007941 */ /* 0x000fea0003800000 */
.L_x_7951:
[----:B------:R-:W-:-:S04]  /*64b0*/  LOP3.LUT R3, R17, 0x80000000, RZ, 0xc0, !PT ;  /* 0x8000000011037812 */ /* 0x000fc800078ec0ff */
[----:B------:R-:W-:-:S04]  /*64c0*/  SHF.R.U32.HI R3, RZ, 0x18, R3 ;  /* 0x00000018ff037819 */ /* 0x000fc80000011603 */
[----:B------:R-:W-:-:S05]  /*64d0*/  LOP3.LUT R3, R0, R3, RZ, 0xfc, !PT ;  /* 0x0000000300037212 */ /* 0x000fca00078efcff */
[----:B------:R0:W-:Y:S01]  /*64e0*/  STG.E.U8 desc[UR36][R8.64], R3 ;  /* 0x0000000308007986 */ /* 0x0001e2000c101124 */
[----:B------:R-:W-:Y:S05]  /*64f0*/  BRA `(.L_x_7937) ;  /* 0x0000000400ac7947 */ /* 0x000fea0003800000 */
.L_x_7947:
[----:B------:R-:W0:Y:S02]  /*6500*/  I2F.S16 R0, R17 ;  /* 0x0000001100007306 */ /* 0x000e240000101400 */
[----:B0-----:R-:W-:-:S05]  /*6510*/  F2FP.BF16.F32.PACK_AB R0, RZ, R0 ;  /* 0x00000000ff00723e */ /* 0x001fca00000010ff */
[----:B------:R0:W-:Y:S01]  /*6520*/  STG.E.U16 desc[UR36][R8.64], R0 ;  /* 0x0000000008007986 */ /* 0x0001e2000c101524 */
[----:B------:R-:W-:Y:S05]  /*6530*/  BRA `(.L_x_7937) ;  /* 0x00000004009c7947 */ /* 0x000fea0003800000 */
.L_x_7944:
        /* <DEDUP_REMOVED lines=10> */
.L_x_7956:
        /* <DEDUP_REMOVED lines=17> */
.L_x_7959:
[----:B------:R-:W-:-:S04]  /*66f0*/  LOP3.LUT R3, R17, 0x80000000, RZ, 0xc0, !PT ;  /* 0x8000000011037812 */ /* 0x000fc800078ec0ff */
[----:B------:R-:W-:-:S04]  /*6700*/  SHF.R.U32.HI R3, RZ, 0x18, R3 ;  /* 0x00000018ff037819 */ /* 0x000fc80000011603 */
[----:B------:R-:W-:-:S04]  /*6710*/  LOP3.LUT R0, R0, R3, RZ, 0xfc, !PT ;  /* 0x0000000300007212 */ /* 0x000fc800078efcff */
[----:B------:R-:W-:-:S07]  /*6720*/  PRMT R4, R0, 0x7610, R4 ;  /* 0x0000761000047816 */ /* 0x000fce0000000004 */
.L_x_7958:
[----:B------:R-:W-:Y:S05]  /*6730*/  BSYNC B0 ;  /* 0x0000000000007941 */ /* 0x000fea0003800000 */
.L_x_7957:
[----:B------:R0:W-:Y:S01]  /*6740*/  STG.E.U8 desc[UR36][R8.64], R4 ;  /* 0x0000000408007986 */ /* 0x0001e2000c101124 */
[----:B------:R-:W-:Y:S05]  /*6750*/  BRA `(.L_x_7937) ;  /* 0x0000000400147947 */ /* 0x000fea0003800000 */
.L_x_7955:
        /* <DEDUP_REMOVED lines=17> */
.L_x_7962:
[----:B------:R-:W-:-:S04]  /*6870*/  LOP3.LUT R3, R17, 0x80000000, RZ, 0xc0, !PT ;  /* 0x8000000011037812 */ /* 0x000fc800078ec0ff */
[----:B------:R-:W-:-:S04]  /*6880*/  SHF.R.U32.HI R3, RZ, 0x18, R3 ;  /* 0x00000018ff037819 */ /* 0x000fc80000011603 */
[----:B------:R-:W-:-:S04]  /*6890*/  LOP3.LUT R0, R0, R3, RZ, 0xfc, !PT ;  /* 0x0000000300007212 */ /* 0x000fc800078efcff */
[----:B------:R-:W-:-:S07]  /*68a0*/  PRMT R4, R0, 0x7610, R4 ;  /* 0x0000761000047816 */ /* 0x000fce0000000004 */
.L_x_7961:
[----:B------:R-:W-:Y:S05]  /*68b0*/  BSYNC B0 ;  /* 0x0000000000007941 */ /* 0x000fea0003800000 */
.L_x_7960:
[----:B------:R0:W-:Y:S01]  /*68c0*/  STG.E.U8 desc[UR36][R8.64], R4 ;  /* 0x0000000408007986 */ /* 0x0001e2000c101124 */
[----:B------:R-:W-:Y:S05]  /*68d0*/  BRA `(.L_x_7937) ;  /* 0x0000000000b47947 */ /* 0x000fea0003800000 */
.L_x_7954:
        /* <DEDUP_REMOVED lines=22> */
.L_x_7936:
        /* <DEDUP_REMOVED lines=16> */
.L_x_7965:
[----:B------:R-:W-:Y:S05]  /*6b40*/  BRA `(.L_x_7937) ;  /* 0x0000000000187947 */ /* 0x000fea0003800000 */
.L_x_7964:
[----:B------:R-:W-:-:S04]  /*6b50*/  PRMT R4, R17, 0x9910, RZ ;  /* 0x0000991011047816 */ /* 0x000fc800000000ff */
[----:B------:R-:W-:-:S05]  /*6b60*/  SHF.R.S32.HI R5, RZ, 0x1f, R4 ;  /* 0x0000001fff057819 */ /* 0x000fca0000011404 */
[----:B------:R0:W-:Y:S01]  /*6b70*/  STG.E.64 desc[UR36][R8.64], R4 ;  /* 0x0000000408007986 */ /* 0x0001e2000c101b24 */
[----:B------:R-:W-:Y:S05]  /*6b80*/  BRA `(.L_x_7937) ;  /* 0x0000000000087947 */ /* 0x000fea0003800000 */
.L_x_7963:
[----:B------:R-:W-:-:S05]  /*6b90*/  PRMT R3, R17, 0x9910, RZ ;  /* 0x0000991011037816 */ /* 0x000fca00000000ff */
[----:B------:R0:W-:Y:S02]  /*6ba0*/  STG.E desc[UR36][R8.64], R3 ;  /* 0x0000000308007986 */ /* 0x0001e4000c101924 */
.L_x_7937:
[----:B------:R-:W-:-:S07]  /*6bb0*/  VIADD R2, R2, 0x80 ;  /* 0x0000008002027836 */ /* 0x000fce0000000000 */
.L_x_7897:
[----:B------:R-:W-:Y:S05]  /*6bc0*/  BSYNC B6 ;  /* 0x0000000000067941 */ /* 0x000fea0003800000 */
.L_x_7896:
        /* <DEDUP_REMOVED lines=21> */
.L_x_7969:
[----:B------:R-:W-:Y:S01]  /*6d20*/  STG.E.U8 desc[UR36][R2.64], R16 ;  /* 0x0000001002007986 */ /* 0x000fe2000c101124 */
[----:B------:R-:W-:Y:S05]  /*6d30*/  EXIT ;  /* 0x000000000000794d */ /* 0x000fea0003800000 */
.L_x_7968:
        /* <DEDUP_REMOVED lines=10> */
.L_x_7972:
[----:B------:R-:W-:-:S05]  /*6de0*/  PRMT R5, R16, 0x9910, RZ ;  /* 0x0000991010057816 */ /* 0x000fca00000000ff */
[----:B------:R-:W-:Y:S01]  /*6df0*/  STG.E desc[UR36][R2.64], R5 ;  /* 0x0000000502007986 */ /* 0x000fe2000c101924 */
[----:B------:R-:W-:Y:S05]  /*6e00*/  EXIT ;  /* 0x000000000000794d */ /* 0x000fea0003800000 */
.L_x_7971:
[----:B------:R-:W-:Y:S01]  /*6e10*/  STG.E.U16 desc[UR36][R2.64], R16 ;  /* 0x0000001002007986 */ /* 0x000fe2000c101524 */
[----:B------:R-:W-:Y:S05]  /*6e20*/  EXIT ;  /* 0x000000000000794d */ /* 0x000fea0003800000 */
.L_x_7967:
        /* <DEDUP_REMOVED lines=9> */
.L_x_7974:
[----:B------:R-:W0:Y:S02]  /*6ec0*/  I2F.S16 R0, R16 ;  /* 0x0000001000007306 */ /* 0x000e240000101400 */
[----:B0-----:R-:W-:-:S05]  /*6ed0*/  F2FP.F16.F32.PACK_AB R0, RZ, R0 ;  /* 0x00000000ff00723e */ /* 0x001fca00000000ff */
[----:B------:R-:W-:Y:S01]  /*6ee0*/  STG.E.U16 desc[UR36][R2.64], R0 ;  /* 0x0000000002007986 */ /* 0x000fe2000c101524 */
[----:B------:R-:W-:Y:S05]  /*6ef0*/  EXIT ;  /* 0x000000000000794d */ /* 0x000fea0003800000 */
.L_x_7973:
        /* <DEDUP_REMOVED lines=10> */
.L_x_7976:
[----:B------:R-:W0:Y:S02]  /*6fa0*/  I2F.S16 R16, R16 ;  /* 0x0000001000107306 */ /* 0x000e240000101400 */
[----:B0-----:R-:W-:-:S04]  /*6fb0*/  F2FP.F16.F32.PACK_AB R5, RZ, R16 ;  /* 0x00000010ff05723e */ /* 0x001fc800000000ff */
[----:B------:R-:W-:-:S05]  /*6fc0*/  PRMT R5, R5, 0x5410, RZ ;  /* 0x0000541005057816 */ /* 0x000fca00000000ff */
[----:B------:R-:W-:Y:S01]  /*6fd0*/  STG.E desc[UR36][R2.64], R5 ;  /* 0x0000000502007986 */ /* 0x000fe2000c101924 */
[----:B------:R-:W-:Y:S05]  /*6fe0*/  EXIT ;  /* 0x000000000000794d */ /* 0x000fea0003800000 */
.L_x_7975:
[----:B------:R-:W0:Y:S02]  /*6ff0*/  I2F.F64.S16 R16, R16 ;  /* 0x0000001000107312 */ /* 0x000e240000101c00 */
[----:B0-----:R-:W-:Y:S01]  /*7000*/  STG.E.64 desc[UR36][R2.64], R16 ;  /* 0x0000001002007986 */ /* 0x001fe2000c101b24 */
[----:B------:R-:W-:Y:S05]  /*7010*/  EXIT ;  /* 0x000000000000794d */ /* 0x000fea0003800000 */
.L_x_7966:
        /* <DEDUP_REMOVED lines=13> */
.L_x_7979:
[----:B------:R-:W0:Y:S01]  /*70f0*/  I2F.F64.S16 R16, R16 ;  /* 0x0000001000107312 */ /* 0x000e220000101c00 */
[----:B------:R-:W-:-:S05]  /*7100*/  CS2R R18, SRZ ;  /* 0x0000000000127805 */ /* 0x000fca000001ff00 */
[----:B0-----:R-:W-:Y:S01]  /*7110*/  STG.E.128 desc[UR36][R2.64], R16 ;  /* 0x0000001002007986 */ /* 0x001fe2000c101d24 */
[----:B------:R-:W-:Y:S05]  /*7120*/  EXIT ;  /* 0x000000000000794d */ /* 0x000fea0003800000 */
.L_x_7978:
        /* <DEDUP_REMOVED lines=21> */
.L_x_7983:
[----:B------:R-:W-:Y:S05]  /*7280*/  BSYNC B0 ;  /* 0x0000000000007941 */ /* 0x000fea0003800000 */
.L_x_7982:
[----:B------:R-:W-:-:S05]  /*7290*/  LOP3.LUT R5, R0, R5, RZ, 0xfc, !PT ;  /* 0x0000000500057212 */ /* 0x000fca00078efcff */
[----:B------:R-:W-:Y:S01]  /*72a0*/  STG.E.U8 desc[UR36][R2.64], R5 ;  /* 0x0000000502007986 */ /* 0x000fe2000c101124 */
[----:B------:R-:W-:Y:S05]  /*72b0*/  EXIT ;  /* 0x000000000000794d */ /* 0x000fea0003800000 */
.L_x_7981:
        /* <DEDUP_REMOVED lines=13> */
.L_x_7985:
[----:B------:R-:W-:Y:S01]  /*7390*/  IMAD.MOV.U32 R0, RZ, RZ, 0x7f ;  /* 0x0000007fff007424 */ /* 0x000fe200078e00ff */
[----:B------:R-:W-:-:S04]  /*73a0*/  ISETP.GT.U32.AND P0, PT, R4, 0x7f800000, PT ;  /* 0x7f8000000400780c */ /* 0x000fc80003f04070 */
[----:B------:R-:W-:-:S09]  /*73b0*/  SEL R0, R0, 0x7c, P0 ;  /* 0x0000007c00007807 */ /* 0x000fd20000000000 */
.L_x_7986:
[----:B------:R-:W-:Y:S05]  /*73c0*/  BSYNC B0 ;  /* 0x0000000000007941 */ /* 0x000fea0003800000 */
.L_x_7984:
[----:B------:R-:W-:-:S04]  /*73d0*/  LOP3.LUT R4, R5, 0x80000000, RZ, 0xc0, !PT ;  /* 0x8000000005047812 */ /* 0x000fc800078ec0ff */
[----:B------:R-:W-:-:S04]  /*73e0*/  SHF.R.U32.HI R5, RZ, 0x18, R4 ;  /* 0x00000018ff057819 */ /* 0x000fc80000011604 */
[----:B------:R-:W-:-:S05]  /*73f0*/  LOP3.LUT R5, R0, R5, RZ, 0xfc, !PT ;  /* 0x0000000500057212 */ /* 0x000fca00078efcff */
[----:B------:R-:W-:Y:S01]  /*7400*/  STG.E.U8 desc[UR36][R2.64], R5 ;  /* 0x0000000502007986 */ /* 0x000fe2000c101124 */
[----:B------:R-:W-:Y:S05]  /*7410*/  EXIT ;  /* 0x000000000000794d */ /* 0x000fea0003800000 */
.L_x_7980:
[----:B------:R-:W0:Y:S02]  /*7420*/  I2F.S16 R0, R16 ;  /* 0x0000001000007306 */ /* 0x000e240000101400 */
[----:B0-----:R-:W-:-:S05]  /*7430*/  F2FP.BF16.F32.PACK_AB R0, RZ, R0 ;  /* 0x00000000ff00723e */ /* 0x001fca00000010ff */
[----:B------:R-:W-:Y:S01]  /*7440*/  STG.E.U16 desc[UR36][R2.64], R0 ;  /* 0x0000000002007986 */ /* 0x000fe2000c101524 */
[----:B------:R-:W-:Y:S05]  /*7450*/  EXIT ;  /* 0x000000000000794d */ /* 0x000fea0003800000 */
.L_x_7977:
        /* <DEDUP_REMOVED lines=10> */
.L_x_7989:
        /* <DEDUP_REMOVED lines=17> */
.L_x_7992:
[----:B------:R-:W-:-:S04]  /*7610*/  LOP3.LUT R0, R7, 0x80000000, RZ, 0xc0, !PT ;  /* 0x8000000007007812 */ /* 0x000fc800078ec0ff */
[----:B------:R-:W-:-:S04]  /*7620*/  SHF.R.U32.HI R5, RZ, 0x18, R0 ;  /* 0x00000018ff057819 */ /* 0x000fc80000011600 */
[----:B------:R-:W-:-:S04]  /*7630*/  LOP3.LUT R4, R4, R5, RZ, 0xfc, !PT ;  /* 0x0000000504047212 */ /* 0x000fc800078efcff */
[----:B------:R-:W-:-:S07]  /*7640*/  PRMT R0, R4, 0x7610, R0 ;  /* 0x0000761004007816 */ /* 0x000fce0000000000 */
.L_x_7991:
[----:B------:R-:W-:Y:S05]  /*7650*/  BSYNC B0 ;  /* 0x0000000000007941 */ /* 0x000fea0003800000 */
.L_x_7990:
[----:B------:R-:W-:Y:S01]  /*7660*/  STG.E.U8 desc[UR36][R2.64], R0 ;  /* 0x0000000002007986 */ /* 0x000fe2000c101124 */
[----:B------:R-:W-:Y:S05]  /*7670*/  EXIT ;  /* 0x000000000000794d */ /* 0x000fea0003800000 */
.L_x_7988:
        /* <DEDUP_REMOVED lines=17> */
.L_x_7995:
[----:B------:R-:W-:-:S04]  /*7790*/  LOP3.LUT R0, R7, 0x80000000, RZ, 0xc0, !PT ;  /* 0x8000000007007812 */ /* 0x000fc800078ec0ff */
[----:B------:R-:W-:-:S04]  /*77a0*/  SHF.R.U32.HI R5, RZ, 0x18, R0 ;  /* 0x00000018ff057819 */ /* 0x000fc80000011600 */
[----:B------:R-:W-:-:S04]  /*77b0*/  LOP3.LUT R4, R4, R5, RZ, 0xfc, !PT ;  /* 0x0000000504047212 */ /* 0x000fc800078efcff */
[----:B------:R-:W-:-:S07]  /*77c0*/  PRMT R0, R4, 0x7610, R0 ;  /* 0x0000761004007816 */ /* 0x000fce0000000000 */
.L_x_7994:
[----:B------:R-:W-:Y:S05]  /*77d0*/  BSYNC B0 ;  /* 0x0000000000007941 */ /* 0x000fea0003800000 */
.L_x_7993:
[----:B------:R-:W-:Y:S01]  /*77e0*/  STG.E.U8 desc[UR36][R2.64], R0 ;  /* 0x0000000002007986 */ /* 0x000fe2000c101124 */
[----:B------:R-:W-:Y:S05]  /*77f0*/  EXIT ;  /* 0x000000000000794d */ /* 0x000fea0003800000 */
.L_x_7987:
        /* <DEDUP_REMOVED lines=22> */
.L_x_7970:
        /* <DEDUP_REMOVED lines=16> */
.L_x_7998:
[----:B------:R-:W-:Y:S05]  /*7a60*/  EXIT ;  /* 0x000000000000794d */ /* 0x000fea0003800000 */
.L_x_7997:
[----:B------:R-:W-:-:S04]  /*7a70*/  PRMT R4, R16, 0x9910, RZ ;  /* 0x0000991010047816 */ /* 0x000fc800000000ff */
[----:B------:R-:W-:-:S05]  /*7a80*/  SHF.R.S32.HI R5, RZ, 0x1f, R4 ;  /* 0x0000001fff057819 */ /* 0x000fca0000011404 */
[----:B------:R-:W-:Y:S01]  /*7a90*/  STG.E.64 desc[UR36][R2.64], R4 ;  /* 0x0000000402007986 */ /* 0x000fe2000c101b24 */
[----:B------:R-:W-:Y:S05]  /*7aa0*/  EXIT ;  /* 0x000000000000794d */ /* 0x000fea0003800000 */
.L_x_7996:
[----:B------:R-:W-:-:S05]  /*7ab0*/  PRMT R5, R16, 0x9910, RZ ;  /* 0x0000991010057816 */ /* 0x000fca00000000ff */
[----:B------:R-:W-:Y:S01]  /*7ac0*/  STG.E desc[UR36][R2.64], R5 ;  /* 0x0000000502007986 */ /* 0x000fe2000c101924 */
[----:B------:R-:W-:Y:S05]  /*7ad0*/  EXIT ;  /* 0x000000000000794d */ /* 0x000fea0003800000 */
.L_x_7999:
        /* <DEDUP_REMOVED lines=10> */
.L_x_23520:


//--------------------- .text._ZN2at6native18elementwise_kernelILi128ELi4EZNS0_22gpu_kernel_impl_nocastIZZZNS0_16sign_kernel_cudaERNS_18TensorIteratorBaseEENKUlvE_clEvENKUlvE3_clEvEUlsE_EEvS4_RKT_EUliE_EEviT1_ --------------------------
	.section	.text._ZN2at6native18elementwise_kernelILi128ELi4EZNS0_22gpu_kernel_impl_nocastIZZZNS0_16sign_kernel_cudaERNS_18TensorIteratorBaseEENKUlvE_clEvENKUlvE3_clEvEUlsE_EEvS4_RKT_EUliE_EEviT1_,"ax",@progbits
	.align	128
        .global         _ZN2at6native18elementwise_kernelILi128ELi4EZNS0_22gpu_kernel_impl_nocastIZZZNS0_16sign_kernel_cudaERNS_18TensorIteratorBaseEENKUlvE_clEvENKUlvE3_clEvEUlsE_EEvS4_RKT_EUliE_EEviT1_
        .type           _ZN2at6native18elementwise_kernelILi128ELi4EZNS0_22gpu_kernel_impl_nocastIZZZNS0_16sign_kernel_cudaERNS_18TensorIteratorBaseEENKUlvE_clEvENKUlvE3_clEvEUlsE_EEvS4_RKT_EUliE_EEviT1_,@function
        .size           _ZN2at6native18elementwise_kernelILi128ELi4EZNS0_22gpu_kernel_impl_nocastIZZZNS0_16sign_kernel_cudaERNS_18TensorIteratorBaseEENKUlvE_clEvENKUlvE3_clEvEUlsE_EEvS4_RKT_EUliE_EEviT1_,(.L_x_23521 - _ZN2at6native18elementwise_kernelILi128ELi4EZNS0_22gpu_kernel_impl_nocastIZZZNS0_16sign_kernel_cudaERNS_18TensorIteratorBaseEENKUlvE_clEvENKUlvE3_clEvEUlsE_EEvS4_RKT_EUliE_EEviT1_)
        .other          _ZN2at6native18elementwise_kernelILi128ELi4EZNS0_22gpu_kernel_impl_nocastIZZZNS0_16sign_kernel_cudaERNS_18TensorIteratorBaseEENKUlvE_clEvENKUlvE3_clEvEUlsE_EEvS4_RKT_EUliE_EEviT1_,@"STO_CUDA_ENTRY STV_DEFAULT"
_ZN2at6native18elementwise_kernelILi128ELi4EZNS0_22gpu_kernel_impl_nocastIZZZNS0_16sign_kernel_cudaERNS_18TensorIteratorBaseEENKUlvE_clEvENKUlvE3_clEvEUlsE_EEvS4_RKT_EUliE_EEviT1_:
.text._ZN2at6native18elementwise_kernelILi128ELi4EZNS0_22gpu_kernel_impl_nocastIZZZNS0_16sign_kernel_cudaERNS_18TensorIteratorBaseEENKUlvE_clEvENKUlvE3_clEvEUlsE_EEvS4_RKT_EUliE_EEviT1_:
        /* <DEDUP_REMOVED lines=311> */
.L_x_8002:
        /* <DEDUP_REMOVED lines=8> */
[----:B--2---:R-:W-:-:S04]  /*13f0*/  PRMT R7, R4, 0x9910, RZ ;  /* 0x0000991004077816 */ /* 0x004fc800000000ff */
[C---:B------:R-:W-:Y:S02]  /*1400*/  ISETP.GT.AND P0, PT, R7.reuse, RZ, PT ;  /* 0x000000ff0700720c */ /* 0x040fe40003f04270 */
[----:B------:R-:W-:Y:S02]  /*1410*/  SHF.R.S32.HI R6, RZ, 0xf, R7 ;  /* 0x0000000fff067819 */ /* 0x000fe40000011407 */
[----:B------:R-:W-:-:S09]  /*1420*/  LEA.HI.SX32 R7, R7, 0x1, 0x11 ;  /* 0x0000000107077811 */ /* 0x000fd200078f8aff */
[----:B------:R-:W-:-:S05]  /*1430*/  @!P0 IADD3 R7, R6, RZ, RZ ;  /* 0x000000ff06078210 */ /* 0x000fca0007ffe0ff */
[----:B------:R0:W-:Y:S02]  /*1440*/  STG.E.U16 desc[UR4][R2.64], R7 ;  /* 0x0000000702007986 */ /* 0x0001e4000c101504 */
.L_x_8001:
[----:B------:R-:W-:Y:S05]  /*1450*/  BSYNC B0 ;  /* 0x0000000000007941 */ /* 0x000fea0003800000 */
.L_x_8000:
        /* <DEDUP_REMOVED lines=305> */
.L_x_8005:
        /* <DEDUP_REMOVED lines=8> */
[----:B--2---:R-:W-:-:S04]  /*27f0*/  PRMT R7, R4, 0x9910, RZ ;  /* 0x0000991004077816 */ /* 0x004fc800000000ff */
[C---:B------:R-:W-:Y:S02]  /*2800*/  ISETP.GT.AND P0, PT, R7.reuse, RZ, PT ;  /* 0x000000ff0700720c */ /* 0x040fe40003f04270 */
[----:B------:R-:W-:Y:S02]  /*2810*/  SHF.R.S32.HI R6, RZ, 0xf, R7 ;  /* 0x0000000fff067819 */ /* 0x000fe40000011407 */
[----:B------:R-:W-:-:S09]  /*2820*/  LEA.HI.SX32 R7, R7, 0x1, 0x11 ;  /* 0x0000000107077811 */ /* 0x000fd200078f8aff */
[----:B------:R-:W-:Y:S02]  /*2830*/  @!P0 IADD3 R7, R6, RZ, RZ ;  /* 0x000000ff06078210 */ /* 0x000fe40007ffe0ff */
[----:B------:R-:W-:-:S03]  /*2840*/  ISETP.GE.AND P0, PT, R0, UR6, PT ;  /* 0x0000000600007c0c */ /* 0x000fc6000bf06270 */
[----:B------:R1:W-:Y:S10]  /*2850*/  STG.E.U16 desc[UR4][R2.64], R7 ;  /* 0x0000000702007986 */ /* 0x0003f4000c101504 */
[----:B------:R-:W-:Y:S05]  /*2860*/  @P0 BRA `(.L_x_8004) ;  /* 0x0000001000f00947 */ /* 0x000fea0003800000 */
[----:B------:R-:W0:Y:S01]  /*2870*/  LDC R8, c[0x0][0x218] ;  /* 0x00008600ff087b82 */ /* 0x000e220000000800 */
[----:B-1----:R-:W-:Y:S02]  /*2880*/  CS2R R2, SRZ ;  /* 0x0000000000027805 */ /* 0x002fe4000001ff00 */
        /* <DEDUP_REMOVED lines=300> */
.L_x_8006:
        /* <DEDUP_REMOVED lines=12> */
[----:B------:R-:W-:-:S05]  /*3c10*/  @!P0 IADD3 R7, R6, RZ, RZ ;  /* 0x000000ff06078210 */ /* 0x000fca0007ffe0ff */
[----:B------:R2:W-:Y:S02]  /*3c20*/  STG.E.U16 desc[UR4][R2.64], R7 ;  /* 0x0000000702007986 */ /* 0x0005e4000c101504 */
.L_x_8004:
[----:B------:R-:W-:Y:S05]  /*3c30*/  BSYNC B0 ;  /* 0x0000000000007941 */ /* 0x000fea0003800000 */
.L_x_8003:
[----:B------:R-:W-:-:S13]  /*3c40*/  ISETP.GE.AND P0, PT, R0, UR6, PT ;  /* 0x0000000600007c0c */ /* 0x000fda000bf06270 */
[----:B------:R-:W-:Y:S05]  /*3c50*/  @P0 EXIT ;  /* 0x000000000000094d */ /* 0x000fea0003800000 */
[----:B------:R-:W3:Y:S01]  /*3c60*/  LDC R8, c[0x0][0x218] ;  /* 0x00008600ff087b82 */ /* 0x000ee20000000800 */
[----:B012---:R-:W-:Y:S02]  /*3c70*/  CS2R R2, SRZ ;  /* 0x0000000000027805 */ /* 0x007fe4000001ff00 */
[----:B---3--:R-:W-:-:S13]  /*3c80*/  ISETP.NE.AND P0, PT, R8, RZ, PT ;  /* 0x000000ff0800720c */ /* 0x008fda0003f05270 */
[----:B------:R-:W-:Y:S05]  /*3c90*/  @!P0 BRA `(.L_x_8007) ;  /* 0x0000001000a88947 */ /* 0x000fea0003800000 */
[----:B------:R-:W-:Y:S01]  /*3ca0*/  MOV R2, RZ ;  /* 0x000000ff00027202 */ /* 0x000fe20000000f00 */
[----:B------:R-:W-:Y:S01]  /*3cb0*/  IMAD.MOV.U32 R3, RZ, RZ, R0 ;  /* 0x000000ffff037224 */ /* 0x000fe200078e0000 */
        /* <DEDUP_REMOVED lines=296> */
.L_x_8007:
[----:B------:R-:W-:Y:S02]  /*4f40*/  ULDC.64 UR6, c[0x0][0x418] ;  /* 0x0001060000067ab9 */ /* 0x000fe40000000a00 */
[----:B------:R-:W-:-:S04]  /*4f50*/  IADD3 R4, P0, R2, UR6, RZ ;  /* 0x0000000602047c10 */ /* 0x000fc8000ff1e0ff */
[----:B------:R-:W-:Y:S01]  /*4f60*/  IADD3.X R5, RZ, UR7, RZ, P0, !PT ;  /* 0x00000007ff057c10 */ /* 0x000fe200087fe4ff */
[----:B------:R-:W-:-:S04]  /*4f70*/  ULDC.64 UR6, c[0x0][0x410] ;  /* 0x0001040000067ab9 */ /* 0x000fc80000000a00 */
[----:B------:R-:W2:Y:S01]  /*4f80*/  LDG.E.U16 R4, desc[UR4][R4.64] ;  /* 0x0000000404047981 */ /* 0x000ea2000c1e1500 */
[----:B------:R-:W-:-:S04]  /*4f90*/  IADD3 R2, P1, R3, UR6, RZ ;  /* 0x0000000603027c10 */ /* 0x000fc8000ff3e0ff */
[----:B------:R-:W-:Y:S02]  /*4fa0*/  IADD3.X R3, RZ, UR7, RZ, P1, !PT ;  /* 0x00000007ff037c10 */ /* 0x000fe40008ffe4ff */
[----:B--2---:R-:W-:-:S04]  /*4fb0*/  PRMT R7, R4, 0x9910, RZ ;  /* 0x0000991004077816 */ /* 0x004fc800000000ff */
[C---:B------:R-:W-:Y:S02]  /*4fc0*/  ISETP.GT.AND P0, PT, R7.reuse, RZ, PT ;  /* 0x000000ff0700720c */ /* 0x040fe40003f04270 */
[----:B------:R-:W-:Y:S02]  /*4fd0*/  SHF.R.S32.HI R0, RZ, 0xf, R7 ;  /* 0x0000000fff007819 */ /* 0x000fe40000011407 */
[----:B------:R-:W-:-:S09]  /*4fe0*/  LEA.HI.SX32 R7, R7, 0x1, 0x11 ;  /* 0x0000000107077811 */ /* 0x000fd200078f8aff */
[----:B------:R-:W-:-:S05]  /*4ff0*/  @!P0 IADD3 R7, R0, RZ, RZ ;  /* 0x000000ff00078210 */ /* 0x000fca0007ffe0ff */
[----:B------:R-:W-:Y:S01]  /*5000*/  STG.E.U16 desc[UR4][R2.64], R7 ;  /* 0x0000000702007986 */ /* 0x000fe2000c101504 */
[----:B------:R-:W-:Y:S05]  /*5010*/  EXIT ;  /* 0x000000000000794d */ /* 0x000fea0003800000 */
.L_x_8008:
        /* <DEDUP_REMOVED lines=14> */
.L_x_23521:


//--------------------- .text._ZN2at6native27unrolled_elementwise_kernelIZZZNS0_16sign_kernel_cudaERNS_18TensorIteratorBaseEENKUlvE_clEvENKUlvE3_clEvEUlsE_St5arrayIPcLm2EELi4E23TrivialOffsetCalculatorILi1EjESB_NS0_6memory15LoadWithoutCastENSC_16StoreWithoutCastEEEviT_T0_T2_T3_T4_T5_ --------------------------
	.section	.text._ZN2at6native27unrolled_elementwise_kernelIZZZNS0_16sign_kernel_cudaERNS_18TensorIteratorBaseEENKUlvE_clEvENKUlvE3_clEvEUlsE_St5arrayIPcLm2EELi4E23TrivialOffsetCalculatorILi1EjESB_NS0_6memory15LoadWithoutCastENSC_16StoreWithoutCastEEEviT_T0_T2_T3_T4_T5_,"ax",@progbits
	.align	128
        .global         _ZN2at6native27unrolled_elementwise_kernelIZZZNS0_16sign_kernel_cudaERNS_18TensorIteratorBaseEENKUlvE_clEvENKUlvE3_clEvEUlsE_St5arrayIPcLm2EELi4E23TrivialOffsetCalculatorILi1EjESB_NS0_6memory15LoadWithoutCastENSC_16StoreWithoutCastEEEviT_T0_T2_T3_T4_T5_
        .type           _ZN2at6native27unrolled_elementwise_kernelIZZZNS0_16sign_kernel_cudaERNS_18TensorIteratorBaseEENKUlvE_clEvENKUlvE3_clEvEUlsE_St5arrayIPcLm2EELi4E23TrivialOffsetCalculatorILi1EjESB_NS0_6memory15LoadWithoutCastENSC_16StoreWithoutCastEEEviT_T0_T2_T3_T4_T5_,@function
        .size           _ZN2at6native27unrolled_elementwise_kernelIZZZNS0_16sign_kernel_cudaERNS_18TensorIteratorBaseEENKUlvE_clEvENKUlvE3_clEvEUlsE_St5arrayIPcLm2EELi4E23TrivialOffsetCalculatorILi1EjESB_NS0_6memory15LoadWithoutCastENSC_16StoreWithoutCastEEEviT_T0_T2_T3_T4_T5_,(.L_x_23522 - _ZN2at6native27unrolled_elementwise_kernelIZZZNS0_16sign_kernel_cudaERNS_18TensorIteratorBaseEENKUlvE_clEvENKUlvE3_clEvEUlsE_St5arrayIPcLm2EELi4E23TrivialOffsetCalculatorILi1EjESB_NS0_6memory15LoadWithoutCastENSC_16StoreWithoutCastEEEviT_T0_T2_T3_T4_T5_)
        .other          _ZN2at6native27unrolled_elementwise_kernelIZZZNS0_16sign_kernel_cudaERNS_18TensorIteratorBaseEENKUlvE_clEvENKUlvE3_clEvEUlsE_St5arrayIPcLm2EELi4E23TrivialOffsetCalculatorILi1EjESB_NS0_6memory15LoadWithoutCastENSC_16StoreWithoutCastEEEviT_T0_T2_T3_T4_T5_,@"STO_CUDA_ENTRY STV_DEFAULT"
_ZN2at6native27unrolled_elementwise_kernelIZZZNS0_16sign_kernel_cudaERNS_18TensorIteratorBaseEENKUlvE_clEvENKUlvE3_clEvEUlsE_St5arrayIPcLm2EELi4E23TrivialOffsetCalculatorILi1EjESB_NS0_6memory15LoadWithoutCastENSC_16StoreWithoutCastEEEviT_T0_T2_T3_T4_T5_:
.text._ZN2at6native27unrolled_elementwise_kernelIZZZNS0_16sign_kernel_cudaERNS_18TensorIteratorBaseEENKUlvE_clEvENKUlvE3_clEvEUlsE_St5arrayIPcLm2EELi4E23TrivialOffsetCalculatorILi1EjESB_NS0_6memory15LoadWithoutCastENSC_16StoreWithoutCastEEEviT_T0_T2_T3_T4_T5_:
        /* <DEDUP_REMOVED lines=8> */
[----:B------:R-:W-:-:S05]  /*0080*/  @!P0 VIADD R2, R5, 0x80 ;  /* 0x0000008005028836 */ /* 0x000fca0000000000 */
[----:B------:R-:W-:-:S13]  /*0090*/  ISETP.GE.AND P1, PT, R2, R3, PT ;  /* 0x000000030200720c */ /* 0x000fda0003f26270 */
[----:B------:R-:W-:Y:S01]  /*00a0*/  @!P1 IMAD R17, R0, 0x200, R2 ;  /* 0x0000020000119824 */ /* 0x000fe200078e0202 */
[----:B------:R-:W0:Y:S01]  /*00b0*/  @!P1 LDC.64 R8, c[0x0][0x220] ;  /* 0x00008800ff089b82 */ /* 0x000e220000000a00 */
[----:B------:R-:W-:-:S05]  /*00c0*/  @!P1 VIADD R2, R2, 0x80 ;  /* 0x0000008002029836 */ /* 0x000fca0000000000 */
[----:B------:R-:W-:-:S13]  /*00d0*/  ISETP.GE.AND P3, PT, R2, R3, PT ;  /* 0x000000030200720c */ /* 0x000fda0003f66270 */
[----:B------:R-:W-:Y:S01]  /*00e0*/  @!P3 IMAD R19, R0, 0x200, R2 ;  /* 0x000002000013b824 */ /* 0x000fe200078e0202 */
[----:B------:R-:W1:Y:S01]  /*00f0*/  @!P3 LDC.64 R12, c[0x0][0x220] ;  /* 0x00008800ff0cbb82 */ /* 0x000e620000000a00 */
[----:B------:R-:W-:-:S05]  /*0100*/  @!P3 VIADD R2, R2, 0x80 ;  /* 0x000000800202b836 */ /* 0x000fca0000000000 */
[----:B------:R-:W-:-:S13]  /*0110*/  ISETP.GE.AND P2, PT, R2, R3, PT ;  /* 0x000000030200720c */ /* 0x000fda0003f46270 */
[----:B------:R-:W2:Y:S01]  /*0120*/  @!P2 LDC.64 R10, c[0x0][0x220] ;  /* 0x00008800ff0aab82 */ /* 0x000ea20000000a00 */
[C-C-:B------:R-:W-:Y:S01]  /*0130*/  @!P2 IMAD R7, R0.reuse, 0x200, R2.reuse ;  /* 0x000002000007a824 */ /* 0x140fe200078e0202 */
[----:B------:R-:W-:Y:S01]  /*0140*/  PRMT R2, RZ, 0x7610, R2 ;  /* 0x00007610ff027816 */ /* 0x000fe20000000002 */
[----:B------:R-:W-:Y:S02]  /*0150*/  @!P0 IMAD R15, R0, 0x200, R5 ;  /* 0x00000200000f8824 */ /* 0x000fe400078e0205 */
[----:B--2---:R-:W-:-:S03]  /*0160*/  @!P2 IMAD.WIDE.U32 R10, R7, 0x2, R10 ;  /* 0x00000002070aa825 */ /* 0x004fc600078e000a */
[----:B------:R-:W2:Y:S01]  /*0170*/  @!P0 LDC.64 R6, c[0x0][0x220] ;  /* 0x00008800ff068b82 */ /* 0x000ea20000000a00 */
[----:B------:R-:W-:Y:S01]  /*0180*/  PRMT R14, RZ, 0x7610, R14 ;  /* 0x00007610ff0e7816 */ /* 0x000fe2000000000e */
[----:B0-----:R-:W-:Y:S01]  /*0190*/  @!P1 IMAD.WIDE.U32 R8, R17, 0x2, R8 ;  /* 0x0000000211089825 */ /* 0x001fe200078e0008 */
[----:B------:R-:W-:Y:S01]  /*01a0*/  PRMT R4, RZ, 0x7610, R4 ;  /* 0x00007610ff047816 */ /* 0x000fe20000000004 */
[----:B------:R0:W5:Y:S02]  /*01b0*/  @!P2 LDG.E.U16 R2, desc[UR4][R10.64] ;  /* 0x000000040a02a981 */ /* 0x000164000c1e1500 */
[----:B-1----:R-:W-:Y:S02]  /*01c0*/  @!P3 IMAD.WIDE.U32 R12, R19, 0x2, R12 ;  /* 0x00000002130cb825 */ /* 0x002fe400078e000c */
[----:B------:R0:W5:Y:S04]  /*01d0*/  @!P1 LDG.E.U16 R14, desc[UR4][R8.64] ;  /* 0x00000004080e9981 */ /* 0x000168000c1e1500 */
[----:B------:R0:W5:Y:S01]  /*01e0*/  @!P3 LDG.E.U16 R4, desc[UR4][R12.64] ;  /* 0x000000040c04b981 */ /* 0x000162000c1e1500 */
[----:B--2---:R-:W-:Y:S01]  /*01f0*/  @!P0 IMAD.WIDE.U32 R6, R15, 0x2, R6 ;  /* 0x000000020f068825 */ /* 0x004fe200078e0006 */
[----:B------:R-:W-:-:S06]  /*0200*/  PRMT R15, RZ, 0x7610, R15 ;  /* 0x00007610ff0f7816 */ /* 0x000fcc000000000f */
[----:B------:R0:W5:Y:S01]  /*0210*/  @!P0 LDG.E.U16 R15, desc[UR4][R6.64] ;  /* 0x00000004060f8981 */ /* 0x000162000c1e1500 */
[----:B------:R-:W-:Y:S04]  /*0220*/  BSSY B0, `(.L_x_8009) ;  /* 0x000000c000007945 */ /* 0x000fe80003800000 */
[----:B------:R-:W-:Y:S05]  /*0230*/  @P0 BRA `(.L_x_8010) ;  /* 0x0000000000280947 */ /* 0x000fea0003800000 */
[----:B0-----:R-:W0:Y:S01]  /*0240*/  LDC.64 R6, c[0x0][0x218] ;  /* 0x00008600ff067b82 */ /* 0x001e220000000a00 */
[----:B-----5:R-:W-:Y:S01]  /*0250*/  PRMT R11, R15, 0x9910, RZ ;  /* 0x000099100f0b7816 */ /* 0x020fe200000000ff */
[----:B------:R-:W-:Y:S02]  /*0260*/  IMAD R9, R0, 0x200, R5 ;  /* 0x0000020000097824 */ /* 0x000fe400078e0205 */
[----:B------:R-:W-:Y:S01]  /*0270*/  VIADD R5, R5, 0x80 ;  /* 0x0000008005057836 */ /* 0x000fe20000000000 */
[C---:B------:R-:W-:Y:S02]  /*0280*/  ISETP.GT.AND P0, PT, R11.reuse, RZ, PT ;  /* 0x000000ff0b00720c */ /* 0x040fe40003f04270 */
[----:B------:R-:W-:Y:S02]  /*0290*/  SHF.R.S32.HI R8, RZ, 0xf, R11 ;  /* 0x0000000fff087819 */ /* 0x000fe4000001140b */
[----:B------:R-:W-:-:S09]  /*02a0*/  LEA.HI.SX32 R11, R11, 0x1, 0x11 ;  /* 0x000000010b0b7811 */ /* 0x000fd200078f8aff */
[----:B------:R-:W-:Y:S01]  /*02b0*/  @!P0 IADD3 R11, R8, RZ, RZ ;  /* 0x000000ff080b8210 */ /* 0x000fe20007ffe0ff */
[----:B0-----:R-:W-:-:S05]  /*02c0*/  IMAD.WIDE.U32 R6, R9, 0x2, R6 ;  /* 0x0000000209067825 */ /* 0x001fca00078e0006 */
[----:B------:R1:W-:Y:S02]  /*02d0*/  STG.E.U16 desc[UR4][R6.64], R11 ;  /* 0x0000000b06007986 */ /* 0x0003e4000c101504 */
.L_x_8010:
[----:B------:R-:W-:Y:S05]  /*02e0*/  BSYNC B0 ;  /* 0x0000000000007941 */ /* 0x000fea0003800000 */
.L_x_8009:
[----:B------:R-:W-:Y:S01]  /*02f0*/  ISETP.GE.AND P0, PT, R5, R3, PT ;  /* 0x000000030500720c */ /* 0x000fe20003f06270 */
[----:B------:R-:W-:-:S12]  /*0300*/  BSSY B0, `(.L_x_8011) ;  /* 0x0000018000007945 */ /* 0x000fd80003800000 */
[----:B------:R-:W-:Y:S05]  /*0310*/  @P0 BRA `(.L_x_8012) ;  /* 0x0000000000580947 */ /* 0x000fea0003800000 */
[----:B01----:R-:W0:Y:S01]  /*0320*/  LDC.64 R6, c[0x0][0x218] ;  /* 0x00008600ff067b82 */ /* 0x003e220000000a00 */
[----:B-----5:R-:W-:Y:S01]  /*0330*/  PRMT R9, R14, 0x9910, RZ ;  /* 0x000099100e097816 */ /* 0x020fe200000000ff */
[----:B------:R-:W-:Y:S02]  /*0340*/  IMAD R11, R0, 0x200, R5 ;  /* 0x00000200000b7824 */ /* 0x000fe400078e0205 */
[----:B------:R-:W-:Y:S01]  /*0350*/  VIADD R5, R5, 0x80 ;  /* 0x0000008005057836 */ /* 0x000fe20000000000 */
[C---:B------:R-:W-:Y:S02]  /*0360*/  ISETP.GT.AND P0, PT, R9.reuse, RZ, PT ;  /* 0x000000ff0900720c */ /* 0x040fe40003f04270 */
[----:B------:R-:W-:Y:S02]  /*0370*/  SHF.R.S32.HI R8, RZ, 0xf, R9 ;  /* 0x0000000fff087819 */ /* 0x000fe40000011409 */
[----:B------:R-:W-:-:S09]  /*0380*/  LEA.HI.SX32 R9, R9, 0x1, 0x11 ;  /* 0x0000000109097811 */ /* 0x000fd200078f8aff */
[----:B------:R-:W-:Y:S01]  /*0390*/  @!P0 IMAD.MOV R9, RZ, RZ, R8 ;  /* 0x000000ffff098224 */ /* 0x000fe200078e0208 */
[----:B------:R-:W-:Y:S01]  /*03a0*/  ISETP.GE.AND P0, PT, R5, R3, PT ;  /* 0x000000030500720c */ /* 0x000fe20003f06270 */
[----:B0-----:R-:W-:-:S05]  /*03b0*/  IMAD.WIDE.U32 R6, R11, 0x2, R6 ;  /* 0x000000020b067825 */ /* 0x001fca00078e0006 */
[----:B------:R2:W-:Y:S07]  /*03c0*/  STG.E.U16 desc[UR4][R6.64], R9 ;  /* 0x0000000906007986 */ /* 0x0005ee000c101504 */
[----:B------:R-:W-:Y:S05]  /*03d0*/  @P0 BRA `(.L_x_8012) ;  /* 0x0000000000280947 */ /* 0x000fea0003800000 */
[----:B--2---:R-:W0:Y:S01]  /*03e0*/  LDC.64 R6, c[0x0][0x218] ;  /* 0x00008600ff067b82 */ /* 0x004e220000000a00 */
[----:B------:R-:W-:Y:S01]  /*03f0*/  PRMT R9, R4, 0x9910, RZ ;  /* 0x0000991004097816 */ /* 0x000fe200000000ff */
        /* <DEDUP_REMOVED lines=8> */
.L_x_8012:
[----:B------:R-:W-:Y:S05]  /*0480*/  BSYNC B0 ;  /* 0x0000000000007941 */ /* 0x000fea0003800000 */
.L_x_8011:
[----:B------:R-:W-:-:S13]  /*0490*/  ISETP.GE.AND P0, PT, R5, R3, PT ;  /* 0x000000030500720c */ /* 0x000fda0003f06270 */
[----:B------:R-:W-:Y:S05]  /*04a0*/  @P0 EXIT ;  /* 0x000000000000094d */ /* 0x000fea0003800000 */
[----:B0123--:R-:W0:Y:S01]  /*04b0*/  LDC.64 R6, c[0x0][0x218] ;  /* 0x00008600ff067b82 */ /* 0x00fe220000000a00 */
[----:B-----5:R-:W-:Y:S01]  /*04c0*/  PRMT R2, R2, 0x9910, RZ ;  /* 0x0000991002027816 */ /* 0x020fe200000000ff */
[----:B------:R-:W-:-:S03]  /*04d0*/  IMAD R3, R0, 0x200, R5 ;  /* 0x0000020000037824 */ /* 0x000fc600078e0205 */
[C---:B------:R-:W-:Y:S02]  /*04e0*/  ISETP.GT.AND P0, PT, R2.reuse, RZ, PT ;  /* 0x000000ff0200720c */ /* 0x040fe40003f04270 */
[----:B------:R-:W-:Y:S02]  /*04f0*/  SHF.R.S32.HI R0, RZ, 0xf, R2 ;  /* 0x0000000fff007819 */ /* 0x000fe40000011402 */
[----:B------:R-:W-:-:S09]  /*0500*/  LEA.HI.SX32 R5, R2, 0x1, 0x11 ;  /* 0x0000000102057811 */ /* 0x000fd200078f8aff */
[----:B------:R-:W-:Y:S02]  /*0510*/  @!P0 IMAD.MOV R5, RZ, RZ, R0 ;  /* 0x000000ffff058224 */ /* 0x000fe400078e0200 */
[----:B0-----:R-:W-:-:S05]  /*0520*/  IMAD.WIDE.U32 R2, R3, 0x2, R6 ;  /* 0x0000000203027825 */ /* 0x001fca00078e0006 */
[----:B------:R-:W-:Y:S01]  /*0530*/  STG.E.U16 desc[UR4][R2.64], R5 ;  /* 0x0000000502007986 */ /* 0x000fe2000c101504 */
[----:B------:R-:W-:Y:S05]  /*0540*/  EXIT ;  /* 0x000000000000794d */ /* 0x000fea0003800000 */
.L_x_8013:
        /* <DEDUP_REMOVED lines=11> */
.L_x_23522:


//--------------------- .text._ZN2at6native29vectorized_elementwise_kernelILi2EZZZNS0_16sign_kernel_cudaERNS_18TensorIteratorBaseEENKUlvE_clEvENKUlvE3_clEvEUlsE_St5arrayIPcLm2EEEEviT0_T1_ --------------------------
	.section	.text._ZN2at6native29vectorized_elementwise_kernelILi2EZZZNS0_16sign_kernel_cudaERNS_18TensorIteratorBaseEENKUlvE_clEvENKUlvE3_clEvEUlsE_St5arrayIPcLm2EEEEviT0_T1_,"ax",@progbits
	.align	128
        .global         _ZN2at6native29vectorized_elementwise_kernelILi2EZZZNS0_16sign_kernel_cudaERNS_18TensorIteratorBaseEENKUlvE_clEvENKUlvE3_clEvEUlsE_St5arrayIPcLm2EEEEviT0_T1_
        .type           _ZN2at6native29vectorized_elementwise_kernelILi2EZZZNS0_16sign_kernel_cudaERNS_18TensorIteratorBaseEENKUlvE_clEvENKUlvE3_clEvEUlsE_St5arrayIPcLm2EEEEviT0_T1_,@function
        .size           _ZN2at6native29vectorized_elementwise_kernelILi2EZZZNS0_16sign_kernel_cudaERNS_18TensorIteratorBaseEENKUlvE_clEvENKUlvE3_clEvEUlsE_St5arrayIPcLm2EEEEviT0_T1_,(.L_x_23523 - _ZN2at6native29vectorized_elementwise_kernelILi2EZZZNS0_16sign_kernel_cudaERNS_18TensorIteratorBaseEENKUlvE_clEvENKUlvE3_clEvEUlsE_St5arrayIPcLm2EEEEviT0_T1_)
        .other          _ZN2at6native29vectorized_elementwise_kernelILi2EZZZNS0_16sign_kernel_cudaERNS_18TensorIteratorBaseEENKUlvE_clEvENKUlvE3_clEvEUlsE_St5arrayIPcLm2EEEEviT0_T1_,@"STO_CUDA_ENTRY STV_DEFAULT"
_ZN2at6native29vectorized_elementwise_kernelILi2EZZZNS0_16sign_kernel_cudaERNS_18TensorIteratorBaseEENKUlvE_clEvENKUlvE3_clEvEUlsE_St5arrayIPcLm2EEEEviT0_T1_:
.text._ZN2at6native29vectorized_elementwise_kernelILi2EZZZNS0_16sign_kernel_cudaERNS_18TensorIteratorBaseEENKUlvE_clEvENKUlvE3_clEvEUlsE_St5arrayIPcLm2EEEEviT0_T1_:
        /* <DEDUP_REMOVED lines=13> */
[----:B------:R-:W2:Y:S04]  /*00d0*/  LDG.E R3, desc[UR4][R6.64] ;  /* 0x0000000406037981 */ /* 0x000ea8000c1e1900 */
[----:B------:R-:W3:Y:S04]  /*00e0*/  LDG.E R9, desc[UR4][R6.64+0x200] ;  /* 0x0002000406097981 */ /* 0x000ee8000c1e1900 */
[----:B------:R-:W4:Y:S04]  /*00f0*/  LDG.E R10, desc[UR4][R6.64+0x400] ;  /* 0x00040004060a7981 */ /* 0x000f28000c1e1900 */
[----:B------:R1:W5:Y:S01]  /*0100*/  LDG.E R11, desc[UR4][R6.64+0x600] ;  /* 0x00060004060b7981 */ /* 0x000362000c1e1900 */
[----:B0-----:R-:W-:-:S04]  /*0110*/  IMAD.WIDE.U32 R4, R0, 0x2, R4 ;  /* 0x0000000200047825 */ /* 0x001fc800078e0004 */
[----:B------:R-:W-:Y:S01]  /*0120*/  IMAD.WIDE R4, R2, 0x4, R4 ;  /* 0x0000000402047825 */ /* 0x000fe200078e0204 */
[C---:B--2---:R-:W-:Y:S02]  /*0130*/  PRMT R12, R3.reuse, 0x9910, RZ ;  /* 0x00009910030c7816 */ /* 0x044fe400000000ff */
[----:B------:R-:W-:Y:S02]  /*0140*/  PRMT R13, R3, 0xbb32, RZ ;  /* 0x0000bb32030d7816 */ /* 0x000fe400000000ff */
[----:B------:R-:W-:Y:S02]  /*0150*/  ISETP.GT.AND P0, PT, R12, RZ, PT ;  /* 0x000000ff0c00720c */ /* 0x000fe40003f04270 */
[----:B---3--:R-:W-:Y:S02]  /*0160*/  PRMT R14, R9, 0x9910, RZ ;  /* 0x00009910090e7816 */ /* 0x008fe400000000ff */
[----:B------:R-:W-:Y:S02]  /*0170*/  ISETP.GT.AND P1, PT, R13, RZ, PT ;  /* 0x000000ff0d00720c */ /* 0x000fe40003f24270 */
[----:B------:R-:W-:-:S02]  /*0180*/  SHF.R.S32.HI R8, RZ, 0xf, R12 ;  /* 0x0000000fff087819 */ /* 0x000fc4000001140c */
[----:B------:R-:W-:Y:S02]  /*0190*/  ISETP.GT.AND P2, PT, R14, RZ, PT ;  /* 0x000000ff0e00720c */ /* 0x000fe40003f44270 */
[----:B------:R-:W-:Y:S02]  /*01a0*/  LEA.HI.SX32 R3, R12, 0x1, 0x11 ;  /* 0x000000010c037811 */ /* 0x000fe400078f8aff */
[----:B------:R-:W-:Y:S01]  /*01b0*/  PRMT R9, R9, 0xbb32, RZ ;  /* 0x0000bb3209097816 */ /* 0x000fe200000000ff */
[----:B------:R-:W-:Y:S01]  /*01c0*/  @!P0 IMAD.MOV R3, RZ, RZ, R8 ;  /* 0x000000ffff038224 */ /* 0x000fe200078e0208 */
[----:B------:R-:W-:Y:S02]  /*01d0*/  SHF.R.S32.HI R8, RZ, 0xf, R13 ;  /* 0x0000000fff087819 */ /* 0x000fe4000001140d */
[----:B------:R-:W-:Y:S01]  /*01e0*/  SHF.R.S32.HI R12, RZ, 0xf, R14 ;  /* 0x0000000fff0c7819 */ /* 0x000fe2000001140e */
[----:B------:R-:W-:Y:S01]  /*01f0*/  IMAD.MOV.U32 R0, RZ, RZ, R9 ;  /* 0x000000ffff007224 */ /* 0x000fe200078e0009 */
[----:B-1----:R-:W-:Y:S01]  /*0200*/  LEA.HI.SX32 R6, R13, 0x1, 0x11 ;  /* 0x000000010d067811 */ /* 0x002fe200078f8aff */
[----:B------:R-:W-:Y:S01]  /*0210*/  @!P1 IMAD.MOV R6, RZ, RZ, R8 ;  /* 0x000000ffff069224 */ /* 0x000fe200078e0208 */
[----:B------:R-:W-:Y:S01]  /*0220*/  LEA.HI.SX32 R7, R14, 0x1, 0x11 ;  /* 0x000000010e077811 */ /* 0x000fe200078f8aff */
[----:B------:R-:W-:Y:S01]  /*0230*/  @!P2 IMAD.MOV R7, RZ, RZ, R12 ;  /* 0x000000ffff07a224 */ /* 0x000fe200078e020c */
[----:B----4-:R-:W-:-:S02]  /*0240*/  PRMT R9, R10, 0x9910, RZ ;  /* 0x000099100a097816 */ /* 0x010fc400000000ff */
[----:B------:R-:W-:Y:S02]  /*0250*/  PRMT R8, R10, 0xbb32, RZ ;  /* 0x0000bb320a087816 */ /* 0x000fe400000000ff */
[C---:B-----5:R-:W-:Y:S02]  /*0260*/  PRMT R10, R11.reuse, 0x9910, RZ ;  /* 0x000099100b0a7816 */ /* 0x060fe400000000ff */
[----:B------:R-:W-:Y:S02]  /*0270*/  PRMT R12, R11, 0xbb32, RZ ;  /* 0x0000bb320b0c7816 */ /* 0x000fe400000000ff */
[----:B------:R-:W-:Y:S01]  /*0280*/  ISETP.GT.AND P0, PT, R0, RZ, PT ;  /* 0x000000ff0000720c */ /* 0x000fe20003f04270 */
[----:B------:R-:W-:Y:S01]  /*0290*/  IMAD.MOV.U32 R11, RZ, RZ, R10 ;  /* 0x000000ffff0b7224 */ /* 0x000fe200078e000a */
[----:B------:R-:W-:Y:S01]  /*02a0*/  ISETP.GT.AND P1, PT, R9, RZ, PT ;  /* 0x000000ff0900720c */ /* 0x000fe20003f24270 */
[----:B------:R-:W-:Y:S01]  /*02b0*/  IMAD.MOV.U32 R10, RZ, RZ, R12 ;  /* 0x000000ffff0a7224 */ /* 0x000fe200078e000c */
[----:B------:R-:W-:-:S02]  /*02c0*/  ISETP.GT.AND P2, PT, R8, RZ, PT ;  /* 0x000000ff0800720c */ /* 0x000fc40003f44270 */
[----:B------:R-:W-:Y:S02]  /*02d0*/  ISETP.GT.AND P3, PT, R11, RZ, PT ;  /* 0x000000ff0b00720c */ /* 0x000fe40003f64270 */
[----:B------:R-:W-:Y:S02]  /*02e0*/  ISETP.GT.AND P4, PT, R10, RZ, PT ;  /* 0x000000ff0a00720c */ /* 0x000fe40003f84270 */
[----:B------:R-:W-:Y:S02]  /*02f0*/  SHF.R.S32.HI R12, RZ, 0xf, R0 ;  /* 0x0000000fff0c7819 */ /* 0x000fe40000011400 */
[----:B------:R-:W-:Y:S02]  /*0300*/  LEA.HI.SX32 R0, R0, 0x1, 0x11 ;  /* 0x0000000100007811 */ /* 0x000fe400078f8aff */
[----:B------:R-:W-:Y:S01]  /*0310*/  SHF.R.S32.HI R13, RZ, 0xf, R8 ;  /* 0x0000000fff0d7819 */ /* 0x000fe20000011408 */
[----:B------:R-:W-:Y:S01]  /*0320*/  @!P0 IMAD.MOV R0, RZ, RZ, R12 ;  /* 0x000000ffff008224 */ /* 0x000fe200078e020c */
[----:B------:R-:W-:-:S02]  /*0330*/  SHF.R.S32.HI R12, RZ, 0xf, R9 ;  /* 0x0000000fff0c7819 */ /* 0x000fc40000011409 */
[----:B------:R-:W-:Y:S02]  /*0340*/  SHF.R.S32.HI R14, RZ, 0xf, R11 ;  /* 0x0000000fff0e7819 */ /* 0x000fe4000001140b */
[----:B------:R-:W-:Y:S02]  /*0350*/  SHF.R.S32.HI R15, RZ, 0xf, R10 ;  /* 0x0000000fff0f7819 */ /* 0x000fe4000001140a */
        /* <DEDUP_REMOVED lines=8> */
[----:B------:R-:W-:-:S02]  /*03e0*/  PRMT R3, R3, 0x5410, R6 ;  /* 0x0000541003037816 */ /* 0x000fc40000000006 */
[----:B------:R-:W-:Y:S02]  /*03f0*/  PRMT R7, R7, 0x5410, R0 ;  /* 0x0000541007077816 */ /* 0x000fe40000000000 */
[----:B------:R-:W-:Y:S01]  /*0400*/  PRMT R9, R9, 0x5410, R8 ;  /* 0x0000541009097816 */ /* 0x000fe20000000008 */
[----:B------:R-:W-:Y:S01]  /*0410*/  STG.E desc[UR4][R4.64], R3 ;  /* 0x0000000304007986 */ /* 0x000fe2000c101904 */
[----:B------:R-:W-:-:S03]  /*0420*/  PRMT R11, R11, 0x5410, R10 ;  /* 0x000054100b0b7816 */ /* 0x000fc6000000000a */
[----:B------:R-:W-:Y:S04]  /*0430*/  STG.E desc[UR4][R4.64+0x200], R7 ;  /* 0x0002000704007986 */ /* 0x000fe8000c101904 */
[----:B------:R-:W-:Y:S04]  /*0440*/  STG.E desc[UR4][R4.64+0x400], R9 ;  /* 0x0004000904007986 */ /* 0x000fe8000c101904 */
[----:B------:R-:W-:Y:S01]  /*0450*/  STG.E desc[UR4][R4.64+0x600], R11 ;  /* 0x0006000b04007986 */ /* 0x000fe2000c101904 */
[----:B------:R-:W-:Y:S05]  /*0460*/  EXIT ;  /* 0x000000000000794d */ /* 0x000fea0003800000 */
.L_x_8014:
[----:B------:R-:W0:Y:S01]  /*0470*/  S2R R17, SR_TID.X ;  /* 0x0000000000117919 */ /* 0x000e220000002100 */
[----:B------:R-:W-:Y:S02]  /*0480*/  PRMT R18, RZ, 0x7610, R18 ;  /* 0x00007610ff127816 */ /* 0x000fe40000000012 */
        /* <DEDUP_REMOVED lines=14> */
[----:B------:R1:W5:Y:S11]  /*0570*/  @!P6 LDG.E.U16 R18, desc[UR4][R28.64] ;  /* 0x000000041c12e981 */ /* 0x000376000c1e1500 */
        /* <DEDUP_REMOVED lines=12> */
[----:B------:R-:W-:Y:S01]  /*0640*/  @!P1 IMAD.IADD R19, R0, 0x1, R25 ;  /* 0x0000000100139824 */ /* 0x000fe200078e0219 */
[----:B------:R-:W4:Y:S01]  /*0650*/  @!P1 LDC.64 R4, c[0x0][0x220] ;  /* 0x00008800ff049b82 */ /* 0x000f220000000a00 */
[----:B------:R-:W-:-:S05]  /*0660*/  @!P1 VIADD R25, R25, 0x80 ;  /* 0x0000008019199836 */ /* 0x000fca0000000000 */
[----:B------:R-:W-:-:S13]  /*0670*/  ISETP.GE.AND P6, PT, R25, R16, PT ;  /* 0x000000101900720c */ /* 0x000fda0003fc6270 */
[----:B------:R-:W0:Y:S01]  /*0680*/  @!P6 LDC.64 R6, c[0x0][0x220] ;  /* 0x00008800ff06eb82 */ /* 0x000e220000000a00 */
[----:B--2---:R-:W-:Y:S01]  /*0690*/  @!P5 IMAD.WIDE.U32 R12, R20, 0x2, R12 ;  /* 0x00000002140cd825 */ /* 0x004fe200078e000c */
[----:B------:R-:W-:-:S03]  /*06a0*/  PRMT R20, RZ, 0x7610, R20 ;  /* 0x00007610ff147816 */ /* 0x000fc60000000014 */
[----:B---3--:R-:W-:Y:S01]  /*06b0*/  @!P4 IMAD.WIDE.U32 R14, R21, 0x2, R14 ;  /* 0x00000002150ec825 */ /* 0x008fe200078e000e */
[----:B------:R-:W-:Y:S02]  /*06c0*/  PRMT R21, RZ, 0x7610, R21 ;  /* 0x00007610ff157816 */ /* 0x000fe40000000015 */
[----:B------:R2:W5:Y:S01]  /*06d0*/  @!P5 LDG.E.U16 R20, desc[UR4][R12.64] ;  /* 0x000000040c14d981 */ /* 0x000562000c1e1500 */
[C---:B-1----:R-:W-:Y:S02]  /*06e0*/  @!P6 IMAD.IADD R29, R0.reuse, 0x1, R25 ;  /* 0x00000001001de824 */ /* 0x042fe400078e0219 */
[----:B------:R-:W-:Y:S01]  /*06f0*/  @!P0 IMAD.IADD R25, R0, 0x1, R17 ;  /* 0x0000000100198824 */ /* 0x000fe200078e0211 */
[----:B------:R1:W5:Y:S01]  /*0700*/  @!P4 LDG.E.U16 R21, desc[UR4][R14.64] ;  /* 0x000000040e15c981 */ /* 0x000362000c1e1500 */
[----:B----4-:R-:W-:Y:S01]  /*0710*/  @!P1 IMAD.WIDE.U32 R4, R19, 0x2, R4 ;  /* 0x0000000213049825 */ /* 0x010fe200078e0004 */
[----:B------:R-:W-:Y:S02]  /*0720*/  PRMT R19, RZ, 0x7610, R19 ;  /* 0x00007610ff137816 */ /* 0x000fe40000000013 */
[----:B------:R-:W-:Y:S01]  /*0730*/  PRMT R22, RZ, 0x7610, R22 ;  /* 0x00007610ff167816 */ /* 0x000fe20000000016 */
[----:B------:R-:W-:Y:S01]  /*0740*/  @!P3 IMAD.WIDE.U32 R10, R27, 0x2, R10 ;  /* 0x000000021b0ab825 */ /* 0x000fe200078e000a */
[----:B--2---:R-:W-:-:S02]  /*0750*/  PRMT R13, RZ, 0x7610, R13 ;  /* 0x00007610ff0d7816 */ /* 0x004fc4000000000d */
[----:B------:R-:W-:Y:S01]  /*0760*/  PRMT R12, RZ, 0x7610, R12 ;  /* 0x00007610ff0c7816 */ /* 0x000fe2000000000c */
[----:B0-----:R-:W-:Y:S01]  /*0770*/  @!P2 IMAD.WIDE.U32 R2, R23, 0x2, R2 ;  /* 0x000000021702a825 */ /* 0x001fe200078e0002 */
[----:B-1----:R-:W-:Y:S01]  /*0780*/  PRMT R14, RZ, 0x7610, R14 ;  /* 0x00007610ff0e7816 */ /* 0x002fe2000000000e */
[----:B------:R0:W5:Y:S02]  /*0790*/  @!P3 LDG.E.U16 R19, desc[UR4][R10.64] ;  /* 0x000000040a13b981 */ /* 0x000164000c1e1500 */
[----:B------:R-:W-:Y:S02]  /*07a0*/  @!P6 IMAD.WIDE.U32 R6, R29, 0x2, R6 ;  /* 0x000000021d06e825 */ /* 0x000fe400078e0006 */
[----:B------:R0:W5:Y:S02]  /*07b0*/  @!P2 LDG.E.U16 R22, desc[UR4][R2.64] ;  /* 0x000000040216a981 */ /* 0x000164000c1e1500 */
[----:B------:R-:W-:Y:S02]  /*07c0*/  @!P0 IMAD.WIDE.U32 R8, R25, 0x2, R8 ;  /* 0x0000000219088825 */ /* 0x000fe400078e0008 */
[----:B------:R0:W5:Y:S04]  /*07d0*/  @!P1 LDG.E.U16 R13, desc[UR4][R4.64] ;  /* 0x00000004040d9981 */ /* 0x000168000c1e1500 */
[----:B------:R0:W5:Y:S04]  /*07e0*/  @!P6 LDG.E.U16 R12, desc[UR4][R6.64] ;  /* 0x00000004060ce981 */ /* 0x000168000c1e1500 */
[----:B------:R0:W5:Y:S01]  /*07f0*/  @!P0 LDG.E.U16 R14, desc[UR4][R8.64] ;  /* 0x00000004080e8981 */ /* 0x000162000c1e1500 */
[----:B------:R-:W-:Y:S04]  /*0800*/  BSSY B0, `(.L_x_8015) ;  /* 0x000000c000007945 */ /* 0x000fe80003800000 */
[----:B------:R-:W-:Y:S05]  /*0810*/  @P0 BRA `(.L_x_8016) ;  /* 0x0000000000280947 */ /* 0x000fea0003800000 */
[----:B0-----:R-:W0:Y:S01]  /*0820*/  LDC.64 R2, c[0x0][0x218] ;  /* 0x00008600ff027b82 */ /* 0x001e220000000a00 */
[----:B-----5:R-:W-:Y:S01]  /*0830*/  PRMT R7, R14, 0x9910, RZ ;  /* 0x000099100e077816 */ /* 0x020fe200000000ff */
[----:B------:R-:W-:Y:S02]  /*0840*/  IMAD.IADD R5, R0, 0x1, R17 ;  /* 0x0000000100057824 */ /* 0x000fe400078e0211 */
[----:B------:R-:W-:Y:S01]  /*0850*/  VIADD R17, R17, 0x80 ;  /* 0x0000008011117836 */ /* 0x000fe20000000000 */
[C---:B------:R-:W-:Y:S02]  /*0860*/  ISETP.GT.AND P0, PT, R7.reuse, RZ, PT ;  /* 0x000000ff0700720c */ /* 0x040fe40003f04270 */
[----:B------:R-:W-:Y:S02]  /*0870*/  SHF.R.S32.HI R4, RZ, 0xf, R7 ;  /* 0x0000000fff047819 */ /* 0x000fe40000011407 */
[----:B------:R-:W-:-:S09]  /*0880*/  LEA.HI.SX32 R7, R7, 0x1, 0x11 ;  /* 0x0000000107077811 */ /* 0x000fd200078f8aff */
[----:B------:R-:W-:Y:S02]  /*0890*/  @!P0 IMAD.MOV R7, RZ, RZ, R4 ;  /* 0x000000ffff078224 */ /* 0x000fe400078e0204 */
[----:B0-----:R-:W-:-:S05]  /*08a0*/  IMAD.WIDE.U32 R2, R5, 0x2, R2 ;  /* 0x0000000205027825 */ /* 0x001fca00078e0002 */
[----:B------:R1:W-:Y:S02]  /*08b0*/  STG.E.U16 desc[UR4][R2.64], R7 ;  /* 0x0000000702007986 */ /* 0x0003e4000c101504 */
.L_x_8016:
[----:B------:R-:W-:Y:S05]  /*08c0*/  BSYNC B0 ;  /* 0x0000000000007941 */ /* 0x000fea0003800000 */
.L_x_8015:
[----:B------:R-:W-:Y:S01]  /*08d0*/  ISETP.GE.AND P0, PT, R17, R16, PT ;  /* 0x000000101100720c */ /* 0x000fe20003f06270 */
[----:B------:R-:W-:Y:S04]  /*08e0*/  BSSY B0, `(.L_x_8017) ;  /* 0x000004c000007945 */ /* 0x000fe80003800000 */
[----:B------:R-:W-:Y:S08]  /*08f0*/  BSSY B1, `(.L_x_8018) ;  /* 0x0000040000017945 */ /* 0x000ff00003800000 */
[----:B------:R-:W-:Y:S05]  /*0900*/  @P0 BRA `(.L_x_8019) ;  /* 0x0000000000580947 */ /* 0x000fea0003800000 */
[----:B01----:R-:W0:Y:S01]  /*0910*/  LDC.64 R2, c[0x0][0x218] ;  /* 0x00008600ff027b82 */ /* 0x003e220000000a00 */
[----:B-----5:R-:W-:Y:S01]  /*0920*/  PRMT R5, R18, 0x9910, RZ ;  /* 0x0000991012057816 */ /* 0x020fe200000000ff */
[----:B------:R-:W-:Y:S02]  /*0930*/  IMAD.IADD R7, R0, 0x1, R17 ;  /* 0x0000000100077824 */ /* 0x000fe400078e0211 */
        /* <DEDUP_REMOVED lines=9> */
[----:B0-----:R-:W0:Y:S01]  /*09d0*/  LDC.64 R2, c[0x0][0x218] ;  /* 0x00008600ff027b82 */ /* 0x001e220000000a00 */
[----:B------:R-:W-:Y:S01]  /*09e0*/  PRMT R5, R20, 0x9910, RZ ;  /* 0x0000991014057816 */ /* 0x000fe200000000ff */
        /* <DEDUP_REMOVED lines=8> */
.L_x_8019:
[----:B------:R-:W-:-:S13]  /*0a70*/  ISETP.GE.AND P0, PT, R17, R16, PT ;  /* 0x000000101100720c */ /* 0x000fda0003f06270 */
[----:B------:R-:W-:Y:S05]  /*0a80*/  @P0 BRA `(.L_x_8021) ;  /* 0x0000000000580947 */ /* 0x000fea0003800000 */
[----:B012---:R-:W0:Y:S01]  /*0a90*/  LDC.64 R2, c[0x0][0x218] ;  /* 0x00008600ff027b82 */ /* 0x007e220000000a00 */
        /* <DEDUP_REMOVED lines=9> */
.L_x_8020:
[----:B------:R-:W-:-:S13]  /*0b30*/  ISETP.GE.AND P0, PT, R17, R16, PT ;  /* 0x000000101100720c */ /* 0x000fda0003f06270 */
[----:B------:R-:W-:Y:S05]  /*0b40*/  @P0 BRA `(.L_x_8022) ;  /* 0x00000000005c0947 */ /* 0x000fea0003800000 */
[----:B01----:R-:W0:Y:S01]  /*0b50*/  LDC.64 R2, c[0x0][0x218] ;  /* 0x00008600ff027b82 */ /* 0x003e220000000a00 */
        /* <DEDUP_REMOVED lines=9> */
.L_x_8021:
[----:B------:R-:W-:-:S13]  /*0bf0*/  ISETP.GE.AND P0, PT, R17, R16, PT ;  /* 0x000000101100720c */ /* 0x000fda0003f06270 */
[----:B------:R-:W-:Y:S05]  /*0c00*/  @P0 BREAK B1 ;  /* 0x0000000000010942 */ /* 0x000fea0003800000 */
[----:B------:R-:W-:Y:S05]  /*0c10*/  @P0 BRA `(.L_x_8023) ;  /* 0x0000000000600947 */ /* 0x000fea0003800000 */
[----:B0123--:R-:W0:Y:S01]  /*0c20*/  LDC.64 R2, c[0x0][0x218] ;  /* 0x00008600ff027b82 */ /* 0x00fe220000000a00 */
        /* <DEDUP_REMOVED lines=9> */
.L_x_8022:
[----:B------:R-:W-:-:S13]  /*0cc0*/  ISETP.GE.AND P0, PT, R17, R16, PT ;  /* 0x000000101100720c */ /* 0x000fda0003f06270 */
[----:B------:R-:W-:Y:S05]  /*0cd0*/  @P0 BREAK B1 ;  /* 0x0000000000010942 */ /* 0x000fea0003800000 */
[----:B------:R-:W-:Y:S05]  /*0ce0*/  @P0 BRA `(.L_x_8023) ;  /* 0x00000000002c0947 */ /* 0x000fea0003800000 */
[----:B------:R-:W-:Y:S05]  /*0cf0*/  BSYNC B1 ;  /* 0x0000000000017941 */ /* 0x000fea0003800000 */
.L_x_8018:
[----:B012---:R-:W0:Y:S01]  /*0d00*/  LDC.64 R2, c[0x0][0x218] ;  /* 0x00008600ff027b82 */ /* 0x007e220000000a00 */
        /* <DEDUP_REMOVED lines=9> */
.L_x_8023:
[----:B------:R-:W-:Y:S05]  /*0da0*/  BSYNC B0 ;  /* 0x0000000000007941 */ /* 0x000fea0003800000 */
.L_x_8017:
[----:B------:R-:W-:Y:S05]  /*0db0*/  WARPSYNC.ALL ;  /* 0x0000000000007948 */ /* 0x000fea0003800000 */
[----:B------:R-:W-:-:S13]  /*0dc0*/  ISETP.GE.AND P0, PT, R17, R16, PT ;  /* 0x000000101100720c */ /* 0x000fda0003f06270 */
[----:B------:R-:W-:Y:S05]  /*0dd0*/  @P0 EXIT ;  /* 0x000000000000094d */ /* 0x000fea0003800000 */
[----:B01234-:R-:W0:Y:S01]  /*0de0*/  LDC.64 R2, c[0x0][0x218] ;  /* 0x00008600ff027b82 */ /* 0x01fe220000000a00 */
[----:B-----5:R-:W-:Y:S01]  /*0df0*/  PRMT R5, R12, 0x9910, RZ ;  /* 0x000099100c057816 */ /* 0x020fe200000000ff */
[----:B------:R-:W-:-:S03]  /*0e00*/  IMAD.IADD R17, R0, 0x1, R17 ;  /* 0x0000000100117824 */ /* 0x000fc600078e0211 */
[C---:B------:R-:W-:Y:S02]  /*0e10*/  ISETP.GT.AND P0, PT, R5.reuse, RZ, PT ;  /* 0x000000ff0500720c */ /* 0x040fe40003f04270 */
[----:B------:R-:W-:Y:S02]  /*0e20*/  SHF.R.S32.HI R0, RZ, 0xf, R5 ;  /* 0x0000000fff007819 */ /* 0x000fe40000011405 */
[----:B------:R-:W-:-:S09]  /*0e30*/  LEA.HI.SX32 R5, R5, 0x1, 0x11 ;  /* 0x0000000105057811 */ /* 0x000fd200078f8aff */
[----:B------:R-:W-:Y:S02]  /*0e40*/  @!P0 IMAD.MOV R5, RZ, RZ, R0 ;  /* 0x000000ffff058224 */ /* 0x000fe400078e0200 */
[----:B0-----:R-:W-:-:S05]  /*0e50*/  IMAD.WIDE.U32 R2, R17, 0x2, R2 ;  /* 0x0000000211027825 */ /* 0x001fca00078e0002 */
[----:B------:R-:W-:Y:S01]  /*0e60*/  STG.E.U16 desc[UR4][R2.64], R5 ;  /* 0x0000000502007986 */ /* 0x000fe2000c101504 */
[----:B------:R-:W-:Y:S05]  /*0e70*/  EXIT ;  /* 0x000000000000794d */ /* 0x000fea0003800000 */
.L_x_8024:
        /* <DEDUP_REMOVED lines=16> */
.L_x_23523:


//--------------------- .text._ZN2at6native29vectorized_elementwise_kernelILi4EZZZNS0_16sign_kernel_cudaERNS_18TensorIteratorBaseEENKUlvE_clEvENKUlvE3_clEvEUlsE_St5arrayIPcLm2EEEEviT0_T1_ --------------------------
	.section	.text._ZN2at6native29vectorized_elementwise_kernelILi4EZZZNS0_16sign_kernel_cudaERNS_18TensorIteratorBaseEENKUlvE_clEvENKUlvE3_clEvEUlsE_St5arrayIPcLm2EEEEviT0_T1_,"ax",@progbits
	.align	128
        .global         _ZN2at6native29vectorized_elementwise_kernelILi4EZZZNS0_16sign_kernel_cudaERNS_18TensorIteratorBaseEENKUlvE_clEvENKUlvE3_clEvEUlsE_St5arrayIPcLm2EEEEviT0_T1_
        .type           _ZN2at6native29vectorized_elementwise_kernelILi4EZZZNS0_16sign_kernel_cudaERNS_18TensorIteratorBaseEENKUlvE_clEvENKUlvE3_clEvEUlsE_St5arrayIPcLm2EEEEviT0_T1_,@function
        .size           _ZN2at6native29vectorized_elementwise_kernelILi4EZZZNS0_16sign_kernel_cudaERNS_18TensorIteratorBaseEENKUlvE_clEvENKUlvE3_clEvEUlsE_St5arrayIPcLm2EEEEviT0_T1_,(.L_x_23524 - _ZN2at6native29vectorized_elementwise_kernelILi4EZZZNS0_16sign_kernel_cudaERNS_18TensorIteratorBaseEENKUlvE_clEvENKUlvE3_clEvEUlsE_St5arrayIPcLm2EEEEviT0_T1_)
        .other          _ZN2at6native29vectorized_elementwise_kernelILi4EZZZNS0_16sign_kernel_cudaERNS_18TensorIteratorBaseEENKUlvE_clEvENKUlvE3_clEvEUlsE_St5arrayIPcLm2EEEEviT0_T1_,@"STO_CUDA_ENTRY STV_DEFAULT"
_ZN2at6native29vectorized_elementwise_kernelILi4EZZZNS0_16sign_kernel_cudaERNS_18TensorIteratorBaseEENKUlvE_clEvENKUlvE3_clEvEUlsE_St5arrayIPcLm2EEEEviT0_T1_:
.text._ZN2at6native29vectorized_elementwise_kernelILi4EZZZNS0_16sign_kernel_cudaERNS_18TensorIteratorBaseEENKUlvE_clEvENKUlvE3_clEvEUlsE_St5arrayIPcLm2EEEEviT0_T1_:
        /* <DEDUP_REMOVED lines=16> */
[----:B------:R-:W-:Y:S01]  /*0100*/  IMAD.WIDE R4, R2, 0x8, R4 ;  /* 0x0000000802047825 */ /* 0x000fe200078e0204 */
[C---:B--2---:R-:W-:Y:S02]  /*0110*/  PRMT R10, R9.reuse, 0x9910, RZ ;  /* 0x00009910090a7816 */ /* 0x044fe400000000ff */
[C---:B------:R-:W-:Y:S02]  /*0120*/  PRMT R3, R8.reuse, 0x9910, RZ ;  /* 0x0000991008037816 */ /* 0x040fe400000000ff */
[----:B------:R-:W-:Y:S01]  /*0130*/  PRMT R11, R9, 0xbb32, RZ ;  /* 0x0000bb32090b7816 */ /* 0x000fe200000000ff */
[----:B------:R-:W-:Y:S01]  /*0140*/  IMAD.MOV.U32 R9, RZ, RZ, R10 ;  /* 0x000000ffff097224 */ /* 0x000fe200078e000a */
[----:B------:R-:W-:Y:S02]  /*0150*/  PRMT R8, R8, 0xbb32, RZ ;  /* 0x0000bb3208087816 */ /* 0x000fe400000000ff */
[----:B------:R-:W-:Y:S01]  /*0160*/  ISETP.GT.AND P0, PT, R3, RZ, PT ;  /* 0x000000ff0300720c */ /* 0x000fe20003f04270 */
[----:B------:R-:W-:Y:S01]  /*0170*/  IMAD.MOV.U32 R10, RZ, RZ, R11 ;  /* 0x000000ffff0a7224 */ /* 0x000fe200078e000b */
[----:B------:R-:W-:-:S02]  /*0180*/  ISETP.GT.AND P1, PT, R8, RZ, PT ;  /* 0x000000ff0800720c */ /* 0x000fc40003f24270 */
[C---:B------:R-:W-:Y:S02]  /*0190*/  ISETP.GT.AND P2, PT, R9.reuse, RZ, PT ;  /* 0x000000ff0900720c */ /* 0x040fe40003f44270 */
[----:B------:R-:W-:Y:S02]  /*01a0*/  SHF.R.S32.HI R12, RZ, 0xf, R8 ;  /* 0x0000000fff0c7819 */ /* 0x000fe40000011408 */
[----:B------:R-:W-:Y:S02]  /*01b0*/  SHF.R.S32.HI R13, RZ, 0xf, R9 ;  /* 0x0000000fff0d7819 */ /* 0x000fe40000011409 */
[----:B------:R-:W-:Y:S02]  /*01c0*/  ISETP.GT.AND P3, PT, R10, RZ, PT ;  /* 0x000000ff0a00720c */ /* 0x000fe40003f64270 */
[----:B------:R-:W-:Y:S02]  /*01d0*/  LEA.HI.SX32 R8, R8, 0x1, 0x11 ;  /* 0x0000000108087811 */ /* 0x000fe400078f8aff */
[----:B------:R-:W-:Y:S01]  /*01e0*/  LEA.HI.SX32 R9, R9, 0x1, 0x11 ;  /* 0x0000000109097811 */ /* 0x000fe200078f8aff */
[----:B------:R-:W-:Y:S01]  /*01f0*/  @!P1 IMAD.MOV R8, RZ, RZ, R12 ;  /* 0x000000ffff089224 */ /* 0x000fe200078e020c */
[----:B------:R-:W-:Y:S01]  /*0200*/  SHF.R.S32.HI R11, RZ, 0xf, R3 ;  /* 0x0000000fff0b7819 */ /* 0x000fe20000011403 */
[----:B------:R-:W-:Y:S01]  /*0210*/  @!P2 IMAD.MOV R9, RZ, RZ, R13 ;  /* 0x000000ffff09a224 */ /* 0x000fe200078e020d */
[----:B---3--:R-:W-:-:S02]  /*0220*/  PRMT R12, R7, 0x9910, RZ ;  /* 0x00009910070c7816 */ /* 0x008fc400000000ff */
[----:B------:R-:W-:Y:S02]  /*0230*/  PRMT R13, R7, 0xbb32, RZ ;  /* 0x0000bb32070d7816 */ /* 0x000fe400000000ff */
[----:B------:R-:W-:Y:S01]  /*0240*/  LEA.HI.SX32 R3, R3, 0x1, 0x11 ;  /* 0x0000000103037811 */ /* 0x000fe200078f8aff */
[----:B------:R-:W-:Y:S01]  /*0250*/  @!P0 IMAD.MOV R3, RZ, RZ, R11 ;  /* 0x000000ffff038224 */ /* 0x000fe200078e020b */
[----:B------:R-:W-:Y:S01]  /*0260*/  SHF.R.S32.HI R14, RZ, 0xf, R10 ;  /* 0x0000000fff0e7819 */ /* 0x000fe2000001140a */
[----:B------:R-:W-:Y:S01]  /*0270*/  IMAD.MOV.U32 R7, RZ, RZ, R12 ;  /* 0x000000ffff077224 */ /* 0x000fe200078e000c */
[C---:B------:R-:W-:Y:S01]  /*0280*/  PRMT R11, R6.reuse, 0x9910, RZ ;  /* 0x00009910060b7816 */ /* 0x040fe200000000ff */
[----:B------:R-:W-:Y:S01]  /*0290*/  IMAD.MOV.U32 R12, RZ, RZ, R13 ;  /* 0x000000ffff0c7224 */ /* 0x000fe200078e000d */
[----:B------:R-:W-:Y:S02]  /*02a0*/  PRMT R6, R6, 0xbb32, RZ ;  /* 0x0000bb3206067816 */ /* 0x000fe400000000ff */
[----:B------:R-:W-:Y:S01]  /*02b0*/  LEA.HI.SX32 R10, R10, 0x1, 0x11 ;  /* 0x000000010a0a7811 */ /* 0x000fe200078f8aff */
[----:B------:R-:W-:Y:S01]  /*02c0*/  @!P3 IMAD.MOV R10, RZ, RZ, R14 ;  /* 0x000000ffff0ab224 */ /* 0x000fe200078e020e */
[----:B------:R-:W-:-:S02]  /*02d0*/  ISETP.GT.AND P0, PT, R11, RZ, PT ;  /* 0x000000ff0b00720c */ /* 0x000fc40003f04270 */
[----:B------:R-:W-:Y:S02]  /*02e0*/  ISETP.GT.AND P1, PT, R6, RZ, PT ;  /* 0x000000ff0600720c */ /* 0x000fe40003f24270 */
[----:B------:R-:W-:Y:S02]  /*02f0*/  ISETP.GT.AND P2, PT, R7, RZ, PT ;  /* 0x000000ff0700720c */ /* 0x000fe40003f44270 */
[----:B------:R-:W-:Y:S02]  /*0300*/  ISETP.GT.AND P3, PT, R12, RZ, PT ;  /* 0x000000ff0c00720c */ /* 0x000fe40003f64270 */
[----:B------:R-:W-:Y:S02]  /*0310*/  SHF.R.S32.HI R13, RZ, 0xf, R11 ;  /* 0x0000000fff0d7819 */ /* 0x000fe4000001140b */
[----:B------:R-:W-:Y:S02]  /*0320*/  SHF.R.S32.HI R14, RZ, 0xf, R6 ;  /* 0x0000000fff0e7819 */ /* 0x000fe40000011406 */
[----:B------:R-:W-:-:S02]  /*0330*/  SHF.R.S32.HI R15, RZ, 0xf, R7 ;  /* 0x0000000fff0f7819 */ /* 0x000fc40000011407 */
        /* <DEDUP_REMOVED lines=11> */
[----:B------:R-:W-:Y:S02]  /*03f0*/  PRMT R6, R11, 0x5410, R6 ;  /* 0x000054100b067816 */ /* 0x000fe40000000006 */
[----:B------:R-:W-:Y:S01]  /*0400*/  PRMT R7, R7, 0x5410, R0 ;  /* 0x0000541007077816 */ /* 0x000fe20000000000 */
[----:B------:R-:W-:Y:S04]  /*0410*/  STG.E.64 desc[UR4][R4.64], R8 ;  /* 0x0000000804007986 */ /* 0x000fe8000c101b04 */
[----:B------:R-:W-:Y:S01]  /*0420*/  STG.E.64 desc[UR4][R4.64+0x400], R6 ;  /* 0x0004000604007986 */ /* 0x000fe2000c101b04 */
[----:B------:R-:W-:Y:S05]  /*0430*/  EXIT ;  /* 0x000000000000794d */ /* 0x000fea0003800000 */
.L_x_8025:
        /* <DEDUP_REMOVED lines=69> */
.L_x_8027:
[----:B------:R-:W-:Y:S05]  /*0890*/  BSYNC B0 ;  /* 0x0000000000007941 */ /* 0x000fea0003800000 */
.L_x_8026:
        /* <DEDUP_REMOVED lines=26> */
.L_x_8030:
        /* <DEDUP_REMOVED lines=12> */
.L_x_8031:
        /* <DEDUP_REMOVED lines=12> */
.L_x_8032:
        /* <DEDUP_REMOVED lines=13> */
.L_x_8033:
[----:B------:R-:W-:-:S13]  /*0c90*/  ISETP.GE.AND P0, PT, R17, R16, PT ;  /* 0x000000101100720c */ /* 0x000fda0003f06270 */
[----:B------:R-:W-:Y:S05]  /*0ca0*/  @P0 BREAK B1 ;  /* 0x0000000000010942 */ /* 0x000fea0003800000 */
[----:B------:R-:W-:Y:S05]  /*0cb0*/  @P0 BRA `(.L_x_8034) ;  /* 0x00000000002c0947 */ /* 0x000fea0003800000 */
[----:B------:R-:W-:Y:S05]  /*0cc0*/  BSYNC B1 ;  /* 0x0000000000017941 */ /* 0x000fea0003800000 */
.L_x_8029:
        /* <DEDUP_REMOVED lines=10> */
.L_x_8034:
[----:B------:R-:W-:Y:S05]  /*0d70*/  BSYNC B0 ;  /* 0x0000000000007941 */ /* 0x000fea0003800000 */
.L_x_8028:
        /* <DEDUP_REMOVED lines=13> */
.L_x_8035:
        /* <DEDUP_REMOVED lines=11> */
.L_x_23524:


//--------------------- .text._ZN2at6native29vectorized_elementwise_kernelILi8EZZZNS0_16sign_kernel_cudaERNS_18TensorIteratorBaseEENKUlvE_clEvENKUlvE3_clEvEUlsE_St5arrayIPcLm2EEEEviT0_T1_ --------------------------
	.section	.text._ZN2at6native29vectorized_elementwise_kernelILi8EZZZNS0_16sign_kernel_cudaERNS_18TensorIteratorBaseEENKUlvE_clEvENKUlvE3_clEvEUlsE_St5arrayIPcLm2EEEEviT0_T1_,"ax",@progbits
	.align	128
        .global         _ZN2at6native29vectorized_elementwise_kernelILi8EZZZNS0_16sign_kernel_cudaERNS_18TensorIteratorBaseEENKUlvE_clEvENKUlvE3_clEvEUlsE_St5arrayIPcLm2EEEEviT0_T1_
        .type           _ZN2at6native29vectorized_elementwise_kernelILi8EZZZNS0_16sign_kernel_cudaERNS_18TensorIteratorBaseEENKUlvE_clEvENKUlvE3_clEvEUlsE_St5arrayIPcLm2EEEEviT0_T1_,@function
        .size           _ZN2at6native29vectorized_elementwise_kernelILi8EZZZNS0_16sign_kernel_cudaERNS_18TensorIteratorBaseEENKUlvE_clEvENKUlvE3_clEvEUlsE_St5arrayIPcLm2EEEEviT0_T1_,(.L_x_23525 - _ZN2at6native29vectorized_elementwise_kernelILi8EZZZNS0_16sign_kernel_cudaERNS_18TensorIteratorBaseEENKUlvE_clEvENKUlvE3_clEvEUlsE_St5arrayIPcLm2EEEEviT0_T1_)
        .other          _ZN2at6native29vectorized_elementwise_kernelILi8EZZZNS0_16sign_kernel_cudaERNS_18TensorIteratorBaseEENKUlvE_clEvENKUlvE3_clEvEUlsE_St5arrayIPcLm2EEEEviT0_T1_,@"STO_CUDA_ENTRY STV_DEFAULT"
_ZN2at6native29vectorized_elementwise_kernelILi8EZZZNS0_16sign_kernel_cudaERNS_18TensorIteratorBaseEENKUlvE_clEvENKUlvE3_clEvEUlsE_St5arrayIPcLm2EEEEviT0_T1_:
.text._ZN2at6native29vectorized_elementwise_kernelILi8EZZZNS0_16sign_kernel_cudaERNS_18TensorIteratorBaseEENKUlvE_clEvENKUlvE3_clEvEUlsE_St5arrayIPcLm2EEEEviT0_T1_:
        /* <DEDUP_REMOVED lines=12> */
[----:B------:R-:W0:Y:S04]  /*00c0*/  LDC.64 R2, c[0x0][0x218] ;  /* 0x00008600ff027b82 */ /* 0x000e280000000a00 */
[----:B------:R-:W2:Y:S01]  /*00d0*/  LDG.E.128 R4, desc[UR4][R4.64] ;  /* 0x0000000404047981 */ /* 0x000ea2000c1e1d00 */
[----:B0-----:R-:W-:-:S04]  /*00e0*/  IMAD.WIDE.U32 R2, R0, 0x2, R2 ;  /* 0x0000000200027825 */ /* 0x001fc800078e0002 */
[----:B------:R-:W-:Y:S01]  /*00f0*/  IMAD.WIDE R2, R8, 0x10, R2 ;  /* 0x0000001008027825 */ /* 0x000fe200078e0202 */
[C---:B--2---:R-:W-:Y:S02]  /*0100*/  PRMT R9, R4.reuse, 0x9910, RZ ;  /* 0x0000991004097816 */ /* 0x044fe400000000ff */
[C---:B------:R-:W-:Y:S02]  /*0110*/  PRMT R11, R5.reuse, 0x9910, RZ ;  /* 0x00009910050b7816 */ /* 0x040fe400000000ff */
[----:B------:R-:W-:Y:S02]  /*0120*/  PRMT R10, R4, 0xbb32, RZ ;  /* 0x0000bb32040a7816 */ /* 0x000fe400000000ff */
[----:B------:R-:W-:Y:S01]  /*0130*/  PRMT R12, R5, 0xbb32, RZ ;  /* 0x0000bb32050c7816 */ /* 0x000fe200000000ff */
[----:B------:R-:W-:Y:S01]  /*0140*/  IMAD.MOV.U32 R5, RZ, RZ, R11 ;  /* 0x000000ffff057224 */ /* 0x000fe200078e000b */
[C---:B------:R-:W-:Y:S02]  /*0150*/  PRMT R13, R6.reuse, 0x9910, RZ ;  /* 0x00009910060d7816 */ /* 0x040fe400000000ff */
[----:B------:R-:W-:Y:S01]  /*0160*/  PRMT R14, R6, 0xbb32, RZ ;  /* 0x0000bb32060e7816 */ /* 0x000fe200000000ff */
[----:B------:R-:W-:Y:S01]  /*0170*/  IMAD.MOV.U32 R6, RZ, RZ, R9 ;  /* 0x000000ffff067224 */ /* 0x000fe200078e0009 */
[----:B------:R-:W-:Y:S01]  /*0180*/  ISETP.GT.AND P2, PT, R5, RZ, PT ;  /* 0x000000ff0500720c */ /* 0x000fe20003f44270 */
[----:B------:R-:W-:Y:S01]  /*0190*/  IMAD.MOV.U32 R9, RZ, RZ, R10 ;  /* 0x000000ffff097224 */ /* 0x000fe200078e000a */
[----:B------:R-:W-:Y:S01]  /*01a0*/  PRMT R15, R7, 0x9910, RZ ;  /* 0x00009910070f7816 */ /* 0x000fe200000000ff */
[----:B------:R-:W-:Y:S01]  /*01b0*/  IMAD.MOV.U32 R10, RZ, RZ, R12 ;  /* 0x000000ffff0a7224 */ /* 0x000fe200078e000c */
[----:B------:R-:W-:-:S02]  /*01c0*/  ISETP.GT.AND P0, PT, R6, RZ, PT ;  /* 0x000000ff0600720c */ /* 0x000fc40003f04270 */
[----:B------:R-:W-:Y:S02]  /*01d0*/  ISETP.GT.AND P1, PT, R9, RZ, PT ;  /* 0x000000ff0900720c */ /* 0x000fe40003f24270 */
[----:B------:R-:W-:Y:S02]  /*01e0*/  ISETP.GT.AND P3, PT, R10, RZ, PT ;  /* 0x000000ff0a00720c */ /* 0x000fe40003f64270 */
[----:B------:R-:W-:Y:S02]  /*01f0*/  PRMT R12, R7, 0xbb32, RZ ;  /* 0x0000bb32070c7816 */ /* 0x000fe400000000ff */
[----:B------:R-:W-:Y:S02]  /*0200*/  SHF.R.S32.HI R16, RZ, 0xf, R9 ;  /* 0x0000000fff107819 */ /* 0x000fe40000011409 */
[----:B------:R-:W-:Y:S02]  /*0210*/  LEA.HI.SX32 R7, R9, 0x1, 0x11 ;  /* 0x0000000109077811 */ /* 0x000fe400078f8aff */
[----:B------:R-:W-:-:S02]  /*0220*/  SHF.R.S32.HI R11, RZ, 0xf, R6 ;  /* 0x0000000fff0b7819 */ /* 0x000fc40000011406 */
[----:B------:R-:W-:Y:S01]  /*0230*/  SHF.R.S32.HI R9, RZ, 0xf, R5 ;  /* 0x0000000fff097819 */ /* 0x000fe20000011405 */
[----:B------:R-:W-:Y:S01]  /*0240*/  @!P1 IMAD.MOV R7, RZ, RZ, R16 ;  /* 0x000000ffff079224 */ /* 0x000fe200078e0210 */
[----:B------:R-:W-:Y:S01]  /*0250*/  LEA.HI.SX32 R4, R6, 0x1, 0x11 ;  /* 0x0000000106047811 */ /* 0x000fe200078f8aff */
[----:B------:R-:W-:Y:S01]  /*0260*/  @!P0 IMAD.MOV R4, RZ, RZ, R11 ;  /* 0x000000ffff048224 */ /* 0x000fe200078e020b */
[----:B------:R-:W-:Y:S01]  /*0270*/  LEA.HI.SX32 R5, R5, 0x1, 0x11 ;  /* 0x0000000105057811 */ /* 0x000fe200078f8aff */
[----:B------:R-:W-:Y:S01]  /*0280*/  @!P2 IMAD.MOV R5, RZ, RZ, R9 ;  /* 0x000000ffff05a224 */ /* 0x000fe200078e0209 */
[----:B------:R-:W-:Y:S01]  /*0290*/  SHF.R.S32.HI R17, RZ, 0xf, R10 ;  /* 0x0000000fff117819 */ /* 0x000fe2000001140a */
[----:B------:R-:W-:Y:S01]  /*02a0*/  IMAD.MOV.U32 R9, RZ, RZ, R13 ;  /* 0x000000ffff097224 */ /* 0x000fe200078e000d */
[----:B------:R-:W-:Y:S01]  /*02b0*/  LEA.HI.SX32 R6, R10, 0x1, 0x11 ;  /* 0x000000010a067811 */ /* 0x000fe200078f8aff */
[----:B------:R-:W-:Y:S01]  /*02c0*/  IMAD.MOV.U32 R10, RZ, RZ, R14 ;  /* 0x000000ffff0a7224 */ /* 0x000fe200078e000e */
[----:B------:R-:W-:Y:S01]  /*02d0*/  SHF.R.S32.HI R16, RZ, 0xf, R12 ;  /* 0x0000000fff107819 */ /* 0x000fe2000001140c */
[----:B------:R-:W-:Y:S01]  /*02e0*/  IMAD.MOV.U32 R11, RZ, RZ, R15 ;  /* 0x000000ffff0b7224 */ /* 0x000fe200078e000f */
[----:B------:R-:W-:Y:S01]  /*02f0*/  ISETP.GT.AND P0, PT, R9, RZ, PT ;  /* 0x000000ff0900720c */ /* 0x000fe20003f04270 */
[----:B------:R-:W-:Y:S01]  /*0300*/  @!P3 IMAD.MOV R6, RZ, RZ, R17 ;  /* 0x000000ffff06b224 */ /* 0x000fe200078e0211 */
[----:B------:R-:W-:-:S02]  /*0310*/  ISETP.GT.AND P1, PT, R10, RZ, PT ;  /* 0x000000ff0a00720c */ /* 0x000fc40003f24270 */
[----:B------:R-:W-:Y:S02]  /*0320*/  ISETP.GT.AND P2, PT, R11, RZ, PT ;  /* 0x000000ff0b00720c */ /* 0x000fe40003f44270 */
[----:B------:R-:W-:Y:S02]  /*0330*/  ISETP.GT.AND P3, PT, R12, RZ, PT ;  /* 0x000000ff0c00720c */ /* 0x000fe40003f64270 */
[----:B------:R-:W-:Y:S02]  /*0340*/  SHF.R.S32.HI R13, RZ, 0xf, R9 ;  /* 0x0000000fff0d7819 */ /* 0x000fe40000011409 */
        /* <DEDUP_REMOVED lines=13> */
[----:B------:R-:W-:-:S05]  /*0420*/  PRMT R7, R11, 0x5410, R10 ;  /* 0x000054100b077816 */ /* 0x000fca000000000a */
[----:B------:R-:W-:Y:S01]  /*0430*/  STG.E.128 desc[UR4][R2.64], R4 ;  /* 0x0000000402007986 */ /* 0x000fe2000c101d04 */
[----:B------:R-:W-:Y:S05]  /*0440*/  EXIT ;  /* 0x000000000000794d */ /* 0x000fea0003800000 */
.L_x_8036:
        /* <DEDUP_REMOVED lines=69> */
.L_x_8038:
[----:B------:R-:W-:Y:S05]  /*08a0*/  BSYNC B0 ;  /* 0x0000000000007941 */ /* 0x000fea0003800000 */
.L_x_8037:
        /* <DEDUP_REMOVED lines=26> */
.L_x_8041:
        /* <DEDUP_REMOVED lines=12> */
.L_x_8042:
        /* <DEDUP_REMOVED lines=12> */
.L_x_8043:
        /* <DEDUP_REMOVED lines=13> */
.L_x_8044:
[----:B------:R-:W-:-:S13]  /*0ca0*/  ISETP.GE.AND P0, PT, R17, R16, PT ;  /* 0x000000101100720c */ /* 0x000fda0003f06270 */
[----:B------:R-:W-:Y:S05]  /*0cb0*/  @P0 BREAK B1 ;  /* 0x0000000000010942 */ /* 0x000fea0003800000 */
[----:B------:R-:W-:Y:S05]  /*0cc0*/  @P0 BRA `(.L_x_8045) ;  /* 0x00000000002c0947 */ /* 0x000fea0003800000 */
[----:B------:R-:W-:Y:S05]  /*0cd0*/  BSYNC B1 ;  /* 0x0000000000017941 */ /* 0x000fea0003800000 */
.L_x_8040:
        /* <DEDUP_REMOVED lines=10> */
.L_x_8045:
[----:B------:R-:W-:Y:S05]  /*0d80*/  BSYNC B0 ;  /* 0x0000000000007941 */ /* 0x000fea0003800000 */
.L_x_8039:
        /* <DEDUP_REMOVED lines=13> */
.L_x_8046:
        /* <DEDUP_REMOVED lines=10> */
.L_x_23525:


//--------------------- .text._ZN2at6native18elementwise_kernelILi128ELi4EZNS0_15gpu_kernel_implIZZZNS0_16sign_kernel_cudaERNS_18TensorIteratorBaseEENKUlvE_clEvENKUlvE2_clEvEUllE_EEvS4_RKT_EUliE_EEviT1_ --------------------------
	.section	.text._ZN2at6native18elementwise_kernelILi128ELi4EZNS0_15gpu_kernel_implIZZZNS0_16sign_kernel_cudaERNS_18TensorIteratorBaseEENKUlvE_clEvENKUlvE2_clEvEUllE_EEvS4_RKT_EUliE_EEviT1_,"ax",@progbits
	.align	128
        .global         _ZN2at6native18elementwise_kernelILi128ELi4EZNS0_15gpu_kernel_implIZZZNS0_16sign_kernel_cudaERNS_18TensorIteratorBaseEENKUlvE_clEvENKUlvE2_clEvEUllE_EEvS4_RKT_EUliE_EEviT1_
        .type           _ZN2at6native18elementwise_kernelILi128ELi4EZNS0_15gpu_kernel_implIZZZNS0_16sign_kernel_cudaERNS_18TensorIteratorBaseEENKUlvE_clEvENKUlvE2_clEvEUllE_EEvS4_RKT_EUliE_EEviT1_,@function
        .size           _ZN2at6native18elementwise_kernelILi128ELi4EZNS0_15gpu_kernel_implIZZZNS0_16sign_kernel_cudaERNS_18TensorIteratorBaseEENKUlvE_clEvENKUlvE2_clEvEUllE_EEvS4_RKT_EUliE_EEviT1_,(.L_x_23526 - _ZN2at6native18elementwise_kernelILi128ELi4EZNS0_15gpu_kernel_implIZZZNS0_16sign_kernel_cudaERNS_18TensorIteratorBaseEENKUlvE_clEvENKUlvE2_clEvEUllE_EEvS4_RKT_EUliE_EEviT1_)
        .other          _ZN2at6native18elementwise_kernelILi128ELi4EZNS0_15gpu_kernel_implIZZZNS0_16sign_kernel_cudaERNS_18TensorIteratorBaseEENKUlvE_clEvENKUlvE2_clEvEUllE_EEvS4_RKT_EUliE_EEviT1_,@"STO_CUDA_ENTRY STV_DEFAULT"
_ZN2at6native18elementwise_kernelILi128ELi4EZNS0_15gpu_kernel_implIZZZNS0_16sign_kernel_cudaERNS_18TensorIteratorBaseEENKUlvE_clEvENKUlvE2_clEvEUllE_EEvS4_RKT_EUliE_EEviT1_:
.text._ZN2at6native18elementwise_kernelILi128ELi4EZNS0_15gpu_kernel_implIZZZNS0_16sign_kernel_cudaERNS_18TensorIteratorBaseEENKUlvE_clEvENKUlvE2_clEvEUllE_EEvS4_RKT_EUliE_EEviT1_:
        /* <DEDUP_REMOVED lines=313> */
.L_x_8049:
        /* <DEDUP_REMOVED lines=21> */
.L_x_8053:
[----:B------:R0:W5:Y:S01]  /*14e0*/  LDG.E.U8 R2, desc[UR36][R4.64] ;  /* 0x0000002404027981 */ /* 0x000162000c1e1100 */
[----:B------:R-:W-:Y:S01]  /*14f0*/  IMAD.MOV.U32 R3, RZ, RZ, RZ ;  /* 0x000000ffff037224 */ /* 0x000fe200078e00ff */
[----:B------:R-:W-:Y:S06]  /*1500*/  BRA `(.L_x_8055) ;  /* 0x0000000c00487947 */ /* 0x000fec0003800000 */
.L_x_8052:
[----:B------:R-:W-:-:S13]  /*1510*/  ISETP.NE.AND P0, PT, R2, 0x2, PT ;  /* 0x000000020200780c */ /* 0x000fda0003f05270 */
[----:B------:R-:W-:Y:S05]  /*1520*/  @!P0 BRA `(.L_x_8056) ;  /* 0x0000000000248947 */ /* 0x000fea0003800000 */
[----:B------:R-:W-:-:S13]  /*1530*/  ISETP.NE.AND P0, PT, R2, 0x3, PT ;  /* 0x000000030200780c */ /* 0x000fda0003f05270 */
[----:B------:R-:W-:Y:S05]  /*1540*/  @!P0 BRA `(.L_x_8057) ;  /* 0x0000000000108947 */ /* 0x000fea0003800000 */
[----:B------:R-:W-:-:S13]  /*1550*/  ISETP.NE.AND P0, PT, R2, 0x4, PT ;  /* 0x000000040200780c */ /* 0x000fda0003f05270 */
[----:B------:R-:W-:Y:S05]  /*1560*/  @P0 BRA `(.L_x_8054) ;  /* 0x0000000800d80947 */ /* 0x000fea0003800000 */
[----:B------:R0:W5:Y:S01]  /*1570*/  LDG.E.64 R2, desc[UR36][R4.64] ;  /* 0x0000002404027981 */ /* 0x000162000c1e1b00 */
[----:B------:R-:W-:Y:S05]  /*1580*/  BRA `(.L_x_8055) ;  /* 0x0000000c00287947 */ /* 0x000fea0003800000 */
.L_x_8057:
[----:B------:R-:W2:Y:S02]  /*1590*/  LDG.E R2, desc[UR36][R4.64] ;  /* 0x0000002404027981 */ /* 0x000ea4000c1e1900 */
[----:B--2---:R-:W-:Y:S01]  /*15a0*/  SHF.R.S32.HI R3, RZ, 0x1f, R2 ;  /* 0x0000001fff037819 */ /* 0x004fe20000011402 */
[----:B------:R-:W-:Y:S06]  /*15b0*/  BRA `(.L_x_8055) ;  /* 0x0000000c001c7947 */ /* 0x000fec0003800000 */
.L_x_8056:
[----:B------:R-:W2:Y:S02]  /*15c0*/  LDG.E.S16 R2, desc[UR36][R4.64] ;  /* 0x0000002404027981 */ /* 0x000ea4000c1e1700 */
[----:B--2---:R-:W-:Y:S01]  /*15d0*/  SHF.R.S32.HI R3, RZ, 0x1f, R2 ;  /* 0x0000001fff037819 */ /* 0x004fe20000011402 */
[----:B------:R-:W-:Y:S06]  /*15e0*/  BRA `(.L_x_8055) ;  /* 0x0000000c00107947 */ /* 0x000fec0003800000 */
.L_x_8051:
        /* <DEDUP_REMOVED lines=9> */
.L_x_8059:
[----:B------:R-:W2:Y:S02]  /*1680*/  LDG.E.U16 R4, desc[UR36][R4.64] ;  /* 0x0000002404047981 */ /* 0x000ea4000c1e1500 */
[----:B--2---:R-:W-:-:S06]  /*1690*/  HADD2.F32 R2, -RZ, R4.H0_H0 ;  /* 0x20000004ff027230 */ /* 0x004fcc0000004100 */
[----:B------:R-:W0:Y:S01]  /*16a0*/  F2I.S64.TRUNC R2, R2 ;  /* 0x0000000200027311 */ /* 0x000e22000020d900 */
[----:B------:R-:W-:Y:S05]  /*16b0*/  BRA `(.L_x_8055) ;  /* 0x0000000800dc7947 */ /* 0x000fea0003800000 */
.L_x_8058:
        /* <DEDUP_REMOVED lines=9> */
.L_x_8061:
[----:B------:R-:W2:Y:S02]  /*1750*/  LDG.E.U16 R4, desc[UR36][R4.64] ;  /* 0x0000002404047981 */ /* 0x000ea4000c1e1500 */
[----:B--2---:R-:W-:-:S06]  /*1760*/  HADD2.F32 R2, -RZ, R4.H0_H0 ;  /* 0x20000004ff027230 */ /* 0x004fcc0000004100 */
[----:B------:R-:W0:Y:S01]  /*1770*/  F2I.S64.TRUNC R2, R2 ;  /* 0x0000000200027311 */ /* 0x000e22000020d900 */
[----:B------:R-:W-:Y:S05]  /*1780*/  BRA `(.L_x_8055) ;  /* 0x0000000800a87947 */ /* 0x000fea0003800000 */
.L_x_8060:
[----:B------:R-:W2:Y:S02]  /*1790*/  LDG.E.64 R2, desc[UR36][R4.64] ;  /* 0x0000002404027981 */ /* 0x000ea4000c1e1b00 */
[----:B--2---:R-:W0:Y:S01]  /*17a0*/  F2I.S64.F64.TRUNC R2, R2 ;  /* 0x0000000200027311 */ /* 0x004e22000030d900 */
[----:B------:R-:W-:Y:S05]  /*17b0*/  BRA `(.L_x_8055) ;  /* 0x00000008009c7947 */ /* 0x000fea0003800000 */
.L_x_8050:
        /* <DEDUP_REMOVED lines=11> */
[----:B------:R-:W-:Y:S01]  /*1870*/  SEL R2, RZ, 0x1, !P0 ;  /* 0x00000001ff027807 */ /* 0x000fe20004000000 */
[----:B------:R-:W-:Y:S08]  /*1880*/  BRA `(.L_x_8055) ;  /* 0x0000000800687947 */ /* 0x000ff00003800000 */
.L_x_8064:
[----:B------:R-:W2:Y:S02]  /*1890*/  LDG.E.64 R2, desc[UR36][R4.64] ;  /* 0x0000002404027981 */ /* 0x000ea4000c1e1b00 */
[----:B--2---:R-:W0:Y:S01]  /*18a0*/  F2I.S64.F64.TRUNC R2, R2 ;  /* 0x0000000200027311 */ /* 0x004e22000030d900 */
[----:B------:R-:W-:Y:S05]  /*18b0*/  BRA `(.L_x_8055) ;  /* 0x00000008005c7947 */ /* 0x000fea0003800000 */
.L_x_8063:
        /* <DEDUP_REMOVED lines=27> */
.L_x_8066:
        /* <DEDUP_REMOVED lines=14> */
.L_x_8065:
[----:B------:R-:W2:Y:S02]  /*1b50*/  LDG.E.U16 R2, desc[UR36][R4.64] ;  /* 0x0000002404027981 */ /* 0x000ea4000c1e1500 */
[----:B--2---:R-:W-:-:S06]  /*1b60*/  IMAD.U32 R2, R2, 0x10000, RZ ;  /* 0x0001000002027824 */ /* 0x004fcc00078e00ff */
[----:B------:R-:W0:Y:S01]  /*1b70*/  F2I.S64.TRUNC R2, R2 ;  /* 0x0000000200027311 */ /* 0x000e22000020d900 */
[----:B------:R-:W-:Y:S05]  /*1b80*/  BRA `(.L_x_8055) ;  /* 0x0000000400a87947 */ /* 0x000fea0003800000 */
.L_x_8062:
        /* <DEDUP_REMOVED lines=9> */
[----:B------:R-:W-:Y:S01]  /*1c20*/  IMAD.MOV.U32 R3, RZ, RZ, RZ ;  /* 0x000000ffff037224 */ /* 0x000fe200078e00ff */
[----:B------:R-:W-:Y:S06]  /*1c30*/  BRA `(.L_x_8055) ;  /* 0x00000004007c7947 */ /* 0x000fec0003800000 */
.L_x_8069:
        /* <DEDUP_REMOVED lines=21> */
.L_x_8073:
[----:B------:R-:W-:Y:S05]  /*1d90*/  BSYNC B1 ;  /* 0x0000000000017941 */ /* 0x000fea0003800000 */
.L_x_8072:
[----:B------:R-:W-:Y:S01]  /*1da0*/  IMAD.SHL.U32 R2, R2, 0x100000, RZ ;  /* 0x0010000002027824 */ /* 0x000fe200078e00ff */
[----:B------:R-:W-:-:S04]  /*1db0*/  LEA R3, R0, 0x3b800000, 0x17 ;  /* 0x3b80000000037811 */ /* 0x000fc800078eb8ff */
[----:B------:R-:W-:-:S07]  /*1dc0*/  LOP3.LUT R2, R3, R2, R4, 0xfe, !PT ;  /* 0x0000000203027212 */ /* 0x000fce00078efe04 */
.L_x_8071:
[----:B------:R-:W-:Y:S05]  /*1dd0*/  BSYNC B0 ;  /* 0x0000000000007941 */ /* 0x000fea0003800000 */
.L_x_8070:
[----:B------:R-:W1:Y:S01]  /*1de0*/  F2I.S64.TRUNC R2, R2 ;  /* 0x0000000200027311 */ /* 0x000e62000020d900 */
[----:B------:R-:W-:Y:S05]  /*1df0*/  BRA `(.L_x_8055) ;  /* 0x00000004000c7947 */ /* 0x000fea0003800000 */
.L_x_8068:
        /* <DEDUP_REMOVED lines=21> */
.L_x_8077:
[----:B------:R-:W-:Y:S05]  /*1f50*/  BSYNC B1 ;  /* 0x0000000000017941 */ /* 0x000fea0003800000 */
.L_x_8076:
[----:B------:R-:W-:Y:S01]  /*1f60*/  IMAD.SHL.U32 R2, R2, 0x200000, RZ ;  /* 0x0020000002027824 */ /* 0x000fe200078e00ff */
[----:B------:R-:W-:-:S04]  /*1f70*/  LEA R3, R0, 0x37800000, 0x17 ;  /* 0x3780000000037811 */ /* 0x000fc800078eb8ff */
[----:B------:R-:W-:-:S07]  /*1f80*/  LOP3.LUT R2, R3, R2, R4, 0xfe, !PT ;  /* 0x0000000203027212 */ /* 0x000fce00078efe04 */
.L_x_8075:
[----:B------:R-:W-:Y:S05]  /*1f90*/  BSYNC B0 ;  /* 0x0000000000007941 */ /* 0x000fea0003800000 */
.L_x_8074:
[----:B------:R-:W2:Y:S01]  /*1fa0*/  F2I.S64.TRUNC R2, R2 ;  /* 0x0000000200027311 */ /* 0x000ea2000020d900 */
[----:B------:R-:W-:Y:S05]  /*1fb0*/  BRA `(.L_x_8055) ;  /* 0x00000000009c7947 */ /* 0x000fea0003800000 */
.L_x_8067:
        /* <DEDUP_REMOVED lines=14> */
.L_x_8081:
[----:B------:R-:W-:Y:S05]  /*20a0*/  BSYNC B0 ;  /* 0x0000000000007941 */ /* 0x000fea0003800000 */
.L_x_8080:
[----:B------:R-:W4:Y:S01]  /*20b0*/  F2I.S64.TRUNC R2, R2 ;  /* 0x0000000200027311 */ /* 0x000f22000020d900 */
[----:B------:R-:W-:Y:S05]  /*20c0*/  BRA `(.L_x_8055) ;  /* 0x0000000000587947 */ /* 0x000fea0003800000 */
.L_x_8054:
        /* <DEDUP_REMOVED lines=16> */
.L_x_8082:
[----:B------:R-:W-:Y:S01]  /*21d0*/  CS2R R2, SRZ ;  /* 0x0000000000027805 */ /* 0x000fe2000001ff00 */
[----:B------:R-:W-:Y:S06]  /*21e0*/  BRA `(.L_x_8055) ;  /* 0x0000000000107947 */ /* 0x000fec0003800000 */
.L_x_8079:
[----:B------:R0:W5:Y:S01]  /*21f0*/  LDG.E.64 R2, desc[UR36][R4.64] ;  /* 0x0000002404027981 */ /* 0x000162000c1e1b00 */
[----:B------:R-:W-:Y:S05]  /*2200*/  BRA `(.L_x_8055) ;  /* 0x0000000000087947 */ /* 0x000fea0003800000 */
.L_x_8078:
[----:B------:R3:W5:Y:S01]  /*2210*/  LDG.E R2, desc[UR36][R4.64] ;  /* 0x0000002404027981 */ /* 0x000762000c1e1900 */
[----:B------:R-:W-:-:S07]  /*2220*/  IMAD.MOV.U32 R3, RZ, RZ, RZ ;  /* 0x000000ffff037224 */ /* 0x000fce00078e00ff */
.L_x_8055:
[----:B0--3--:R-:W0:Y:S01]  /*2230*/  LDC.U8 R4, c[0x0][0x421] ;  /* 0x00010840ff047b82 */ /* 0x009e220000000000 */
[----:B-12-45:R-:W-:-:S04]  /*2240*/  ISETP.GT.U32.AND P0, PT, R2, RZ, PT ;  /* 0x000000ff0200720c */ /* 0x036fc80003f04070 */
[----:B------:R-:W-:-:S04]  /*2250*/  ISETP.GT.AND.EX P0, PT, R3, RZ, PT, P0 ;  /* 0x000000ff0300720c */ /* 0x000fc80003f04300 */
[----:B------:R-:W-:-:S04]  /*2260*/  SEL R2, RZ, 0x1, !P0 ;  /* 0x00000001ff027807 */ /* 0x000fc80004000000 */
[----:B------:R-:W-:-:S04]  /*2270*/  LEA.HI.SX32 R5, P1, R3, R2, 0x1 ;  /* 0x0000000203057211 */ /* 0x000fc80007830aff */
[----:B------:R-:W-:Y:S01]  /*2280*/  LEA.HI.X.SX32 R3, R3, RZ, 0x1, P1 ;  /* 0x000000ff03037211 */ /* 0x000fe200008f0eff */
        /* <DEDUP_REMOVED lines=14> */
.L_x_8086:
[----:B------:R3:W-:Y:S01]  /*2370*/  STG.E.U8 desc[UR36][R16.64], R5 ;  /* 0x0000000510007986 */ /* 0x0007e2000c101124 */
[----:B------:R-:W-:Y:S05]  /*2380*/  BRA `(.L_x_8088) ;  /* 0x0000000c00507947 */ /* 0x000fea0003800000 */
.L_x_8085:
        /* <DEDUP_REMOVED lines=8> */
.L_x_8090:
[----:B------:R1:W-:Y:S01]  /*2410*/  STG.E desc[UR36][R16.64], R5 ;  /* 0x0000000510007986 */ /* 0x0003e2000c101924 */
[----:B------:R-:W-:Y:S05]  /*2420*/  BRA `(.L_x_8088) ;  /* 0x0000000c00287947 */ /* 0x000fea0003800000 */
.L_x_8089:
[----:B------:R2:W-:Y:S01]  /*2430*/  STG.E.U16 desc[UR36][R16.64], R5 ;  /* 0x0000000510007986 */ /* 0x0005e2000c101524 */
[----:B------:R-:W-:Y:S05]  /*2440*/  BRA `(.L_x_8088) ;  /* 0x0000000c00207947 */ /* 0x000fea0003800000 */
.L_x_8084:
[----:B------:R-:W-:-:S13]  /*2450*/  ISETP.GT.AND P0, PT, R0, 0x6, PT ;  /* 0x000000060000780c */ /* 0x000fda0003f04270 */
[----:B------:R-:W-:Y:S05]  /*2460*/  @P0 BRA `(.L_x_8091) ;  /* 0x00000000002c0947 */ /* 0x000fea0003800000 */
[----:B------:R-:W-:-:S13]  /*2470*/  ISETP.NE.AND P0, PT, R0, 0x5, PT ;  /* 0x000000050000780c */ /* 0x000fda0003f05270 */
[----:B------:R-:W-:Y:S05]  /*2480*/  @!P0 BRA `(.L_x_8092) ;  /* 0x0000000000148947 */ /* 0x000fea0003800000 */
[----:B------:R-:W-:-:S13]  /*2490*/  ISETP.NE.AND P0, PT, R0, 0x6, PT ;  /* 0x000000060000780c */ /* 0x000fda0003f05270 */
[----:B------:R-:W-:Y:S05]  /*24a0*/  @P0 BRA `(.L_x_8087) ;  /* 0x0000000800b80947 */ /* 0x000fea0003800000 */
[----:B------:R-:W0:Y:S02]  /*24b0*/  I2F.S64 R3, R2 ;  /* 0x0000000200037312 */ /* 0x000e240000301400 */
[----:B0-----:R0:W-:Y:S01]  /*24c0*/  STG.E desc[UR36][R16.64], R3 ;  /* 0x0000000310007986 */ /* 0x0011e2000c101924 */
[----:B------:R-:W-:Y:S05]  /*24d0*/  BRA `(.L_x_8088) ;  /* 0x0000000800fc7947 */ /* 0x000fea0003800000 */
.L_x_8092:
[----:B------:R-:W0:Y:S02]  /*24e0*/  I2F.S64 R0, R2 ;  /* 0x0000000200007312 */ /* 0x000e240000301400 */
[----:B0-----:R-:W-:-:S05]  /*24f0*/  F2FP.F16.F32.PACK_AB R0, RZ, R0 ;  /* 0x00000000ff00723e */ /* 0x001fca00000000ff */
[----:B------:R0:W-:Y:S01]  /*2500*/  STG.E.U16 desc[UR36][R16.64], R0 ;  /* 0x0000000010007986 */ /* 0x0001e2000c101524 */
[----:B------:R-:W-:Y:S05]  /*2510*/  BRA `(.L_x_8088) ;  /* 0x0000000800ec7947 */ /* 0x000fea0003800000 */
.L_x_8091:
[----:B------:R-:W-:-:S13]  /*2520*/  ISETP.NE.AND P0, PT, R0, 0x7, PT ;  /* 0x000000070000780c */ /* 0x000fda0003f05270 */
[----:B------:R-:W-:Y:S05]  /*2530*/  @!P0 BRA `(.L_x_8093) ;  /* 0x0000000000348947 */ /* 0x000fea0003800000 */
[----:B------:R-:W-:-:S13]  /*2540*/  ISETP.NE.AND P0, PT, R0, 0x8, PT ;  /* 0x000000080000780c */ /* 0x000fda0003f05270 */
[----:B------:R-:W-:Y:S05]  /*2550*/  @!P0 BRA `(.L_x_8094) ;  /* 0x0000000000188947 */ /* 0x000fea0003800000 */
[----:B------:R-:W-:-:S13]  /*2560*/  ISETP.NE.AND P0, PT, R0, 0x9, PT ;  /* 0x000000090000780c */ /* 0x000fda0003f05270 */
[----:B------:R-:W-:Y:S05]  /*2570*/  @P0 BRA `(.L_x_8087) ;  /* 0x0000000800840947 */ /* 0x000fea0003800000 */
[----:B------:R-:W0:Y:S01]  /*2580*/  I2F.S64 R4, R2 ;  /* 0x0000000200047312 */ /* 0x000e220000301400 */
[----:B------:R-:W-:-:S05]  /*2590*/  IMAD.MOV.U32 R5, RZ, RZ, RZ ;  /* 0x000000ffff057224 */ /* 0x000fca00078e00ff */
[----:B0-----:R0:W-:Y:S01]  /*25a0*/  STG.E.64 desc[UR36][R16.64], R4 ;  /* 0x0000000410007986 */ /* 0x0011e2000c101b24 */
[----:B------:R-:W-:Y:S05]  /*25b0*/  BRA `(.L_x_8088) ;  /* 0x0000000800c47947 */ /* 0x000fea0003800000 */
.L_x_8094:
[----:B------:R-:W0:Y:S02]  /*25c0*/  I2F.S64 R2, R2 ;  /* 0x0000000200027312 */ /* 0x000e240000301400 */
[----:B0-----:R-:W-:-:S04]  /*25d0*/  F2FP.F16.F32.PACK_AB R3, RZ, R2 ;  /* 0x00000002ff03723e */ /* 0x001fc800000000ff */
[----:B------:R-:W-:-:S05]  /*25e0*/  PRMT R3, R3, 0x5410, RZ ;  /* 0x0000541003037816 */ /* 0x000fca00000000ff */
[----:B------:R0:W-:Y:S01]  /*25f0*/  STG.E desc[UR36][R16.64], R3 ;  /* 0x0000000310007986 */ /* 0x0001e2000c101924 */
[----:B------:R-:W-:Y:S05]  /*2600*/  BRA `(.L_x_8088) ;  /* 0x0000000800b07947 */ /* 0x000fea0003800000 */
.L_x_8093:
[----:B------:R-:W0:Y:S02]  /*2610*/  I2F.F64.S64 R2, R2 ;  /* 0x0000000200027312 */ /* 0x000e240000301c00 */
[----:B0-----:R0:W-:Y:S01]  /*2620*/  STG.E.64 desc[UR36][R16.64], R2 ;  /* 0x0000000210007986 */ /* 0x0011e2000c101b24 */
[----:B------:R-:W-:Y:S05]  /*2630*/  BRA `(.L_x_8088) ;  /* 0x0000000800a47947 */ /* 0x000fea0003800000 */
.L_x_8083:
        /* <DEDUP_REMOVED lines=8> */
[----:B------:R-:W-:-:S04]  /*26c0*/  ISETP.NE.U32.AND P0, PT, R5, RZ, PT ;  /* 0x000000ff0500720c */ /* 0x000fc80003f05070 */
[----:B------:R-:W-:-:S04]  /*26d0*/  ISETP.NE.AND.EX P0, PT, R3, RZ, PT, P0 ;  /* 0x000000ff0300720c */ /* 0x000fc80003f05300 */
[----:B------:R-:W-:-:S05]  /*26e0*/  SEL R3, RZ, 0x1, !P0 ;  /* 0x00000001ff037807 */ /* 0x000fca0004000000 */
[----:B------:R0:W-:Y:S01]  /*26f0*/  STG.E.U8 desc[UR36][R16.64], R3 ;  /* 0x0000000310007986 */ /* 0x0001e2000c101124 */
[----:B------:R-:W-:Y:S05]  /*2700*/  BRA `(.L_x_8088) ;  /* 0x0000000800707947 */ /* 0x000fea0003800000 */
.L_x_8097:
[----:B------:R-:W0:Y:S01]  /*2710*/  I2F.F64.S64 R4, R2 ;  /* 0x0000000200047312 */ /* 0x000e220000301c00 */
[----:B------:R-:W-:-:S05]  /*2720*/  CS2R R6, SRZ ;  /* 0x0000000000067805 */ /* 0x000fca000001ff00 */
[----:B0-----:R0:W-:Y:S01]  /*2730*/  STG.E.128 desc[UR36][R16.64], R4 ;  /* 0x0000000410007986 */ /* 0x0011e2000c101d24 */
[----:B------:R-:W-:Y:S05]  /*2740*/  BRA `(.L_x_8088) ;  /* 0x0000000800607947 */ /* 0x000fea0003800000 */
.L_x_8096:
[----:B------:R-:W-:-:S13]  /*2750*/  ISETP.NE.AND P0, PT, R0, 0xf, PT ;  /* 0x0000000f0000780c */ /* 0x000fda0003f05270 */
[----:B------:R-:W-:Y:S05]  /*2760*/  @!P0 BRA `(.L_x_8098) ;  /* 0x0000000000b48947 */ /* 0x000fea0003800000 */
[----:B------:R-:W-:-:S13]  /*2770*/  ISETP.NE.AND P0, PT, R0, 0x17, PT ;  /* 0x000000170000780c */ /* 0x000fda0003f05270 */
[----:B------:R-:W-:Y:S05]  /*2780*/  @!P0 BRA `(.L_x_8099) ;  /* 0x0000000000548947 */ /* 0x000fea0003800000 */
[----:B------:R-:W-:-:S13]  /*2790*/  ISETP.NE.AND P0, PT, R0, 0x18, PT ;  /* 0x000000180000780c */ /* 0x000fda0003f05270 */
[----:B------:R-:W-:Y:S05]  /*27a0*/  @P0 BRA `(.L_x_8087) ;  /* 0x0000000400f80947 */ /* 0x000fea0003800000 */
[----:B------:R-:W0:Y:S01]  /*27b0*/  I2F.S64 R3, R2 ;  /* 0x0000000200037312 */ /* 0x000e220000301400 */
        /* <DEDUP_REMOVED lines=14> */
.L_x_8101:
[----:B------:R-:W-:Y:S05]  /*28a0*/  BSYNC B0 ;  /* 0x0000000000007941 */ /* 0x000fea0003800000 */
.L_x_8100:
[----:B------:R-:W-:-:S05]  /*28b0*/  LOP3.LUT R5, R0, R5, RZ, 0xfc, !PT ;  /* 0x0000000500057212 */ /* 0x000fca00078efcff */
[----:B------:R0:W-:Y:S01]  /*28c0*/  STG.E.U8 desc[UR36][R16.64], R5 ;  /* 0x0000000510007986 */ /* 0x0001e2000c101124 */
[----:B------:R-:W-:Y:S05]  /*28d0*/  BRA `(.L_x_8088) ;  /* 0x0000000400fc7947 */ /* 0x000fea0003800000 */
.L_x_8099:
[----:B------:R-:W0:Y:S01]  /*28e0*/  I2F.S64 R3, R2 ;  /* 0x0000000200037312 */ /* 0x000e220000301400 */
        /* <DEDUP_REMOVED lines=12> */
.L_x_8103:
[----:B------:R-:W-:Y:S01]  /*29b0*/  IMAD.MOV.U32 R0, RZ, RZ, 0x7f ;  /* 0x0000007fff007424 */ /* 0x000fe200078e00ff */
[----:B------:R-:W-:-:S04]  /*29c0*/  ISETP.GT.U32.AND P0, PT, R4, 0x7f800000, PT ;  /* 0x7f8000000400780c */ /* 0x000fc80003f04070 */
[----:B------:R-:W-:-:S09]  /*29d0*/  SEL R0, R0, 0x7c, P0 ;  /* 0x0000007c00007807 */ /* 0x000fd20000000000 */
.L_x_8104:
[----:B------:R-:W-:Y:S05]  /*29e0*/  BSYNC B0 ;  /* 0x0000000000007941 */ /* 0x000fea0003800000 */
.L_x_8102:
[----:B------:R-:W-:-:S04]  /*29f0*/  LOP3.LUT R2, R3, 0x80000000, RZ, 0xc0, !PT ;  /* 0x8000000003027812 */ /* 0x000fc800078ec0ff */
[----:B------:R-:W-:-:S04]  /*2a00*/  SHF.R.U32.HI R3, RZ, 0x18, R2 ;  /* 0x00000018ff037819 */ /* 0x000fc80000011602 */
[----:B------:R-:W-:-:S05]  /*2a10*/  LOP3.LUT R3, R0, R3, RZ, 0xfc, !PT ;  /* 0x0000000300037212 */ /* 0x000fca00078efcff */
[----:B------:R0:W-:Y:S01]  /*2a20*/  STG.E.U8 desc[UR36][R16.64], R3 ;  /* 0x0000000310007986 */ /* 0x0001e2000c101124 */
[----:B------:R-:W-:Y:S05]  /*2a30*/  BRA `(.L_x_8088) ;  /* 0x0000000400a47947 */ /* 0x000fea0003800000 */
.L_x_8098:
[----:B------:R-:W0:Y:S02]  /*2a40*/  I2F.S64 R0, R2 ;  /* 0x0000000200007312 */ /* 0x000e240000301400 */
[----:B0-----:R-:W-:-:S05]  /*2a50*/  F2FP.BF16.F32.PACK_AB R0, RZ, R0 ;  /* 0x00000000ff00723e */ /* 0x001fca00000010ff */
[----:B------:R0:W-:Y:S01]  /*2a60*/  STG.E.U16 desc[UR36][R16.64], R0 ;  /* 0x0000000010007986 */ /* 0x0001e2000c101524 */
[----:B------:R-:W-:Y:S05]  /*2a70*/  BRA `(.L_x_8088) ;  /* 0x0000000400947947 */ /* 0x000fea0003800000 */
.L_x_8095:
        /* <DEDUP_REMOVED lines=10> */
.L_x_8107:
[----:B------:R-:W0:Y:S01]  /*2b20*/  I2F.S64 R3, R2 ;  /* 0x0000000200037312 */ /* 0x000e220000301400 */
        /* <DEDUP_REMOVED lines=16> */
.L_x_8110:
[----:B------:R-:W-:-:S04]  /*2c30*/  LOP3.LUT R2, R3, 0x80000000, RZ, 0xc0, !PT ;  /* 0x8000000003027812 */ /* 0x000fc800078ec0ff */
[----:B------:R-:W-:-:S04]  /*2c40*/  SHF.R.U32.HI R3, RZ, 0x18, R2 ;  /* 0x00000018ff037819 */ /* 0x000fc80000011602 */
[----:B------:R-:W-:-:S04]  /*2c50*/  LOP3.LUT R0, R0, R3, RZ, 0xfc, !PT ;  /* 0x0000000300007212 */ /* 0x000fc800078efcff */
[----:B------:R-:W-:-:S07]  /*2c60*/  PRMT R8, R0, 0x7610, R8 ;  /* 0x0000761000087816 */ /* 0x000fce0000000008 */
.L_x_8109:
[----:B------:R-:W-:Y:S05]  /*2c70*/  BSYNC B0 ;  /* 0x0000000000007941 */ /* 0x000fea0003800000 */
.L_x_8108:
[----:B------:R0:W-:Y:S01]  /*2c80*/  STG.E.U8 desc[UR36][R16.64], R8 ;  /* 0x0000000810007986 */ /* 0x0001e2000c101124 */
[----:B------:R-:W-:Y:S05]  /*2c90*/  BRA `(.L_x_8088) ;  /* 0x00000004000c7947 */ /* 0x000fea0003800000 */
.L_x_8106:
        /* <DEDUP_REMOVED lines=17> */
.L_x_8113:
[----:B------:R-:W-:-:S04]  /*2db0*/  LOP3.LUT R2, R3, 0x80000000, RZ, 0xc0, !PT ;  /* 0x8000000003027812 */ /* 0x000fc800078ec0ff */
[----:B------:R-:W-:-:S04]  /*2dc0*/  SHF.R.U32.HI R3, RZ, 0x18, R2 ;  /* 0x00000018ff037819 */ /* 0x000fc80000011602 */
[----:B------:R-:W-:-:S04]  /*2dd0*/  LOP3.LUT R0, R0, R3, RZ, 0xfc, !PT ;  /* 0x0000000300007212 */ /* 0x000fc800078efcff */
[----:B------:R-:W-:-:S07]  /*2de0*/  PRMT R8, R0, 0x7610, R8 ;  /* 0x0000761000087816 */ /* 0x000fce0000000008 */
.L_x_8112:
[----:B------:R-:W-:Y:S05]  /*2df0*/  BSYNC B0 ;  /* 0x0000000000007941 */ /* 0x000fea0003800000 */
.L_x_8111:
[----:B------:R0:W-:Y:S01]  /*2e00*/  STG.E.U8 desc[UR36][R16.64], R8 ;  /* 0x0000000810007986 */ /* 0x0001e2000c101124 */
[----:B------:R-:W-:Y:S05]  /*2e10*/  BRA `(.L_x_8088) ;  /* 0x0000000000ac7947 */ /* 0x000fea0003800000 */
.L_x_8105:
[----:B------:R-:W-:-:S13]  /*2e20*/  ISETP.NE.AND P0, PT, R0, 0x1c, PT ;  /* 0x0000001c0000780c */ /* 0x000fda0003f05270 */
[----:B------:R-:W-:Y:S05]  /*2e30*/  @!P0 BRA `(.L_x_8114) ;  /* 0x0000000000a08947 */ /* 0x000fea0003800000 */
[----:B------:R-:W-:-:S13]  /*2e40*/  ISETP.NE.AND P0, PT, R0, 0x1d, PT ;  /* 0x0000001d0000780c */ /* 0x000fda0003f05270 */
[----:B------:R-:W-:Y:S05]  /*2e50*/  @!P0 BRA `(.L_x_8115) ;  /* 0x0000000000908947 */ /* 0x000fea0003800000 */
[----:B------:R-:W-:-:S13]  /*2e60*/  ISETP.NE.AND P0, PT, R0, 0x2c, PT ;  /* 0x0000002c0000780c */ /* 0x000fda0003f05270 */
[----:B------:R-:W-:Y:S05]  /*2e70*/  @P0 BRA `(.L_x_8087) ;  /* 0x0000000000440947 */ /* 0x000fea0003800000 */
[----:B------:R-:W0:Y:S02]  /*2e80*/  I2F.S64 R2, R2 ;  /* 0x0000000200027312 */ /* 0x000e240000301400 */
        /* <DEDUP_REMOVED lines=16> */
.L_x_8087:
        /* <DEDUP_REMOVED lines=16> */
.L_x_8116:
[----:B------:R-:W-:Y:S05]  /*3090*/  BRA `(.L_x_8088) ;  /* 0x00000000000c7947 */ /* 0x000fea0003800000 */
.L_x_8115:
[----:B------:R0:W-:Y:S01]  /*30a0*/  STG.E.64 desc[UR36][R16.64], R2 ;  /* 0x0000000210007986 */ /* 0x0001e2000c101b24 */
[----:B------:R-:W-:Y:S05]  /*30b0*/  BRA `(.L_x_8088) ;  /* 0x0000000000047947 */ /* 0x000fea0003800000 */
.L_x_8114:
[----:B------:R0:W-:Y:S02]  /*30c0*/  STG.E desc[UR36][R16.64], R5 ;  /* 0x0000000510007986 */ /* 0x0001e4000c101924 */
.L_x_8088:
[----:B------:R-:W-:-:S04]  /*30d0*/  IMAD R18, R23, 0x200, R18 ;  /* 0x0000020017127824 */ /* 0x000fc800078e0212 */
[----:B------:R-:W-:-:S07]  /*30e0*/  VIADD R19, R18, 0x80 ;  /* 0x0000008012137836 */ /* 0x000fce0000000000 */
.L_x_8048:
[----:B------:R-:W-:Y:S05]  /*30f0*/  BSYNC B6 ;  /* 0x0000000000067941 */ /* 0x000fea0003800000 */
.L_x_8047:
        /* <DEDUP_REMOVED lines=307> */
.L_x_8119:
        /* <DEDUP_REMOVED lines=21> */
.L_x_8123:
[----:B------:R0:W5:Y:S01]  /*4580*/  LDG.E.U8 R2, desc[UR36][R4.64] ;  /* 0x0000002404027981 */ /* 0x000162000c1e1100 */
[----:B------:R-:W-:Y:S01]  /*4590*/  IMAD.MOV.U32 R3, RZ, RZ, RZ ;  /* 0x000000ffff037224 */ /* 0x000fe200078e00ff */
[----:B------:R-:W-:Y:S06]  /*45a0*/  BRA `(.L_x_8125) ;  /* 0x0000000c00487947 */ /* 0x000fec0003800000 */
.L_x_8122:
        /* <DEDUP_REMOVED lines=8> */
.L_x_8127:
[----:B------:R-:W2:Y:S02]  /*4630*/  LDG.E R2, desc[UR36][R4.64] ;  /* 0x0000002404027981 */ /* 0x000ea4000c1e1900 */
[----:B--2---:R-:W-:Y:S01]  /*4640*/  SHF.R.S32.HI R3, RZ, 0x1f, R2 ;  /* 0x0000001fff037819 */ /* 0x004fe20000011402 */
[----:B------:R-:W-:Y:S06]  /*4650*/  BRA `(.L_x_8125) ;  /* 0x0000000c001c7947 */ /* 0x000fec0003800000 */
.L_x_8126:
[----:B------:R-:W2:Y:S02]  /*4660*/  LDG.E.S16 R2, desc[UR36][R4.64] ;  /* 0x0000002404027981 */ /* 0x000ea4000c1e1700 */
[----:B--2---:R-:W-:Y:S01]  /*4670*/  SHF.R.S32.HI R3, RZ, 0x1f, R2 ;  /* 0x0000001fff037819 */ /* 0x004fe20000011402 */
[----:B------:R-:W-:Y:S06]  /*4680*/  BRA `(.L_x_8125) ;  /* 0x0000000c00107947 */ /* 0x000fec0003800000 */
.L_x_8121:
        /* <DEDUP_REMOVED lines=9> */
.L_x_8129:
[----:B------:R-:W2:Y:S02]  /*4720*/  LDG.E.U16 R4, desc[UR36][R4.64] ;  /* 0x0000002404047981 */ /* 0x000ea4000c1e1500 */
[----:B--2---:R-:W-:-:S06]  /*4730*/  HADD2.F32 R2, -RZ, R4.H0_H0 ;  /* 0x20000004ff027230 */ /* 0x004fcc0000004100 */
[----:B------:R-:W0:Y:S01]  /*4740*/  F2I.S64.TRUNC R2, R2 ;  /* 0x0000000200027311 */ /* 0x000e22000020d900 */
[----:B------:R-:W-:Y:S05]  /*4750*/  BRA `(.L_x_8125) ;  /* 0x0000000800dc7947 */ /* 0x000fea0003800000 */
.L_x_8128:
        /* <DEDUP_REMOVED lines=9> */
.L_x_8131:
[----:B------:R-:W2:Y:S02]  /*47f0*/  LDG.E.U16 R4, desc[UR36][R4.64] ;  /* 0x0000002404047981 */ /* 0x000ea4000c1e1500 */
[----:B--2---:R-:W-:-:S06]  /*4800*/  HADD2.F32 R2, -RZ, R4.H0_H0 ;  /* 0x20000004ff027230 */ /* 0x004fcc0000004100 */
[----:B------:R-:W0:Y:S01]  /*4810*/  F2I.S64.TRUNC R2, R2 ;  /* 0x0000000200027311 */ /* 0x000e22000020d900 */
[----:B------:R-:W-:Y:S05]  /*4820*/  BRA `(.L_x_8125) ;  /* 0x0000000800a87947 */ /* 0x000fea0003800000 */
.L_x_8130:
[----:B------:R-:W2:Y:S02]  /*4830*/  LDG.E.64 R2, desc[UR36][R4.64] ;  /* 0x0000002404027981 */ /* 0x000ea4000c1e1b00 */
[----:B--2---:R-:W0:Y:S01]  /*4840*/  F2I.S64.F64.TRUNC R2, R2 ;  /* 0x0000000200027311 */ /* 0x004e22000030d900 */
[----:B------:R-:W-:Y:S05]  /*4850*/  BRA `(.L_x_8125) ;  /* 0x00000008009c7947 */ /* 0x000fea0003800000 */
.L_x_8120:
        /* <DEDUP_REMOVED lines=13> */
.L_x_8134:
[----:B------:R-:W2:Y:S02]  /*4930*/  LDG.E.64 R2, desc[UR36][R4.64] ;  /* 0x0000002404027981 */ /* 0x000ea4000c1e1b00 */
[----:B--2---:R-:W0:Y:S01]  /*4940*/  F2I.S64.F64.TRUNC R2, R2 ;  /* 0x0000000200027311 */ /* 0x004e22000030d900 */
[----:B------:R-:W-:Y:S05]  /*4950*/  BRA `(.L_x_8125) ;  /* 0x00000008005c7947 */ /* 0x000fea0003800000 */
.L_x_8133:
        /* <DEDUP_REMOVED lines=27> */
.L_x_8136:
        /* <DEDUP_REMOVED lines=14> */
.L_x_8135:
[----:B------:R-:W2:Y:S02]  /*4bf0*/  LDG.E.U16 R2, desc[UR36][R4.64] ;  /* 0x0000002404027981 */ /* 0x000ea4000c1e1500 */
[----:B--2---:R-:W-:-:S06]  /*4c00*/  IMAD.U32 R2, R2, 0x10000, RZ ;  /* 0x0001000002027824 */ /* 0x004fcc00078e00ff */
[----:B------:R-:W0:Y:S01]  /*4c10*/  F2I.S64.TRUNC R2, R2 ;  /* 0x0000000200027311 */ /* 0x000e22000020d900 */
[----:B------:R-:W-:Y:S05]  /*4c20*/  BRA `(.L_x_8125) ;  /* 0x0000000400a87947 */ /* 0x000fea0003800000 */
.L_x_8132:
        /* <DEDUP_REMOVED lines=11> */
.L_x_8139:
        /* <DEDUP_REMOVED lines=21> */
.L_x_8143:
[----:B------:R-:W-:Y:S05]  /*4e30*/  BSYNC B1 ;  /* 0x0000000000017941 */ /* 0x000fea0003800000 */
.L_x_8142:
[----:B------:R-:W-:Y:S01]  /*4e40*/  IMAD.SHL.U32 R2, R2, 0x100000, RZ ;  /* 0x0010000002027824 */ /* 0x000fe200078e00ff */
[----:B------:R-:W-:-:S04]  /*4e50*/  LEA R3, R0, 0x3b800000, 0x17 ;  /* 0x3b80000000037811 */ /* 0x000fc800078eb8ff */
[----:B------:R-:W-:-:S07]  /*4e60*/  LOP3.LUT R2, R3, R2, R4, 0xfe, !PT ;  /* 0x0000000203027212 */ /* 0x000fce00078efe04 */
.L_x_8141:
[----:B------:R-:W-:Y:S05]  /*4e70*/  BSYNC B0 ;  /* 0x0000000000007941 */ /* 0x000fea0003800000 */
.L_x_8140:
[----:B------:R-:W1:Y:S01]  /*4e80*/  F2I.S64.TRUNC R2, R2 ;  /* 0x0000000200027311 */ /* 0x000e62000020d900 */
[----:B------:R-:W-:Y:S05]  /*4e90*/  BRA `(.L_x_8125) ;  /* 0x00000004000c7947 */ /* 0x000fea0003800000 */
.L_x_8138:
        /* <DEDUP_REMOVED lines=21> */
.L_x_8147:
[----:B------:R-:W-:Y:S05]  /*4ff0*/  BSYNC B1 ;  /* 0x0000000000017941 */ /* 0x000fea0003800000 */
.L_x_8146:
[----:B------:R-:W-:Y:S01]  /*5000*/  IMAD.SHL.U32 R2, R2, 0x200000, RZ ;  /* 0x0020000002027824 */ /* 0x000fe200078e00ff */
[----:B------:R-:W-:-:S04]  /*5010*/  LEA R3, R0, 0x37800000, 0x17 ;  /* 0x3780000000037811 */ /* 0x000fc800078eb8ff */
[----:B------:R-:W-:-:S07]  /*5020*/  LOP3.LUT R2, R3, R2, R4, 0xfe, !PT ;  /* 0x0000000203027212 */ /* 0x000fce00078efe04 */
.L_x_8145:
[----:B------:R-:W-:Y:S05]  /*5030*/  BSYNC B0 ;  /* 0x0000000000007941 */ /* 0x000fea0003800000 */
.L_x_8144:
[----:B------:R-:W2:Y:S01]  /*5040*/  F2I.S64.TRUNC R2, R2 ;  /* 0x0000000200027311 */ /* 0x000ea2000020d900 */
[----:B------:R-:W-:Y:S05]  /*5050*/  BRA `(.L_x_8125) ;  /* 0x00000000009c7947 */ /* 0x000fea0003800000 */
.L_x_8137:
        /* <DEDUP_REMOVED lines=14> */
.L_x_8151:
[----:B------:R-:W-:Y:S05]  /*5140*/  BSYNC B0 ;  /* 0x0000000000007941 */ /* 0x000fea0003800000 */
.L_x_8150:
[----:B------:R-:W0:Y:S01]  /*5150*/  F2I.S64.TRUNC R2, R2 ;  /* 0x0000000200027311 */ /* 0x000e22000020d900 */
[----:B------:R-:W-:Y:S05]  /*5160*/  BRA `(.L_x_8125) ;  /* 0x0000000000587947 */ /* 0x000fea0003800000 */
.L_x_8124:
        /* <DEDUP_REMOVED lines=16> */
.L_x_8152:
[----:B------:R-:W-:Y:S01]  /*5270*/  CS2R R2, SRZ ;  /* 0x0000000000027805 */ /* 0x000fe2000001ff00 */
[----:B------:R-:W-:Y:S06]  /*5280*/  BRA `(.L_x_8125) ;  /* 0x0000000000107947 */ /* 0x000fec0003800000 */
.L_x_8149:
[----:B------:R4:W5:Y:S01]  /*5290*/  LDG.E.64 R2, desc[UR36][R4.64] ;  /* 0x0000002404027981 */ /* 0x000962000c1e1b00 */
[----:B------:R-:W-:Y:S05]  /*52a0*/  BRA `(.L_x_8125) ;  /* 0x0000000000087947 */ /* 0x000fea0003800000 */
.L_x_8148:
[----:B------:R3:W5:Y:S01]  /*52b0*/  LDG.E R2, desc[UR36][R4.64] ;  /* 0x0000002404027981 */ /* 0x000762000c1e1900 */
[----:B------:R-:W-:-:S07]  /*52c0*/  IMAD.MOV.U32 R3, RZ, RZ, RZ ;  /* 0x000000ffff037224 */ /* 0x000fce00078e00ff */
.L_x_8125:
[----:B0--34-:R-:W0:Y:S01]  /*52d0*/  LDC.U8 R4, c[0x0][0x421] ;  /* 0x00010840ff047b82 */ /* 0x019e220000000000 */
[----:B-12--5:R-:W-:-:S04]  /*52e0*/  ISETP.GT.U32.AND P0, PT, R2, RZ, PT ;  /* 0x000000ff0200720c */ /* 0x026fc80003f04070 */
        /* <DEDUP_REMOVED lines=18> */
.L_x_8156:
[----:B------:R0:W-:Y:S01]  /*5410*/  STG.E.U8 desc[UR36][R16.64], R5 ;  /* 0x0000000510007986 */ /* 0x0001e2000c101124 */
[----:B------:R-:W-:Y:S05]  /*5420*/  BRA `(.L_x_8158) ;  /* 0x0000000c00507947 */ /* 0x000fea0003800000 */
.L_x_8155:
        /* <DEDUP_REMOVED lines=8> */
.L_x_8160:
[----:B------:R0:W-:Y:S01]  /*54b0*/  STG.E desc[UR36][R16.64], R5 ;  /* 0x0000000510007986 */ /* 0x0001e2000c101924 */
[----:B------:R-:W-:Y:S05]  /*54c0*/  BRA `(.L_x_8158) ;  /* 0x0000000c00287947 */ /* 0x000fea0003800000 */
.L_x_8159:
[----:B------:R0:W-:Y:S01]  /*54d0*/  STG.E.U16 desc[UR36][R16.64], R5 ;  /* 0x0000000510007986 */ /* 0x0001e2000c101524 */
[----:B------:R-:W-:Y:S05]  /*54e0*/  BRA `(.L_x_8158) ;  /* 0x0000000c00207947 */ /* 0x000fea0003800000 */
.L_x_8154:
        /* <DEDUP_REMOVED lines=9> */
.L_x_8162:
[----:B------:R-:W0:Y:S02]  /*5580*/  I2F.S64 R0, R2 ;  /* 0x0000000200007312 */ /* 0x000e240000301400 */
[----:B0-----:R-:W-:-:S05]  /*5590*/  F2FP.F16.F32.PACK_AB R0, RZ, R0 ;  /* 0x00000000ff00723e */ /* 0x001fca00000000ff */
[----:B------:R0:W-:Y:S01]  /*55a0*/  STG.E.U16 desc[UR36][R16.64], R0 ;  /* 0x0000000010007986 */ /* 0x0001e2000c101524 */
[----:B------:R-:W-:Y:S05]  /*55b0*/  BRA `(.L_x_8158) ;  /* 0x0000000800ec7947 */ /* 0x000fea0003800000 */
.L_x_8161:
        /* <DEDUP_REMOVED lines=10> */
.L_x_8164:
[----:B------:R-:W0:Y:S02]  /*5660*/  I2F.S64 R2, R2 ;  /* 0x0000000200027312 */ /* 0x000e240000301400 */
[----:B0-----:R-:W-:-:S04]  /*5670*/  F2FP.F16.F32.PACK_AB R3, RZ, R2 ;  /* 0x00000002ff03723e */ /* 0x001fc800000000ff */
[----:B------:R-:W-:-:S05]  /*5680*/  PRMT R3, R3, 0x5410, RZ ;  /* 0x0000541003037816 */ /* 0x000fca00000000ff */
[----:B------:R0:W-:Y:S01]  /*5690*/  STG.E desc[UR36][R16.64], R3 ;  /* 0x0000000310007986 */ /* 0x0001e2000c101924 */
[----:B------:R-:W-:Y:S05]  /*56a0*/  BRA `(.L_x_8158) ;  /* 0x0000000800b07947 */ /* 0x000fea0003800000 */
.L_x_8163:
[----:B------:R-:W0:Y:S02]  /*56b0*/  I2F.F64.S64 R2, R2 ;  /* 0x0000000200027312 */ /* 0x000e240000301c00 */
[----:B0-----:R0:W-:Y:S01]  /*56c0*/  STG.E.64 desc[UR36][R16.64], R2 ;  /* 0x0000000210007986 */ /* 0x0011e2000c101b24 */
[----:B------:R-:W-:Y:S05]  /*56d0*/  BRA `(.L_x_8158) ;  /* 0x0000000800a47947 */ /* 0x000fea0003800000 */
.L_x_8153:
        /* <DEDUP_REMOVED lines=13> */
.L_x_8167:
[----:B------:R-:W0:Y:S01]  /*57b0*/  I2F.F64.S64 R4, R2 ;  /* 0x0000000200047312 */ /* 0x000e220000301c00 */
[----:B------:R-:W-:-:S05]  /*57c0*/  CS2R R6, SRZ ;  /* 0x0000000000067805 */ /* 0x000fca000001ff00 */
[----:B0-----:R0:W-:Y:S01]  /*57d0*/  STG.E.128 desc[UR36][R16.64], R4 ;  /* 0x0000000410007986 */ /* 0x0011e2000c101d24 */
[----:B------:R-:W-:Y:S05]  /*57e0*/  BRA `(.L_x_8158) ;  /* 0x0000000800607947 */ /* 0x000fea0003800000 */
.L_x_8166:
        /* <DEDUP_REMOVED lines=21> */
.L_x_8171:
[----:B------:R-:W-:Y:S05]  /*5940*/  BSYNC B0 ;  /* 0x0000000000007941 */ /* 0x000fea0003800000 */
.L_x_8170:
[----:B------:R-:W-:-:S05]  /*5950*/  LOP3.LUT R5, R0, R5, RZ, 0xfc, !PT ;  /* 0x0000000500057212 */ /* 0x000fca00078efcff */
[----:B------:R0:W-:Y:S01]  /*5960*/  STG.E.U8 desc[UR36][R16.64], R5 ;  /* 0x0000000510007986 */ /* 0x0001e2000c101124 */
[----:B------:R-:W-:Y:S05]  /*5970*/  BRA `(.L_x_8158) ;  /* 0x0000000400fc7947 */ /* 0x000fea0003800000 */
.L_x_8169:
        /* <DEDUP_REMOVED lines=13> */
.L_x_8173:
[----:B------:R-:W-:Y:S01]  /*5a50*/  IMAD.MOV.U32 R0, RZ, RZ, 0x7f ;  /* 0x0000007fff007424 */ /* 0x000fe200078e00ff */
[----:B------:R-:W-:-:S04]  /*5a60*/  ISETP.GT.U32.AND P0, PT, R4, 0x7f800000, PT ;  /* 0x7f8000000400780c */ /* 0x000fc80003f04070 */
[----:B------:R-:W-:-:S09]  /*5a70*/  SEL R0, R0, 0x7c, P0 ;  /* 0x0000007c00007807 */ /* 0x000fd20000000000 */
.L_x_8174:
[----:B------:R-:W-:Y:S05]  /*5a80*/  BSYNC B0 ;  /* 0x0000000000007941 */ /* 0x000fea0003800000 */
.L_x_8172:
[----:B------:R-:W-:-:S04]  /*5a90*/  LOP3.LUT R2, R3, 0x80000000, RZ, 0xc0, !PT ;  /* 0x8000000003027812 */ /* 0x000fc800078ec0ff */
[----:B------:R-:W-:-:S04]  /*5aa0*/  SHF.R.U32.HI R3, RZ, 0x18, R2 ;  /* 0x00000018ff037819 */ /* 0x000fc80000011602 */
[----:B------:R-:W-:-:S05]  /*5ab0*/  LOP3.LUT R3, R0, R3, RZ, 0xfc, !PT ;  /* 0x0000000300037212 */ /* 0x000fca00078efcff */
[----:B------:R0:W-:Y:S01]  /*5ac0*/  STG.E.U8 desc[UR36][R16.64], R3 ;  /* 0x0000000310007986 */ /* 0x0001e2000c101124 */
[----:B------:R-:W-:Y:S05]  /*5ad0*/  BRA `(.L_x_8158) ;  /* 0x0000000400a47947 */ /* 0x000fea0003800000 */
.L_x_8168:
[----:B------:R-:W0:Y:S02]  /*5ae0*/  I2F.S64 R0, R2 ;  /* 0x0000000200007312 */ /* 0x000e240000301400 */
[----:B0-----:R-:W-:-:S05]  /*5af0*/  F2FP.BF16.F32.PACK_AB R0, RZ, R0 ;  /* 0x00000000ff00723e */ /* 0x001fca00000010ff */
[----:B------:R0:W-:Y:S01]  /*5b00*/  STG.E.U16 desc[UR36][R16.64], R0 ;  /* 0x0000000010007986 */ /* 0x0001e2000c101524 */
[----:B------:R-:W-:Y:S05]  /*5b10*/  BRA `(.L_x_8158) ;  /* 0x0000000400947947 */ /* 0x000fea0003800000 */
.L_x_8165:
        /* <DEDUP_REMOVED lines=10> */
.L_x_8177:
        /* <DEDUP_REMOVED lines=17> */
.L_x_8180:
[----:B------:R-:W-:-:S04]  /*5cd0*/  LOP3.LUT R2, R3, 0x80000000, RZ, 0xc0, !PT ;  /* 0x8000000003027812 */ /* 0x000fc800078ec0ff */
[----:B------:R-:W-:-:S04]  /*5ce0*/  SHF.R.U32.HI R3, RZ, 0x18, R2 ;  /* 0x00000018ff037819 */ /* 0x000fc80000011602 */
[----:B------:R-:W-:-:S04]  /*5cf0*/  LOP3.LUT R0, R0, R3, RZ, 0xfc, !PT ;  /* 0x0000000300007212 */ /* 0x000fc800078efcff */
[----:B------:R-:W-:-:S07]  /*5d00*/  PRMT R8, R0, 0x7610, R8 ;  /* 0x0000761000087816 */ /* 0x000fce0000000008 */
.L_x_8179:
[----:B------:R-:W-:Y:S05]  /*5d10*/  BSYNC B0 ;  /* 0x0000000000007941 */ /* 0x000fea0003800000 */
.L_x_8178:
[----:B------:R3:W-:Y:S01]  /*5d20*/  STG.E.U8 desc[UR36][R16.64], R8 ;  /* 0x0000000810007986 */ /* 0x0007e2000c101124 */
[----:B------:R-:W-:Y:S05]  /*5d30*/  BRA `(.L_x_8158) ;  /* 0x00000004000c7947 */ /* 0x000fea0003800000 */
.L_x_8176:
        /* <DEDUP_REMOVED lines=17> */
.L_x_8183:
[----:B------:R-:W-:-:S04]  /*5e50*/  LOP3.LUT R2, R3, 0x80000000, RZ, 0xc0, !PT ;  /* 0x8000000003027812 */ /* 0x000fc800078ec0ff */
[----:B------:R-:W-:-:S04]  /*5e60*/  SHF.R.U32.HI R3, RZ, 0x18, R2 ;  /* 0x00000018ff037819 */ /* 0x000fc80000011602 */
[----:B------:R-:W-:-:S04]  /*5e70*/  LOP3.LUT R0, R0, R3, RZ, 0xfc, !PT ;  /* 0x0000000300007212 */ /* 0x000fc800078efcff */
[----:B------:R-:W-:-:S07]  /*5e80*/  PRMT R8, R0, 0x7610, R8 ;  /* 0x0000761000087816 */ /* 0x000fce0000000008 */
.L_x_8182:
[----:B------:R-:W-:Y:S05]  /*5e90*/  BSYNC B0 ;  /* 0x0000000000007941 */ /* 0x000fea0003800000 */
.L_x_8181:
[----:B------:R0:W-:Y:S01]  /*5ea0*/  STG.E.U8 desc[UR36][R16.64], R8 ;  /* 0x0000000810007986 */ /* 0x0001e2000c101124 */
[----:B------:R-:W-:Y:S05]  /*5eb0*/  BRA `(.L_x_8158) ;  /* 0x0000000000ac7947 */ /* 0x000fea0003800000 */
.L_x_8175:
        /* <DEDUP_REMOVED lines=23> */
.L_x_8157:
        /* <DEDUP_REMOVED lines=16> */
.L_x_8186:
[----:B------:R-:W-:Y:S05]  /*6130*/  BRA `(.L_x_8158) ;  /* 0x00000000000c7947 */ /* 0x000fea0003800000 */
.L_x_8185:
[----:B------:R2:W-:Y:S01]  /*6140*/  STG.E.64 desc[UR36][R16.64], R2 ;  /* 0x0000000210007986 */ /* 0x0005e2000c101b24 */
[----:B------:R-:W-:Y:S05]  /*6150*/  BRA `(.L_x_8158) ;  /* 0x0000000000047947 */ /* 0x000fea0003800000 */
.L_x_8184:
[----:B------:R0:W-:Y:S02]  /*6160*/  STG.E desc[UR36][R16.64], R5 ;  /* 0x0000000510007986 */ /* 0x0001e4000c101924 */
.L_x_8158:
[----:B------:R-:W-:-:S07]  /*6170*/  VIADD R19, R19, 0x80 ;  /* 0x0000008013137836 */ /* 0x000fce0000000000 */
.L_x_8118:
[----:B------:R-:W-:Y:S05]  /*6180*/  BSYNC B6 ;  /* 0x0000000000067941 */ /* 0x000fea0003800000 */
.L_x_8117:
        /* <DEDUP_REMOVED lines=307> */
.L_x_8189:
        /* <DEDUP_REMOVED lines=21> */
.L_x_8193:
[----:B------:R0:W5:Y:S01]  /*7610*/  LDG.E.U8 R2, desc[UR36][R4.64] ;  /* 0x0000002404027981 */ /* 0x000162000c1e1100 */
[----:B------:R-:W-:Y:S01]  /*7620*/  IMAD.MOV.U32 R3, RZ, RZ, RZ ;  /* 0x000000ffff037224 */ /* 0x000fe200078e00ff */
[----:B------:R-:W-:Y:S06]  /*7630*/  BRA `(.L_x_8195) ;  /* 0x0000000c00487947 */ /* 0x000fec0003800000 */
.L_x_8192:
        /* <DEDUP_REMOVED lines=8> */
.L_x_8197:
[----:B------:R-:W2:Y:S02]  /*76c0*/  LDG.E R2, desc[UR36][R4.64] ;  /* 0x0000002404027981 */ /* 0x000ea4000c1e1900 */
[----:B--2---:R-:W-:Y:S01]  /*76d0*/  SHF.R.S32.HI R3, RZ, 0x1f, R2 ;  /* 0x0000001fff037819 */ /* 0x004fe20000011402 */
[----:B------:R-:W-:Y:S06]  /*76e0*/  BRA `(.L_x_8195) ;  /* 0x0000000c001c7947 */ /* 0x000fec0003800000 */
.L_x_8196:
[----:B------:R-:W2:Y:S02]  /*76f0*/  LDG.E.S16 R2, desc[UR36][R4.64] ;  /* 0x0000002404027981 */ /* 0x000ea4000c1e1700 */
[----:B--2---:R-:W-:Y:S01]  /*7700*/  SHF.R.S32.HI R3, RZ, 0x1f, R2 ;  /* 0x0000001fff037819 */ /* 0x004fe20000011402 */
[----:B------:R-:W-:Y:S06]  /*7710*/  BRA `(.L_x_8195) ;  /* 0x0000000c00107947 */ /* 0x000fec0003800000 */
.L_x_8191:
        /* <DEDUP_REMOVED lines=9> */
.L_x_8199:
[----:B------:R-:W2:Y:S02]  /*77b0*/  LDG.E.U16 R4, desc[UR36][R4.64] ;  /* 0x0000002404047981 */ /* 0x000ea4000c1e1500 */
[----:B--2---:R-:W-:-:S06]  /*77c0*/  HADD2.F32 R2, -RZ, R4.H0_H0 ;  /* 0x20000004ff027230 */ /* 0x004fcc0000004100 */
[----:B------:R-:W0:Y:S01]  /*77d0*/  F2I.S64.TRUNC R2, R2 ;  /* 0x0000000200027311 */ /* 0x000e22000020d900 */
[----:B------:R-:W-:Y:S05]  /*77e0*/  BRA `(.L_x_8195) ;  /* 0x0000000800dc7947 */ /* 0x000fea0003800000 */
.L_x_8198:
        /* <DEDUP_REMOVED lines=9> */
.L_x_8201:
[----:B------:R-:W2:Y:S02]  /*7880*/  LDG.E.U16 R4, desc[UR36][R4.64] ;  /* 0x0000002404047981 */ /* 0x000ea4000c1e1500 */
[----:B--2---:R-:W-:-:S06]  /*7890*/  HADD2.F32 R2, -RZ, R4.H0_H0 ;  /* 0x20000004ff027230 */ /* 0x004fcc0000004100 */
[----:B------:R-:W0:Y:S01]  /*78a0*/  F2I.S64.TRUNC R2, R2 ;  /* 0x0000000200027311 */ /* 0x000e22000020d900 */
[----:B------:R-:W-:Y:S05]  /*78b0*/  BRA `(.L_x_8195) ;  /* 0x0000000800a87947 */ /* 0x000fea0003800000 */
.L_x_8200:
[----:B------:R-:W2:Y:S02]  /*78c0*/  LDG.E.64 R2, desc[UR36][R4.64] ;  /* 0x0000002404027981 */ /* 0x000ea4000c1e1b00 */
[----:B--2---:R-:W0:Y:S01]  /*78d0*/  F2I.S64.F64.TRUNC R2, R2 ;  /* 0x0000000200027311 */ /* 0x004e22000030d900 */
[----:B------:R-:W-:Y:S05]  /*78e0*/  BRA `(.L_x_8195) ;  /* 0x00000008009c7947 */ /* 0x000fea0003800000 */
.L_x_8190:
        /* <DEDUP_REMOVED lines=13> */
.L_x_8204:
[----:B------:R-:W2:Y:S02]  /*79c0*/  LDG.E.64 R2, desc[UR36][R4.64] ;  /* 0x0000002404027981 */ /* 0x000ea4000c1e1b00 */
[----:B--2---:R-:W0:Y:S01]  /*79d0*/  F2I.S64.F64.TRUNC R2, R2 ;  /* 0x0000000200027311 */ /* 0x004e22000030d900 */
[----:B------:R-:W-:Y:S05]  /*79e0*/  BRA `(.L_x_8195) ;  /* 0x00000008005c7947 */ /* 0x000fea0003800000 */
.L_x_8203:
        /* <DEDUP_REMOVED lines=27> */
.L_x_8206:
        /* <DEDUP_REMOVED lines=14> */
.L_x_8205:
[----:B------:R-:W2:Y:S02]  /*7c80*/  LDG.E.U16 R2, desc[UR36][R4.64] ;  /* 0x0000002404027981 */ /* 0x000ea4000c1e1500 */
[----:B--2---:R-:W-:-:S06]  /*7c90*/  IMAD.U32 R2, R2, 0x10000, RZ ;  /* 0x0001000002027824 */ /* 0x004fcc00078e00ff */
[----:B------:R-:W0:Y:S01]  /*7ca0*/  F2I.S64.TRUNC R2, R2 ;  /* 0x0000000200027311 */ /* 0x000e22000020d900 */
[----:B------:R-:W-:Y:S05]  /*7cb0*/  BRA `(.L_x_8195) ;  /* 0x0000000400a87947 */ /* 0x000fea0003800000 */
.L_x_8202:
        /* <DEDUP_REMOVED lines=11> */
.L_x_8209:
        /* <DEDUP_REMOVED lines=21> */
.L_x_8213:
[----:B------:R-:W-:Y:S05]  /*7ec0*/  BSYNC B1 ;  /* 0x0000000000017941 */ /* 0x000fea0003800000 */
.L_x_8212:
[----:B------:R-:W-:Y:S01]  /*7ed0*/  IMAD.SHL.U32 R2, R2, 0x100000, RZ ;  /* 0x0010000002027824 */ /* 0x000fe200078e00ff */
[----:B------:R-:W-:-:S04]  /*7ee0*/  LEA R3, R0, 0x3b800000, 0x17 ;  /* 0x3b80000000037811 */ /* 0x000fc800078eb8ff */
[----:B------:R-:W-:-:S07]  /*7ef0*/  LOP3.LUT R2, R3, R2, R4, 0xfe, !PT ;  /* 0x0000000203027212 */ /* 0x000fce00078efe04 */
.L_x_8211:
[----:B------:R-:W-:Y:S05]  /*7f00*/  BSYNC B0 ;  /* 0x0000000000007941 */ /* 0x000fea0003800000 */
.L_x_8210:
[----:B------:R-:W1:Y:S01]  /*7f10*/  F2I.S64.TRUNC R2, R2 ;  /* 0x0000000200027311 */ /* 0x000e62000020d900 */
[----:B------:R-:W-:Y:S05]  /*7f20*/  BRA `(.L_x_8195) ;  /* 0x00000004000c7947 */ /* 0x000fea0003800000 */
.L_x_8208:
        /* <DEDUP_REMOVED lines=21> */
.L_x_8217:
[----:B------:R-:W-:Y:S05]  /*8080*/  BSYNC B1 ;  /* 0x0000000000017941 */ /* 0x000fea0003800000 */
.L_x_8216:
[----:B------:R-:W-:Y:S01]  /*8090*/  IMAD.SHL.U32 R2, R2, 0x200000, RZ ;  /* 0x0020000002027824 */ /* 0x000fe200078e00ff */
[----:B------:R-:W-:-:S04]  /*80a0*/  LEA R3, R0, 0x37800000, 0x17 ;  /* 0x3780000000037811 */ /* 0x000fc800078eb8ff */
[----:B------:R-:W-:-:S07]  /*80b0*/  LOP3.LUT R2, R3, R2, R4, 0xfe, !PT ;  /* 0x0000000203027212 */ /* 0x000fce00078efe04 */
.L_x_8215:
[----:B------:R-:W-:Y:S05]  /*80c0*/  BSYNC B0 ;  /* 0x0000000000007941 */ /* 0x000fea0003800000 */
.L_x_8214:
[----:B------:R-:W2:Y:S01]  /*80d0*/  F2I.S64.TRUNC R2, R2 ;  /* 0x0000000200027311 */ /* 0x000ea2000020d900 */
[----:B------:R-:W-:Y:S05]  /*80e0*/  BRA `(.L_x_8195) ;  /* 0x00000000009c7947 */ /* 0x000fea0003800000 */
.L_x_8207:
        /* <DEDUP_REMOVED lines=14> */
.L_x_8221:
[----:B------:R-:W-:Y:S05]  /*81d0*/  BSYNC B0 ;  /* 0x0000000000007941 */ /* 0x000fea0003800000 */
.L_x_8220:
[----:B------:R-:W4:Y:S01]  /*81e0*/  F2I.S64.TRUNC R2, R2 ;  /* 0x0000000200027311 */ /* 0x000f22000020d900 */
[----:B------:R-:W-:Y:S05]  /*81f0*/  BRA `(.L_x_8195) ;  /* 0x0000000000587947 */ /* 0x000fea0003800000 */
.L_x_8194:
        /* <DEDUP_REMOVED lines=16> */
.L_x_8222:
[----:B------:R-:W-:Y:S01]  /*8300*/  CS2R R2, SRZ ;  /* 0x0000000000027805 */ /* 0x000fe2000001ff00 */
[----:B------:R-:W-:Y:S06]  /*8310*/  BRA `(.L_x_8195) ;  /* 0x0000000000107947 */ /* 0x000fec0003800000 */
.L_x_8219:
[----:B------:R3:W5:Y:S01]  /*8320*/  LDG.E.64 R2, desc[UR36][R4.64] ;  /* 0x0000002404027981 */ /* 0x000762000c1e1b00 */
[----:B------:R-:W-:Y:S05]  /*8330*/  BRA `(.L_x_8195) ;  /* 0x0000000000087947 */ /* 0x000fea0003800000 */
.L_x_8218:
[----:B------:R0:W5:Y:S01]  /*8340*/  LDG.E R2, desc[UR36][R4.64] ;  /* 0x0000002404027981 */ /* 0x000162000c1e1900 */
[----:B------:R-:W-:-:S07]  /*8350*/  IMAD.MOV.U32 R3, RZ, RZ, RZ ;  /* 0x000000ffff037224 */ /* 0x000fce00078e00ff */
.L_x_8195:
        /* <DEDUP_REMOVED lines=20> */
.L_x_8226:
[----:B------:R3:W-:Y:S01]  /*84a0*/  STG.E.U8 desc[UR36][R16.64], R5 ;  /* 0x0000000510007986 */ /* 0x0007e2000c101124 */
[----:B------:R-:W-:Y:S05]  /*84b0*/  BRA `(.L_x_8228) ;  /* 0x0000000c00507947 */ /* 0x000fea0003800000 */
.L_x_8225:
        /* <DEDUP_REMOVED lines=8> */
.L_x_8230:
[----:B------:R2:W-:Y:S01]  /*8540*/  STG.E desc[UR36][R16.64], R5 ;  /* 0x0000000510007986 */ /* 0x0005e2000c101924 */
[----:B------:R-:W-:Y:S05]  /*8550*/  BRA `(.L_x_8228) ;  /* 0x0000000c00287947 */ /* 0x000fea0003800000 */
.L_x_8229:
[----:B------:R0:W-:Y:S01]  /*8560*/  STG.E.U16 desc[UR36][R16.64], R5 ;  /* 0x0000000510007986 */ /* 0x0001e2000c101524 */
[----:B------:R-:W-:Y:S05]  /*8570*/  BRA `(.L_x_8228) ;  /* 0x0000000c00207947 */ /* 0x000fea0003800000 */
.L_x_8224:
        /* <DEDUP_REMOVED lines=9> */
.L_x_8232:
[----:B------:R-:W0:Y:S02]  /*8610*/  I2F.S64 R0, R2 ;  /* 0x0000000200007312 */ /* 0x000e240000301400 */
[----:B0-----:R-:W-:-:S05]  /*8620*/  F2FP.F16.F32.PACK_AB R0, RZ, R0 ;  /* 0x00000000ff00723e */ /* 0x001fca00000000ff */
[----:B------:R0:W-:Y:S01]  /*8630*/  STG.E.U16 desc[UR36][R16.64], R0 ;  /* 0x0000000010007986 */ /* 0x0001e2000c101524 */
[----:B------:R-:W-:Y:S05]  /*8640*/  BRA `(.L_x_8228) ;  /* 0x0000000800ec7947 */ /* 0x000fea0003800000 */
.L_x_8231:
        /* <DEDUP_REMOVED lines=10> */
.L_x_8234:
[----:B------:R-:W0:Y:S02]  /*86f0*/  I2F.S64 R2, R2 ;  /* 0x0000000200027312 */ /* 0x000e240000301400 */
[----:B0-----:R-:W-:-:S04]  /*8700*/  F2FP.F16.F32.PACK_AB R3, RZ, R2 ;  /* 0x00000002ff03723e */ /* 0x001fc800000000ff */
[----:B------:R-:W-:-:S05]  /*8710*/  PRMT R3, R3, 0x5410, RZ ;  /* 0x0000541003037816 */ /* 0x000fca00000000ff */
[----:B------:R0:W-:Y:S01]  /*8720*/  STG.E desc[UR36][R16.64], R3 ;  /* 0x0000000310007986 */ /* 0x0001e2000c101924 */
[----:B------:R-:W-:Y:S05]  /*8730*/  BRA `(.L_x_8228) ;  /* 0x0000000800b07947 */ /* 0x000fea0003800000 */
.L_x_8233:
[----:B------:R-:W0:Y:S02]  /*8740*/  I2F.F64.S64 R2, R2 ;  /* 0x0000000200027312 */ /* 0x000e240000301c00 */
[----:B0-----:R0:W-:Y:S01]  /*8750*/  STG.E.64 desc[UR36][R16.64], R2 ;  /* 0x0000000210007986 */ /* 0x0011e2000c101b24 */
[----:B------:R-:W-:Y:S05]  /*8760*/  BRA `(.L_x_8228) ;  /* 0x0000000800a47947 */ /* 0x000fea0003800000 */
.L_x_8223:
        /* <DEDUP_REMOVED lines=13> */
.L_x_8237:
[----:B------:R-:W0:Y:S01]  /*8840*/  I2F.F64.S64 R4, R2 ;  /* 0x0000000200047312 */ /* 0x000e220000301c00 */
[----:B------:R-:W-:-:S05]  /*8850*/  CS2R R6, SRZ ;  /* 0x0000000000067805 */ /* 0x000fca000001ff00 */
[----:B0-----:R0:W-:Y:S01]  /*8860*/  STG.E.128 desc[UR36][R16.64], R4 ;  /* 0x0000000410007986 */ /* 0x0011e2000c101d24 */
[----:B------:R-:W-:Y:S05]  /*8870*/  BRA `(.L_x_8228) ;  /* 0x0000000800607947 */ /* 0x000fea0003800000 */
.L_x_8236:
        /* <DEDUP_REMOVED lines=21> */
.L_x_8241:
[----:B------:R-:W-:Y:S05]  /*89d0*/  BSYNC B0 ;  /* 0x0000000000007941 */ /* 0x000fea0003800000 */
.L_x_8240:
[----:B------:R-:W-:-:S05]  /*89e0*/  LOP3.LUT R5, R0, R5, RZ, 0xfc, !PT ;  /* 0x0000000500057212 */ /* 0x000fca00078efcff */
[----:B------:R0:W-:Y:S01]  /*89f0*/  STG.E.U8 desc[UR36][R16.64], R5 ;  /* 0x0000000510007986 */ /* 0x0001e2000c101124 */
[----:B------:R-:W-:Y:S05]  /*8a00*/  BRA `(.L_x_8228) ;  /* 0x0000000400fc7947 */ /* 0x000fea0003800000 */
.L_x_8239:
        /* <DEDUP_REMOVED lines=13> */
.L_x_8243:
[----:B------:R-:W-:Y:S01]  /*8ae0*/  IMAD.MOV.U32 R0, RZ, RZ, 0x7f ;  /* 0x0000007fff007424 */ /* 0x000fe200078e00ff */
[----:B------:R-:W-:-:S04]  /*8af0*/  ISETP.GT.U32.AND P0, PT, R4, 0x7f800000, PT ;  /* 0x7f8000000400780c */ /* 0x000fc80003f04070 */
[----:B------:R-:W-:-:S09]  /*8b00*/  SEL R0, R0, 0x7c, P0 ;  /* 0x0000007c00007807 */ /* 0x000fd20000000000 */
.L_x_8244:
[----:B------:R-:W-:Y:S05]  /*8b10*/  BSYNC B0 ;  /* 0x0000000000007941 */ /* 0x000fea0003800000 */
.L_x_8242:
[----:B------:R-:W-:-:S04]  /*8b20*/  LOP3.LUT R2, R3, 0x80000000, RZ, 0xc0, !PT ;  /* 0x8000000003027812 */ /* 0x000fc800078ec0ff */
[----:B------:R-:W-:-:S04]  /*8b30*/  SHF.R.U32.HI R3, RZ, 0x18, R2 ;  /* 0x00000018ff037819 */ /* 0x000fc80000011602 */
[----:B------:R-:W-:-:S05]  /*8b40*/  LOP3.LUT R3, R0, R3, RZ, 0xfc, !PT ;  /* 0x0000000300037212 */ /* 0x000fca00078efcff */
[----:B------:R0:W-:Y:S01]  /*8b50*/  STG.E.U8 desc[UR36][R16.64], R3 ;  /* 0x0000000310007986 */ /* 0x0001e2000c101124 */
[----:B------:R-:W-:Y:S05]  /*8b60*/  BRA `(.L_x_8228) ;  /* 0x0000000400a47947 */ /* 0x000fea0003800000 */
.L_x_8238:
[----:B------:R-:W0:Y:S02]  /*8b70*/  I2F.S64 R0, R2 ;  /* 0x0000000200007312 */ /* 0x000e240000301400 */
[----:B0-----:R-:W-:-:S05]  /*8b80*/  F2FP.BF16.F32.PACK_AB R0, RZ, R0 ;  /* 0x00000000ff00723e */ /* 0x001fca00000010ff */
[----:B------:R0:W-:Y:S01]  /*8b90*/  STG.E.U16 desc[UR36][R16.64], R0 ;  /* 0x0000000010007986 */ /* 0x0001e2000c101524 */
[----:B------:R-:W-:Y:S05]  /*8ba0*/  BRA `(.L_x_8228) ;  /* 0x0000000400947947 */ /* 0x000fea0003800000 */
.L_x_8235:
        /* <DEDUP_REMOVED lines=10> */
.L_x_8247:
        /* <DEDUP_REMOVED lines=17> */
.L_x_8250:
[----:B------:R-:W-:-:S04]  /*8d60*/  LOP3.LUT R2, R3, 0x80000000, RZ, 0xc0, !PT ;  /* 0x8000000003027812 */ /* 0x000fc800078ec0ff */
[----:B------:R-:W-:-:S04]  /*8d70*/  SHF.R.U32.HI R3, RZ, 0x18, R2 ;  /* 0x00000018ff037819 */ /* 0x000fc80000011602 */
[----:B------:R-:W-:-:S04]  /*8d80*/  LOP3.LUT R0, R0, R3, RZ, 0xfc, !PT ;  /* 0x0000000300007212 */ /* 0x000fc800078efcff */
[----:B------:R-:W-:-:S07]  /*8d90*/  PRMT R8, R0, 0x7610, R8 ;  /* 0x0000761000087816 */ /* 0x000fce0000000008 */
.L_x_8249:
[----:B------:R-:W-:Y:S05]  /*8da0*/  BSYNC B0 ;  /* 0x0000000000007941 */ /* 0x000fea0003800000 */
.L_x_8248:
[----:B------:R0:W-:Y:S01]  /*8db0*/  STG.E.U8 desc[UR36][R16.64], R8 ;  /* 0x0000000810007986 */ /* 0x0001e2000c101124 */
[----:B------:R-:W-:Y:S05]  /*8dc0*/  BRA `(.L_x_8228) ;  /* 0x00000004000c7947 */ /* 0x000fea0003800000 */
.L_x_8246:
        /* <DEDUP_REMOVED lines=17> */
.L_x_8253:
[----:B------:R-:W-:-:S04]  /*8ee0*/  LOP3.LUT R2, R3, 0x80000000, RZ, 0xc0, !PT ;  /* 0x8000000003027812 */ /* 0x000fc800078ec0ff */
[----:B------:R-:W-:-:S04]  /*8ef0*/  SHF.R.U32.HI R3, RZ, 0x18, R2 ;  /* 0x00000018ff037819 */ /* 0x000fc80000011602 */
[----:B------:R-:W-:-:S04]  /*8f00*/  LOP3.LUT R0, R0, R3, RZ, 0xfc, !PT ;  /* 0x0000000300007212 */ /* 0x000fc800078efcff */
[----:B------:R-:W-:-:S07]  /*8f10*/  PRMT R8, R0, 0x7610, R8 ;  /* 0x0000761000087816 */ /* 0x000fce0000000008 */
.L_x_8252:
[----:B------:R-:W-:Y:S05]  /*8f20*/  BSYNC B0 ;  /* 0x0000000000007941 */ /* 0x000fea0003800000 */
.L_x_8251:
[----:B------:R0:W-:Y:S01]  /*8f30*/  STG.E.U8 desc[UR36][R16.64], R8 ;  /* 0x0000000810007986 */ /* 0x0001e2000c101124 */
[----:B------:R-:W-:Y:S05]  /*8f40*/  BRA `(.L_x_8228) ;  /* 0x0000000000ac7947 */ /* 0x000fea0003800000 */
.L_x_8245:
        /* <DEDUP_REMOVED lines=23> */
.L_x_8227:
        /* <DEDUP_REMOVED lines=16> */
.L_x_8256:
[----:B------:R-:W-:Y:S05]  /*91c0*/  BRA `(.L_x_8228) ;  /* 0x00000000000c7947 */ /* 0x000fea0003800000 */
.L_x_8255:
[----:B------:R0:W-:Y:S01]  /*91d0*/  STG.E.64 desc[UR36][R16.64], R2 ;  /* 0x0000000210007986 */ /* 0x0001e2000c101b24 */
[----:B------:R-:W-:Y:S05]  /*91e0*/  BRA `(.L_x_8228) ;  /* 0x0000000000047947 */ /* 0x000fea0003800000 */
.L_x_8254:
[----:B------:R0:W-:Y:S02]  /*91f0*/  STG.E desc[UR36][R16.64], R5 ;  /* 0x0000000510007986 */ /* 0x0001e4000c101924 */
.L_x_8228:
[----:B------:R-:W-:-:S07]  /*9200*/  VIADD R19, R19, 0x80 ;  /* 0x0000008013137836 */ /* 0x000fce0000000000 */
.L_x_8188:
[----:B------:R-:W-:Y:S05]  /*9210*/  BSYNC B6 ;  /* 0x0000000000067941 */ /* 0x000fea0003800000 */
.L_x_8187:
        /* <DEDUP_REMOVED lines=306> */
.L_x_8257:
        /* <DEDUP_REMOVED lines=21> */
.L_x_8261:
[----:B------:R1:W5:Y:S01]  /*a690*/  LDG.E.U8 R2, desc[UR36][R4.64] ;  /* 0x0000002404027981 */ /* 0x000362000c1e1100 */
[----:B------:R-:W-:Y:S01]  /*a6a0*/  IMAD.MOV.U32 R3, RZ, RZ, RZ ;  /* 0x000000ffff037224 */ /* 0x000fe200078e00ff */
[----:B------:R-:W-:Y:S06]  /*a6b0*/  BRA `(.L_x_8263) ;  /* 0x0000000c00487947 */ /* 0x000fec0003800000 */
.L_x_8260:
        /* <DEDUP_REMOVED lines=8> */
.L_x_8265:
[----:B------:R-:W2:Y:S02]  /*a740*/  LDG.E R2, desc[UR36][R4.64] ;  /* 0x0000002404027981 */ /* 0x000ea4000c1e1900 */
[----:B--2---:R-:W-:Y:S01]  /*a750*/  SHF.R.S32.HI R3, RZ, 0x1f, R2 ;  /* 0x0000001fff037819 */ /* 0x004fe20000011402 */
[----:B------:R-:W-:Y:S06]  /*a760*/  BRA `(.L_x_8263) ;  /* 0x0000000c001c7947 */ /* 0x000fec0003800000 */
.L_x_8264:
[----:B------:R-:W2:Y:S02]  /*a770*/  LDG.E.S16 R2, desc[UR36][R4.64] ;  /* 0x0000002404027981 */ /* 0x000ea4000c1e1700 */
[----:B--2---:R-:W-:Y:S01]  /*a780*/  SHF.R.S32.HI R3, RZ, 0x1f, R2 ;  /* 0x0000001fff037819 */ /* 0x004fe20000011402 */
[----:B------:R-:W-:Y:S06]  /*a790*/  BRA `(.L_x_8263) ;  /* 0x0000000c00107947 */ /* 0x000fec0003800000 */
.L_x_8259:
        /* <DEDUP_REMOVED lines=9> */
.L_x_8267:
[----:B------:R-:W2:Y:S02]  /*a830*/  LDG.E.U16 R4, desc[UR36][R4.64] ;  /* 0x0000002404047981 */ /* 0x000ea4000c1e1500 */
[----:B--2---:R-:W-:-:S06]  /*a840*/  HADD2.F32 R2, -RZ, R4.H0_H0 ;  /* 0x20000004ff027230 */ /* 0x004fcc0000004100 */
[----:B------:R-:W0:Y:S01]  /*a850*/  F2I.S64.TRUNC R2, R2 ;  /* 0x0000000200027311 */ /* 0x000e22000020d900 */
[----:B------:R-:W-:Y:S05]  /*a860*/  BRA `(.L_x_8263) ;  /* 0x0000000800dc7947 */ /* 0x000fea0003800000 */
.L_x_8266:
[----:B------:R-:W-:-:S13]  /*a870*/  ISETP.NE.AND P0, PT, R2, 0x7, PT ;  /* 0x000000070200780c */ /* 0x000fda0003f05270 */
[----:B------:R-:W-:Y:S05]  /*a880*/  @!P0 BRA `(.L_x_8268) ;  /* 0x00000000002c8947 */ /* 0x000fea0003800000 */
[----:B------:R-:W-:-:S13]  /*a890*/  ISETP.NE.AND P0, PT, R2, 0x8, PT ;  /* 0x000000080200780c */ /* 0x000fda0003f05270 */
[----:B------:R-:W-:Y:S05]  /*a8a0*/  @!P0 BRA `(.L_x_8269) ;  /* 0x0000000000148947 */ /* 0x000fea0003800000 */
[----:B------:R-:W-:-:S13]  /*a8b0*/  ISETP.NE.AND P0, PT, R2, 0x9, PT ;  /* 0x000000090200780c */ /* 0x000fda0003f05270 */
[----:B------:R-:W-:Y:S05]  /*a8c0*/  @P0 BRA `(.L_x_8262) ;  /* 0x00000008006c0947 */ /* 0x000fea0003800000 */
[----:B------:R-:W2:Y:S02]  /*a8d0*/  LDG.E R2, desc[UR36][R4.64] ;  /* 0x0000002404027981 */ /* 0x000ea4000c1e1900 */
[----:B--2---:R-:W3:Y:S01]  /*a8e0*/  F2I.S64.TRUNC R2, R2 ;  /* 0x0000000200027311 */ /* 0x004ee2000020d900 */
[----:B------:R-:W-:Y:S05]  /*a8f0*/  BRA `(.L_x_8263) ;  /* 0x0000000800b87947 */ /* 0x000fea0003800000 */
.L_x_8269:
[----:B------:R-:W2:Y:S02]  /*a900*/  LDG.E.U16 R4, desc[UR36][R4.64] ;  /* 0x0000002404047981 */ /* 0x000ea4000c1e1500 */
[----:B--2---:R-:W-:-:S06]  /*a910*/  HADD2.F32 R2, -RZ, R4.H0_H0 ;  /* 0x20000004ff027230 */ /* 0x004fcc0000004100 */
[----:B------:R-:W4:Y:S01]  /*a920*/  F2I.S64.TRUNC R2, R2 ;  /* 0x0000000200027311 */ /* 0x000f22000020d900 */
[----:B------:R-:W-:Y:S05]  /*a930*/  BRA `(.L_x_8263) ;  /* 0x0000000800a87947 */ /* 0x000fea0003800000 */
.L_x_8268:
[----:B------:R-:W2:Y:S02]  /*a940*/  LDG.E.64 R2, desc[UR36][R4.64] ;  /* 0x0000002404027981 */ /* 0x000ea4000c1e1b00 */
[----:B--2---:R-:W2:Y:S01]  /*a950*/  F2I.S64.F64.TRUNC R2, R2 ;  /* 0x0000000200027311 */ /* 0x004ea2000030d900 */
[----:B------:R-:W-:Y:S05]  /*a960*/  BRA `(.L_x_8263) ;  /* 0x00000008009c7947 */ /* 0x000fea0003800000 */
.L_x_8258:
        /* <DEDUP_REMOVED lines=13> */
.L_x_8272:
[----:B------:R-:W2:Y:S02]  /*aa40*/  LDG.E.64 R2, desc[UR36][R4.64] ;  /* 0x0000002404027981 */ /* 0x000ea4000c1e1b00 */
[----:B--2---:R-:W0:Y:S01]  /*aa50*/  F2I.S64.F64.TRUNC R2, R2 ;  /* 0x0000000200027311 */ /* 0x004e22000030d900 */
[----:B------:R-:W-:Y:S05]  /*aa60*/  BRA `(.L_x_8263) ;  /* 0x00000008005c7947 */ /* 0x000fea0003800000 */
.L_x_8271:
        /* <DEDUP_REMOVED lines=27> */
.L_x_8274:
        /* <DEDUP_REMOVED lines=14> */
.L_x_8273:
[----:B------:R-:W2:Y:S02]  /*ad00*/  LDG.E.U16 R2, desc[UR36][R4.64] ;  /* 0x0000002404027981 */ /* 0x000ea4000c1e1500 */
[----:B--2---:R-:W-:-:S06]  /*ad10*/  IMAD.U32 R2, R2, 0x10000, RZ ;  /* 0x0001000002027824 */ /* 0x004fcc00078e00ff */
[----:B------:R-:W0:Y:S01]  /*ad20*/  F2I.S64.TRUNC R2, R2 ;  /* 0x0000000200027311 */ /* 0x000e22000020d900 */
[----:B------:R-:W-:Y:S05]  /*ad30*/  BRA `(.L_x_8263) ;  /* 0x0000000400a87947 */ /* 0x000fea0003800000 */
.L_x_8270:
        /* <DEDUP_REMOVED lines=11> */
.L_x_8277:
        /* <DEDUP_REMOVED lines=21> */
.L_x_8281:
[----:B------:R-:W-:Y:S05]  /*af40*/  BSYNC B1 ;  /* 0x0000000000017941 */ /* 0x000fea0003800000 */
.L_x_8280:
[----:B------:R-:W-:Y:S01]  /*af50*/  IMAD.SHL.U32 R2, R2, 0x100000, RZ ;  /* 0x0010000002027824 */ /* 0x000fe200078e00ff */
[----:B------:R-:W-:-:S04]  /*af60*/  LEA R3, R0, 0x3b800000, 0x17 ;  /* 0x3b80000000037811 */ /* 0x000fc800078eb8ff */
[----:B------:R-:W-:-:S07]  /*af70*/  LOP3.LUT R2, R3, R2, R4, 0xfe, !PT ;  /* 0x0000000203027212 */ /* 0x000fce00078efe04 */
.L_x_8279:
[----:B------:R-:W-:Y:S05]  /*af80*/  BSYNC B0 ;  /* 0x0000000000007941 */ /* 0x000fea0003800000 */
.L_x_8278:
[----:B------:R-:W0:Y:S01]  /*af90*/  F2I.S64.TRUNC R2, R2 ;  /* 0x0000000200027311 */ /* 0x000e22000020d900 */
[----:B------:R-:W-:Y:S05]  /*afa0*/  BRA `(.L_x_8263) ;  /* 0x00000004000c7947 */ /* 0x000fea0003800000 */
.L_x_8276:
        /* <DEDUP_REMOVED lines=21> */
.L_x_8285:
[----:B------:R-:W-:Y:S05]  /*b100*/  BSYNC B1 ;  /* 0x0000000000017941 */ /* 0x000fea0003800000 */
.L_x_8284:
[----:B------:R-:W-:Y:S01]  /*b110*/  IMAD.SHL.U32 R2, R2, 0x200000, RZ ;  /* 0x0020000002027824 */ /* 0x000fe200078e00ff */
[----:B------:R-:W-:-:S04]  /*b120*/  LEA R3, R0, 0x37800000, 0x17 ;  /* 0x3780000000037811 */ /* 0x000fc800078eb8ff */
[----:B------:R-:W-:-:S07]  /*b130*/  LOP3.LUT R2, R3, R2, R4, 0xfe, !PT ;  /* 0x0000000203027212 */ /* 0x000fce00078efe04 */
.L_x_8283:
[----:B------:R-:W-:Y:S05]  /*b140*/  BSYNC B0 ;  /* 0x0000000000007941 */ /* 0x000fea0003800000 */
.L_x_8282:
[----:B------:R-:W0:Y:S01]  /*b150*/  F2I.S64.TRUNC R2, R2 ;  /* 0x0000000200027311 */ /* 0x000e22000020d900 */
[----:B------:R-:W-:Y:S05]  /*b160*/  BRA `(.L_x_8263) ;  /* 0x00000000009c7947 */ /* 0x000fea0003800000 */
.L_x_8275:
        /* <DEDUP_REMOVED lines=14> */
.L_x_8289:
[----:B------:R-:W-:Y:S05]  /*b250*/  BSYNC B0 ;  /* 0x0000000000007941 */ /* 0x000fea0003800000 */
.L_x_8288:
[----:B------:R-:W0:Y:S01]  /*b260*/  F2I.S64.TRUNC R2, R2 ;  /* 0x0000000200027311 */ /* 0x000e22000020d900 */
[----:B------:R-:W-:Y:S05]  /*b270*/  BRA `(.L_x_8263) ;  /* 0x0000000000587947 */ /* 0x000fea0003800000 */
.L_x_8262:
        /* <DEDUP_REMOVED lines=16> */
.L_x_8290:
[----:B------:R-:W-:Y:S01]  /*b380*/  CS2R R2, SRZ ;  /* 0x0000000000027805 */ /* 0x000fe2000001ff00 */
[----:B------:R-:W-:Y:S06]  /*b390*/  BRA `(.L_x_8263) ;  /* 0x0000000000107947 */ /* 0x000fec0003800000 */
.L_x_8287:
[----:B------:R0:W5:Y:S01]  /*b3a0*/  LDG.E.64 R2, desc[UR36][R4.64] ;  /* 0x0000002404027981 */ /* 0x000162000c1e1b00 */
[----:B------:R-:W-:Y:S05]  /*b3b0*/  BRA `(.L_x_8263) ;  /* 0x0000000000087947 */ /* 0x000fea0003800000 */
.L_x_8286:
[----:B------:R0:W5:Y:S01]  /*b3c0*/  LDG.E R2, desc[UR36][R4.64] ;  /* 0x0000002404027981 */ /* 0x000162000c1e1900 */
[----:B------:R-:W-:-:S07]  /*b3d0*/  IMAD.MOV.U32 R3, RZ, RZ, RZ ;  /* 0x000000ffff037224 */ /* 0x000fce00078e00ff */
.L_x_8263:
[----:B01----:R-:W0:Y:S01]  /*b3e0*/  LDC.U8 R4, c[0x0][0x421] ;  /* 0x00010840ff047b82 */ /* 0x003e220000000000 */
[----:B--2345:R-:W-:-:S04]  /*b3f0*/  ISETP.GT.U32.AND P0, PT, R2, RZ, PT ;  /* 0x000000ff0200720c */ /* 0x03cfc80003f04070 */
        /* <DEDUP_REMOVED lines=18> */
.L_x_8294:
[----:B------:R-:W-:Y:S01]  /*b520*/  STG.E.U8 desc[UR36][R16.64], R5 ;  /* 0x0000000510007986 */ /* 0x000fe2000c101124 */
[----:B------:R-:W-:Y:S05]  /*b530*/  EXIT ;  /* 0x000000000000794d */ /* 0x000fea0003800000 */
.L_x_8293:
        /* <DEDUP_REMOVED lines=8> */
.L_x_8297:
[----:B------:R-:W-:Y:S01]  /*b5c0*/  STG.E desc[UR36][R16.64], R5 ;  /* 0x0000000510007986 */ /* 0x000fe2000c101924 */
[----:B------:R-:W-:Y:S05]  /*b5d0*/  EXIT ;  /* 0x000000000000794d */ /* 0x000fea0003800000 */
.L_x_8296:
[----:B------:R-:W-:Y:S01]  /*b5e0*/  STG.E.U16 desc[UR36][R16.64], R5 ;  /* 0x0000000510007986 */ /* 0x000fe2000c101524 */
[----:B------:R-:W-:Y:S05]  /*b5f0*/  EXIT ;  /* 0x000000000000794d */ /* 0x000fea0003800000 */
.L_x_8292:
[----:B------:R-:W-:-:S13]  /*b600*/  ISETP.GT.AND P0, PT, R0, 0x6, PT ;  /* 0x000000060000780c */ /* 0x000fda0003f04270 */
[----:B------:R-:W-:Y:S05]  /*b610*/  @P0 BRA `(.L_x_8298) ;  /* 0x00000000002c0947 */ /* 0x000fea0003800000 */
[----:B------:R-:W-:-:S13]  /*b620*/  ISETP.NE.AND P0, PT, R0, 0x5, PT ;  /* 0x000000050000780c */ /* 0x000fda0003f05270 */
[----:B------:R-:W-:Y:S05]  /*b630*/  @!P0 BRA `(.L_x_8299) ;  /* 0x0000000000148947 */ /* 0x000fea0003800000 */
[----:B------:R-:W-:-:S13]  /*b640*/  ISETP.NE.AND P0, PT, R0, 0x6, PT ;  /* 0x000000060000780c */ /* 0x000fda0003f05270 */
[----:B------:R-:W-:Y:S05]  /*b650*/  @P0 BRA `(.L_x_8295) ;  /* 0x0000000800b80947 */ /* 0x000fea0003800000 */
[----:B------:R-:W0:Y:S02]  /*b660*/  I2F.S64 R3, R2 ;  /* 0x0000000200037312 */ /* 0x000e240000301400 */
[----:B0-----:R-:W-:Y:S01]  /*b670*/  STG.E desc[UR36][R16.64], R3 ;  /* 0x0000000310007986 */ /* 0x001fe2000c101924 */
[----:B------:R-:W-:Y:S05]  /*b680*/  EXIT ;  /* 0x000000000000794d */ /* 0x000fea0003800000 */
.L_x_8299:
[----:B------:R-:W0:Y:S02]  /*b690*/  I2F.S64 R0, R2 ;  /* 0x0000000200007312 */ /* 0x000e240000301400 */
[----:B0-----:R-:W-:-:S05]  /*b6a0*/  F2FP.F16.F32.PACK_AB R0, RZ, R0 ;  /* 0x00000000ff00723e */ /* 0x001fca00000000ff */
[----:B------:R-:W-:Y:S01]  /*b6b0*/  STG.E.U16 desc[UR36][R16.64], R0 ;  /* 0x0000000010007986 */ /* 0x000fe2000c101524 */
[----:B------:R-:W-:Y:S05]  /*b6c0*/  EXIT ;  /* 0x000000000000794d */ /* 0x000fea0003800000 */
.L_x_8298:
        /* <DEDUP_REMOVED lines=8> */
[----:B0-----:R-:W-:Y:S01]  /*b750*/  STG.E.64 desc[UR36][R16.64], R4 ;  /* 0x0000000410007986 */ /* 0x001fe2000c101b24 */
[----:B------:R-:W-:Y:S05]  /*b760*/  EXIT ;  /* 0x000000000000794d */ /* 0x000fea0003800000 */
.L_x_8301:
[----:B------:R-:W0:Y:S02]  /*b770*/  I2F.S64 R2, R2 ;  /* 0x0000000200027312 */ /* 0x000e240000301400 */
[----:B0-----:R-:W-:-:S04]  /*b780*/  F2FP.F16.F32.PACK_AB R3, RZ, R2 ;  /* 0x00000002ff03723e */ /* 0x001fc800000000ff */
[----:B------:R-:W-:-:S05]  /*b790*/  PRMT R3, R3, 0x5410, RZ ;  /* 0x0000541003037816 */ /* 0x000fca00000000ff */
[----:B------:R-:W-:Y:S01]  /*b7a0*/  STG.E desc[UR36][R16.64], R3 ;  /* 0x0000000310007986 */ /* 0x000fe2000c101924 */
[----:B------:R-:W-:Y:S05]  /*b7b0*/  EXIT ;  /* 0x000000000000794d */ /* 0x000fea0003800000 */
.L_x_8300:
[----:B------:R-:W0:Y:S02]  /*b7c0*/  I2F.F64.S64 R2, R2 ;  /* 0x0000000200027312 */ /* 0x000e240000301c00 */
[----:B0-----:R-:W-:Y:S01]  /*b7d0*/  STG.E.64 desc[UR36][R16.64], R2 ;  /* 0x0000000210007986 */ /* 0x001fe2000c101b24 */
[----:B------:R-:W-:Y:S05]  /*b7e0*/  EXIT ;  /* 0x000000000000794d */ /* 0x000fea0003800000 */
.L_x_8291:
        /* <DEDUP_REMOVED lines=11> */
[----:B------:R-:W-:Y:S01]  /*b8a0*/  STG.E.U8 desc[UR36][R16.64], R3 ;  /* 0x0000000310007986 */ /* 0x000fe2000c101124 */
[----:B------:R-:W-:Y:S05]  /*b8b0*/  EXIT ;  /* 0x000000000000794d */ /* 0x000fea0003800000 */
.L_x_8304:
[----:B------:R-:W0:Y:S01]  /*b8c0*/  I2F.F64.S64 R4, R2 ;  /* 0x0000000200047312 */ /* 0x000e220000301c00 */
[----:B------:R-:W-:-:S05]  /*b8d0*/  CS2R R6, SRZ ;  /* 0x0000000000067805 */ /* 0x000fca000001ff00 */
[----:B0-----:R-:W-:Y:S01]  /*b8e0*/  STG.E.128 desc[UR36][R16.64], R4 ;  /* 0x0000000410007986 */ /* 0x001fe2000c101d24 */
[----:B------:R-:W-:Y:S05]  /*b8f0*/  EXIT ;  /* 0x000000000000794d */ /* 0x000fea0003800000 */
.L_x_8303:
        /* <DEDUP_REMOVED lines=21> */
.L_x_8308:
[----:B------:R-:W-:Y:S05]  /*ba50*/  BSYNC B0 ;  /* 0x0000000000007941 */ /* 0x000fea0003800000 */
.L_x_8307:
[----:B------:R-:W-:-:S05]  /*ba60*/  LOP3.LUT R5, R0, R5, RZ, 0xfc, !PT ;  /* 0x0000000500057212 */ /* 0x000fca00078efcff */
[----:B------:R-:W-:Y:S01]  /*ba70*/  STG.E.U8 desc[UR36][R16.64], R5 ;  /* 0x0000000510007986 */ /* 0x000fe2000c101124 */
[----:B------:R-:W-:Y:S05]  /*ba80*/  EXIT ;  /* 0x000000000000794d */ /* 0x000fea0003800000 */
.L_x_8306:
        /* <DEDUP_REMOVED lines=13> */
.L_x_8310:
[----:B------:R-:W-:Y:S01]  /*bb60*/  IMAD.MOV.U32 R0, RZ, RZ, 0x7f ;  /* 0x0000007fff007424 */ /* 0x000fe200078e00ff */
[----:B------:R-:W-:-:S04]  /*bb70*/  ISETP.GT.U32.AND P0, PT, R4, 0x7f800000, PT ;  /* 0x7f8000000400780c */ /* 0x000fc80003f04070 */
[----:B------:R-:W-:-:S09]  /*bb80*/  SEL R0, R0, 0x7c, P0 ;  /* 0x0000007c00007807 */ /* 0x000fd20000000000 */
.L_x_8311:
[----:B------:R-:W-:Y:S05]  /*bb90*/  BSYNC B0 ;  /* 0x0000000000007941 */ /* 0x000fea0003800000 */
.L_x_8309:
[----:B------:R-:W-:-:S04]  /*bba0*/  LOP3.LUT R2, R3, 0x80000000, RZ, 0xc0, !PT ;  /* 0x8000000003027812 */ /* 0x000fc800078ec0ff */
[----:B------:R-:W-:-:S04]  /*bbb0*/  SHF.R.U32.HI R3, RZ, 0x18, R2 ;  /* 0x00000018ff037819 */ /* 0x000fc80000011602 */
[----:B------:R-:W-:-:S05]  /*bbc0*/  LOP3.LUT R3, R0, R3, RZ, 0xfc, !PT ;  /* 0x0000000300037212 */ /* 0x000fca00078efcff */
[----:B------:R-:W-:Y:S01]  /*bbd0*/  STG.E.U8 desc[UR36][R16.64], R3 ;  /* 0x0000000310007986 */ /* 0x000fe2000c101124 */
[----:B------:R-:W-:Y:S05]  /*bbe0*/  EXIT ;  /* 0x000000000000794d */ /* 0x000fea0003800000 */
.L_x_8305:
[----:B------:R-:W0:Y:S02]  /*bbf0*/  I2F.S64 R0, R2 ;  /* 0x0000000200007312 */ /* 0x000e240000301400 */
[----:B0-----:R-:W-:-:S05]  /*bc00*/  F2FP.BF16.F32.PACK_AB R0, RZ, R0 ;  /* 0x00000000ff00723e */ /* 0x001fca00000010ff */
[----:B------:R-:W-:Y:S01]  /*bc10*/  STG.E.U16 desc[UR36][R16.64], R0 ;  /* 0x0000000010007986 */ /* 0x000fe2000c101524 */
[----:B------:R-:W-:Y:S05]  /*bc20*/  EXIT ;  /* 0x000000000000794d */ /* 0x000fea0003800000 */
.L_x_8302:
        /* <DEDUP_REMOVED lines=10> */
.L_x_8314:
        /* <DEDUP_REMOVED lines=17> */
.L_x_8317:
[----:B------:R-:W-:-:S04]  /*bde0*/  LOP3.LUT R2, R3, 0x80000000, RZ, 0xc0, !PT ;  /* 0x8000000003027812 */ /* 0x000fc800078ec0ff */
[----:B------:R-:W-:-:S04]  /*bdf0*/  SHF.R.U32.HI R3, RZ, 0x18, R2 ;  /* 0x00000018ff037819 */ /* 0x000fc80000011602 */
[----:B------:R-:W-:-:S04]  /*be00*/  LOP3.LUT R0, R0, R3, RZ, 0xfc, !PT ;  /* 0x0000000300007212 */ /* 0x000fc800078efcff */
[----:B------:R-:W-:-:S07]  /*be10*/  PRMT R8, R0, 0x7610, R8 ;  /* 0x0000761000087816 */ /* 0x000fce0000000008 */
.L_x_8316:
[----:B------:R-:W-:Y:S05]  /*be20*/  BSYNC B0 ;  /* 0x0000000000007941 */ /* 0x000fea0003800000 */
.L_x_8315:
[----:B------:R-:W-:Y:S01]  /*be30*/  STG.E.U8 desc[UR36][R16.64], R8 ;  /* 0x0000000810007986 */ /* 0x000fe2000c101124 */
[----:B------:R-:W-:Y:S05]  /*be40*/  EXIT ;  /* 0x000000000000794d */ /* 0x000fea0003800000 */
.L_x_8313:
        /* <DEDUP_REMOVED lines=17> */
.L_x_8320:
[----:B------:R-:W-:-:S04]  /*bf60*/  LOP3.LUT R2, R3, 0x80000000, RZ, 0xc0, !PT ;  /* 0x8000000003027812 */ /* 0x000fc800078ec0ff */
[----:B------:R-:W-:-:S04]  /*bf70*/  SHF.R.U32.HI R3, RZ, 0x18, R2 ;  /* 0x00000018ff037819 */ /* 0x000fc80000011602 */
[----:B------:R-:W-:-:S04]  /*bf80*/  LOP3.LUT R0, R0, R3, RZ, 0xfc, !PT ;  /* 0x0000000300007212 */ /* 0x000fc800078efcff */
[----:B------:R-:W-:-:S07]  /*bf90*/  PRMT R8, R0, 0x7610, R8 ;  /* 0x0000761000087816 */ /* 0x000fce0000000008 */
.L_x_8319:
[----:B------:R-:W-:Y:S05]  /*bfa0*/  BSYNC B0 ;  /* 0x0000000000007941 */ /* 0x000fea0003800000 */
.L_x_8318:
[----:B------:R-:W-:Y:S01]  /*bfb0*/  STG.E.U8 desc[UR36][R16.64], R8 ;  /* 0x0000000810007986 */ /* 0x000fe2000c101124 */
[----:B------:R-:W-:Y:S05]  /*bfc0*/  EXIT ;  /* 0x000000000000794d */ /* 0x000fea0003800000 */
.L_x_8312:
        /* <DEDUP_REMOVED lines=23> */
.L_x_8295:
        /* <DEDUP_REMOVED lines=16> */
.L_x_8323:
[----:B------:R-:W-:Y:S05]  /*c240*/  EXIT ;  /* 0x000000000000794d */ /* 0x000fea0003800000 */
.L_x_8322:
[----:B------:R-:W-:Y:S01]  /*c250*/  STG.E.64 desc[UR36][R16.64], R2 ;  /* 0x0000000210007986 */ /* 0x000fe2000c101b24 */
[----:B------:R-:W-:Y:S05]  /*c260*/  EXIT ;  /* 0x000000000000794d */ /* 0x000fea0003800000 */
.L_x_8321:
[----:B------:R-:W-:Y:S01]  /*c270*/  STG.E desc[UR36][R16.64], R5 ;  /* 0x0000000510007986 */ /* 0x000fe2000c101924 */
[----:B------:R-:W-:Y:S05]  /*c280*/  EXIT ;  /* 0x000000000000794d */ /* 0x000fea0003800000 */
.L_x_8324:
        /* <DEDUP_REMOVED lines=15> */
.L_x_23526:


//--------------------- .text._ZN2at6native27unrolled_elementwise_kernelIZZZNS0_16sign_kernel_cudaERNS_18TensorIteratorBaseEENKUlvE_clEvENKUlvE2_clEvEUllE_St5arrayIPcLm2EELi4E23TrivialOffsetCalculatorILi1EjESB_NS0_6memory12LoadWithCastILi1EEENSC_13StoreWithCastILi1EEEEEviT_T0_T2_T3_T4_T5_ --------------------------
	.section	.text._ZN2at6native27unrolled_elementwise_kernelIZZZNS0_16sign_kernel_cudaERNS_18TensorIteratorBaseEENKUlvE_clEvENKUlvE2_clEvEUllE_St5arrayIPcLm2EELi4E23TrivialOffsetCalculatorILi1EjESB_NS0_6memory12LoadWithCastILi1EEENSC_13StoreWithCastILi1EEEEEviT_T0_T2_T3_T4_T5_,"ax",@progbits
	.align	128
        .global         _ZN2at6native27unrolled_elementwise_kernelIZZZNS0_16sign_kernel_cudaERNS_18TensorIteratorBaseEENKUlvE_clEvENKUlvE2_clEvEUllE_St5arrayIPcLm2EELi4E23TrivialOffsetCalculatorILi1EjESB_NS0_6memory12LoadWithCastILi1EEENSC_13StoreWithCastILi1EEEEEviT_T0_T2_T3_T4_T5_
        .type           _ZN2at6native27unrolled_elementwise_kernelIZZZNS0_16sign_kernel_cudaERNS_18TensorIteratorBaseEENKUlvE_clEvENKUlvE2_clEvEUllE_St5arrayIPcLm2EELi4E23TrivialOffsetCalculatorILi1EjESB_NS0_6memory12LoadWithCastILi1EEENSC_13StoreWithCastILi1EEEEEviT_T0_T2_T3_T4_T5_,@function
        .size           _ZN2at6native27unrolled_elementwise_kernelIZZZNS0_16sign_kernel_cudaERNS_18TensorIteratorBaseEENKUlvE_clEvENKUlvE2_clEvEUllE_St5arrayIPcLm2EELi4E23TrivialOffsetCalculatorILi1EjESB_NS0_6memory12LoadWithCastILi1EEENSC_13StoreWithCastILi1EEEEEviT_T0_T2_T3_T4_T5_,(.L_x_23527 - _ZN2at6native27unrolled_elementwise_kernelIZZZNS0_16sign_kernel_cudaERNS_18TensorIteratorBaseEENKUlvE_clEvENKUlvE2_clEvEUllE_St5arrayIPcLm2EELi4E23TrivialOffsetCalculatorILi1EjESB_NS0_6memory12LoadWithCastILi1EEENSC_13StoreWithCastILi1EEEEEviT_T0_T2_T3_T4_T5_)
        .other          _ZN2at6native27unrolled_elementwise_kernelIZZZNS0_16sign_kernel_cudaERNS_18TensorIteratorBaseEENKUlvE_clEvENKUlvE2_clEvEUllE_St5arrayIPcLm2EELi4E23TrivialOffsetCalculatorILi1EjESB_NS0_6memory12LoadWithCastILi1EEENSC_13StoreWithCastILi1EEEEEviT_T0_T2_T3_T4_T5_,@"STO_CUDA_ENTRY STV_DEFAULT"
_ZN2at6native27unrolled_elementwise_kernelIZZZNS0_16sign_kernel_cudaERNS_18TensorIteratorBaseEENKUlvE_clEvENKUlvE2_clEvEUllE_St5arrayIPcLm2EELi4E23TrivialOffsetCalculatorILi1EjESB_NS0_6memory12LoadWithCastILi1EEENSC_13StoreWithCastILi1EEEEEviT_T0_T2_T3_T4_T5_:
.text._ZN2at6native27unrolled_elementwise_kernelIZZZNS0_16sign_kernel_cudaERNS_18TensorIteratorBaseEENKUlvE_clEvENKUlvE2_clEvEUllE_St5arrayIPcLm2EELi4E23TrivialOffsetCalculatorILi1EjESB_NS0_6memory12LoadWithCastILi1EEENSC_13StoreWithCastILi1EEEEEviT_T0_T2_T3_T4_T5_:
        /* <DEDUP_REMOVED lines=32> */
.L_x_8330:
[----:B------:R1:W5:Y:S01]  /*0200*/  LDG.E.U8 R28, desc[UR36][R4.64] ;  /* 0x00000024041c7981 */ /* 0x000362000c1e1100 */
[----:B------:R-:W-:Y:S01]  /*0210*/  IMAD.MOV.U32 R29, RZ, RZ, RZ ;  /* 0x000000ffff1d7224 */ /* 0x000fe200078e00ff */
[----:B------:R-:W-:Y:S06]  /*0220*/  BRA `(.L_x_8332) ;  /* 0x0000000c004c7947 */ /* 0x000fec0003800000 */
.L_x_8329:
        /* <DEDUP_REMOVED lines=8> */
.L_x_8334:
[----:B------:R-:W2:Y:S02]  /*02b0*/  LDG.E R28, desc[UR36][R4.64] ;  /* 0x00000024041c7981 */ /* 0x000ea4000c1e1900 */
[----:B--2---:R-:W-:Y:S01]  /*02c0*/  SHF.R.S32.HI R29, RZ, 0x1f, R28 ;  /* 0x0000001fff1d7819 */ /* 0x004fe2000001141c */
[----:B------:R-:W-:Y:S06]  /*02d0*/  BRA `(.L_x_8332) ;  /* 0x0000000c00207947 */ /* 0x000fec0003800000 */
.L_x_8333:
[----:B------:R-:W2:Y:S02]  /*02e0*/  LDG.E.S16 R28, desc[UR36][R4.64] ;  /* 0x00000024041c7981 */ /* 0x000ea4000c1e1700 */
[----:B--2---:R-:W-:Y:S01]  /*02f0*/  SHF.R.S32.HI R29, RZ, 0x1f, R28 ;  /* 0x0000001fff1d7819 */ /* 0x004fe2000001141c */
[----:B------:R-:W-:Y:S06]  /*0300*/  BRA `(.L_x_8332) ;  /* 0x0000000c00147947 */ /* 0x000fec0003800000 */
.L_x_8328:
[----:B------:R-:W-:-:S13]  /*0310*/  ISETP.GT.AND P0, PT, R0, 0x6, PT ;  /* 0x000000060000780c */ /* 0x000fda0003f04270 */
[----:B------:R-:W-:Y:S05]  /*0320*/  @P0 BRA `(.L_x_8335) ;  /* 0x00000000002c0947 */ /* 0x000fea0003800000 */
[----:B------:R-:W-:-:S13]  /*0330*/  ISETP.NE.AND P0, PT, R0, 0x5, PT ;  /* 0x000000050000780c */ /* 0x000fda0003f05270 */
[----:B------:R-:W-:Y:S05]  /*0340*/  @!P0 BRA `(.L_x_8336) ;  /* 0x0000000000148947 */ /* 0x000fea0003800000 */
[----:B------:R-:W-:-:S13]  /*0350*/  ISETP.NE.AND P0, PT, R0, 0x6, PT ;  /* 0x000000060000780c */ /* 0x000fda0003f05270 */
[----:B------:R-:W-:Y:S05]  /*0360*/  @P0 BRA `(.L_x_8331) ;  /* 0x0000000800a40947 */ /* 0x000fea0003800000 */
[----:B------:R-:W2:Y:S02]  /*0370*/  LDG.E R4, desc[UR36][R4.64] ;  /* 0x0000002404047981 */ /* 0x000ea4000c1e1900 */
[----:B--2---:R0:W1:Y:S01]  /*0380*/  F2I.S64.TRUNC R28, R4 ;  /* 0x00000004001c7311 */ /* 0x004062000020d900 */
[----:B------:R-:W-:Y:S05]  /*0390*/  BRA `(.L_x_8332) ;  /* 0x0000000800f07947 */ /* 0x000fea0003800000 */
.L_x_8336:
[----:B------:R-:W2:Y:S02]  /*03a0*/  LDG.E.U16 R4, desc[UR36][R4.64] ;  /* 0x0000002404047981 */ /* 0x000ea4000c1e1500 */
[----:B--2---:R-:W-:-:S06]  /*03b0*/  HADD2.F32 R28, -RZ, R4.H0_H0 ;  /* 0x20000004ff1c7230 */ /* 0x004fcc0000004100 */
[----:B------:R-:W0:Y:S01]  /*03c0*/  F2I.S64.TRUNC R28, R28 ;  /* 0x0000001c001c7311 */ /* 0x000e22000020d900 */
[----:B------:R-:W-:Y:S05]  /*03d0*/  BRA `(.L_x_8332) ;  /* 0x0000000800e07947 */ /* 0x000fea0003800000 */
.L_x_8335:
[----:B------:R-:W-:-:S13]  /*03e0*/  ISETP.NE.AND P0, PT, R0, 0x7, PT ;  /* 0x000000070000780c */ /* 0x000fda0003f05270 */
[----:B------:R-:W-:Y:S05]  /*03f0*/  @!P0 BRA `(.L_x_8337) ;  /* 0x00000000002c8947 */ /* 0x000fea0003800000 */
[----:B------:R-:W-:-:S13]  /*0400*/  ISETP.NE.AND P0, PT, R0, 0x8, PT ;  /* 0x000000080000780c */ /* 0x000fda0003f05270 */
[----:B------:R-:W-:Y:S05]  /*0410*/  @!P0 BRA `(.L_x_8338) ;  /* 0x0000000000148947 */ /* 0x000fea0003800000 */
[----:B------:R-:W-:-:S13]  /*0420*/  ISETP.NE.AND P0, PT, R0, 0x9, PT ;  /* 0x000000090000780c */ /* 0x000fda0003f05270 */
[----:B------:R-:W-:Y:S05]  /*0430*/  @P0 BRA `(.L_x_8331) ;  /* 0x0000000800700947 */ /* 0x000fea0003800000 */
[----:B------:R-:W2:Y:S02]  /*0440*/  LDG.E R4, desc[UR36][R4.64] ;  /* 0x0000002404047981 */ /* 0x000ea4000c1e1900 */
[----:B--2---:R0:W1:Y:S01]  /*0450*/  F2I.S64.TRUNC R28, R4 ;  /* 0x00000004001c7311 */ /* 0x004062000020d900 */
[----:B------:R-:W-:Y:S05]  /*0460*/  BRA `(.L_x_8332) ;  /* 0x0000000800bc7947 */ /* 0x000fea0003800000 */
.L_x_8338:
[----:B------:R-:W2:Y:S02]  /*0470*/  LDG.E.U16 R4, desc[UR36][R4.64] ;  /* 0x0000002404047981 */ /* 0x000ea4000c1e1500 */
[----:B--2---:R-:W-:-:S06]  /*0480*/  HADD2.F32 R28, -RZ, R4.H0_H0 ;  /* 0x20000004ff1c7230 */ /* 0x004fcc0000004100 */
[----:B------:R-:W4:Y:S01]  /*0490*/  F2I.S64.TRUNC R28, R28 ;  /* 0x0000001c001c7311 */ /* 0x000f22000020d900 */
[----:B------:R-:W-:Y:S05]  /*04a0*/  BRA `(.L_x_8332) ;  /* 0x0000000800ac7947 */ /* 0x000fea0003800000 */
.L_x_8337:
[----:B------:R-:W2:Y:S02]  /*04b0*/  LDG.E.64 R4, desc[UR36][R4.64] ;  /* 0x0000002404047981 */ /* 0x000ea4000c1e1b00 */
[----:B--2---:R2:W3:Y:S01]  /*04c0*/  F2I.S64.F64.TRUNC R28, R4 ;  /* 0x00000004001c7311 */ /* 0x0044e2000030d900 */
[----:B------:R-:W-:Y:S05]  /*04d0*/  BRA `(.L_x_8332) ;  /* 0x0000000800a07947 */ /* 0x000fea0003800000 */
.L_x_8327:
        /* <DEDUP_REMOVED lines=13> */
.L_x_8341:
[----:B------:R-:W2:Y:S02]  /*05b0*/  LDG.E.64 R4, desc[UR36][R4.64] ;  /* 0x0000002404047981 */ /* 0x000ea4000c1e1b00 */
[----:B--2---:R0:W1:Y:S01]  /*05c0*/  F2I.S64.F64.TRUNC R28, R4 ;  /* 0x00000004001c7311 */ /* 0x004062000030d900 */
[----:B------:R-:W-:Y:S05]  /*05d0*/  BRA `(.L_x_8332) ;  /* 0x0000000800607947 */ /* 0x000fea0003800000 */
.L_x_8340:
        /* <DEDUP_REMOVED lines=27> */
.L_x_8343:
        /* <DEDUP_REMOVED lines=13> */
[----:B------:R0:W1:Y:S01]  /*0860*/  F2I.S64.TRUNC R28, R0 ;  /* 0x00000000001c7311 */ /* 0x000062000020d900 */
[----:B------:R-:W-:Y:S05]  /*0870*/  BRA `(.L_x_8332) ;  /* 0x0000000400b87947 */ /* 0x000fea0003800000 */
.L_x_8342:
[----:B------:R-:W2:Y:S02]  /*0880*/  LDG.E.U16 R28, desc[UR36][R4.64] ;  /* 0x00000024041c7981 */ /* 0x000ea4000c1e1500 */
[----:B--2---:R-:W-:-:S06]  /*0890*/  IMAD.U32 R28, R28, 0x10000, RZ ;  /* 0x000100001c1c7824 */ /* 0x004fcc00078e00ff */
[----:B------:R-:W0:Y:S01]  /*08a0*/  F2I.S64.TRUNC R28, R28 ;  /* 0x0000001c001c7311 */ /* 0x000e22000020d900 */
[----:B------:R-:W-:Y:S05]  /*08b0*/  BRA `(.L_x_8332) ;  /* 0x0000000400a87947 */ /* 0x000fea0003800000 */
.L_x_8339:
        /* <DEDUP_REMOVED lines=11> */
.L_x_8346:
        /* <DEDUP_REMOVED lines=21> */
.L_x_8350:
[----:B------:R-:W-:Y:S05]  /*0ac0*/  BSYNC B1 ;  /* 0x0000000000017941 */ /* 0x000fea0003800000 */
.L_x_8349:
[----:B------:R-:W-:Y:S01]  /*0ad0*/  IMAD.SHL.U32 R3, R3, 0x100000, RZ ;  /* 0x0010000003037824 */ /* 0x000fe200078e00ff */
[----:B------:R-:W-:-:S04]  /*0ae0*/  LEA R5, R0, 0x3b800000, 0x17 ;  /* 0x3b80000000057811 */ /* 0x000fc800078eb8ff */
[----:B------:R-:W-:-:S07]  /*0af0*/  LOP3.LUT R28, R5, R3, R28, 0xfe, !PT ;  /* 0x00000003051c7212 */ /* 0x000fce00078efe1c */
.L_x_8348:
[----:B------:R-:W-:Y:S05]  /*0b00*/  BSYNC B0 ;  /* 0x0000000000007941 */ /* 0x000fea0003800000 */
.L_x_8347:
[----:B------:R-:W0:Y:S01]  /*0b10*/  F2I.S64.TRUNC R28, R28 ;  /* 0x0000001c001c7311 */ /* 0x000e22000020d900 */
[----:B------:R-:W-:Y:S05]  /*0b20*/  BRA `(.L_x_8332) ;  /* 0x00000004000c7947 */ /* 0x000fea0003800000 */
.L_x_8345:
        /* <DEDUP_REMOVED lines=21> */
.L_x_8354:
[----:B------:R-:W-:Y:S05]  /*0c80*/  BSYNC B1 ;  /* 0x0000000000017941 */ /* 0x000fea0003800000 */
.L_x_8353:
[----:B------:R-:W-:Y:S01]  /*0c90*/  IMAD.SHL.U32 R3, R3, 0x200000, RZ ;  /* 0x0020000003037824 */ /* 0x000fe200078e00ff */
[----:B------:R-:W-:-:S04]  /*0ca0*/  LEA R5, R0, 0x37800000, 0x17 ;  /* 0x3780000000057811 */ /* 0x000fc800078eb8ff */
[----:B------:R-:W-:-:S07]  /*0cb0*/  LOP3.LUT R28, R5, R3, R28, 0xfe, !PT ;  /* 0x00000003051c7212 */ /* 0x000fce00078efe1c */
.L_x_8352:
[----:B------:R-:W-:Y:S05]  /*0cc0*/  BSYNC B0 ;  /* 0x0000000000007941 */ /* 0x000fea0003800000 */
.L_x_8351:
[----:B------:R-:W0:Y:S01]  /*0cd0*/  F2I.S64.TRUNC R28, R28 ;  /* 0x0000001c001c7311 */ /* 0x000e22000020d900 */
[----:B------:R-:W-:Y:S05]  /*0ce0*/  BRA `(.L_x_8332) ;  /* 0x00000000009c7947 */ /* 0x000fea0003800000 */
.L_x_8344:
        /* <DEDUP_REMOVED lines=14> */
.L_x_8358:
[----:B------:R-:W-:Y:S05]  /*0dd0*/  BSYNC B0 ;  /* 0x0000000000007941 */ /* 0x000fea0003800000 */
.L_x_8357:
[----:B------:R-:W0:Y:S01]  /*0de0*/  F2I.S64.TRUNC R28, R28 ;  /* 0x0000001c001c7311 */ /* 0x000e22000020d900 */
[----:B------:R-:W-:Y:S05]  /*0df0*/  BRA `(.L_x_8332) ;  /* 0x0000000000587947 */ /* 0x000fea0003800000 */
.L_x_8331:
        /* <DEDUP_REMOVED lines=16> */
.L_x_8359:
[----:B------:R-:W-:Y:S01]  /*0f00*/  CS2R R28, SRZ ;  /* 0x00000000001c7805 */ /* 0x000fe2000001ff00 */
[----:B------:R-:W-:Y:S06]  /*0f10*/  BRA `(.L_x_8332) ;  /* 0x0000000000107947 */ /* 0x000fec0003800000 */
.L_x_8356:
[----:B------:R0:W5:Y:S01]  /*0f20*/  LDG.E.64 R28, desc[UR36][R4.64] ;  /* 0x00000024041c7981 */ /* 0x000162000c1e1b00 */
[----:B------:R-:W-:Y:S05]  /*0f30*/  BRA `(.L_x_8332) ;  /* 0x0000000000087947 */ /* 0x000fea0003800000 */
.L_x_8355:
[----:B------:R0:W5:Y:S01]  /*0f40*/  LDG.E R28, desc[UR36][R4.64] ;  /* 0x00000024041c7981 */ /* 0x000162000c1e1900 */
[----:B------:R-:W-:-:S07]  /*0f50*/  IMAD.MOV.U32 R29, RZ, RZ, RZ ;  /* 0x000000ffff1d7224 */ /* 0x000fce00078e00ff */
.L_x_8332:
[----:B------:R-:W2:Y:S02]  /*0f60*/  S2R R19, SR_TID.X ;  /* 0x0000000000137919 */ /* 0x000ea40000002100 */
[----:B--2---:R-:W-:-:S07]  /*0f70*/  VIADD R19, R19, 0x80 ;  /* 0x0000008013137836 */ /* 0x004fce0000000000 */
.L_x_8326:
[----:B------:R-:W-:Y:S05]  /*0f80*/  BSYNC B6 ;  /* 0x0000000000067941 */ /* 0x000fea0003800000 */
.L_x_8325:
        /* <DEDUP_REMOVED lines=24> */
.L_x_8365:
[----:B------:R0:W5:Y:S01]  /*1110*/  LDG.E.U8 R24, desc[UR36][R4.64] ;  /* 0x0000002404187981 */ /* 0x000162000c1e1100 */
[----:B------:R-:W-:Y:S01]  /*1120*/  IMAD.MOV.U32 R25, RZ, RZ, RZ ;  /* 0x000000ffff197224 */ /* 0x000fe200078e00ff */
[----:B------:R-:W-:Y:S06]  /*1130*/  BRA `(.L_x_8367) ;  /* 0x0000000c00487947 */ /* 0x000fec0003800000 */
.L_x_8364:
        /* <DEDUP_REMOVED lines=8> */
.L_x_8369:
[----:B------:R-:W2:Y:S02]  /*11c0*/  LDG.E R24, desc[UR36][R4.64] ;  /* 0x0000002404187981 */ /* 0x000ea4000c1e1900 */
[----:B--2---:R-:W-:Y:S01]  /*11d0*/  SHF.R.S32.HI R25, RZ, 0x1f, R24 ;  /* 0x0000001fff197819 */ /* 0x004fe20000011418 */
[----:B------:R-:W-:Y:S06]  /*11e0*/  BRA `(.L_x_8367) ;  /* 0x0000000c001c7947 */ /* 0x000fec0003800000 */
.L_x_8368:
[----:B------:R-:W2:Y:S02]  /*11f0*/  LDG.E.S16 R24, desc[UR36][R4.64] ;  /* 0x0000002404187981 */ /* 0x000ea4000c1e1700 */
[----:B--2---:R-:W-:Y:S01]  /*1200*/  SHF.R.S32.HI R25, RZ, 0x1f, R24 ;  /* 0x0000001fff197819 */ /* 0x004fe20000011418 */
[----:B------:R-:W-:Y:S06]  /*1210*/  BRA `(.L_x_8367) ;  /* 0x0000000c00107947 */ /* 0x000fec0003800000 */
.L_x_8363:
        /* <DEDUP_REMOVED lines=9> */
.L_x_8371:
[----:B------:R-:W2:Y:S02]  /*12b0*/  LDG.E.U16 R4, desc[UR36][R4.64] ;  /* 0x0000002404047981 */ /* 0x000ea4000c1e1500 */
[----:B--2---:R-:W-:-:S06]  /*12c0*/  HADD2.F32 R24, -RZ, R4.H0_H0 ;  /* 0x20000004ff187230 */ /* 0x004fcc0000004100 */
[----:B------:R-:W0:Y:S01]  /*12d0*/  F2I.S64.TRUNC R24, R24 ;  /* 0x0000001800187311 */ /* 0x000e22000020d900 */
[----:B------:R-:W-:Y:S05]  /*12e0*/  BRA `(.L_x_8367) ;  /* 0x0000000800dc7947 */ /* 0x000fea0003800000 */
.L_x_8370:
        /* <DEDUP_REMOVED lines=9> */
.L_x_8373:
[----:B------:R-:W2:Y:S02]  /*1380*/  LDG.E.U16 R4, desc[UR36][R4.64] ;  /* 0x0000002404047981 */ /* 0x000ea4000c1e1500 */
[----:B--2---:R-:W-:-:S06]  /*1390*/  HADD2.F32 R24, -RZ, R4.H0_H0 ;  /* 0x20000004ff187230 */ /* 0x004fcc0000004100 */
[----:B------:R-:W0:Y:S01]  /*13a0*/  F2I.S64.TRUNC R24, R24 ;  /* 0x0000001800187311 */ /* 0x000e22000020d900 */
[----:B------:R-:W-:Y:S05]  /*13b0*/  BRA `(.L_x_8367) ;  /* 0x0000000800a87947 */ /* 0x000fea0003800000 */
.L_x_8372:
[----:B------:R-:W2:Y:S02]  /*13c0*/  LDG.E.64 R4, desc[UR36][R4.64] ;  /* 0x0000002404047981 */ /* 0x000ea4000c1e1b00 */
[----:B--2---:R0:W1:Y:S01]  /*13d0*/  F2I.S64.F64.TRUNC R24, R4 ;  /* 0x0000000400187311 */ /* 0x004062000030d900 */
[----:B------:R-:W-:Y:S05]  /*13e0*/  BRA `(.L_x_8367) ;  /* 0x00000008009c7947 */ /* 0x000fea0003800000 */
.L_x_8362:
        /* <DEDUP_REMOVED lines=13> */
.L_x_8376:
[----:B------:R-:W2:Y:S02]  /*14c0*/  LDG.E.64 R4, desc[UR36][R4.64] ;  /* 0x0000002404047981 */ /* 0x000ea4000c1e1b00 */
[----:B--2---:R0:W1:Y:S01]  /*14d0*/  F2I.S64.F64.TRUNC R24, R4 ;  /* 0x0000000400187311 */ /* 0x004062000030d900 */
[----:B------:R-:W-:Y:S05]  /*14e0*/  BRA `(.L_x_8367) ;  /* 0x00000008005c7947 */ /* 0x000fea0003800000 */
.L_x_8375:
        /* <DEDUP_REMOVED lines=27> */
.L_x_8378:
        /* <DEDUP_REMOVED lines=12> */
[----:B------:R2:W0:Y:S01]  /*1760*/  F2I.S64.TRUNC R24, R0 ;  /* 0x0000000000187311 */ /* 0x000422000020d900 */
[----:B------:R-:W-:Y:S05]  /*1770*/  BRA `(.L_x_8367) ;  /* 0x0000000400b87947 */ /* 0x000fea0003800000 */
.L_x_8377:
[----:B------:R-:W2:Y:S02]  /*1780*/  LDG.E.U16 R24, desc[UR36][R4.64] ;  /* 0x0000002404187981 */ /* 0x000ea4000c1e1500 */
[----:B--2---:R-:W-:-:S06]  /*1790*/  IMAD.U32 R24, R24, 0x10000, RZ ;  /* 0x0001000018187824 */ /* 0x004fcc00078e00ff */
[----:B------:R-:W0:Y:S01]  /*17a0*/  F2I.S64.TRUNC R24, R24 ;  /* 0x0000001800187311 */ /* 0x000e22000020d900 */
[----:B------:R-:W-:Y:S05]  /*17b0*/  BRA `(.L_x_8367) ;  /* 0x0000000400a87947 */ /* 0x000fea0003800000 */
.L_x_8374:
        /* <DEDUP_REMOVED lines=11> */
.L_x_8381:
        /* <DEDUP_REMOVED lines=21> */
.L_x_8385:
[----:B------:R-:W-:Y:S05]  /*19c0*/  BSYNC B1 ;  /* 0x0000000000017941 */ /* 0x000fea0003800000 */
.L_x_8384:
[----:B------:R-:W-:Y:S01]  /*19d0*/  IMAD.SHL.U32 R3, R3, 0x100000, RZ ;  /* 0x0010000003037824 */ /* 0x000fe200078e00ff */
[----:B------:R-:W-:-:S04]  /*19e0*/  LEA R5, R0, 0x3b800000, 0x17 ;  /* 0x3b80000000057811 */ /* 0x000fc800078eb8ff */
[----:B------:R-:W-:-:S07]  /*19f0*/  LOP3.LUT R24, R5, R3, R24, 0xfe, !PT ;  /* 0x0000000305187212 */ /* 0x000fce00078efe18 */
.L_x_8383:
[----:B------:R-:W-:Y:S05]  /*1a00*/  BSYNC B0 ;  /* 0x0000000000007941 */ /* 0x000fea0003800000 */
.L_x_8382:
[----:B------:R-:W0:Y:S01]  /*1a10*/  F2I.S64.TRUNC R24, R24 ;  /* 0x0000001800187311 */ /* 0x000e22000020d900 */
[----:B------:R-:W-:Y:S05]  /*1a20*/  BRA `(.L_x_8367) ;  /* 0x00000004000c7947 */ /* 0x000fea0003800000 */
.L_x_8380:
        /* <DEDUP_REMOVED lines=21> */
.L_x_8389:
[----:B------:R-:W-:Y:S05]  /*1b80*/  BSYNC B1 ;  /* 0x0000000000017941 */ /* 0x000fea0003800000 */
.L_x_8388:
[----:B------:R-:W-:Y:S01]  /*1b90*/  IMAD.SHL.U32 R3, R3, 0x200000, RZ ;  /* 0x0020000003037824 */ /* 0x000fe200078e00ff */
[----:B------:R-:W-:-:S04]  /*1ba0*/  LEA R5, R0, 0x37800000, 0x17 ;  /* 0x3780000000057811 */ /* 0x000fc800078eb8ff */
[----:B------:R-:W-:-:S07]  /*1bb0*/  LOP3.LUT R24, R5, R3, R24, 0xfe, !PT ;  /* 0x0000000305187212 */ /* 0x000fce00078efe18 */
.L_x_8387:
[----:B------:R-:W-:Y:S05]  /*1bc0*/  BSYNC B0 ;  /* 0x0000000000007941 */ /* 0x000fea0003800000 */
.L_x_8386:
[----:B------:R-:W0:Y:S01]  /*1bd0*/  F2I.S64.TRUNC R24, R24 ;  /* 0x0000001800187311 */ /* 0x000e22000020d900 */
[----:B------:R-:W-:Y:S05]  /*1be0*/  BRA `(.L_x_8367) ;  /* 0x00000000009c7947 */ /* 0x000fea0003800000 */
.L_x_8379:
        /* <DEDUP_REMOVED lines=14> */
.L_x_8393:
[----:B------:R-:W-:Y:S05]  /*1cd0*/  BSYNC B0 ;  /* 0x0000000000007941 */ /* 0x000fea0003800000 */
.L_x_8392:
[----:B------:R-:W0:Y:S01]  /*1ce0*/  F2I.S64.TRUNC R24, R24 ;  /* 0x0000001800187311 */ /* 0x000e22000020d900 */
[----:B------:R-:W-:Y:S05]  /*1cf0*/  BRA `(.L_x_8367) ;  /* 0x0000000000587947 */ /* 0x000fea0003800000 */
.L_x_8366:
        /* <DEDUP_REMOVED lines=16> */
.L_x_8394:
[----:B------:R-:W-:Y:S01]  /*1e00*/  CS2R R24, SRZ ;  /* 0x0000000000187805 */ /* 0x000fe2000001ff00 */
[----:B------:R-:W-:Y:S06]  /*1e10*/  BRA `(.L_x_8367) ;  /* 0x0000000000107947 */ /* 0x000fec0003800000 */
.L_x_8391:
[----:B------:R0:W5:Y:S01]  /*1e20*/  LDG.E.64 R24, desc[UR36][R4.64] ;  /* 0x0000002404187981 */ /* 0x000162000c1e1b00 */
[----:B------:R-:W-:Y:S05]  /*1e30*/  BRA `(.L_x_8367) ;  /* 0x0000000000087947 */ /* 0x000fea0003800000 */
.L_x_8390:
[----:B------:R0:W5:Y:S01]  /*1e40*/  LDG.E R24, desc[UR36][R4.64] ;  /* 0x0000002404187981 */ /* 0x000162000c1e1900 */
[----:B------:R-:W-:-:S07]  /*1e50*/  IMAD.MOV.U32 R25, RZ, RZ, RZ ;  /* 0x000000ffff197224 */ /* 0x000fce00078e00ff */
.L_x_8367:
[----:B------:R-:W-:-:S07]  /*1e60*/  VIADD R19, R19, 0x80 ;  /* 0x0000008013137836 */ /* 0x000fce0000000000 */
.L_x_8361:
[----:B------:R-:W-:Y:S05]  /*1e70*/  BSYNC B6 ;  /* 0x0000000000067941 */ /* 0x000fea0003800000 */
.L_x_8360:
[----:B------:R-:W-:Y:S01]  /*1e80*/  ISETP.GE.AND P0, PT, R19, R16, PT ;  /* 0x000000101300720c */ /* 0x000fe20003f06270 */
[----:B------:R-:W-:Y:S01]  /*1e90*/  BSSY B6, `(.L_x_8395) ;  /* 0x00000ef000067945 */ /* 0x000fe20003800000 */
[----:B------:R-:W-:Y:S02]  /*1ea0*/  CS2R R22, SRZ ;  /* 0x0000000000167805 */ /* 0x000fe4000001ff00 */
[----:B------:R-:W-:-:S09]  /*1eb0*/  CS2R R26, SRZ ;  /* 0x00000000001a7805 */ /* 0x000fd2000001ff00 */
[----:B------:R-:W-:Y:S05]  /*1ec0*/  @P0 BRA `(.L_x_8396) ;  /* 0x0000000c00ac0947 */ /* 0x000fea0003800000 */
[----:B01----:R-:W0:Y:S01]  /*1ed0*/  LDC.64 R4, c[0x0][0x220] ;  /* 0x00008800ff047b82 */ /* 0x003e220000000a00 */
        /* <DEDUP_REMOVED lines=20> */
.L_x_8400:
[----:B------:R0:W5:Y:S01]  /*2020*/  LDG.E.U8 R26, desc[UR36][R4.64] ;  /* 0x00000024041a7981 */ /* 0x000162000c1e1100 */
[----:B------:R-:W-:Y:S01]  /*2030*/  IMAD.MOV.U32 R27, RZ, RZ, RZ ;  /* 0x000000ffff1b7224 */ /* 0x000fe200078e00ff */
[----:B------:R-:W-:Y:S06]  /*2040*/  BRA `(.L_x_8402) ;  /* 0x0000000c00487947 */ /* 0x000fec0003800000 */
.L_x_8399:
        /* <DEDUP_REMOVED lines=8> */
.L_x_8404:
[----:B------:R-:W2:Y:S02]  /*20d0*/  LDG.E R26, desc[UR36][R4.64] ;  /* 0x00000024041a7981 */ /* 0x000ea4000c1e1900 */
[----:B--2---:R-:W-:Y:S01]  /*20e0*/  SHF.R.S32.HI R27, RZ, 0x1f, R26 ;  /* 0x0000001fff1b7819 */ /* 0x004fe2000001141a */
[----:B------:R-:W-:Y:S06]  /*20f0*/  BRA `(.L_x_8402) ;  /* 0x0000000c001c7947 */ /* 0x000fec0003800000 */
.L_x_8403:
[----:B------:R-:W2:Y:S02]  /*2100*/  LDG.E.S16 R26, desc[UR36][R4.64] ;  /* 0x00000024041a7981 */ /* 0x000ea4000c1e1700 */
[----:B--2---:R-:W-:Y:S01]  /*2110*/  SHF.R.S32.HI R27, RZ, 0x1f, R26 ;  /* 0x0000001fff1b7819 */ /* 0x004fe2000001141a */
[----:B------:R-:W-:Y:S06]  /*2120*/  BRA `(.L_x_8402) ;  /* 0x0000000c00107947 */ /* 0x000fec0003800000 */
.L_x_8398:
        /* <DEDUP_REMOVED lines=9> */
.L_x_8406:
[----:B------:R-:W2:Y:S02]  /*21c0*/  LDG.E.U16 R4, desc[UR36][R4.64] ;  /* 0x0000002404047981 */ /* 0x000ea4000c1e1500 */
[----:B--2---:R-:W-:-:S06]  /*21d0*/  HADD2.F32 R26, -RZ, R4.H0_H0 ;  /* 0x20000004ff1a7230 */ /* 0x004fcc0000004100 */
[----:B------:R-:W0:Y:S01]  /*21e0*/  F2I.S64.TRUNC R26, R26 ;  /* 0x0000001a001a7311 */ /* 0x000e22000020d900 */
[----:B------:R-:W-:Y:S05]  /*21f0*/  BRA `(.L_x_8402) ;  /* 0x0000000800dc7947 */ /* 0x000fea0003800000 */
.L_x_8405:
        /* <DEDUP_REMOVED lines=9> */
.L_x_8408:
[----:B------:R-:W2:Y:S02]  /*2290*/  LDG.E.U16 R4, desc[UR36][R4.64] ;  /* 0x0000002404047981 */ /* 0x000ea4000c1e1500 */
[----:B--2---:R-:W-:-:S06]  /*22a0*/  HADD2.F32 R26, -RZ, R4.H0_H0 ;  /* 0x20000004ff1a7230 */ /* 0x004fcc0000004100 */
[----:B------:R-:W0:Y:S01]  /*22b0*/  F2I.S64.TRUNC R26, R26 ;  /* 0x0000001a001a7311 */ /* 0x000e22000020d900 */
[----:B------:R-:W-:Y:S05]  /*22c0*/  BRA `(.L_x_8402) ;  /* 0x0000000800a87947 */ /* 0x000fea0003800000 */
.L_x_8407:
[----:B------:R-:W2:Y:S02]  /*22d0*/  LDG.E.64 R4, desc[UR36][R4.64] ;  /* 0x0000002404047981 */ /* 0x000ea4000c1e1b00 */
[----:B--2---:R0:W1:Y:S01]  /*22e0*/  F2I.S64.F64.TRUNC R26, R4 ;  /* 0x00000004001a7311 */ /* 0x004062000030d900 */
[----:B------:R-:W-:Y:S05]  /*22f0*/  BRA `(.L_x_8402) ;  /* 0x00000008009c7947 */ /* 0x000fea0003800000 */
.L_x_8397:
        /* <DEDUP_REMOVED lines=13> */
.L_x_8411:
[----:B------:R-:W2:Y:S02]  /*23d0*/  LDG.E.64 R4, desc[UR36][R4.64] ;  /* 0x0000002404047981 */ /* 0x000ea4000c1e1b00 */
[----:B--2---:R0:W1:Y:S01]  /*23e0*/  F2I.S64.F64.TRUNC R26, R4 ;  /* 0x00000004001a7311 */ /* 0x004062000030d900 */
[----:B------:R-:W-:Y:S05]  /*23f0*/  BRA `(.L_x_8402) ;  /* 0x00000008005c7947 */ /* 0x000fea0003800000 */
.L_x_8410:
        /* <DEDUP_REMOVED lines=27> */
.L_x_8413:
        /* <DEDUP_REMOVED lines=14> */
.L_x_8412:
[----:B------:R-:W2:Y:S02]  /*2690*/  LDG.E.U16 R26, desc[UR36][R4.64] ;  /* 0x00000024041a7981 */ /* 0x000ea4000c1e1500 */
[----:B--2---:R-:W-:-:S06]  /*26a0*/  IMAD.U32 R26, R26, 0x10000, RZ ;  /* 0x000100001a1a7824 */ /* 0x004fcc00078e00ff */
[----:B------:R-:W0:Y:S01]  /*26b0*/  F2I.S64.TRUNC R26, R26 ;  /* 0x0000001a001a7311 */ /* 0x000e22000020d900 */
[----:B------:R-:W-:Y:S05]  /*26c0*/  BRA `(.L_x_8402) ;  /* 0x0000000400a87947 */ /* 0x000fea0003800000 */
.L_x_8409:
        /* <DEDUP_REMOVED lines=11> */
.L_x_8416:
        /* <DEDUP_REMOVED lines=21> */
.L_x_8420:
[----:B------:R-:W-:Y:S05]  /*28d0*/  BSYNC B1 ;  /* 0x0000000000017941 */ /* 0x000fea0003800000 */
.L_x_8419:
[----:B------:R-:W-:Y:S01]  /*28e0*/  IMAD.SHL.U32 R3, R3, 0x100000, RZ ;  /* 0x0010000003037824 */ /* 0x000fe200078e00ff */
[----:B------:R-:W-:-:S04]  /*28f0*/  LEA R5, R0, 0x3b800000, 0x17 ;  /* 0x3b80000000057811 */ /* 0x000fc800078eb8ff */
[----:B------:R-:W-:-:S07]  /*2900*/  LOP3.LUT R26, R5, R3, R26, 0xfe, !PT ;  /* 0x00000003051a7212 */ /* 0x000fce00078efe1a */
.L_x_8418:
[----:B------:R-:W-:Y:S05]  /*2910*/  BSYNC B0 ;  /* 0x0000000000007941 */ /* 0x000fea0003800000 */
.L_x_8417:
[----:B------:R-:W1:Y:S01]  /*2920*/  F2I.S64.TRUNC R26, R26 ;  /* 0x0000001a001a7311 */ /* 0x000e62000020d900 */
[----:B------:R-:W-:Y:S05]  /*2930*/  BRA `(.L_x_8402) ;  /* 0x00000004000c7947 */ /* 0x000fea0003800000 */
.L_x_8415:
        /* <DEDUP_REMOVED lines=21> */
.L_x_8424:
[----:B------:R-:W-:Y:S05]  /*2a90*/  BSYNC B1 ;  /* 0x0000000000017941 */ /* 0x000fea0003800000 */
.L_x_8423:
[----:B------:R-:W-:Y:S01]  /*2aa0*/  IMAD.SHL.U32 R3, R3, 0x200000, RZ ;  /* 0x0020000003037824 */ /* 0x000fe200078e00ff */
[----:B------:R-:W-:-:S04]  /*2ab0*/  LEA R5, R0, 0x37800000, 0x17 ;  /* 0x3780000000057811 */ /* 0x000fc800078eb8ff */
[----:B------:R-:W-:-:S07]  /*2ac0*/  LOP3.LUT R26, R5, R3, R26, 0xfe, !PT ;  /* 0x00000003051a7212 */ /* 0x000fce00078efe1a */
.L_x_8422:
[----:B------:R-:W-:Y:S05]  /*2ad0*/  BSYNC B0 ;  /* 0x0000000000007941 */ /* 0x000fea0003800000 */
.L_x_8421:
[----:B------:R-:W2:Y:S01]  /*2ae0*/  F2I.S64.TRUNC R26, R26 ;  /* 0x0000001a001a7311 */ /* 0x000ea2000020d900 */
[----:B------:R-:W-:Y:S05]  /*2af0*/  BRA `(.L_x_8402) ;  /* 0x00000000009c7947 */ /* 0x000fea0003800000 */
.L_x_8414:
        /* <DEDUP_REMOVED lines=14> */
.L_x_8428:
[----:B------:R-:W-:Y:S05]  /*2be0*/  BSYNC B0 ;  /* 0x0000000000007941 */ /* 0x000fea0003800000 */
.L_x_8427:
[----:B------:R-:W0:Y:S01]  /*2bf0*/  F2I.S64.TRUNC R26, R26 ;  /* 0x0000001a001a7311 */ /* 0x000e22000020d900 */
[----:B------:R-:W-:Y:S05]  /*2c00*/  BRA `(.L_x_8402) ;  /* 0x0000000000587947 */ /* 0x000fea0003800000 */
.L_x_8401:
        /* <DEDUP_REMOVED lines=16> */
.L_x_8429:
[----:B------:R-:W-:Y:S01]  /*2d10*/  CS2R R26, SRZ ;  /* 0x00000000001a7805 */ /* 0x000fe2000001ff00 */
[----:B------:R-:W-:Y:S06]  /*2d20*/  BRA `(.L_x_8402) ;  /* 0x0000000000107947 */ /* 0x000fec0003800000 */
.L_x_8426:
[----:B------:R0:W5:Y:S01]  /*2d30*/  LDG.E.64 R26, desc[UR36][R4.64] ;  /* 0x00000024041a7981 */ /* 0x000162000c1e1b00 */
[----:B------:R-:W-:Y:S05]  /*2d40*/  BRA `(.L_x_8402) ;  /* 0x0000000000087947 */ /* 0x000fea0003800000 */
.L_x_8425:
[----:B------:R0:W5:Y:S01]  /*2d50*/  LDG.E R26, desc[UR36][R4.64] ;  /* 0x00000024041a7981 */ /* 0x000162000c1e1900 */
[----:B------:R-:W-:-:S07]  /*2d60*/  IMAD.MOV.U32 R27, RZ, RZ, RZ ;  /* 0x000000ffff1b7224 */ /* 0x000fce00078e00ff */
.L_x_8402:
[----:B------:R-:W-:-:S07]  /*2d70*/  VIADD R19, R19, 0x80 ;  /* 0x0000008013137836 */ /* 0x000fce0000000000 */
.L_x_8396:
[----:B------:R-:W-:Y:S05]  /*2d80*/  BSYNC B6 ;  /* 0x0000000000067941 */ /* 0x000fea0003800000 */
.L_x_8395:
[----:B------:R-:W-:Y:S01]  /*2d90*/  ISETP.GE.AND P0, PT, R19, R16, PT ;  /* 0x000000101300720c */ /* 0x000fe20003f06270 */
[----:B------:R-:W-:-:S12]  /*2da0*/  BSSY B6, `(.L_x_8430) ;  /* 0x00000ea000067945 */ /* 0x000fd80003800000 */
[----:B------:R-:W-:Y:S05]  /*2db0*/  @P0 BRA `(.L_x_8431) ;  /* 0x0000000c00a00947 */ /* 0x000fea0003800000 */
[----:B01----:R-:W0:Y:S01]  /*2dc0*/  LDC.64 R4, c[0x0][0x220] ;  /* 0x00008800ff047b82 */ /* 0x003e220000000a00 */
        /* <DEDUP_REMOVED lines=19> */
.L_x_8435:
[----:B------:R0:W5:Y:S01]  /*2f00*/  LDG.E.U8 R22, desc[UR36][R4.64] ;  /* 0x0000002404167981 */ /* 0x000162000c1e1100 */
[----:B------:R-:W-:Y:S01]  /*2f10*/  IMAD.MOV.U32 R23, RZ, RZ, RZ ;  /* 0x000000ffff177224 */ /* 0x000fe200078e00ff */
[----:B------:R-:W-:Y:S06]  /*2f20*/  BRA `(.L_x_8431) ;  /* 0x0000000c00447947 */ /* 0x000fec0003800000 */
.L_x_8434:
        /* <DEDUP_REMOVED lines=8> */
.L_x_8438:
[----:B------:R-:W2:Y:S02]  /*2fb0*/  LDG.E R22, desc[UR36][R4.64] ;  /* 0x0000002404167981 */ /* 0x000ea4000c1e1900 */
[----:B--2---:R-:W-:Y:S01]  /*2fc0*/  SHF.R.S32.HI R23, RZ, 0x1f, R22 ;  /* 0x0000001fff177819 */ /* 0x004fe20000011416 */
[----:B------:R-:W-:Y:S06]  /*2fd0*/  BRA `(.L_x_8431) ;  /* 0x0000000c00187947 */ /* 0x000fec0003800000 */
.L_x_8437:
[----:B------:R-:W2:Y:S02]  /*2fe0*/  LDG.E.S16 R22, desc[UR36][R4.64] ;  /* 0x0000002404167981 */ /* 0x000ea4000c1e1700 */
[----:B--2---:R-:W-:Y:S01]  /*2ff0*/  SHF.R.S32.HI R23, RZ, 0x1f, R22 ;  /* 0x0000001fff177819 */ /* 0x004fe20000011416 */
[----:B------:R-:W-:Y:S06]  /*3000*/  BRA `(.L_x_8431) ;  /* 0x0000000c000c7947 */ /* 0x000fec0003800000 */
.L_x_8433:
        /* <DEDUP_REMOVED lines=9> */
.L_x_8440:
[----:B------:R-:W2:Y:S02]  /*30a0*/  LDG.E.U16 R4, desc[UR36][R4.64] ;  /* 0x0000002404047981 */ /* 0x000ea4000c1e1500 */
[----:B--2---:R-:W-:-:S06]  /*30b0*/  HADD2.F32 R22, -RZ, R4.H0_H0 ;  /* 0x20000004ff167230 */ /* 0x004fcc0000004100 */
[----:B------:R-:W0:Y:S01]  /*30c0*/  F2I.S64.TRUNC R22, R22 ;  /* 0x0000001600167311 */ /* 0x000e22000020d900 */
[----:B------:R-:W-:Y:S05]  /*30d0*/  BRA `(.L_x_8431) ;  /* 0x0000000800d87947 */ /* 0x000fea0003800000 */
.L_x_8439:
        /* <DEDUP_REMOVED lines=9> */
.L_x_8442:
[----:B------:R-:W2:Y:S02]  /*3170*/  LDG.E.U16 R4, desc[UR36][R4.64] ;  /* 0x0000002404047981 */ /* 0x000ea4000c1e1500 */
[----:B--2---:R-:W-:-:S06]  /*3180*/  HADD2.F32 R22, -RZ, R4.H0_H0 ;  /* 0x20000004ff167230 */ /* 0x004fcc0000004100 */
[----:B------:R-:W0:Y:S01]  /*3190*/  F2I.S64.TRUNC R22, R22 ;  /* 0x0000001600167311 */ /* 0x000e22000020d900 */
[----:B------:R-:W-:Y:S05]  /*31a0*/  BRA `(.L_x_8431) ;  /* 0x0000000800a47947 */ /* 0x000fea0003800000 */
.L_x_8441:
[----:B------:R-:W2:Y:S02]  /*31b0*/  LDG.E.64 R4, desc[UR36][R4.64] ;  /* 0x0000002404047981 */ /* 0x000ea4000c1e1b00 */
[----:B--2---:R0:W1:Y:S01]  /*31c0*/  F2I.S64.F64.TRUNC R22, R4 ;  /* 0x0000000400167311 */ /* 0x004062000030d900 */
[----:B------:R-:W-:Y:S05]  /*31d0*/  BRA `(.L_x_8431) ;  /* 0x0000000800987947 */ /* 0x000fea0003800000 */
.L_x_8432:
        /* <DEDUP_REMOVED lines=13> */
.L_x_8445:
[----:B------:R-:W2:Y:S02]  /*32b0*/  LDG.E.64 R4, desc[UR36][R4.64] ;  /* 0x0000002404047981 */ /* 0x000ea4000c1e1b00 */
[----:B--2---:R0:W1:Y:S01]  /*32c0*/  F2I.S64.F64.TRUNC R22, R4 ;  /* 0x0000000400167311 */ /* 0x004062000030d900 */
[----:B------:R-:W-:Y:S05]  /*32d0*/  BRA `(.L_x_8431) ;  /* 0x0000000800587947 */ /* 0x000fea0003800000 */
.L_x_8444:
        /* <DEDUP_REMOVED lines=27> */
.L_x_8447:
        /* <DEDUP_REMOVED lines=14> */
.L_x_8446:
[----:B------:R-:W2:Y:S02]  /*3570*/  LDG.E.U16 R22, desc[UR36][R4.64] ;  /* 0x0000002404167981 */ /* 0x000ea4000c1e1500 */
[----:B--2---:R-:W-:-:S06]  /*3580*/  IMAD.U32 R22, R22, 0x10000, RZ ;  /* 0x0001000016167824 */ /* 0x004fcc00078e00ff */
[----:B------:R-:W0:Y:S01]  /*3590*/  F2I.S64.TRUNC R22, R22 ;  /* 0x0000001600167311 */ /* 0x000e22000020d900 */
[----:B------:R-:W-:Y:S05]  /*35a0*/  BRA `(.L_x_8431) ;  /* 0x0000000400a47947 */ /* 0x000fea0003800000 */
.L_x_8443:
        /* <DEDUP_REMOVED lines=11> */
.L_x_8450:
        /* <DEDUP_REMOVED lines=21> */
.L_x_8454:
[----:B------:R-:W-:Y:S05]  /*37b0*/  BSYNC B1 ;  /* 0x0000000000017941 */ /* 0x000fea0003800000 */
.L_x_8453:
[----:B------:R-:W-:Y:S01]  /*37c0*/  IMAD.SHL.U32 R3, R3, 0x100000, RZ ;  /* 0x0010000003037824 */ /* 0x000fe200078e00ff */
[----:B------:R-:W-:-:S04]  /*37d0*/  LEA R5, R0, 0x3b800000, 0x17 ;  /* 0x3b80000000057811 */ /* 0x000fc800078eb8ff */
[----:B------:R-:W-:-:S07]  /*37e0*/  LOP3.LUT R22, R5, R3, R22, 0xfe, !PT ;  /* 0x0000000305167212 */ /* 0x000fce00078efe16 */
.L_x_8452:
[----:B------:R-:W-:Y:S05]  /*37f0*/  BSYNC B0 ;  /* 0x0000000000007941 */ /* 0x000fea0003800000 */
.L_x_8451:
[----:B------:R-:W0:Y:S01]  /*3800*/  F2I.S64.TRUNC R22, R22 ;  /* 0x0000001600167311 */ /* 0x000e22000020d900 */
[----:B------:R-:W-:Y:S05]  /*3810*/  BRA `(.L_x_8431) ;  /* 0x0000000400087947 */ /* 0x000fea0003800000 */
.L_x_8449:
        /* <DEDUP_REMOVED lines=21> */
.L_x_8458:
[----:B------:R-:W-:Y:S05]  /*3970*/  BSYNC B1 ;  /* 0x0000000000017941 */ /* 0x000fea0003800000 */
.L_x_8457:
[----:B------:R-:W-:Y:S01]  /*3980*/  IMAD.SHL.U32 R3, R3, 0x200000, RZ ;  /* 0x0020000003037824 */ /* 0x000fe200078e00ff */
[----:B------:R-:W-:-:S04]  /*3990*/  LEA R5, R0, 0x37800000, 0x17 ;  /* 0x3780000000057811 */ /* 0x000fc800078eb8ff */
[----:B------:R-:W-:-:S07]  /*39a0*/  LOP3.LUT R22, R5, R3, R22, 0xfe, !PT ;  /* 0x0000000305167212 */ /* 0x000fce00078efe16 */
.L_x_8456:
[----:B------:R-:W-:Y:S05]  /*39b0*/  BSYNC B0 ;  /* 0x0000000000007941 */ /* 0x000fea0003800000 */
.L_x_8455:
[----:B------:R-:W0:Y:S01]  /*39c0*/  F2I.S64.TRUNC R22, R22 ;  /* 0x0000001600167311 */ /* 0x000e22000020d900 */
[----:B------:R-:W-:Y:S05]  /*39d0*/  BRA `(.L_x_8431) ;  /* 0x0000000000987947 */ /* 0x000fea0003800000 */
.L_x_8448:
        /* <DEDUP_REMOVED lines=14> */
.L_x_8462:
[----:B------:R-:W-:Y:S05]  /*3ac0*/  BSYNC B0 ;  /* 0x0000000000007941 */ /* 0x000fea0003800000 */
.L_x_8461:
[----:B------:R-:W0:Y:S01]  /*3ad0*/  F2I.S64.TRUNC R22, R22 ;  /* 0x0000001600167311 */ /* 0x000e22000020d900 */
[----:B------:R-:W-:Y:S05]  /*3ae0*/  BRA `(.L_x_8431) ;  /* 0x0000000000547947 */ /* 0x000fea0003800000 */
.L_x_8436:
        /* <DEDUP_REMOVED lines=16> */
.L_x_8463:
[----:B------:R-:W-:Y:S05]  /*3bf0*/  BRA `(.L_x_8431) ;  /* 0x0000000000107947 */ /* 0x000fea0003800000 */
.L_x_8460:
[----:B------:R0:W5:Y:S01]  /*3c00*/  LDG.E.64 R22, desc[UR36][R4.64] ;  /* 0x0000002404167981 */ /* 0x000162000c1e1b00 */
[----:B------:R-:W-:Y:S05]  /*3c10*/  BRA `(.L_x_8431) ;  /* 0x0000000000087947 */ /* 0x000fea0003800000 */
.L_x_8459:
[----:B------:R0:W5:Y:S01]  /*3c20*/  LDG.E R22, desc[UR36][R4.64] ;  /* 0x0000002404167981 */ /* 0x000162000c1e1900 */
[----:B------:R-:W-:-:S07]  /*3c30*/  IMAD.MOV.U32 R23, RZ, RZ, RZ ;  /* 0x000000ffff177224 */ /* 0x000fce00078e00ff */
.L_x_8431:
[----:B------:R-:W-:Y:S05]  /*3c40*/  BSYNC B6 ;  /* 0x0000000000067941 */ /* 0x000fea0003800000 */
.L_x_8430:
[----:B------:R-:W3:Y:S01]  /*3c50*/  S2R R19, SR_TID.X ;  /* 0x0000000000137919 */ /* 0x000ee20000002100 */
[----:B------:R-:W3:Y:S01]  /*3c60*/  LDC.U8 R17, c[0x0][0x234] ;  /* 0x00008d00ff117b82 */ /* 0x000ee20000000000 */
[----:B012--5:R-:W-:Y:S01]  /*3c70*/  ISETP.GT.U32.AND P3, PT, R26, RZ, PT ;  /* 0x000000ff1a00720c */ /* 0x027fe20003f64070 */
[----:B------:R-:W-:Y:S01]  /*3c80*/  BSSY B6, `(.L_x_8464) ;  /* 0x0000100000067945 */ /* 0x000fe20003800000 */
[----:B---34-:R-:W-:Y:S02]  /*3c90*/  ISETP.GT.U32.AND P1, PT, R28, RZ, PT ;  /* 0x000000ff1c00720c */ /* 0x018fe40003f24070 */
[----:B------:R-:W-:Y:S02]  /*3ca0*/  ISETP.GT.U32.AND P0, PT, R24, RZ, PT ;  /* 0x000000ff1800720c */ /* 0x000fe40003f04070 */
[----:B------:R-:W-:Y:S02]  /*3cb0*/  ISETP.GT.U32.AND P2, PT, R22, RZ, PT ;  /* 0x000000ff1600720c */ /* 0x000fe40003f44070 */
[----:B------:R-:W-:-:S02]  /*3cc0*/  ISETP.GT.AND.EX P3, PT, R27, RZ, PT, P3 ;  /* 0x000000ff1b00720c */ /* 0x000fc40003f64330 */
[----:B------:R-:W-:Y:S02]  /*3cd0*/  ISETP.GT.AND.EX P1, PT, R29, RZ, PT, P1 ;  /* 0x000000ff1d00720c */ /* 0x000fe40003f24310 */
[----:B------:R-:W-:Y:S02]  /*3ce0*/  ISETP.GT.AND.EX P0, PT, R25, RZ, PT, P0 ;  /* 0x000000ff1900720c */ /* 0x000fe40003f04300 */
[----:B------:R-:W-:Y:S02]  /*3cf0*/  ISETP.GT.AND.EX P2, PT, R23, RZ, PT, P2 ;  /* 0x000000ff1700720c */ /* 0x000fe40003f44320 */
[----:B------:R-:W-:Y:S02]  /*3d00*/  SEL R3, RZ, 0x1, !P3 ;  /* 0x00000001ff037807 */ /* 0x000fe40005800000 */
[----:B------:R-:W-:Y:S02]  /*3d10*/  SEL R24, RZ, 0x1, !P0 ;  /* 0x00000001ff187807 */ /* 0x000fe40004000000 */
[----:B------:R-:W-:-:S02]  /*3d20*/  SEL R22, RZ, 0x1, !P2 ;  /* 0x00000001ff167807 */ /* 0x000fc40005000000 */
[----:B------:R-:W-:Y:S02]  /*3d30*/  SEL R5, RZ, 0x1, !P1 ;  /* 0x00000001ff057807 */ /* 0x000fe40004800000 */
[----:B------:R-:W-:Y:S02]  /*3d40*/  LEA.HI.SX32 R18, P2, R27, R3, 0x1 ;  /* 0x000000031b127211 */ /* 0x000fe40007850aff */
[----:B------:R-:W-:Y:S02]  /*3d50*/  LEA.HI.SX32 R24, P1, R25, R24, 0x1 ;  /* 0x0000001819187211 */ /* 0x000fe40007830aff */
[----:B------:R-:W-:Y:S01]  /*3d60*/  LEA.HI.SX32 R22, P3, R23, R22, 0x1 ;  /* 0x0000001617167211 */ /* 0x000fe20007870aff */
[----:B------:R-:W-:Y:S01]  /*3d70*/  IMAD.MOV.U32 R26, RZ, RZ, R18 ;  /* 0x000000ffff1a7224 */ /* 0x000fe200078e0012 */
[----:B------:R-:W-:Y:S02]  /*3d80*/  ISETP.GE.AND P4, PT, R19, R16, PT ;  /* 0x000000101300720c */ /* 0x000fe40003f86270 */
[----:B------:R-:W-:-:S02]  /*3d90*/  LEA.HI.SX32 R3, P0, R29, R5, 0x1 ;  /* 0x000000051d037211 */ /* 0x000fc40007810aff */
[----:B------:R-:W-:Y:S02]  /*3da0*/  LEA.HI.X.SX32 R25, R25, RZ, 0x1, P1 ;  /* 0x000000ff19197211 */ /* 0x000fe400008f0eff */
[----:B------:R-:W-:Y:S02]  /*3db0*/  LEA.HI.X.SX32 R27, R27, RZ, 0x1, P2 ;  /* 0x000000ff1b1b7211 */ /* 0x000fe400010f0eff */
[----:B------:R-:W-:Y:S02]  /*3dc0*/  LEA.HI.X.SX32 R23, R23, RZ, 0x1, P3 ;  /* 0x000000ff17177211 */ /* 0x000fe400018f0eff */
[----:B------:R-:W-:-:S03]  /*3dd0*/  LEA.HI.X.SX32 R5, R29, RZ, 0x1, P0 ;  /* 0x000000ff1d057211 */ /* 0x000fc600000f0eff */
[----:B------:R-:W-:Y:S05]  /*3de0*/  @P4 BRA `(.L_x_8465) ;  /* 0x0000000c00a44947 */ /* 0x000fea0003800000 */
[----:B------:R-:W0:Y:S01]  /*3df0*/  LDC.64 R8, c[0x0][0x218] ;  /* 0x00008600ff087b82 */ /* 0x000e220000000a00 */
[----:B------:R-:W-:Y:S01]  /*3e00*/  IMAD R0, R2, 0x200, R19 ;  /* 0x0000020002007824 */ /* 0x000fe200078e0213 */
[----:B------:R-:W-:Y:S01]  /*3e10*/  PRMT R4, R17, 0x9910, RZ ;  /* 0x0000991011047816 */ /* 0x000fe200000000ff */
[----:B------:R-:W-:Y:S01]  /*3e20*/  ULDC UR4, c[0x0][0x238] ;  /* 0x00008e0000047ab9 */ /* 0x000fe20000000800 */
[----:B------:R-:W-:Y:S02]  /*3e30*/  VIADD R19, R19, 0x80 ;  /* 0x0000008013137836 */ /* 0x000fe40000000000 */
[----:B------:R-:W-:Y:S02]  /*3e40*/  IMAD R7, R0, UR4, RZ ;  /* 0x0000000400077c24 */ /* 0x000fe4000f8e02ff */
[----:B------:R-:W-:Y:S02]  /*3e50*/  IMAD.MOV.U32 R0, RZ, RZ, R4 ;  /* 0x000000ffff007224 */ /* 0x000fe400078e0004 */
[----:B------:R-:W-:-:S03]  /*3e60*/  IMAD.MOV.U32 R4, RZ, RZ, R3 ;  /* 0x000000ffff047224 */ /* 0x000fc600078e0003 */
        /* <DEDUP_REMOVED lines=14> */
.L_x_8469:
[----:B------:R0:W-:Y:S01]  /*3f50*/  STG.E.U8 desc[UR36][R8.64], R3 ;  /* 0x0000000308007986 */ /* 0x0001e2000c101124 */
[----:B------:R-:W-:Y:S05]  /*3f60*/  BRA `(.L_x_8465) ;  /* 0x0000000c00447947 */ /* 0x000fea0003800000 */
.L_x_8468:
        /* <DEDUP_REMOVED lines=8> */
.L_x_8472:
[----:B------:R0:W-:Y:S01]  /*3ff0*/  STG.E desc[UR36][R8.64], R3 ;  /* 0x0000000308007986 */ /* 0x0001e2000c101924 */
[----:B------:R-:W-:Y:S05]  /*4000*/  BRA `(.L_x_8465) ;  /* 0x0000000c001c7947 */ /* 0x000fea0003800000 */
.L_x_8471:
[----:B------:R0:W-:Y:S01]  /*4010*/  STG.E.U16 desc[UR36][R8.64], R3 ;  /* 0x0000000308007986 */ /* 0x0001e2000c101524 */
[----:B------:R-:W-:Y:S05]  /*4020*/  BRA `(.L_x_8465) ;  /* 0x0000000c00147947 */ /* 0x000fea0003800000 */
.L_x_8467:
        /* <DEDUP_REMOVED lines=9> */
.L_x_8474:
[----:B------:R-:W0:Y:S02]  /*40c0*/  I2F.S64 R0, R4 ;  /* 0x0000000400007312 */ /* 0x000e240000301400 */
[----:B0-----:R-:W-:-:S05]  /*40d0*/  F2FP.F16.F32.PACK_AB R0, RZ, R0 ;  /* 0x00000000ff00723e */ /* 0x001fca00000000ff */
[----:B------:R0:W-:Y:S01]  /*40e0*/  STG.E.U16 desc[UR36][R8.64], R0 ;  /* 0x0000000008007986 */ /* 0x0001e2000c101524 */
[----:B------:R-:W-:Y:S05]  /*40f0*/  BRA `(.L_x_8465) ;  /* 0x0000000800e07947 */ /* 0x000fea0003800000 */
.L_x_8473:
        /* <DEDUP_REMOVED lines=10> */
.L_x_8476:
[----:B------:R-:W0:Y:S02]  /*41a0*/  I2F.S64 R4, R4 ;  /* 0x0000000400047312 */ /* 0x000e240000301400 */
[----:B0-----:R-:W-:-:S04]  /*41b0*/  F2FP.F16.F32.PACK_AB R3, RZ, R4 ;  /* 0x00000004ff03723e */ /* 0x001fc800000000ff */
[----:B------:R-:W-:-:S05]  /*41c0*/  PRMT R3, R3, 0x5410, RZ ;  /* 0x0000541003037816 */ /* 0x000fca00000000ff */
[----:B------:R0:W-:Y:S01]  /*41d0*/  STG.E desc[UR36][R8.64], R3 ;  /* 0x0000000308007986 */ /* 0x0001e2000c101924 */
[----:B------:R-:W-:Y:S05]  /*41e0*/  BRA `(.L_x_8465) ;  /* 0x0000000800a47947 */ /* 0x000fea0003800000 */
.L_x_8475:
[----:B------:R-:W0:Y:S02]  /*41f0*/  I2F.F64.S64 R4, R4 ;  /* 0x0000000400047312 */ /* 0x000e240000301c00 */
[----:B0-----:R0:W-:Y:S01]  /*4200*/  STG.E.64 desc[UR36][R8.64], R4 ;  /* 0x0000000408007986 */ /* 0x0011e2000c101b24 */
[----:B------:R-:W-:Y:S05]  /*4210*/  BRA `(.L_x_8465) ;  /* 0x0000000800987947 */ /* 0x000fea0003800000 */
.L_x_8466:
        /* <DEDUP_REMOVED lines=13> */
.L_x_8479:
[----:B------:R-:W0:Y:S01]  /*42f0*/  I2F.F64.S64 R4, R4 ;  /* 0x0000000400047312 */ /* 0x000e220000301c00 */
[----:B------:R-:W-:-:S05]  /*4300*/  CS2R R6, SRZ ;  /* 0x0000000000067805 */ /* 0x000fca000001ff00 */
[----:B0-----:R0:W-:Y:S01]  /*4310*/  STG.E.128 desc[UR36][R8.64], R4 ;  /* 0x0000000408007986 */ /* 0x0011e2000c101d24 */
[----:B------:R-:W-:Y:S05]  /*4320*/  BRA `(.L_x_8465) ;  /* 0x0000000800547947 */ /* 0x000fea0003800000 */
.L_x_8478:
        /* <DEDUP_REMOVED lines=21> */
.L_x_8483:
[----:B------:R-:W-:Y:S05]  /*4480*/  BSYNC B0 ;  /* 0x0000000000007941 */ /* 0x000fea0003800000 */
.L_x_8482:
[----:B------:R-:W-:-:S05]  /*4490*/  LOP3.LUT R7, R0, R7, RZ, 0xfc, !PT ;  /* 0x0000000700077212 */ /* 0x000fca00078efcff */
[----:B------:R0:W-:Y:S01]  /*44a0*/  STG.E.U8 desc[UR36][R8.64], R7 ;  /* 0x0000000708007986 */ /* 0x0001e2000c101124 */
[----:B------:R-:W-:Y:S05]  /*44b0*/  BRA `(.L_x_8465) ;  /* 0x0000000400f07947 */ /* 0x000fea0003800000 */
.L_x_8481:
        /* <DEDUP_REMOVED lines=13> */
.L_x_8485:
[----:B------:R-:W-:Y:S01]  /*4590*/  IMAD.MOV.U32 R0, RZ, RZ, 0x7f ;  /* 0x0000007fff007424 */ /* 0x000fe200078e00ff */
[----:B------:R-:W-:-:S04]  /*45a0*/  ISETP.GT.U32.AND P0, PT, R3, 0x7f800000, PT ;  /* 0x7f8000000300780c */ /* 0x000fc80003f04070 */
[----:B------:R-:W-:-:S09]  /*45b0*/  SEL R0, R0, 0x7c, P0 ;  /* 0x0000007c00007807 */ /* 0x000fd20000000000 */
.L_x_8486:
[----:B------:R-:W-:Y:S05]  /*45c0*/  BSYNC B0 ;  /* 0x0000000000007941 */ /* 0x000fea0003800000 */
.L_x_8484:
[----:B------:R-:W-:-:S04]  /*45d0*/  LOP3.LUT R3, R5, 0x80000000, RZ, 0xc0, !PT ;  /* 0x8000000005037812 */ /* 0x000fc800078ec0ff */
[----:B------:R-:W-:-:S04]  /*45e0*/  SHF.R.U32.HI R3, RZ, 0x18, R3 ;  /* 0x00000018ff037819 */ /* 0x000fc80000011603 */
[----:B------:R-:W-:-:S05]  /*45f0*/  LOP3.LUT R3, R0, R3, RZ, 0xfc, !PT ;  /* 0x0000000300037212 */ /* 0x000fca00078efcff */
[----:B------:R0:W-:Y:S01]  /*4600*/  STG.E.U8 desc[UR36][R8.64], R3 ;  /* 0x0000000308007986 */ /* 0x0001e2000c101124 */
[----:B------:R-:W-:Y:S05]  /*4610*/  BRA `(.L_x_8465) ;  /* 0x0000000400987947 */ /* 0x000fea0003800000 */
.L_x_8480:
[----:B------:R-:W0:Y:S02]  /*4620*/  I2F.S64 R0, R4 ;  /* 0x0000000400007312 */ /* 0x000e240000301400 */
[----:B0-----:R-:W-:-:S05]  /*4630*/  F2FP.BF16.F32.PACK_AB R0, RZ, R0 ;  /* 0x00000000ff00723e */ /* 0x001fca00000010ff */
[----:B------:R0:W-:Y:S01]  /*4640*/  STG.E.U16 desc[UR36][R8.64], R0 ;  /* 0x0000000008007986 */ /* 0x0001e2000c101524 */
[----:B------:R-:W-:Y:S05]  /*4650*/  BRA `(.L_x_8465) ;  /* 0x0000000400887947 */ /* 0x000fea0003800000 */
.L_x_8477:
        /* <DEDUP_REMOVED lines=10> */
.L_x_8489:
        /* <DEDUP_REMOVED lines=17> */
.L_x_8492:
[----:B------:R-:W-:-:S04]  /*4810*/  LOP3.LUT R0, R5, 0x80000000, RZ, 0xc0, !PT ;  /* 0x8000000005007812 */ /* 0x000fc800078ec0ff */
[----:B------:R-:W-:-:S04]  /*4820*/  SHF.R.U32.HI R0, RZ, 0x18, R0 ;  /* 0x00000018ff007819 */ /* 0x000fc80000011600 */
[----:B------:R-:W-:-:S07]  /*4830*/  LOP3.LUT R0, R3, R0, RZ, 0xfc, !PT ;  /* 0x0000000003007212 */ /* 0x000fce00078efcff */
.L_x_8491:
[----:B------:R-:W-:Y:S05]  /*4840*/  BSYNC B0 ;  /* 0x0000000000007941 */ /* 0x000fea0003800000 */
.L_x_8490:
[----:B------:R3:W-:Y:S01]  /*4850*/  STG.E.U8 desc[UR36][R8.64], R0 ;  /* 0x0000000008007986 */ /* 0x0007e2000c101124 */
[----:B------:R-:W-:Y:S05]  /*4860*/  BRA `(.L_x_8465) ;  /* 0x0000000400047947 */ /* 0x000fea0003800000 */
.L_x_8488:
        /* <DEDUP_REMOVED lines=17> */
.L_x_8495:
[----:B------:R-:W-:-:S04]  /*4980*/  LOP3.LUT R0, R5, 0x80000000, RZ, 0xc0, !PT ;  /* 0x8000000005007812 */ /* 0x000fc800078ec0ff */
[----:B------:R-:W-:-:S04]  /*4990*/  SHF.R.U32.HI R0, RZ, 0x18, R0 ;  /* 0x00000018ff007819 */ /* 0x000fc80000011600 */
[----:B------:R-:W-:-:S07]  /*49a0*/  LOP3.LUT R0, R3, R0, RZ, 0xfc, !PT ;  /* 0x0000000003007212 */ /* 0x000fce00078efcff */
.L_x_8494:
[----:B------:R-:W-:Y:S05]  /*49b0*/  BSYNC B0 ;  /* 0x0000000000007941 */ /* 0x000fea0003800000 */
.L_x_8493:
[----:B------:R0:W-:Y:S01]  /*49c0*/  STG.E.U8 desc[UR36][R8.64], R0 ;  /* 0x0000000008007986 */ /* 0x0001e2000c101124 */
[----:B------:R-:W-:Y:S05]  /*49d0*/  BRA `(.L_x_8465) ;  /* 0x0000000000a87947 */ /* 0x000fea0003800000 */
.L_x_8487:
        /* <DEDUP_REMOVED lines=22> */
.L_x_8470:
        /* <DEDUP_REMOVED lines=16> */
.L_x_8498:
[----:B------:R-:W-:Y:S05]  /*4c40*/  BRA `(.L_x_8465) ;  /* 0x00000000000c7947 */ /* 0x000fea0003800000 */
.L_x_8497:
[----:B------:R2:W-:Y:S01]  /*4c50*/  STG.E.64 desc[UR36][R8.64], R4 ;  /* 0x0000000408007986 */ /* 0x0005e2000c101b24 */
[----:B------:R-:W-:Y:S05]  /*4c60*/  BRA `(.L_x_8465) ;  /* 0x0000000000047947 */ /* 0x000fea0003800000 */
.L_x_8496:
[----:B------:R0:W-:Y:S02]  /*4c70*/  STG.E desc[UR36][R8.64], R3 ;  /* 0x0000000308007986 */ /* 0x0001e4000c101924 */
.L_x_8465:
[----:B------:R-:W-:Y:S05]  /*4c80*/  BSYNC B6 ;  /* 0x0000000000067941 */ /* 0x000fea0003800000 */
.L_x_8464:
        /* <DEDUP_REMOVED lines=23> */
.L_x_8504:
[----:B------:R0:W-:Y:S01]  /*4e00*/  STG.E.U8 desc[UR36][R8.64], R24 ;  /* 0x0000001808007986 */ /* 0x0001e2000c101124 */
[----:B------:R-:W-:Y:S05]  /*4e10*/  BRA `(.L_x_8506) ;  /* 0x0000000c004c7947 */ /* 0x000fea0003800000 */
.L_x_8503:
        /* <DEDUP_REMOVED lines=8> */
.L_x_8508:
[----:B------:R0:W-:Y:S01]  /*4ea0*/  STG.E desc[UR36][R8.64], R24 ;  /* 0x0000001808007986 */ /* 0x0001e2000c101924 */
[----:B------:R-:W-:Y:S05]  /*4eb0*/  BRA `(.L_x_8506) ;  /* 0x0000000c00247947 */ /* 0x000fea0003800000 */
.L_x_8507:
[----:B------:R0:W-:Y:S01]  /*4ec0*/  STG.E.U16 desc[UR36][R8.64], R24 ;  /* 0x0000001808007986 */ /* 0x0001e2000c101524 */
[----:B------:R-:W-:Y:S05]  /*4ed0*/  BRA `(.L_x_8506) ;  /* 0x0000000c001c7947 */ /* 0x000fea0003800000 */
.L_x_8502:
        /* <DEDUP_REMOVED lines=9> */
.L_x_8510:
[----:B------:R-:W0:Y:S02]  /*4f70*/  I2F.S64 R0, R24 ;  /* 0x0000001800007312 */ /* 0x000e240000301400 */
[----:B0-----:R-:W-:-:S05]  /*4f80*/  F2FP.F16.F32.PACK_AB R0, RZ, R0 ;  /* 0x00000000ff00723e */ /* 0x001fca00000000ff */
[----:B------:R0:W-:Y:S01]  /*4f90*/  STG.E.U16 desc[UR36][R8.64], R0 ;  /* 0x0000000008007986 */ /* 0x0001e2000c101524 */
[----:B------:R-:W-:Y:S05]  /*4fa0*/  BRA `(.L_x_8506) ;  /* 0x0000000800e87947 */ /* 0x000fea0003800000 */
.L_x_8509:
        /* <DEDUP_REMOVED lines=10> */
.L_x_8512:
[----:B------:R-:W0:Y:S02]  /*5050*/  I2F.S64 R24, R24 ;  /* 0x0000001800187312 */ /* 0x000e240000301400 */
[----:B0-----:R-:W-:-:S04]  /*5060*/  F2FP.F16.F32.PACK_AB R3, RZ, R24 ;  /* 0x00000018ff03723e */ /* 0x001fc800000000ff */
[----:B------:R-:W-:-:S05]  /*5070*/  PRMT R3, R3, 0x5410, RZ ;  /* 0x0000541003037816 */ /* 0x000fca00000000ff */
[----:B------:R0:W-:Y:S01]  /*5080*/  STG.E desc[UR36][R8.64], R3 ;  /* 0x0000000308007986 */ /* 0x0001e2000c101924 */
[----:B------:R-:W-:Y:S05]  /*5090*/  BRA `(.L_x_8506) ;  /* 0x0000000800ac7947 */ /* 0x000fea0003800000 */
.L_x_8511:
[----:B------:R-:W0:Y:S02]  /*50a0*/  I2F.F64.S64 R24, R24 ;  /* 0x0000001800187312 */ /* 0x000e240000301c00 */
[----:B0-----:R0:W-:Y:S01]  /*50b0*/  STG.E.64 desc[UR36][R8.64], R24 ;  /* 0x0000001808007986 */ /* 0x0011e2000c101b24 */
[----:B------:R-:W-:Y:S05]  /*50c0*/  BRA `(.L_x_8506) ;  /* 0x0000000800a07947 */ /* 0x000fea0003800000 */
.L_x_8501:
        /* <DEDUP_REMOVED lines=13> */
.L_x_8515:
[----:B------:R-:W0:Y:S01]  /*51a0*/  I2F.F64.S64 R4, R24 ;  /* 0x0000001800047312 */ /* 0x000e220000301c00 */
[----:B------:R-:W-:-:S05]  /*51b0*/  CS2R R6, SRZ ;  /* 0x0000000000067805 */ /* 0x000fca000001ff00 */
[----:B0-----:R0:W-:Y:S01]  /*51c0*/  STG.E.128 desc[UR36][R8.64], R4 ;  /* 0x0000000408007986 */ /* 0x0011e2000c101d24 */
[----:B------:R-:W-:Y:S05]  /*51d0*/  BRA `(.L_x_8506) ;  /* 0x00000008005c7947 */ /* 0x000fea0003800000 */
.L_x_8514:
        /* <DEDUP_REMOVED lines=21> */
.L_x_8519:
[----:B------:R-:W-:Y:S05]  /*5330*/  BSYNC B0 ;  /* 0x0000000000007941 */ /* 0x000fea0003800000 */
.L_x_8518:
[----:B------:R-:W-:-:S05]  /*5340*/  LOP3.LUT R5, R0, R5, RZ, 0xfc, !PT ;  /* 0x0000000500057212 */ /* 0x000fca00078efcff */
[----:B------:R0:W-:Y:S01]  /*5350*/  STG.E.U8 desc[UR36][R8.64], R5 ;  /* 0x0000000508007986 */ /* 0x0001e2000c101124 */
[----:B------:R-:W-:Y:S05]  /*5360*/  BRA `(.L_x_8506) ;  /* 0x0000000400f87947 */ /* 0x000fea0003800000 */
.L_x_8517:
        /* <DEDUP_REMOVED lines=13> */
.L_x_8521:
[----:B------:R-:W-:Y:S01]  /*5440*/  IMAD.MOV.U32 R0, RZ, RZ, 0x7f ;  /* 0x0000007fff007424 */ /* 0x000fe200078e00ff */
[----:B------:R-:W-:-:S04]  /*5450*/  ISETP.GT.U32.AND P0, PT, R3, 0x7f800000, PT ;  /* 0x7f8000000300780c */ /* 0x000fc80003f04070 */
[----:B------:R-:W-:-:S09]  /*5460*/  SEL R0, R0, 0x7c, P0 ;  /* 0x0000007c00007807 */ /* 0x000fd20000000000 */
.L_x_8522:
[----:B------:R-:W-:Y:S05]  /*5470*/  BSYNC B0 ;  /* 0x0000000000007941 */ /* 0x000fea0003800000 */
.L_x_8520:
[----:B------:R-:W-:-:S04]  /*5480*/  LOP3.LUT R3, R25, 0x80000000, RZ, 0xc0, !PT ;  /* 0x8000000019037812 */ /* 0x000fc800078ec0ff */
[----:B------:R-:W-:-:S04]  /*5490*/  SHF.R.U32.HI R3, RZ, 0x18, R3 ;  /* 0x00000018ff037819 */ /* 0x000fc80000011603 */
[----:B------:R-:W-:-:S05]  /*54a0*/  LOP3.LUT R3, R0, R3, RZ, 0xfc, !PT ;  /* 0x0000000300037212 */ /* 0x000fca00078efcff */
[----:B------:R0:W-:Y:S01]  /*54b0*/  STG.E.U8 desc[UR36][R8.64], R3 ;  /* 0x0000000308007986 */ /* 0x0001e2000c101124 */
[----:B------:R-:W-:Y:S05]  /*54c0*/  BRA `(.L_x_8506) ;  /* 0x0000000400a07947 */ /* 0x000fea0003800000 */
.L_x_8516:
[----:B------:R-:W0:Y:S02]  /*54d0*/  I2F.S64 R0, R24 ;  /* 0x0000001800007312 */ /* 0x000e240000301400 */
[----:B0-----:R-:W-:-:S05]  /*54e0*/  F2FP.BF16.F32.PACK_AB R0, RZ, R0 ;  /* 0x00000000ff00723e */ /* 0x001fca00000010ff */
[----:B------:R0:W-:Y:S01]  /*54f0*/  STG.E.U16 desc[UR36][R8.64], R0 ;  /* 0x0000000008007986 */ /* 0x0001e2000c101524 */
[----:B------:R-:W-:Y:S05]  /*5500*/  BRA `(.L_x_8506) ;  /* 0x0000000400907947 */ /* 0x000fea0003800000 */
.L_x_8513:
        /* <DEDUP_REMOVED lines=10> */
.L_x_8525:
        /* <DEDUP_REMOVED lines=17> */
.L_x_8528:
[----:B------:R-:W-:-:S04]  /*56c0*/  LOP3.LUT R3, R25, 0x80000000, RZ, 0xc0, !PT ;  /* 0x8000000019037812 */ /* 0x000fc800078ec0ff */
[----:B------:R-:W-:-:S04]  /*56d0*/  SHF.R.U32.HI R3, RZ, 0x18, R3 ;  /* 0x00000018ff037819 */ /* 0x000fc80000011603 */
[----:B------:R-:W-:-:S04]  /*56e0*/  LOP3.LUT R0, R0, R3, RZ, 0xfc, !PT ;  /* 0x0000000300007212 */ /* 0x000fc800078efcff */
[----:B------:R-:W-:-:S07]  /*56f0*/  PRMT R4, R0, 0x7610, R4 ;  /* 0x0000761000047816 */ /* 0x000fce0000000004 */
.L_x_8527:
[----:B------:R-:W-:Y:S05]  /*5700*/  BSYNC B0 ;  /* 0x0000000000007941 */ /* 0x000fea0003800000 */
.L_x_8526:
[----:B------:R3:W-:Y:S01]  /*5710*/  STG.E.U8 desc[UR36][R8.64], R4 ;  /* 0x0000000408007986 */ /* 0x0007e2000c101124 */
[----:B------:R-:W-:Y:S05]  /*5720*/  BRA `(.L_x_8506) ;  /* 0x0000000400087947 */ /* 0x000fea0003800000 */
.L_x_8524:
        /* <DEDUP_REMOVED lines=17> */
.L_x_8531:
[----:B------:R-:W-:-:S04]  /*5840*/  LOP3.LUT R3, R25, 0x80000000, RZ, 0xc0, !PT ;  /* 0x8000000019037812 */ /* 0x000fc800078ec0ff */
[----:B------:R-:W-:-:S04]  /*5850*/  SHF.R.U32.HI R3, RZ, 0x18, R3 ;  /* 0x00000018ff037819 */ /* 0x000fc80000011603 */
[----:B------:R-:W-:-:S04]  /*5860*/  LOP3.LUT R0, R0, R3, RZ, 0xfc, !PT ;  /* 0x0000000300007212 */ /* 0x000fc800078efcff */
[----:B------:R-:W-:-:S07]  /*5870*/  PRMT R4, R0, 0x7610, R4 ;  /* 0x0000761000047816 */ /* 0x000fce0000000004 */
.L_x_8530:
[----:B------:R-:W-:Y:S05]  /*5880*/  BSYNC B0 ;  /* 0x0000000000007941 */ /* 0x000fea0003800000 */
.L_x_8529:
[----:B------:R0:W-:Y:S01]  /*5890*/  STG.E.U8 desc[UR36][R8.64], R4 ;  /* 0x0000000408007986 */ /* 0x0001e2000c101124 */
[----:B------:R-:W-:Y:S05]  /*58a0*/  BRA `(.L_x_8506) ;  /* 0x0000000000a87947 */ /* 0x000fea0003800000 */
.L_x_8523:
        /* <DEDUP_REMOVED lines=22> */
.L_x_8505:
        /* <DEDUP_REMOVED lines=16> */
.L_x_8534:
[----:B------:R-:W-:Y:S05]  /*5b10*/  BRA `(.L_x_8506) ;  /* 0x00000000000c7947 */ /* 0x000fea0003800000 */
.L_x_8533:
[----:B------:R2:W-:Y:S01]  /*5b20*/  STG.E.64 desc[UR36][R8.64], R24 ;  /* 0x0000001808007986 */ /* 0x0005e2000c101b24 */
[----:B------:R-:W-:Y:S05]  /*5b30*/  BRA `(.L_x_8506) ;  /* 0x0000000000047947 */ /* 0x000fea0003800000 */
.L_x_8532:
[----:B------:R0:W-:Y:S02]  /*5b40*/  STG.E desc[UR36][R8.64], R24 ;  /* 0x0000001808007986 */ /* 0x0001e4000c101924 */
.L_x_8506:
        /* <DEDUP_REMOVED lines=23> */
.L_x_8538:
[----:B------:R3:W-:Y:S01]  /*5cc0*/  STG.E.U8 desc[UR36][R8.64], R18 ;  /* 0x0000001208007986 */ /* 0x0007e2000c101124 */
[----:B------:R-:W-:Y:S05]  /*5cd0*/  BRA `(.L_x_8540) ;  /* 0x0000000c004c7947 */ /* 0x000fea0003800000 */
.L_x_8537:
        /* <DEDUP_REMOVED lines=8> */
.L_x_8542:
[----:B------:R2:W-:Y:S01]  /*5d60*/  STG.E desc[UR36][R8.64], R18 ;  /* 0x0000001208007986 */ /* 0x0005e2000c101924 */
[----:B------:R-:W-:Y:S05]  /*5d70*/  BRA `(.L_x_8540) ;  /* 0x0000000c00247947 */ /* 0x000fea0003800000 */
.L_x_8541:
[----:B------:R0:W-:Y:S01]  /*5d80*/  STG.E.U16 desc[UR36][R8.64], R18 ;  /* 0x0000001208007986 */ /* 0x0001e2000c101524 */
[----:B------:R-:W-:Y:S05]  /*5d90*/  BRA `(.L_x_8540) ;  /* 0x0000000c001c7947 */ /* 0x000fea0003800000 */
.L_x_8536:
        /* <DEDUP_REMOVED lines=9> */
.L_x_8544:
[----:B------:R-:W0:Y:S02]  /*5e30*/  I2F.S64 R0, R26 ;  /* 0x0000001a00007312 */ /* 0x000e240000301400 */
[----:B0-----:R-:W-:-:S05]  /*5e40*/  F2FP.F16.F32.PACK_AB R0, RZ, R0 ;  /* 0x00000000ff00723e */ /* 0x001fca00000000ff */
[----:B------:R0:W-:Y:S01]  /*5e50*/  STG.E.U16 desc[UR36][R8.64], R0 ;  /* 0x0000000008007986 */ /* 0x0001e2000c101524 */
[----:B------:R-:W-:Y:S05]  /*5e60*/  BRA `(.L_x_8540) ;  /* 0x0000000800e87947 */ /* 0x000fea0003800000 */
.L_x_8543:
        /* <DEDUP_REMOVED lines=10> */
.L_x_8546:
[----:B------:R-:W0:Y:S02]  /*5f10*/  I2F.S64 R26, R26 ;  /* 0x0000001a001a7312 */ /* 0x000e240000301400 */
[----:B0-----:R-:W-:-:S04]  /*5f20*/  F2FP.F16.F32.PACK_AB R3, RZ, R26 ;  /* 0x0000001aff03723e */ /* 0x001fc800000000ff */
[----:B------:R-:W-:-:S05]  /*5f30*/  PRMT R3, R3, 0x5410, RZ ;  /* 0x0000541003037816 */ /* 0x000fca00000000ff */
[----:B------:R0:W-:Y:S01]  /*5f40*/  STG.E desc[UR36][R8.64], R3 ;  /* 0x0000000308007986 */ /* 0x0001e2000c101924 */
[----:B------:R-:W-:Y:S05]  /*5f50*/  BRA `(.L_x_8540) ;  /* 0x0000000800ac7947 */ /* 0x000fea0003800000 */
.L_x_8545:
[----:B------:R-:W0:Y:S02]  /*5f60*/  I2F.F64.S64 R26, R26 ;  /* 0x0000001a001a7312 */ /* 0x000e240000301c00 */
[----:B0-----:R0:W-:Y:S01]  /*5f70*/  STG.E.64 desc[UR36][R8.64], R26 ;  /* 0x0000001a08007986 */ /* 0x0011e2000c101b24 */
[----:B------:R-:W-:Y:S05]  /*5f80*/  BRA `(.L_x_8540) ;  /* 0x0000000800a07947 */ /* 0x000fea0003800000 */
.L_x_8535:
        /* <DEDUP_REMOVED lines=13> */
.L_x_8549:
[----:B------:R-:W0:Y:S01]  /*6060*/  I2F.F64.S64 R4, R26 ;  /* 0x0000001a00047312 */ /* 0x000e220000301c00 */
[----:B------:R-:W-:-:S05]  /*6070*/  CS2R R6, SRZ ;  /* 0x0000000000067805 */ /* 0x000fca000001ff00 */
[----:B0-----:R0:W-:Y:S01]  /*6080*/  STG.E.128 desc[UR36][R8.64], R4 ;  /* 0x0000000408007986 */ /* 0x0011e2000c101d24 */
[----:B------:R-:W-:Y:S05]  /*6090*/  BRA `(.L_x_8540) ;  /* 0x00000008005c7947 */ /* 0x000fea0003800000 */
.L_x_8548:
        /* <DEDUP_REMOVED lines=21> */
.L_x_8553:
[----:B------:R-:W-:Y:S05]  /*61f0*/  BSYNC B0 ;  /* 0x0000000000007941 */ /* 0x000fea0003800000 */
.L_x_8552:
[----:B------:R-:W-:-:S05]  /*6200*/  LOP3.LUT R5, R0, R5, RZ, 0xfc, !PT ;  /* 0x0000000500057212 */ /* 0x000fca00078efcff */
[----:B------:R0:W-:Y:S01]  /*6210*/  STG.E.U8 desc[UR36][R8.64], R5 ;  /* 0x0000000508007986 */ /* 0x0001e2000c101124 */
[----:B------:R-:W-:Y:S05]  /*6220*/  BRA `(.L_x_8540) ;  /* 0x0000000400f87947 */ /* 0x000fea0003800000 */
.L_x_8551:
        /* <DEDUP_REMOVED lines=13> */
.L_x_8555:
[----:B------:R-:W-:Y:S01]  /*6300*/  IMAD.MOV.U32 R0, RZ, RZ, 0x7f ;  /* 0x0000007fff007424 */ /* 0x000fe200078e00ff */
[----:B------:R-:W-:-:S04]  /*6310*/  ISETP.GT.U32.AND P0, PT, R3, 0x7f800000, PT ;  /* 0x7f8000000300780c */ /* 0x000fc80003f04070 */
[----:B------:R-:W-:-:S09]  /*6320*/  SEL R0, R0, 0x7c, P0 ;  /* 0x0000007c00007807 */ /* 0x000fd20000000000 */
.L_x_8556:
[----:B------:R-:W-:Y:S05]  /*6330*/  BSYNC B0 ;  /* 0x0000000000007941 */ /* 0x000fea0003800000 */
.L_x_8554:
[----:B------:R-:W-:-:S04]  /*6340*/  LOP3.LUT R3, R27, 0x80000000, RZ, 0xc0, !PT ;  /* 0x800000001b037812 */ /* 0x000fc800078ec0ff */
[----:B------:R-:W-:-:S04]  /*6350*/  SHF.R.U32.HI R3, RZ, 0x18, R3 ;  /* 0x00000018ff037819 */ /* 0x000fc80000011603 */
[----:B------:R-:W-:-:S05]  /*6360*/  LOP3.LUT R3, R0, R3, RZ, 0xfc, !PT ;  /* 0x0000000300037212 */ /* 0x000fca00078efcff */
[----:B------:R0:W-:Y:S01]  /*6370*/  STG.E.U8 desc[UR36][R8.64], R3 ;  /* 0x0000000308007986 */ /* 0x0001e2000c101124 */
[----:B------:R-:W-:Y:S05]  /*6380*/  BRA `(.L_x_8540) ;  /* 0x0000000400a07947 */ /* 0x000fea0003800000 */
.L_x_8550:
[----:B------:R-:W0:Y:S02]  /*6390*/  I2F.S64 R0, R26 ;  /* 0x0000001a00007312 */ /* 0x000e240000301400 */
[----:B0-----:R-:W-:-:S05]  /*63a0*/  F2FP.BF16.F32.PACK_AB R0, RZ, R0 ;  /* 0x00000000ff00723e */ /* 0x001fca00000010ff */
[----:B------:R0:W-:Y:S01]  /*63b0*/  STG.E.U16 desc[UR36][R8.64], R0 ;  /* 0x0000000008007986 */ /* 0x0001e2000c101524 */
[----:B------:R-:W-:Y:S05]  /*63c0*/  BRA `(.L_x_8540) ;  /* 0x0000000400907947 */ /* 0x000fea0003800000 */
.L_x_8547:
        /* <DEDUP_REMOVED lines=10> */
.L_x_8559:
        /* <DEDUP_REMOVED lines=17> */
.L_x_8562:
[----:B------:R-:W-:-:S04]  /*6580*/  LOP3.LUT R3, R27, 0x80000000, RZ, 0xc0, !PT ;  /* 0x800000001b037812 */ /* 0x000fc800078ec0ff */
[----:B------:R-:W-:-:S04]  /*6590*/  SHF.R.U32.HI R3, RZ, 0x18, R3 ;  /* 0x00000018ff037819 */ /* 0x000fc80000011603 */
[----:B------:R-:W-:-:S04]  /*65a0*/  LOP3.LUT R0, R0, R3, RZ, 0xfc, !PT ;  /* 0x0000000300007212 */ /* 0x000fc800078efcff */
[----:B------:R-:W-:-:S07]  /*65b0*/  PRMT R4, R0, 0x7610, R4 ;  /* 0x0000761000047816 */ /* 0x000fce0000000004 */
.L_x_8561:
[----:B------:R-:W-:Y:S05]  /*65c0*/  BSYNC B0 ;  /* 0x0000000000007941 */ /* 0x000fea0003800000 */
.L_x_8560:
[----:B------:R0:W-:Y:S01]  /*65d0*/  STG.E.U8 desc[UR36][R8.64], R4 ;  /* 0x0000000408007986 */ /* 0x0001e2000c101124 */
[----:B------:R-:W-:Y:S05]  /*65e0*/  BRA `(.L_x_8540) ;  /* 0x0000000400087947 */ /* 0x000fea0003800000 */
.L_x_8558:
        /* <DEDUP_REMOVED lines=17> */
.L_x_8565:
[----:B------:R-:W-:-:S04]  /*6700*/  LOP3.LUT R3, R27, 0x80000000, RZ, 0xc0, !PT ;  /* 0x800000001b037812 */ /* 0x000fc800078ec0ff */
[----:B------:R-:W-:-:S04]  /*6710*/  SHF.R.U32.HI R3, RZ, 0x18, R3 ;  /* 0x00000018ff037819 */ /* 0x000fc80000011603 */
[----:B------:R-:W-:-:S04]  /*6720*/  LOP3.LUT R0, R0, R3, RZ, 0xfc, !PT ;  /* 0x0000000300007212 */ /* 0x000fc800078efcff */
[----:B------:R-:W-:-:S07]  /*6730*/  PRMT R4, R0, 0x7610, R4 ;  /* 0x0000761000047816 */ /* 0x000fce0000000004 */
.L_x_8564:
[----:B------:R-:W-:Y:S05]  /*6740*/  BSYNC B0 ;  /* 0x0000000000007941 */ /* 0x000fea0003800000 */
.L_x_8563:
[----:B------:R0:W-:Y:S01]  /*6750*/  STG.E.U8 desc[UR36][R8.64], R4 ;  /* 0x0000000408007986 */ /* 0x0001e2000c101124 */
[----:B------:R-:W-:Y:S05]  /*6760*/  BRA `(.L_x_8540) ;  /* 0x0000000000a87947 */ /* 0x000fea0003800000 */
.L_x_8557:
        /* <DEDUP_REMOVED lines=22> */
.L_x_8539:
        /* <DEDUP_REMOVED lines=16> */
.L_x_8568:
[----:B------:R-:W-:Y:S05]  /*69d0*/  BRA `(.L_x_8540) ;  /* 0x00000000000c7947 */ /* 0x000fea0003800000 */
.L_x_8567:
[----:B------:R0:W-:Y:S01]  /*69e0*/  STG.E.64 desc[UR36][R8.64], R26 ;  /* 0x0000001a08007986 */ /* 0x0001e2000c101b24 */
[----:B------:R-:W-:Y:S05]  /*69f0*/  BRA `(.L_x_8540) ;  /* 0x0000000000047947 */ /* 0x000fea0003800000 */
.L_x_8566:
[----:B------:R0:W-:Y:S02]  /*6a00*/  STG.E desc[UR36][R8.64], R18 ;  /* 0x0000001208007986 */ /* 0x0001e4000c101924 */
.L_x_8540:
[----:B------:R-:W-:-:S07]  /*6a10*/  VIADD R19, R19, 0x80 ;  /* 0x0000008013137836 */ /* 0x000fce0000000000 */
.L_x_8500:
[----:B------:R-:W-:Y:S05]  /*6a20*/  BSYNC B6 ;  /* 0x0000000000067941 */ /* 0x000fea0003800000 */
.L_x_8499:
[----:B------:R-:W-:-:S13]  /*6a30*/  ISETP.GE.AND P0, PT, R19, R16, PT ;  /* 0x000000101300720c */ /* 0x000fda0003f06270 */
[----:B------:R-:W-:Y:S05]  /*6a40*/  @P0 EXIT ;  /* 0x000000000000094d */ /* 0x000fea0003800000 */
[----:B0-23--:R-:W0:Y:S01]  /*6a50*/  LDC.64 R4, c[0x0][0x218] ;  /* 0x00008600ff047b82 */ /* 0x00de220000000a00 */
[----:B------:R-:W-:Y:S01]  /*6a60*/  PRMT R0, R17, 0x9910, RZ ;  /* 0x0000991011007816 */ /* 0x000fe200000000ff */
[----:B------:R-:W-:Y:S01]  /*6a70*/  IMAD R2, R2, 0x200, R19 ;  /* 0x0000020002027824 */ /* 0x000fe200078e0213 */
[----:B------:R-:W-:Y:S02]  /*6a80*/  ULDC UR4, c[0x0][0x238] ;  /* 0x00008e0000047ab9 */ /* 0x000fe40000000800 */
[----:B------:R-:W-:Y:S01]  /*6a90*/  ISETP.GT.AND P1, PT, R0, 0x9, PT ;  /* 0x000000090000780c */ /* 0x000fe20003f24270 */
[----:B-1--4-:R-:W-:-:S05]  /*6aa0*/  IMAD R3, R2, UR4, RZ ;  /* 0x0000000402037c24 */ /* 0x012fca000f8e02ff */
        /* <DEDUP_REMOVED lines=13> */
.L_x_8572:
[----:B------:R-:W-:Y:S01]  /*6b80*/  STG.E.U8 desc[UR36][R2.64], R22 ;  /* 0x0000001602007986 */ /* 0x000fe2000c101124 */
[----:B------:R-:W-:Y:S05]  /*6b90*/  EXIT ;  /* 0x000000000000794d */ /* 0x000fea0003800000 */
.L_x_8571:
        /* <DEDUP_REMOVED lines=8> */
.L_x_8575:
[----:B------:R-:W-:Y:S01]  /*6c20*/  STG.E desc[UR36][R2.64], R22 ;  /* 0x0000001602007986 */ /* 0x000fe2000c101924 */
[----:B------:R-:W-:Y:S05]  /*6c30*/  EXIT ;  /* 0x000000000000794d */ /* 0x000fea0003800000 */
.L_x_8574:
[----:B------:R-:W-:Y:S01]  /*6c40*/  STG.E.U16 desc[UR36][R2.64], R22 ;  /* 0x0000001602007986 */ /* 0x000fe2000c101524 */
[----:B------:R-:W-:Y:S05]  /*6c50*/  EXIT ;  /* 0x000000000000794d */ /* 0x000fea0003800000 */
.L_x_8570:
        /* <DEDUP_REMOVED lines=9> */
.L_x_8577:
[----:B------:R-:W0:Y:S02]  /*6cf0*/  I2F.S64 R0, R22 ;  /* 0x0000001600007312 */ /* 0x000e240000301400 */
[----:B0-----:R-:W-:-:S05]  /*6d00*/  F2FP.F16.F32.PACK_AB R0, RZ, R0 ;  /* 0x00000000ff00723e */ /* 0x001fca00000000ff */
[----:B------:R-:W-:Y:S01]  /*6d10*/  STG.E.U16 desc[UR36][R2.64], R0 ;  /* 0x0000000002007986 */ /* 0x000fe2000c101524 */
[----:B------:R-:W-:Y:S05]  /*6d20*/  EXIT ;  /* 0x000000000000794d */ /* 0x000fea0003800000 */
.L_x_8576:
        /* <DEDUP_REMOVED lines=10> */
.L_x_8579:
[----:B------:R-:W0:Y:S02]  /*6dd0*/  I2F.S64 R22, R22 ;  /* 0x0000001600167312 */ /* 0x000e240000301400 */
[----:B0-----:R-:W-:-:S04]  /*6de0*/  F2FP.F16.F32.PACK_AB R5, RZ, R22 ;  /* 0x00000016ff05723e */ /* 0x001fc800000000ff */
[----:B------:R-:W-:-:S05]  /*6df0*/  PRMT R5, R5, 0x5410, RZ ;  /* 0x0000541005057816 */ /* 0x000fca00000000ff */
[----:B------:R-:W-:Y:S01]  /*6e00*/  STG.E desc[UR36][R2.64], R5 ;  /* 0x0000000502007986 */ /* 0x000fe2000c101924 */
[----:B------:R-:W-:Y:S05]  /*6e10*/  EXIT ;  /* 0x000000000000794d */ /* 0x000fea0003800000 */
.L_x_8578:
[----:B------:R-:W0:Y:S02]  /*6e20*/  I2F.F64.S64 R22, R22 ;  /* 0x0000001600167312 */ /* 0x000e240000301c00 */
[----:B0-----:R-:W-:Y:S01]  /*6e30*/  STG.E.64 desc[UR36][R2.64], R22 ;  /* 0x0000001602007986 */ /* 0x001fe2000c101b24 */
[----:B------:R-:W-:Y:S05]  /*6e40*/  EXIT ;  /* 0x000000000000794d */ /* 0x000fea0003800000 */
.L_x_8569:
        /* <DEDUP_REMOVED lines=13> */
.L_x_8582:
[----:B------:R-:W0:Y:S01]  /*6f20*/  I2F.F64.S64 R4, R22 ;  /* 0x0000001600047312 */ /* 0x000e220000301c00 */
[----:B------:R-:W-:-:S05]  /*6f30*/  CS2R R6, SRZ ;  /* 0x0000000000067805 */ /* 0x000fca000001ff00 */
[----:B0-----:R-:W-:Y:S01]  /*6f40*/  STG.E.128 desc[UR36][R2.64], R4 ;  /* 0x0000000402007986 */ /* 0x001fe2000c101d24 */
[----:B------:R-:W-:Y:S05]  /*6f50*/  EXIT ;  /* 0x000000000000794d */ /* 0x000fea0003800000 */
.L_x_8581:
        /* <DEDUP_REMOVED lines=21> */
.L_x_8586:
[----:B------:R-:W-:Y:S05]  /*70b0*/  BSYNC B0 ;  /* 0x0000000000007941 */ /* 0x000fea0003800000 */
.L_x_8585:
[----:B------:R-:W-:-:S05]  /*70c0*/  LOP3.LUT R5, R0, R5, RZ, 0xfc, !PT ;  /* 0x0000000500057212 */ /* 0x000fca00078efcff */
[----:B------:R-:W-:Y:S01]  /*70d0*/  STG.E.U8 desc[UR36][R2.64], R5 ;  /* 0x0000000502007986 */ /* 0x000fe2000c101124 */
[----:B------:R-:W-:Y:S05]  /*70e0*/  EXIT ;  /* 0x000000000000794d */ /* 0x000fea0003800000 */
.L_x_8584:
        /* <DEDUP_REMOVED lines=13> */
.L_x_8588:
[----:B------:R-:W-:Y:S01]  /*71c0*/  IMAD.MOV.U32 R0, RZ, RZ, 0x7f ;  /* 0x0000007fff007424 */ /* 0x000fe200078e00ff */
[----:B------:R-:W-:-:S04]  /*71d0*/  ISETP.GT.U32.AND P0, PT, R4, 0x7f800000, PT ;  /* 0x7f8000000400780c */ /* 0x000fc80003f04070 */
[----:B------:R-:W-:-:S09]  /*71e0*/  SEL R0, R0, 0x7c, P0 ;  /* 0x0000007c00007807 */ /* 0x000fd20000000000 */
.L_x_8589:
[----:B------:R-:W-:Y:S05]  /*71f0*/  BSYNC B0 ;  /* 0x0000000000007941 */ /* 0x000fea0003800000 */
.L_x_8587:
[----:B------:R-:W-:-:S04]  /*7200*/  LOP3.LUT R4, R23, 0x80000000, RZ, 0xc0, !PT ;  /* 0x8000000017047812 */ /* 0x000fc800078ec0ff */
[----:B------:R-:W-:-:S04]  /*7210*/  SHF.R.U32.HI R5, RZ, 0x18, R4 ;  /* 0x00000018ff057819 */ /* 0x000fc80000011604 */
[----:B------:R-:W-:-:S05]  /*7220*/  LOP3.LUT R5, R0, R5, RZ, 0xfc, !PT ;  /* 0x0000000500057212 */ /* 0x000fca00078efcff */
[----:B------:R-:W-:Y:S01]  /*7230*/  STG.E.U8 desc[UR36][R2.64], R5 ;  /* 0x0000000502007986 */ /* 0x000fe2000c101124 */
[----:B------:R-:W-:Y:S05]  /*7240*/  EXIT ;  /* 0x000000000000794d */ /* 0x000fea0003800000 */
.L_x_8583:
[----:B------:R-:W0:Y:S02]  /*7250*/  I2F.S64 R0, R22 ;  /* 0x0000001600007312 */ /* 0x000e240000301400 */
[----:B0-----:R-:W-:-:S05]  /*7260*/  F2FP.BF16.F32.PACK_AB R0, RZ, R0 ;  /* 0x00000000ff00723e */ /* 0x001fca00000010ff */
[----:B------:R-:W-:Y:S01]  /*7270*/  STG.E.U16 desc[UR36][R2.64], R0 ;  /* 0x0000000002007986 */ /* 0x000fe2000c101524 */
[----:B------:R-:W-:Y:S05]  /*7280*/  EXIT ;  /* 0x000000000000794d */ /* 0x000fea0003800000 */
.L_x_8580:
        /* <DEDUP_REMOVED lines=10> */
.L_x_8592:
        /* <DEDUP_REMOVED lines=17> */
.L_x_8595:
[----:B------:R-:W-:-:S04]  /*7440*/  LOP3.LUT R0, R23, 0x80000000, RZ, 0xc0, !PT ;  /* 0x8000000017007812 */ /* 0x000fc800078ec0ff */
[----:B------:R-:W-:-:S04]  /*7450*/  SHF.R.U32.HI R5, RZ, 0x18, R0 ;  /* 0x00000018ff057819 */ /* 0x000fc80000011600 */
[----:B------:R-:W-:-:S04]  /*7460*/  LOP3.LUT R4, R4, R5, RZ, 0xfc, !PT ;  /* 0x0000000504047212 */ /* 0x000fc800078efcff */
[----:B------:R-:W-:-:S07]  /*7470*/  PRMT R0, R4, 0x7610, R0 ;  /* 0x0000761004007816 */ /* 0x000fce0000000000 */
.L_x_8594:
[----:B------:R-:W-:Y:S05]  /*7480*/  BSYNC B0 ;  /* 0x0000000000007941 */ /* 0x000fea0003800000 */
.L_x_8593:
[----:B------:R-:W-:Y:S01]  /*7490*/  STG.E.U8 desc[UR36][R2.64], R0 ;  /* 0x0000000002007986 */ /* 0x000fe2000c101124 */
[----:B------:R-:W-:Y:S05]  /*74a0*/  EXIT ;  /* 0x000000000000794d */ /* 0x000fea0003800000 */
.L_x_8591:
        /* <DEDUP_REMOVED lines=17> */
.L_x_8598:
[----:B------:R-:W-:-:S04]  /*75c0*/  LOP3.LUT R0, R23, 0x80000000, RZ, 0xc0, !PT ;  /* 0x8000000017007812 */ /* 0x000fc800078ec0ff */
[----:B------:R-:W-:-:S04]  /*75d0*/  SHF.R.U32.HI R5, RZ, 0x18, R0 ;  /* 0x00000018ff057819 */ /* 0x000fc80000011600 */
[----:B------:R-:W-:-:S04]  /*75e0*/  LOP3.LUT R4, R4, R5, RZ, 0xfc, !PT ;  /* 0x0000000504047212 */ /* 0x000fc800078efcff */
[----:B------:R-:W-:-:S07]  /*75f0*/  PRMT R0, R4, 0x7610, R0 ;  /* 0x0000761004007816 */ /* 0x000fce0000000000 */
.L_x_8597:
[----:B------:R-:W-:Y:S05]  /*7600*/  BSYNC B0 ;  /* 0x0000000000007941 */ /* 0x000fea0003800000 */
.L_x_8596:
[----:B------:R-:W-:Y:S01]  /*7610*/  STG.E.U8 desc[UR36][R2.64], R0 ;  /* 0x0000000002007986 */ /* 0x000fe2000c101124 */
[----:B------:R-:W-:Y:S05]  /*7620*/  EXIT ;  /* 0x000000000000794d */ /* 0x000fea0003800000 */
.L_x_8590:
        /* <DEDUP_REMOVED lines=22> */
.L_x_8573:
        /* <DEDUP_REMOVED lines=16> */
.L_x_8601:
[----:B------:R-:W-:Y:S05]  /*7890*/  EXIT ;  /* 0x000000000000794d */ /* 0x000fea0003800000 */
.L_x_8600:
[----:B------:R-:W-:Y:S01]  /*78a0*/  STG.E.64 desc[UR36][R2.64], R22 ;  /* 0x0000001602007986 */ /* 0x000fe2000c101b24 */
[----:B------:R-:W-:Y:S05]  /*78b0*/  EXIT ;  /* 0x000000000000794d */ /* 0x000fea0003800000 */
.L_x_8599:
[----:B------:R-:W-:Y:S01]  /*78c0*/  STG.E desc[UR36][R2.64], R22 ;  /* 0x0000001602007986 */ /* 0x000fe2000c101924 */
[----:B------:R-:W-:Y:S05]  /*78d0*/  EXIT ;  /* 0x000000000000794d */ /* 0x000fea0003800000 */
.L_x_8602:
        /* <DEDUP_REMOVED lines=10> */
.L_x_23527:


//--------------------- .text._ZN2at6native18elementwise_kernelILi128ELi2EZNS0_22gpu_kernel_impl_nocastIZZZNS0_16sign_kernel_cudaERNS_18TensorIteratorBaseEENKUlvE_clEvENKUlvE2_clEvEUllE_EEvS4_RKT_EUliE_EEviT1_ --------------------------
	.section	.text._ZN2at6native18elementwise_kernelILi128ELi2EZNS0_22gpu_kernel_impl_nocastIZZZNS0_16sign_kernel_cudaERNS_18TensorIteratorBaseEENKUlvE_clEvENKUlvE2_clEvEUllE_EEvS4_RKT_EUliE_EEviT1_,"ax",@progbits
	.align	128
        .global         _ZN2at6native18elementwise_kernelILi128ELi2EZNS0_22gpu_kernel_impl_nocastIZZZNS0_16sign_kernel_cudaERNS_18TensorIteratorBaseEENKUlvE_clEvENKUlvE2_clEvEUllE_EEvS4_RKT_EUliE_EEviT1_
        .type           _ZN2at6native18elementwise_kernelILi128ELi2EZNS0_22gpu_kernel_impl_nocastIZZZNS0_16sign_kernel_cudaERNS_18TensorIteratorBaseEENKUlvE_clEvENKUlvE2_clEvEUllE_EEvS4_RKT_EUliE_EEviT1_,@function
        .size           _ZN2at6native18elementwise_kernelILi128ELi2EZNS0_22gpu_kernel_impl_nocastIZZZNS0_16sign_kernel_cudaERNS_18TensorIteratorBaseEENKUlvE_clEvENKUlvE2_clEvEUllE_EEvS4_RKT_EUliE_EEviT1_,(.L_x_23528 - _ZN2at6native18elementwise_kernelILi128ELi2EZNS0_22gpu_kernel_impl_nocastIZZZNS0_16sign_kernel_cudaERNS_18TensorIteratorBaseEENKUlvE_clEvENKUlvE2_clEvEUllE_EEvS4_RKT_EUliE_EEviT1_)
        .other          _ZN2at6native18elementwise_kernelILi128ELi2EZNS0_22gpu_kernel_impl_nocastIZZZNS0_16sign_kernel_cudaERNS_18TensorIteratorBaseEENKUlvE_clEvENKUlvE2_clEvEUllE_EEvS4_RKT_EUliE_EEviT1_,@"STO_CUDA_ENTRY STV_DEFAULT"
_ZN2at6native18elementwise_kernelILi128ELi2EZNS0_22gpu_kernel_impl_nocastIZZZNS0_16sign_kernel_cudaERNS_18TensorIteratorBaseEENKUlvE_clEvENKUlvE2_clEvEUllE_EEvS4_RKT_EUliE_EEviT1_:
.text._ZN2at6native18elementwise_kernelILi128ELi2EZNS0_22gpu_kernel_impl_nocastIZZZNS0_16sign_kernel_cudaERNS_18TensorIteratorBaseEENKUlvE_clEvENKUlvE2_clEvEUllE_EEvS4_RKT_EUliE_EEviT1_:
        /* <DEDUP_REMOVED lines=312> */
.L_x_8605:
[----:B------:R-:W-:Y:S02]  /*1380*/  ULDC.64 UR8, c[0x0][0x418] ;  /* 0x0001060000087ab9 */ /* 0x000fe40000000a00 */
[----:B------:R-:W-:-:S04]  /*1390*/  IADD3 R4, P0, R2, UR8, RZ ;  /* 0x0000000802047c10 */ /* 0x000fc8000ff1e0ff */
[----:B------:R-:W-:Y:S01]  /*13a0*/  IADD3.X R5, RZ, UR9, RZ, P0, !PT ;  /* 0x00000009ff057c10 */ /* 0x000fe200087fe4ff */
[----:B------:R-:W-:-:S05]  /*13b0*/  ULDC.64 UR8, c[0x0][0x410] ;  /* 0x0001040000087ab9 */ /* 0x000fca0000000a00 */
[----:B------:R-:W2:Y:S01]  /*13c0*/  LDG.E.64 R4, desc[UR4][R4.64] ;  /* 0x0000000404047981 */ /* 0x000ea2000c1e1b00 */
[----:B------:R-:W-:Y:S01]  /*13d0*/  VIADD R9, R0, 0x80 ;  /* 0x0000008000097836 */ /* 0x000fe20000000000 */
[----:B--2---:R-:W-:-:S04]  /*13e0*/  ISETP.GT.U32.AND P0, PT, R4, RZ, PT ;  /* 0x000000ff0400720c */ /* 0x004fc80003f04070 */
[----:B------:R-:W-:-:S04]  /*13f0*/  ISETP.GT.AND.EX P0, PT, R5, RZ, PT, P0 ;  /* 0x000000ff0500720c */ /* 0x000fc80003f04300 */
[----:B------:R-:W-:Y:S02]  /*1400*/  SEL R7, RZ, 0x1, !P0 ;  /* 0x00000001ff077807 */ /* 0x000fe40004000000 */
[----:B------:R-:W-:Y:S02]  /*1410*/  IADD3 R6, P0, R3, UR8, RZ ;  /* 0x0000000803067c10 */ /* 0x000fe4000ff1e0ff */
[C---:B------:R-:W-:Y:S02]  /*1420*/  LEA.HI.SX32 R2, P1, R5.reuse, R7, 0x1 ;  /* 0x0000000705027211 */ /* 0x040fe40007830aff */
[----:B------:R-:W-:Y:S02]  /*1430*/  IADD3.X R7, RZ, UR9, RZ, P0, !PT ;  /* 0x00000009ff077c10 */ /* 0x000fe400087fe4ff */
[----:B------:R-:W-:-:S05]  /*1440*/  LEA.HI.X.SX32 R3, R5, RZ, 0x1, P1 ;  /* 0x000000ff05037211 */ /* 0x000fca00008f0eff */
[----:B------:R0:W-:Y:S04]  /*1450*/  STG.E.64 desc[UR4][R6.64], R2 ;  /* 0x0000000206007986 */ /* 0x0001e8000c101b04 */
.L_x_8604:
[----:B------:R-:W-:Y:S05]  /*1460*/  BSYNC B0 ;  /* 0x0000000000007941 */ /* 0x000fea0003800000 */
.L_x_8603:
        /* <DEDUP_REMOVED lines=305> */
.L_x_8606:
[----:B------:R-:W-:Y:S02]  /*2780*/  ULDC.64 UR6, c[0x0][0x418] ;  /* 0x0001060000067ab9 */ /* 0x000fe40000000a00 */
[----:B------:R-:W-:-:S04]  /*2790*/  IADD3 R4, P0, R0, UR6, RZ ;  /* 0x0000000600047c10 */ /* 0x000fc8000ff1e0ff */
[----:B------:R-:W-:Y:S01]  /*27a0*/  IADD3.X R5, RZ, UR7, RZ, P0, !PT ;  /* 0x00000007ff057c10 */ /* 0x000fe200087fe4ff */
[----:B------:R-:W-:-:S05]  /*27b0*/  ULDC.64 UR6, c[0x0][0x410] ;  /* 0x0001040000067ab9 */ /* 0x000fca0000000a00 */
[----:B------:R-:W2:Y:S02]  /*27c0*/  LDG.E.64 R4, desc[UR4][R4.64] ;  /* 0x0000000404047981 */ /* 0x000ea4000c1e1b00 */
[----:B--2---:R-:W-:-:S04]  /*27d0*/  ISETP.GT.U32.AND P0, PT, R4, RZ, PT ;  /* 0x000000ff0400720c */ /* 0x004fc80003f04070 */
[----:B------:R-:W-:-:S04]  /*27e0*/  ISETP.GT.AND.EX P0, PT, R5, RZ, PT, P0 ;  /* 0x000000ff0500720c */ /* 0x000fc80003f04300 */
[----:B------:R-:W-:Y:S02]  /*27f0*/  SEL R7, RZ, 0x1, !P0 ;  /* 0x00000001ff077807 */ /* 0x000fe40004000000 */
[----:B------:R-:W-:Y:S02]  /*2800*/  IADD3 R6, P0, R3, UR6, RZ ;  /* 0x0000000603067c10 */ /* 0x000fe4000ff1e0ff */
[C---:B------:R-:W-:Y:S02]  /*2810*/  LEA.HI.SX32 R2, P1, R5.reuse, R7, 0x1 ;  /* 0x0000000705027211 */ /* 0x040fe40007830aff */
[----:B------:R-:W-:Y:S02]  /*2820*/  IADD3.X R7, RZ, UR7, RZ, P0, !PT ;  /* 0x00000007ff077c10 */ /* 0x000fe400087fe4ff */
[----:B------:R-:W-:-:S05]  /*2830*/  LEA.HI.X.SX32 R3, R5, RZ, 0x1, P1 ;  /* 0x000000ff05037211 */ /* 0x000fca00008f0eff */
[----:B------:R-:W-:Y:S01]  /*2840*/  STG.E.64 desc[UR4][R6.64], R2 ;  /* 0x0000000206007986 */ /* 0x000fe2000c101b04 */
[----:B------:R-:W-:Y:S05]  /*2850*/  EXIT ;  /* 0x000000000000794d */ /* 0x000fea0003800000 */
.L_x_8607:
        /* <DEDUP_REMOVED lines=10> */
.L_x_23528:


//--------------------- .text._ZN2at6native27unrolled_elementwise_kernelIZZZNS0_16sign_kernel_cudaERNS_18TensorIteratorBaseEENKUlvE_clEvENKUlvE2_clEvEUllE_St5arrayIPcLm2EELi4E23TrivialOffsetCalculatorILi1EjESB_NS0_6memory15LoadWithoutCastENSC_16StoreWithoutCastEEEviT_T0_T2_T3_T4_T5_ --------------------------
	.section	.text._ZN2at6native27unrolled_elementwise_kernelIZZZNS0_16sign_kernel_cudaERNS_18TensorIteratorBaseEENKUlvE_clEvENKUlvE2_clEvEUllE_St5arrayIPcLm2EELi4E23TrivialOffsetCalculatorILi1EjESB_NS0_6memory15LoadWithoutCastENSC_16StoreWithoutCastEEEviT_T0_T2_T3_T4_T5_,"ax",@progbits
	.align	128
        .global         _ZN2at6native27unrolled_elementwise_kernelIZZZNS0_16sign_kernel_cudaERNS_18TensorIteratorBaseEENKUlvE_clEvENKUlvE2_clEvEUllE_St5arrayIPcLm2EELi4E23TrivialOffsetCalculatorILi1EjESB_NS0_6memory15LoadWithoutCastENSC_16StoreWithoutCastEEEviT_T0_T2_T3_T4_T5_
        .type           _ZN2at6native27unrolled_elementwise_kernelIZZZNS0_16sign_kernel_cudaERNS_18TensorIteratorBaseEENKUlvE_clEvENKUlvE2_clEvEUllE_St5arrayIPcLm2EELi4E23TrivialOffsetCalculatorILi1EjESB_NS0_6memory15LoadWithoutCastENSC_16StoreWithoutCastEEEviT_T0_T2_T3_T4_T5_,@function
        .size           _ZN2at6native27unrolled_elementwise_kernelIZZZNS0_16sign_kernel_cudaERNS_18TensorIteratorBaseEENKUlvE_clEvENKUlvE2_clEvEUllE_St5arrayIPcLm2EELi4E23TrivialOffsetCalculatorILi1EjESB_NS0_6memory15LoadWithoutCastENSC_16StoreWithoutCastEEEviT_T0_T2_T3_T4_T5_,(.L_x_23529 - _ZN2at6native27unrolled_elementwise_kernelIZZZNS0_16sign_kernel_cudaERNS_18TensorIteratorBaseEENKUlvE_clEvENKUlvE2_clEvEUllE_St5arrayIPcLm2EELi4E23TrivialOffsetCalculatorILi1EjESB_NS0_6memory15LoadWithoutCastENSC_16StoreWithoutCastEEEviT_T0_T2_T3_T4_T5_)
        .other          _ZN2at6native27unrolled_elementwise_kernelIZZZNS0_16sign_kernel_cudaERNS_18TensorIteratorBaseEENKUlvE_clEvENKUlvE2_clEvEUllE_St5arrayIPcLm2EELi4E23TrivialOffsetCalculatorILi1EjESB_NS0_6memory15LoadWithoutCastENSC_16StoreWithoutCastEEEviT_T0_T2_T3_T4_T5_,@"STO_CUDA_ENTRY STV_DEFAULT"
_ZN2at6native27unrolled_elementwise_kernelIZZZNS0_16sign_kernel_cudaERNS_18TensorIteratorBaseEENKUlvE_clEvENKUlvE2_clEvEUllE_St5arrayIPcLm2EELi4E23TrivialOffsetCalculatorILi1EjESB_NS0_6memory15LoadWithoutCastENSC_16StoreWithoutCastEEEviT_T0_T2_T3_T4_T5_:
.text._ZN2at6native27unrolled_elementwise_kernelIZZZNS0_16sign_kernel_cudaERNS_18TensorIteratorBaseEENKUlvE_clEvENKUlvE2_clEvEUllE_St5arrayIPcLm2EELi4E23TrivialOffsetCalculatorILi1EjESB_NS0_6memory15LoadWithoutCastENSC_16StoreWithoutCastEEEviT_T0_T2_T3_T4_T5_:
        /* <DEDUP_REMOVED lines=19> */
[C---:B------:R-:W-:Y:S01]  /*0130*/  @!P2 IMAD R7, R0.reuse, 0x200, R3 ;  /* 0x000002000007a824 */ /* 0x040fe200078e0203 */
[----:B------:R-:W-:Y:S01]  /*0140*/  CS2R R2, SRZ ;  /* 0x0000000000027805 */ /* 0x000fe2000001ff00 */
[----:B------:R-:W-:Y:S02]  /*0150*/  @!P0 IMAD R9, R0, 0x200, R5 ;  /* 0x0000020000098824 */ /* 0x000fe400078e0205 */
[----:B--2---:R-:W-:-:S03]  /*0160*/  @!P2 IMAD.WIDE.U32 R16, R7, 0x8, R16 ;  /* 0x000000080710a825 */ /* 0x004fc600078e0010 */
[----:B------:R-:W2:Y:S01]  /*0170*/  @!P3 LDC.64 R6, c[0x0][0x220] ;  /* 0x00008800ff06bb82 */ /* 0x000ea20000000a00 */
        /* <DEDUP_REMOVED lines=12> */
[----:B-1----:R-:W0:Y:S01]  /*0240*/  LDC.64 R14, c[0x0][0x218] ;  /* 0x00008600ff0e7b82 */ /* 0x002e220000000a00 */
[----:B-----5:R-:W-:Y:S01]  /*0250*/  ISETP.GT.U32.AND P0, PT, R10, RZ, PT ;  /* 0x000000ff0a00720c */ /* 0x020fe20003f04070 */
[----:B------:R-:W-:Y:S02]  /*0260*/  IMAD R17, R0, 0x200, R5 ;  /* 0x0000020000117824 */ /* 0x000fe400078e0205 */
[----:B------:R-:W-:Y:S01]  /*0270*/  VIADD R5, R5, 0x80 ;  /* 0x0000008005057836 */ /* 0x000fe20000000000 */
[----:B------:R-:W-:-:S04]  /*0280*/  ISETP.GT.AND.EX P0, PT, R11, RZ, PT, P0 ;  /* 0x000000ff0b00720c */ /* 0x000fc80003f04300 */
[----:B------:R-:W-:-:S04]  /*0290*/  SEL R13, RZ, 0x1, !P0 ;  /* 0x00000001ff0d7807 */ /* 0x000fc80004000000 */
[----:B------:R-:W-:-:S04]  /*02a0*/  LEA.HI.SX32 R12, P0, R11, R13, 0x1 ;  /* 0x0000000d0b0c7211 */ /* 0x000fc80007810aff */
[----:B------:R-:W-:Y:S01]  /*02b0*/  LEA.HI.X.SX32 R13, R11, RZ, 0x1, P0 ;  /* 0x000000ff0b0d7211 */ /* 0x000fe200000f0eff */
[----:B0-----:R-:W-:-:S05]  /*02c0*/  IMAD.WIDE.U32 R10, R17, 0x8, R14 ;  /* 0x00000008110a7825 */ /* 0x001fca00078e000e */
[----:B------:R0:W-:Y:S03]  /*02d0*/  STG.E.64 desc[UR4][R10.64], R12 ;  /* 0x0000000c0a007986 */ /* 0x0001e6000c101b04 */
.L_x_8609:
[----:B------:R-:W-:Y:S05]  /*02e0*/  BSYNC B0 ;  /* 0x0000000000007941 */ /* 0x000fea0003800000 */
.L_x_8608:
[----:B------:R-:W-:Y:S01]  /*02f0*/  ISETP.GE.AND P0, PT, R5, R4, PT ;  /* 0x000000040500720c */ /* 0x000fe20003f06270 */
[----:B------:R-:W-:-:S12]  /*0300*/  BSSY B0, `(.L_x_8610) ;  /* 0x0000018000007945 */ /* 0x000fd80003800000 */
[----:B------:R-:W-:Y:S05]  /*0310*/  @P0 BRA `(.L_x_8611) ;  /* 0x0000000000580947 */ /* 0x000fea0003800000 */
[----:B0----5:R-:W0:Y:S01]  /*0320*/  LDC.64 R10, c[0x0][0x218] ;  /* 0x00008600ff0a7b82 */ /* 0x021e220000000a00 */
[----:B------:R-:W-:Y:S01]  /*0330*/  ISETP.GT.U32.AND P0, PT, R8, RZ, PT ;  /* 0x000000ff0800720c */ /* 0x000fe20003f04070 */
[----:B-1----:R-:W-:Y:S02]  /*0340*/  IMAD R13, R0, 0x200, R5 ;  /* 0x00000200000d7824 */ /* 0x002fe400078e0205 */
[----:B------:R-:W-:Y:S01]  /*0350*/  VIADD R5, R5, 0x80 ;  /* 0x0000008005057836 */ /* 0x000fe20000000000 */
[----:B------:R-:W-:-:S04]  /*0360*/  ISETP.GT.AND.EX P0, PT, R9, RZ, PT, P0 ;  /* 0x000000ff0900720c */ /* 0x000fc80003f04300 */
[----:B------:R-:W-:-:S04]  /*0370*/  SEL R8, RZ, 0x1, !P0 ;  /* 0x00000001ff087807 */ /* 0x000fc80004000000 */
[----:B------:R-:W-:-:S04]  /*0380*/  LEA.HI.SX32 R8, P0, R9, R8, 0x1 ;  /* 0x0000000809087211 */ /* 0x000fc80007810aff */
[----:B------:R-:W-:Y:S02]  /*0390*/  LEA.HI.X.SX32 R9, R9, RZ, 0x1, P0 ;  /* 0x000000ff09097211 */ /* 0x000fe400000f0eff */
[----:B------:R-:W-:Y:S01]  /*03a0*/  ISETP.GE.AND P0, PT, R5, R4, PT ;  /* 0x000000040500720c */ /* 0x000fe20003f06270 */
[----:B0-----:R-:W-:-:S05]  /*03b0*/  IMAD.WIDE.U32 R10, R13, 0x8, R10 ;  /* 0x000000080d0a7825 */ /* 0x001fca00078e000a */
[----:B------:R2:W-:Y:S07]  /*03c0*/  STG.E.64 desc[UR4][R10.64], R8 ;  /* 0x000000080a007986 */ /* 0x0005ee000c101b04 */
[----:B------:R-:W-:Y:S05]  /*03d0*/  @P0 BRA `(.L_x_8611) ;  /* 0x0000000000280947 */ /* 0x000fea0003800000 */
[----:B--2---:R-:W0:Y:S01]  /*03e0*/  LDC.64 R8, c[0x0][0x218] ;  /* 0x00008600ff087b82 */ /* 0x004e220000000a00 */
[----:B------:R-:W-:Y:S01]  /*03f0*/  ISETP.GT.U32.AND P0, PT, R6, RZ, PT ;  /* 0x000000ff0600720c */ /* 0x000fe20003f04070 */
        /* <DEDUP_REMOVED lines=8> */
.L_x_8611:
[----:B------:R-:W-:Y:S05]  /*0480*/  BSYNC B0 ;  /* 0x0000000000007941 */ /* 0x000fea0003800000 */
.L_x_8610:
[----:B------:R-:W-:-:S13]  /*0490*/  ISETP.GE.AND P0, PT, R5, R4, PT ;  /* 0x000000040500720c */ /* 0x000fda0003f06270 */
[----:B------:R-:W-:Y:S05]  /*04a0*/  @P0 EXIT ;  /* 0x000000000000094d */ /* 0x000fea0003800000 */
[----:B---3-5:R-:W3:Y:S01]  /*04b0*/  LDC.64 R6, c[0x0][0x218] ;  /* 0x00008600ff067b82 */ /* 0x028ee20000000a00 */
[----:B------:R-:W-:Y:S01]  /*04c0*/  ISETP.GT.U32.AND P0, PT, R2, RZ, PT ;  /* 0x000000ff0200720c */ /* 0x000fe20003f04070 */
[----:B--2---:R-:W-:-:S03]  /*04d0*/  IMAD R9, R0, 0x200, R5 ;  /* 0x0000020000097824 */ /* 0x004fc600078e0205 */
[----:B------:R-:W-:-:S04]  /*04e0*/  ISETP.GT.AND.EX P0, PT, R3, RZ, PT, P0 ;  /* 0x000000ff0300720c */ /* 0x000fc80003f04300 */
[----:B------:R-:W-:-:S04]  /*04f0*/  SEL R2, RZ, 0x1, !P0 ;  /* 0x00000001ff027807 */ /* 0x000fc80004000000 */
[----:B------:R-:W-:-:S04]  /*0500*/  LEA.HI.SX32 R4, P0, R3, R2, 0x1 ;  /* 0x0000000203047211 */ /* 0x000fc80007810aff */
[----:B------:R-:W-:Y:S01]  /*0510*/  LEA.HI.X.SX32 R5, R3, RZ, 0x1, P0 ;  /* 0x000000ff03057211 */ /* 0x000fe200000f0eff */
[----:B---3--:R-:W-:-:S05]  /*0520*/  IMAD.WIDE.U32 R2, R9, 0x8, R6 ;  /* 0x0000000809027825 */ /* 0x008fca00078e0006 */
[----:B------:R-:W-:Y:S01]  /*0530*/  STG.E.64 desc[UR4][R2.64], R4 ;  /* 0x0000000402007986 */ /* 0x000fe2000c101b04 */
[----:B------:R-:W-:Y:S05]  /*0540*/  EXIT ;  /* 0x000000000000794d */ /* 0x000fea0003800000 */
.L_x_8612:
        /* <DEDUP_REMOVED lines=11> */
.L_x_23529:


//--------------------- .text._ZN2at6native29vectorized_elementwise_kernelILi2EZZZNS0_16sign_kernel_cudaERNS_18TensorIteratorBaseEENKUlvE_clEvENKUlvE2_clEvEUllE_St5arrayIPcLm2EEEEviT0_T1_ --------------------------
	.section	.text._ZN2at6native29vectorized_elementwise_kernelILi2EZZZNS0_16sign_kernel_cudaERNS_18TensorIteratorBaseEENKUlvE_clEvENKUlvE2_clEvEUllE_St5arrayIPcLm2EEEEviT0_T1_,"ax",@progbits
	.align	128
        .global         _ZN2at6native29vectorized_elementwise_kernelILi2EZZZNS0_16sign_kernel_cudaERNS_18TensorIteratorBaseEENKUlvE_clEvENKUlvE2_clEvEUllE_St5arrayIPcLm2EEEEviT0_T1_
        .type           _ZN2at6native29vectorized_elementwise_kernelILi2EZZZNS0_16sign_kernel_cudaERNS_18TensorIteratorBaseEENKUlvE_clEvENKUlvE2_clEvEUllE_St5arrayIPcLm2EEEEviT0_T1_,@function
        .size           _ZN2at6native29vectorized_elementwise_kernelILi2EZZZNS0_16sign_kernel_cudaERNS_18TensorIteratorBaseEENKUlvE_clEvENKUlvE2_clEvEUllE_St5arrayIPcLm2EEEEviT0_T1_,(.L_x_23530 - _ZN2at6native29vectorized_elementwise_kernelILi2EZZZNS0_16sign_kernel_cudaERNS_18TensorIteratorBaseEENKUlvE_clEvENKUlvE2_clEvEUllE_St5arrayIPcLm2EEEEviT0_T1_)
        .other          _ZN2at6native29vectorized_elementwise_kernelILi2EZZZNS0_16sign_kernel_cudaERNS_18TensorIteratorBaseEENKUlvE_clEvENKUlvE2_clEvEUllE_St5arrayIPcLm2EEEEviT0_T1_,@"STO_CUDA_ENTRY STV_DEFAULT"
_ZN2at6native29vectorized_elementwise_kernelILi2EZZZNS0_16sign_kernel_cudaERNS_18TensorIteratorBaseEENKUlvE_clEvENKUlvE2_clEvEUllE_St5arrayIPcLm2EEEEviT0_T1_:
.text._ZN2at6native29vectorized_elementwise_kernelILi2EZZZNS0_16sign_kernel_cudaERNS_18TensorIteratorBaseEENKUlvE_clEvENKUlvE2_clEvEUllE_St5arrayIPcLm2EEEEviT0_T1_:
        /* <DEDUP_REMOVED lines=13> */
[----:B------:R-:W3:Y:S04]  /*00d0*/  LDG.E.128 R16, desc[UR4][R2.64] ;  /* 0x0000000402107981 */ /* 0x000ee8000c1e1d00 */
[----:B------:R-:W4:Y:S04]  /*00e0*/  LDG.E.128 R4, desc[UR4][R2.64+0x800] ;  /* 0x0008000402047981 */ /* 0x000f28000c1e1d00 */
[----:B------:R-:W5:Y:S04]  /*00f0*/  LDG.E.128 R12, desc[UR4][R2.64+0x1000] ;  /* 0x00100004020c7981 */ /* 0x000f68000c1e1d00 */
[----:B------:R0:W5:Y:S01]  /*0100*/  LDG.E.128 R8, desc[UR4][R2.64+0x1800] ;  /* 0x0018000402087981 */ /* 0x000162000c1e1d00 */
[----:B--2---:R-:W-:-:S04]  /*0110*/  IMAD.WIDE.U32 R22, R22, 0x8, R24 ;  /* 0x0000000816167825 */ /* 0x004fc800078e0018 */
[----:B------:R-:W-:Y:S01]  /*0120*/  IMAD.WIDE R22, R21, 0x10, R22 ;  /* 0x0000001015167825 */ /* 0x000fe200078e0216 */
[----:B---3--:R-:W-:Y:S02]  /*0130*/  ISETP.GT.U32.AND P0, PT, R16, RZ, PT ;  /* 0x000000ff1000720c */ /* 0x008fe40003f04070 */
[----:B------:R-:W-:Y:S02]  /*0140*/  ISETP.GT.U32.AND P1, PT, R18, RZ, PT ;  /* 0x000000ff1200720c */ /* 0x000fe40003f24070 */
[----:B----4-:R-:W-:Y:S02]  /*0150*/  ISETP.GT.U32.AND P3, PT, R6, RZ, PT ;  /* 0x000000ff0600720c */ /* 0x010fe40003f64070 */
[----:B------:R-:W-:Y:S02]  /*0160*/  ISETP.GT.AND.EX P0, PT, R17, RZ, PT, P0 ;  /* 0x000000ff1100720c */ /* 0x000fe40003f04300 */
[----:B------:R-:W-:Y:S02]  /*0170*/  ISETP.GT.AND.EX P1, PT, R19, RZ, PT, P1 ;  /* 0x000000ff1300720c */ /* 0x000fe40003f24310 */
[----:B------:R-:W-:-:S02]  /*0180*/  ISETP.GT.U32.AND P2, PT, R4, RZ, PT ;  /* 0x000000ff0400720c */ /* 0x000fc40003f44070 */
[----:B------:R-:W-:Y:S02]  /*0190*/  ISETP.GT.AND.EX P3, PT, R7, RZ, PT, P3 ;  /* 0x000000ff0700720c */ /* 0x000fe40003f64330 */
[----:B------:R-:W-:Y:S02]  /*01a0*/  SEL R16, RZ, 0x1, !P0 ;  /* 0x00000001ff107807 */ /* 0x000fe40004000000 */
[----:B------:R-:W-:Y:S02]  /*01b0*/  SEL R18, RZ, 0x1, !P1 ;  /* 0x00000001ff127807 */ /* 0x000fe40004800000 */
[----:B------:R-:W-:Y:S02]  /*01c0*/  ISETP.GT.AND.EX P2, PT, R5, RZ, PT, P2 ;  /* 0x000000ff0500720c */ /* 0x000fe40003f44320 */
[----:B0-----:R-:W-:Y:S02]  /*01d0*/  SEL R3, RZ, 0x1, !P3 ;  /* 0x00000001ff037807 */ /* 0x001fe40005800000 */
[----:B------:R-:W-:-:S02]  /*01e0*/  LEA.HI.SX32 R6, P1, R17, R16, 0x1 ;  /* 0x0000001011067211 */ /* 0x000fc40007830aff */
[----:B------:R-:W-:Y:S02]  /*01f0*/  LEA.HI.SX32 R4, P0, R19, R18, 0x1 ;  /* 0x0000001213047211 */ /* 0x000fe40007810aff */
[----:B------:R-:W-:Y:S02]  /*0200*/  SEL R25, RZ, 0x1, !P2 ;  /* 0x00000001ff197807 */ /* 0x000fe40005000000 */
[----:B------:R-:W-:Y:S02]  /*0210*/  LEA.HI.SX32 R0, P2, R7, R3, 0x1 ;  /* 0x0000000307007211 */ /* 0x000fe40007850aff */
[----:B------:R-:W-:Y:S02]  /*0220*/  LEA.HI.X.SX32 R17, R17, RZ, 0x1, P1 ;  /* 0x000000ff11117211 */ /* 0x000fe400008f0eff */
[----:B------:R-:W-:Y:S02]  /*0230*/  LEA.HI.X.SX32 R3, R19, RZ, 0x1, P0 ;  /* 0x000000ff13037211 */ /* 0x000fe400000f0eff */
[----:B------:R-:W-:-:S02]  /*0240*/  LEA.HI.SX32 R2, P3, R5, R25, 0x1 ;  /* 0x0000001905027211 */ /* 0x000fc40007870aff */
[----:B-----5:R-:W-:Y:S02]  /*0250*/  ISETP.GT.U32.AND P0, PT, R12, RZ, PT ;  /* 0x000000ff0c00720c */ /* 0x020fe40003f04070 */
[----:B------:R-:W-:Y:S02]  /*0260*/  ISETP.GT.U32.AND P1, PT, R14, RZ, PT ;  /* 0x000000ff0e00720c */ /* 0x000fe40003f24070 */
[----:B------:R-:W-:Y:S02]  /*0270*/  LEA.HI.X.SX32 R5, R5, RZ, 0x1, P3 ;  /* 0x000000ff05057211 */ /* 0x000fe400018f0eff */
[----:B------:R-:W-:Y:S02]  /*0280*/  LEA.HI.X.SX32 R7, R7, RZ, 0x1, P2 ;  /* 0x000000ff07077211 */ /* 0x000fe400010f0eff */
[----:B------:R-:W-:Y:S02]  /*0290*/  ISETP.GT.AND.EX P0, PT, R13, RZ, PT, P0 ;  /* 0x000000ff0d00720c */ /* 0x000fe40003f04300 */
[----:B------:R-:W-:-:S02]  /*02a0*/  ISETP.GT.AND.EX P1, PT, R15, RZ, PT, P1 ;  /* 0x000000ff0f00720c */ /* 0x000fc40003f24310 */
[----:B------:R-:W-:Y:S02]  /*02b0*/  ISETP.GT.U32.AND P3, PT, R10, RZ, PT ;  /* 0x000000ff0a00720c */ /* 0x000fe40003f64070 */
[----:B------:R-:W-:Y:S02]  /*02c0*/  ISETP.GT.U32.AND P2, PT, R8, RZ, PT ;  /* 0x000000ff0800720c */ /* 0x000fe40003f44070 */
[----:B------:R-:W-:Y:S02]  /*02d0*/  SEL R12, RZ, 0x1, !P0 ;  /* 0x00000001ff0c7807 */ /* 0x000fe40004000000 */
[----:B------:R-:W-:Y:S02]  /*02e0*/  SEL R14, RZ, 0x1, !P1 ;  /* 0x00000001ff0e7807 */ /* 0x000fe40004800000 */
[----:B------:R-:W-:Y:S02]  /*02f0*/  ISETP.GT.AND.EX P3, PT, R11, RZ, PT, P3 ;  /* 0x000000ff0b00720c */ /* 0x000fe40003f64330 */
[----:B------:R-:W-:-:S02]  /*0300*/  ISETP.GT.AND.EX P2, PT, R9, RZ, PT, P2 ;  /* 0x000000ff0900720c */ /* 0x000fc40003f44320 */
[----:B------:R-:W-:Y:S01]  /*0310*/  LEA.HI.SX32 R18, P1, R13, R12, 0x1 ;  /* 0x0000000c0d127211 */ /* 0x000fe20007830aff */
[----:B------:R-:W-:Y:S01]  /*0320*/  IMAD.MOV.U32 R12, RZ, RZ, R6 ;  /* 0x000000ffff0c7224 */ /* 0x000fe200078e0006 */
[----:B------:R-:W-:Y:S01]  /*0330*/  LEA.HI.SX32 R16, P0, R15, R14, 0x1 ;  /* 0x0000000e0f107211 */ /* 0x000fe20007810aff */
[----:B------:R-:W-:Y:S01]  /*0340*/  IMAD.MOV.U32 R14, RZ, RZ, R4 ;  /* 0x000000ffff0e7224 */ /* 0x000fe200078e0004 */
[----:B------:R-:W-:Y:S01]  /*0350*/  SEL R10, RZ, 0x1, !P3 ;  /* 0x00000001ff0a7807 */ /* 0x000fe20005800000 */
[----:B------:R-:W-:Y:S01]  /*0360*/  IMAD.MOV.U32 R4, RZ, RZ, R2 ;  /* 0x000000ffff047224 */ /* 0x000fe200078e0002 */
[----:B------:R-:W-:Y:S01]  /*0370*/  SEL R8, RZ, 0x1, !P2 ;  /* 0x00000001ff087807 */ /* 0x000fe20005000000 */
[----:B------:R-:W-:Y:S01]  /*0380*/  IMAD.MOV.U32 R6, RZ, RZ, R0 ;  /* 0x000000ffff067224 */ /* 0x000fe200078e0000 */
[----:B------:R-:W-:Y:S01]  /*0390*/  LEA.HI.X.SX32 R19, R13, RZ, 0x1, P1 ;  /* 0x000000ff0d137211 */ /* 0x000fe200008f0eff */
[----:B------:R-:W-:Y:S01]  /*03a0*/  IMAD.MOV.U32 R13, RZ, RZ, R17 ;  /* 0x000000ffff0d7224 */ /* 0x000fe200078e0011 */
[----:B------:R-:W-:Y:S01]  /*03b0*/  LEA.HI.X.SX32 R21, R15, RZ, 0x1, P0 ;  /* 0x000000ff0f157211 */ /* 0x000fe200000f0eff */
[----:B------:R-:W-:Y:S01]  /*03c0*/  IMAD.MOV.U32 R15, RZ, RZ, R3 ;  /* 0x000000ffff0f7224 */ /* 0x000fe200078e0003 */
[----:B------:R-:W-:Y:S01]  /*03d0*/  LEA.HI.SX32 R10, P2, R11, R10, 0x1 ;  /* 0x0000000a0b0a7211 */ /* 0x000fe20007850aff */
[----:B------:R0:W-:Y:S01]  /*03e0*/  STG.E.128 desc[UR4][R22.64+0x800], R4 ;  /* 0x0008000416007986 */ /* 0x0001e2000c101d04 */
[----:B------:R-:W-:-:S02]  /*03f0*/  LEA.HI.SX32 R8, P3, R9, R8, 0x1 ;  /* 0x0000000809087211 */ /* 0x000fc40007870aff */
[----:B------:R-:W-:Y:S01]  /*0400*/  LEA.HI.X.SX32 R11, R11, RZ, 0x1, P2 ;  /* 0x000000ff0b0b7211 */ /* 0x000fe200010f0eff */
[----:B------:R-:W-:Y:S01]  /*0410*/  STG.E.128 desc[UR4][R22.64], R12 ;  /* 0x0000000c16007986 */ /* 0x000fe2000c101d04 */
[----:B------:R-:W-:-:S05]  /*0420*/  LEA.HI.X.SX32 R9, R9, RZ, 0x1, P3 ;  /* 0x000000ff09097211 */ /* 0x000fca00018f0eff */
[----:B------:R-:W-:Y:S01]  /*0430*/  STG.E.128 desc[UR4][R22.64+0x1800], R8 ;  /* 0x0018000816007986 */ /* 0x000fe2000c101d04 */
[----:B0-----:R-:W-:Y:S02]  /*0440*/  IMAD.MOV.U32 R4, RZ, RZ, R18 ;  /* 0x000000ffff047224 */ /* 0x001fe400078e0012 */
[----:B------:R-:W-:Y:S02]  /*0450*/  IMAD.MOV.U32 R5, RZ, RZ, R19 ;  /* 0x000000ffff057224 */ /* 0x000fe400078e0013 */
[----:B------:R-:W-:Y:S02]  /*0460*/  IMAD.MOV.U32 R6, RZ, RZ, R16 ;  /* 0x000000ffff067224 */ /* 0x000fe400078e0010 */
[----:B------:R-:W-:-:S05]  /*0470*/  IMAD.MOV.U32 R7, RZ, RZ, R21 ;  /* 0x000000ffff077224 */ /* 0x000fca00078e0015 */
[----:B------:R-:W-:Y:S01]  /*0480*/  STG.E.128 desc[UR4][R22.64+0x1000], R4 ;  /* 0x0010000416007986 */ /* 0x000fe2000c101d04 */
[----:B------:R-:W-:Y:S05]  /*0490*/  EXIT ;  /* 0x000000000000794d */ /* 0x000fea0003800000 */
.L_x_8613:
        /* <DEDUP_REMOVED lines=26> */
[----:B-1----:R-:W1:Y:S01]  /*0640*/  @!P2 LDC.64 R10, c[0x0][0x220] ;  /* 0x00008800ff0aab82 */ /* 0x002e620000000a00 */
[----:B------:R-:W-:-:S05]  /*0650*/  @!P2 VIADD R23, R23, 0x80 ;  /* 0x000000801717a836 */ /* 0x000fca0000000000 */
[----:B------:R-:W-:-:S13]  /*0660*/  ISETP.GE.AND P1, PT, R23, R0, PT ;  /* 0x000000001700720c */ /* 0x000fda0003f26270 */
[----:B------:R-:W-:Y:S02]  /*0670*/  @!P1 IMAD.IADD R29, R22, 0x1, R23 ;  /* 0x00000001161d9824 */ /* 0x000fe400078e0217 */
[----:B------:R-:W-:-:S05]  /*0680*/  @!P1 VIADD R23, R23, 0x80 ;  /* 0x0000008017179836 */ /* 0x000fca0000000000 */
[----:B------:R-:W-:Y:S01]  /*0690*/  ISETP.GE.AND P6, PT, R23, R0, PT ;  /* 0x000000001700720c */ /* 0x000fe20003fc6270 */
[----:B--2---:R-:W-:Y:S02]  /*06a0*/  @!P5 IMAD.WIDE.U32 R2, R13, 0x8, R2 ;  /* 0x000000080d02d825 */ /* 0x004fe400078e0002 */
[----:B------:R-:W2:Y:S01]  /*06b0*/  @!P1 LDC.64 R12, c[0x0][0x220] ;  /* 0x00008800ff0c9b82 */ /* 0x000ea20000000a00 */
[----:B------:R-:W-:Y:S01]  /*06c0*/  CS2R R6, SRZ ;  /* 0x0000000000067805 */ /* 0x000fe2000001ff00 */
[----:B----4-:R-:W-:-:S05]  /*06d0*/  @!P3 IMAD.WIDE.U32 R20, R5, 0x8, R20 ;  /* 0x000000080514b825 */ /* 0x010fca00078e0014 */
[----:B------:R4:W5:Y:S03]  /*06e0*/  @!P5 LDG.E.64 R6, desc[UR4][R2.64] ;  /* 0x000000040206d981 */ /* 0x000966000c1e1b00 */
[----:B------:R-:W0:Y:S01]  /*06f0*/  @!P6 LDC.64 R14, c[0x0][0x220] ;  /* 0x00008800ff0eeb82 */ /* 0x000e220000000a00 */
[----:B---3--:R-:W-:Y:S01]  /*0700*/  @!P4 IMAD.WIDE.U32 R18, R4, 0x8, R18 ;  /* 0x000000080412c825 */ /* 0x008fe200078e0012 */
[----:B----4-:R-:W-:Y:S02]  /*0710*/  CS2R R2, SRZ ;  /* 0x0000000000027805 */ /* 0x010fe4000001ff00 */
[----:B------:R-:W-:-:S04]  /*0720*/  CS2R R4, SRZ ;  /* 0x0000000000047805 */ /* 0x000fc8000001ff00 */
[----:B------:R1:W5:Y:S01]  /*0730*/  @!P3 LDG.E.64 R2, desc[UR4][R20.64] ;  /* 0x000000041402b981 */ /* 0x000362000c1e1b00 */
[----:B--2---:R-:W-:-:S03]  /*0740*/  @!P1 IMAD.WIDE.U32 R12, R29, 0x8, R12 ;  /* 0x000000081d0c9825 */ /* 0x004fc600078e000c */
[----:B------:R2:W5:Y:S01]  /*0750*/  @!P4 LDG.E.64 R4, desc[UR4][R18.64] ;  /* 0x000000041204c981 */ /* 0x000562000c1e1b00 */
[----:B-1----:R-:W-:-:S04]  /*0760*/  @!P2 IMAD.WIDE.U32 R20, R27, 0x8, R10 ;  /* 0x000000081b14a825 */ /* 0x002fc800078e000a */
[C---:B------:R-:W-:Y:S02]  /*0770*/  @!P6 IMAD.IADD R27, R22.reuse, 0x1, R23 ;  /* 0x00000001161be824 */ /* 0x040fe400078e0217 */
[----:B------:R-:W-:Y:S01]  /*0780*/  @!P0 IMAD.IADD R23, R22, 0x1, R25 ;  /* 0x0000000116178824 */ /* 0x000fe200078e0219 */
[----:B------:R-:W-:Y:S01]  /*0790*/  CS2R R10, SRZ ;  /* 0x00000000000a7805 */ /* 0x000fe2000001ff00 */
[----:B0-----:R-:W-:Y:S01]  /*07a0*/  @!P6 IMAD.WIDE.U32 R26, R27, 0x8, R14 ;  /* 0x000000081b1ae825 */ /* 0x001fe200078e000e */
[----:B------:R-:W-:Y:S02]  /*07b0*/  CS2R R14, SRZ ;  /* 0x00000000000e7805 */ /* 0x000fe4000001ff00 */
[----:B--2---:R-:W-:Y:S01]  /*07c0*/  CS2R R18, SRZ ;  /* 0x0000000000127805 */ /* 0x004fe2000001ff00 */
[----:B------:R-:W-:Y:S01]  /*07d0*/  @!P0 IMAD.WIDE.U32 R28, R23, 0x8, R16 ;  /* 0x00000008171c8825 */ /* 0x000fe200078e0010 */
[----:B------:R-:W-:Y:S01]  /*07e0*/  CS2R R16, SRZ ;  /* 0x0000000000107805 */ /* 0x000fe2000001ff00 */
[----:B------:R0:W5:Y:S04]  /*07f0*/  @!P2 LDG.E.64 R10, desc[UR4][R20.64] ;  /* 0x00000004140aa981 */ /* 0x000168000c1e1b00 */
[----:B------:R0:W5:Y:S04]  /*0800*/  @!P6 LDG.E.64 R14, desc[UR4][R26.64] ;  /* 0x000000041a0ee981 */ /* 0x000168000c1e1b00 */
[----:B------:R0:W5:Y:S04]  /*0810*/  @!P1 LDG.E.64 R16, desc[UR4][R12.64] ;  /* 0x000000040c109981 */ /* 0x000168000c1e1b00 */
[----:B------:R0:W5:Y:S01]  /*0820*/  @!P0 LDG.E.64 R18, desc[UR4][R28.64] ;  /* 0x000000041c128981 */ /* 0x000162000c1e1b00 */
[----:B------:R-:W-:Y:S04]  /*0830*/  BSSY B0, `(.L_x_8614) ;  /* 0x000000c000007945 */ /* 0x000fe80003800000 */
[----:B------:R-:W-:Y:S05]  /*0840*/  @P0 BRA `(.L_x_8615) ;  /* 0x0000000000280947 */ /* 0x000fea0003800000 */
[----:B0-----:R-:W0:Y:S01]  /*0850*/  LDC.64 R12, c[0x0][0x218] ;  /* 0x00008600ff0c7b82 */ /* 0x001e220000000a00 */
[----:B-----5:R-:W-:Y:S01]  /*0860*/  ISETP.GT.U32.AND P0, PT, R18, RZ, PT ;  /* 0x000000ff1200720c */ /* 0x020fe20003f04070 */
[----:B------:R-:W-:Y:S02]  /*0870*/  IMAD.IADD R21, R22, 0x1, R25 ;  /* 0x0000000116157824 */ /* 0x000fe400078e0219 */
[----:B------:R-:W-:Y:S01]  /*0880*/  VIADD R25, R25, 0x80 ;  /* 0x0000008019197836 */ /* 0x000fe20000000000 */
[----:B------:R-:W-:-:S04]  /*0890*/  ISETP.GT.AND.EX P0, PT, R19, RZ, PT, P0 ;  /* 0x000000ff1300720c */ /* 0x000fc80003f04300 */
[----:B------:R-:W-:-:S04]  /*08a0*/  SEL R18, RZ, 0x1, !P0 ;  /* 0x00000001ff127807 */ /* 0x000fc80004000000 */
[----:B------:R-:W-:-:S04]  /*08b0*/  LEA.HI.SX32 R18, P0, R19, R18, 0x1 ;  /* 0x0000001213127211 */ /* 0x000fc80007810aff */
[----:B------:R-:W-:Y:S01]  /*08c0*/  LEA.HI.X.SX32 R19, R19, RZ, 0x1, P0 ;  /* 0x000000ff13137211 */ /* 0x000fe200000f0eff */
[----:B0-----:R-:W-:-:S05]  /*08d0*/  IMAD.WIDE.U32 R12, R21, 0x8, R12 ;  /* 0x00000008150c7825 */ /* 0x001fca00078e000c */
[----:B------:R1:W-:Y:S03]  /*08e0*/  STG.E.64 desc[UR4][R12.64], R18 ;  /* 0x000000120c007986 */ /* 0x0003e6000c101b04 */
.L_x_8615:
[----:B------:R-:W-:Y:S05]  /*08f0*/  BSYNC B0 ;  /* 0x0000000000007941 */ /* 0x000fea0003800000 */
.L_x_8614:
[----:B------:R-:W-:Y:S01]  /*0900*/  ISETP.GE.AND P0, PT, R25, R0, PT ;  /* 0x000000001900720c */ /* 0x000fe20003f06270 */
[----:B------:R-:W-:Y:S04]  /*0910*/  BSSY B0, `(.L_x_8616) ;  /* 0x000004c000007945 */ /* 0x000fe80003800000 */
[----:B------:R-:W-:Y:S08]  /*0920*/  BSSY B1, `(.L_x_8617) ;  /* 0x0000040000017945 */ /* 0x000ff00003800000 */
[----:B------:R-:W-:Y:S05]  /*0930*/  @P0 BRA `(.L_x_8618) ;  /* 0x0000000000580947 */ /* 0x000fea0003800000 */
[----:B01----:R-:W0:Y:S01]  /*0940*/  LDC.64 R12, c[0x0][0x218] ;  /* 0x00008600ff0c7b82 */ /* 0x003e220000000a00 */
[----:B-----5:R-:W-:Y:S01]  /*0950*/  ISETP.GT.U32.AND P0, PT, R8, RZ, PT ;  /* 0x000000ff0800720c */ /* 0x020fe20003f04070 */
[----:B------:R-:W-:Y:S02]  /*0960*/  IMAD.IADD R19, R22, 0x1, R25 ;  /* 0x0000000116137824 */ /* 0x000fe400078e0219 */
        /* <DEDUP_REMOVED lines=9> */
[----:B0-----:R-:W0:Y:S01]  /*0a00*/  LDC.64 R8, c[0x0][0x218] ;  /* 0x00008600ff087b82 */ /* 0x001e220000000a00 */
[----:B------:R-:W-:Y:S01]  /*0a10*/  ISETP.GT.U32.AND P0, PT, R6, RZ, PT ;  /* 0x000000ff0600720c */ /* 0x000fe20003f04070 */
        /* <DEDUP_REMOVED lines=8> */
.L_x_8618:
[----:B------:R-:W-:-:S13]  /*0aa0*/  ISETP.GE.AND P0, PT, R25, R0, PT ;  /* 0x000000001900720c */ /* 0x000fda0003f06270 */
[----:B------:R-:W-:Y:S05]  /*0ab0*/  @P0 BRA `(.L_x_8620) ;  /* 0x0000000000580947 */ /* 0x000fea0003800000 */
[----:B--2--5:R-:W2:Y:S01]  /*0ac0*/  LDC.64 R6, c[0x0][0x218] ;  /* 0x00008600ff067b82 */ /* 0x024ea20000000a00 */
[----:B------:R-:W-:Y:S01]  /*0ad0*/  ISETP.GT.U32.AND P0, PT, R4, RZ, PT ;  /* 0x000000ff0400720c */ /* 0x000fe20003f04070 */
[----:B------:R-:W-:Y:S02]  /*0ae0*/  IMAD.IADD R9, R22, 0x1, R25 ;  /* 0x0000000116097824 */ /* 0x000fe400078e0219 */
[----:B------:R-:W-:Y:S01]  /*0af0*/  VIADD R25, R25, 0x80 ;  /* 0x0000008019197836 */ /* 0x000fe20000000000 */
[----:B------:R-:W-:-:S04]  /*0b00*/  ISETP.GT.AND.EX P0, PT, R5, RZ, PT, P0 ;  /* 0x000000ff0500720c */ /* 0x000fc80003f04300 */
[----:B------:R-:W-:-:S04]  /*0b10*/  SEL R4, RZ, 0x1, !P0 ;  /* 0x00000001ff047807 */ /* 0x000fc80004000000 */
[----:B------:R-:W-:-:S04]  /*0b20*/  LEA.HI.SX32 R4, P0, R5, R4, 0x1 ;  /* 0x0000000405047211 */ /* 0x000fc80007810aff */
[----:B------:R-:W-:Y:S01]  /*0b30*/  LEA.HI.X.SX32 R5, R5, RZ, 0x1, P0 ;  /* 0x000000ff05057211 */ /* 0x000fe200000f0eff */
[----:B--2---:R-:W-:-:S05]  /*0b40*/  IMAD.WIDE.U32 R6, R9, 0x8, R6 ;  /* 0x0000000809067825 */ /* 0x004fca00078e0006 */
[----:B------:R2:W-:Y:S03]  /*0b50*/  STG.E.64 desc[UR4][R6.64], R4 ;  /* 0x0000000406007986 */ /* 0x0005e6000c101b04 */
.L_x_8619:
[----:B------:R-:W-:-:S13]  /*0b60*/  ISETP.GE.AND P0, PT, R25, R0, PT ;  /* 0x000000001900720c */ /* 0x000fda0003f06270 */
[----:B------:R-:W-:Y:S05]  /*0b70*/  @P0 BRA `(.L_x_8621) ;  /* 0x00000000005c0947 */ /* 0x000fea0003800000 */
[----:B--2---:R-:W2:Y:S01]  /*0b80*/  LDC.64 R4, c[0x0][0x218] ;  /* 0x00008600ff047b82 */ /* 0x004ea20000000a00 */
        /* <DEDUP_REMOVED lines=9> */
.L_x_8620:
[----:B------:R-:W-:-:S13]  /*0c20*/  ISETP.GE.AND P0, PT, R25, R0, PT ;  /* 0x000000001900720c */ /* 0x000fda0003f06270 */
[----:B------:R-:W-:Y:S05]  /*0c30*/  @P0 BREAK B1 ;  /* 0x0000000000010942 */ /* 0x000fea0003800000 */
[----:B------:R-:W-:Y:S05]  /*0c40*/  @P0 BRA `(.L_x_8622) ;  /* 0x0000000000600947 */ /* 0x000fea0003800000 */
[----:B---3-5:R-:W3:Y:S01]  /*0c50*/  LDC.64 R4, c[0x0][0x218] ;  /* 0x00008600ff047b82 */ /* 0x028ee20000000a00 */
[----:B------:R-:W-:Y:S01]  /*0c60*/  ISETP.GT.U32.AND P0, PT, R10, RZ, PT ;  /* 0x000000ff0a00720c */ /* 0x000fe20003f04070 */
[----:B--2---:R-:W-:Y:S02]  /*0c70*/  IMAD.IADD R7, R22, 0x1, R25 ;  /* 0x0000000116077824 */ /* 0x004fe400078e0219 */
[----:B------:R-:W-:Y:S01]  /*0c80*/  VIADD R25, R25, 0x80 ;  /* 0x0000008019197836 */ /* 0x000fe20000000000 */
[----:B------:R-:W-:-:S04]  /*0c90*/  ISETP.GT.AND.EX P0, PT, R11, RZ, PT, P0 ;  /* 0x000000ff0b00720c */ /* 0x000fc80003f04300 */
[----:B------:R-:W-:-:S04]  /*0ca0*/  SEL R3, RZ, 0x1, !P0 ;  /* 0x00000001ff037807 */ /* 0x000fc80004000000 */
[----:B------:R-:W-:-:S04]  /*0cb0*/  LEA.HI.SX32 R2, P0, R11, R3, 0x1 ;  /* 0x000000030b027211 */ /* 0x000fc80007810aff */
[----:B------:R-:W-:Y:S01]  /*0cc0*/  LEA.HI.X.SX32 R3, R11, RZ, 0x1, P0 ;  /* 0x000000ff0b037211 */ /* 0x000fe200000f0eff */
[----:B---3--:R-:W-:-:S05]  /*0cd0*/  IMAD.WIDE.U32 R4, R7, 0x8, R4 ;  /* 0x0000000807047825 */ /* 0x008fca00078e0004 */
[----:B------:R3:W-:Y:S03]  /*0ce0*/  STG.E.64 desc[UR4][R4.64], R2 ;  /* 0x0000000204007986 */ /* 0x0007e6000c101b04 */
.L_x_8621:
[----:B------:R-:W-:-:S13]  /*0cf0*/  ISETP.GE.AND P0, PT, R25, R0, PT ;  /* 0x000000001900720c */ /* 0x000fda0003f06270 */
[----:B------:R-:W-:Y:S05]  /*0d00*/  @P0 BREAK B1 ;  /* 0x0000000000010942 */ /* 0x000fea0003800000 */
[----:B------:R-:W-:Y:S05]  /*0d10*/  @P0 BRA `(.L_x_8622) ;  /* 0x00000000002c0947 */ /* 0x000fea0003800000 */
[----:B------:R-:W-:Y:S05]  /*0d20*/  BSYNC B1 ;  /* 0x0000000000017941 */ /* 0x000fea0003800000 */
.L_x_8617:
[----:B--23--:R-:W2:Y:S01]  /*0d30*/  LDC.64 R4, c[0x0][0x218] ;  /* 0x00008600ff047b82 */ /* 0x00cea20000000a00 */
        /* <DEDUP_REMOVED lines=9> */
.L_x_8622:
[----:B------:R-:W-:Y:S05]  /*0dd0*/  BSYNC B0 ;  /* 0x0000000000007941 */ /* 0x000fea0003800000 */
.L_x_8616:
[----:B------:R-:W-:Y:S05]  /*0de0*/  WARPSYNC.ALL ;  /* 0x0000000000007948 */ /* 0x000fea0003800000 */
[----:B------:R-:W-:-:S13]  /*0df0*/  ISETP.GE.AND P0, PT, R25, R0, PT ;  /* 0x000000001900720c */ /* 0x000fda0003f06270 */
[----:B------:R-:W-:Y:S05]  /*0e00*/  @P0 EXIT ;  /* 0x000000000000094d */ /* 0x000fea0003800000 */
[----:B---345:R-:W3:Y:S01]  /*0e10*/  LDC.64 R2, c[0x0][0x218] ;  /* 0x00008600ff027b82 */ /* 0x038ee20000000a00 */
[----:B------:R-:W-:Y:S01]  /*0e20*/  ISETP.GT.U32.AND P0, PT, R14, RZ, PT ;  /* 0x000000ff0e00720c */ /* 0x000fe20003f04070 */
[----:B------:R-:W-:-:S03]  /*0e30*/  IMAD.IADD R25, R22, 0x1, R25 ;  /* 0x0000000116197824 */ /* 0x000fc600078e0219 */
[----:B------:R-:W-:-:S04]  /*0e40*/  ISETP.GT.AND.EX P0, PT, R15, RZ, PT, P0 ;  /* 0x000000ff0f00720c */ /* 0x000fc80003f04300 */
[----:B--2---:R-:W-:-:S04]  /*0e50*/  SEL R5, RZ, 0x1, !P0 ;  /* 0x00000001ff057807 */ /* 0x004fc80004000000 */
[----:B------:R-:W-:-:S04]  /*0e60*/  LEA.HI.SX32 R4, P0, R15, R5, 0x1 ;  /* 0x000000050f047211 */ /* 0x000fc80007810aff */
[----:B------:R-:W-:Y:S01]  /*0e70*/  LEA.HI.X.SX32 R5, R15, RZ, 0x1, P0 ;  /* 0x000000ff0f057211 */ /* 0x000fe200000f0eff */
[----:B---3--:R-:W-:-:S05]  /*0e80*/  IMAD.WIDE.U32 R2, R25, 0x8, R2 ;  /* 0x0000000819027825 */ /* 0x008fca00078e0002 */
[----:B------:R-:W-:Y:S01]  /*0e90*/  STG.E.64 desc[UR4][R2.64], R4 ;  /* 0x0000000402007986 */ /* 0x000fe2000c101b04 */
[----:B------:R-:W-:Y:S05]  /*0ea0*/  EXIT ;  /* 0x000000000000794d */ /* 0x000fea0003800000 */
.L_x_8623:
        /* <DEDUP_REMOVED lines=13> */
.L_x_23530:


//--------------------- .text._ZN2at6native29vectorized_elementwise_kernelILi4EZZZNS0_16sign_kernel_cudaERNS_18TensorIteratorBaseEENKUlvE_clEvENKUlvE2_clEvEUllE_St5arrayIPcLm2EEEEviT0_T1_ --------------------------
	.section	.text._ZN2at6native29vectorized_elementwise_kernelILi4EZZZNS0_16sign_kernel_cudaERNS_18TensorIteratorBaseEENKUlvE_clEvENKUlvE2_clEvEUllE_St5arrayIPcLm2EEEEviT0_T1_,"ax",@progbits
	.align	128
        .global         _ZN2at6native29vectorized_elementwise_kernelILi4EZZZNS0_16sign_kernel_cudaERNS_18TensorIteratorBaseEENKUlvE_clEvENKUlvE2_clEvEUllE_St5arrayIPcLm2EEEEviT0_T1_
        .type           _ZN2at6native29vectorized_elementwise_kernelILi4EZZZNS0_16sign_kernel_cudaERNS_18TensorIteratorBaseEENKUlvE_clEvENKUlvE2_clEvEUllE_St5arrayIPcLm2EEEEviT0_T1_,@function
        .size           _ZN2at6native29vectorized_elementwise_kernelILi4EZZZNS0_16sign_kernel_cudaERNS_18TensorIteratorBaseEENKUlvE_clEvENKUlvE2_clEvEUllE_St5arrayIPcLm2EEEEviT0_T1_,(.L_x_23531 - _ZN2at6native29vectorized_elementwise_kernelILi4EZZZNS0_16sign_kernel_cudaERNS_18TensorIteratorBaseEENKUlvE_clEvENKUlvE2_clEvEUllE_St5arrayIPcLm2EEEEviT0_T1_)
        .other          _ZN2at6native29vectorized_elementwise_kernelILi4EZZZNS0_16sign_kernel_cudaERNS_18TensorIteratorBaseEENKUlvE_clEvENKUlvE2_clEvEUllE_St5arrayIPcLm2EEEEviT0_T1_,@"STO_CUDA_ENTRY STV_DEFAULT"
_ZN2at6native29vectorized_elementwise_kernelILi4EZZZNS0_16sign_kernel_cudaERNS_18TensorIteratorBaseEENKUlvE_clEvENKUlvE2_clEvEUllE_St5arrayIPcLm2EEEEviT0_T1_:
.text._ZN2at6native29vectorized_elementwise_kernelILi4EZZZNS0_16sign_kernel_cudaERNS_18TensorIteratorBaseEENKUlvE_clEvENKUlvE2_clEvEUllE_St5arrayIPcLm2EEEEviT0_T1_:
        /* <DEDUP_REMOVED lines=74> */
.L_x_8624:
        /* <DEDUP_REMOVED lines=69> */
.L_x_8626:
[----:B------:R-:W-:Y:S05]  /*08f0*/  BSYNC B0 ;  /* 0x0000000000007941 */ /* 0x000fea0003800000 */
.L_x_8625:
        /* <DEDUP_REMOVED lines=26> */
.L_x_8629:
        /* <DEDUP_REMOVED lines=12> */
.L_x_8630:
        /* <DEDUP_REMOVED lines=12> */
.L_x_8631:
        /* <DEDUP_REMOVED lines=13> */
.L_x_8632:
[----:B------:R-:W-:-:S13]  /*0cf0*/  ISETP.GE.AND P0, PT, R25, R0, PT ;  /* 0x000000001900720c */ /* 0x000fda0003f06270 */
[----:B------:R-:W-:Y:S05]  /*0d00*/  @P0 BREAK B1 ;  /* 0x0000000000010942 */ /* 0x000fea0003800000 */
[----:B------:R-:W-:Y:S05]  /*0d10*/  @P0 BRA `(.L_x_8633) ;  /* 0x00000000002c0947 */ /* 0x000fea0003800000 */
[----:B------:R-:W-:Y:S05]  /*0d20*/  BSYNC B1 ;  /* 0x0000000000017941 */ /* 0x000fea0003800000 */
.L_x_8628:
        /* <DEDUP_REMOVED lines=10> */
.L_x_8633:
[----:B------:R-:W-:Y:S05]  /*0dd0*/  BSYNC B0 ;  /* 0x0000000000007941 */ /* 0x000fea0003800000 */
.L_x_8627:
        /* <DEDUP_REMOVED lines=13> */
.L_x_8634:
        /* <DEDUP_REMOVED lines=13> */
.L_x_23531:


//--------------------- .text._ZN2at6native29vectorized_elementwise_kernelILi8EZZZNS0_16sign_kernel_cudaERNS_18TensorIteratorBaseEENKUlvE_clEvENKUlvE2_clEvEUllE_St5arrayIPcLm2EEEEviT0_T1_ --------------------------
	.section	.text._ZN2at6native29vectorized_elementwise_kernelILi8EZZZNS0_16sign_kernel_cudaERNS_18TensorIteratorBaseEENKUlvE_clEvENKUlvE2_clEvEUllE_St5arrayIPcLm2EEEEviT0_T1_,"ax",@progbits
	.align	128
        .global         _ZN2at6native29vectorized_elementwise_kernelILi8EZZZNS0_16sign_kernel_cudaERNS_18TensorIteratorBaseEENKUlvE_clEvENKUlvE2_clEvEUllE_St5arrayIPcLm2EEEEviT0_T1_
        .type           _ZN2at6native29vectorized_elementwise_kernelILi8EZZZNS0_16sign_kernel_cudaERNS_18TensorIteratorBaseEENKUlvE_clEvENKUlvE2_clEvEUllE_St5arrayIPcLm2EEEEviT0_T1_,@function
        .size           _ZN2at6native29vectorized_elementwise_kernelILi8EZZZNS0_16sign_kernel_cudaERNS_18TensorIteratorBaseEENKUlvE_clEvENKUlvE2_clEvEUllE_St5arrayIPcLm2EEEEviT0_T1_,(.L_x_23532 - _ZN2at6native29vectorized_elementwise_kernelILi8EZZZNS0_16sign_kernel_cudaERNS_18TensorIteratorBaseEENKUlvE_clEvENKUlvE2_clEvEUllE_St5arrayIPcLm2EEEEviT0_T1_)
        .other          _ZN2at6native29vectorized_elementwise_kernelILi8EZZZNS0_16sign_kernel_cudaERNS_18TensorIteratorBaseEENKUlvE_clEvENKUlvE2_clEvEUllE_St5arrayIPcLm2EEEEviT0_T1_,@"STO_CUDA_ENTRY STV_DEFAULT"
_ZN2at6native29vectorized_elementwise_kernelILi8EZZZNS0_16sign_kernel_cudaERNS_18TensorIteratorBaseEENKUlvE_clEvENKUlvE2_clEvEUllE_St5arrayIPcLm2EEEEviT0_T1_:
.text._ZN2at6native29vectorized_elementwise_kernelILi8EZZZNS0_16sign_kernel_cudaERNS_18TensorIteratorBaseEENKUlvE_clEvENKUlvE2_clEvEUllE_St5arrayIPcLm2EEEEviT0_T1_:
        /* <DEDUP_REMOVED lines=74> */
.L_x_8635:
        /* <DEDUP_REMOVED lines=69> */
.L_x_8637:
[----:B------:R-:W-:Y:S05]  /*08f0*/  BSYNC B0 ;  /* 0x0000000000007941 */ /* 0x000fea0003800000 */
.L_x_8636:
        /* <DEDUP_REMOVED lines=26> */
.L_x_8640:
        /* <DEDUP_REMOVED lines=12> */
.L_x_8641:
        /* <DEDUP_REMOVED lines=12> */
.L_x_8642:
        /* <DEDUP_REMOVED lines=13> */
.L_x_8643:
[----:B------:R-:W-:-:S13]  /*0cf0*/  ISETP.GE.AND P0, PT, R25, R0, PT ;  /* 0x000000001900720c */ /* 0x000fda0003f06270 */
[----:B------:R-:W-:Y:S05]  /*0d00*/  @P0 BREAK B1 ;  /* 0x0000000000010942 */ /* 0x000fea0003800000 */
[----:B------:R-:W-:Y:S05]  /*0d10*/  @P0 BRA `(.L_x_8644) ;  /* 0x00000000002c0947 */ /* 0x000fea0003800000 */
[----:B------:R-:W-:Y:S05]  /*0d20*/  BSYNC B1 ;  /* 0x0000000000017941 */ /* 0x000fea0003800000 */
.L_x_8639:
        /* <DEDUP_REMOVED lines=10> */
.L_x_8644:
[----:B------:R-:W-:Y:S05]  /*0dd0*/  BSYNC B0 ;  /* 0x0000000000007941 */ /* 0x000fea0003800000 */
.L_x_8638:
        /* <DEDUP_REMOVED lines=13> */
.L_x_8645:
        /* <DEDUP_REMOVED lines=13> */
.L_x_23532:


//--------------------- .text._ZN2at6native18elementwise_kernelILi128ELi4EZNS0_15gpu_kernel_implIZZZNS0_16sign_kernel_cudaERNS_18TensorIteratorBaseEENKUlvE_clEvENKUlvE1_clEvEUliE_EEvS4_RKT_EUliE_EEviT1_ --------------------------
	.section	.text._ZN2at6native18elementwise_kernelILi128ELi4EZNS0_15gpu_kernel_implIZZZNS0_16sign_kernel_cudaERNS_18TensorIteratorBaseEENKUlvE_clEvENKUlvE1_clEvEUliE_EEvS4_RKT_EUliE_EEviT1_,"ax",@progbits
	.align	128
        .global         _ZN2at6native18elementwise_kernelILi128ELi4EZNS0_15gpu_kernel_implIZZZNS0_16sign_kernel_cudaERNS_18TensorIteratorBaseEENKUlvE_clEvENKUlvE1_clEvEUliE_EEvS4_RKT_EUliE_EEviT1_
        .type           _ZN2at6native18elementwise_kernelILi128ELi4EZNS0_15gpu_kernel_implIZZZNS0_16sign_kernel_cudaERNS_18TensorIteratorBaseEENKUlvE_clEvENKUlvE1_clEvEUliE_EEvS4_RKT_EUliE_EEviT1_,@function
        .size           _ZN2at6native18elementwise_kernelILi128ELi4EZNS0_15gpu_kernel_implIZZZNS0_16sign_kernel_cudaERNS_18TensorIteratorBaseEENKUlvE_clEvENKUlvE1_clEvEUliE_EEvS4_RKT_EUliE_EEviT1_,(.L_x_23533 - _ZN2at6native18elementwise_kernelILi128ELi4EZNS0_15gpu_kernel_implIZZZNS0_16sign_kernel_cudaERNS_18TensorIteratorBaseEENKUlvE_clEvENKUlvE1_clEvEUliE_EEvS4_RKT_EUliE_EEviT1_)
        .other          _ZN2at6native18elementwise_kernelILi128ELi4EZNS0_15gpu_kernel_implIZZZNS0_16sign_kernel_cudaERNS_18TensorIteratorBaseEENKUlvE_clEvENKUlvE1_clEvEUliE_EEvS4_RKT_EUliE_EEviT1_,@"STO_CUDA_ENTRY STV_DEFAULT"
_ZN2at6native18elementwise_kernelILi128ELi4EZNS0_15gpu_kernel_implIZZZNS0_16sign_kernel_cudaERNS_18TensorIteratorBaseEENKUlvE_clEvENKUlvE1_clEvEUliE_EEvS4_RKT_EUliE_EEviT1_:
.text._ZN2at6native18elementwise_kernelILi128ELi4EZNS0_15gpu_kernel_implIZZZNS0_16sign_kernel_cudaERNS_18TensorIteratorBaseEENKUlvE_clEvENKUlvE1_clEvEUliE_EEvS4_RKT_EUliE_EEviT1_:
        /* <DEDUP_REMOVED lines=313> */
.L_x_8648:
        /* <DEDUP_REMOVED lines=20> */
.L_x_8652:
[----:B------:R0:W5:Y:S01]  /*14d0*/  LDG.E.U8 R19, desc[UR36][R2.64] ;  /* 0x0000002402137981 */ /* 0x000162000c1e1100 */
[----:B------:R-:W-:Y:S05]  /*14e0*/  BRA `(.L_x_8654) ;  /* 0x0000000c00347947 */ /* 0x000fea0003800000 */
.L_x_8651:
        /* <DEDUP_REMOVED lines=8> */
.L_x_8656:
[----:B------:R0:W5:Y:S01]  /*1570*/  LDG.E R19, desc[UR36][R2.64] ;  /* 0x0000002402137981 */ /* 0x000162000c1e1900 */
[----:B------:R-:W-:Y:S05]  /*1580*/  BRA `(.L_x_8654) ;  /* 0x0000000c000c7947 */ /* 0x000fea0003800000 */
.L_x_8655:
[----:B------:R0:W5:Y:S01]  /*1590*/  LDG.E.S16 R19, desc[UR36][R2.64] ;  /* 0x0000002402137981 */ /* 0x000162000c1e1700 */
[----:B------:R-:W-:Y:S05]  /*15a0*/  BRA `(.L_x_8654) ;  /* 0x0000000c00047947 */ /* 0x000fea0003800000 */
.L_x_8650:
        /* <DEDUP_REMOVED lines=9> */
.L_x_8658:
[----:B------:R-:W2:Y:S02]  /*1640*/  LDG.E.U16 R2, desc[UR36][R2.64] ;  /* 0x0000002402027981 */ /* 0x000ea4000c1e1500 */
[----:B--2---:R-:W-:-:S06]  /*1650*/  HADD2.F32 R19, -RZ, R2.H0_H0 ;  /* 0x20000002ff137230 */ /* 0x004fcc0000004100 */
[----:B------:R-:W0:Y:S01]  /*1660*/  F2I.FTZ.TRUNC.NTZ R19, R19 ;  /* 0x0000001300137305 */ /* 0x000e22000021f100 */
[----:B------:R-:W-:Y:S05]  /*1670*/  BRA `(.L_x_8654) ;  /* 0x0000000800d07947 */ /* 0x000fea0003800000 */
.L_x_8657:
        /* <DEDUP_REMOVED lines=9> */
.L_x_8660:
[----:B------:R-:W2:Y:S02]  /*1710*/  LDG.E.U16 R2, desc[UR36][R2.64] ;  /* 0x0000002402027981 */ /* 0x000ea4000c1e1500 */
[----:B--2---:R-:W-:-:S06]  /*1720*/  HADD2.F32 R19, -RZ, R2.H0_H0 ;  /* 0x20000002ff137230 */ /* 0x004fcc0000004100 */
[----:B------:R-:W0:Y:S01]  /*1730*/  F2I.FTZ.TRUNC.NTZ R19, R19 ;  /* 0x0000001300137305 */ /* 0x000e22000021f100 */
[----:B------:R-:W-:Y:S05]  /*1740*/  BRA `(.L_x_8654) ;  /* 0x00000008009c7947 */ /* 0x000fea0003800000 */
.L_x_8659:
[----:B------:R-:W2:Y:S02]  /*1750*/  LDG.E.64 R2, desc[UR36][R2.64] ;  /* 0x0000002402027981 */ /* 0x000ea4000c1e1b00 */
[----:B--2---:R0:W1:Y:S01]  /*1760*/  F2I.F64.TRUNC R19, R2 ;  /* 0x0000000200137311 */ /* 0x004062000030d100 */
[----:B------:R-:W-:Y:S05]  /*1770*/  BRA `(.L_x_8654) ;  /* 0x0000000800907947 */ /* 0x000fea0003800000 */
.L_x_8649:
        /* <DEDUP_REMOVED lines=12> */
.L_x_8663:
[----:B------:R-:W2:Y:S02]  /*1840*/  LDG.E.64 R2, desc[UR36][R2.64] ;  /* 0x0000002402027981 */ /* 0x000ea4000c1e1b00 */
[----:B--2---:R0:W1:Y:S01]  /*1850*/  F2I.F64.TRUNC R19, R2 ;  /* 0x0000000200137311 */ /* 0x004062000030d100 */
[----:B------:R-:W-:Y:S05]  /*1860*/  BRA `(.L_x_8654) ;  /* 0x0000000800547947 */ /* 0x000fea0003800000 */
.L_x_8662:
        /* <DEDUP_REMOVED lines=27> */
.L_x_8665:
        /* <DEDUP_REMOVED lines=14> */
.L_x_8664:
[----:B------:R-:W2:Y:S02]  /*1b00*/  LDG.E.U16 R19, desc[UR36][R2.64] ;  /* 0x0000002402137981 */ /* 0x000ea4000c1e1500 */
[----:B--2---:R-:W-:-:S06]  /*1b10*/  IMAD.U32 R19, R19, 0x10000, RZ ;  /* 0x0001000013137824 */ /* 0x004fcc00078e00ff */
[----:B------:R-:W0:Y:S01]  /*1b20*/  F2I.FTZ.TRUNC.NTZ R19, R19 ;  /* 0x0000001300137305 */ /* 0x000e22000021f100 */
[----:B------:R-:W-:Y:S05]  /*1b30*/  BRA `(.L_x_8654) ;  /* 0x0000000400a07947 */ /* 0x000fea0003800000 */
.L_x_8661:
        /* <DEDUP_REMOVED lines=10> */
.L_x_8668:
        /* <DEDUP_REMOVED lines=21> */
.L_x_8672:
[----:B------:R-:W-:Y:S05]  /*1d30*/  BSYNC B1 ;  /* 0x0000000000017941 */ /* 0x000fea0003800000 */
.L_x_8671:
[----:B------:R-:W-:Y:S01]  /*1d40*/  IMAD.SHL.U32 R2, R2, 0x100000, RZ ;  /* 0x0010000002027824 */ /* 0x000fe200078e00ff */
[----:B------:R-:W-:-:S04]  /*1d50*/  LEA R0, R0, 0x3b800000, 0x17 ;  /* 0x3b80000000007811 */ /* 0x000fc800078eb8ff */
[----:B------:R-:W-:-:S07]  /*1d60*/  LOP3.LUT R19, R0, R2, R19, 0xfe, !PT ;  /* 0x0000000200137212 */ /* 0x000fce00078efe13 */
.L_x_8670:
[----:B------:R-:W-:Y:S05]  /*1d70*/  BSYNC B0 ;  /* 0x0000000000007941 */ /* 0x000fea0003800000 */
.L_x_8669:
[----:B------:R-:W1:Y:S01]  /*1d80*/  F2I.FTZ.TRUNC.NTZ R19, R19 ;  /* 0x0000001300137305 */ /* 0x000e62000021f100 */
[----:B------:R-:W-:Y:S05]  /*1d90*/  BRA `(.L_x_8654) ;  /* 0x0000000400087947 */ /* 0x000fea0003800000 */
.L_x_8667:
        /* <DEDUP_REMOVED lines=21> */
.L_x_8676:
[----:B------:R-:W-:Y:S05]  /*1ef0*/  BSYNC B1 ;  /* 0x0000000000017941 */ /* 0x000fea0003800000 */
.L_x_8675:
[----:B------:R-:W-:Y:S01]  /*1f00*/  IMAD.SHL.U32 R2, R2, 0x200000, RZ ;  /* 0x0020000002027824 */ /* 0x000fe200078e00ff */
[----:B------:R-:W-:-:S04]  /*1f10*/  LEA R0, R0, 0x37800000, 0x17 ;  /* 0x3780000000007811 */ /* 0x000fc800078eb8ff */
[----:B------:R-:W-:-:S07]  /*1f20*/  LOP3.LUT R19, R0, R2, R19, 0xfe, !PT ;  /* 0x0000000200137212 */ /* 0x000fce00078efe13 */
.L_x_8674:
[----:B------:R-:W-:Y:S05]  /*1f30*/  BSYNC B0 ;  /* 0x0000000000007941 */ /* 0x000fea0003800000 */
.L_x_8673:
[----:B------:R-:W2:Y:S01]  /*1f40*/  F2I.FTZ.TRUNC.NTZ R19, R19 ;  /* 0x0000001300137305 */ /* 0x000ea2000021f100 */
[----:B------:R-:W-:Y:S05]  /*1f50*/  BRA `(.L_x_8654) ;  /* 0x0000000000987947 */ /* 0x000fea0003800000 */
.L_x_8666:
        /* <DEDUP_REMOVED lines=14> */
.L_x_8680:
[----:B------:R-:W-:Y:S05]  /*2040*/  BSYNC B0 ;  /* 0x0000000000007941 */ /* 0x000fea0003800000 */
.L_x_8679:
[----:B------:R-:W4:Y:S01]  /*2050*/  F2I.FTZ.TRUNC.NTZ R19, R19 ;  /* 0x0000001300137305 */ /* 0x000f22000021f100 */
[----:B------:R-:W-:Y:S05]  /*2060*/  BRA `(.L_x_8654) ;  /* 0x0000000000547947 */ /* 0x000fea0003800000 */
.L_x_8653:
        /* <DEDUP_REMOVED lines=17> */
.L_x_8681:
[----:B------:R-:W-:Y:S05]  /*2180*/  BRA `(.L_x_8654) ;  /* 0x00000000000c7947 */ /* 0x000fea0003800000 */
.L_x_8678:
[----:B------:R0:W5:Y:S01]  /*2190*/  LDG.E R19, desc[UR36][R2.64] ;  /* 0x0000002402137981 */ /* 0x000162000c1e1900 */
[----:B------:R-:W-:Y:S05]  /*21a0*/  BRA `(.L_x_8654) ;  /* 0x0000000000047947 */ /* 0x000fea0003800000 */
.L_x_8677:
[----:B------:R3:W5:Y:S02]  /*21b0*/  LDG.E R19, desc[UR36][R2.64] ;  /* 0x0000002402137981 */ /* 0x000764000c1e1900 */
.L_x_8654:
[----:B0-----:R-:W0:Y:S01]  /*21c0*/  LDC.U8 R4, c[0x0][0x421] ;  /* 0x00010840ff047b82 */ /* 0x001e220000000000 */
[C---:B-12-45:R-:W-:Y:S02]  /*21d0*/  ISETP.GT.AND P0, PT, R19.reuse, RZ, PT ;  /* 0x000000ff1300720c */ /* 0x076fe40003f04270 */
[----:B---3--:R-:W-:Y:S02]  /*21e0*/  SHF.R.S32.HI R3, RZ, 0x1f, R19 ;  /* 0x0000001fff037819 */ /* 0x008fe40000011413 */
[----:B------:R-:W-:-:S09]  /*21f0*/  LEA.HI.SX32 R2, R19, 0x1, 0x1 ;  /* 0x0000000113027811 */ /* 0x000fd200078f0aff */
[----:B------:R-:W-:Y:S01]  /*2200*/  @!P0 IMAD.MOV R2, RZ, RZ, R3 ;  /* 0x000000ffff028224 */ /* 0x000fe200078e0203 */
        /* <DEDUP_REMOVED lines=13> */
.L_x_8685:
[----:B------:R3:W-:Y:S01]  /*22e0*/  STG.E.U8 desc[UR36][R16.64], R2 ;  /* 0x0000000210007986 */ /* 0x0007e2000c101124 */
[----:B------:R-:W-:Y:S05]  /*22f0*/  BRA `(.L_x_8687) ;  /* 0x0000000c00507947 */ /* 0x000fea0003800000 */
.L_x_8684:
[----:B------:R-:W-:-:S13]  /*2300*/  ISETP.NE.AND P0, PT, R0, 0x2, PT ;  /* 0x000000020000780c */ /* 0x000fda0003f05270 */
[----:B------:R-:W-:Y:S05]  /*2310*/  @!P0 BRA `(.L_x_8688) ;  /* 0x0000000000248947 */ /* 0x000fea0003800000 */
[----:B------:R-:W-:-:S13]  /*2320*/  ISETP.NE.AND P0, PT, R0, 0x3, PT ;  /* 0x000000030000780c */ /* 0x000fda0003f05270 */
[----:B------:R-:W-:Y:S05]  /*2330*/  @!P0 BRA `(.L_x_8689) ;  /* 0x0000000000148947 */ /* 0x000fea0003800000 */
[----:B------:R-:W-:-:S13]  /*2340*/  ISETP.NE.AND P0, PT, R0, 0x4, PT ;  /* 0x000000040000780c */ /* 0x000fda0003f05270 */
[----:B------:R-:W-:Y:S05]  /*2350*/  @P0 BRA `(.L_x_8686) ;  /* 0x0000000800e40947 */ /* 0x000fea0003800000 */
[----:B------:R-:W-:-:S05]  /*2360*/  SHF.R.S32.HI R3, RZ, 0x1f, R2 ;  /* 0x0000001fff037819 */ /* 0x000fca0000011402 */
[----:B------:R0:W-:Y:S01]  /*2370*/  STG.E.64 desc[UR36][R16.64], R2 ;  /* 0x0000000210007986 */ /* 0x0001e2000c101b24 */
[----:B------:R-:W-:Y:S05]  /*2380*/  BRA `(.L_x_8687) ;  /* 0x0000000c002c7947 */ /* 0x000fea0003800000 */
.L_x_8689:
[----:B------:R1:W-:Y:S01]  /*2390*/  STG.E desc[UR36][R16.64], R2 ;  /* 0x0000000210007986 */ /* 0x0003e2000c101924 */
[----:B------:R-:W-:Y:S05]  /*23a0*/  BRA `(.L_x_8687) ;  /* 0x0000000c00247947 */ /* 0x000fea0003800000 */
.L_x_8688:
[----:B------:R2:W-:Y:S01]  /*23b0*/  STG.E.U16 desc[UR36][R16.64], R2 ;  /* 0x0000000210007986 */ /* 0x0005e2000c101524 */
[----:B------:R-:W-:Y:S05]  /*23c0*/  BRA `(.L_x_8687) ;  /* 0x0000000c001c7947 */ /* 0x000fea0003800000 */
.L_x_8683:
[----:B------:R-:W-:-:S13]  /*23d0*/  ISETP.GT.AND P0, PT, R0, 0x6, PT ;  /* 0x000000060000780c */ /* 0x000fda0003f04270 */
[----:B------:R-:W-:Y:S05]  /*23e0*/  @P0 BRA `(.L_x_8690) ;  /* 0x00000000002c0947 */ /* 0x000fea0003800000 */
[----:B------:R-:W-:-:S13]  /*23f0*/  ISETP.NE.AND P0, PT, R0, 0x5, PT ;  /* 0x000000050000780c */ /* 0x000fda0003f05270 */
[----:B------:R-:W-:Y:S05]  /*2400*/  @!P0 BRA `(.L_x_8691) ;  /* 0x0000000000148947 */ /* 0x000fea0003800000 */
[----:B------:R-:W-:-:S13]  /*2410*/  ISETP.NE.AND P0, PT, R0, 0x6, PT ;  /* 0x000000060000780c */ /* 0x000fda0003f05270 */
[----:B------:R-:W-:Y:S05]  /*2420*/  @P0 BRA `(.L_x_8686) ;  /* 0x0000000800b00947 */ /* 0x000fea0003800000 */
[----:B------:R-:W-:-:S05]  /*2430*/  I2FP.F32.S32 R3, R2 ;  /* 0x0000000200037245 */ /* 0x000fca0000201400 */
[----:B------:R0:W-:Y:S01]  /*2440*/  STG.E desc[UR36][R16.64], R3 ;  /* 0x0000000310007986 */ /* 0x0001e2000c101924 */
[----:B------:R-:W-:Y:S05]  /*2450*/  BRA `(.L_x_8687) ;  /* 0x0000000800f87947 */ /* 0x000fea0003800000 */
.L_x_8691:
[----:B------:R-:W-:-:S04]  /*2460*/  I2FP.F32.S32 R0, R2 ;  /* 0x0000000200007245 */ /* 0x000fc80000201400 */
[----:B------:R-:W-:-:S05]  /*2470*/  F2FP.F16.F32.PACK_AB R0, RZ, R0 ;  /* 0x00000000ff00723e */ /* 0x000fca00000000ff */
[----:B------:R0:W-:Y:S01]  /*2480*/  STG.E.U16 desc[UR36][R16.64], R0 ;  /* 0x0000000010007986 */ /* 0x0001e2000c101524 */
[----:B------:R-:W-:Y:S05]  /*2490*/  BRA `(.L_x_8687) ;  /* 0x0000000800e87947 */ /* 0x000fea0003800000 */
.L_x_8690:
[----:B------:R-:W-:-:S13]  /*24a0*/  ISETP.NE.AND P0, PT, R0, 0x7, PT ;  /* 0x000000070000780c */ /* 0x000fda0003f05270 */
[----:B------:R-:W-:Y:S05]  /*24b0*/  @!P0 BRA `(.L_x_8692) ;  /* 0x0000000000348947 */ /* 0x000fea0003800000 */
[----:B------:R-:W-:-:S13]  /*24c0*/  ISETP.NE.AND P0, PT, R0, 0x8, PT ;  /* 0x000000080000780c */ /* 0x000fda0003f05270 */
[----:B------:R-:W-:Y:S05]  /*24d0*/  @!P0 BRA `(.L_x_8693) ;  /* 0x0000000000188947 */ /* 0x000fea0003800000 */
[----:B------:R-:W-:-:S13]  /*24e0*/  ISETP.NE.AND P0, PT, R0, 0x9, PT ;  /* 0x000000090000780c */ /* 0x000fda0003f05270 */
[----:B------:R-:W-:Y:S05]  /*24f0*/  @P0 BRA `(.L_x_8686) ;  /* 0x00000008007c0947 */ /* 0x000fea0003800000 */
[----:B------:R-:W-:Y:S01]  /*2500*/  I2FP.F32.S32 R2, R2 ;  /* 0x0000000200027245 */ /* 0x000fe20000201400 */
[----:B------:R-:W-:-:S05]  /*2510*/  IMAD.MOV.U32 R3, RZ, RZ, RZ ;  /* 0x000000ffff037224 */ /* 0x000fca00078e00ff */
[----:B------:R0:W-:Y:S01]  /*2520*/  STG.E.64 desc[UR36][R16.64], R2 ;  /* 0x0000000210007986 */ /* 0x0001e2000c101b24 */
[----:B------:R-:W-:Y:S05]  /*2530*/  BRA `(.L_x_8687) ;  /* 0x0000000800c07947 */ /* 0x000fea0003800000 */
.L_x_8693:
[----:B------:R-:W-:-:S04]  /*2540*/  I2FP.F32.S32 R2, R2 ;  /* 0x0000000200027245 */ /* 0x000fc80000201400 */
[----:B------:R-:W-:-:S04]  /*2550*/  F2FP.F16.F32.PACK_AB R3, RZ, R2 ;  /* 0x00000002ff03723e */ /* 0x000fc800000000ff */
[----:B------:R-:W-:-:S05]  /*2560*/  PRMT R3, R3, 0x5410, RZ ;  /* 0x0000541003037816 */ /* 0x000fca00000000ff */
[----:B------:R0:W-:Y:S01]  /*2570*/  STG.E desc[UR36][R16.64], R3 ;  /* 0x0000000310007986 */ /* 0x0001e2000c101924 */
[----:B------:R-:W-:Y:S05]  /*2580*/  BRA `(.L_x_8687) ;  /* 0x0000000800ac7947 */ /* 0x000fea0003800000 */
.L_x_8692:
[----:B------:R-:W0:Y:S02]  /*2590*/  I2F.F64 R2, R2 ;  /* 0x0000000200027312 */ /* 0x000e240000201c00 */
[----:B0-----:R0:W-:Y:S01]  /*25a0*/  STG.E.64 desc[UR36][R16.64], R2 ;  /* 0x0000000210007986 */ /* 0x0011e2000c101b24 */
[----:B------:R-:W-:Y:S05]  /*25b0*/  BRA `(.L_x_8687) ;  /* 0x0000000800a07947 */ /* 0x000fea0003800000 */
.L_x_8682:
        /* <DEDUP_REMOVED lines=12> */
.L_x_8696:
[----:B------:R-:W0:Y:S01]  /*2680*/  I2F.F64 R4, R2 ;  /* 0x0000000200047312 */ /* 0x000e220000201c00 */
[----:B------:R-:W-:-:S05]  /*2690*/  CS2R R6, SRZ ;  /* 0x0000000000067805 */ /* 0x000fca000001ff00 */
[----:B0-----:R0:W-:Y:S01]  /*26a0*/  STG.E.128 desc[UR36][R16.64], R4 ;  /* 0x0000000410007986 */ /* 0x0011e2000c101d24 */
[----:B------:R-:W-:Y:S05]  /*26b0*/  BRA `(.L_x_8687) ;  /* 0x0000000800607947 */ /* 0x000fea0003800000 */
.L_x_8695:
[----:B------:R-:W-:-:S13]  /*26c0*/  ISETP.NE.AND P0, PT, R0, 0xf, PT ;  /* 0x0000000f0000780c */ /* 0x000fda0003f05270 */
[----:B------:R-:W-:Y:S05]  /*26d0*/  @!P0 BRA `(.L_x_8697) ;  /* 0x0000000000b48947 */ /* 0x000fea0003800000 */
[----:B------:R-:W-:-:S13]  /*26e0*/  ISETP.NE.AND P0, PT, R0, 0x17, PT ;  /* 0x000000170000780c */ /* 0x000fda0003f05270 */
[----:B------:R-:W-:Y:S05]  /*26f0*/  @!P0 BRA `(.L_x_8698) ;  /* 0x0000000000548947 */ /* 0x000fea0003800000 */
[----:B------:R-:W-:-:S13]  /*2700*/  ISETP.NE.AND P0, PT, R0, 0x18, PT ;  /* 0x000000180000780c */ /* 0x000fda0003f05270 */
[----:B------:R-:W-:Y:S05]  /*2710*/  @P0 BRA `(.L_x_8686) ;  /* 0x0000000400f40947 */ /* 0x000fea0003800000 */
[----:B------:R-:W-:Y:S01]  /*2720*/  I2FP.F32.S32 R5, R2 ;  /* 0x0000000200057245 */ /* 0x000fe20000201400 */
[----:B------:R-:W-:Y:S03]  /*2730*/  BSSY B0, `(.L_x_8699) ;  /* 0x000000e000007945 */ /* 0x000fe60003800000 */
        /* <DEDUP_REMOVED lines=13> */
.L_x_8700:
[----:B------:R-:W-:Y:S05]  /*2810*/  BSYNC B0 ;  /* 0x0000000000007941 */ /* 0x000fea0003800000 */
.L_x_8699:
[----:B------:R-:W-:-:S05]  /*2820*/  LOP3.LUT R3, R0, R3, RZ, 0xfc, !PT ;  /* 0x0000000300037212 */ /* 0x000fca00078efcff */
[----:B------:R0:W-:Y:S01]  /*2830*/  STG.E.U8 desc[UR36][R16.64], R3 ;  /* 0x0000000310007986 */ /* 0x0001e2000c101124 */
[----:B------:R-:W-:Y:S05]  /*2840*/  BRA `(.L_x_8687) ;  /* 0x0000000400fc7947 */ /* 0x000fea0003800000 */
.L_x_8698:
[----:B------:R-:W-:Y:S01]  /*2850*/  I2FP.F32.S32 R3, R2 ;  /* 0x0000000200037245 */ /* 0x000fe20000201400 */
[----:B------:R-:W-:Y:S03]  /*2860*/  BSSY B0, `(.L_x_8701) ;  /* 0x000000f000007945 */ /* 0x000fe60003800000 */
        /* <DEDUP_REMOVED lines=11> */
.L_x_8702:
[----:B------:R-:W-:Y:S01]  /*2920*/  IMAD.MOV.U32 R0, RZ, RZ, 0x7f ;  /* 0x0000007fff007424 */ /* 0x000fe200078e00ff */
[----:B------:R-:W-:-:S04]  /*2930*/  ISETP.GT.U32.AND P0, PT, R2, 0x7f800000, PT ;  /* 0x7f8000000200780c */ /* 0x000fc80003f04070 */
[----:B------:R-:W-:-:S09]  /*2940*/  SEL R0, R0, 0x7c, P0 ;  /* 0x0000007c00007807 */ /* 0x000fd20000000000 */
.L_x_8703:
[----:B------:R-:W-:Y:S05]  /*2950*/  BSYNC B0 ;  /* 0x0000000000007941 */ /* 0x000fea0003800000 */
.L_x_8701:
[----:B------:R-:W-:-:S04]  /*2960*/  LOP3.LUT R2, R3, 0x80000000, RZ, 0xc0, !PT ;  /* 0x8000000003027812 */ /* 0x000fc800078ec0ff */
[----:B------:R-:W-:-:S04]  /*2970*/  SHF.R.U32.HI R3, RZ, 0x18, R2 ;  /* 0x00000018ff037819 */ /* 0x000fc80000011602 */
[----:B------:R-:W-:-:S05]  /*2980*/  LOP3.LUT R3, R0, R3, RZ, 0xfc, !PT ;  /* 0x0000000300037212 */ /* 0x000fca00078efcff */
[----:B------:R0:W-:Y:S01]  /*2990*/  STG.E.U8 desc[UR36][R16.64], R3 ;  /* 0x0000000310007986 */ /* 0x0001e2000c101124 */
[----:B------:R-:W-:Y:S05]  /*29a0*/  BRA `(.L_x_8687) ;  /* 0x0000000400a47947 */ /* 0x000fea0003800000 */
.L_x_8697:
[----:B------:R-:W-:-:S04]  /*29b0*/  I2FP.F32.S32 R0, R2 ;  /* 0x0000000200007245 */ /* 0x000fc80000201400 */
[----:B------:R-:W-:-:S05]  /*29c0*/  F2FP.BF16.F32.PACK_AB R0, RZ, R0 ;  /* 0x00000000ff00723e */ /* 0x000fca00000010ff */
[----:B------:R0:W-:Y:S01]  /*29d0*/  STG.E.U16 desc[UR36][R16.64], R0 ;  /* 0x0000000010007986 */ /* 0x0001e2000c101524 */
[----:B------:R-:W-:Y:S05]  /*29e0*/  BRA `(.L_x_8687) ;  /* 0x0000000400947947 */ /* 0x000fea0003800000 */
.L_x_8694:
        /* <DEDUP_REMOVED lines=10> */
.L_x_8706:
[----:B------:R-:W-:Y:S01]  /*2a90*/  I2FP.F32.S32 R3, R2 ;  /* 0x0000000200037245 */ /* 0x000fe20000201400 */
[----:B------:R-:W-:Y:S01]  /*2aa0*/  BSSY B0, `(.L_x_8707) ;  /* 0x0000014000007945 */ /* 0x000fe20003800000 */
[----:B------:R-:W-:Y:S02]  /*2ab0*/  IMAD.MOV.U32 R8, RZ, RZ, 0x80 ;  /* 0x00000080ff087424 */ /* 0x000fe400078e00ff */
        /* <DEDUP_REMOVED lines=14> */
.L_x_8709:
[----:B------:R-:W-:-:S04]  /*2ba0*/  LOP3.LUT R2, R3, 0x80000000, RZ, 0xc0, !PT ;  /* 0x8000000003027812 */ /* 0x000fc800078ec0ff */
[----:B------:R-:W-:-:S04]  /*2bb0*/  SHF.R.U32.HI R3, RZ, 0x18, R2 ;  /* 0x00000018ff037819 */ /* 0x000fc80000011602 */
[----:B------:R-:W-:-:S04]  /*2bc0*/  LOP3.LUT R0, R0, R3, RZ, 0xfc, !PT ;  /* 0x0000000300007212 */ /* 0x000fc800078efcff */
[----:B------:R-:W-:-:S07]  /*2bd0*/  PRMT R8, R0, 0x7610, R8 ;  /* 0x0000761000087816 */ /* 0x000fce0000000008 */
.L_x_8708:
[----:B------:R-:W-:Y:S05]  /*2be0*/  BSYNC B0 ;  /* 0x0000000000007941 */ /* 0x000fea0003800000 */
.L_x_8707:
[----:B------:R0:W-:Y:S01]  /*2bf0*/  STG.E.U8 desc[UR36][R16.64], R8 ;  /* 0x0000000810007986 */ /* 0x0001e2000c101124 */
[----:B------:R-:W-:Y:S05]  /*2c00*/  BRA `(.L_x_8687) ;  /* 0x00000004000c7947 */ /* 0x000fea0003800000 */
.L_x_8705:
        /* <DEDUP_REMOVED lines=17> */
.L_x_8712:
[----:B------:R-:W-:-:S04]  /*2d20*/  LOP3.LUT R2, R3, 0x80000000, RZ, 0xc0, !PT ;  /* 0x8000000003027812 */ /* 0x000fc800078ec0ff */
[----:B------:R-:W-:-:S04]  /*2d30*/  SHF.R.U32.HI R3, RZ, 0x18, R2 ;  /* 0x00000018ff037819 */ /* 0x000fc80000011602 */
[----:B------:R-:W-:-:S04]  /*2d40*/  LOP3.LUT R0, R0, R3, RZ, 0xfc, !PT ;  /* 0x0000000300007212 */ /* 0x000fc800078efcff */
[----:B------:R-:W-:-:S07]  /*2d50*/  PRMT R8, R0, 0x7610, R8 ;  /* 0x0000761000087816 */ /* 0x000fce0000000008 */
.L_x_8711:
[----:B------:R-:W-:Y:S05]  /*2d60*/  BSYNC B0 ;  /* 0x0000000000007941 */ /* 0x000fea0003800000 */
.L_x_8710:
[----:B------:R0:W-:Y:S01]  /*2d70*/  STG.E.U8 desc[UR36][R16.64], R8 ;  /* 0x0000000810007986 */ /* 0x0001e2000c101124 */
[----:B------:R-:W-:Y:S05]  /*2d80*/  BRA `(.L_x_8687) ;  /* 0x0000000000ac7947 */ /* 0x000fea0003800000 */
.L_x_8704:
[----:B------:R-:W-:-:S13]  /*2d90*/  ISETP.NE.AND P0, PT, R0, 0x1c, PT ;  /* 0x0000001c0000780c */ /* 0x000fda0003f05270 */
[----:B------:R-:W-:Y:S05]  /*2da0*/  @!P0 BRA `(.L_x_8713) ;  /* 0x0000000000a08947 */ /* 0x000fea0003800000 */
[----:B------:R-:W-:-:S13]  /*2db0*/  ISETP.NE.AND P0, PT, R0, 0x1d, PT ;  /* 0x0000001d0000780c */ /* 0x000fda0003f05270 */
[----:B------:R-:W-:Y:S05]  /*2dc0*/  @!P0 BRA `(.L_x_8714) ;  /* 0x00000000008c8947 */ /* 0x000fea0003800000 */
[----:B------:R-:W-:-:S13]  /*2dd0*/  ISETP.NE.AND P0, PT, R0, 0x2c, PT ;  /* 0x0000002c0000780c */ /* 0x000fda0003f05270 */
[----:B------:R-:W-:Y:S05]  /*2de0*/  @P0 BRA `(.L_x_8686) ;  /* 0x0000000000400947 */ /* 0x000fea0003800000 */
[----:B------:R-:W-:-:S04]  /*2df0*/  I2FP.F32.S32 R3, R2 ;  /* 0x0000000200037245 */ /* 0x000fc80000201400 */
        /* <DEDUP_REMOVED lines=15> */
.L_x_8686:
        /* <DEDUP_REMOVED lines=16> */
.L_x_8715:
[----:B------:R-:W-:Y:S05]  /*2ff0*/  BRA `(.L_x_8687) ;  /* 0x0000000000107947 */ /* 0x000fea0003800000 */
.L_x_8714:
[----:B------:R-:W-:-:S05]  /*3000*/  SHF.R.S32.HI R3, RZ, 0x1f, R2 ;  /* 0x0000001fff037819 */ /* 0x000fca0000011402 */
[----:B------:R0:W-:Y:S01]  /*3010*/  STG.E.64 desc[UR36][R16.64], R2 ;  /* 0x0000000210007986 */ /* 0x0001e2000c101b24 */
[----:B------:R-:W-:Y:S05]  /*3020*/  BRA `(.L_x_8687) ;  /* 0x0000000000047947 */ /* 0x000fea0003800000 */
.L_x_8713:
[----:B------:R0:W-:Y:S02]  /*3030*/  STG.E desc[UR36][R16.64], R2 ;  /* 0x0000000210007986 */ /* 0x0001e4000c101924 */
.L_x_8687:
[----:B------:R-:W-:-:S04]  /*3040*/  IMAD R18, R23, 0x200, R18 ;  /* 0x0000020017127824 */ /* 0x000fc800078e0212 */
[----:B------:R-:W-:-:S07]  /*3050*/  VIADD R19, R18, 0x80 ;  /* 0x0000008012137836 */ /* 0x000fce0000000000 */
.L_x_8647:
[----:B------:R-:W-:Y:S05]  /*3060*/  BSYNC B6 ;  /* 0x0000000000067941 */ /* 0x000fea0003800000 */
.L_x_8646:
        /* <DEDUP_REMOVED lines=307> */
.L_x_8718:
        /* <DEDUP_REMOVED lines=20> */
.L_x_8722:
[----:B------:R0:W5:Y:S01]  /*44e0*/  LDG.E.U8 R18, desc[UR36][R2.64] ;  /* 0x0000002402127981 */ /* 0x000162000c1e1100 */
[----:B------:R-:W-:Y:S05]  /*44f0*/  BRA `(.L_x_8724) ;  /* 0x0000000c00347947 */ /* 0x000fea0003800000 */
.L_x_8721:
        /* <DEDUP_REMOVED lines=8> */
.L_x_8726:
[----:B------:R0:W5:Y:S01]  /*4580*/  LDG.E R18, desc[UR36][R2.64] ;  /* 0x0000002402127981 */ /* 0x000162000c1e1900 */
[----:B------:R-:W-:Y:S05]  /*4590*/  BRA `(.L_x_8724) ;  /* 0x0000000c000c7947 */ /* 0x000fea0003800000 */
.L_x_8725:
[----:B------:R0:W5:Y:S01]  /*45a0*/  LDG.E.S16 R18, desc[UR36][R2.64] ;  /* 0x0000002402127981 */ /* 0x000162000c1e1700 */
[----:B------:R-:W-:Y:S05]  /*45b0*/  BRA `(.L_x_8724) ;  /* 0x0000000c00047947 */ /* 0x000fea0003800000 */
.L_x_8720:
        /* <DEDUP_REMOVED lines=9> */
.L_x_8728:
[----:B------:R-:W2:Y:S02]  /*4650*/  LDG.E.U16 R2, desc[UR36][R2.64] ;  /* 0x0000002402027981 */ /* 0x000ea4000c1e1500 */
[----:B--2---:R-:W-:-:S06]  /*4660*/  HADD2.F32 R18, -RZ, R2.H0_H0 ;  /* 0x20000002ff127230 */ /* 0x004fcc0000004100 */
[----:B------:R-:W0:Y:S01]  /*4670*/  F2I.FTZ.TRUNC.NTZ R18, R18 ;  /* 0x0000001200127305 */ /* 0x000e22000021f100 */
[----:B------:R-:W-:Y:S05]  /*4680*/  BRA `(.L_x_8724) ;  /* 0x0000000800d07947 */ /* 0x000fea0003800000 */
.L_x_8727:
        /* <DEDUP_REMOVED lines=9> */
.L_x_8730:
[----:B------:R-:W2:Y:S02]  /*4720*/  LDG.E.U16 R2, desc[UR36][R2.64] ;  /* 0x0000002402027981 */ /* 0x000ea4000c1e1500 */
[----:B--2---:R-:W-:-:S06]  /*4730*/  HADD2.F32 R18, -RZ, R2.H0_H0 ;  /* 0x20000002ff127230 */ /* 0x004fcc0000004100 */
[----:B------:R-:W0:Y:S01]  /*4740*/  F2I.FTZ.TRUNC.NTZ R18, R18 ;  /* 0x0000001200127305 */ /* 0x000e22000021f100 */
[----:B------:R-:W-:Y:S05]  /*4750*/  BRA `(.L_x_8724) ;  /* 0x00000008009c7947 */ /* 0x000fea0003800000 */
.L_x_8729:
[----:B------:R-:W2:Y:S02]  /*4760*/  LDG.E.64 R2, desc[UR36][R2.64] ;  /* 0x0000002402027981 */ /* 0x000ea4000c1e1b00 */
[----:B--2---:R0:W1:Y:S01]  /*4770*/  F2I.F64.TRUNC R18, R2 ;  /* 0x0000000200127311 */ /* 0x004062000030d100 */
[----:B------:R-:W-:Y:S05]  /*4780*/  BRA `(.L_x_8724) ;  /* 0x0000000800907947 */ /* 0x000fea0003800000 */
.L_x_8719:
        /* <DEDUP_REMOVED lines=12> */
.L_x_8733:
[----:B------:R-:W2:Y:S02]  /*4850*/  LDG.E.64 R2, desc[UR36][R2.64] ;  /* 0x0000002402027981 */ /* 0x000ea4000c1e1b00 */
[----:B--2---:R0:W1:Y:S01]  /*4860*/  F2I.F64.TRUNC R18, R2 ;  /* 0x0000000200127311 */ /* 0x004062000030d100 */
[----:B------:R-:W-:Y:S05]  /*4870*/  BRA `(.L_x_8724) ;  /* 0x0000000800547947 */ /* 0x000fea0003800000 */
.L_x_8732:
        /* <DEDUP_REMOVED lines=27> */
.L_x_8735:
        /* <DEDUP_REMOVED lines=14> */
.L_x_8734:
[----:B------:R-:W2:Y:S02]  /*4b10*/  LDG.E.U16 R18, desc[UR36][R2.64] ;  /* 0x0000002402127981 */ /* 0x000ea4000c1e1500 */
[----:B--2---:R-:W-:-:S06]  /*4b20*/  IMAD.U32 R18, R18, 0x10000, RZ ;  /* 0x0001000012127824 */ /* 0x004fcc00078e00ff */
[----:B------:R-:W0:Y:S01]  /*4b30*/  F2I.FTZ.TRUNC.NTZ R18, R18 ;  /* 0x0000001200127305 */ /* 0x000e22000021f100 */
[----:B------:R-:W-:Y:S05]  /*4b40*/  BRA `(.L_x_8724) ;  /* 0x0000000400a07947 */ /* 0x000fea0003800000 */
.L_x_8731:
        /* <DEDUP_REMOVED lines=10> */
.L_x_8738:
        /* <DEDUP_REMOVED lines=21> */
.L_x_8742:
[----:B------:R-:W-:Y:S05]  /*4d40*/  BSYNC B1 ;  /* 0x0000000000017941 */ /* 0x000fea0003800000 */
.L_x_8741:
[----:B------:R-:W-:Y:S01]  /*4d50*/  IMAD.SHL.U32 R2, R2, 0x100000, RZ ;  /* 0x0010000002027824 */ /* 0x000fe200078e00ff */
[----:B------:R-:W-:-:S04]  /*4d60*/  LEA R3, R0, 0x3b800000, 0x17 ;  /* 0x3b80000000037811 */ /* 0x000fc800078eb8ff */
[----:B------:R-:W-:-:S07]  /*4d70*/  LOP3.LUT R18, R3, R2, R18, 0xfe, !PT ;  /* 0x0000000203127212 */ /* 0x000fce00078efe12 */
.L_x_8740:
[----:B------:R-:W-:Y:S05]  /*4d80*/  BSYNC B0 ;  /* 0x0000000000007941 */ /* 0x000fea0003800000 */
.L_x_8739:
[----:B------:R-:W1:Y:S01]  /*4d90*/  F2I.FTZ.TRUNC.NTZ R18, R18 ;  /* 0x0000001200127305 */ /* 0x000e62000021f100 */
[----:B------:R-:W-:Y:S05]  /*4da0*/  BRA `(.L_x_8724) ;  /* 0x0000000400087947 */ /* 0x000fea0003800000 */
.L_x_8737:
        /* <DEDUP_REMOVED lines=21> */
.L_x_8746:
[----:B------:R-:W-:Y:S05]  /*4f00*/  BSYNC B1 ;  /* 0x0000000000017941 */ /* 0x000fea0003800000 */
.L_x_8745:
[----:B------:R-:W-:Y:S01]  /*4f10*/  IMAD.SHL.U32 R2, R2, 0x200000, RZ ;  /* 0x0020000002027824 */ /* 0x000fe200078e00ff */
[----:B------:R-:W-:-:S04]  /*4f20*/  LEA R3, R0, 0x37800000, 0x17 ;  /* 0x3780000000037811 */ /* 0x000fc800078eb8ff */
[----:B------:R-:W-:-:S07]  /*4f30*/  LOP3.LUT R18, R3, R2, R18, 0xfe, !PT ;  /* 0x0000000203127212 */ /* 0x000fce00078efe12 */
.L_x_8744:
[----:B------:R-:W-:Y:S05]  /*4f40*/  BSYNC B0 ;  /* 0x0000000000007941 */ /* 0x000fea0003800000 */
.L_x_8743:
[----:B------:R-:W2:Y:S01]  /*4f50*/  F2I.FTZ.TRUNC.NTZ R18, R18 ;  /* 0x0000001200127305 */ /* 0x000ea2000021f100 */
[----:B------:R-:W-:Y:S05]  /*4f60*/  BRA `(.L_x_8724) ;  /* 0x0000000000987947 */ /* 0x000fea0003800000 */
.L_x_8736:
        /* <DEDUP_REMOVED lines=14> */
.L_x_8750:
[----:B------:R-:W-:Y:S05]  /*5050*/  BSYNC B0 ;  /* 0x0000000000007941 */ /* 0x000fea0003800000 */
.L_x_8749:
[----:B------:R-:W0:Y:S01]  /*5060*/  F2I.FTZ.TRUNC.NTZ R18, R18 ;  /* 0x0000001200127305 */ /* 0x000e22000021f100 */
[----:B------:R-:W-:Y:S05]  /*5070*/  BRA `(.L_x_8724) ;  /* 0x0000000000547947 */ /* 0x000fea0003800000 */
.L_x_8723:
        /* <DEDUP_REMOVED lines=17> */
.L_x_8751:
[----:B------:R-:W-:Y:S05]  /*5190*/  BRA `(.L_x_8724) ;  /* 0x00000000000c7947 */ /* 0x000fea0003800000 */
.L_x_8748:
[----:B------:R4:W5:Y:S01]  /*51a0*/  LDG.E R18, desc[UR36][R2.64] ;  /* 0x0000002402127981 */ /* 0x000962000c1e1900 */
[----:B------:R-:W-:Y:S05]  /*51b0*/  BRA `(.L_x_8724) ;  /* 0x0000000000047947 */ /* 0x000fea0003800000 */
.L_x_8747:
[----:B------:R3:W5:Y:S02]  /*51c0*/  LDG.E R18, desc[UR36][R2.64] ;  /* 0x0000002402127981 */ /* 0x000764000c1e1900 */
.L_x_8724:
[----:B0-----:R-:W0:Y:S01]  /*51d0*/  LDC.U8 R4, c[0x0][0x421] ;  /* 0x00010840ff047b82 */ /* 0x001e220000000000 */
[C---:B-12--5:R-:W-:Y:S02]  /*51e0*/  ISETP.GT.AND P0, PT, R18.reuse, RZ, PT ;  /* 0x000000ff1200720c */ /* 0x066fe40003f04270 */
[----:B---34-:R-:W-:Y:S02]  /*51f0*/  SHF.R.S32.HI R3, RZ, 0x1f, R18 ;  /* 0x0000001fff037819 */ /* 0x018fe40000011412 */
        /* <DEDUP_REMOVED lines=15> */
.L_x_8755:
[----:B------:R0:W-:Y:S01]  /*52f0*/  STG.E.U8 desc[UR36][R16.64], R2 ;  /* 0x0000000210007986 */ /* 0x0001e2000c101124 */
[----:B------:R-:W-:Y:S05]  /*5300*/  BRA `(.L_x_8757) ;  /* 0x0000000c00507947 */ /* 0x000fea0003800000 */
.L_x_8754:
        /* <DEDUP_REMOVED lines=9> */
.L_x_8759:
[----:B------:R0:W-:Y:S01]  /*53a0*/  STG.E desc[UR36][R16.64], R2 ;  /* 0x0000000210007986 */ /* 0x0001e2000c101924 */
[----:B------:R-:W-:Y:S05]  /*53b0*/  BRA `(.L_x_8757) ;  /* 0x0000000c00247947 */ /* 0x000fea0003800000 */
.L_x_8758:
[----:B------:R0:W-:Y:S01]  /*53c0*/  STG.E.U16 desc[UR36][R16.64], R2 ;  /* 0x0000000210007986 */ /* 0x0001e2000c101524 */
[----:B------:R-:W-:Y:S05]  /*53d0*/  BRA `(.L_x_8757) ;  /* 0x0000000c001c7947 */ /* 0x000fea0003800000 */
.L_x_8753:
        /* <DEDUP_REMOVED lines=9> */
.L_x_8761:
[----:B------:R-:W-:-:S04]  /*5470*/  I2FP.F32.S32 R0, R2 ;  /* 0x0000000200007245 */ /* 0x000fc80000201400 */
[----:B------:R-:W-:-:S05]  /*5480*/  F2FP.F16.F32.PACK_AB R0, RZ, R0 ;  /* 0x00000000ff00723e */ /* 0x000fca00000000ff */
[----:B------:R0:W-:Y:S01]  /*5490*/  STG.E.U16 desc[UR36][R16.64], R0 ;  /* 0x0000000010007986 */ /* 0x0001e2000c101524 */
[----:B------:R-:W-:Y:S05]  /*54a0*/  BRA `(.L_x_8757) ;  /* 0x0000000800e87947 */ /* 0x000fea0003800000 */
.L_x_8760:
        /* <DEDUP_REMOVED lines=10> */
.L_x_8763:
[----:B------:R-:W-:-:S04]  /*5550*/  I2FP.F32.S32 R2, R2 ;  /* 0x0000000200027245 */ /* 0x000fc80000201400 */
[----:B------:R-:W-:-:S04]  /*5560*/  F2FP.F16.F32.PACK_AB R3, RZ, R2 ;  /* 0x00000002ff03723e */ /* 0x000fc800000000ff */
[----:B------:R-:W-:-:S05]  /*5570*/  PRMT R3, R3, 0x5410, RZ ;  /* 0x0000541003037816 */ /* 0x000fca00000000ff */
[----:B------:R0:W-:Y:S01]  /*5580*/  STG.E desc[UR36][R16.64], R3 ;  /* 0x0000000310007986 */ /* 0x0001e2000c101924 */
[----:B------:R-:W-:Y:S05]  /*5590*/  BRA `(.L_x_8757) ;  /* 0x0000000800ac7947 */ /* 0x000fea0003800000 */
.L_x_8762:
[----:B------:R-:W0:Y:S02]  /*55a0*/  I2F.F64 R2, R2 ;  /* 0x0000000200027312 */ /* 0x000e240000201c00 */
[----:B0-----:R0:W-:Y:S01]  /*55b0*/  STG.E.64 desc[UR36][R16.64], R2 ;  /* 0x0000000210007986 */ /* 0x0011e2000c101b24 */
[----:B------:R-:W-:Y:S05]  /*55c0*/  BRA `(.L_x_8757) ;  /* 0x0000000800a07947 */ /* 0x000fea0003800000 */
.L_x_8752:
        /* <DEDUP_REMOVED lines=12> */
.L_x_8766:
[----:B------:R-:W0:Y:S01]  /*5690*/  I2F.F64 R4, R2 ;  /* 0x0000000200047312 */ /* 0x000e220000201c00 */
[----:B------:R-:W-:-:S05]  /*56a0*/  CS2R R6, SRZ ;  /* 0x0000000000067805 */ /* 0x000fca000001ff00 */
[----:B0-----:R0:W-:Y:S01]  /*56b0*/  STG.E.128 desc[UR36][R16.64], R4 ;  /* 0x0000000410007986 */ /* 0x0011e2000c101d24 */
[----:B------:R-:W-:Y:S05]  /*56c0*/  BRA `(.L_x_8757) ;  /* 0x0000000800607947 */ /* 0x000fea0003800000 */
.L_x_8765:
        /* <DEDUP_REMOVED lines=21> */
.L_x_8770:
[----:B------:R-:W-:Y:S05]  /*5820*/  BSYNC B0 ;  /* 0x0000000000007941 */ /* 0x000fea0003800000 */
.L_x_8769:
[----:B------:R-:W-:-:S05]  /*5830*/  LOP3.LUT R3, R0, R3, RZ, 0xfc, !PT ;  /* 0x0000000300037212 */ /* 0x000fca00078efcff */
[----:B------:R0:W-:Y:S01]  /*5840*/  STG.E.U8 desc[UR36][R16.64], R3 ;  /* 0x0000000310007986 */ /* 0x0001e2000c101124 */
[----:B------:R-:W-:Y:S05]  /*5850*/  BRA `(.L_x_8757) ;  /* 0x0000000400fc7947 */ /* 0x000fea0003800000 */
.L_x_8768:
        /* <DEDUP_REMOVED lines=13> */
.L_x_8772:
[----:B------:R-:W-:Y:S01]  /*5930*/  IMAD.MOV.U32 R0, RZ, RZ, 0x7f ;  /* 0x0000007fff007424 */ /* 0x000fe200078e00ff */
[----:B------:R-:W-:-:S04]  /*5940*/  ISETP.GT.U32.AND P0, PT, R2, 0x7f800000, PT ;  /* 0x7f8000000200780c */ /* 0x000fc80003f04070 */
[----:B------:R-:W-:-:S09]  /*5950*/  SEL R0, R0, 0x7c, P0 ;  /* 0x0000007c00007807 */ /* 0x000fd20000000000 */
.L_x_8773:
[----:B------:R-:W-:Y:S05]  /*5960*/  BSYNC B0 ;  /* 0x0000000000007941 */ /* 0x000fea0003800000 */
.L_x_8771:
[----:B------:R-:W-:-:S04]  /*5970*/  LOP3.LUT R2, R3, 0x80000000, RZ, 0xc0, !PT ;  /* 0x8000000003027812 */ /* 0x000fc800078ec0ff */
[----:B------:R-:W-:-:S04]  /*5980*/  SHF.R.U32.HI R3, RZ, 0x18, R2 ;  /* 0x00000018ff037819 */ /* 0x000fc80000011602 */
[----:B------:R-:W-:-:S05]  /*5990*/  LOP3.LUT R3, R0, R3, RZ, 0xfc, !PT ;  /* 0x0000000300037212 */ /* 0x000fca00078efcff */
[----:B------:R0:W-:Y:S01]  /*59a0*/  STG.E.U8 desc[UR36][R16.64], R3 ;  /* 0x0000000310007986 */ /* 0x0001e2000c101124 */
[----:B------:R-:W-:Y:S05]  /*59b0*/  BRA `(.L_x_8757) ;  /* 0x0000000400a47947 */ /* 0x000fea0003800000 */
.L_x_8767:
[----:B------:R-:W-:-:S04]  /*59c0*/  I2FP.F32.S32 R0, R2 ;  /* 0x0000000200007245 */ /* 0x000fc80000201400 */
[----:B------:R-:W-:-:S05]  /*59d0*/  F2FP.BF16.F32.PACK_AB R0, RZ, R0 ;  /* 0x00000000ff00723e */ /* 0x000fca00000010ff */
[----:B------:R0:W-:Y:S01]  /*59e0*/  STG.E.U16 desc[UR36][R16.64], R0 ;  /* 0x0000000010007986 */ /* 0x0001e2000c101524 */
[----:B------:R-:W-:Y:S05]  /*59f0*/  BRA `(.L_x_8757) ;  /* 0x0000000400947947 */ /* 0x000fea0003800000 */
.L_x_8764:
        /* <DEDUP_REMOVED lines=10> */
.L_x_8776:
        /* <DEDUP_REMOVED lines=17> */
.L_x_8779:
[----:B------:R-:W-:-:S04]  /*5bb0*/  LOP3.LUT R2, R3, 0x80000000, RZ, 0xc0, !PT ;  /* 0x8000000003027812 */ /* 0x000fc800078ec0ff */
[----:B------:R-:W-:-:S04]  /*5bc0*/  SHF.R.U32.HI R3, RZ, 0x18, R2 ;  /* 0x00000018ff037819 */ /* 0x000fc80000011602 */
[----:B------:R-:W-:-:S04]  /*5bd0*/  LOP3.LUT R0, R0, R3, RZ, 0xfc, !PT ;  /* 0x0000000300007212 */ /* 0x000fc800078efcff */
[----:B------:R-:W-:-:S07]  /*5be0*/  PRMT R8, R0, 0x7610, R8 ;  /* 0x0000761000087816 */ /* 0x000fce0000000008 */
.L_x_8778:
[----:B------:R-:W-:Y:S05]  /*5bf0*/  BSYNC B0 ;  /* 0x0000000000007941 */ /* 0x000fea0003800000 */
.L_x_8777:
[----:B------:R3:W-:Y:S01]  /*5c00*/  STG.E.U8 desc[UR36][R16.64], R8 ;  /* 0x0000000810007986 */ /* 0x0007e2000c101124 */
[----:B------:R-:W-:Y:S05]  /*5c10*/  BRA `(.L_x_8757) ;  /* 0x00000004000c7947 */ /* 0x000fea0003800000 */
.L_x_8775:
        /* <DEDUP_REMOVED lines=17> */
.L_x_8782:
[----:B------:R-:W-:-:S04]  /*5d30*/  LOP3.LUT R2, R3, 0x80000000, RZ, 0xc0, !PT ;  /* 0x8000000003027812 */ /* 0x000fc800078ec0ff */
[----:B------:R-:W-:-:S04]  /*5d40*/  SHF.R.U32.HI R3, RZ, 0x18, R2 ;  /* 0x00000018ff037819 */ /* 0x000fc80000011602 */
[----:B------:R-:W-:-:S04]  /*5d50*/  LOP3.LUT R0, R0, R3, RZ, 0xfc, !PT ;  /* 0x0000000300007212 */ /* 0x000fc800078efcff */
[----:B------:R-:W-:-:S07]  /*5d60*/  PRMT R8, R0, 0x7610, R8 ;  /* 0x0000761000087816 */ /* 0x000fce0000000008 */
.L_x_8781:
[----:B------:R-:W-:Y:S05]  /*5d70*/  BSYNC B0 ;  /* 0x0000000000007941 */ /* 0x000fea0003800000 */
.L_x_8780:
[----:B------:R0:W-:Y:S01]  /*5d80*/  STG.E.U8 desc[UR36][R16.64], R8 ;  /* 0x0000000810007986 */ /* 0x0001e2000c101124 */
[----:B------:R-:W-:Y:S05]  /*5d90*/  BRA `(.L_x_8757) ;  /* 0x0000000000ac7947 */ /* 0x000fea0003800000 */
.L_x_8774:
        /* <DEDUP_REMOVED lines=22> */
.L_x_8756:
        /* <DEDUP_REMOVED lines=16> */
.L_x_8785:
[----:B------:R-:W-:Y:S05]  /*6000*/  BRA `(.L_x_8757) ;  /* 0x0000000000107947 */ /* 0x000fea0003800000 */
.L_x_8784:
[----:B------:R-:W-:-:S05]  /*6010*/  SHF.R.S32.HI R3, RZ, 0x1f, R2 ;  /* 0x0000001fff037819 */ /* 0x000fca0000011402 */
[----:B------:R2:W-:Y:S01]  /*6020*/  STG.E.64 desc[UR36][R16.64], R2 ;  /* 0x0000000210007986 */ /* 0x0005e2000c101b24 */
[----:B------:R-:W-:Y:S05]  /*6030*/  BRA `(.L_x_8757) ;  /* 0x0000000000047947 */ /* 0x000fea0003800000 */
.L_x_8783:
[----:B------:R0:W-:Y:S02]  /*6040*/  STG.E desc[UR36][R16.64], R2 ;  /* 0x0000000210007986 */ /* 0x0001e4000c101924 */
.L_x_8757:
[----:B------:R-:W-:-:S07]  /*6050*/  VIADD R19, R19, 0x80 ;  /* 0x0000008013137836 */ /* 0x000fce0000000000 */
.L_x_8717:
[----:B------:R-:W-:Y:S05]  /*6060*/  BSYNC B6 ;  /* 0x0000000000067941 */ /* 0x000fea0003800000 */
.L_x_8716:
        /* <DEDUP_REMOVED lines=307> */
.L_x_8788:
        /* <DEDUP_REMOVED lines=20> */
.L_x_8792:
[----:B------:R0:W5:Y:S01]  /*74e0*/  LDG.E.U8 R18, desc[UR36][R2.64] ;  /* 0x0000002402127981 */ /* 0x000162000c1e1100 */
[----:B------:R-:W-:Y:S05]  /*74f0*/  BRA `(.L_x_8794) ;  /* 0x0000000c00347947 */ /* 0x000fea0003800000 */
.L_x_8791:
        /* <DEDUP_REMOVED lines=8> */
.L_x_8796:
[----:B------:R0:W5:Y:S01]  /*7580*/  LDG.E R18, desc[UR36][R2.64] ;  /* 0x0000002402127981 */ /* 0x000162000c1e1900 */
[----:B------:R-:W-:Y:S05]  /*7590*/  BRA `(.L_x_8794) ;  /* 0x0000000c000c7947 */ /* 0x000fea0003800000 */
.L_x_8795:
[----:B------:R0:W5:Y:S01]  /*75a0*/  LDG.E.S16 R18, desc[UR36][R2.64] ;  /* 0x0000002402127981 */ /* 0x000162000c1e1700 */
[----:B------:R-:W-:Y:S05]  /*75b0*/  BRA `(.L_x_8794) ;  /* 0x0000000c00047947 */ /* 0x000fea0003800000 */
.L_x_8790:
        /* <DEDUP_REMOVED lines=9> */
.L_x_8798:
[----:B------:R-:W2:Y:S02]  /*7650*/  LDG.E.U16 R2, desc[UR36][R2.64] ;  /* 0x0000002402027981 */ /* 0x000ea4000c1e1500 */
[----:B--2---:R-:W-:-:S06]  /*7660*/  HADD2.F32 R18, -RZ, R2.H0_H0 ;  /* 0x20000002ff127230 */ /* 0x004fcc0000004100 */
[----:B------:R-:W0:Y:S01]  /*7670*/  F2I.FTZ.TRUNC.NTZ R18, R18 ;  /* 0x0000001200127305 */ /* 0x000e22000021f100 */
[----:B------:R-:W-:Y:S05]  /*7680*/  BRA `(.L_x_8794) ;  /* 0x0000000800d07947 */ /* 0x000fea0003800000 */
.L_x_8797:
        /* <DEDUP_REMOVED lines=9> */
.L_x_8800:
[----:B------:R-:W2:Y:S02]  /*7720*/  LDG.E.U16 R2, desc[UR36][R2.64] ;  /* 0x0000002402027981 */ /* 0x000ea4000c1e1500 */
[----:B--2---:R-:W-:-:S06]  /*7730*/  HADD2.F32 R18, -RZ, R2.H0_H0 ;  /* 0x20000002ff127230 */ /* 0x004fcc0000004100 */
[----:B------:R-:W0:Y:S01]  /*7740*/  F2I.FTZ.TRUNC.NTZ R18, R18 ;  /* 0x0000001200127305 */ /* 0x000e22000021f100 */
[----:B------:R-:W-:Y:S05]  /*7750*/  BRA `(.L_x_8794) ;  /* 0x00000008009c7947 */ /* 0x000fea0003800000 */
.L_x_8799:
[----:B------:R-:W2:Y:S02]  /*7760*/  LDG.E.64 R2, desc[UR36][R2.64] ;  /* 0x0000002402027981 */ /* 0x000ea4000c1e1b00 */
[----:B--2---:R0:W1:Y:S01]  /*7770*/  F2I.F64.TRUNC R18, R2 ;  /* 0x0000000200127311 */ /* 0x004062000030d100 */
[----:B------:R-:W-:Y:S05]  /*7780*/  BRA `(.L_x_8794) ;  /* 0x0000000800907947 */ /* 0x000fea0003800000 */
.L_x_8789:
        /* <DEDUP_REMOVED lines=12> */
.L_x_8803:
[----:B------:R-:W2:Y:S02]  /*7850*/  LDG.E.64 R2, desc[UR36][R2.64] ;  /* 0x0000002402027981 */ /* 0x000ea4000c1e1b00 */
[----:B--2---:R0:W1:Y:S01]  /*7860*/  F2I.F64.TRUNC R18, R2 ;  /* 0x0000000200127311 */ /* 0x004062000030d100 */
[----:B------:R-:W-:Y:S05]  /*7870*/  BRA `(.L_x_8794) ;  /* 0x0000000800547947 */ /* 0x000fea0003800000 */
.L_x_8802:
        /* <DEDUP_REMOVED lines=27> */
.L_x_8805:
        /* <DEDUP_REMOVED lines=14> */
.L_x_8804:
[----:B------:R-:W2:Y:S02]  /*7b10*/  LDG.E.U16 R18, desc[UR36][R2.64] ;  /* 0x0000002402127981 */ /* 0x000ea4000c1e1500 */
[----:B--2---:R-:W-:-:S06]  /*7b20*/  IMAD.U32 R18, R18, 0x10000, RZ ;  /* 0x0001000012127824 */ /* 0x004fcc00078e00ff */
[----:B------:R-:W0:Y:S01]  /*7b30*/  F2I.FTZ.TRUNC.NTZ R18, R18 ;  /* 0x0000001200127305 */ /* 0x000e22000021f100 */
[----:B------:R-:W-:Y:S05]  /*7b40*/  BRA `(.L_x_8794) ;  /* 0x0000000400a07947 */ /* 0x000fea0003800000 */
.L_x_8801:
        /* <DEDUP_REMOVED lines=10> */
.L_x_8808:
        /* <DEDUP_REMOVED lines=21> */
.L_x_8812:
[----:B------:R-:W-:Y:S05]  /*7d40*/  BSYNC B1 ;  /* 0x0000000000017941 */ /* 0x000fea0003800000 */
.L_x_8811:
[----:B------:R-:W-:Y:S01]  /*7d50*/  IMAD.SHL.U32 R2, R2, 0x100000, RZ ;  /* 0x0010000002027824 */ /* 0x000fe200078e00ff */
[----:B------:R-:W-:-:S04]  /*7d60*/  LEA R3, R0, 0x3b800000, 0x17 ;  /* 0x3b80000000037811 */ /* 0x000fc800078eb8ff */
[----:B------:R-:W-:-:S07]  /*7d70*/  LOP3.LUT R18, R3, R2, R18, 0xfe, !PT ;  /* 0x0000000203127212 */ /* 0x000fce00078efe12 */
.L_x_8810:
[----:B------:R-:W-:Y:S05]  /*7d80*/  BSYNC B0 ;  /* 0x0000000000007941 */ /* 0x000fea0003800000 */
.L_x_8809:
[----:B------:R-:W1:Y:S01]  /*7d90*/  F2I.FTZ.TRUNC.NTZ R18, R18 ;  /* 0x0000001200127305 */ /* 0x000e62000021f100 */
[----:B------:R-:W-:Y:S05]  /*7da0*/  BRA `(.L_x_8794) ;  /* 0x0000000400087947 */ /* 0x000fea0003800000 */
.L_x_8807:
        /* <DEDUP_REMOVED lines=21> */
.L_x_8816:
[----:B------:R-:W-:Y:S05]  /*7f00*/  BSYNC B1 ;  /* 0x0000000000017941 */ /* 0x000fea0003800000 */
.L_x_8815:
[----:B------:R-:W-:Y:S01]  /*7f10*/  IMAD.SHL.U32 R2, R2, 0x200000, RZ ;  /* 0x0020000002027824 */ /* 0x000fe200078e00ff */
[----:B------:R-:W-:-:S04]  /*7f20*/  LEA R3, R0, 0x37800000, 0x17 ;  /* 0x3780000000037811 */ /* 0x000fc800078eb8ff */
[----:B------:R-:W-:-:S07]  /*7f30*/  LOP3.LUT R18, R3, R2, R18, 0xfe, !PT ;  /* 0x0000000203127212 */ /* 0x000fce00078efe12 */
.L_x_8814:
[----:B------:R-:W-:Y:S05]  /*7f40*/  BSYNC B0 ;  /* 0x0000000000007941 */ /* 0x000fea0003800000 */
.L_x_8813:
[----:B------:R-:W2:Y:S01]  /*7f50*/  F2I.FTZ.TRUNC.NTZ R18, R18 ;  /* 0x0000001200127305 */ /* 0x000ea2000021f100 */
[----:B------:R-:W-:Y:S05]  /*7f60*/  BRA `(.L_x_8794) ;  /* 0x0000000000987947 */ /* 0x000fea0003800000 */
.L_x_8806:
        /* <DEDUP_REMOVED lines=14> */
.L_x_8820:
[----:B------:R-:W-:Y:S05]  /*8050*/  BSYNC B0 ;  /* 0x0000000000007941 */ /* 0x000fea0003800000 */
.L_x_8819:
[----:B------:R-:W4:Y:S01]  /*8060*/  F2I.FTZ.TRUNC.NTZ R18, R18 ;  /* 0x0000001200127305 */ /* 0x000f22000021f100 */
[----:B------:R-:W-:Y:S05]  /*8070*/  BRA `(.L_x_8794) ;  /* 0x0000000000547947 */ /* 0x000fea0003800000 */
.L_x_8793:
        /* <DEDUP_REMOVED lines=17> */
.L_x_8821:
[----:B------:R-:W-:Y:S05]  /*8190*/  BRA `(.L_x_8794) ;  /* 0x00000000000c7947 */ /* 0x000fea0003800000 */
.L_x_8818:
[----:B------:R3:W5:Y:S01]  /*81a0*/  LDG.E R18, desc[UR36][R2.64] ;  /* 0x0000002402127981 */ /* 0x000762000c1e1900 */
[----:B------:R-:W-:Y:S05]  /*81b0*/  BRA `(.L_x_8794) ;  /* 0x0000000000047947 */ /* 0x000fea0003800000 */
.L_x_8817:
[----:B------:R0:W5:Y:S02]  /*81c0*/  LDG.E R18, desc[UR36][R2.64] ;  /* 0x0000002402127981 */ /* 0x000164000c1e1900 */
.L_x_8794:
        /* <DEDUP_REMOVED lines=18> */
.L_x_8825:
[----:B------:R3:W-:Y:S01]  /*82f0*/  STG.E.U8 desc[UR36][R16.64], R2 ;  /* 0x0000000210007986 */ /* 0x0007e2000c101124 */
[----:B------:R-:W-:Y:S05]  /*8300*/  BRA `(.L_x_8827) ;  /* 0x0000000c00507947 */ /* 0x000fea0003800000 */
.L_x_8824:
        /* <DEDUP_REMOVED lines=9> */
.L_x_8829:
[----:B------:R2:W-:Y:S01]  /*83a0*/  STG.E desc[UR36][R16.64], R2 ;  /* 0x0000000210007986 */ /* 0x0005e2000c101924 */
[----:B------:R-:W-:Y:S05]  /*83b0*/  BRA `(.L_x_8827) ;  /* 0x0000000c00247947 */ /* 0x000fea0003800000 */
.L_x_8828:
[----:B------:R0:W-:Y:S01]  /*83c0*/  STG.E.U16 desc[UR36][R16.64], R2 ;  /* 0x0000000210007986 */ /* 0x0001e2000c101524 */
[----:B------:R-:W-:Y:S05]  /*83d0*/  BRA `(.L_x_8827) ;  /* 0x0000000c001c7947 */ /* 0x000fea0003800000 */
.L_x_8823:
        /* <DEDUP_REMOVED lines=9> */
.L_x_8831:
[----:B------:R-:W-:-:S04]  /*8470*/  I2FP.F32.S32 R0, R2 ;  /* 0x0000000200007245 */ /* 0x000fc80000201400 */
[----:B------:R-:W-:-:S05]  /*8480*/  F2FP.F16.F32.PACK_AB R0, RZ, R0 ;  /* 0x00000000ff00723e */ /* 0x000fca00000000ff */
[----:B------:R0:W-:Y:S01]  /*8490*/  STG.E.U16 desc[UR36][R16.64], R0 ;  /* 0x0000000010007986 */ /* 0x0001e2000c101524 */
[----:B------:R-:W-:Y:S05]  /*84a0*/  BRA `(.L_x_8827) ;  /* 0x0000000800e87947 */ /* 0x000fea0003800000 */
.L_x_8830:
        /* <DEDUP_REMOVED lines=10> */
.L_x_8833:
[----:B------:R-:W-:-:S04]  /*8550*/  I2FP.F32.S32 R2, R2 ;  /* 0x0000000200027245 */ /* 0x000fc80000201400 */
[----:B------:R-:W-:-:S04]  /*8560*/  F2FP.F16.F32.PACK_AB R3, RZ, R2 ;  /* 0x00000002ff03723e */ /* 0x000fc800000000ff */
[----:B------:R-:W-:-:S05]  /*8570*/  PRMT R3, R3, 0x5410, RZ ;  /* 0x0000541003037816 */ /* 0x000fca00000000ff */
[----:B------:R0:W-:Y:S01]  /*8580*/  STG.E desc[UR36][R16.64], R3 ;  /* 0x0000000310007986 */ /* 0x0001e2000c101924 */
[----:B------:R-:W-:Y:S05]  /*8590*/  BRA `(.L_x_8827) ;  /* 0x0000000800ac7947 */ /* 0x000fea0003800000 */
.L_x_8832:
[----:B------:R-:W0:Y:S02]  /*85a0*/  I2F.F64 R2, R2 ;  /* 0x0000000200027312 */ /* 0x000e240000201c00 */
[----:B0-----:R0:W-:Y:S01]  /*85b0*/  STG.E.64 desc[UR36][R16.64], R2 ;  /* 0x0000000210007986 */ /* 0x0011e2000c101b24 */
[----:B------:R-:W-:Y:S05]  /*85c0*/  BRA `(.L_x_8827) ;  /* 0x0000000800a07947 */ /* 0x000fea0003800000 */
.L_x_8822:
        /* <DEDUP_REMOVED lines=12> */
.L_x_8836:
[----:B------:R-:W0:Y:S01]  /*8690*/  I2F.F64 R4, R2 ;  /* 0x0000000200047312 */ /* 0x000e220000201c00 */
[----:B------:R-:W-:-:S05]  /*86a0*/  CS2R R6, SRZ ;  /* 0x0000000000067805 */ /* 0x000fca000001ff00 */
[----:B0-----:R0:W-:Y:S01]  /*86b0*/  STG.E.128 desc[UR36][R16.64], R4 ;  /* 0x0000000410007986 */ /* 0x0011e2000c101d24 */
[----:B------:R-:W-:Y:S05]  /*86c0*/  BRA `(.L_x_8827) ;  /* 0x0000000800607947 */ /* 0x000fea0003800000 */
.L_x_8835:
        /* <DEDUP_REMOVED lines=21> */
.L_x_8840:
[----:B------:R-:W-:Y:S05]  /*8820*/  BSYNC B0 ;  /* 0x0000000000007941 */ /* 0x000fea0003800000 */
.L_x_8839:
[----:B------:R-:W-:-:S05]  /*8830*/  LOP3.LUT R3, R0, R3, RZ, 0xfc, !PT ;  /* 0x0000000300037212 */ /* 0x000fca00078efcff */
[----:B------:R0:W-:Y:S01]  /*8840*/  STG.E.U8 desc[UR36][R16.64], R3 ;  /* 0x0000000310007986 */ /* 0x0001e2000c101124 */
[----:B------:R-:W-:Y:S05]  /*8850*/  BRA `(.L_x_8827) ;  /* 0x0000000400fc7947 */ /* 0x000fea0003800000 */
.L_x_8838:
        /* <DEDUP_REMOVED lines=13> */
.L_x_8842:
[----:B------:R-:W-:Y:S01]  /*8930*/  IMAD.MOV.U32 R0, RZ, RZ, 0x7f ;  /* 0x0000007fff007424 */ /* 0x000fe200078e00ff */
[----:B------:R-:W-:-:S04]  /*8940*/  ISETP.GT.U32.AND P0, PT, R2, 0x7f800000, PT ;  /* 0x7f8000000200780c */ /* 0x000fc80003f04070 */
[----:B------:R-:W-:-:S09]  /*8950*/  SEL R0, R0, 0x7c, P0 ;  /* 0x0000007c00007807 */ /* 0x000fd20000000000 */
.L_x_8843:
[----:B------:R-:W-:Y:S05]  /*8960*/  BSYNC B0 ;  /* 0x0000000000007941 */ /* 0x000fea0003800000 */
.L_x_8841:
[----:B------:R-:W-:-:S04]  /*8970*/  LOP3.LUT R2, R3, 0x80000000, RZ, 0xc0, !PT ;  /* 0x8000000003027812 */ /* 0x000fc800078ec0ff */
[----:B------:R-:W-:-:S04]  /*8980*/  SHF.R.U32.HI R3, RZ, 0x18, R2 ;  /* 0x00000018ff037819 */ /* 0x000fc80000011602 */
[----:B------:R-:W-:-:S05]  /*8990*/  LOP3.LUT R3, R0, R3, RZ, 0xfc, !PT ;  /* 0x0000000300037212 */ /* 0x000fca00078efcff */
[----:B------:R0:W-:Y:S01]  /*89a0*/  STG.E.U8 desc[UR36][R16.64], R3 ;  /* 0x0000000310007986 */ /* 0x0001e2000c101124 */
[----:B------:R-:W-:Y:S05]  /*89b0*/  BRA `(.L_x_8827) ;  /* 0x0000000400a47947 */ /* 0x000fea0003800000 */
.L_x_8837:
[----:B------:R-:W-:-:S04]  /*89c0*/  I2FP.F32.S32 R0, R2 ;  /* 0x0000000200007245 */ /* 0x000fc80000201400 */
[----:B------:R-:W-:-:S05]  /*89d0*/  F2FP.BF16.F32.PACK_AB R0, RZ, R0 ;  /* 0x00000000ff00723e */ /* 0x000fca00000010ff */
[----:B------:R0:W-:Y:S01]  /*89e0*/  STG.E.U16 desc[UR36][R16.64], R0 ;  /* 0x0000000010007986 */ /* 0x0001e2000c101524 */
[----:B------:R-:W-:Y:S05]  /*89f0*/  BRA `(.L_x_8827) ;  /* 0x0000000400947947 */ /* 0x000fea0003800000 */
.L_x_8834:
        /* <DEDUP_REMOVED lines=10> */
.L_x_8846:
        /* <DEDUP_REMOVED lines=17> */
.L_x_8849:
[----:B------:R-:W-:-:S04]  /*8bb0*/  LOP3.LUT R2, R3, 0x80000000, RZ, 0xc0, !PT ;  /* 0x8000000003027812 */ /* 0x000fc800078ec0ff */
[----:B------:R-:W-:-:S04]  /*8bc0*/  SHF.R.U32.HI R3, RZ, 0x18, R2 ;  /* 0x00000018ff037819 */ /* 0x000fc80000011602 */
[----:B------:R-:W-:-:S04]  /*8bd0*/  LOP3.LUT R0, R0, R3, RZ, 0xfc, !PT ;  /* 0x0000000300007212 */ /* 0x000fc800078efcff */
[----:B------:R-:W-:-:S07]  /*8be0*/  PRMT R8, R0, 0x7610, R8 ;  /* 0x0000761000087816 */ /* 0x000fce0000000008 */
.L_x_8848:
[----:B------:R-:W-:Y:S05]  /*8bf0*/  BSYNC B0 ;  /* 0x0000000000007941 */ /* 0x000fea0003800000 */
.L_x_8847:
[----:B------:R0:W-:Y:S01]  /*8c00*/  STG.E.U8 desc[UR36][R16.64], R8 ;  /* 0x0000000810007986 */ /* 0x0001e2000c101124 */
[----:B------:R-:W-:Y:S05]  /*8c10*/  BRA `(.L_x_8827) ;  /* 0x00000004000c7947 */ /* 0x000fea0003800000 */
.L_x_8845:
        /* <DEDUP_REMOVED lines=17> */
.L_x_8852:
[----:B------:R-:W-:-:S04]  /*8d30*/  LOP3.LUT R2, R3, 0x80000000, RZ, 0xc0, !PT ;  /* 0x8000000003027812 */ /* 0x000fc800078ec0ff */
[----:B------:R-:W-:-:S04]  /*8d40*/  SHF.R.U32.HI R3, RZ, 0x18, R2 ;  /* 0x00000018ff037819 */ /* 0x000fc80000011602 */
[----:B------:R-:W-:-:S04]  /*8d50*/  LOP3.LUT R0, R0, R3, RZ, 0xfc, !PT ;  /* 0x0000000300007212 */ /* 0x000fc800078efcff */
[----:B------:R-:W-:-:S07]  /*8d60*/  PRMT R8, R0, 0x7610, R8 ;  /* 0x0000761000087816 */ /* 0x000fce0000000008 */
.L_x_8851:
[----:B------:R-:W-:Y:S05]  /*8d70*/  BSYNC B0 ;  /* 0x0000000000007941 */ /* 0x000fea0003800000 */
.L_x_8850:
[----:B------:R0:W-:Y:S01]  /*8d80*/  STG.E.U8 desc[UR36][R16.64], R8 ;  /* 0x0000000810007986 */ /* 0x0001e2000c101124 */
[----:B------:R-:W-:Y:S05]  /*8d90*/  BRA `(.L_x_8827) ;  /* 0x0000000000ac7947 */ /* 0x000fea0003800000 */
.L_x_8844:
        /* <DEDUP_REMOVED lines=22> */
.L_x_8826:
        /* <DEDUP_REMOVED lines=16> */
.L_x_8855:
[----:B------:R-:W-:Y:S05]  /*9000*/  BRA `(.L_x_8827) ;  /* 0x0000000000107947 */ /* 0x000fea0003800000 */
.L_x_8854:
[----:B------:R-:W-:-:S05]  /*9010*/  SHF.R.S32.HI R3, RZ, 0x1f, R2 ;  /* 0x0000001fff037819 */ /* 0x000fca0000011402 */
[----:B------:R0:W-:Y:S01]  /*9020*/  STG.E.64 desc[UR36][R16.64], R2 ;  /* 0x0000000210007986 */ /* 0x0001e2000c101b24 */
[----:B------:R-:W-:Y:S05]  /*9030*/  BRA `(.L_x_8827) ;  /* 0x0000000000047947 */ /* 0x000fea0003800000 */
.L_x_8853:
[----:B------:R0:W-:Y:S02]  /*9040*/  STG.E desc[UR36][R16.64], R2 ;  /* 0x0000000210007986 */ /* 0x0001e4000c101924 */
.L_x_8827:
[----:B------:R-:W-:-:S07]  /*9050*/  VIADD R19, R19, 0x80 ;  /* 0x0000008013137836 */ /* 0x000fce0000000000 */
.L_x_8787:
[----:B------:R-:W-:Y:S05]  /*9060*/  BSYNC B6 ;  /* 0x0000000000067941 */ /* 0x000fea0003800000 */
.L_x_8786:
        /* <DEDUP_REMOVED lines=306> */
.L_x_8856:
        /* <DEDUP_REMOVED lines=20> */
.L_x_8860:
[----:B------:R4:W5:Y:S01]  /*a4d0*/  LDG.E.U8 R18, desc[UR36][R2.64] ;  /* 0x0000002402127981 */ /* 0x000962000c1e1100 */
[----:B------:R-:W-:Y:S05]  /*a4e0*/  BRA `(.L_x_8862) ;  /* 0x0000000c00347947 */ /* 0x000fea0003800000 */
.L_x_8859:
        /* <DEDUP_REMOVED lines=8> */
.L_x_8864:
[----:B------:R2:W5:Y:S01]  /*a570*/  LDG.E R18, desc[UR36][R2.64] ;  /* 0x0000002402127981 */ /* 0x000562000c1e1900 */
[----:B------:R-:W-:Y:S05]  /*a580*/  BRA `(.L_x_8862) ;  /* 0x0000000c000c7947 */ /* 0x000fea0003800000 */
.L_x_8863:
[----:B------:R0:W5:Y:S01]  /*a590*/  LDG.E.S16 R18, desc[UR36][R2.64] ;  /* 0x0000002402127981 */ /* 0x000162000c1e1700 */
[----:B------:R-:W-:Y:S05]  /*a5a0*/  BRA `(.L_x_8862) ;  /* 0x0000000c00047947 */ /* 0x000fea0003800000 */
.L_x_8858:
        /* <DEDUP_REMOVED lines=9> */
.L_x_8866:
[----:B------:R-:W2:Y:S02]  /*a640*/  LDG.E.U16 R2, desc[UR36][R2.64] ;  /* 0x0000002402027981 */ /* 0x000ea4000c1e1500 */
[----:B--2---:R-:W-:-:S06]  /*a650*/  HADD2.F32 R18, -RZ, R2.H0_H0 ;  /* 0x20000002ff127230 */ /* 0x004fcc0000004100 */
[----:B------:R-:W0:Y:S01]  /*a660*/  F2I.FTZ.TRUNC.NTZ R18, R18 ;  /* 0x0000001200127305 */ /* 0x000e22000021f100 */
[----:B------:R-:W-:Y:S05]  /*a670*/  BRA `(.L_x_8862) ;  /* 0x0000000800d07947 */ /* 0x000fea0003800000 */
.L_x_8865:
        /* <DEDUP_REMOVED lines=9> */
.L_x_8868:
[----:B------:R-:W2:Y:S02]  /*a710*/  LDG.E.U16 R2, desc[UR36][R2.64] ;  /* 0x0000002402027981 */ /* 0x000ea4000c1e1500 */
[----:B--2---:R-:W-:-:S06]  /*a720*/  HADD2.F32 R18, -RZ, R2.H0_H0 ;  /* 0x20000002ff127230 */ /* 0x004fcc0000004100 */
[----:B------:R-:W0:Y:S01]  /*a730*/  F2I.FTZ.TRUNC.NTZ R18, R18 ;  /* 0x0000001200127305 */ /* 0x000e22000021f100 */
[----:B------:R-:W-:Y:S05]  /*a740*/  BRA `(.L_x_8862) ;  /* 0x00000008009c7947 */ /* 0x000fea0003800000 */
.L_x_8867:
[----:B------:R-:W2:Y:S02]  /*a750*/  LDG.E.64 R2, desc[UR36][R2.64] ;  /* 0x0000002402027981 */ /* 0x000ea4000c1e1b00 */
[----:B--2---:R0:W1:Y:S01]  /*a760*/  F2I.F64.TRUNC R18, R2 ;  /* 0x0000000200127311 */ /* 0x004062000030d100 */
[----:B------:R-:W-:Y:S05]  /*a770*/  BRA `(.L_x_8862) ;  /* 0x0000000800907947 */ /* 0x000fea0003800000 */
.L_x_8857:
        /* <DEDUP_REMOVED lines=12> */
.L_x_8871:
[----:B------:R-:W2:Y:S02]  /*a840*/  LDG.E.64 R2, desc[UR36][R2.64] ;  /* 0x0000002402027981 */ /* 0x000ea4000c1e1b00 */
[----:B--2---:R0:W1:Y:S01]  /*a850*/  F2I.F64.TRUNC R18, R2 ;  /* 0x0000000200127311 */ /* 0x004062000030d100 */
[----:B------:R-:W-:Y:S05]  /*a860*/  BRA `(.L_x_8862) ;  /* 0x0000000800547947 */ /* 0x000fea0003800000 */
.L_x_8870:
        /* <DEDUP_REMOVED lines=27> */
.L_x_8873:
        /* <DEDUP_REMOVED lines=14> */
.L_x_8872:
[----:B------:R-:W2:Y:S02]  /*ab00*/  LDG.E.U16 R18, desc[UR36][R2.64] ;  /* 0x0000002402127981 */ /* 0x000ea4000c1e1500 */
[----:B--2---:R-:W-:-:S06]  /*ab10*/  IMAD.U32 R18, R18, 0x10000, RZ ;  /* 0x0001000012127824 */ /* 0x004fcc00078e00ff */
[----:B------:R-:W0:Y:S01]  /*ab20*/  F2I.FTZ.TRUNC.NTZ R18, R18 ;  /* 0x0000001200127305 */ /* 0x000e22000021f100 */
[----:B------:R-:W-:Y:S05]  /*ab30*/  BRA `(.L_x_8862) ;  /* 0x0000000400a07947 */ /* 0x000fea0003800000 */
.L_x_8869:
        /* <DEDUP_REMOVED lines=10> */
.L_x_8876:
        /* <DEDUP_REMOVED lines=21> */
.L_x_8880:
[----:B------:R-:W-:Y:S05]  /*ad30*/  BSYNC B1 ;  /* 0x0000000000017941 */ /* 0x000fea0003800000 */
.L_x_8879:
[----:B------:R-:W-:Y:S01]  /*ad40*/  IMAD.SHL.U32 R2, R2, 0x100000, RZ ;  /* 0x0010000002027824 */ /* 0x000fe200078e00ff */
[----:B------:R-:W-:-:S04]  /*ad50*/  LEA R3, R0, 0x3b800000, 0x17 ;  /* 0x3b80000000037811 */ /* 0x000fc800078eb8ff */
[----:B------:R-:W-:-:S07]  /*ad60*/  LOP3.LUT R18, R3, R2, R18, 0xfe, !PT ;  /* 0x0000000203127212 */ /* 0x000fce00078efe12 */
.L_x_8878:
[----:B------:R-:W-:Y:S05]  /*ad70*/  BSYNC B0 ;  /* 0x0000000000007941 */ /* 0x000fea0003800000 */
.L_x_8877:
[----:B------:R-:W0:Y:S01]  /*ad80*/  F2I.FTZ.TRUNC.NTZ R18, R18 ;  /* 0x0000001200127305 */ /* 0x000e22000021f100 */
[----:B------:R-:W-:Y:S05]  /*ad90*/  BRA `(.L_x_8862) ;  /* 0x0000000400087947 */ /* 0x000fea0003800000 */
.L_x_8875:
        /* <DEDUP_REMOVED lines=21> */
.L_x_8884:
[----:B------:R-:W-:Y:S05]  /*aef0*/  BSYNC B1 ;  /* 0x0000000000017941 */ /* 0x000fea0003800000 */
.L_x_8883:
[----:B------:R-:W-:Y:S01]  /*af00*/  IMAD.SHL.U32 R2, R2, 0x200000, RZ ;  /* 0x0020000002027824 */ /* 0x000fe200078e00ff */
[----:B------:R-:W-:-:S04]  /*af10*/  LEA R3, R0, 0x37800000, 0x17 ;  /* 0x3780000000037811 */ /* 0x000fc800078eb8ff */
[----:B------:R-:W-:-:S07]  /*af20*/  LOP3.LUT R18, R3, R2, R18, 0xfe, !PT ;  /* 0x0000000203127212 */ /* 0x000fce00078efe12 */
.L_x_8882:
[----:B------:R-:W-:Y:S05]  /*af30*/  BSYNC B0 ;  /* 0x0000000000007941 */ /* 0x000fea0003800000 */
.L_x_8881:
[----:B------:R-:W0:Y:S01]  /*af40*/  F2I.FTZ.TRUNC.NTZ R18, R18 ;  /* 0x0000001200127305 */ /* 0x000e22000021f100 */
[----:B------:R-:W-:Y:S05]  /*af50*/  BRA `(.L_x_8862) ;  /* 0x0000000000987947 */ /* 0x000fea0003800000 */
.L_x_8874:
        /* <DEDUP_REMOVED lines=14> */
.L_x_8888:
[----:B------:R-:W-:Y:S05]  /*b040*/  BSYNC B0 ;  /* 0x0000000000007941 */ /* 0x000fea0003800000 */
.L_x_8887:
[----:B------:R-:W0:Y:S01]  /*b050*/  F2I.FTZ.TRUNC.NTZ R18, R18 ;  /* 0x0000001200127305 */ /* 0x000e22000021f100 */
[----:B------:R-:W-:Y:S05]  /*b060*/  BRA `(.L_x_8862) ;  /* 0x0000000000547947 */ /* 0x000fea0003800000 */
.L_x_8861:
        /* <DEDUP_REMOVED lines=17> */
.L_x_8889:
[----:B------:R-:W-:Y:S05]  /*b180*/  BRA `(.L_x_8862) ;  /* 0x00000000000c7947 */ /* 0x000fea0003800000 */
.L_x_8886:
[----:B------:R0:W5:Y:S01]  /*b190*/  LDG.E R18, desc[UR36][R2.64] ;  /* 0x0000002402127981 */ /* 0x000162000c1e1900 */
[----:B------:R-:W-:Y:S05]  /*b1a0*/  BRA `(.L_x_8862) ;  /* 0x0000000000047947 */ /* 0x000fea0003800000 */
.L_x_8885:
[----:B------:R0:W5:Y:S02]  /*b1b0*/  LDG.E R18, desc[UR36][R2.64] ;  /* 0x0000002402127981 */ /* 0x000164000c1e1900 */
.L_x_8862:
[----:B0-----:R-:W0:Y:S01]  /*b1c0*/  LDC.U8 R4, c[0x0][0x421] ;  /* 0x00010840ff047b82 */ /* 0x001e220000000000 */
[C---:B-1---5:R-:W-:Y:S02]  /*b1d0*/  ISETP.GT.AND P0, PT, R18.reuse, RZ, PT ;  /* 0x000000ff1200720c */ /* 0x062fe40003f04270 */
[----:B--234-:R-:W-:Y:S02]  /*b1e0*/  SHF.R.S32.HI R3, RZ, 0x1f, R18 ;  /* 0x0000001fff037819 */ /* 0x01cfe40000011412 */
        /* <DEDUP_REMOVED lines=15> */
.L_x_8893:
[----:B------:R-:W-:Y:S01]  /*b2e0*/  STG.E.U8 desc[UR36][R16.64], R2 ;  /* 0x0000000210007986 */ /* 0x000fe2000c101124 */
[----:B------:R-:W-:Y:S05]  /*b2f0*/  EXIT ;  /* 0x000000000000794d */ /* 0x000fea0003800000 */
.L_x_8892:
[----:B------:R-:W-:-:S13]  /*b300*/  ISETP.NE.AND P0, PT, R0, 0x2, PT ;  /* 0x000000020000780c */ /* 0x000fda0003f05270 */
[----:B------:R-:W-:Y:S05]  /*b310*/  @!P0 BRA `(.L_x_8895) ;  /* 0x0000000000248947 */ /* 0x000fea0003800000 */
[----:B------:R-:W-:-:S13]  /*b320*/  ISETP.NE.AND P0, PT, R0, 0x3, PT ;  /* 0x000000030000780c */ /* 0x000fda0003f05270 */
[----:B------:R-:W-:Y:S05]  /*b330*/  @!P0 BRA `(.L_x_8896) ;  /* 0x0000000000148947 */ /* 0x000fea0003800000 */
[----:B------:R-:W-:-:S13]  /*b340*/  ISETP.NE.AND P0, PT, R0, 0x4, PT ;  /* 0x000000040000780c */ /* 0x000fda0003f05270 */
[----:B------:R-:W-:Y:S05]  /*b350*/  @P0 BRA `(.L_x_8894) ;  /* 0x0000000800e40947 */ /* 0x000fea0003800000 */
[----:B------:R-:W-:-:S05]  /*b360*/  SHF.R.S32.HI R3, RZ, 0x1f, R2 ;  /* 0x0000001fff037819 */ /* 0x000fca0000011402 */
[----:B------:R-:W-:Y:S01]  /*b370*/  STG.E.64 desc[UR36][R16.64], R2 ;  /* 0x0000000210007986 */ /* 0x000fe2000c101b24 */
[----:B------:R-:W-:Y:S05]  /*b380*/  EXIT ;  /* 0x000000000000794d */ /* 0x000fea0003800000 */
.L_x_8896:
[----:B------:R-:W-:Y:S01]  /*b390*/  STG.E desc[UR36][R16.64], R2 ;  /* 0x0000000210007986 */ /* 0x000fe2000c101924 */
[----:B------:R-:W-:Y:S05]  /*b3a0*/  EXIT ;  /* 0x000000000000794d */ /* 0x000fea0003800000 */
.L_x_8895:
[----:B------:R-:W-:Y:S01]  /*b3b0*/  STG.E.U16 desc[UR36][R16.64], R2 ;  /* 0x0000000210007986 */ /* 0x000fe2000c101524 */
[----:B------:R-:W-:Y:S05]  /*b3c0*/  EXIT ;  /* 0x000000000000794d */ /* 0x000fea0003800000 */
.L_x_8891:
[----:B------:R-:W-:-:S13]  /*b3d0*/  ISETP.GT.AND P0, PT, R0, 0x6, PT ;  /* 0x000000060000780c */ /* 0x000fda0003f04270 */
[----:B------:R-:W-:Y:S05]  /*b3e0*/  @P0 BRA `(.L_x_8897) ;  /* 0x00000000002c0947 */ /* 0x000fea0003800000 */
[----:B------:R-:W-:-:S13]  /*b3f0*/  ISETP.NE.AND P0, PT, R0, 0x5, PT ;  /* 0x000000050000780c */ /* 0x000fda0003f05270 */
[----:B------:R-:W-:Y:S05]  /*b400*/  @!P0 BRA `(.L_x_8898) ;  /* 0x0000000000148947 */ /* 0x000fea0003800000 */
[----:B------:R-:W-:-:S13]  /*b410*/  ISETP.NE.AND P0, PT, R0, 0x6, PT ;  /* 0x000000060000780c */ /* 0x000fda0003f05270 */
[----:B------:R-:W-:Y:S05]  /*b420*/  @P0 BRA `(.L_x_8894) ;  /* 0x0000000800b00947 */ /* 0x000fea0003800000 */
[----:B------:R-:W-:-:S05]  /*b430*/  I2FP.F32.S32 R3, R2 ;  /* 0x0000000200037245 */ /* 0x000fca0000201400 */
[----:B------:R-:W-:Y:S01]  /*b440*/  STG.E desc[UR36][R16.64], R3 ;  /* 0x0000000310007986 */ /* 0x000fe2000c101924 */
[----:B------:R-:W-:Y:S05]  /*b450*/  EXIT ;  /* 0x000000000000794d */ /* 0x000fea0003800000 */
.L_x_8898:
[----:B------:R-:W-:-:S04]  /*b460*/  I2FP.F32.S32 R0, R2 ;  /* 0x0000000200007245 */ /* 0x000fc80000201400 */
[----:B------:R-:W-:-:S05]  /*b470*/  F2FP.F16.F32.PACK_AB R0, RZ, R0 ;  /* 0x00000000ff00723e */ /* 0x000fca00000000ff */
[----:B------:R-:W-:Y:S01]  /*b480*/  STG.E.U16 desc[UR36][R16.64], R0 ;  /* 0x0000000010007986 */ /* 0x000fe2000c101524 */
[----:B------:R-:W-:Y:S05]  /*b490*/  EXIT ;  /* 0x000000000000794d */ /* 0x000fea0003800000 */
.L_x_8897:
        /* <DEDUP_REMOVED lines=8> */
[----:B------:R-:W-:Y:S01]  /*b520*/  STG.E.64 desc[UR36][R16.64], R2 ;  /* 0x0000000210007986 */ /* 0x000fe2000c101b24 */
[----:B------:R-:W-:Y:S05]  /*b530*/  EXIT ;  /* 0x000000000000794d */ /* 0x000fea0003800000 */
.L_x_8900:
[----:B------:R-:W-:-:S04]  /*b540*/  I2FP.F32.S32 R2, R2 ;  /* 0x0000000200027245 */ /* 0x000fc80000201400 */
[----:B------:R-:W-:-:S04]  /*b550*/  F2FP.F16.F32.PACK_AB R3, RZ, R2 ;  /* 0x00000002ff03723e */ /* 0x000fc800000000ff */
[----:B------:R-:W-:-:S05]  /*b560*/  PRMT R3, R3, 0x5410, RZ ;  /* 0x0000541003037816 */ /* 0x000fca00000000ff */
[----:B------:R-:W-:Y:S01]  /*b570*/  STG.E desc[UR36][R16.64], R3 ;  /* 0x0000000310007986 */ /* 0x000fe2000c101924 */
[----:B------:R-:W-:Y:S05]  /*b580*/  EXIT ;  /* 0x000000000000794d */ /* 0x000fea0003800000 */
.L_x_8899:
[----:B------:R-:W0:Y:S02]  /*b590*/  I2F.F64 R2, R2 ;  /* 0x0000000200027312 */ /* 0x000e240000201c00 */
[----:B0-----:R-:W-:Y:S01]  /*b5a0*/  STG.E.64 desc[UR36][R16.64], R2 ;  /* 0x0000000210007986 */ /* 0x001fe2000c101b24 */
[----:B------:R-:W-:Y:S05]  /*b5b0*/  EXIT ;  /* 0x000000000000794d */ /* 0x000fea0003800000 */
.L_x_8890:
        /* <DEDUP_REMOVED lines=12> */
.L_x_8903:
[----:B------:R-:W0:Y:S01]  /*b680*/  I2F.F64 R4, R2 ;  /* 0x0000000200047312 */ /* 0x000e220000201c00 */
[----:B------:R-:W-:-:S05]  /*b690*/  CS2R R6, SRZ ;  /* 0x0000000000067805 */ /* 0x000fca000001ff00 */
[----:B0-----:R-:W-:Y:S01]  /*b6a0*/  STG.E.128 desc[UR36][R16.64], R4 ;  /* 0x0000000410007986 */ /* 0x001fe2000c101d24 */
[----:B------:R-:W-:Y:S05]  /*b6b0*/  EXIT ;  /* 0x000000000000794d */ /* 0x000fea0003800000 */
.L_x_8902:
        /* <DEDUP_REMOVED lines=21> */
.L_x_8907:
[----:B------:R-:W-:Y:S05]  /*b810*/  BSYNC B0 ;  /* 0x0000000000007941 */ /* 0x000fea0003800000 */
.L_x_8906:
[----:B------:R-:W-:-:S05]  /*b820*/  LOP3.LUT R3, R0, R3, RZ, 0xfc, !PT ;  /* 0x0000000300037212 */ /* 0x000fca00078efcff */
[----:B------:R-:W-:Y:S01]  /*b830*/  STG.E.U8 desc[UR36][R16.64], R3 ;  /* 0x0000000310007986 */ /* 0x000fe2000c101124 */
[----:B------:R-:W-:Y:S05]  /*b840*/  EXIT ;  /* 0x000000000000794d */ /* 0x000fea0003800000 */
.L_x_8905:
        /* <DEDUP_REMOVED lines=13> */
.L_x_8909:
[----:B------:R-:W-:Y:S01]  /*b920*/  IMAD.MOV.U32 R0, RZ, RZ, 0x7f ;  /* 0x0000007fff007424 */ /* 0x000fe200078e00ff */
[----:B------:R-:W-:-:S04]  /*b930*/  ISETP.GT.U32.AND P0, PT, R2, 0x7f800000, PT ;  /* 0x7f8000000200780c */ /* 0x000fc80003f04070 */
[----:B------:R-:W-:-:S09]  /*b940*/  SEL R0, R0, 0x7c, P0 ;  /* 0x0000007c00007807 */ /* 0x000fd20000000000 */
.L_x_8910:
[----:B------:R-:W-:Y:S05]  /*b950*/  BSYNC B0 ;  /* 0x0000000000007941 */ /* 0x000fea0003800000 */
.L_x_8908:
[----:B------:R-:W-:-:S04]  /*b960*/  LOP3.LUT R2, R3, 0x80000000, RZ, 0xc0, !PT ;  /* 0x8000000003027812 */ /* 0x000fc800078ec0ff */
[----:B------:R-:W-:-:S04]  /*b970*/  SHF.R.U32.HI R3, RZ, 0x18, R2 ;  /* 0x00000018ff037819 */ /* 0x000fc80000011602 */
[----:B------:R-:W-:-:S05]  /*b980*/  LOP3.LUT R3, R0, R3, RZ, 0xfc, !PT ;  /* 0x0000000300037212 */ /* 0x000fca00078efcff */
[----:B------:R-:W-:Y:S01]  /*b990*/  STG.E.U8 desc[UR36][R16.64], R3 ;  /* 0x0000000310007986 */ /* 0x000fe2000c101124 */
[----:B------:R-:W-:Y:S05]  /*b9a0*/  EXIT ;  /* 0x000000000000794d */ /* 0x000fea0003800000 */
.L_x_8904:
[----:B------:R-:W-:-:S04]  /*b9b0*/  I2FP.F32.S32 R0, R2 ;  /* 0x0000000200007245 */ /* 0x000fc80000201400 */
[----:B------:R-:W-:-:S05]  /*b9c0*/  F2FP.BF16.F32.PACK_AB R0, RZ, R0 ;  /* 0x00000000ff00723e */ /* 0x000fca00000010ff */
[----:B------:R-:W-:Y:S01]  /*b9d0*/  STG.E.U16 desc[UR36][R16.64], R0 ;  /* 0x0000000010007986 */ /* 0x000fe2000c101524 */
[----:B------:R-:W-:Y:S05]  /*b9e0*/  EXIT ;  /* 0x000000000000794d */ /* 0x000fea0003800000 */
.L_x_8901:
        /* <DEDUP_REMOVED lines=10> */
.L_x_8913:
        /* <DEDUP_REMOVED lines=17> */
.L_x_8916:
[----:B------:R-:W-:-:S04]  /*bba0*/  LOP3.LUT R2, R3, 0x80000000, RZ, 0xc0, !PT ;  /* 0x8000000003027812 */ /* 0x000fc800078ec0ff */
[----:B------:R-:W-:-:S04]  /*bbb0*/  SHF.R.U32.HI R3, RZ, 0x18, R2 ;  /* 0x00000018ff037819 */ /* 0x000fc80000011602 */
[----:B------:R-:W-:-:S04]  /*bbc0*/  LOP3.LUT R0, R0, R3, RZ, 0xfc, !PT ;  /* 0x0000000300007212 */ /* 0x000fc800078efcff */
[----:B------:R-:W-:-:S07]  /*bbd0*/  PRMT R8, R0, 0x7610, R8 ;  /* 0x0000761000087816 */ /* 0x000fce0000000008 */
.L_x_8915:
[----:B------:R-:W-:Y:S05]  /*bbe0*/  BSYNC B0 ;  /* 0x0000000000007941 */ /* 0x000fea0003800000 */
.L_x_8914:
[----:B------:R-:W-:Y:S01]  /*bbf0*/  STG.E.U8 desc[UR36][R16.64], R8 ;  /* 0x0000000810007986 */ /* 0x000fe2000c101124 */
[----:B------:R-:W-:Y:S05]  /*bc00*/  EXIT ;  /* 0x000000000000794d */ /* 0x000fea0003800000 */
.L_x_8912:
        /* <DEDUP_REMOVED lines=17> */
.L_x_8919:
[----:B------:R-:W-:-:S04]  /*bd20*/  LOP3.LUT R2, R3, 0x80000000, RZ, 0xc0, !PT ;  /* 0x8000000003027812 */ /* 0x000fc800078ec0ff */
[----:B------:R-:W-:-:S04]  /*bd30*/  SHF.R.U32.HI R3, RZ, 0x18, R2 ;  /* 0x00000018ff037819 */ /* 0x000fc80000011602 */
[----:B------:R-:W-:-:S04]  /*bd40*/  LOP3.LUT R0, R0, R3, RZ, 0xfc, !PT ;  /* 0x0000000300007212 */ /* 0x000fc800078efcff */
[----:B------:R-:W-:-:S07]  /*bd50*/  PRMT R8, R0, 0x7610, R8 ;  /* 0x0000761000087816 */ /* 0x000fce0000000008 */
.L_x_8918:
[----:B------:R-:W-:Y:S05]  /*bd60*/  BSYNC B0 ;  /* 0x0000000000007941 */ /* 0x000fea0003800000 */
.L_x_8917:
[----:B------:R-:W-:Y:S01]  /*bd70*/  STG.E.U8 desc[UR36][R16.64], R8 ;  /* 0x0000000810007986 */ /* 0x000fe2000c101124 */
[----:B------:R-:W-:Y:S05]  /*bd80*/  EXIT ;  /* 0x000000000000794d */ /* 0x000fea0003800000 */
.L_x_8911:
        /* <DEDUP_REMOVED lines=22> */
.L_x_8894:
        /* <DEDUP_REMOVED lines=16> */
.L_x_8922:
[----:B------:R-:W-:Y:S05]  /*bff0*/  EXIT ;  /* 0x000000000000794d */ /* 0x000fea0003800000 */
.L_x_8921:
[----:B------:R-:W-:-:S05]  /*c000*/  SHF.R.S32.HI R3, RZ, 0x1f, R2 ;  /* 0x0000001fff037819 */ /* 0x000fca0000011402 */
[----:B------:R-:W-:Y:S01]  /*c010*/  STG.E.64 desc[UR36][R16.64], R2 ;  /* 0x0000000210007986 */ /* 0x000fe2000c101b24 */
[----:B------:R-:W-:Y:S05]  /*c020*/  EXIT ;  /* 0x000000000000794d */ /* 0x000fea0003800000 */
.L_x_8920:
[----:B------:R-:W-:Y:S01]  /*c030*/  STG.E desc[UR36][R16.64], R2 ;  /* 0x0000000210007986 */ /* 0x000fe2000c101924 */
[----:B------:R-:W-:Y:S05]  /*c040*/  EXIT ;  /* 0x000000000000794d */ /* 0x000fea0003800000 */
.L_x_8923:
        /* <DEDUP_REMOVED lines=11> */
.L_x_23533:


//--------------------- .text._ZN2at6native27unrolled_elementwise_kernelIZZZNS0_16sign_kernel_cudaERNS_18TensorIteratorBaseEENKUlvE_clEvENKUlvE1_clEvEUliE_St5arrayIPcLm2EELi4E23TrivialOffsetCalculatorILi1EjESB_NS0_6memory12LoadWithCastILi1EEENSC_13StoreWithCastILi1EEEEEviT_T0_T2_T3_T4_T5_ --------------------------
	.section	.text._ZN2at6native27unrolled_elementwise_kernelIZZZNS0_16sign_kernel_cudaERNS_18TensorIteratorBaseEENKUlvE_clEvENKUlvE1_clEvEUliE_St5arrayIPcLm2EELi4E23TrivialOffsetCalculatorILi1EjESB_NS0_6memory12LoadWithCastILi1EEENSC_13StoreWithCastILi1EEEEEviT_T0_T2_T3_T4_T5_,"ax",@progbits
	.align	128
        .global         _ZN2at6native27unrolled_elementwise_kernelIZZZNS0_16sign_kernel_cudaERNS_18TensorIteratorBaseEENKUlvE_clEvENKUlvE1_clEvEUliE_St5arrayIPcLm2EELi4E23TrivialOffsetCalculatorILi1EjESB_NS0_6memory12LoadWithCastILi1EEENSC_13StoreWithCastILi1EEEEEviT_T0_T2_T3_T4_T5_
        .type           _ZN2at6native27unrolled_elementwise_kernelIZZZNS0_16sign_kernel_cudaERNS_18TensorIteratorBaseEENKUlvE_clEvENKUlvE1_clEvEUliE_St5arrayIPcLm2EELi4E23TrivialOffsetCalculatorILi1EjESB_NS0_6memory12LoadWithCastILi1EEENSC_13StoreWithCastILi1EEEEEviT_T0_T2_T3_T4_T5_,@function
        .size           _ZN2at6native27unrolled_elementwise_kernelIZZZNS0_16sign_kernel_cudaERNS_18TensorIteratorBaseEENKUlvE_clEvENKUlvE1_clEvEUliE_St5arrayIPcLm2EELi4E23TrivialOffsetCalculatorILi1EjESB_NS0_6memory12LoadWithCastILi1EEENSC_13StoreWithCastILi1EEEEEviT_T0_T2_T3_T4_T5_,(.L_x_23534 - _ZN2at6native27unrolled_elementwise_kernelIZZZNS0_16sign_kernel_cudaERNS_18TensorIteratorBaseEENKUlvE_clEvENKUlvE1_clEvEUliE_St5arrayIPcLm2EELi4E23TrivialOffsetCalculatorILi1EjESB_NS0_6memory12LoadWithCastILi1EEENSC_13StoreWithCastILi1EEEEEviT_T0_T2_T3_T4_T5_)
        .other          _ZN2at6native27unrolled_elementwise_kernelIZZZNS0_16sign_kernel_cudaERNS_18TensorIteratorBaseEENKUlvE_clEvENKUlvE1_clEvEUliE_St5arrayIPcLm2EELi4E23TrivialOffsetCalculatorILi1EjESB_NS0_6memory12LoadWithCastILi1EEENSC_13StoreWithCastILi1EEEEEviT_T0_T2_T3_T4_T5_,@"STO_CUDA_ENTRY STV_DEFAULT"
_ZN2at6native27unrolled_elementwise_kernelIZZZNS0_16sign_kernel_cudaERNS_18TensorIteratorBaseEENKUlvE_clEvENKUlvE1_clEvEUliE_St5arrayIPcLm2EELi4E23TrivialOffsetCalculatorILi1EjESB_NS0_6memory12LoadWithCastILi1EEENSC_13StoreWithCastILi1EEEEEviT_T0_T2_T3_T4_T5_:
.text._ZN2at6native27unrolled_elementwise_kernelIZZZNS0_16sign_kernel_cudaERNS_18TensorIteratorBaseEENKUlvE_clEvENKUlvE1_clEvEUliE_St5arrayIPcLm2EELi4E23TrivialOffsetCalculatorILi1EjESB_NS0_6memory12LoadWithCastILi1EEENSC_13StoreWithCastILi1EEEEEviT_T0_T2_T3_T4_T5_:
        /* <DEDUP_REMOVED lines=31> */
.L_x_8929:
[----:B------:R3:W5:Y:S01]  /*01f0*/  LDG.E.U8 R24, desc[UR36][R2.64] ;  /* 0x0000002402187981 */ /* 0x000762000c1e1100 */
[----:B------:R-:W-:Y:S05]  /*0200*/  BRA `(.L_x_8931) ;  /* 0x0000000c00387947 */ /* 0x000fea0003800000 */
.L_x_8928:
        /* <DEDUP_REMOVED lines=8> */
.L_x_8933:
[----:B------:R1:W5:Y:S01]  /*0290*/  LDG.E R24, desc[UR36][R2.64] ;  /* 0x0000002402187981 */ /* 0x000362000c1e1900 */
[----:B------:R-:W-:Y:S05]  /*02a0*/  BRA `(.L_x_8931) ;  /* 0x0000000c00107947 */ /* 0x000fea0003800000 */
.L_x_8932:
[----:B------:R2:W5:Y:S01]  /*02b0*/  LDG.E.S16 R24, desc[UR36][R2.64] ;  /* 0x0000002402187981 */ /* 0x000562000c1e1700 */
[----:B------:R-:W-:Y:S05]  /*02c0*/  BRA `(.L_x_8931) ;  /* 0x0000000c00087947 */ /* 0x000fea0003800000 */
.L_x_8927:
        /* <DEDUP_REMOVED lines=9> */
.L_x_8935:
[----:B------:R-:W2:Y:S02]  /*0360*/  LDG.E.U16 R2, desc[UR36][R2.64] ;  /* 0x0000002402027981 */ /* 0x000ea4000c1e1500 */
[----:B--2---:R-:W-:-:S06]  /*0370*/  HADD2.F32 R24, -RZ, R2.H0_H0 ;  /* 0x20000002ff187230 */ /* 0x004fcc0000004100 */
[----:B------:R-:W0:Y:S01]  /*0380*/  F2I.FTZ.TRUNC.NTZ R24, R24 ;  /* 0x0000001800187305 */ /* 0x000e22000021f100 */
[----:B------:R-:W-:Y:S05]  /*0390*/  BRA `(.L_x_8931) ;  /* 0x0000000800d47947 */ /* 0x000fea0003800000 */
.L_x_8934:
        /* <DEDUP_REMOVED lines=9> */
.L_x_8937:
[----:B------:R-:W2:Y:S02]  /*0430*/  LDG.E.U16 R2, desc[UR36][R2.64] ;  /* 0x0000002402027981 */ /* 0x000ea4000c1e1500 */
[----:B--2---:R-:W-:-:S06]  /*0440*/  HADD2.F32 R24, -RZ, R2.H0_H0 ;  /* 0x20000002ff187230 */ /* 0x004fcc0000004100 */
[----:B------:R-:W0:Y:S01]  /*0450*/  F2I.FTZ.TRUNC.NTZ R24, R24 ;  /* 0x0000001800187305 */ /* 0x000e22000021f100 */
[----:B------:R-:W-:Y:S05]  /*0460*/  BRA `(.L_x_8931) ;  /* 0x0000000800a07947 */ /* 0x000fea0003800000 */
.L_x_8936:
[----:B------:R-:W2:Y:S02]  /*0470*/  LDG.E.64 R24, desc[UR36][R2.64] ;  /* 0x0000002402187981 */ /* 0x000ea4000c1e1b00 */
[----:B--2---:R0:W1:Y:S01]  /*0480*/  F2I.F64.TRUNC R24, R24 ;  /* 0x0000001800187311 */ /* 0x004062000030d100 */
[----:B------:R-:W-:Y:S05]  /*0490*/  BRA `(.L_x_8931) ;  /* 0x0000000800947947 */ /* 0x000fea0003800000 */
.L_x_8926:
        /* <DEDUP_REMOVED lines=12> */
.L_x_8940:
[----:B------:R-:W2:Y:S02]  /*0560*/  LDG.E.64 R2, desc[UR36][R2.64] ;  /* 0x0000002402027981 */ /* 0x000ea4000c1e1b00 */
[----:B--2---:R0:W1:Y:S01]  /*0570*/  F2I.F64.TRUNC R24, R2 ;  /* 0x0000000200187311 */ /* 0x004062000030d100 */
[----:B------:R-:W-:Y:S05]  /*0580*/  BRA `(.L_x_8931) ;  /* 0x0000000800587947 */ /* 0x000fea0003800000 */
.L_x_8939:
        /* <DEDUP_REMOVED lines=27> */
.L_x_8942:
        /* <DEDUP_REMOVED lines=15> */
.L_x_8941:
[----:B------:R-:W2:Y:S02]  /*0830*/  LDG.E.U16 R24, desc[UR36][R2.64] ;  /* 0x0000002402187981 */ /* 0x000ea4000c1e1500 */
[----:B--2---:R-:W-:-:S06]  /*0840*/  IMAD.U32 R24, R24, 0x10000, RZ ;  /* 0x0001000018187824 */ /* 0x004fcc00078e00ff */
[----:B------:R-:W0:Y:S01]  /*0850*/  F2I.FTZ.TRUNC.NTZ R24, R24 ;  /* 0x0000001800187305 */ /* 0x000e22000021f100 */
[----:B------:R-:W-:Y:S05]  /*0860*/  BRA `(.L_x_8931) ;  /* 0x0000000400a07947 */ /* 0x000fea0003800000 */
.L_x_8938:
        /* <DEDUP_REMOVED lines=10> */
.L_x_8945:
        /* <DEDUP_REMOVED lines=21> */
.L_x_8949:
[----:B------:R-:W-:Y:S05]  /*0a60*/  BSYNC B1 ;  /* 0x0000000000017941 */ /* 0x000fea0003800000 */
.L_x_8948:
[----:B------:R-:W-:Y:S01]  /*0a70*/  IMAD.SHL.U32 R2, R2, 0x100000, RZ ;  /* 0x0010000002027824 */ /* 0x000fe200078e00ff */
[----:B------:R-:W-:-:S04]  /*0a80*/  LEA R3, R0, 0x3b800000, 0x17 ;  /* 0x3b80000000037811 */ /* 0x000fc800078eb8ff */
[----:B------:R-:W-:-:S07]  /*0a90*/  LOP3.LUT R24, R3, R2, R24, 0xfe, !PT ;  /* 0x0000000203187212 */ /* 0x000fce00078efe18 */
.L_x_8947:
[----:B------:R-:W-:Y:S05]  /*0aa0*/  BSYNC B0 ;  /* 0x0000000000007941 */ /* 0x000fea0003800000 */
.L_x_8946:
[----:B------:R-:W0:Y:S01]  /*0ab0*/  F2I.FTZ.TRUNC.NTZ R24, R24 ;  /* 0x0000001800187305 */ /* 0x000e22000021f100 */
[----:B------:R-:W-:Y:S05]  /*0ac0*/  BRA `(.L_x_8931) ;  /* 0x0000000400087947 */ /* 0x000fea0003800000 */
.L_x_8944:
        /* <DEDUP_REMOVED lines=21> */
.L_x_8953:
[----:B------:R-:W-:Y:S05]  /*0c20*/  BSYNC B1 ;  /* 0x0000000000017941 */ /* 0x000fea0003800000 */
.L_x_8952:
[----:B------:R-:W-:Y:S01]  /*0c30*/  IMAD.SHL.U32 R2, R2, 0x200000, RZ ;  /* 0x0020000002027824 */ /* 0x000fe200078e00ff */
[----:B------:R-:W-:-:S04]  /*0c40*/  LEA R3, R0, 0x37800000, 0x17 ;  /* 0x3780000000037811 */ /* 0x000fc800078eb8ff */
[----:B------:R-:W-:-:S07]  /*0c50*/  LOP3.LUT R24, R3, R2, R24, 0xfe, !PT ;  /* 0x0000000203187212 */ /* 0x000fce00078efe18 */
.L_x_8951:
[----:B------:R-:W-:Y:S05]  /*0c60*/  BSYNC B0 ;  /* 0x0000000000007941 */ /* 0x000fea0003800000 */
.L_x_8950:
[----:B------:R-:W0:Y:S01]  /*0c70*/  F2I.FTZ.TRUNC.NTZ R24, R24 ;  /* 0x0000001800187305 */ /* 0x000e22000021f100 */
[----:B------:R-:W-:Y:S05]  /*0c80*/  BRA `(.L_x_8931) ;  /* 0x0000000000987947 */ /* 0x000fea0003800000 */
.L_x_8943:
        /* <DEDUP_REMOVED lines=14> */
.L_x_8957:
[----:B------:R-:W-:Y:S05]  /*0d70*/  BSYNC B0 ;  /* 0x0000000000007941 */ /* 0x000fea0003800000 */
.L_x_8956:
[----:B------:R-:W0:Y:S01]  /*0d80*/  F2I.FTZ.TRUNC.NTZ R24, R24 ;  /* 0x0000001800187305 */ /* 0x000e22000021f100 */
[----:B------:R-:W-:Y:S05]  /*0d90*/  BRA `(.L_x_8931) ;  /* 0x0000000000547947 */ /* 0x000fea0003800000 */
.L_x_8930:
        /* <DEDUP_REMOVED lines=17> */
.L_x_8958:
[----:B------:R-:W-:Y:S05]  /*0eb0*/  BRA `(.L_x_8931) ;  /* 0x00000000000c7947 */ /* 0x000fea0003800000 */
.L_x_8955:
[----:B------:R0:W5:Y:S01]  /*0ec0*/  LDG.E R24, desc[UR36][R2.64] ;  /* 0x0000002402187981 */ /* 0x000162000c1e1900 */
[----:B------:R-:W-:Y:S05]  /*0ed0*/  BRA `(.L_x_8931) ;  /* 0x0000000000047947 */ /* 0x000fea0003800000 */
.L_x_8954:
[----:B------:R0:W5:Y:S02]  /*0ee0*/  LDG.E R24, desc[UR36][R2.64] ;  /* 0x0000002402187981 */ /* 0x000164000c1e1900 */
.L_x_8931:
[----:B------:R-:W2:Y:S02]  /*0ef0*/  S2R R26, SR_TID.X ;  /* 0x00000000001a7919 */ /* 0x000ea40000002100 */
[----:B--2---:R-:W-:-:S07]  /*0f00*/  VIADD R26, R26, 0x80 ;  /* 0x000000801a1a7836 */ /* 0x004fce0000000000 */
.L_x_8925:
[----:B------:R-:W-:Y:S05]  /*0f10*/  BSYNC B6 ;  /* 0x0000000000067941 */ /* 0x000fea0003800000 */
.L_x_8924:
        /* <DEDUP_REMOVED lines=23> */
.L_x_8964:
[----:B------:R0:W5:Y:S01]  /*1090*/  LDG.E.U8 R22, desc[UR36][R2.64] ;  /* 0x0000002402167981 */ /* 0x000162000c1e1100 */
[----:B------:R-:W-:Y:S05]  /*10a0*/  BRA `(.L_x_8966) ;  /* 0x0000000c00347947 */ /* 0x000fea0003800000 */
.L_x_8963:
        /* <DEDUP_REMOVED lines=8> */
.L_x_8968:
[----:B------:R0:W5:Y:S01]  /*1130*/  LDG.E R22, desc[UR36][R2.64] ;  /* 0x0000002402167981 */ /* 0x000162000c1e1900 */
[----:B------:R-:W-:Y:S05]  /*1140*/  BRA `(.L_x_8966) ;  /* 0x0000000c000c7947 */ /* 0x000fea0003800000 */
.L_x_8967:
[----:B------:R0:W5:Y:S01]  /*1150*/  LDG.E.S16 R22, desc[UR36][R2.64] ;  /* 0x0000002402167981 */ /* 0x000162000c1e1700 */
[----:B------:R-:W-:Y:S05]  /*1160*/  BRA `(.L_x_8966) ;  /* 0x0000000c00047947 */ /* 0x000fea0003800000 */
.L_x_8962:
        /* <DEDUP_REMOVED lines=9> */
.L_x_8970:
[----:B------:R-:W2:Y:S02]  /*1200*/  LDG.E.U16 R2, desc[UR36][R2.64] ;  /* 0x0000002402027981 */ /* 0x000ea4000c1e1500 */
[----:B--2---:R-:W-:-:S06]  /*1210*/  HADD2.F32 R22, -RZ, R2.H0_H0 ;  /* 0x20000002ff167230 */ /* 0x004fcc0000004100 */
[----:B------:R-:W0:Y:S01]  /*1220*/  F2I.FTZ.TRUNC.NTZ R22, R22 ;  /* 0x0000001600167305 */ /* 0x000e22000021f100 */
[----:B------:R-:W-:Y:S05]  /*1230*/  BRA `(.L_x_8966) ;  /* 0x0000000800d07947 */ /* 0x000fea0003800000 */
.L_x_8969:
        /* <DEDUP_REMOVED lines=9> */
.L_x_8972:
[----:B------:R-:W2:Y:S02]  /*12d0*/  LDG.E.U16 R2, desc[UR36][R2.64] ;  /* 0x0000002402027981 */ /* 0x000ea4000c1e1500 */
[----:B--2---:R-:W-:-:S06]  /*12e0*/  HADD2.F32 R22, -RZ, R2.H0_H0 ;  /* 0x20000002ff167230 */ /* 0x004fcc0000004100 */
[----:B------:R-:W0:Y:S01]  /*12f0*/  F2I.FTZ.TRUNC.NTZ R22, R22 ;  /* 0x0000001600167305 */ /* 0x000e22000021f100 */
[----:B------:R-:W-:Y:S05]  /*1300*/  BRA `(.L_x_8966) ;  /* 0x00000008009c7947 */ /* 0x000fea0003800000 */
.L_x_8971:
[----:B------:R-:W2:Y:S02]  /*1310*/  LDG.E.64 R2, desc[UR36][R2.64] ;  /* 0x0000002402027981 */ /* 0x000ea4000c1e1b00 */
[----:B--2---:R0:W1:Y:S01]  /*1320*/  F2I.F64.TRUNC R22, R2 ;  /* 0x0000000200167311 */ /* 0x004062000030d100 */
[----:B------:R-:W-:Y:S05]  /*1330*/  BRA `(.L_x_8966) ;  /* 0x0000000800907947 */ /* 0x000fea0003800000 */
.L_x_8961:
        /* <DEDUP_REMOVED lines=12> */
.L_x_8975:
[----:B------:R-:W2:Y:S02]  /*1400*/  LDG.E.64 R2, desc[UR36][R2.64] ;  /* 0x0000002402027981 */ /* 0x000ea4000c1e1b00 */
[----:B--2---:R0:W1:Y:S01]  /*1410*/  F2I.F64.TRUNC R22, R2 ;  /* 0x0000000200167311 */ /* 0x004062000030d100 */
[----:B------:R-:W-:Y:S05]  /*1420*/  BRA `(.L_x_8966) ;  /* 0x0000000800547947 */ /* 0x000fea0003800000 */
.L_x_8974:
        /* <DEDUP_REMOVED lines=27> */
.L_x_8977:
        /* <DEDUP_REMOVED lines=14> */
.L_x_8976:
[----:B------:R-:W2:Y:S02]  /*16c0*/  LDG.E.U16 R22, desc[UR36][R2.64] ;  /* 0x0000002402167981 */ /* 0x000ea4000c1e1500 */
[----:B--2---:R-:W-:-:S06]  /*16d0*/  IMAD.U32 R22, R22, 0x10000, RZ ;  /* 0x0001000016167824 */ /* 0x004fcc00078e00ff */
[----:B------:R-:W4:Y:S01]  /*16e0*/  F2I.FTZ.TRUNC.NTZ R22, R22 ;  /* 0x0000001600167305 */ /* 0x000f22000021f100 */
[----:B------:R-:W-:Y:S05]  /*16f0*/  BRA `(.L_x_8966) ;  /* 0x0000000400a07947 */ /* 0x000fea0003800000 */
.L_x_8973:
        /* <DEDUP_REMOVED lines=10> */
.L_x_8980:
        /* <DEDUP_REMOVED lines=21> */
.L_x_8984:
[----:B------:R-:W-:Y:S05]  /*18f0*/  BSYNC B1 ;  /* 0x0000000000017941 */ /* 0x000fea0003800000 */
.L_x_8983:
[----:B------:R-:W-:Y:S01]  /*1900*/  IMAD.SHL.U32 R2, R2, 0x100000, RZ ;  /* 0x0010000002027824 */ /* 0x000fe200078e00ff */
[----:B------:R-:W-:-:S04]  /*1910*/  LEA R3, R0, 0x3b800000, 0x17 ;  /* 0x3b80000000037811 */ /* 0x000fc800078eb8ff */
[----:B------:R-:W-:-:S07]  /*1920*/  LOP3.LUT R22, R3, R2, R22, 0xfe, !PT ;  /* 0x0000000203167212 */ /* 0x000fce00078efe16 */
.L_x_8982:
[----:B------:R-:W-:Y:S05]  /*1930*/  BSYNC B0 ;  /* 0x0000000000007941 */ /* 0x000fea0003800000 */
.L_x_8981:
[----:B------:R-:W0:Y:S01]  /*1940*/  F2I.FTZ.TRUNC.NTZ R22, R22 ;  /* 0x0000001600167305 */ /* 0x000e22000021f100 */
[----:B------:R-:W-:Y:S05]  /*1950*/  BRA `(.L_x_8966) ;  /* 0x0000000400087947 */ /* 0x000fea0003800000 */
.L_x_8979:
        /* <DEDUP_REMOVED lines=21> */
.L_x_8988:
[----:B------:R-:W-:Y:S05]  /*1ab0*/  BSYNC B1 ;  /* 0x0000000000017941 */ /* 0x000fea0003800000 */
.L_x_8987:
[----:B------:R-:W-:Y:S01]  /*1ac0*/  IMAD.SHL.U32 R2, R2, 0x200000, RZ ;  /* 0x0020000002027824 */ /* 0x000fe200078e00ff */
[----:B------:R-:W-:-:S04]  /*1ad0*/  LEA R3, R0, 0x37800000, 0x17 ;  /* 0x3780000000037811 */ /* 0x000fc800078eb8ff */
[----:B------:R-:W-:-:S07]  /*1ae0*/  LOP3.LUT R22, R3, R2, R22, 0xfe, !PT ;  /* 0x0000000203167212 */ /* 0x000fce00078efe16 */
.L_x_8986:
[----:B------:R-:W-:Y:S05]  /*1af0*/  BSYNC B0 ;  /* 0x0000000000007941 */ /* 0x000fea0003800000 */
.L_x_8985:
[----:B------:R-:W0:Y:S01]  /*1b00*/  F2I.FTZ.TRUNC.NTZ R22, R22 ;  /* 0x0000001600167305 */ /* 0x000e22000021f100 */
[----:B------:R-:W-:Y:S05]  /*1b10*/  BRA `(.L_x_8966) ;  /* 0x0000000000987947 */ /* 0x000fea0003800000 */
.L_x_8978:
        /* <DEDUP_REMOVED lines=14> */
.L_x_8992:
[----:B------:R-:W-:Y:S05]  /*1c00*/  BSYNC B0 ;  /* 0x0000000000007941 */ /* 0x000fea0003800000 */
.L_x_8991:
[----:B------:R-:W0:Y:S01]  /*1c10*/  F2I.FTZ.TRUNC.NTZ R22, R22 ;  /* 0x0000001600167305 */ /* 0x000e22000021f100 */
[----:B------:R-:W-:Y:S05]  /*1c20*/  BRA `(.L_x_8966) ;  /* 0x0000000000547947 */ /* 0x000fea0003800000 */
.L_x_8965:
        /* <DEDUP_REMOVED lines=17> */
.L_x_8993:
[----:B------:R-:W-:Y:S05]  /*1d40*/  BRA `(.L_x_8966) ;  /* 0x00000000000c7947 */ /* 0x000fea0003800000 */
.L_x_8990:
[----:B------:R0:W5:Y:S01]  /*1d50*/  LDG.E R22, desc[UR36][R2.64] ;  /* 0x0000002402167981 */ /* 0x000162000c1e1900 */
[----:B------:R-:W-:Y:S05]  /*1d60*/  BRA `(.L_x_8966) ;  /* 0x0000000000047947 */ /* 0x000fea0003800000 */
.L_x_8989:
[----:B------:R0:W5:Y:S02]  /*1d70*/  LDG.E R22, desc[UR36][R2.64] ;  /* 0x0000002402167981 */ /* 0x000164000c1e1900 */
.L_x_8966:
[----:B------:R-:W-:-:S07]  /*1d80*/  VIADD R26, R26, 0x80 ;  /* 0x000000801a1a7836 */ /* 0x000fce0000000000 */
.L_x_8960:
[----:B------:R-:W-:Y:S05]  /*1d90*/  BSYNC B6 ;  /* 0x0000000000067941 */ /* 0x000fea0003800000 */
.L_x_8959:
        /* <DEDUP_REMOVED lines=25> */
.L_x_8999:
[----:B------:R0:W5:Y:S01]  /*1f30*/  LDG.E.U8 R18, desc[UR36][R2.64] ;  /* 0x0000002402127981 */ /* 0x000162000c1e1100 */
[----:B------:R-:W-:Y:S05]  /*1f40*/  BRA `(.L_x_9001) ;  /* 0x0000000c00347947 */ /* 0x000fea0003800000 */
.L_x_8998:
        /* <DEDUP_REMOVED lines=8> */
.L_x_9003:
[----:B------:R0:W5:Y:S01]  /*1fd0*/  LDG.E R18, desc[UR36][R2.64] ;  /* 0x0000002402127981 */ /* 0x000162000c1e1900 */
[----:B------:R-:W-:Y:S05]  /*1fe0*/  BRA `(.L_x_9001) ;  /* 0x0000000c000c7947 */ /* 0x000fea0003800000 */
.L_x_9002:
[----:B------:R0:W5:Y:S01]  /*1ff0*/  LDG.E.S16 R18, desc[UR36][R2.64] ;  /* 0x0000002402127981 */ /* 0x000162000c1e1700 */
[----:B------:R-:W-:Y:S05]  /*2000*/  BRA `(.L_x_9001) ;  /* 0x0000000c00047947 */ /* 0x000fea0003800000 */
.L_x_8997:
        /* <DEDUP_REMOVED lines=9> */
.L_x_9005:
[----:B------:R-:W2:Y:S02]  /*20a0*/  LDG.E.U16 R2, desc[UR36][R2.64] ;  /* 0x0000002402027981 */ /* 0x000ea4000c1e1500 */
[----:B--2---:R-:W-:-:S06]  /*20b0*/  HADD2.F32 R18, -RZ, R2.H0_H0 ;  /* 0x20000002ff127230 */ /* 0x004fcc0000004100 */
[----:B------:R-:W0:Y:S01]  /*20c0*/  F2I.FTZ.TRUNC.NTZ R18, R18 ;  /* 0x0000001200127305 */ /* 0x000e22000021f100 */
[----:B------:R-:W-:Y:S05]  /*20d0*/  BRA `(.L_x_9001) ;  /* 0x0000000800d07947 */ /* 0x000fea0003800000 */
.L_x_9004:
        /* <DEDUP_REMOVED lines=9> */
.L_x_9007:
[----:B------:R-:W2:Y:S02]  /*2170*/  LDG.E.U16 R2, desc[UR36][R2.64] ;  /* 0x0000002402027981 */ /* 0x000ea4000c1e1500 */
[----:B--2---:R-:W-:-:S06]  /*2180*/  HADD2.F32 R18, -RZ, R2.H0_H0 ;  /* 0x20000002ff127230 */ /* 0x004fcc0000004100 */
[----:B------:R-:W0:Y:S01]  /*2190*/  F2I.FTZ.TRUNC.NTZ R18, R18 ;  /* 0x0000001200127305 */ /* 0x000e22000021f100 */
[----:B------:R-:W-:Y:S05]  /*21a0*/  BRA `(.L_x_9001) ;  /* 0x00000008009c7947 */ /* 0x000fea0003800000 */
.L_x_9006:
[----:B------:R-:W2:Y:S02]  /*21b0*/  LDG.E.64 R2, desc[UR36][R2.64] ;  /* 0x0000002402027981 */ /* 0x000ea4000c1e1b00 */
[----:B--2---:R0:W1:Y:S01]  /*21c0*/  F2I.F64.TRUNC R18, R2 ;  /* 0x0000000200127311 */ /* 0x004062000030d100 */
[----:B------:R-:W-:Y:S05]  /*21d0*/  BRA `(.L_x_9001) ;  /* 0x0000000800907947 */ /* 0x000fea0003800000 */
.L_x_8996:
        /* <DEDUP_REMOVED lines=12> */
.L_x_9010:
[----:B------:R-:W2:Y:S02]  /*22a0*/  LDG.E.64 R2, desc[UR36][R2.64] ;  /* 0x0000002402027981 */ /* 0x000ea4000c1e1b00 */
[----:B--2---:R0:W1:Y:S01]  /*22b0*/  F2I.F64.TRUNC R18, R2 ;  /* 0x0000000200127311 */ /* 0x004062000030d100 */
[----:B------:R-:W-:Y:S05]  /*22c0*/  BRA `(.L_x_9001) ;  /* 0x0000000800547947 */ /* 0x000fea0003800000 */
.L_x_9009:
        /* <DEDUP_REMOVED lines=27> */
.L_x_9012:
        /* <DEDUP_REMOVED lines=14> */
.L_x_9011:
[----:B------:R-:W2:Y:S02]  /*2560*/  LDG.E.U16 R18, desc[UR36][R2.64] ;  /* 0x0000002402127981 */ /* 0x000ea4000c1e1500 */
[----:B--2---:R-:W-:-:S06]  /*2570*/  IMAD.U32 R18, R18, 0x10000, RZ ;  /* 0x0001000012127824 */ /* 0x004fcc00078e00ff */
[----:B------:R-:W0:Y:S01]  /*2580*/  F2I.FTZ.TRUNC.NTZ R18, R18 ;  /* 0x0000001200127305 */ /* 0x000e22000021f100 */
[----:B------:R-:W-:Y:S05]  /*2590*/  BRA `(.L_x_9001) ;  /* 0x0000000400a07947 */ /* 0x000fea0003800000 */
.L_x_9008:
        /* <DEDUP_REMOVED lines=10> */
.L_x_9015:
        /* <DEDUP_REMOVED lines=21> */
.L_x_9019:
[----:B------:R-:W-:Y:S05]  /*2790*/  BSYNC B1 ;  /* 0x0000000000017941 */ /* 0x000fea0003800000 */
.L_x_9018:
[----:B------:R-:W-:Y:S01]  /*27a0*/  IMAD.SHL.U32 R2, R2, 0x100000, RZ ;  /* 0x0010000002027824 */ /* 0x000fe200078e00ff */
[----:B------:R-:W-:-:S04]  /*27b0*/  LEA R3, R0, 0x3b800000, 0x17 ;  /* 0x3b80000000037811 */ /* 0x000fc800078eb8ff */
[----:B------:R-:W-:-:S07]  /*27c0*/  LOP3.LUT R18, R3, R2, R18, 0xfe, !PT ;  /* 0x0000000203127212 */ /* 0x000fce00078efe12 */
.L_x_9017:
[----:B------:R-:W-:Y:S05]  /*27d0*/  BSYNC B0 ;  /* 0x0000000000007941 */ /* 0x000fea0003800000 */
.L_x_9016:
[----:B------:R-:W1:Y:S01]  /*27e0*/  F2I.FTZ.TRUNC.NTZ R18, R18 ;  /* 0x0000001200127305 */ /* 0x000e62000021f100 */
[----:B------:R-:W-:Y:S05]  /*27f0*/  BRA `(.L_x_9001) ;  /* 0x0000000400087947 */ /* 0x000fea0003800000 */
.L_x_9014:
        /* <DEDUP_REMOVED lines=21> */
.L_x_9023:
[----:B------:R-:W-:Y:S05]  /*2950*/  BSYNC B1 ;  /* 0x0000000000017941 */ /* 0x000fea0003800000 */
.L_x_9022:
[----:B------:R-:W-:Y:S01]  /*2960*/  IMAD.SHL.U32 R2, R2, 0x200000, RZ ;  /* 0x0020000002027824 */ /* 0x000fe200078e00ff */
[----:B------:R-:W-:-:S04]  /*2970*/  LEA R3, R0, 0x37800000, 0x17 ;  /* 0x3780000000037811 */ /* 0x000fc800078eb8ff */
[----:B------:R-:W-:-:S07]  /*2980*/  LOP3.LUT R18, R3, R2, R18, 0xfe, !PT ;  /* 0x0000000203127212 */ /* 0x000fce00078efe12 */
.L_x_9021:
[----:B------:R-:W-:Y:S05]  /*2990*/  BSYNC B0 ;  /* 0x0000000000007941 */ /* 0x000fea0003800000 */
.L_x_9020:
[----:B------:R-:W2:Y:S01]  /*29a0*/  F2I.FTZ.TRUNC.NTZ R18, R18 ;  /* 0x0000001200127305 */ /* 0x000ea2000021f100 */
[----:B------:R-:W-:Y:S05]  /*29b0*/  BRA `(.L_x_9001) ;  /* 0x0000000000987947 */ /* 0x000fea0003800000 */
.L_x_9013:
        /* <DEDUP_REMOVED lines=14> */
.L_x_9027:
[----:B------:R-:W-:Y:S05]  /*2aa0*/  BSYNC B0 ;  /* 0x0000000000007941 */ /* 0x000fea0003800000 */
.L_x_9026:
[----:B------:R-:W4:Y:S01]  /*2ab0*/  F2I.FTZ.TRUNC.NTZ R18, R18 ;  /* 0x0000001200127305 */ /* 0x000f22000021f100 */
[----:B------:R-:W-:Y:S05]  /*2ac0*/  BRA `(.L_x_9001) ;  /* 0x0000000000547947 */ /* 0x000fea0003800000 */
.L_x_9000:
        /* <DEDUP_REMOVED lines=17> */
.L_x_9028:
[----:B------:R-:W-:Y:S05]  /*2be0*/  BRA `(.L_x_9001) ;  /* 0x00000000000c7947 */ /* 0x000fea0003800000 */
.L_x_9025:
[----:B------:R0:W5:Y:S01]  /*2bf0*/  LDG.E R18, desc[UR36][R2.64] ;  /* 0x0000002402127981 */ /* 0x000162000c1e1900 */
[----:B------:R-:W-:Y:S05]  /*2c00*/  BRA `(.L_x_9001) ;  /* 0x0000000000047947 */ /* 0x000fea0003800000 */
.L_x_9024:
[----:B------:R3:W5:Y:S02]  /*2c10*/  LDG.E R18, desc[UR36][R2.64] ;  /* 0x0000002402127981 */ /* 0x000764000c1e1900 */
.L_x_9001:
[----:B------:R-:W-:-:S07]  /*2c20*/  VIADD R26, R26, 0x80 ;  /* 0x000000801a1a7836 */ /* 0x000fce0000000000 */
.L_x_8995:
[----:B------:R-:W-:Y:S05]  /*2c30*/  BSYNC B6 ;  /* 0x0000000000067941 */ /* 0x000fea0003800000 */
.L_x_8994:
        /* <DEDUP_REMOVED lines=22> */
.L_x_9034:
[----:B------:R0:W5:Y:S01]  /*2da0*/  LDG.E.U8 R16, desc[UR36][R2.64] ;  /* 0x0000002402107981 */ /* 0x000162000c1e1100 */
[----:B------:R-:W-:Y:S05]  /*2db0*/  BRA `(.L_x_9030) ;  /* 0x0000000c00307947 */ /* 0x000fea0003800000 */
.L_x_9033:
        /* <DEDUP_REMOVED lines=8> */
.L_x_9037:
[----:B------:R0:W5:Y:S01]  /*2e40*/  LDG.E R16, desc[UR36][R2.64] ;  /* 0x0000002402107981 */ /* 0x000162000c1e1900 */
[----:B------:R-:W-:Y:S05]  /*2e50*/  BRA `(.L_x_9030) ;  /* 0x0000000c00087947 */ /* 0x000fea0003800000 */
.L_x_9036:
[----:B------:R0:W5:Y:S01]  /*2e60*/  LDG.E.S16 R16, desc[UR36][R2.64] ;  /* 0x0000002402107981 */ /* 0x000162000c1e1700 */
[----:B------:R-:W-:Y:S05]  /*2e70*/  BRA `(.L_x_9030) ;  /* 0x0000000c00007947 */ /* 0x000fea0003800000 */
.L_x_9032:
        /* <DEDUP_REMOVED lines=9> */
.L_x_9039:
[----:B------:R-:W3:Y:S02]  /*2f10*/  LDG.E.U16 R2, desc[UR36][R2.64] ;  /* 0x0000002402027981 */ /* 0x000ee4000c1e1500 */
[----:B---3--:R-:W-:-:S06]  /*2f20*/  HADD2.F32 R16, -RZ, R2.H0_H0 ;  /* 0x20000002ff107230 */ /* 0x008fcc0000004100 */
[----:B------:R-:W0:Y:S01]  /*2f30*/  F2I.FTZ.TRUNC.NTZ R16, R16 ;  /* 0x0000001000107305 */ /* 0x000e22000021f100 */
[----:B------:R-:W-:Y:S05]  /*2f40*/  BRA `(.L_x_9030) ;  /* 0x0000000800cc7947 */ /* 0x000fea0003800000 */
.L_x_9038:
        /* <DEDUP_REMOVED lines=9> */
.L_x_9041:
[----:B------:R-:W3:Y:S02]  /*2fe0*/  LDG.E.U16 R2, desc[UR36][R2.64] ;  /* 0x0000002402027981 */ /* 0x000ee4000c1e1500 */
[----:B---3--:R-:W-:-:S06]  /*2ff0*/  HADD2.F32 R16, -RZ, R2.H0_H0 ;  /* 0x20000002ff107230 */ /* 0x008fcc0000004100 */
[----:B------:R-:W0:Y:S01]  /*3000*/  F2I.FTZ.TRUNC.NTZ R16, R16 ;  /* 0x0000001000107305 */ /* 0x000e22000021f100 */
[----:B------:R-:W-:Y:S05]  /*3010*/  BRA `(.L_x_9030) ;  /* 0x0000000800987947 */ /* 0x000fea0003800000 */
.L_x_9040:
[----:B------:R-:W3:Y:S02]  /*3020*/  LDG.E.64 R16, desc[UR36][R2.64] ;  /* 0x0000002402107981 */ /* 0x000ee4000c1e1b00 */
[----:B---3--:R0:W1:Y:S01]  /*3030*/  F2I.F64.TRUNC R16, R16 ;  /* 0x0000001000107311 */ /* 0x008062000030d100 */
[----:B------:R-:W-:Y:S05]  /*3040*/  BRA `(.L_x_9030) ;  /* 0x00000008008c7947 */ /* 0x000fea0003800000 */
.L_x_9031:
        /* <DEDUP_REMOVED lines=12> */
.L_x_9044:
[----:B------:R-:W3:Y:S02]  /*3110*/  LDG.E.64 R2, desc[UR36][R2.64] ;  /* 0x0000002402027981 */ /* 0x000ee4000c1e1b00 */
[----:B---3--:R0:W1:Y:S01]  /*3120*/  F2I.F64.TRUNC R16, R2 ;  /* 0x0000000200107311 */ /* 0x008062000030d100 */
[----:B------:R-:W-:Y:S05]  /*3130*/  BRA `(.L_x_9030) ;  /* 0x0000000800507947 */ /* 0x000fea0003800000 */
.L_x_9043:
        /* <DEDUP_REMOVED lines=27> */
.L_x_9046:
        /* <DEDUP_REMOVED lines=14> */
.L_x_9045:
[----:B------:R-:W3:Y:S02]  /*33d0*/  LDG.E.U16 R16, desc[UR36][R2.64] ;  /* 0x0000002402107981 */ /* 0x000ee4000c1e1500 */
[----:B---3--:R-:W-:-:S06]  /*33e0*/  IMAD.U32 R16, R16, 0x10000, RZ ;  /* 0x0001000010107824 */ /* 0x008fcc00078e00ff */
[----:B------:R-:W0:Y:S01]  /*33f0*/  F2I.FTZ.TRUNC.NTZ R16, R16 ;  /* 0x0000001000107305 */ /* 0x000e22000021f100 */
[----:B------:R-:W-:Y:S05]  /*3400*/  BRA `(.L_x_9030) ;  /* 0x00000004009c7947 */ /* 0x000fea0003800000 */
.L_x_9042:
        /* <DEDUP_REMOVED lines=10> */
.L_x_9049:
        /* <DEDUP_REMOVED lines=21> */
.L_x_9053:
[----:B------:R-:W-:Y:S05]  /*3600*/  BSYNC B1 ;  /* 0x0000000000017941 */ /* 0x000fea0003800000 */
.L_x_9052:
[----:B------:R-:W-:Y:S01]  /*3610*/  IMAD.SHL.U32 R2, R2, 0x100000, RZ ;  /* 0x0010000002027824 */ /* 0x000fe200078e00ff */
[----:B------:R-:W-:-:S04]  /*3620*/  LEA R3, R0, 0x3b800000, 0x17 ;  /* 0x3b80000000037811 */ /* 0x000fc800078eb8ff */
[----:B------:R-:W-:-:S07]  /*3630*/  LOP3.LUT R16, R3, R2, R16, 0xfe, !PT ;  /* 0x0000000203107212 */ /* 0x000fce00078efe10 */
.L_x_9051:
[----:B------:R-:W-:Y:S05]  /*3640*/  BSYNC B0 ;  /* 0x0000000000007941 */ /* 0x000fea0003800000 */
.L_x_9050:
[----:B------:R-:W0:Y:S01]  /*3650*/  F2I.FTZ.TRUNC.NTZ R16, R16 ;  /* 0x0000001000107305 */ /* 0x000e22000021f100 */
[----:B------:R-:W-:Y:S05]  /*3660*/  BRA `(.L_x_9030) ;  /* 0x0000000400047947 */ /* 0x000fea0003800000 */
.L_x_9048:
        /* <DEDUP_REMOVED lines=21> */
.L_x_9057:
[----:B------:R-:W-:Y:S05]  /*37c0*/  BSYNC B1 ;  /* 0x0000000000017941 */ /* 0x000fea0003800000 */
.L_x_9056:
[----:B------:R-:W-:Y:S01]  /*37d0*/  IMAD.SHL.U32 R2, R2, 0x200000, RZ ;  /* 0x0020000002027824 */ /* 0x000fe200078e00ff */
[----:B------:R-:W-:-:S04]  /*37e0*/  LEA R3, R0, 0x37800000, 0x17 ;  /* 0x3780000000037811 */ /* 0x000fc800078eb8ff */
[----:B------:R-:W-:-:S07]  /*37f0*/  LOP3.LUT R16, R3, R2, R16, 0xfe, !PT ;  /* 0x0000000203107212 */ /* 0x000fce00078efe10 */
.L_x_9055:
[----:B------:R-:W-:Y:S05]  /*3800*/  BSYNC B0 ;  /* 0x0000000000007941 */ /* 0x000fea0003800000 */
.L_x_9054:
[----:B------:R-:W0:Y:S01]  /*3810*/  F2I.FTZ.TRUNC.NTZ R16, R16 ;  /* 0x0000001000107305 */ /* 0x000e22000021f100 */
[----:B------:R-:W-:Y:S05]  /*3820*/  BRA `(.L_x_9030) ;  /* 0x0000000000947947 */ /* 0x000fea0003800000 */
.L_x_9047:
        /* <DEDUP_REMOVED lines=14> */
.L_x_9061:
[----:B------:R-:W-:Y:S05]  /*3910*/  BSYNC B0 ;  /* 0x0000000000007941 */ /* 0x000fea0003800000 */
.L_x_9060:
[----:B------:R-:W0:Y:S01]  /*3920*/  F2I.FTZ.TRUNC.NTZ R16, R16 ;  /* 0x0000001000107305 */ /* 0x000e22000021f100 */
[----:B------:R-:W-:Y:S05]  /*3930*/  BRA `(.L_x_9030) ;  /* 0x0000000000507947 */ /* 0x000fea0003800000 */
.L_x_9035:
        /* <DEDUP_REMOVED lines=16> */
.L_x_9062:
[----:B------:R-:W-:Y:S05]  /*3a40*/  BRA `(.L_x_9030) ;  /* 0x00000000000c7947 */ /* 0x000fea0003800000 */
.L_x_9059:
[----:B------:R0:W5:Y:S01]  /*3a50*/  LDG.E R16, desc[UR36][R2.64] ;  /* 0x0000002402107981 */ /* 0x000162000c1e1900 */
[----:B------:R-:W-:Y:S05]  /*3a60*/  BRA `(.L_x_9030) ;  /* 0x0000000000047947 */ /* 0x000fea0003800000 */
.L_x_9058:
[----:B------:R0:W5:Y:S02]  /*3a70*/  LDG.E R16, desc[UR36][R2.64] ;  /* 0x0000002402107981 */ /* 0x000164000c1e1900 */
.L_x_9030:
[----:B------:R-:W-:Y:S05]  /*3a80*/  BSYNC B6 ;  /* 0x0000000000067941 */ /* 0x000fea0003800000 */
.L_x_9029:
[----:B01-34-:R-:W0:Y:S01]  /*3a90*/  S2R R2, SR_TID.X ;  /* 0x0000000000027919 */ /* 0x01be220000002100 */
[----:B------:R-:W1:Y:S01]  /*3aa0*/  LDC.U8 R17, c[0x0][0x234] ;  /* 0x00008d00ff117b82 */ /* 0x000e620000000000 */
[----:B-----5:R-:W-:Y:S01]  /*3ab0*/  ISETP.GT.AND P0, PT, R24, RZ, PT ;  /* 0x000000ff1800720c */ /* 0x020fe20003f04270 */
[----:B------:R-:W-:Y:S01]  /*3ac0*/  BSSY B6, `(.L_x_9063) ;  /* 0x00000fd000067945 */ /* 0x000fe20003800000 */
[----:B------:R-:W-:Y:S02]  /*3ad0*/  ISETP.GT.AND P1, PT, R22, RZ, PT ;  /* 0x000000ff1600720c */ /* 0x000fe40003f24270 */
[----:B--2---:R-:W-:Y:S02]  /*3ae0*/  ISETP.GT.AND P2, PT, R18, RZ, PT ;  /* 0x000000ff1200720c */ /* 0x004fe40003f44270 */
[----:B------:R-:W-:Y:S02]  /*3af0*/  ISETP.GT.AND P3, PT, R16, RZ, PT ;  /* 0x000000ff1000720c */ /* 0x000fe40003f64270 */
[----:B------:R-:W-:-:S02]  /*3b00*/  SHF.R.S32.HI R0, RZ, 0x1f, R24 ;  /* 0x0000001fff007819 */ /* 0x000fc40000011418 */
        /* <DEDUP_REMOVED lines=34> */
.L_x_9068:
[----:B------:R0:W-:Y:S01]  /*3d30*/  STG.E.U8 desc[UR36][R8.64], R4 ;  /* 0x0000000408007986 */ /* 0x0001e2000c101124 */
[----:B------:R-:W-:Y:S05]  /*3d40*/  BRA `(.L_x_9064) ;  /* 0x0000000c00507947 */ /* 0x000fea0003800000 */
.L_x_9067:
        /* <DEDUP_REMOVED lines=9> */
.L_x_9071:
[----:B------:R0:W-:Y:S01]  /*3de0*/  STG.E desc[UR36][R8.64], R4 ;  /* 0x0000000408007986 */ /* 0x0001e2000c101924 */
[----:B------:R-:W-:Y:S05]  /*3df0*/  BRA `(.L_x_9064) ;  /* 0x0000000c00247947 */ /* 0x000fea0003800000 */
.L_x_9070:
[----:B------:R0:W-:Y:S01]  /*3e00*/  STG.E.U16 desc[UR36][R8.64], R4 ;  /* 0x0000000408007986 */ /* 0x0001e2000c101524 */
[----:B------:R-:W-:Y:S05]  /*3e10*/  BRA `(.L_x_9064) ;  /* 0x0000000c001c7947 */ /* 0x000fea0003800000 */
.L_x_9066:
        /* <DEDUP_REMOVED lines=9> */
.L_x_9073:
[----:B------:R-:W-:-:S04]  /*3eb0*/  I2FP.F32.S32 R0, R4 ;  /* 0x0000000400007245 */ /* 0x000fc80000201400 */
[----:B------:R-:W-:-:S05]  /*3ec0*/  F2FP.F16.F32.PACK_AB R0, RZ, R0 ;  /* 0x00000000ff00723e */ /* 0x000fca00000000ff */
[----:B------:R0:W-:Y:S01]  /*3ed0*/  STG.E.U16 desc[UR36][R8.64], R0 ;  /* 0x0000000008007986 */ /* 0x0001e2000c101524 */
[----:B------:R-:W-:Y:S05]  /*3ee0*/  BRA `(.L_x_9064) ;  /* 0x0000000800e87947 */ /* 0x000fea0003800000 */
.L_x_9072:
        /* <DEDUP_REMOVED lines=10> */
.L_x_9075:
[----:B------:R-:W-:-:S04]  /*3f90*/  I2FP.F32.S32 R4, R4 ;  /* 0x0000000400047245 */ /* 0x000fc80000201400 */
[----:B------:R-:W-:-:S04]  /*3fa0*/  F2FP.F16.F32.PACK_AB R3, RZ, R4 ;  /* 0x00000004ff03723e */ /* 0x000fc800000000ff */
[----:B------:R-:W-:-:S05]  /*3fb0*/  PRMT R3, R3, 0x5410, RZ ;  /* 0x0000541003037816 */ /* 0x000fca00000000ff */
[----:B------:R0:W-:Y:S01]  /*3fc0*/  STG.E desc[UR36][R8.64], R3 ;  /* 0x0000000308007986 */ /* 0x0001e2000c101924 */
[----:B------:R-:W-:Y:S05]  /*3fd0*/  BRA `(.L_x_9064) ;  /* 0x0000000800ac7947 */ /* 0x000fea0003800000 */
.L_x_9074:
[----:B------:R-:W0:Y:S02]  /*3fe0*/  I2F.F64 R4, R4 ;  /* 0x0000000400047312 */ /* 0x000e240000201c00 */
[----:B0-----:R0:W-:Y:S01]  /*3ff0*/  STG.E.64 desc[UR36][R8.64], R4 ;  /* 0x0000000408007986 */ /* 0x0011e2000c101b24 */
[----:B------:R-:W-:Y:S05]  /*4000*/  BRA `(.L_x_9064) ;  /* 0x0000000800a07947 */ /* 0x000fea0003800000 */
.L_x_9065:
        /* <DEDUP_REMOVED lines=12> */
.L_x_9078:
[----:B------:R-:W0:Y:S01]  /*40d0*/  I2F.F64 R4, R4 ;  /* 0x0000000400047312 */ /* 0x000e220000201c00 */
[----:B------:R-:W-:-:S05]  /*40e0*/  CS2R R6, SRZ ;  /* 0x0000000000067805 */ /* 0x000fca000001ff00 */
[----:B0-----:R0:W-:Y:S01]  /*40f0*/  STG.E.128 desc[UR36][R8.64], R4 ;  /* 0x0000000408007986 */ /* 0x0011e2000c101d24 */
[----:B------:R-:W-:Y:S05]  /*4100*/  BRA `(.L_x_9064) ;  /* 0x0000000800607947 */ /* 0x000fea0003800000 */
.L_x_9077:
        /* <DEDUP_REMOVED lines=21> */
.L_x_9082:
[----:B------:R-:W-:Y:S05]  /*4260*/  BSYNC B0 ;  /* 0x0000000000007941 */ /* 0x000fea0003800000 */
.L_x_9081:
[----:B------:R-:W-:-:S05]  /*4270*/  LOP3.LUT R5, R0, R5, RZ, 0xfc, !PT ;  /* 0x0000000500057212 */ /* 0x000fca00078efcff */
[----:B------:R0:W-:Y:S01]  /*4280*/  STG.E.U8 desc[UR36][R8.64], R5 ;  /* 0x0000000508007986 */ /* 0x0001e2000c101124 */
[----:B------:R-:W-:Y:S05]  /*4290*/  BRA `(.L_x_9064) ;  /* 0x0000000400fc7947 */ /* 0x000fea0003800000 */
.L_x_9080:
        /* <DEDUP_REMOVED lines=13> */
.L_x_9084:
[----:B------:R-:W-:Y:S01]  /*4370*/  IMAD.MOV.U32 R0, RZ, RZ, 0x7f ;  /* 0x0000007fff007424 */ /* 0x000fe200078e00ff */
[----:B------:R-:W-:-:S04]  /*4380*/  ISETP.GT.U32.AND P0, PT, R3, 0x7f800000, PT ;  /* 0x7f8000000300780c */ /* 0x000fc80003f04070 */
[----:B------:R-:W-:-:S09]  /*4390*/  SEL R0, R0, 0x7c, P0 ;  /* 0x0000007c00007807 */ /* 0x000fd20000000000 */
.L_x_9085:
[----:B------:R-:W-:Y:S05]  /*43a0*/  BSYNC B0 ;  /* 0x0000000000007941 */ /* 0x000fea0003800000 */
.L_x_9083:
[----:B------:R-:W-:-:S04]  /*43b0*/  LOP3.LUT R3, R5, 0x80000000, RZ, 0xc0, !PT ;  /* 0x8000000005037812 */ /* 0x000fc800078ec0ff */
[----:B------:R-:W-:-:S04]  /*43c0*/  SHF.R.U32.HI R3, RZ, 0x18, R3 ;  /* 0x00000018ff037819 */ /* 0x000fc80000011603 */
[----:B------:R-:W-:-:S05]  /*43d0*/  LOP3.LUT R3, R0, R3, RZ, 0xfc, !PT ;  /* 0x0000000300037212 */ /* 0x000fca00078efcff */
[----:B------:R0:W-:Y:S01]  /*43e0*/  STG.E.U8 desc[UR36][R8.64], R3 ;  /* 0x0000000308007986 */ /* 0x0001e2000c101124 */
[----:B------:R-:W-:Y:S05]  /*43f0*/  BRA `(.L_x_9064) ;  /* 0x0000000400a47947 */ /* 0x000fea0003800000 */
.L_x_9079:
[----:B------:R-:W-:-:S04]  /*4400*/  I2FP.F32.S32 R0, R4 ;  /* 0x0000000400007245 */ /* 0x000fc80000201400 */
[----:B------:R-:W-:-:S05]  /*4410*/  F2FP.BF16.F32.PACK_AB R0, RZ, R0 ;  /* 0x00000000ff00723e */ /* 0x000fca00000010ff */
[----:B------:R0:W-:Y:S01]  /*4420*/  STG.E.U16 desc[UR36][R8.64], R0 ;  /* 0x0000000008007986 */ /* 0x0001e2000c101524 */
[----:B------:R-:W-:Y:S05]  /*4430*/  BRA `(.L_x_9064) ;  /* 0x0000000400947947 */ /* 0x000fea0003800000 */
.L_x_9076:
        /* <DEDUP_REMOVED lines=10> */
.L_x_9088:
        /* <DEDUP_REMOVED lines=17> */
.L_x_9091:
[----:B------:R-:W-:-:S04]  /*45f0*/  LOP3.LUT R3, R5, 0x80000000, RZ, 0xc0, !PT ;  /* 0x8000000005037812 */ /* 0x000fc800078ec0ff */
[----:B------:R-:W-:-:S04]  /*4600*/  SHF.R.U32.HI R3, RZ, 0x18, R3 ;  /* 0x00000018ff037819 */ /* 0x000fc80000011603 */
[----:B------:R-:W-:-:S04]  /*4610*/  LOP3.LUT R0, R0, R3, RZ, 0xfc, !PT ;  /* 0x0000000300007212 */ /* 0x000fc800078efcff */
[----:B------:R-:W-:-:S07]  /*4620*/  PRMT R4, R0, 0x7610, R4 ;  /* 0x0000761000047816 */ /* 0x000fce0000000004 */
.L_x_9090:
[----:B------:R-:W-:Y:S05]  /*4630*/  BSYNC B0 ;  /* 0x0000000000007941 */ /* 0x000fea0003800000 */
.L_x_9089:
[----:B------:R4:W-:Y:S01]  /*4640*/  STG.E.U8 desc[UR36][R8.64], R4 ;  /* 0x0000000408007986 */ /* 0x0009e2000c101124 */
[----:B------:R-:W-:Y:S05]  /*4650*/  BRA `(.L_x_9064) ;  /* 0x00000004000c7947 */ /* 0x000fea0003800000 */
.L_x_9087:
        /* <DEDUP_REMOVED lines=17> */
.L_x_9094:
[----:B------:R-:W-:-:S04]  /*4770*/  LOP3.LUT R3, R5, 0x80000000, RZ, 0xc0, !PT ;  /* 0x8000000005037812 */ /* 0x000fc800078ec0ff */
[----:B------:R-:W-:-:S04]  /*4780*/  SHF.R.U32.HI R3, RZ, 0x18, R3 ;  /* 0x00000018ff037819 */ /* 0x000fc80000011603 */
[----:B------:R-:W-:-:S04]  /*4790*/  LOP3.LUT R0, R0, R3, RZ, 0xfc, !PT ;  /* 0x0000000300007212 */ /* 0x000fc800078efcff */
[----:B------:R-:W-:-:S07]  /*47a0*/  PRMT R4, R0, 0x7610, R4 ;  /* 0x0000761000047816 */ /* 0x000fce0000000004 */
.L_x_9093:
[----:B------:R-:W-:Y:S05]  /*47b0*/  BSYNC B0 ;  /* 0x0000000000007941 */ /* 0x000fea0003800000 */
.L_x_9092:
[----:B------:R0:W-:Y:S01]  /*47c0*/  STG.E.U8 desc[UR36][R8.64], R4 ;  /* 0x0000000408007986 */ /* 0x0001e2000c101124 */
[----:B------:R-:W-:Y:S05]  /*47d0*/  BRA `(.L_x_9064) ;  /* 0x0000000000ac7947 */ /* 0x000fea0003800000 */
.L_x_9086:
        /* <DEDUP_REMOVED lines=22> */
.L_x_9069:
        /* <DEDUP_REMOVED lines=16> */
.L_x_9097:
[----:B------:R-:W-:Y:S05]  /*4a40*/  BRA `(.L_x_9064) ;  /* 0x0000000000107947 */ /* 0x000fea0003800000 */
.L_x_9096:
[----:B------:R-:W-:-:S05]  /*4a50*/  SHF.R.S32.HI R5, RZ, 0x1f, R4 ;  /* 0x0000001fff057819 */ /* 0x000fca0000011404 */
[----:B------:R3:W-:Y:S01]  /*4a60*/  STG.E.64 desc[UR36][R8.64], R4 ;  /* 0x0000000408007986 */ /* 0x0007e2000c101b24 */
[----:B------:R-:W-:Y:S05]  /*4a70*/  BRA `(.L_x_9064) ;  /* 0x0000000000047947 */ /* 0x000fea0003800000 */
.L_x_9095:
[----:B------:R0:W-:Y:S02]  /*4a80*/  STG.E desc[UR36][R8.64], R4 ;  /* 0x0000000408007986 */ /* 0x0001e4000c101924 */
.L_x_9064:
[----:B------:R-:W-:Y:S05]  /*4a90*/  BSYNC B6 ;  /* 0x0000000000067941 */ /* 0x000fea0003800000 */
.L_x_9063:
        /* <DEDUP_REMOVED lines=23> */
.L_x_9103:
[----:B------:R0:W-:Y:S01]  /*4c10*/  STG.E.U8 desc[UR36][R8.64], R22 ;  /* 0x0000001608007986 */ /* 0x0001e2000c101124 */
[----:B------:R-:W-:Y:S05]  /*4c20*/  BRA `(.L_x_9105) ;  /* 0x0000000c00587947 */ /* 0x000fea0003800000 */
.L_x_9102:
[----:B------:R-:W-:-:S13]  /*4c30*/  ISETP.NE.AND P0, PT, R0, 0x2, PT ;  /* 0x000000020000780c */ /* 0x000fda0003f05270 */
[----:B------:R-:W-:Y:S05]  /*4c40*/  @!P0 BRA `(.L_x_9106) ;  /* 0x0000000000288947 */ /* 0x000fea0003800000 */
[----:B------:R-:W-:-:S13]  /*4c50*/  ISETP.NE.AND P0, PT, R0, 0x3, PT ;  /* 0x000000030000780c */ /* 0x000fda0003f05270 */
[----:B------:R-:W-:Y:S05]  /*4c60*/  @!P0 BRA `(.L_x_9107) ;  /* 0x0000000000188947 */ /* 0x000fea0003800000 */
[----:B------:R-:W-:-:S13]  /*4c70*/  ISETP.NE.AND P0, PT, R0, 0x4, PT ;  /* 0x000000040000780c */ /* 0x000fda0003f05270 */
[----:B------:R-:W-:Y:S05]  /*4c80*/  @P0 BRA `(.L_x_9104) ;  /* 0x0000000800e80947 */ /* 0x000fea0003800000 */
[--C-:B------:R-:W-:Y:S01]  /*4c90*/  SHF.R.S32.HI R5, RZ, 0x1f, R22.reuse ;  /* 0x0000001fff057819 */ /* 0x100fe20000011416 */
[----:B------:R-:W-:-:S05]  /*4ca0*/  IMAD.MOV.U32 R4, RZ, RZ, R22 ;  /* 0x000000ffff047224 */ /* 0x000fca00078e0016 */
[----:B------:R0:W-:Y:S01]  /*4cb0*/  STG.E.64 desc[UR36][R8.64], R4 ;  /* 0x0000000408007986 */ /* 0x0001e2000c101b24 */
[----:B------:R-:W-:Y:S05]  /*4cc0*/  BRA `(.L_x_9105) ;  /* 0x0000000c00307947 */ /* 0x000fea0003800000 */
.L_x_9107:
[----:B------:R0:W-:Y:S01]  /*4cd0*/  STG.E desc[UR36][R8.64], R22 ;  /* 0x0000001608007986 */ /* 0x0001e2000c101924 */
[----:B------:R-:W-:Y:S05]  /*4ce0*/  BRA `(.L_x_9105) ;  /* 0x0000000c00287947 */ /* 0x000fea0003800000 */
.L_x_9106:
[----:B------:R0:W-:Y:S01]  /*4cf0*/  STG.E.U16 desc[UR36][R8.64], R22 ;  /* 0x0000001608007986 */ /* 0x0001e2000c101524 */
[----:B------:R-:W-:Y:S05]  /*4d00*/  BRA `(.L_x_9105) ;  /* 0x0000000c00207947 */ /* 0x000fea0003800000 */
.L_x_9101:
        /* <DEDUP_REMOVED lines=9> */
.L_x_9109:
[----:B------:R-:W-:-:S04]  /*4da0*/  I2FP.F32.S32 R0, R22 ;  /* 0x0000001600007245 */ /* 0x000fc80000201400 */
[----:B------:R-:W-:-:S05]  /*4db0*/  F2FP.F16.F32.PACK_AB R0, RZ, R0 ;  /* 0x00000000ff00723e */ /* 0x000fca00000000ff */
[----:B------:R0:W-:Y:S01]  /*4dc0*/  STG.E.U16 desc[UR36][R8.64], R0 ;  /* 0x0000000008007986 */ /* 0x0001e2000c101524 */
[----:B------:R-:W-:Y:S05]  /*4dd0*/  BRA `(.L_x_9105) ;  /* 0x0000000800ec7947 */ /* 0x000fea0003800000 */
.L_x_9108:
        /* <DEDUP_REMOVED lines=10> */
.L_x_9111:
[----:B------:R-:W-:-:S04]  /*4e80*/  I2FP.F32.S32 R22, R22 ;  /* 0x0000001600167245 */ /* 0x000fc80000201400 */
[----:B------:R-:W-:-:S04]  /*4e90*/  F2FP.F16.F32.PACK_AB R3, RZ, R22 ;  /* 0x00000016ff03723e */ /* 0x000fc800000000ff */
[----:B------:R-:W-:-:S05]  /*4ea0*/  PRMT R3, R3, 0x5410, RZ ;  /* 0x0000541003037816 */ /* 0x000fca00000000ff */
[----:B------:R0:W-:Y:S01]  /*4eb0*/  STG.E desc[UR36][R8.64], R3 ;  /* 0x0000000308007986 */ /* 0x0001e2000c101924 */
[----:B------:R-:W-:Y:S05]  /*4ec0*/  BRA `(.L_x_9105) ;  /* 0x0000000800b07947 */ /* 0x000fea0003800000 */
.L_x_9110:
[----:B------:R-:W0:Y:S02]  /*4ed0*/  I2F.F64 R4, R22 ;  /* 0x0000001600047312 */ /* 0x000e240000201c00 */
[----:B0-----:R0:W-:Y:S01]  /*4ee0*/  STG.E.64 desc[UR36][R8.64], R4 ;  /* 0x0000000408007986 */ /* 0x0011e2000c101b24 */
[----:B------:R-:W-:Y:S05]  /*4ef0*/  BRA `(.L_x_9105) ;  /* 0x0000000800a47947 */ /* 0x000fea0003800000 */
.L_x_9100:
        /* <DEDUP_REMOVED lines=12> */
.L_x_9114:
[----:B------:R-:W0:Y:S01]  /*4fc0*/  I2F.F64 R4, R22 ;  /* 0x0000001600047312 */ /* 0x000e220000201c00 */
[----:B------:R-:W-:-:S05]  /*4fd0*/  CS2R R6, SRZ ;  /* 0x0000000000067805 */ /* 0x000fca000001ff00 */
[----:B0-----:R0:W-:Y:S01]  /*4fe0*/  STG.E.128 desc[UR36][R8.64], R4 ;  /* 0x0000000408007986 */ /* 0x0011e2000c101d24 */
[----:B------:R-:W-:Y:S05]  /*4ff0*/  BRA `(.L_x_9105) ;  /* 0x0000000800647947 */ /* 0x000fea0003800000 */
.L_x_9113:
        /* <DEDUP_REMOVED lines=21> */
.L_x_9118:
[----:B------:R-:W-:Y:S05]  /*5150*/  BSYNC B0 ;  /* 0x0000000000007941 */ /* 0x000fea0003800000 */
.L_x_9117:
[----:B------:R-:W-:-:S05]  /*5160*/  LOP3.LUT R5, R0, R5, RZ, 0xfc, !PT ;  /* 0x0000000500057212 */ /* 0x000fca00078efcff */
[----:B------:R0:W-:Y:S01]  /*5170*/  STG.E.U8 desc[UR36][R8.64], R5 ;  /* 0x0000000508007986 */ /* 0x0001e2000c101124 */
[----:B------:R-:W-:Y:S05]  /*5180*/  BRA `(.L_x_9105) ;  /* 0x0000000800007947 */ /* 0x000fea0003800000 */
.L_x_9116:
        /* <DEDUP_REMOVED lines=13> */
.L_x_9120:
[----:B------:R-:W-:Y:S01]  /*5260*/  IMAD.MOV.U32 R0, RZ, RZ, 0x7f ;  /* 0x0000007fff007424 */ /* 0x000fe200078e00ff */
[----:B------:R-:W-:-:S04]  /*5270*/  ISETP.GT.U32.AND P0, PT, R3, 0x7f800000, PT ;  /* 0x7f8000000300780c */ /* 0x000fc80003f04070 */
[----:B------:R-:W-:-:S09]  /*5280*/  SEL R0, R0, 0x7c, P0 ;  /* 0x0000007c00007807 */ /* 0x000fd20000000000 */
.L_x_9121:
[----:B------:R-:W-:Y:S05]  /*5290*/  BSYNC B0 ;  /* 0x0000000000007941 */ /* 0x000fea0003800000 */
.L_x_9119:
[----:B------:R-:W-:-:S04]  /*52a0*/  LOP3.LUT R3, R5, 0x80000000, RZ, 0xc0, !PT ;  /* 0x8000000005037812 */ /* 0x000fc800078ec0ff */
[----:B------:R-:W-:-:S04]  /*52b0*/  SHF.R.U32.HI R3, RZ, 0x18, R3 ;  /* 0x00000018ff037819 */ /* 0x000fc80000011603 */
[----:B------:R-:W-:-:S05]  /*52c0*/  LOP3.LUT R3, R0, R3, RZ, 0xfc, !PT ;  /* 0x0000000300037212 */ /* 0x000fca00078efcff */
[----:B------:R0:W-:Y:S01]  /*52d0*/  STG.E.U8 desc[UR36][R8.64], R3 ;  /* 0x0000000308007986 */ /* 0x0001e2000c101124 */
[----:B------:R-:W-:Y:S05]  /*52e0*/  BRA `(.L_x_9105) ;  /* 0x0000000400a87947 */ /* 0x000fea0003800000 */
.L_x_9115:
[----:B------:R-:W-:-:S04]  /*52f0*/  I2FP.F32.S32 R0, R22 ;  /* 0x0000001600007245 */ /* 0x000fc80000201400 */
[----:B------:R-:W-:-:S05]  /*5300*/  F2FP.BF16.F32.PACK_AB R0, RZ, R0 ;  /* 0x00000000ff00723e */ /* 0x000fca00000010ff */
[----:B------:R0:W-:Y:S01]  /*5310*/  STG.E.U16 desc[UR36][R8.64], R0 ;  /* 0x0000000008007986 */ /* 0x0001e2000c101524 */
[----:B------:R-:W-:Y:S05]  /*5320*/  BRA `(.L_x_9105) ;  /* 0x0000000400987947 */ /* 0x000fea0003800000 */
.L_x_9112:
        /* <DEDUP_REMOVED lines=10> */
.L_x_9124:
        /* <DEDUP_REMOVED lines=17> */
.L_x_9127:
[----:B------:R-:W-:-:S04]  /*54e0*/  LOP3.LUT R3, R5, 0x80000000, RZ, 0xc0, !PT ;  /* 0x8000000005037812 */ /* 0x000fc800078ec0ff */
[----:B------:R-:W-:-:S04]  /*54f0*/  SHF.R.U32.HI R3, RZ, 0x18, R3 ;  /* 0x00000018ff037819 */ /* 0x000fc80000011603 */
[----:B------:R-:W-:-:S04]  /*5500*/  LOP3.LUT R0, R0, R3, RZ, 0xfc, !PT ;  /* 0x0000000300007212 */ /* 0x000fc800078efcff */
[----:B------:R-:W-:-:S07]  /*5510*/  PRMT R4, R0, 0x7610, R4 ;  /* 0x0000761000047816 */ /* 0x000fce0000000004 */
.L_x_9126:
[----:B------:R-:W-:Y:S05]  /*5520*/  BSYNC B0 ;  /* 0x0000000000007941 */ /* 0x000fea0003800000 */
.L_x_9125:
[----:B------:R3:W-:Y:S01]  /*5530*/  STG.E.U8 desc[UR36][R8.64], R4 ;  /* 0x0000000408007986 */ /* 0x0007e2000c101124 */
[----:B------:R-:W-:Y:S05]  /*5540*/  BRA `(.L_x_9105) ;  /* 0x0000000400107947 */ /* 0x000fea0003800000 */
.L_x_9123:
        /* <DEDUP_REMOVED lines=17> */
.L_x_9130:
[----:B------:R-:W-:-:S04]  /*5660*/  LOP3.LUT R3, R5, 0x80000000, RZ, 0xc0, !PT ;  /* 0x8000000005037812 */ /* 0x000fc800078ec0ff */
[----:B------:R-:W-:-:S04]  /*5670*/  SHF.R.U32.HI R3, RZ, 0x18, R3 ;  /* 0x00000018ff037819 */ /* 0x000fc80000011603 */
[----:B------:R-:W-:-:S04]  /*5680*/  LOP3.LUT R0, R0, R3, RZ, 0xfc, !PT ;  /* 0x0000000300007212 */ /* 0x000fc800078efcff */
[----:B------:R-:W-:-:S07]  /*5690*/  PRMT R4, R0, 0x7610, R4 ;  /* 0x0000761000047816 */ /* 0x000fce0000000004 */
.L_x_9129:
[----:B------:R-:W-:Y:S05]  /*56a0*/  BSYNC B0 ;  /* 0x0000000000007941 */ /* 0x000fea0003800000 */
.L_x_9128:
[----:B------:R0:W-:Y:S01]  /*56b0*/  STG.E.U8 desc[UR36][R8.64], R4 ;  /* 0x0000000408007986 */ /* 0x0001e2000c101124 */
[----:B------:R-:W-:Y:S05]  /*56c0*/  BRA `(.L_x_9105) ;  /* 0x0000000000b07947 */ /* 0x000fea0003800000 */
.L_x_9122:
        /* <DEDUP_REMOVED lines=22> */
.L_x_9104:
        /* <DEDUP_REMOVED lines=16> */
.L_x_9133:
[----:B------:R-:W-:Y:S05]  /*5930*/  BRA `(.L_x_9105) ;  /* 0x0000000000147947 */ /* 0x000fea0003800000 */
.L_x_9132:
[--C-:B------:R-:W-:Y:S01]  /*5940*/  SHF.R.S32.HI R5, RZ, 0x1f, R22.reuse ;  /* 0x0000001fff057819 */ /* 0x100fe20000011416 */
[----:B------:R-:W-:-:S05]  /*5950*/  IMAD.MOV.U32 R4, RZ, RZ, R22 ;  /* 0x000000ffff047224 */ /* 0x000fca00078e0016 */
[----:B------:R2:W-:Y:S01]  /*5960*/  STG.E.64 desc[UR36][R8.64], R4 ;  /* 0x0000000408007986 */ /* 0x0005e2000c101b24 */
[----:B------:R-:W-:Y:S05]  /*5970*/  BRA `(.L_x_9105) ;  /* 0x0000000000047947 */ /* 0x000fea0003800000 */
.L_x_9131:
[----:B------:R0:W-:Y:S02]  /*5980*/  STG.E desc[UR36][R8.64], R22 ;  /* 0x0000001608007986 */ /* 0x0001e4000c101924 */
.L_x_9105:
        /* <DEDUP_REMOVED lines=23> */
.L_x_9137:
[----:B------:R3:W-:Y:S01]  /*5b00*/  STG.E.U8 desc[UR36][R8.64], R18 ;  /* 0x0000001208007986 */ /* 0x0007e2000c101124 */
[----:B------:R-:W-:Y:S05]  /*5b10*/  BRA `(.L_x_9139) ;  /* 0x0000000c00587947 */ /* 0x000fea0003800000 */
.L_x_9136:
        /* <DEDUP_REMOVED lines=10> */
.L_x_9141:
[----:B------:R2:W-:Y:S01]  /*5bc0*/  STG.E desc[UR36][R8.64], R18 ;  /* 0x0000001208007986 */ /* 0x0005e2000c101924 */
[----:B------:R-:W-:Y:S05]  /*5bd0*/  BRA `(.L_x_9139) ;  /* 0x0000000c00287947 */ /* 0x000fea0003800000 */
.L_x_9140:
[----:B------:R0:W-:Y:S01]  /*5be0*/  STG.E.U16 desc[UR36][R8.64], R18 ;  /* 0x0000001208007986 */ /* 0x0001e2000c101524 */
[----:B------:R-:W-:Y:S05]  /*5bf0*/  BRA `(.L_x_9139) ;  /* 0x0000000c00207947 */ /* 0x000fea0003800000 */
.L_x_9135:
        /* <DEDUP_REMOVED lines=9> */
.L_x_9143:
[----:B------:R-:W-:-:S04]  /*5c90*/  I2FP.F32.S32 R0, R18 ;  /* 0x0000001200007245 */ /* 0x000fc80000201400 */
[----:B------:R-:W-:-:S05]  /*5ca0*/  F2FP.F16.F32.PACK_AB R0, RZ, R0 ;  /* 0x00000000ff00723e */ /* 0x000fca00000000ff */
[----:B------:R0:W-:Y:S01]  /*5cb0*/  STG.E.U16 desc[UR36][R8.64], R0 ;  /* 0x0000000008007986 */ /* 0x0001e2000c101524 */
[----:B------:R-:W-:Y:S05]  /*5cc0*/  BRA `(.L_x_9139) ;  /* 0x0000000800ec7947 */ /* 0x000fea0003800000 */
.L_x_9142:
        /* <DEDUP_REMOVED lines=10> */
.L_x_9145:
[----:B------:R-:W-:-:S04]  /*5d70*/  I2FP.F32.S32 R18, R18 ;  /* 0x0000001200127245 */ /* 0x000fc80000201400 */
[----:B------:R-:W-:-:S04]  /*5d80*/  F2FP.F16.F32.PACK_AB R3, RZ, R18 ;  /* 0x00000012ff03723e */ /* 0x000fc800000000ff */
[----:B------:R-:W-:-:S05]  /*5d90*/  PRMT R3, R3, 0x5410, RZ ;  /* 0x0000541003037816 */ /* 0x000fca00000000ff */
[----:B------:R0:W-:Y:S01]  /*5da0*/  STG.E desc[UR36][R8.64], R3 ;  /* 0x0000000308007986 */ /* 0x0001e2000c101924 */
[----:B------:R-:W-:Y:S05]  /*5db0*/  BRA `(.L_x_9139) ;  /* 0x0000000800b07947 */ /* 0x000fea0003800000 */
.L_x_9144:
[----:B------:R-:W0:Y:S02]  /*5dc0*/  I2F.F64 R4, R18 ;  /* 0x0000001200047312 */ /* 0x000e240000201c00 */
[----:B0-----:R0:W-:Y:S01]  /*5dd0*/  STG.E.64 desc[UR36][R8.64], R4 ;  /* 0x0000000408007986 */ /* 0x0011e2000c101b24 */
[----:B------:R-:W-:Y:S05]  /*5de0*/  BRA `(.L_x_9139) ;  /* 0x0000000800a47947 */ /* 0x000fea0003800000 */
.L_x_9134:
        /* <DEDUP_REMOVED lines=12> */
.L_x_9148:
[----:B------:R-:W0:Y:S01]  /*5eb0*/  I2F.F64 R4, R18 ;  /* 0x0000001200047312 */ /* 0x000e220000201c00 */
[----:B------:R-:W-:-:S05]  /*5ec0*/  CS2R R6, SRZ ;  /* 0x0000000000067805 */ /* 0x000fca000001ff00 */
[----:B0-----:R0:W-:Y:S01]  /*5ed0*/  STG.E.128 desc[UR36][R8.64], R4 ;  /* 0x0000000408007986 */ /* 0x0011e2000c101d24 */
[----:B------:R-:W-:Y:S05]  /*5ee0*/  BRA `(.L_x_9139) ;  /* 0x0000000800647947 */ /* 0x000fea0003800000 */
.L_x_9147:
        /* <DEDUP_REMOVED lines=21> */
.L_x_9152:
[----:B------:R-:W-:Y:S05]  /*6040*/  BSYNC B0 ;  /* 0x0000000000007941 */ /* 0x000fea0003800000 */
.L_x_9151:
[----:B------:R-:W-:-:S05]  /*6050*/  LOP3.LUT R5, R0, R5, RZ, 0xfc, !PT ;  /* 0x0000000500057212 */ /* 0x000fca00078efcff */
[----:B------:R0:W-:Y:S01]  /*6060*/  STG.E.U8 desc[UR36][R8.64], R5 ;  /* 0x0000000508007986 */ /* 0x0001e2000c101124 */
[----:B------:R-:W-:Y:S05]  /*6070*/  BRA `(.L_x_9139) ;  /* 0x0000000800007947 */ /* 0x000fea0003800000 */
.L_x_9150:
        /* <DEDUP_REMOVED lines=13> */
.L_x_9154:
[----:B------:R-:W-:Y:S01]  /*6150*/  IMAD.MOV.U32 R0, RZ, RZ, 0x7f ;  /* 0x0000007fff007424 */ /* 0x000fe200078e00ff */
[----:B------:R-:W-:-:S04]  /*6160*/  ISETP.GT.U32.AND P0, PT, R3, 0x7f800000, PT ;  /* 0x7f8000000300780c */ /* 0x000fc80003f04070 */
[----:B------:R-:W-:-:S09]  /*6170*/  SEL R0, R0, 0x7c, P0 ;  /* 0x0000007c00007807 */ /* 0x000fd20000000000 */
.L_x_9155:
[----:B------:R-:W-:Y:S05]  /*6180*/  BSYNC B0 ;  /* 0x0000000000007941 */ /* 0x000fea0003800000 */
.L_x_9153:
[----:B------:R-:W-:-:S04]  /*6190*/  LOP3.LUT R3, R5, 0x80000000, RZ, 0xc0, !PT ;  /* 0x8000000005037812 */ /* 0x000fc800078ec0ff */
[----:B------:R-:W-:-:S04]  /*61a0*/  SHF.R.U32.HI R3, RZ, 0x18, R3 ;  /* 0x00000018ff037819 */ /* 0x000fc80000011603 */
[----:B------:R-:W-:-:S05]  /*61b0*/  LOP3.LUT R3, R0, R3, RZ, 0xfc, !PT ;  /* 0x0000000300037212 */ /* 0x000fca00078efcff */
[----:B------:R0:W-:Y:S01]  /*61c0*/  STG.E.U8 desc[UR36][R8.64], R3 ;  /* 0x0000000308007986 */ /* 0x0001e2000c101124 */
[----:B------:R-:W-:Y:S05]  /*61d0*/  BRA `(.L_x_9139) ;  /* 0x0000000400a87947 */ /* 0x000fea0003800000 */
.L_x_9149:
[----:B------:R-:W-:-:S04]  /*61e0*/  I2FP.F32.S32 R0, R18 ;  /* 0x0000001200007245 */ /* 0x000fc80000201400 */
[----:B------:R-:W-:-:S05]  /*61f0*/  F2FP.BF16.F32.PACK_AB R0, RZ, R0 ;  /* 0x00000000ff00723e */ /* 0x000fca00000010ff */
[----:B------:R0:W-:Y:S01]  /*6200*/  STG.E.U16 desc[UR36][R8.64], R0 ;  /* 0x0000000008007986 */ /* 0x0001e2000c101524 */
[----:B------:R-:W-:Y:S05]  /*6210*/  BRA `(.L_x_9139) ;  /* 0x0000000400987947 */ /* 0x000fea0003800000 */
.L_x_9146:
        /* <DEDUP_REMOVED lines=10> */
.L_x_9158:
        /* <DEDUP_REMOVED lines=17> */
.L_x_9161:
[----:B------:R-:W-:-:S04]  /*63d0*/  LOP3.LUT R3, R5, 0x80000000, RZ, 0xc0, !PT ;  /* 0x8000000005037812 */ /* 0x000fc800078ec0ff */
[----:B------:R-:W-:-:S04]  /*63e0*/  SHF.R.U32.HI R3, RZ, 0x18, R3 ;  /* 0x00000018ff037819 */ /* 0x000fc80000011603 */
[----:B------:R-:W-:-:S04]  /*63f0*/  LOP3.LUT R0, R0, R3, RZ, 0xfc, !PT ;  /* 0x0000000300007212 */ /* 0x000fc800078efcff */
[----:B------:R-:W-:-:S07]  /*6400*/  PRMT R4, R0, 0x7610, R4 ;  /* 0x0000761000047816 */ /* 0x000fce0000000004 */
.L_x_9160:
[----:B------:R-:W-:Y:S05]  /*6410*/  BSYNC B0 ;  /* 0x0000000000007941 */ /* 0x000fea0003800000 */
.L_x_9159:
[----:B------:R0:W-:Y:S01]  /*6420*/  STG.E.U8 desc[UR36][R8.64], R4 ;  /* 0x0000000408007986 */ /* 0x0001e2000c101124 */
[----:B------:R-:W-:Y:S05]  /*6430*/  BRA `(.L_x_9139) ;  /* 0x0000000400107947 */ /* 0x000fea0003800000 */
.L_x_9157:
        /* <DEDUP_REMOVED lines=17> */
.L_x_9164:
[----:B------:R-:W-:-:S04]  /*6550*/  LOP3.LUT R3, R5, 0x80000000, RZ, 0xc0, !PT ;  /* 0x8000000005037812 */ /* 0x000fc800078ec0ff */
[----:B------:R-:W-:-:S04]  /*6560*/  SHF.R.U32.HI R3, RZ, 0x18, R3 ;  /* 0x00000018ff037819 */ /* 0x000fc80000011603 */
[----:B------:R-:W-:-:S04]  /*6570*/  LOP3.LUT R0, R0, R3, RZ, 0xfc, !PT ;  /* 0x0000000300007212 */ /* 0x000fc800078efcff */
[----:B------:R-:W-:-:S07]  /*6580*/  PRMT R4, R0, 0x7610, R4 ;  /* 0x0000761000047816 */ /* 0x000fce0000000004 */
.L_x_9163:
[----:B------:R-:W-:Y:S05]  /*6590*/  BSYNC B0 ;  /* 0x0000000000007941 */ /* 0x000fea0003800000 */
.L_x_9162:
[----:B------:R0:W-:Y:S01]  /*65a0*/  STG.E.U8 desc[UR36][R8.64], R4 ;  /* 0x0000000408007986 */ /* 0x0001e2000c101124 */
[----:B------:R-:W-:Y:S05]  /*65b0*/  BRA `(.L_x_9139) ;  /* 0x0000000000b07947 */ /* 0x000fea0003800000 */
.L_x_9156:
        /* <DEDUP_REMOVED lines=22> */
.L_x_9138:
        /* <DEDUP_REMOVED lines=16> */
.L_x_9167:
[----:B------:R-:W-:Y:S05]  /*6820*/  BRA `(.L_x_9139) ;  /* 0x0000000000147947 */ /* 0x000fea0003800000 */
.L_x_9166:
[--C-:B------:R-:W-:Y:S01]  /*6830*/  SHF.R.S32.HI R5, RZ, 0x1f, R18.reuse ;  /* 0x0000001fff057819 */ /* 0x100fe20000011412 */
[----:B------:R-:W-:-:S05]  /*6840*/  IMAD.MOV.U32 R4, RZ, RZ, R18 ;  /* 0x000000ffff047224 */ /* 0x000fca00078e0012 */
[----:B------:R0:W-:Y:S01]  /*6850*/  STG.E.64 desc[UR36][R8.64], R4 ;  /* 0x0000000408007986 */ /* 0x0001e2000c101b24 */
[----:B------:R-:W-:Y:S05]  /*6860*/  BRA `(.L_x_9139) ;  /* 0x0000000000047947 */ /* 0x000fea0003800000 */
.L_x_9165:
[----:B------:R0:W-:Y:S02]  /*6870*/  STG.E desc[UR36][R8.64], R18 ;  /* 0x0000001208007986 */ /* 0x0001e4000c101924 */
.L_x_9139:
[----:B------:R-:W-:-:S07]  /*6880*/  VIADD R2, R2, 0x80 ;  /* 0x0000008002027836 */ /* 0x000fce0000000000 */
.L_x_9099:
[----:B------:R-:W-:Y:S05]  /*6890*/  BSYNC B6 ;  /* 0x0000000000067941 */ /* 0x000fea0003800000 */
.L_x_9098:
        /* <DEDUP_REMOVED lines=21> */
.L_x_9171:
[----:B------:R-:W-:Y:S01]  /*69f0*/  STG.E.U8 desc[UR36][R2.64], R16 ;  /* 0x0000001002007986 */ /* 0x000fe2000c101124 */
[----:B------:R-:W-:Y:S05]  /*6a00*/  EXIT ;  /* 0x000000000000794d */ /* 0x000fea0003800000 */
.L_x_9170:
        /* <DEDUP_REMOVED lines=9> */
.L_x_9174:
[----:B------:R-:W-:Y:S01]  /*6aa0*/  STG.E desc[UR36][R2.64], R16 ;  /* 0x0000001002007986 */ /* 0x000fe2000c101924 */
[----:B------:R-:W-:Y:S05]  /*6ab0*/  EXIT ;  /* 0x000000000000794d */ /* 0x000fea0003800000 */
.L_x_9173:
[----:B------:R-:W-:Y:S01]  /*6ac0*/  STG.E.U16 desc[UR36][R2.64], R16 ;  /* 0x0000001002007986 */ /* 0x000fe2000c101524 */
[----:B------:R-:W-:Y:S05]  /*6ad0*/  EXIT ;  /* 0x000000000000794d */ /* 0x000fea0003800000 */
.L_x_9169:
        /* <DEDUP_REMOVED lines=9> */
.L_x_9176:
[----:B------:R-:W-:-:S04]  /*6b70*/  I2FP.F32.S32 R0, R16 ;  /* 0x0000001000007245 */ /* 0x000fc80000201400 */
[----:B------:R-:W-:-:S05]  /*6b80*/  F2FP.F16.F32.PACK_AB R0, RZ, R0 ;  /* 0x00000000ff00723e */ /* 0x000fca00000000ff */
[----:B------:R-:W-:Y:S01]  /*6b90*/  STG.E.U16 desc[UR36][R2.64], R0 ;  /* 0x0000000002007986 */ /* 0x000fe2000c101524 */
[----:B------:R-:W-:Y:S05]  /*6ba0*/  EXIT ;  /* 0x000000000000794d */ /* 0x000fea0003800000 */
.L_x_9175:
        /* <DEDUP_REMOVED lines=10> */
.L_x_9178:
[----:B------:R-:W-:-:S04]  /*6c50*/  I2FP.F32.S32 R16, R16 ;  /* 0x0000001000107245 */ /* 0x000fc80000201400 */
[----:B------:R-:W-:-:S04]  /*6c60*/  F2FP.F16.F32.PACK_AB R5, RZ, R16 ;  /* 0x00000010ff05723e */ /* 0x000fc800000000ff */
[----:B------:R-:W-:-:S05]  /*6c70*/  PRMT R5, R5, 0x5410, RZ ;  /* 0x0000541005057816 */ /* 0x000fca00000000ff */
[----:B------:R-:W-:Y:S01]  /*6c80*/  STG.E desc[UR36][R2.64], R5 ;  /* 0x0000000502007986 */ /* 0x000fe2000c101924 */
[----:B------:R-:W-:Y:S05]  /*6c90*/  EXIT ;  /* 0x000000000000794d */ /* 0x000fea0003800000 */
.L_x_9177:
[----:B------:R-:W0:Y:S02]  /*6ca0*/  I2F.F64 R16, R16 ;  /* 0x0000001000107312 */ /* 0x000e240000201c00 */
[----:B0-----:R-:W-:Y:S01]  /*6cb0*/  STG.E.64 desc[UR36][R2.64], R16 ;  /* 0x0000001002007986 */ /* 0x001fe2000c101b24 */
[----:B------:R-:W-:Y:S05]  /*6cc0*/  EXIT ;  /* 0x000000000000794d */ /* 0x000fea0003800000 */
.L_x_9168:
        /* <DEDUP_REMOVED lines=12> */
.L_x_9181:
[----:B------:R-:W0:Y:S01]  /*6d90*/  I2F.F64 R16, R16 ;  /* 0x0000001000107312 */ /* 0x000e220000201c00 */
[----:B------:R-:W-:-:S05]  /*6da0*/  CS2R R18, SRZ ;  /* 0x0000000000127805 */ /* 0x000fca000001ff00 */
[----:B0-----:R-:W-:Y:S01]  /*6db0*/  STG.E.128 desc[UR36][R2.64], R16 ;  /* 0x0000001002007986 */ /* 0x001fe2000c101d24 */
[----:B------:R-:W-:Y:S05]  /*6dc0*/  EXIT ;  /* 0x000000000000794d */ /* 0x000fea0003800000 */
.L_x_9180:
        /* <DEDUP_REMOVED lines=21> */
.L_x_9185:
[----:B------:R-:W-:Y:S05]  /*6f20*/  BSYNC B0 ;  /* 0x0000000000007941 */ /* 0x000fea0003800000 */
.L_x_9184:
[----:B------:R-:W-:-:S05]  /*6f30*/  LOP3.LUT R5, R0, R5, RZ, 0xfc, !PT ;  /* 0x0000000500057212 */ /* 0x000fca00078efcff */
[----:B------:R-:W-:Y:S01]  /*6f40*/  STG.E.U8 desc[UR36][R2.64], R5 ;  /* 0x0000000502007986 */ /* 0x000fe2000c101124 */
[----:B------:R-:W-:Y:S05]  /*6f50*/  EXIT ;  /* 0x000000000000794d */ /* 0x000fea0003800000 */
.L_x_9183:
        /* <DEDUP_REMOVED lines=13> */
.L_x_9187:
[----:B------:R-:W-:Y:S01]  /*7030*/  IMAD.MOV.U32 R0, RZ, RZ, 0x7f ;  /* 0x0000007fff007424 */ /* 0x000fe200078e00ff */
[----:B------:R-:W-:-:S04]  /*7040*/  ISETP.GT.U32.AND P0, PT, R4, 0x7f800000, PT ;  /* 0x7f8000000400780c */ /* 0x000fc80003f04070 */
[----:B------:R-:W-:-:S09]  /*7050*/  SEL R0, R0, 0x7c, P0 ;  /* 0x0000007c00007807 */ /* 0x000fd20000000000 */
.L_x_9188:
[----:B------:R-:W-:Y:S05]  /*7060*/  BSYNC B0 ;  /* 0x0000000000007941 */ /* 0x000fea0003800000 */
.L_x_9186:
[----:B------:R-:W-:-:S04]  /*7070*/  LOP3.LUT R4, R5, 0x80000000, RZ, 0xc0, !PT ;  /* 0x8000000005047812 */ /* 0x000fc800078ec0ff */
[----:B------:R-:W-:-:S04]  /*7080*/  SHF.R.U32.HI R5, RZ, 0x18, R4 ;  /* 0x00000018ff057819 */ /* 0x000fc80000011604 */
[----:B------:R-:W-:-:S05]  /*7090*/  LOP3.LUT R5, R0, R5, RZ, 0xfc, !PT ;  /* 0x0000000500057212 */ /* 0x000fca00078efcff */
[----:B------:R-:W-:Y:S01]  /*70a0*/  STG.E.U8 desc[UR36][R2.64], R5 ;  /* 0x0000000502007986 */ /* 0x000fe2000c101124 */
[----:B------:R-:W-:Y:S05]  /*70b0*/  EXIT ;  /* 0x000000000000794d */ /* 0x000fea0003800000 */
.L_x_9182:
[----:B------:R-:W-:-:S04]  /*70c0*/  I2FP.F32.S32 R0, R16 ;  /* 0x0000001000007245 */ /* 0x000fc80000201400 */
[----:B------:R-:W-:-:S05]  /*70d0*/  F2FP.BF16.F32.PACK_AB R0, RZ, R0 ;  /* 0x00000000ff00723e */ /* 0x000fca00000010ff */
[----:B------:R-:W-:Y:S01]  /*70e0*/  STG.E.U16 desc[UR36][R2.64], R0 ;  /* 0x0000000002007986 */ /* 0x000fe2000c101524 */
[----:B------:R-:W-:Y:S05]  /*70f0*/  EXIT ;  /* 0x000000000000794d */ /* 0x000fea0003800000 */
.L_x_9179:
        /* <DEDUP_REMOVED lines=10> */
.L_x_9191:
        /* <DEDUP_REMOVED lines=17> */
.L_x_9194:
[----:B------:R-:W-:-:S04]  /*72b0*/  LOP3.LUT R0, R7, 0x80000000, RZ, 0xc0, !PT ;  /* 0x8000000007007812 */ /* 0x000fc800078ec0ff */
[----:B------:R-:W-:-:S04]  /*72c0*/  SHF.R.U32.HI R5, RZ, 0x18, R0 ;  /* 0x00000018ff057819 */ /* 0x000fc80000011600 */
[----:B------:R-:W-:-:S04]  /*72d0*/  LOP3.LUT R4, R4, R5, RZ, 0xfc, !PT ;  /* 0x0000000504047212 */ /* 0x000fc800078efcff */
[----:B------:R-:W-:-:S07]  /*72e0*/  PRMT R0, R4, 0x7610, R0 ;  /* 0x0000761004007816 */ /* 0x000fce0000000000 */
.L_x_9193:
[----:B------:R-:W-:Y:S05]  /*72f0*/  BSYNC B0 ;  /* 0x0000000000007941 */ /* 0x000fea0003800000 */
.L_x_9192:
[----:B------:R-:W-:Y:S01]  /*7300*/  STG.E.U8 desc[UR36][R2.64], R0 ;  /* 0x0000000002007986 */ /* 0x000fe2000c101124 */
[----:B------:R-:W-:Y:S05]  /*7310*/  EXIT ;  /* 0x000000000000794d */ /* 0x000fea0003800000 */
.L_x_9190:
        /* <DEDUP_REMOVED lines=17> */
.L_x_9197:
[----:B------:R-:W-:-:S04]  /*7430*/  LOP3.LUT R0, R7, 0x80000000, RZ, 0xc0, !PT ;  /* 0x8000000007007812 */ /* 0x000fc800078ec0ff */
[----:B------:R-:W-:-:S04]  /*7440*/  SHF.R.U32.HI R5, RZ, 0x18, R0 ;  /* 0x00000018ff057819 */ /* 0x000fc80000011600 */
[----:B------:R-:W-:-:S04]  /*7450*/  LOP3.LUT R4, R4, R5, RZ, 0xfc, !PT ;  /* 0x0000000504047212 */ /* 0x000fc800078efcff */
[----:B------:R-:W-:-:S07]  /*7460*/  PRMT R0, R4, 0x7610, R0 ;  /* 0x0000761004007816 */ /* 0x000fce0000000000 */
.L_x_9196:
[----:B------:R-:W-:Y:S05]  /*7470*/  BSYNC B0 ;  /* 0x0000000000007941 */ /* 0x000fea0003800000 */
.L_x_9195:
[----:B------:R-:W-:Y:S01]  /*7480*/  STG.E.U8 desc[UR36][R2.64], R0 ;  /* 0x0000000002007986 */ /* 0x000fe2000c101124 */
[----:B------:R-:W-:Y:S05]  /*7490*/  EXIT ;  /* 0x000000000000794d */ /* 0x000fea0003800000 */
.L_x_9189:
        /* <DEDUP_REMOVED lines=22> */
.L_x_9172:
        /* <DEDUP_REMOVED lines=16> */
.L_x_9200:
[----:B------:R-:W-:Y:S05]  /*7700*/  EXIT ;  /* 0x000000000000794d */ /* 0x000fea0003800000 */
.L_x_9199:
[----:B------:R-:W-:-:S05]  /*7710*/  SHF.R.S32.HI R17, RZ, 0x1f, R16 ;  /* 0x0000001fff117819 */ /* 0x000fca0000011410 */
[----:B------:R-:W-:Y:S01]  /*7720*/  STG.E.64 desc[UR36][R2.64], R16 ;  /* 0x0000001002007986 */ /* 0x000fe2000c101b24 */
[----:B------:R-:W-:Y:S05]  /*7730*/  EXIT ;  /* 0x000000000000794d */ /* 0x000fea0003800000 */
.L_x_9198:
[----:B------:R-:W-:Y:S01]  /*7740*/  STG.E desc[UR36][R2.64], R16 ;  /* 0x0000001002007986 */ /* 0x000fe2000c101924 */
[----:B------:R-:W-:Y:S05]  /*7750*/  EXIT ;  /* 0x000000000000794d */ /* 0x000fea0003800000 */
.L_x_9201:
        /* <DEDUP_REMOVED lines=10> */
.L_x_23534:


//--------------------- .text._ZN2at6native18elementwise_kernelILi128ELi2EZNS0_22gpu_kernel_impl_nocastIZZZNS0_16sign_kernel_cudaERNS_18TensorIteratorBaseEENKUlvE_clEvENKUlvE1_clEvEUliE_EEvS4_RKT_EUliE_EEviT1_ --------------------------
	.section	.text._ZN2at6native18elementwise_kernelILi128ELi2EZNS0_22gpu_kernel_impl_nocastIZZZNS0_16sign_kernel_cudaERNS_18TensorIteratorBaseEENKUlvE_clEvENKUlvE1_clEvEUliE_EEvS4_RKT_EUliE_EEviT1_,"ax",@progbits
	.align	128
        .global         _ZN2at6native18elementwise_kernelILi128ELi2EZNS0_22gpu_kernel_impl_nocastIZZZNS0_16sign_kernel_cudaERNS_18TensorIteratorBaseEENKUlvE_clEvENKUlvE1_clEvEUliE_EEvS4_RKT_EUliE_EEviT1_
        .type           _ZN2at6native18elementwise_kernelILi128ELi2EZNS0_22gpu_kernel_impl_nocastIZZZNS0_16sign_kernel_cudaERNS_18TensorIteratorBaseEENKUlvE_clEvENKUlvE1_clEvEUliE_EEvS4_RKT_EUliE_EEviT1_,@function
        .size           _ZN2at6native18elementwise_kernelILi128ELi2EZNS0_22gpu_kernel_impl_nocastIZZZNS0_16sign_kernel_cudaERNS_18TensorIteratorBaseEENKUlvE_clEvENKUlvE1_clEvEUliE_EEvS4_RKT_EUliE_EEviT1_,(.L_x_23535 - _ZN2at6native18elementwise_kernelILi128ELi2EZNS0_22gpu_kernel_impl_nocastIZZZNS0_16sign_kernel_cudaERNS_18TensorIteratorBaseEENKUlvE_clEvENKUlvE1_clEvEUliE_EEvS4_RKT_EUliE_EEviT1_)
        .other          _ZN2at6native18elementwise_kernelILi128ELi2EZNS0_22gpu_kernel_impl_nocastIZZZNS0_16sign_kernel_cudaERNS_18TensorIteratorBaseEENKUlvE_clEvENKUlvE1_clEvEUliE_EEvS4_RKT_EUliE_EEviT1_,@"STO_CUDA_ENTRY STV_DEFAULT"
_ZN2at6native18elementwise_kernelILi128ELi2EZNS0_22gpu_kernel_impl_nocastIZZZNS0_16sign_kernel_cudaERNS_18TensorIteratorBaseEENKUlvE_clEvENKUlvE1_clEvEUliE_EEvS4_RKT_EUliE_EEviT1_:
.text._ZN2at6native18elementwise_kernelILi128ELi2EZNS0_22gpu_kernel_impl_nocastIZZZNS0_16sign_kernel_cudaERNS_18TensorIteratorBaseEENKUlvE_clEvENKUlvE1_clEvEUliE_EEvS4_RKT_EUliE_EEviT1_:
        /* <DEDUP_REMOVED lines=312> */
.L_x_9204:
        /* <DEDUP_REMOVED lines=8> */
[C---:B--2---:R-:W-:Y:S02]  /*1400*/  ISETP.GT.AND P0, PT, R4.reuse, RZ, PT ;  /* 0x000000ff0400720c */ /* 0x044fe40003f04270 */
[----:B------:R-:W-:Y:S02]  /*1410*/  SHF.R.S32.HI R6, RZ, 0x1f, R4 ;  /* 0x0000001fff067819 */ /* 0x000fe40000011404 */
[----:B------:R-:W-:-:S09]  /*1420*/  LEA.HI.SX32 R9, R4, 0x1, 0x1 ;  /* 0x0000000104097811 */ /* 0x000fd200078f0aff */
[----:B------:R-:W-:-:S05]  /*1430*/  @!P0 IMAD.MOV R9, RZ, RZ, R6 ;  /* 0x000000ffff098224 */ /* 0x000fca00078e0206 */
[----:B------:R0:W-:Y:S02]  /*1440*/  STG.E desc[UR4][R2.64], R9 ;  /* 0x0000000902007986 */ /* 0x0001e4000c101904 */
.L_x_9203:
[----:B------:R-:W-:Y:S05]  /*1450*/  BSYNC B0 ;  /* 0x0000000000007941 */ /* 0x000fea0003800000 */
.L_x_9202:
        /* <DEDUP_REMOVED lines=305> */
.L_x_9205:
[----:B------:R-:W-:Y:S02]  /*2770*/  ULDC.64 UR6, c[0x0][0x418] ;  /* 0x0001060000067ab9 */ /* 0x000fe40000000a00 */
[----:B------:R-:W-:-:S04]  /*2780*/  IADD3 R4, P0, R0, UR6, RZ ;  /* 0x0000000600047c10 */ /* 0x000fc8000ff1e0ff */
[----:B------:R-:W-:Y:S01]  /*2790*/  IADD3.X R5, RZ, UR7, RZ, P0, !PT ;  /* 0x00000007ff057c10 */ /* 0x000fe200087fe4ff */
[----:B------:R-:W-:-:S04]  /*27a0*/  ULDC.64 UR6, c[0x0][0x410] ;  /* 0x0001040000067ab9 */ /* 0x000fc80000000a00 */
[----:B------:R-:W2:Y:S01]  /*27b0*/  LDG.E R4, desc[UR4][R4.64] ;  /* 0x0000000404047981 */ /* 0x000ea2000c1e1900 */
[----:B------:R-:W-:-:S04]  /*27c0*/  IADD3 R2, P1, R3, UR6, RZ ;  /* 0x0000000603027c10 */ /* 0x000fc8000ff3e0ff */
[----:B------:R-:W-:Y:S02]  /*27d0*/  IADD3.X R3, RZ, UR7, RZ, P1, !PT ;  /* 0x00000007ff037c10 */ /* 0x000fe40008ffe4ff */
[C---:B--2---:R-:W-:Y:S02]  /*27e0*/  ISETP.GT.AND P0, PT, R4.reuse, RZ, PT ;  /* 0x000000ff0400720c */ /* 0x044fe40003f04270 */
[----:B------:R-:W-:Y:S02]  /*27f0*/  SHF.R.S32.HI R0, RZ, 0x1f, R4 ;  /* 0x0000001fff007819 */ /* 0x000fe40000011404 */
[----:B------:R-:W-:-:S09]  /*2800*/  LEA.HI.SX32 R7, R4, 0x1, 0x1 ;  /* 0x0000000104077811 */ /* 0x000fd200078f0aff */
[----:B------:R-:W-:-:S05]  /*2810*/  @!P0 IADD3 R7, R0, RZ, RZ ;  /* 0x000000ff00078210 */ /* 0x000fca0007ffe0ff */
[----:B------:R-:W-:Y:S01]  /*2820*/  STG.E desc[UR4][R2.64], R7 ;  /* 0x0000000702007986 */ /* 0x000fe2000c101904 */
[----:B------:R-:W-:Y:S05]  /*2830*/  EXIT ;  /* 0x000000000000794d */ /* 0x000fea0003800000 */
.L_x_9206:
        /* <DEDUP_REMOVED lines=12> */
.L_x_23535:


//--------------------- .text._ZN2at6native27unrolled_elementwise_kernelIZZZNS0_16sign_kernel_cudaERNS_18TensorIteratorBaseEENKUlvE_clEvENKUlvE1_clEvEUliE_St5arrayIPcLm2EELi4E23TrivialOffsetCalculatorILi1EjESB_NS0_6memory15LoadWithoutCastENSC_16StoreWithoutCastEEEviT_T0_T2_T3_T4_T5_ --------------------------
	.section	.text._ZN2at6native27unrolled_elementwise_kernelIZZZNS0_16sign_kernel_cudaERNS_18TensorIteratorBaseEENKUlvE_clEvENKUlvE1_clEvEUliE_St5arrayIPcLm2EELi4E23TrivialOffsetCalculatorILi1EjESB_NS0_6memory15LoadWithoutCastENSC_16StoreWithoutCastEEEviT_T0_T2_T3_T4_T5_,"ax",@progbits
	.align	128
        .global         _ZN2at6native27unrolled_elementwise_kernelIZZZNS0_16sign_kernel_cudaERNS_18TensorIteratorBaseEENKUlvE_clEvENKUlvE1_clEvEUliE_St5arrayIPcLm2EELi4E23TrivialOffsetCalculatorILi1EjESB_NS0_6memory15LoadWithoutCastENSC_16StoreWithoutCastEEEviT_T0_T2_T3_T4_T5_
        .type           _ZN2at6native27unrolled_elementwise_kernelIZZZNS0_16sign_kernel_cudaERNS_18TensorIteratorBaseEENKUlvE_clEvENKUlvE1_clEvEUliE_St5arrayIPcLm2EELi4E23TrivialOffsetCalculatorILi1EjESB_NS0_6memory15LoadWithoutCastENSC_16StoreWithoutCastEEEviT_T0_T2_T3_T4_T5_,@function
        .size           _ZN2at6native27unrolled_elementwise_kernelIZZZNS0_16sign_kernel_cudaERNS_18TensorIteratorBaseEENKUlvE_clEvENKUlvE1_clEvEUliE_St5arrayIPcLm2EELi4E23TrivialOffsetCalculatorILi1EjESB_NS0_6memory15LoadWithoutCastENSC_16StoreWithoutCastEEEviT_T0_T2_T3_T4_T5_,(.L_x_23536 - _ZN2at6native27unrolled_elementwise_kernelIZZZNS0_16sign_kernel_cudaERNS_18TensorIteratorBaseEENKUlvE_clEvENKUlvE1_clEvEUliE_St5arrayIPcLm2EELi4E23TrivialOffsetCalculatorILi1EjESB_NS0_6memory15LoadWithoutCastENSC_16StoreWithoutCastEEEviT_T0_T2_T3_T4_T5_)
        .other          _ZN2at6native27unrolled_elementwise_kernelIZZZNS0_16sign_kernel_cudaERNS_18TensorIteratorBaseEENKUlvE_clEvENKUlvE1_clEvEUliE_St5arrayIPcLm2EELi4E23TrivialOffsetCalculatorILi1EjESB_NS0_6memory15LoadWithoutCastENSC_16StoreWithoutCastEEEviT_T0_T2_T3_T4_T5_,@"STO_CUDA_ENTRY STV_DEFAULT"
_ZN2at6native27unrolled_elementwise_kernelIZZZNS0_16sign_kernel_cudaERNS_18TensorIteratorBaseEENKUlvE_clEvENKUlvE1_clEvEUliE_St5arrayIPcLm2EELi4E23TrivialOffsetCalculatorILi1EjESB_NS0_6memory15LoadWithoutCastENSC_16StoreWithoutCastEEEviT_T0_T2_T3_T4_T5_:
.text._ZN2at6native27unrolled_elementwise_kernelIZZZNS0_16sign_kernel_cudaERNS_18TensorIteratorBaseEENKUlvE_clEvENKUlvE1_clEvEUliE_St5arrayIPcLm2EELi4E23TrivialOffsetCalculatorILi1EjESB_NS0_6memory15LoadWithoutCastENSC_16StoreWithoutCastEEEviT_T0_T2_T3_T4_T5_:
        /* <DEDUP_REMOVED lines=11> */
[----:B------:R-:W-:Y:S01]  /*00b0*/  @!P1 IADD3 R2, R2, 0x80, RZ ;  /* 0x0000008002029810 */ /* 0x000fe20007ffe0ff */
[----:B------:R-:W0:Y:S03]  /*00c0*/  @!P1 LDC.64 R8, c[0x0][0x220] ;  /* 0x00008800ff089b82 */ /* 0x000e260000000a00 */
[----:B------:R-:W-:-:S13]  /*00d0*/  ISETP.GE.AND P3, PT, R2, R3, PT ;  /* 0x000000030200720c */ /* 0x000fda0003f66270 */
[----:B------:R-:W-:Y:S01]  /*00e0*/  @!P3 IMAD R19, R0, 0x200, R2 ;  /* 0x000002000013b824 */ /* 0x000fe200078e0202 */
[----:B------:R-:W1:Y:S01]  /*00f0*/  @!P3 LDC.64 R12, c[0x0][0x220] ;  /* 0x00008800ff0cbb82 */ /* 0x000e620000000a00 */
[----:B------:R-:W-:-:S05]  /*0100*/  @!P3 VIADD R2, R2, 0x80 ;  /* 0x000000800202b836 */ /* 0x000fca0000000000 */
[----:B------:R-:W-:-:S13]  /*0110*/  ISETP.GE.AND P2, PT, R2, R3, PT ;  /* 0x000000030200720c */ /* 0x000fda0003f46270 */
[----:B------:R-:W2:Y:S01]  /*0120*/  @!P2 LDC.64 R10, c[0x0][0x220] ;  /* 0x00008800ff0aab82 */ /* 0x000ea20000000a00 */
[C---:B------:R-:W-:Y:S01]  /*0130*/  @!P2 IMAD R7, R0.reuse, 0x200, R2 ;  /* 0x000002000007a824 */ /* 0x040fe200078e0202 */
[----:B------:R-:W-:Y:S01]  /*0140*/  HFMA2.MMA R2, -RZ, RZ, 0, 0 ;  /* 0x00000000ff027435 */ /* 0x000fe200000001ff */
[----:B------:R-:W-:Y:S02]  /*0150*/  @!P0 IMAD R15, R0, 0x200, R5 ;  /* 0x00000200000f8824 */ /* 0x000fe400078e0205 */
[----:B--2---:R-:W-:-:S03]  /*0160*/  @!P2 IMAD.WIDE.U32 R10, R7, 0x4, R10 ;  /* 0x00000004070aa825 */ /* 0x004fc600078e000a */
[----:B------:R-:W2:Y:S01]  /*0170*/  @!P0 LDC.64 R6, c[0x0][0x220] ;  /* 0x00008800ff068b82 */ /* 0x000ea20000000a00 */
[----:B------:R-:W-:-:S03]  /*0180*/  IMAD.MOV.U32 R4, RZ, RZ, RZ ;  /* 0x000000ffff047224 */ /* 0x000fc600078e00ff */
[----:B------:R3:W5:Y:S01]  /*0190*/  @!P2 LDG.E R2, desc[UR4][R10.64] ;  /* 0x000000040a02a981 */ /* 0x000762000c1e1900 */
[----:B0-----:R-:W-:-:S04]  /*01a0*/  @!P1 IMAD.WIDE.U32 R8, R17, 0x4, R8 ;  /* 0x0000000411089825 */ /* 0x001fc800078e0008 */
[----:B-1----:R-:W-:-:S05]  /*01b0*/  @!P3 IMAD.WIDE.U32 R12, R19, 0x4, R12 ;  /* 0x00000004130cb825 */ /* 0x002fca00078e000c */
[----:B------:R3:W5:Y:S01]  /*01c0*/  @!P3 LDG.E R4, desc[UR4][R12.64] ;  /* 0x000000040c04b981 */ /* 0x000762000c1e1900 */
[----:B--2---:R-:W-:Y:S01]  /*01d0*/  @!P0 IMAD.WIDE.U32 R6, R15, 0x4, R6 ;  /* 0x000000040f068825 */ /* 0x004fe200078e0006 */
[----:B------:R-:W-:-:S06]  /*01e0*/  CS2R R14, SRZ ;  /* 0x00000000000e7805 */ /* 0x000fcc000001ff00 */
[----:B------:R3:W5:Y:S04]  /*01f0*/  @!P1 LDG.E R14, desc[UR4][R8.64] ;  /* 0x00000004080e9981 */ /* 0x000768000c1e1900 */
[----:B------:R3:W5:Y:S01]  /*0200*/  @!P0 LDG.E R15, desc[UR4][R6.64] ;  /* 0x00000004060f8981 */ /* 0x000762000c1e1900 */
[----:B------:R-:W-:Y:S04]  /*0210*/  BSSY B0, `(.L_x_9207) ;  /* 0x000000b000007945 */ /* 0x000fe80003800000 */
[----:B------:R-:W-:Y:S05]  /*0220*/  @P0 BRA `(.L_x_9208) ;  /* 0x0000000000240947 */ /* 0x000fea0003800000 */
[----:B---3--:R-:W0:Y:S01]  /*0230*/  LDC.64 R6, c[0x0][0x218] ;  /* 0x00008600ff067b82 */ /* 0x008e220000000a00 */
[----:B-----5:R-:W-:Y:S02]  /*0240*/  ISETP.GT.AND P0, PT, R15, RZ, PT ;  /* 0x000000ff0f00720c */ /* 0x020fe40003f04270 */
[----:B------:R-:W-:Y:S02]  /*0250*/  SHF.R.S32.HI R8, RZ, 0x1f, R15 ;  /* 0x0000001fff087819 */ /* 0x000fe4000001140f */
[----:B------:R-:W-:Y:S01]  /*0260*/  LEA R9, R0, R5, 0x9 ;  /* 0x0000000500097211 */ /* 0x000fe200078e48ff */
[----:B------:R-:W-:Y:S01]  /*0270*/  VIADD R5, R5, 0x80 ;  /* 0x0000008005057836 */ /* 0x000fe20000000000 */
[----:B------:R-:W-:-:S07]  /*0280*/  LEA.HI.SX32 R15, R15, 0x1, 0x1 ;  /* 0x000000010f0f7811 */ /* 0x000fce00078f0aff */
[----:B------:R-:W-:Y:S02]  /*0290*/  @!P0 IMAD.MOV R15, RZ, RZ, R8 ;  /* 0x000000ffff0f8224 */ /* 0x000fe400078e0208 */
[----:B0-----:R-:W-:-:S05]  /*02a0*/  IMAD.WIDE.U32 R6, R9, 0x4, R6 ;  /* 0x0000000409067825 */ /* 0x001fca00078e0006 */
[----:B------:R0:W-:Y:S02]  /*02b0*/  STG.E desc[UR4][R6.64], R15 ;  /* 0x0000000f06007986 */ /* 0x0001e4000c101904 */
.L_x_9208:
[----:B------:R-:W-:Y:S05]  /*02c0*/  BSYNC B0 ;  /* 0x0000000000007941 */ /* 0x000fea0003800000 */
.L_x_9207:
[----:B------:R-:W-:Y:S01]  /*02d0*/  ISETP.GE.AND P0, PT, R5, R3, PT ;  /* 0x000000030500720c */ /* 0x000fe20003f06270 */
[----:B------:R-:W-:-:S12]  /*02e0*/  BSSY B0, `(.L_x_9209) ;  /* 0x0000016000007945 */ /* 0x000fd80003800000 */
[----:B------:R-:W-:Y:S05]  /*02f0*/  @P0 BRA `(.L_x_9210) ;  /* 0x0000000000500947 */ /* 0x000fea0003800000 */
[----:B0--3--:R-:W0:Y:S01]  /*0300*/  LDC.64 R6, c[0x0][0x218] ;  /* 0x00008600ff067b82 */ /* 0x009e220000000a00 */
[----:B-----5:R-:W-:Y:S02]  /*0310*/  ISETP.GT.AND P0, PT, R14, RZ, PT ;  /* 0x000000ff0e00720c */ /* 0x020fe40003f04270 */
[----:B------:R-:W-:Y:S02]  /*0320*/  SHF.R.S32.HI R8, RZ, 0x1f, R14 ;  /* 0x0000001fff087819 */ /* 0x000fe4000001140e */
[----:B------:R-:W-:Y:S01]  /*0330*/  LEA R11, R0, R5, 0x9 ;  /* 0x00000005000b7211 */ /* 0x000fe200078e48ff */
[----:B------:R-:W-:Y:S01]  /*0340*/  VIADD R5, R5, 0x80 ;  /* 0x0000008005057836 */ /* 0x000fe20000000000 */
[----:B------:R-:W-:-:S07]  /*0350*/  LEA.HI.SX32 R9, R14, 0x1, 0x1 ;  /* 0x000000010e097811 */ /* 0x000fce00078f0aff */
[----:B------:R-:W-:Y:S01]  /*0360*/  @!P0 IMAD.MOV R9, RZ, RZ, R8 ;  /* 0x000000ffff098224 */ /* 0x000fe200078e0208 */
[----:B------:R-:W-:Y:S01]  /*0370*/  ISETP.GE.AND P0, PT, R5, R3, PT ;  /* 0x000000030500720c */ /* 0x000fe20003f06270 */
[----:B0-----:R-:W-:-:S05]  /*0380*/  IMAD.WIDE.U32 R6, R11, 0x4, R6 ;  /* 0x000000040b067825 */ /* 0x001fca00078e0006 */
[----:B------:R1:W-:Y:S07]  /*0390*/  STG.E desc[UR4][R6.64], R9 ;  /* 0x0000000906007986 */ /* 0x0003ee000c101904 */
[----:B------:R-:W-:Y:S05]  /*03a0*/  @P0 BRA `(.L_x_9210) ;  /* 0x0000000000240947 */ /* 0x000fea0003800000 */
[----:B-1----:R-:W0:Y:S01]  /*03b0*/  LDC.64 R6, c[0x0][0x218] ;  /* 0x00008600ff067b82 */ /* 0x002e220000000a00 */
[----:B------:R-:W-:Y:S02]  /*03c0*/  ISETP.GT.AND P0, PT, R4, RZ, PT ;  /* 0x000000ff0400720c */ /* 0x000fe40003f04270 */
[----:B------:R-:W-:Y:S02]  /*03d0*/  SHF.R.S32.HI R8, RZ, 0x1f, R4 ;  /* 0x0000001fff087819 */ /* 0x000fe40000011404 */
[----:B------:R-:W-:Y:S01]  /*03e0*/  LEA R11, R0, R5, 0x9 ;  /* 0x00000005000b7211 */ /* 0x000fe200078e48ff */
[----:B------:R-:W-:Y:S01]  /*03f0*/  VIADD R5, R5, 0x80 ;  /* 0x0000008005057836 */ /* 0x000fe20000000000 */
[----:B------:R-:W-:-:S07]  /*0400*/  LEA.HI.SX32 R9, R4, 0x1, 0x1 ;  /* 0x0000000104097811 */ /* 0x000fce00078f0aff */
[----:B------:R-:W-:Y:S02]  /*0410*/  @!P0 IMAD.MOV R9, RZ, RZ, R8 ;  /* 0x000000ffff098224 */ /* 0x000fe400078e0208 */
[----:B0-----:R-:W-:-:S05]  /*0420*/  IMAD.WIDE.U32 R6, R11, 0x4, R6 ;  /* 0x000000040b067825 */ /* 0x001fca00078e0006 */
[----:B------:R2:W-:Y:S02]  /*0430*/  STG.E desc[UR4][R6.64], R9 ;  /* 0x0000000906007986 */ /* 0x0005e4000c101904 */
.L_x_9210:
[----:B------:R-:W-:Y:S05]  /*0440*/  BSYNC B0 ;  /* 0x0000000000007941 */ /* 0x000fea0003800000 */
.L_x_9209:
[----:B------:R-:W-:-:S13]  /*0450*/  ISETP.GE.AND P0, PT, R5, R3, PT ;  /* 0x000000030500720c */ /* 0x000fda0003f06270 */
[----:B------:R-:W-:Y:S05]  /*0460*/  @P0 EXIT ;  /* 0x000000000000094d */ /* 0x000fea0003800000 */
[----:B0123--:R-:W0:Y:S01]  /*0470*/  LDC.64 R6, c[0x0][0x218] ;  /* 0x00008600ff067b82 */ /* 0x00fe220000000a00 */
[----:B-----5:R-:W-:Y:S02]  /*0480*/  ISETP.GT.AND P0, PT, R2, RZ, PT ;  /* 0x000000ff0200720c */ /* 0x020fe40003f04270 */
[----:B------:R-:W-:Y:S02]  /*0490*/  LEA R3, R0, R5, 0x9 ;  /* 0x0000000500037211 */ /* 0x000fe400078e48ff */
[----:B------:R-:W-:Y:S02]  /*04a0*/  SHF.R.S32.HI R0, RZ, 0x1f, R2 ;  /* 0x0000001fff007819 */ /* 0x000fe40000011402 */
[----:B------:R-:W-:-:S07]  /*04b0*/  LEA.HI.SX32 R5, R2, 0x1, 0x1 ;  /* 0x0000000102057811 */ /* 0x000fce00078f0aff */
[----:B------:R-:W-:Y:S02]  /*04c0*/  @!P0 IMAD.MOV R5, RZ, RZ, R0 ;  /* 0x000000ffff058224 */ /* 0x000fe400078e0200 */
[----:B0-----:R-:W-:-:S05]  /*04d0*/  IMAD.WIDE.U32 R2, R3, 0x4, R6 ;  /* 0x0000000403027825 */ /* 0x001fca00078e0006 */
[----:B------:R-:W-:Y:S01]  /*04e0*/  STG.E desc[UR4][R2.64], R5 ;  /* 0x0000000502007986 */ /* 0x000fe2000c101904 */
[----:B------:R-:W-:Y:S05]  /*04f0*/  EXIT ;  /* 0x000000000000794d */ /* 0x000fea0003800000 */
.L_x_9211:
        /* <DEDUP_REMOVED lines=16> */
.L_x_23536:


//--------------------- .text._ZN2at6native29vectorized_elementwise_kernelILi2EZZZNS0_16sign_kernel_cudaERNS_18TensorIteratorBaseEENKUlvE_clEvENKUlvE1_clEvEUliE_St5arrayIPcLm2EEEEviT0_T1_ --------------------------
	.section	.text._ZN2at6native29vectorized_elementwise_kernelILi2EZZZNS0_16sign_kernel_cudaERNS_18TensorIteratorBaseEENKUlvE_clEvENKUlvE1_clEvEUliE_St5arrayIPcLm2EEEEviT0_T1_,"ax",@progbits
	.align	128
        .global         _ZN2at6native29vectorized_elementwise_kernelILi2EZZZNS0_16sign_kernel_cudaERNS_18TensorIteratorBaseEENKUlvE_clEvENKUlvE1_clEvEUliE_St5arrayIPcLm2EEEEviT0_T1_
        .type           _ZN2at6native29vectorized_elementwise_kernelILi2EZZZNS0_16sign_kernel_cudaERNS_18TensorIteratorBaseEENKUlvE_clEvENKUlvE1_clEvEUliE_St5arrayIPcLm2EEEEviT0_T1_,@function
        .size           _ZN2at6native29vectorized_elementwise_kernelILi2EZZZNS0_16sign_kernel_cudaERNS_18TensorIteratorBaseEENKUlvE_clEvENKUlvE1_clEvEUliE_St5arrayIPcLm2EEEEviT0_T1_,(.L_x_23537 - _ZN2at6native29vectorized_elementwise_kernelILi2EZZZNS0_16sign_kernel_cudaERNS_18TensorIteratorBaseEENKUlvE_clEvENKUlvE1_clEvEUliE_St5arrayIPcLm2EEEEviT0_T1_)
        .other          _ZN2at6native29vectorized_elementwise_kernelILi2EZZZNS0_16sign_kernel_cudaERNS_18TensorIteratorBaseEENKUlvE_clEvENKUlvE1_clEvEUliE_St5arrayIPcLm2EEEEviT0_T1_,@"STO_CUDA_ENTRY STV_DEFAULT"
_ZN2at6native29vectorized_elementwise_kernelILi2EZZZNS0_16sign_kernel_cudaERNS_18TensorIteratorBaseEENKUlvE_clEvENKUlvE1_clEvEUliE_St5arrayIPcLm2EEEEviT0_T1_:
.text._ZN2at6native29vectorized_elementwise_kernelILi2EZZZNS0_16sign_kernel_cudaERNS_18TensorIteratorBaseEENKUlvE_clEvENKUlvE1_clEvEUliE_St5arrayIPcLm2EEEEviT0_T1_:
        /* <DEDUP_REMOVED lines=17> */
[----:B--2---:R-:W-:-:S04]  /*0110*/  IMAD.WIDE.U32 R12, R0, 0x4, R12 ;  /* 0x00000004000c7825 */ /* 0x004fc800078e000c */
[----:B0-----:R-:W-:Y:S01]  /*0120*/  IMAD.WIDE R10, R15, 0x8, R12 ;  /* 0x000000080f0a7825 */ /* 0x001fe200078e020c */
[----:B---3--:R-:W-:Y:S02]  /*0130*/  ISETP.GT.AND P1, PT, R8, RZ, PT ;  /* 0x000000ff0800720c */ /* 0x008fe40003f24270 */
[----:B------:R-:W-:Y:S02]  /*0140*/  ISETP.GT.AND P2, PT, R9, RZ, PT ;  /* 0x000000ff0900720c */ /* 0x000fe40003f44270 */
[----:B----4-:R-:W-:Y:S02]  /*0150*/  ISETP.GT.AND P3, PT, R6, RZ, PT ;  /* 0x000000ff0600720c */ /* 0x010fe40003f64270 */
[----:B------:R-:W-:Y:S02]  /*0160*/  SHF.R.S32.HI R0, RZ, 0x1f, R8 ;  /* 0x0000001fff007819 */ /* 0x000fe40000011408 */
[----:B------:R-:W-:Y:S02]  /*0170*/  SHF.R.S32.HI R14, RZ, 0x1f, R9 ;  /* 0x0000001fff0e7819 */ /* 0x000fe40000011409 */
[----:B------:R-:W-:-:S02]  /*0180*/  ISETP.GT.AND P0, PT, R7, RZ, PT ;  /* 0x000000ff0700720c */ /* 0x000fc40003f04270 */
[----:B------:R-:W-:Y:S02]  /*0190*/  SHF.R.S32.HI R16, RZ, 0x1f, R6 ;  /* 0x0000001fff107819 */ /* 0x000fe40000011406 */
[----:B------:R-:W-:Y:S01]  /*01a0*/  LEA.HI.SX32 R8, R8, 0x1, 0x1 ;  /* 0x0000000108087811 */ /* 0x000fe200078f0aff */
[----:B------:R-:W-:Y:S01]  /*01b0*/  @!P1 IMAD.MOV R8, RZ, RZ, R0 ;  /* 0x000000ffff089224 */ /* 0x000fe200078e0200 */
[----:B------:R-:W-:Y:S01]  /*01c0*/  LEA.HI.SX32 R9, R9, 0x1, 0x1 ;  /* 0x0000000109097811 */ /* 0x000fe200078f0aff */
[----:B------:R-:W-:Y:S01]  /*01d0*/  @!P2 IMAD.MOV R9, RZ, RZ, R14 ;  /* 0x000000ffff09a224 */ /* 0x000fe200078e020e */
[----:B------:R-:W-:Y:S01]  /*01e0*/  LEA.HI.SX32 R6, R6, 0x1, 0x1 ;  /* 0x0000000106067811 */ /* 0x000fe200078f0aff */
[----:B------:R-:W-:Y:S01]  /*01f0*/  @!P3 IMAD.MOV R6, RZ, RZ, R16 ;  /* 0x000000ffff06b224 */ /* 0x000fe200078e0210 */
[----:B-----5:R-:W-:Y:S02]  /*0200*/  ISETP.GT.AND P1, PT, R4, RZ, PT ;  /* 0x000000ff0400720c */ /* 0x020fe40003f24270 */
[----:B------:R-:W-:Y:S01]  /*0210*/  ISETP.GT.AND P2, PT, R5, RZ, PT ;  /* 0x000000ff0500720c */ /* 0x000fe20003f44270 */
[----:B------:R-:W-:Y:S01]  /*0220*/  STG.E.64 desc[UR4][R10.64], R8 ;  /* 0x000000080a007986 */ /* 0x000fe2000c101b04 */
[----:B------:R-:W-:-:S02]  /*0230*/  ISETP.GT.AND P3, PT, R2, RZ, PT ;  /* 0x000000ff0200720c */ /* 0x000fc40003f64270 */
[----:B------:R-:W-:Y:S02]  /*0240*/  ISETP.GT.AND P4, PT, R3, RZ, PT ;  /* 0x000000ff0300720c */ /* 0x000fe40003f84270 */
[----:B------:R-:W-:Y:S02]  /*0250*/  SHF.R.S32.HI R0, RZ, 0x1f, R7 ;  /* 0x0000001fff007819 */ /* 0x000fe40000011407 */
[----:B------:R-:W-:Y:S02]  /*0260*/  LEA.HI.SX32 R7, R7, 0x1, 0x1 ;  /* 0x0000000107077811 */ /* 0x000fe400078f0aff */
[----:B------:R-:W-:Y:S01]  /*0270*/  SHF.R.S32.HI R12, RZ, 0x1f, R5 ;  /* 0x0000001fff0c7819 */ /* 0x000fe20000011405 */
[----:B------:R-:W-:Y:S01]  /*0280*/  @!P0 IMAD.MOV R7, RZ, RZ, R0 ;  /* 0x000000ffff078224 */ /* 0x000fe200078e0200 */
[----:B------:R-:W-:Y:S02]  /*0290*/  SHF.R.S32.HI R0, RZ, 0x1f, R4 ;  /* 0x0000001fff007819 */ /* 0x000fe40000011404 */
[----:B------:R-:W-:-:S02]  /*02a0*/  SHF.R.S32.HI R13, RZ, 0x1f, R2 ;  /* 0x0000001fff0d7819 */ /* 0x000fc40000011402 */
[----:B------:R-:W-:Y:S01]  /*02b0*/  SHF.R.S32.HI R14, RZ, 0x1f, R3 ;  /* 0x0000001fff0e7819 */ /* 0x000fe20000011403 */
[----:B------:R-:W-:Y:S01]  /*02c0*/  STG.E.64 desc[UR4][R10.64+0x400], R6 ;  /* 0x000400060a007986 */ /* 0x000fe2000c101b04 */
        /* <DEDUP_REMOVED lines=8> */
[----:B------:R-:W-:Y:S04]  /*0350*/  STG.E.64 desc[UR4][R10.64+0x800], R4 ;  /* 0x000800040a007986 */ /* 0x000fe8000c101b04 */
[----:B------:R-:W-:Y:S01]  /*0360*/  STG.E.64 desc[UR4][R10.64+0xc00], R2 ;  /* 0x000c00020a007986 */ /* 0x000fe2000c101b04 */
[----:B------:R-:W-:Y:S05]  /*0370*/  EXIT ;  /* 0x000000000000794d */ /* 0x000fea0003800000 */
.L_x_9212:
        /* <DEDUP_REMOVED lines=16> */
[----:B------:R1:W5:Y:S11]  /*0480*/  @!P6 LDG.E R18, desc[UR4][R28.64] ;  /* 0x000000041c12e981 */ /* 0x000376000c1e1900 */
        /* <DEDUP_REMOVED lines=13> */
[----:B------:R-:W-:Y:S01]  /*0560*/  @!P1 IADD3 R25, R25, 0x80, RZ ;  /* 0x0000008019199810 */ /* 0x000fe20007ffe0ff */
[----:B------:R-:W4:Y:S03]  /*0570*/  @!P1 LDC.64 R4, c[0x0][0x220] ;  /* 0x00008800ff049b82 */ /* 0x000f260000000a00 */
[----:B------:R-:W-:-:S13]  /*0580*/  ISETP.GE.AND P6, PT, R25, R16, PT ;  /* 0x000000101900720c */ /* 0x000fda0003fc6270 */
[----:B------:R-:W0:Y:S01]  /*0590*/  @!P6 LDC.64 R6, c[0x0][0x220] ;  /* 0x00008800ff06eb82 */ /* 0x000e220000000a00 */
[----:B--2---:R-:W-:-:S04]  /*05a0*/  @!P5 IMAD.WIDE.U32 R12, R20, 0x4, R12 ;  /* 0x00000004140cd825 */ /* 0x004fc800078e000c */
[----:B---3--:R-:W-:Y:S01]  /*05b0*/  @!P4 IMAD.WIDE.U32 R14, R21, 0x4, R14 ;  /* 0x00000004150ec825 */ /* 0x008fe200078e000e */
[----:B------:R-:W-:-:S03]  /*05c0*/  CS2R R20, SRZ ;  /* 0x0000000000147805 */ /* 0x000fc6000001ff00 */
[C---:B-1----:R-:W-:Y:S02]  /*05d0*/  @!P6 IMAD.IADD R29, R0.reuse, 0x1, R25 ;  /* 0x00000001001de824 */ /* 0x042fe400078e0219 */
[----:B------:R-:W-:Y:S01]  /*05e0*/  @!P0 IMAD.IADD R25, R0, 0x1, R17 ;  /* 0x0000000100198824 */ /* 0x000fe200078e0211 */
[----:B------:R1:W5:Y:S01]  /*05f0*/  @!P5 LDG.E R20, desc[UR4][R12.64] ;  /* 0x000000040c14d981 */ /* 0x000362000c1e1900 */
[----:B----4-:R-:W-:-:S03]  /*0600*/  @!P1 IMAD.WIDE.U32 R4, R19, 0x4, R4 ;  /* 0x0000000413049825 */ /* 0x010fc600078e0004 */
[----:B------:R2:W5:Y:S01]  /*0610*/  @!P4 LDG.E R21, desc[UR4][R14.64] ;  /* 0x000000040e15c981 */ /* 0x000562000c1e1900 */
[----:B------:R-:W-:Y:S02]  /*0620*/  IMAD.MOV.U32 R19, RZ, RZ, RZ ;  /* 0x000000ffff137224 */ /* 0x000fe400078e00ff */
[----:B------:R-:W-:Y:S02]  /*0630*/  IMAD.MOV.U32 R22, RZ, RZ, RZ ;  /* 0x000000ffff167224 */ /* 0x000fe400078e00ff */
[----:B------:R-:W-:Y:S01]  /*0640*/  @!P3 IMAD.WIDE.U32 R10, R27, 0x4, R10 ;  /* 0x000000041b0ab825 */ /* 0x000fe200078e000a */
[----:B-1----:R-:W-:-:S03]  /*0650*/  CS2R R12, SRZ ;  /* 0x00000000000c7805 */ /* 0x002fc6000001ff00 */
[----:B0-----:R-:W-:Y:S01]  /*0660*/  @!P2 IMAD.WIDE.U32 R2, R23, 0x4, R2 ;  /* 0x000000041702a825 */ /* 0x001fe200078e0002 */
[----:B------:R0:W5:Y:S03]  /*0670*/  @!P3 LDG.E R19, desc[UR4][R10.64] ;  /* 0x000000040a13b981 */ /* 0x000166000c1e1900 */
[----:B--2---:R-:W-:Y:S01]  /*0680*/  IMAD.MOV.U32 R14, RZ, RZ, RZ ;  /* 0x000000ffff0e7224 */ /* 0x004fe200078e00ff */
[----:B------:R0:W5:Y:S01]  /*0690*/  @!P2 LDG.E R22, desc[UR4][R2.64] ;  /* 0x000000040216a981 */ /* 0x000162000c1e1900 */
[----:B------:R-:W-:-:S03]  /*06a0*/  @!P6 IMAD.WIDE.U32 R6, R29, 0x4, R6 ;  /* 0x000000041d06e825 */ /* 0x000fc600078e0006 */
[----:B------:R0:W5:Y:S01]  /*06b0*/  @!P1 LDG.E R13, desc[UR4][R4.64] ;  /* 0x00000004040d9981 */ /* 0x000162000c1e1900 */
[----:B------:R-:W-:-:S03]  /*06c0*/  @!P0 IMAD.WIDE.U32 R8, R25, 0x4, R8 ;  /* 0x0000000419088825 */ /* 0x000fc600078e0008 */
[----:B------:R0:W5:Y:S04]  /*06d0*/  @!P6 LDG.E R12, desc[UR4][R6.64] ;  /* 0x00000004060ce981 */ /* 0x000168000c1e1900 */
[----:B------:R0:W5:Y:S01]  /*06e0*/  @!P0 LDG.E R14, desc[UR4][R8.64] ;  /* 0x00000004080e8981 */ /* 0x000162000c1e1900 */
[----:B------:R-:W-:Y:S04]  /*06f0*/  BSSY B0, `(.L_x_9213) ;  /* 0x000000b000007945 */ /* 0x000fe80003800000 */
[----:B------:R-:W-:Y:S05]  /*0700*/  @P0 BRA `(.L_x_9214) ;  /* 0x0000000000240947 */ /* 0x000fea0003800000 */
[----:B0-----:R-:W0:Y:S01]  /*0710*/  LDC.64 R2, c[0x0][0x218] ;  /* 0x00008600ff027b82 */ /* 0x001e220000000a00 */
[----:B-----5:R-:W-:Y:S01]  /*0720*/  ISETP.GT.AND P0, PT, R14, RZ, PT ;  /* 0x000000ff0e00720c */ /* 0x020fe20003f04270 */
[----:B------:R-:W-:Y:S01]  /*0730*/  IMAD.IADD R5, R0, 0x1, R17 ;  /* 0x0000000100057824 */ /* 0x000fe200078e0211 */
[----:B------:R-:W-:Y:S01]  /*0740*/  SHF.R.S32.HI R4, RZ, 0x1f, R14 ;  /* 0x0000001fff047819 */ /* 0x000fe2000001140e */
[----:B------:R-:W-:Y:S01]  /*0750*/  VIADD R17, R17, 0x80 ;  /* 0x0000008011117836 */ /* 0x000fe20000000000 */
[----:B------:R-:W-:-:S09]  /*0760*/  LEA.HI.SX32 R7, R14, 0x1, 0x1 ;  /* 0x000000010e077811 */ /* 0x000fd200078f0aff */
[----:B------:R-:W-:Y:S02]  /*0770*/  @!P0 IMAD.MOV R7, RZ, RZ, R4 ;  /* 0x000000ffff078224 */ /* 0x000fe400078e0204 */
[----:B0-----:R-:W-:-:S05]  /*0780*/  IMAD.WIDE.U32 R2, R5, 0x4, R2 ;  /* 0x0000000405027825 */ /* 0x001fca00078e0002 */
[----:B------:R1:W-:Y:S02]  /*0790*/  STG.E desc[UR4][R2.64], R7 ;  /* 0x0000000702007986 */ /* 0x0003e4000c101904 */
.L_x_9214:
[----:B------:R-:W-:Y:S05]  /*07a0*/  BSYNC B0 ;  /* 0x0000000000007941 */ /* 0x000fea0003800000 */
.L_x_9213:
[----:B------:R-:W-:Y:S01]  /*07b0*/  ISETP.GE.AND P0, PT, R17, R16, PT ;  /* 0x000000101100720c */ /* 0x000fe20003f06270 */
[----:B------:R-:W-:Y:S04]  /*07c0*/  BSSY B0, `(.L_x_9215) ;  /* 0x0000046000007945 */ /* 0x000fe80003800000 */
[----:B------:R-:W-:Y:S08]  /*07d0*/  BSSY B1, `(.L_x_9216) ;  /* 0x000003b000017945 */ /* 0x000ff00003800000 */
[----:B------:R-:W-:Y:S05]  /*07e0*/  @P0 BRA `(.L_x_9217) ;  /* 0x0000000000500947 */ /* 0x000fea0003800000 */
[----:B01----:R-:W0:Y:S01]  /*07f0*/  LDC.64 R2, c[0x0][0x218] ;  /* 0x00008600ff027b82 */ /* 0x003e220000000a00 */
[----:B-----5:R-:W-:Y:S01]  /*0800*/  ISETP.GT.AND P0, PT, R18, RZ, PT ;  /* 0x000000ff1200720c */ /* 0x020fe20003f04270 */
[----:B------:R-:W-:Y:S01]  /*0810*/  IMAD.IADD R7, R0, 0x1, R17 ;  /* 0x0000000100077824 */ /* 0x000fe200078e0211 */
[----:B------:R-:W-:Y:S01]  /*0820*/  SHF.R.S32.HI R4, RZ, 0x1f, R18 ;  /* 0x0000001fff047819 */ /* 0x000fe20000011412 */
[----:B------:R-:W-:Y:S01]  /*0830*/  VIADD R17, R17, 0x80 ;  /* 0x0000008011117836 */ /* 0x000fe20000000000 */
[----:B------:R-:W-:-:S09]  /*0840*/  LEA.HI.SX32 R5, R18, 0x1, 0x1 ;  /* 0x0000000112057811 */ /* 0x000fd200078f0aff */
[----:B------:R-:W-:Y:S02]  /*0850*/  @!P0 IADD3 R5, R4, RZ, RZ ;  /* 0x000000ff04058210 */ /* 0x000fe40007ffe0ff */
[----:B------:R-:W-:Y:S01]  /*0860*/  ISETP.GE.AND P0, PT, R17, R16, PT ;  /* 0x000000101100720c */ /* 0x000fe20003f06270 */
[----:B0-----:R-:W-:-:S05]  /*0870*/  IMAD.WIDE.U32 R2, R7, 0x4, R2 ;  /* 0x0000000407027825 */ /* 0x001fca00078e0002 */
[----:B------:R0:W-:Y:S07]  /*0880*/  STG.E desc[UR4][R2.64], R5 ;  /* 0x0000000502007986 */ /* 0x0001ee000c101904 */
[----:B------:R-:W-:Y:S05]  /*0890*/  @P0 BRA `(.L_x_9218) ;  /* 0x0000000000500947 */ /* 0x000fea0003800000 */
[----:B0-----:R-:W0:Y:S01]  /*08a0*/  LDC.64 R2, c[0x0][0x218] ;  /* 0x00008600ff027b82 */ /* 0x001e220000000a00 */
[----:B------:R-:W-:Y:S01]  /*08b0*/  ISETP.GT.AND P0, PT, R20, RZ, PT ;  /* 0x000000ff1400720c */ /* 0x000fe20003f04270 */
[----:B------:R-:W-:Y:S01]  /*08c0*/  IMAD.IADD R7, R0, 0x1, R17 ;  /* 0x0000000100077824 */ /* 0x000fe200078e0211 */
[----:B------:R-:W-:Y:S01]  /*08d0*/  SHF.R.S32.HI R4, RZ, 0x1f, R20 ;  /* 0x0000001fff047819 */ /* 0x000fe20000011414 */
[----:B------:R-:W-:Y:S01]  /*08e0*/  VIADD R17, R17, 0x80 ;  /* 0x0000008011117836 */ /* 0x000fe20000000000 */
[----:B------:R-:W-:-:S09]  /*08f0*/  LEA.HI.SX32 R5, R20, 0x1, 0x1 ;  /* 0x0000000114057811 */ /* 0x000fd200078f0aff */
[----:B------:R-:W-:Y:S02]  /*0900*/  @!P0 IMAD.MOV R5, RZ, RZ, R4 ;  /* 0x000000ffff058224 */ /* 0x000fe400078e0204 */
[----:B0-----:R-:W-:-:S05]  /*0910*/  IMAD.WIDE.U32 R2, R7, 0x4, R2 ;  /* 0x0000000407027825 */ /* 0x001fca00078e0002 */
[----:B------:R2:W-:Y:S02]  /*0920*/  STG.E desc[UR4][R2.64], R5 ;  /* 0x0000000502007986 */ /* 0x0005e4000c101904 */
.L_x_9217:
[----:B------:R-:W-:-:S13]  /*0930*/  ISETP.GE.AND P0, PT, R17, R16, PT ;  /* 0x000000101100720c */ /* 0x000fda0003f06270 */
[----:B------:R-:W-:Y:S05]  /*0940*/  @P0 BRA `(.L_x_9219) ;  /* 0x0000000000500947 */ /* 0x000fea0003800000 */
[----:B012---:R-:W0:Y:S01]  /*0950*/  LDC.64 R2, c[0x0][0x218] ;  /* 0x00008600ff027b82 */ /* 0x007e220000000a00 */
        /* <DEDUP_REMOVED lines=8> */
.L_x_9218:
[----:B------:R-:W-:-:S13]  /*09e0*/  ISETP.GE.AND P0, PT, R17, R16, PT ;  /* 0x000000101100720c */ /* 0x000fda0003f06270 */
[----:B------:R-:W-:Y:S05]  /*09f0*/  @P0 BRA `(.L_x_9220) ;  /* 0x0000000000540947 */ /* 0x000fea0003800000 */
[----:B01----:R-:W0:Y:S01]  /*0a00*/  LDC.64 R2, c[0x0][0x218] ;  /* 0x00008600ff027b82 */ /* 0x003e220000000a00 */
[C---:B------:R-:W-:Y:S01]  /*0a10*/  ISETP.GT.AND P0, PT, R19.reuse, RZ, PT ;  /* 0x000000ff1300720c */ /* 0x040fe20003f04270 */
[----:B------:R-:W-:Y:S01]  /*0a20*/  IMAD.IADD R5, R0, 0x1, R17 ;  /* 0x0000000100057824 */ /* 0x000fe200078e0211 */
[----:B------:R-:W-:Y:S02]  /*0a30*/  SHF.R.S32.HI R4, RZ, 0x1f, R19 ;  /* 0x0000001fff047819 */ /* 0x000fe40000011413 */
[----:B------:R-:W-:Y:S02]  /*0a40*/  LEA.HI.SX32 R19, R19, 0x1, 0x1 ;  /* 0x0000000113137811 */ /* 0x000fe400078f0aff */
[----:B------:R-:W-:-:S07]  /*0a50*/  IADD3 R17, R17, 0x80, RZ ;  /* 0x0000008011117810 */ /* 0x000fce0007ffe0ff */
[----:B------:R-:W-:Y:S02]  /*0a60*/  @!P0 IMAD.MOV R19, RZ, RZ, R4 ;  /* 0x000000ffff138224 */ /* 0x000fe400078e0204 */
[----:B0-----:R-:W-:-:S05]  /*0a70*/  IMAD.WIDE.U32 R2, R5, 0x4, R2 ;  /* 0x0000000405027825 */ /* 0x001fca00078e0002 */
[----:B------:R3:W-:Y:S02]  /*0a80*/  STG.E desc[UR4][R2.64], R19 ;  /* 0x0000001302007986 */ /* 0x0007e4000c101904 */
.L_x_9219:
[----:B------:R-:W-:-:S13]  /*0a90*/  ISETP.GE.AND P0, PT, R17, R16, PT ;  /* 0x000000101100720c */ /* 0x000fda0003f06270 */
[----:B------:R-:W-:Y:S05]  /*0aa0*/  @P0 BREAK B1 ;  /* 0x0000000000010942 */ /* 0x000fea0003800000 */
[----:B------:R-:W-:Y:S05]  /*0ab0*/  @P0 BRA `(.L_x_9221) ;  /* 0x0000000000580947 */ /* 0x000fea0003800000 */
[----:B0123--:R-:W0:Y:S01]  /*0ac0*/  LDC.64 R2, c[0x0][0x218] ;  /* 0x00008600ff027b82 */ /* 0x00fe220000000a00 */
        /* <DEDUP_REMOVED lines=8> */
.L_x_9220:
[----:B------:R-:W-:-:S13]  /*0b50*/  ISETP.GE.AND P0, PT, R17, R16, PT ;  /* 0x000000101100720c */ /* 0x000fda0003f06270 */
[----:B------:R-:W-:Y:S05]  /*0b60*/  @P0 BREAK B1 ;  /* 0x0000000000010942 */ /* 0x000fea0003800000 */
[----:B------:R-:W-:Y:S05]  /*0b70*/  @P0 BRA `(.L_x_9221) ;  /* 0x0000000000280947 */ /* 0x000fea0003800000 */
[----:B------:R-:W-:Y:S05]  /*0b80*/  BSYNC B1 ;  /* 0x0000000000017941 */ /* 0x000fea0003800000 */
.L_x_9216:
[----:B012---:R-:W0:Y:S01]  /*0b90*/  LDC.64 R2, c[0x0][0x218] ;  /* 0x00008600ff027b82 */ /* 0x007e220000000a00 */
        /* <DEDUP_REMOVED lines=8> */
.L_x_9221:
[----:B------:R-:W-:Y:S05]  /*0c20*/  BSYNC B0 ;  /* 0x0000000000007941 */ /* 0x000fea0003800000 */
.L_x_9215:
[----:B------:R-:W-:Y:S05]  /*0c30*/  WARPSYNC.ALL ;  /* 0x0000000000007948 */ /* 0x000fea0003800000 */
[----:B------:R-:W-:-:S13]  /*0c40*/  ISETP.GE.AND P0, PT, R17, R16, PT ;  /* 0x000000101100720c */ /* 0x000fda0003f06270 */
[----:B------:R-:W-:Y:S05]  /*0c50*/  @P0 EXIT ;  /* 0x000000000000094d */ /* 0x000fea0003800000 */
[----:B01234-:R-:W0:Y:S01]  /*0c60*/  LDC.64 R2, c[0x0][0x218] ;  /* 0x00008600ff027b82 */ /* 0x01fe220000000a00 */
[----:B-----5:R-:W-:Y:S01]  /*0c70*/  ISETP.GT.AND P0, PT, R12, RZ, PT ;  /* 0x000000ff0c00720c */ /* 0x020fe20003f04270 */
[----:B------:R-:W-:Y:S01]  /*0c80*/  IMAD.IADD R17, R0, 0x1, R17 ;  /* 0x0000000100117824 */ /* 0x000fe200078e0211 */
[----:B------:R-:W-:Y:S02]  /*0c90*/  SHF.R.S32.HI R0, RZ, 0x1f, R12 ;  /* 0x0000001fff007819 */ /* 0x000fe4000001140c */
[----:B------:R-:W-:-:S09]  /*0ca0*/  LEA.HI.SX32 R5, R12, 0x1, 0x1 ;  /* 0x000000010c057811 */ /* 0x000fd200078f0aff */
[----:B------:R-:W-:Y:S02]  /*0cb0*/  @!P0 IMAD.MOV R5, RZ, RZ, R0 ;  /* 0x000000ffff058224 */ /* 0x000fe400078e0200 */
[----:B0-----:R-:W-:-:S05]  /*0cc0*/  IMAD.WIDE.U32 R2, R17, 0x4, R2 ;  /* 0x0000000411027825 */ /* 0x001fca00078e0002 */
[----:B------:R-:W-:Y:S01]  /*0cd0*/  STG.E desc[UR4][R2.64], R5 ;  /* 0x0000000502007986 */ /* 0x000fe2000c101904 */
[----:B------:R-:W-:Y:S05]  /*0ce0*/  EXIT ;  /* 0x000000000000794d */ /* 0x000fea0003800000 */
.L_x_9222:
        /* <DEDUP_REMOVED lines=9> */
.L_x_23537:


//--------------------- .text._ZN2at6native29vectorized_elementwise_kernelILi4EZZZNS0_16sign_kernel_cudaERNS_18TensorIteratorBaseEENKUlvE_clEvENKUlvE1_clEvEUliE_St5arrayIPcLm2EEEEviT0_T1_ --------------------------
	.section	.text._ZN2at6native29vectorized_elementwise_kernelILi4EZZZNS0_16sign_kernel_cudaERNS_18TensorIteratorBaseEENKUlvE_clEvENKUlvE1_clEvEUliE_St5arrayIPcLm2EEEEviT0_T1_,"ax",@progbits
	.align	128
        .global         _ZN2at6native29vectorized_elementwise_kernelILi4EZZZNS0_16sign_kernel_cudaERNS_18TensorIteratorBaseEENKUlvE_clEvENKUlvE1_clEvEUliE_St5arrayIPcLm2EEEEviT0_T1_
        .type           _ZN2at6native29vectorized_elementwise_kernelILi4EZZZNS0_16sign_kernel_cudaERNS_18TensorIteratorBaseEENKUlvE_clEvENKUlvE1_clEvEUliE_St5arrayIPcLm2EEEEviT0_T1_,@function
        .size           _ZN2at6native29vectorized_elementwise_kernelILi4EZZZNS0_16sign_kernel_cudaERNS_18TensorIteratorBaseEENKUlvE_clEvENKUlvE1_clEvEUliE_St5arrayIPcLm2EEEEviT0_T1_,(.L_x_23538 - _ZN2at6native29vectorized_elementwise_kernelILi4EZZZNS0_16sign_kernel_cudaERNS_18TensorIteratorBaseEENKUlvE_clEvENKUlvE1_clEvEUliE_St5arrayIPcLm2EEEEviT0_T1_)
        .other          _ZN2at6native29vectorized_elementwise_kernelILi4EZZZNS0_16sign_kernel_cudaERNS_18TensorIteratorBaseEENKUlvE_clEvENKUlvE1_clEvEUliE_St5arrayIPcLm2EEEEviT0_T1_,@"STO_CUDA_ENTRY STV_DEFAULT"
_ZN2at6native29vectorized_elementwise_kernelILi4EZZZNS0_16sign_kernel_cudaERNS_18TensorIteratorBaseEENKUlvE_clEvENKUlvE1_clEvEUliE_St5arrayIPcLm2EEEEviT0_T1_:
.text._ZN2at6native29vectorized_elementwise_kernelILi4EZZZNS0_16sign_kernel_cudaERNS_18TensorIteratorBaseEENKUlvE_clEvENKUlvE1_clEvEUliE_St5arrayIPcLm2EEEEviT0_T1_:
        /* <DEDUP_REMOVED lines=14> */
[----:B------:R0:W4:Y:S01]  /*00e0*/  LDG.E.128 R4, desc[UR4][R2.64+0x800] ;  /* 0x0008000402047981 */ /* 0x000122000c1e1d00 */
[----:B--2---:R-:W-:-:S04]  /*00f0*/  IMAD.WIDE.U32 R12, R0, 0x4, R12 ;  /* 0x00000004000c7825 */ /* 0x004fc800078e000c */
[----:B0-----:R-:W-:Y:S01]  /*0100*/  IMAD.WIDE R2, R17, 0x10, R12 ;  /* 0x0000001011027825 */ /* 0x001fe200078e020c */
[----:B---3--:R-:W-:Y:S02]  /*0110*/  ISETP.GT.AND P1, PT, R8, RZ, PT ;  /* 0x000000ff0800720c */ /* 0x008fe40003f24270 */
[----:B------:R-:W-:Y:S02]  /*0120*/  ISETP.GT.AND P2, PT, R9, RZ, PT ;  /* 0x000000ff0900720c */ /* 0x000fe40003f44270 */
[----:B------:R-:W-:Y:S02]  /*0130*/  ISETP.GT.AND P3, PT, R10, RZ, PT ;  /* 0x000000ff0a00720c */ /* 0x000fe40003f64270 */
[----:B------:R-:W-:Y:S02]  /*0140*/  ISETP.GT.AND P0, PT, R11, RZ, PT ;  /* 0x000000ff0b00720c */ /* 0x000fe40003f04270 */
        /* <DEDUP_REMOVED lines=9> */
[----:B----4-:R-:W-:Y:S02]  /*01e0*/  ISETP.GT.AND P1, PT, R4, RZ, PT ;  /* 0x000000ff0400720c */ /* 0x010fe40003f24270 */
        /* <DEDUP_REMOVED lines=9> */
[----:B------:R-:W-:Y:S01]  /*0280*/  SHF.R.S32.HI R14, RZ, 0x1f, R7 ;  /* 0x0000001fff0e7819 */ /* 0x000fe20000011407 */
[----:B------:R-:W-:Y:S01]  /*0290*/  STG.E.128 desc[UR4][R2.64], R8 ;  /* 0x0000000802007986 */ /* 0x000fe2000c101d04 */
[----:B------:R-:W-:Y:S01]  /*02a0*/  LEA.HI.SX32 R4, R4, 0x1, 0x1 ;  /* 0x0000000104047811 */ /* 0x000fe200078f0aff */
[----:B------:R-:W-:Y:S01]  /*02b0*/  @!P1 IMAD.MOV R4, RZ, RZ, R0 ;  /* 0x000000ffff049224 */ /* 0x000fe200078e0200 */
[----:B------:R-:W-:Y:S01]  /*02c0*/  LEA.HI.SX32 R5, R5, 0x1, 0x1 ;  /* 0x0000000105057811 */ /* 0x000fe200078f0aff */
[----:B------:R-:W-:Y:S01]  /*02d0*/  @!P2 IMAD.MOV R5, RZ, RZ, R12 ;  /* 0x000000ffff05a224 */ /* 0x000fe200078e020c */
[----:B------:R-:W-:Y:S01]  /*02e0*/  LEA.HI.SX32 R6, R6, 0x1, 0x1 ;  /* 0x0000000106067811 */ /* 0x000fe200078f0aff */
[----:B------:R-:W-:Y:S01]  /*02f0*/  @!P3 IMAD.MOV R6, RZ, RZ, R13 ;  /* 0x000000ffff06b224 */ /* 0x000fe200078e020d */
[----:B------:R-:W-:Y:S01]  /*0300*/  LEA.HI.SX32 R7, R7, 0x1, 0x1 ;  /* 0x0000000107077811 */ /* 0x000fe200078f0aff */
[----:B------:R-:W-:-:S05]  /*0310*/  @!P4 IMAD.MOV R7, RZ, RZ, R14 ;  /* 0x000000ffff07c224 */ /* 0x000fca00078e020e */
[----:B------:R-:W-:Y:S01]  /*0320*/  STG.E.128 desc[UR4][R2.64+0x800], R4 ;  /* 0x0008000402007986 */ /* 0x000fe2000c101d04 */
[----:B------:R-:W-:Y:S05]  /*0330*/  EXIT ;  /* 0x000000000000794d */ /* 0x000fea0003800000 */
.L_x_9223:
        /* <DEDUP_REMOVED lines=66> */
.L_x_9225:
[----:B------:R-:W-:Y:S05]  /*0760*/  BSYNC B0 ;  /* 0x0000000000007941 */ /* 0x000fea0003800000 */
.L_x_9224:
        /* <DEDUP_REMOVED lines=24> */
.L_x_9228:
        /* <DEDUP_REMOVED lines=11> */
.L_x_9229:
        /* <DEDUP_REMOVED lines=11> */
.L_x_9230:
        /* <DEDUP_REMOVED lines=12> */
.L_x_9231:
[----:B------:R-:W-:-:S13]  /*0b10*/  ISETP.GE.AND P0, PT, R17, R16, PT ;  /* 0x000000101100720c */ /* 0x000fda0003f06270 */
[----:B------:R-:W-:Y:S05]  /*0b20*/  @P0 BREAK B1 ;  /* 0x0000000000010942 */ /* 0x000fea0003800000 */
[----:B------:R-:W-:Y:S05]  /*0b30*/  @P0 BRA `(.L_x_9232) ;  /* 0x0000000000280947 */ /* 0x000fea0003800000 */
[----:B------:R-:W-:Y:S05]  /*0b40*/  BSYNC B1 ;  /* 0x0000000000017941 */ /* 0x000fea0003800000 */
.L_x_9227:
        /* <DEDUP_REMOVED lines=9> */
.L_x_9232:
[----:B------:R-:W-:Y:S05]  /*0be0*/  BSYNC B0 ;  /* 0x0000000000007941 */ /* 0x000fea0003800000 */
.L_x_9226:
        /* <DEDUP_REMOVED lines=12> */
.L_x_9233:
        /* <DEDUP_REMOVED lines=13> */
.L_x_23538:


//--------------------- .text._ZN2at6native29vectorized_elementwise_kernelILi8EZZZNS0_16sign_kernel_cudaERNS_18TensorIteratorBaseEENKUlvE_clEvENKUlvE1_clEvEUliE_St5arrayIPcLm2EEEEviT0_T1_ --------------------------
	.section	.text._ZN2at6native29vectorized_elementwise_kernelILi8EZZZNS0_16sign_kernel_cudaERNS_18TensorIteratorBaseEENKUlvE_clEvENKUlvE1_clEvEUliE_St5arrayIPcLm2EEEEviT0_T1_,"ax",@progbits
	.align	128
        .global         _ZN2at6native29vectorized_elementwise_kernelILi8EZZZNS0_16sign_kernel_cudaERNS_18TensorIteratorBaseEENKUlvE_clEvENKUlvE1_clEvEUliE_St5arrayIPcLm2EEEEviT0_T1_
        .type           _ZN2at6native29vectorized_elementwise_kernelILi8EZZZNS0_16sign_kernel_cudaERNS_18TensorIteratorBaseEENKUlvE_clEvENKUlvE1_clEvEUliE_St5arrayIPcLm2EEEEviT0_T1_,@function
        .size           _ZN2at6native29vectorized_elementwise_kernelILi8EZZZNS0_16sign_kernel_cudaERNS_18TensorIteratorBaseEENKUlvE_clEvENKUlvE1_clEvEUliE_St5arrayIPcLm2EEEEviT0_T1_,(.L_x_23539 - _ZN2at6native29vectorized_elementwise_kernelILi8EZZZNS0_16sign_kernel_cudaERNS_18TensorIteratorBaseEENKUlvE_clEvENKUlvE1_clEvEUliE_St5arrayIPcLm2EEEEviT0_T1_)
        .other          _ZN2at6native29vectorized_elementwise_kernelILi8EZZZNS0_16sign_kernel_cudaERNS_18TensorIteratorBaseEENKUlvE_clEvENKUlvE1_clEvEUliE_St5arrayIPcLm2EEEEviT0_T1_,@"STO_CUDA_ENTRY STV_DEFAULT"
_ZN2at6native29vectorized_elementwise_kernelILi8EZZZNS0_16sign_kernel_cudaERNS_18TensorIteratorBaseEENKUlvE_clEvENKUlvE1_clEvEUliE_St5arrayIPcLm2EEEEviT0_T1_:
.text._ZN2at6native29vectorized_elementwise_kernelILi8EZZZNS0_16sign_kernel_cudaERNS_18TensorIteratorBaseEENKUlvE_clEvENKUlvE1_clEvEUliE_St5arrayIPcLm2EEEEviT0_T1_:
        /* <DEDUP_REMOVED lines=52> */
.L_x_9234:
        /* <DEDUP_REMOVED lines=66> */
.L_x_9236:
[----:B------:R-:W-:Y:S05]  /*0760*/  BSYNC B0 ;  /* 0x0000000000007941 */ /* 0x000fea0003800000 */
.L_x_9235:
        /* <DEDUP_REMOVED lines=24> */
.L_x_9239:
        /* <DEDUP_REMOVED lines=11> */
.L_x_9240:
        /* <DEDUP_REMOVED lines=11> */
.L_x_9241:
        /* <DEDUP_REMOVED lines=12> */
.L_x_9242:
[----:B------:R-:W-:-:S13]  /*0b10*/  ISETP.GE.AND P0, PT, R17, R16, PT ;  /* 0x000000101100720c */ /* 0x000fda0003f06270 */
[----:B------:R-:W-:Y:S05]  /*0b20*/  @P0 BREAK B1 ;  /* 0x0000000000010942 */ /* 0x000fea0003800000 */
[----:B------:R-:W-:Y:S05]  /*0b30*/  @P0 BRA `(.L_x_9243) ;  /* 0x0000000000280947 */ /* 0x000fea0003800000 */
[----:B------:R-:W-:Y:S05]  /*0b40*/  BSYNC B1 ;  /* 0x0000000000017941 */ /* 0x000fea0003800000 */
.L_x_9238:
        /* <DEDUP_REMOVED lines=9> */
.L_x_9243:
[----:B------:R-:W-:Y:S05]  /*0be0*/  BSYNC B0 ;  /* 0x0000000000007941 */ /* 0x000fea0003800000 */
.L_x_9237:
        /* <DEDUP_REMOVED lines=12> */
.L_x_9244:
        /* <DEDUP_REMOVED lines=13> */
.L_x_23539:


//--------------------- .text._ZN2at6native18elementwise_kernelILi128ELi4EZNS0_15gpu_kernel_implIZZZNS0_16sign_kernel_cudaERNS_18TensorIteratorBaseEENKUlvE_clEvENKUlvE0_clEvEUlaE_EEvS4_RKT_EUliE_EEviT1_ --------------------------
	.section	.text._ZN2at6native18elementwise_kernelILi128ELi4EZNS0_15gpu_kernel_implIZZZNS0_16sign_kernel_cudaERNS_18TensorIteratorBaseEENKUlvE_clEvENKUlvE0_clEvEUlaE_EEvS4_RKT_EUliE_EEviT1_,"ax",@progbits
	.align	128
        .global         _ZN2at6native18elementwise_kernelILi128ELi4EZNS0_15gpu_kernel_implIZZZNS0_16sign_kernel_cudaERNS_18TensorIteratorBaseEENKUlvE_clEvENKUlvE0_clEvEUlaE_EEvS4_RKT_EUliE_EEviT1_
        .type           _ZN2at6native18elementwise_kernelILi128ELi4EZNS0_15gpu_kernel_implIZZZNS0_16sign_kernel_cudaERNS_18TensorIteratorBaseEENKUlvE_clEvENKUlvE0_clEvEUlaE_EEvS4_RKT_EUliE_EEviT1_,@function
        .size           _ZN2at6native18elementwise_kernelILi128ELi4EZNS0_15gpu_kernel_implIZZZNS0_16sign_kernel_cudaERNS_18TensorIteratorBaseEENKUlvE_clEvENKUlvE0_clEvEUlaE_EEvS4_RKT_EUliE_EEviT1_,(.L_x_23540 - _ZN2at6native18elementwise_kernelILi128ELi4EZNS0_15gpu_kernel_implIZZZNS0_16sign_kernel_cudaERNS_18TensorIteratorBaseEENKUlvE_clEvENKUlvE0_clEvEUlaE_EEvS4_RKT_EUliE_EEviT1_)
        .other          _ZN2at6native18elementwise_kernelILi128ELi4EZNS0_15gpu_kernel_implIZZZNS0_16sign_kernel_cudaERNS_18TensorIteratorBaseEENKUlvE_clEvENKUlvE0_clEvEUlaE_EEvS4_RKT_EUliE_EEviT1_,@"STO_CUDA_ENTRY STV_DEFAULT"
_ZN2at6native18elementwise_kernelILi128ELi4EZNS0_15gpu_kernel_implIZZZNS0_16sign_kernel_cudaERNS_18TensorIteratorBaseEENKUlvE_clEvENKUlvE0_clEvEUlaE_EEvS4_RKT_EUliE_EEviT1_:
.text._ZN2at6native18elementwise_kernelILi128ELi4EZNS0_15gpu_kernel_implIZZZNS0_16sign_kernel_cudaERNS_18TensorIteratorBaseEENKUlvE_clEvENKUlvE0_clEvEUlaE_EEvS4_RKT_EUliE_EEviT1_:
        /* <DEDUP_REMOVED lines=313> */
.L_x_9247:
        /* <DEDUP_REMOVED lines=20> */
.L_x_9251:
[----:B------:R0:W5:Y:S01]  /*14d0*/  LDG.E.U8 R0, desc[UR36][R2.64] ;  /* 0x0000002402007981 */ /* 0x000162000c1e1100 */
[----:B------:R-:W-:Y:S05]  /*14e0*/  BRA `(.L_x_9253) ;  /* 0x0000000c00547947 */ /* 0x000fea0003800000 */
.L_x_9250:
        /* <DEDUP_REMOVED lines=8> */
.L_x_9255:
[----:B------:R0:W5:Y:S01]  /*1570*/  LDG.E.U8 R0, desc[UR36][R2.64] ;  /* 0x0000002402007981 */ /* 0x000162000c1e1100 */
[----:B------:R-:W-:Y:S05]  /*1580*/  BRA `(.L_x_9253) ;  /* 0x0000000c002c7947 */ /* 0x000fea0003800000 */
.L_x_9254:
[----:B------:R0:W5:Y:S01]  /*1590*/  LDG.E.U16 R0, desc[UR36][R2.64] ;  /* 0x0000002402007981 */ /* 0x000162000c1e1500 */
[----:B------:R-:W-:Y:S05]  /*15a0*/  BRA `(.L_x_9253) ;  /* 0x0000000c00247947 */ /* 0x000fea0003800000 */
.L_x_9249:
        /* <DEDUP_REMOVED lines=9> */
.L_x_9257:
[----:B------:R-:W2:Y:S02]  /*1640*/  LDG.E.U16 R4, desc[UR36][R2.64] ;  /* 0x0000002402047981 */ /* 0x000ea4000c1e1500 */
[----:B--2---:R-:W-:-:S06]  /*1650*/  HADD2.F32 R4, -RZ, R4.H0_H0 ;  /* 0x20000004ff047230 */ /* 0x004fcc0000004100 */
[----:B------:R-:W0:Y:S02]  /*1660*/  F2I.FTZ.TRUNC.NTZ R4, R4 ;  /* 0x0000000400047305 */ /* 0x000e24000021f100 */
[----:B0-----:R-:W-:Y:S01]  /*1670*/  PRMT R0, R4, 0x7610, R0 ;  /* 0x0000761004007816 */ /* 0x001fe20000000000 */
[----:B------:R-:W-:Y:S06]  /*1680*/  BRA `(.L_x_9253) ;  /* 0x0000000800ec7947 */ /* 0x000fec0003800000 */
.L_x_9256:
        /* <DEDUP_REMOVED lines=9> */
.L_x_9259:
[----:B------:R-:W2:Y:S02]  /*1720*/  LDG.E.U16 R2, desc[UR36][R2.64] ;  /* 0x0000002402027981 */ /* 0x000ea4000c1e1500 */
[----:B--2---:R-:W-:-:S06]  /*1730*/  HADD2.F32 R4, -RZ, R2.H0_H0 ;  /* 0x20000002ff047230 */ /* 0x004fcc0000004100 */
[----:B------:R-:W0:Y:S02]  /*1740*/  F2I.FTZ.TRUNC.NTZ R4, R4 ;  /* 0x0000000400047305 */ /* 0x000e24000021f100 */
[----:B0-----:R-:W-:Y:S01]  /*1750*/  PRMT R0, R4, 0x7610, R0 ;  /* 0x0000761004007816 */ /* 0x001fe20000000000 */
[----:B------:R-:W-:Y:S06]  /*1760*/  BRA `(.L_x_9253) ;  /* 0x0000000800b47947 */ /* 0x000fec0003800000 */
.L_x_9258:
[----:B------:R-:W2:Y:S02]  /*1770*/  LDG.E.64 R2, desc[UR36][R2.64] ;  /* 0x0000002402027981 */ /* 0x000ea4000c1e1b00 */
[----:B--2---:R0:W1:Y:S01]  /*1780*/  F2I.F64.TRUNC R0, R2 ;  /* 0x0000000200007311 */ /* 0x004062000030d100 */
[----:B------:R-:W-:Y:S05]  /*1790*/  BRA `(.L_x_9253) ;  /* 0x0000000800a87947 */ /* 0x000fea0003800000 */
.L_x_9248:
        /* <DEDUP_REMOVED lines=12> */
.L_x_9262:
[----:B------:R-:W2:Y:S02]  /*1860*/  LDG.E.64 R2, desc[UR36][R2.64] ;  /* 0x0000002402027981 */ /* 0x000ea4000c1e1b00 */
[----:B--2---:R3:W4:Y:S01]  /*1870*/  F2I.F64.TRUNC R0, R2 ;  /* 0x0000000200007311 */ /* 0x004722000030d100 */
[----:B------:R-:W-:Y:S05]  /*1880*/  BRA `(.L_x_9253) ;  /* 0x00000008006c7947 */ /* 0x000fea0003800000 */
.L_x_9261:
        /* <DEDUP_REMOVED lines=28> */
.L_x_9264:
        /* <DEDUP_REMOVED lines=15> */
.L_x_9263:
[----:B------:R-:W2:Y:S02]  /*1b40*/  LDG.E.U16 R4, desc[UR36][R2.64] ;  /* 0x0000002402047981 */ /* 0x000ea4000c1e1500 */
[----:B--2---:R-:W-:-:S06]  /*1b50*/  IMAD.U32 R4, R4, 0x10000, RZ ;  /* 0x0001000004047824 */ /* 0x004fcc00078e00ff */
[----:B------:R-:W0:Y:S02]  /*1b60*/  F2I.FTZ.TRUNC.NTZ R4, R4 ;  /* 0x0000000400047305 */ /* 0x000e24000021f100 */
[----:B0-----:R-:W-:Y:S01]  /*1b70*/  PRMT R0, R4, 0x7610, R0 ;  /* 0x0000761004007816 */ /* 0x001fe20000000000 */
[----:B------:R-:W-:Y:S06]  /*1b80*/  BRA `(.L_x_9253) ;  /* 0x0000000400ac7947 */ /* 0x000fec0003800000 */
.L_x_9260:
        /* <DEDUP_REMOVED lines=10> */
.L_x_9267:
        /* <DEDUP_REMOVED lines=21> */
.L_x_9271:
[----:B------:R-:W-:Y:S05]  /*1d80*/  BSYNC B1 ;  /* 0x0000000000017941 */ /* 0x000fea0003800000 */
.L_x_9270:
[----:B------:R-:W-:Y:S01]  /*1d90*/  IMAD.SHL.U32 R2, R2, 0x100000, RZ ;  /* 0x0010000002027824 */ /* 0x000fe200078e00ff */
[----:B------:R-:W-:-:S04]  /*1da0*/  LEA R3, R0, 0x3b800000, 0x17 ;  /* 0x3b80000000037811 */ /* 0x000fc800078eb8ff */
[----:B------:R-:W-:-:S07]  /*1db0*/  LOP3.LUT R4, R3, R2, R4, 0xfe, !PT ;  /* 0x0000000203047212 */ /* 0x000fce00078efe04 */
.L_x_9269:
[----:B------:R-:W-:Y:S05]  /*1dc0*/  BSYNC B0 ;  /* 0x0000000000007941 */ /* 0x000fea0003800000 */
.L_x_9268:
[----:B------:R-:W0:Y:S02]  /*1dd0*/  F2I.FTZ.TRUNC.NTZ R4, R4 ;  /* 0x0000000400047305 */ /* 0x000e24000021f100 */
[----:B0-----:R-:W-:Y:S01]  /*1de0*/  PRMT R0, R4, 0x7610, R0 ;  /* 0x0000761004007816 */ /* 0x001fe20000000000 */
[----:B------:R-:W-:Y:S06]  /*1df0*/  BRA `(.L_x_9253) ;  /* 0x0000000400107947 */ /* 0x000fec0003800000 */
.L_x_9266:
        /* <DEDUP_REMOVED lines=21> */
.L_x_9275:
[----:B------:R-:W-:Y:S05]  /*1f50*/  BSYNC B1 ;  /* 0x0000000000017941 */ /* 0x000fea0003800000 */
.L_x_9274:
[----:B------:R-:W-:Y:S01]  /*1f60*/  IMAD.SHL.U32 R2, R2, 0x200000, RZ ;  /* 0x0020000002027824 */ /* 0x000fe200078e00ff */
[----:B------:R-:W-:-:S04]  /*1f70*/  LEA R3, R0, 0x37800000, 0x17 ;  /* 0x3780000000037811 */ /* 0x000fc800078eb8ff */
[----:B------:R-:W-:-:S07]  /*1f80*/  LOP3.LUT R4, R3, R2, R4, 0xfe, !PT ;  /* 0x0000000203047212 */ /* 0x000fce00078efe04 */
.L_x_9273:
[----:B------:R-:W-:Y:S05]  /*1f90*/  BSYNC B0 ;  /* 0x0000000000007941 */ /* 0x000fea0003800000 */
.L_x_9272:
[----:B------:R-:W0:Y:S02]  /*1fa0*/  F2I.FTZ.TRUNC.NTZ R4, R4 ;  /* 0x0000000400047305 */ /* 0x000e24000021f100 */
[----:B0-----:R-:W-:Y:S01]  /*1fb0*/  PRMT R0, R4, 0x7610, R0 ;  /* 0x0000761004007816 */ /* 0x001fe20000000000 */
[----:B------:R-:W-:Y:S06]  /*1fc0*/  BRA `(.L_x_9253) ;  /* 0x00000000009c7947 */ /* 0x000fec0003800000 */
.L_x_9265:
        /* <DEDUP_REMOVED lines=14> */
.L_x_9279:
[----:B------:R-:W-:Y:S05]  /*20b0*/  BSYNC B0 ;  /* 0x0000000000007941 */ /* 0x000fea0003800000 */
.L_x_9278:
[----:B------:R-:W0:Y:S02]  /*20c0*/  F2I.FTZ.TRUNC.NTZ R4, R4 ;  /* 0x0000000400047305 */ /* 0x000e24000021f100 */
[----:B0-----:R-:W-:Y:S01]  /*20d0*/  PRMT R0, R4, 0x7610, R0 ;  /* 0x0000761004007816 */ /* 0x001fe20000000000 */
[----:B------:R-:W-:Y:S06]  /*20e0*/  BRA `(.L_x_9253) ;  /* 0x0000000000547947 */ /* 0x000fec0003800000 */
.L_x_9252:
        /* <DEDUP_REMOVED lines=16> */
.L_x_9280:
[----:B------:R-:W-:Y:S01]  /*21f0*/  PRMT R0, RZ, 0x7610, R0 ;  /* 0x00007610ff007816 */ /* 0x000fe20000000000 */
[----:B------:R-:W-:Y:S06]  /*2200*/  BRA `(.L_x_9253) ;  /* 0x00000000000c7947 */ /* 0x000fec0003800000 */
.L_x_9277:
[----:B------:R2:W5:Y:S01]  /*2210*/  LDG.E.U8 R0, desc[UR36][R2.64] ;  /* 0x0000002402007981 */ /* 0x000562000c1e1100 */
[----:B------:R-:W-:Y:S05]  /*2220*/  BRA `(.L_x_9253) ;  /* 0x0000000000047947 */ /* 0x000fea0003800000 */
.L_x_9276:
[----:B------:R1:W5:Y:S02]  /*2230*/  LDG.E.U8 R0, desc[UR36][R2.64] ;  /* 0x0000002402007981 */ /* 0x000364000c1e1100 */
.L_x_9253:
        /* <DEDUP_REMOVED lines=19> */
.L_x_9284:
[----:B------:R3:W-:Y:S01]  /*2370*/  STG.E.U8 desc[UR36][R16.64], R3 ;  /* 0x0000000310007986 */ /* 0x0007e2000c101124 */
[----:B------:R-:W-:Y:S05]  /*2380*/  BRA `(.L_x_9286) ;  /* 0x0000000c00707947 */ /* 0x000fea0003800000 */
.L_x_9283:
        /* <DEDUP_REMOVED lines=11> */
.L_x_9288:
[----:B------:R-:W-:-:S05]  /*2440*/  PRMT R3, R3, 0x9910, RZ ;  /* 0x0000991003037816 */ /* 0x000fca00000000ff */
[----:B------:R1:W-:Y:S01]  /*2450*/  STG.E desc[UR36][R16.64], R3 ;  /* 0x0000000310007986 */ /* 0x0003e2000c101924 */
[----:B------:R-:W-:Y:S05]  /*2460*/  BRA `(.L_x_9286) ;  /* 0x0000000c00387947 */ /* 0x000fea0003800000 */
.L_x_9287:
[----:B------:R2:W-:Y:S01]  /*2470*/  STG.E.U16 desc[UR36][R16.64], R3 ;  /* 0x0000000310007986 */ /* 0x0005e2000c101524 */
[----:B------:R-:W-:Y:S05]  /*2480*/  BRA `(.L_x_9286) ;  /* 0x0000000c00307947 */ /* 0x000fea0003800000 */
.L_x_9282:
        /* <DEDUP_REMOVED lines=9> */
.L_x_9290:
[----:B------:R-:W0:Y:S02]  /*2520*/  I2F.S16 R0, R3 ;  /* 0x0000000300007306 */ /* 0x000e240000101400 */
[----:B0-----:R-:W-:-:S05]  /*2530*/  F2FP.F16.F32.PACK_AB R0, RZ, R0 ;  /* 0x00000000ff00723e */ /* 0x001fca00000000ff */
[----:B------:R0:W-:Y:S01]  /*2540*/  STG.E.U16 desc[UR36][R16.64], R0 ;  /* 0x0000000010007986 */ /* 0x0001e2000c101524 */
[----:B------:R-:W-:Y:S05]  /*2550*/  BRA `(.L_x_9286) ;  /* 0x0000000800fc7947 */ /* 0x000fea0003800000 */
.L_x_9289:
        /* <DEDUP_REMOVED lines=10> */
.L_x_9292:
[----:B------:R-:W0:Y:S02]  /*2600*/  I2F.S16 R3, R3 ;  /* 0x0000000300037306 */ /* 0x000e240000101400 */
[----:B0-----:R-:W-:-:S04]  /*2610*/  F2FP.F16.F32.PACK_AB R3, RZ, R3 ;  /* 0x00000003ff03723e */ /* 0x001fc800000000ff */
[----:B------:R-:W-:-:S05]  /*2620*/  PRMT R3, R3, 0x5410, RZ ;  /* 0x0000541003037816 */ /* 0x000fca00000000ff */
[----:B------:R0:W-:Y:S01]  /*2630*/  STG.E desc[UR36][R16.64], R3 ;  /* 0x0000000310007986 */ /* 0x0001e2000c101924 */
[----:B------:R-:W-:Y:S05]  /*2640*/  BRA `(.L_x_9286) ;  /* 0x0000000800c07947 */ /* 0x000fea0003800000 */
.L_x_9291:
[----:B------:R-:W0:Y:S02]  /*2650*/  I2F.F64.S16 R2, R3 ;  /* 0x0000000300027312 */ /* 0x000e240000101c00 */
[----:B0-----:R0:W-:Y:S01]  /*2660*/  STG.E.64 desc[UR36][R16.64], R2 ;  /* 0x0000000210007986 */ /* 0x0011e2000c101b24 */
[----:B------:R-:W-:Y:S05]  /*2670*/  BRA `(.L_x_9286) ;  /* 0x0000000800b47947 */ /* 0x000fea0003800000 */
.L_x_9281:
        /* <DEDUP_REMOVED lines=13> */
.L_x_9295:
[----:B------:R-:W0:Y:S01]  /*2750*/  I2F.F64.S16 R4, R3 ;  /* 0x0000000300047312 */ /* 0x000e220000101c00 */
[----:B------:R-:W-:-:S05]  /*2760*/  CS2R R6, SRZ ;  /* 0x0000000000067805 */ /* 0x000fca000001ff00 */
[----:B0-----:R0:W-:Y:S01]  /*2770*/  STG.E.128 desc[UR36][R16.64], R4 ;  /* 0x0000000410007986 */ /* 0x0011e2000c101d24 */
[----:B------:R-:W-:Y:S05]  /*2780*/  BRA `(.L_x_9286) ;  /* 0x0000000800707947 */ /* 0x000fea0003800000 */
.L_x_9294:
        /* <DEDUP_REMOVED lines=21> */
.L_x_9299:
[----:B------:R-:W-:Y:S05]  /*28e0*/  BSYNC B0 ;  /* 0x0000000000007941 */ /* 0x000fea0003800000 */
.L_x_9298:
[----:B------:R-:W-:-:S05]  /*28f0*/  LOP3.LUT R5, R0, R5, RZ, 0xfc, !PT ;  /* 0x0000000500057212 */ /* 0x000fca00078efcff */
[----:B------:R0:W-:Y:S01]  /*2900*/  STG.E.U8 desc[UR36][R16.64], R5 ;  /* 0x0000000510007986 */ /* 0x0001e2000c101124 */
[----:B------:R-:W-:Y:S05]  /*2910*/  BRA `(.L_x_9286) ;  /* 0x00000008000c7947 */ /* 0x000fea0003800000 */
.L_x_9297:
        /* <DEDUP_REMOVED lines=13> */
.L_x_9301:
[----:B------:R-:W-:Y:S01]  /*29f0*/  IMAD.MOV.U32 R0, RZ, RZ, 0x7f ;  /* 0x0000007fff007424 */ /* 0x000fe200078e00ff */
[----:B------:R-:W-:-:S04]  /*2a00*/  ISETP.GT.U32.AND P0, PT, R2, 0x7f800000, PT ;  /* 0x7f8000000200780c */ /* 0x000fc80003f04070 */
[----:B------:R-:W-:-:S09]  /*2a10*/  SEL R0, R0, 0x7c, P0 ;  /* 0x0000007c00007807 */ /* 0x000fd20000000000 */
.L_x_9302:
[----:B------:R-:W-:Y:S05]  /*2a20*/  BSYNC B0 ;  /* 0x0000000000007941 */ /* 0x000fea0003800000 */
.L_x_9300:
[----:B------:R-:W-:-:S04]  /*2a30*/  LOP3.LUT R2, R3, 0x80000000, RZ, 0xc0, !PT ;  /* 0x8000000003027812 */ /* 0x000fc800078ec0ff */
[----:B------:R-:W-:-:S04]  /*2a40*/  SHF.R.U32.HI R3, RZ, 0x18, R2 ;  /* 0x00000018ff037819 */ /* 0x000fc80000011602 */
[----:B------:R-:W-:-:S05]  /*2a50*/  LOP3.LUT R3, R0, R3, RZ, 0xfc, !PT ;  /* 0x0000000300037212 */ /* 0x000fca00078efcff */
[----:B------:R0:W-:Y:S01]  /*2a60*/  STG.E.U8 desc[UR36][R16.64], R3 ;  /* 0x0000000310007986 */ /* 0x0001e2000c101124 */
[----:B------:R-:W-:Y:S05]  /*2a70*/  BRA `(.L_x_9286) ;  /* 0x0000000400b47947 */ /* 0x000fea0003800000 */
.L_x_9296:
[----:B------:R-:W0:Y:S02]  /*2a80*/  I2F.S16 R0, R3 ;  /* 0x0000000300007306 */ /* 0x000e240000101400 */
[----:B0-----:R-:W-:-:S05]  /*2a90*/  F2FP.BF16.F32.PACK_AB R0, RZ, R0 ;  /* 0x00000000ff00723e */ /* 0x001fca00000010ff */
[----:B------:R0:W-:Y:S01]  /*2aa0*/  STG.E.U16 desc[UR36][R16.64], R0 ;  /* 0x0000000010007986 */ /* 0x0001e2000c101524 */
[----:B------:R-:W-:Y:S05]  /*2ab0*/  BRA `(.L_x_9286) ;  /* 0x0000000400a47947 */ /* 0x000fea0003800000 */
.L_x_9293:
        /* <DEDUP_REMOVED lines=10> */
.L_x_9305:
        /* <DEDUP_REMOVED lines=17> */
.L_x_9308:
[----:B------:R-:W-:-:S04]  /*2c70*/  LOP3.LUT R2, R3, 0x80000000, RZ, 0xc0, !PT ;  /* 0x8000000003027812 */ /* 0x000fc800078ec0ff */
[----:B------:R-:W-:-:S04]  /*2c80*/  SHF.R.U32.HI R3, RZ, 0x18, R2 ;  /* 0x00000018ff037819 */ /* 0x000fc80000011602 */
[----:B------:R-:W-:-:S04]  /*2c90*/  LOP3.LUT R0, R0, R3, RZ, 0xfc, !PT ;  /* 0x0000000300007212 */ /* 0x000fc800078efcff */
[----:B------:R-:W-:-:S07]  /*2ca0*/  PRMT R8, R0, 0x7610, R8 ;  /* 0x0000761000087816 */ /* 0x000fce0000000008 */
.L_x_9307:
[----:B------:R-:W-:Y:S05]  /*2cb0*/  BSYNC B0 ;  /* 0x0000000000007941 */ /* 0x000fea0003800000 */
.L_x_9306:
[----:B------:R0:W-:Y:S01]  /*2cc0*/  STG.E.U8 desc[UR36][R16.64], R8 ;  /* 0x0000000810007986 */ /* 0x0001e2000c101124 */
[----:B------:R-:W-:Y:S05]  /*2cd0*/  BRA `(.L_x_9286) ;  /* 0x00000004001c7947 */ /* 0x000fea0003800000 */
.L_x_9304:
        /* <DEDUP_REMOVED lines=17> */
.L_x_9311:
[----:B------:R-:W-:-:S04]  /*2df0*/  LOP3.LUT R2, R3, 0x80000000, RZ, 0xc0, !PT ;  /* 0x8000000003027812 */ /* 0x000fc800078ec0ff */
[----:B------:R-:W-:-:S04]  /*2e00*/  SHF.R.U32.HI R3, RZ, 0x18, R2 ;  /* 0x00000018ff037819 */ /* 0x000fc80000011602 */
[----:B------:R-:W-:-:S04]  /*2e10*/  LOP3.LUT R0, R0, R3, RZ, 0xfc, !PT ;  /* 0x0000000300007212 */ /* 0x000fc800078efcff */
[----:B------:R-:W-:-:S07]  /*2e20*/  PRMT R8, R0, 0x7610, R8 ;  /* 0x0000761000087816 */ /* 0x000fce0000000008 */
.L_x_9310:
[----:B------:R-:W-:Y:S05]  /*2e30*/  BSYNC B0 ;  /* 0x0000000000007941 */ /* 0x000fea0003800000 */
.L_x_9309:
[----:B------:R0:W-:Y:S01]  /*2e40*/  STG.E.U8 desc[UR36][R16.64], R8 ;  /* 0x0000000810007986 */ /* 0x0001e2000c101124 */
[----:B------:R-:W-:Y:S05]  /*2e50*/  BRA `(.L_x_9286) ;  /* 0x0000000000bc7947 */ /* 0x000fea0003800000 */
.L_x_9303:
        /* <DEDUP_REMOVED lines=23> */
.L_x_9285:
        /* <DEDUP_REMOVED lines=16> */
.L_x_9314:
[----:B------:R-:W-:Y:S05]  /*30d0*/  BRA `(.L_x_9286) ;  /* 0x00000000001c7947 */ /* 0x000fea0003800000 */
.L_x_9313:
[----:B------:R-:W-:-:S05]  /*30e0*/  PRMT R3, R3, 0x9910, RZ ;  /* 0x0000991003037816 */ /* 0x000fca00000000ff */
[----:B------:R-:W-:-:S05]  /*30f0*/  IMAD.MOV.U32 R2, RZ, RZ, R3 ;  /* 0x000000ffff027224 */ /* 0x000fca00078e0003 */
[----:B------:R-:W-:-:S05]  /*3100*/  SHF.R.S32.HI R3, RZ, 0x1f, R2 ;  /* 0x0000001fff037819 */ /* 0x000fca0000011402 */
[----:B------:R0:W-:Y:S01]  /*3110*/  STG.E.64 desc[UR36][R16.64], R2 ;  /* 0x0000000210007986 */ /* 0x0001e2000c101b24 */
[----:B------:R-:W-:Y:S05]  /*3120*/  BRA `(.L_x_9286) ;  /* 0x0000000000087947 */ /* 0x000fea0003800000 */
.L_x_9312:
[----:B------:R-:W-:-:S05]  /*3130*/  PRMT R3, R3, 0x9910, RZ ;  /* 0x0000991003037816 */ /* 0x000fca00000000ff */
[----:B------:R0:W-:Y:S02]  /*3140*/  STG.E desc[UR36][R16.64], R3 ;  /* 0x0000000310007986 */ /* 0x0001e4000c101924 */
.L_x_9286:
[----:B------:R-:W-:-:S04]  /*3150*/  IMAD R18, R23, 0x200, R18 ;  /* 0x0000020017127824 */ /* 0x000fc800078e0212 */
[----:B------:R-:W-:-:S07]  /*3160*/  VIADD R19, R18, 0x80 ;  /* 0x0000008012137836 */ /* 0x000fce0000000000 */
.L_x_9246:
[----:B------:R-:W-:Y:S05]  /*3170*/  BSYNC B6 ;  /* 0x0000000000067941 */ /* 0x000fea0003800000 */
.L_x_9245:
        /* <DEDUP_REMOVED lines=307> */
.L_x_9317:
        /* <DEDUP_REMOVED lines=20> */
.L_x_9321:
[----:B------:R0:W5:Y:S01]  /*45f0*/  LDG.E.U8 R0, desc[UR36][R2.64] ;  /* 0x0000002402007981 */ /* 0x000162000c1e1100 */
[----:B------:R-:W-:Y:S05]  /*4600*/  BRA `(.L_x_9323) ;  /* 0x0000000c00547947 */ /* 0x000fea0003800000 */
.L_x_9320:
        /* <DEDUP_REMOVED lines=8> */
.L_x_9325:
[----:B------:R0:W5:Y:S01]  /*4690*/  LDG.E.U8 R0, desc[UR36][R2.64] ;  /* 0x0000002402007981 */ /* 0x000162000c1e1100 */
[----:B------:R-:W-:Y:S05]  /*46a0*/  BRA `(.L_x_9323) ;  /* 0x0000000c002c7947 */ /* 0x000fea0003800000 */
.L_x_9324:
[----:B------:R0:W5:Y:S01]  /*46b0*/  LDG.E.U16 R0, desc[UR36][R2.64] ;  /* 0x0000002402007981 */ /* 0x000162000c1e1500 */
[----:B------:R-:W-:Y:S05]  /*46c0*/  BRA `(.L_x_9323) ;  /* 0x0000000c00247947 */ /* 0x000fea0003800000 */
.L_x_9319:
        /* <DEDUP_REMOVED lines=9> */
.L_x_9327:
[----:B------:R-:W2:Y:S02]  /*4760*/  LDG.E.U16 R4, desc[UR36][R2.64] ;  /* 0x0000002402047981 */ /* 0x000ea4000c1e1500 */
[----:B--2---:R-:W-:-:S06]  /*4770*/  HADD2.F32 R4, -RZ, R4.H0_H0 ;  /* 0x20000004ff047230 */ /* 0x004fcc0000004100 */
[----:B------:R-:W0:Y:S02]  /*4780*/  F2I.FTZ.TRUNC.NTZ R4, R4 ;  /* 0x0000000400047305 */ /* 0x000e24000021f100 */
[----:B0-----:R-:W-:Y:S01]  /*4790*/  PRMT R0, R4, 0x7610, R0 ;  /* 0x0000761004007816 */ /* 0x001fe20000000000 */
[----:B------:R-:W-:Y:S06]  /*47a0*/  BRA `(.L_x_9323) ;  /* 0x0000000800ec7947 */ /* 0x000fec0003800000 */
.L_x_9326:
        /* <DEDUP_REMOVED lines=9> */
.L_x_9329:
[----:B------:R-:W2:Y:S02]  /*4840*/  LDG.E.U16 R2, desc[UR36][R2.64] ;  /* 0x0000002402027981 */ /* 0x000ea4000c1e1500 */
[----:B--2---:R-:W-:-:S06]  /*4850*/  HADD2.F32 R4, -RZ, R2.H0_H0 ;  /* 0x20000002ff047230 */ /* 0x004fcc0000004100 */
[----:B------:R-:W0:Y:S02]  /*4860*/  F2I.FTZ.TRUNC.NTZ R4, R4 ;  /* 0x0000000400047305 */ /* 0x000e24000021f100 */
[----:B0-----:R-:W-:Y:S01]  /*4870*/  PRMT R0, R4, 0x7610, R0 ;  /* 0x0000761004007816 */ /* 0x001fe20000000000 */
[----:B------:R-:W-:Y:S06]  /*4880*/  BRA `(.L_x_9323) ;  /* 0x0000000800b47947 */ /* 0x000fec0003800000 */
.L_x_9328:
[----:B------:R-:W2:Y:S02]  /*4890*/  LDG.E.64 R2, desc[UR36][R2.64] ;  /* 0x0000002402027981 */ /* 0x000ea4000c1e1b00 */
[----:B--2---:R0:W1:Y:S01]  /*48a0*/  F2I.F64.TRUNC R0, R2 ;  /* 0x0000000200007311 */ /* 0x004062000030d100 */
[----:B------:R-:W-:Y:S05]  /*48b0*/  BRA `(.L_x_9323) ;  /* 0x0000000800a87947 */ /* 0x000fea0003800000 */
.L_x_9318:
        /* <DEDUP_REMOVED lines=12> */
.L_x_9332:
[----:B------:R-:W2:Y:S02]  /*4980*/  LDG.E.64 R2, desc[UR36][R2.64] ;  /* 0x0000002402027981 */ /* 0x000ea4000c1e1b00 */
[----:B--2---:R3:W4:Y:S01]  /*4990*/  F2I.F64.TRUNC R0, R2 ;  /* 0x0000000200007311 */ /* 0x004722000030d100 */
[----:B------:R-:W-:Y:S05]  /*49a0*/  BRA `(.L_x_9323) ;  /* 0x00000008006c7947 */ /* 0x000fea0003800000 */
.L_x_9331:
        /* <DEDUP_REMOVED lines=28> */
.L_x_9334:
        /* <DEDUP_REMOVED lines=15> */
.L_x_9333:
[----:B------:R-:W2:Y:S02]  /*4c60*/  LDG.E.U16 R4, desc[UR36][R2.64] ;  /* 0x0000002402047981 */ /* 0x000ea4000c1e1500 */
[----:B--2---:R-:W-:-:S06]  /*4c70*/  IMAD.U32 R4, R4, 0x10000, RZ ;  /* 0x0001000004047824 */ /* 0x004fcc00078e00ff */
[----:B------:R-:W0:Y:S02]  /*4c80*/  F2I.FTZ.TRUNC.NTZ R4, R4 ;  /* 0x0000000400047305 */ /* 0x000e24000021f100 */
[----:B0-----:R-:W-:Y:S01]  /*4c90*/  PRMT R0, R4, 0x7610, R0 ;  /* 0x0000761004007816 */ /* 0x001fe20000000000 */
[----:B------:R-:W-:Y:S06]  /*4ca0*/  BRA `(.L_x_9323) ;  /* 0x0000000400ac7947 */ /* 0x000fec0003800000 */
.L_x_9330:
        /* <DEDUP_REMOVED lines=10> */
.L_x_9337:
        /* <DEDUP_REMOVED lines=21> */
.L_x_9341:
[----:B------:R-:W-:Y:S05]  /*4ea0*/  BSYNC B1 ;  /* 0x0000000000017941 */ /* 0x000fea0003800000 */
.L_x_9340:
[----:B------:R-:W-:Y:S01]  /*4eb0*/  IMAD.SHL.U32 R2, R2, 0x100000, RZ ;  /* 0x0010000002027824 */ /* 0x000fe200078e00ff */
[----:B------:R-:W-:-:S04]  /*4ec0*/  LEA R3, R0, 0x3b800000, 0x17 ;  /* 0x3b80000000037811 */ /* 0x000fc800078eb8ff */
[----:B------:R-:W-:-:S07]  /*4ed0*/  LOP3.LUT R4, R3, R2, R4, 0xfe, !PT ;  /* 0x0000000203047212 */ /* 0x000fce00078efe04 */
.L_x_9339:
[----:B------:R-:W-:Y:S05]  /*4ee0*/  BSYNC B0 ;  /* 0x0000000000007941 */ /* 0x000fea0003800000 */
.L_x_9338:
[----:B------:R-:W0:Y:S02]  /*4ef0*/  F2I.FTZ.TRUNC.NTZ R4, R4 ;  /* 0x0000000400047305 */ /* 0x000e24000021f100 */
[----:B0-----:R-:W-:Y:S01]  /*4f00*/  PRMT R0, R4, 0x7610, R0 ;  /* 0x0000761004007816 */ /* 0x001fe20000000000 */
[----:B------:R-:W-:Y:S06]  /*4f10*/  BRA `(.L_x_9323) ;  /* 0x0000000400107947 */ /* 0x000fec0003800000 */
.L_x_9336:
        /* <DEDUP_REMOVED lines=21> */
.L_x_9345:
[----:B------:R-:W-:Y:S05]  /*5070*/  BSYNC B1 ;  /* 0x0000000000017941 */ /* 0x000fea0003800000 */
.L_x_9344:
[----:B------:R-:W-:Y:S01]  /*5080*/  IMAD.SHL.U32 R2, R2, 0x200000, RZ ;  /* 0x0020000002027824 */ /* 0x000fe200078e00ff */
[----:B------:R-:W-:-:S04]  /*5090*/  LEA R3, R0, 0x37800000, 0x17 ;  /* 0x3780000000037811 */ /* 0x000fc800078eb8ff */
[----:B------:R-:W-:-:S07]  /*50a0*/  LOP3.LUT R4, R3, R2, R4, 0xfe, !PT ;  /* 0x0000000203047212 */ /* 0x000fce00078efe04 */
.L_x_9343:
[----:B------:R-:W-:Y:S05]  /*50b0*/  BSYNC B0 ;  /* 0x0000000000007941 */ /* 0x000fea0003800000 */
.L_x_9342:
[----:B------:R-:W0:Y:S02]  /*50c0*/  F2I.FTZ.TRUNC.NTZ R4, R4 ;  /* 0x0000000400047305 */ /* 0x000e24000021f100 */
[----:B0-----:R-:W-:Y:S01]  /*50d0*/  PRMT R0, R4, 0x7610, R0 ;  /* 0x0000761004007816 */ /* 0x001fe20000000000 */
[----:B------:R-:W-:Y:S06]  /*50e0*/  BRA `(.L_x_9323) ;  /* 0x00000000009c7947 */ /* 0x000fec0003800000 */
.L_x_9335:
        /* <DEDUP_REMOVED lines=14> */
.L_x_9349:
[----:B------:R-:W-:Y:S05]  /*51d0*/  BSYNC B0 ;  /* 0x0000000000007941 */ /* 0x000fea0003800000 */
.L_x_9348:
[----:B------:R-:W0:Y:S02]  /*51e0*/  F2I.FTZ.TRUNC.NTZ R4, R4 ;  /* 0x0000000400047305 */ /* 0x000e24000021f100 */
[----:B0-----:R-:W-:Y:S01]  /*51f0*/  PRMT R0, R4, 0x7610, R0 ;  /* 0x0000761004007816 */ /* 0x001fe20000000000 */
[----:B------:R-:W-:Y:S06]  /*5200*/  BRA `(.L_x_9323) ;  /* 0x0000000000547947 */ /* 0x000fec0003800000 */
.L_x_9322:
        /* <DEDUP_REMOVED lines=16> */
.L_x_9350:
[----:B------:R-:W-:Y:S01]  /*5310*/  PRMT R0, RZ, 0x7610, R0 ;  /* 0x00007610ff007816 */ /* 0x000fe20000000000 */
[----:B------:R-:W-:Y:S06]  /*5320*/  BRA `(.L_x_9323) ;  /* 0x00000000000c7947 */ /* 0x000fec0003800000 */
.L_x_9347:
[----:B------:R2:W5:Y:S01]  /*5330*/  LDG.E.U8 R0, desc[UR36][R2.64] ;  /* 0x0000002402007981 */ /* 0x000562000c1e1100 */
[----:B------:R-:W-:Y:S05]  /*5340*/  BRA `(.L_x_9323) ;  /* 0x0000000000047947 */ /* 0x000fea0003800000 */
.L_x_9346:
[----:B------:R1:W5:Y:S02]  /*5350*/  LDG.E.U8 R0, desc[UR36][R2.64] ;  /* 0x0000002402007981 */ /* 0x000364000c1e1100 */
.L_x_9323:
        /* <DEDUP_REMOVED lines=19> */
.L_x_9354:
[----:B------:R0:W-:Y:S01]  /*5490*/  STG.E.U8 desc[UR36][R16.64], R3 ;  /* 0x0000000310007986 */ /* 0x0001e2000c101124 */
[----:B------:R-:W-:Y:S05]  /*54a0*/  BRA `(.L_x_9356) ;  /* 0x0000000c00707947 */ /* 0x000fea0003800000 */
.L_x_9353:
        /* <DEDUP_REMOVED lines=11> */
.L_x_9358:
[----:B------:R-:W-:-:S05]  /*5560*/  PRMT R3, R3, 0x9910, RZ ;  /* 0x0000991003037816 */ /* 0x000fca00000000ff */
[----:B------:R0:W-:Y:S01]  /*5570*/  STG.E desc[UR36][R16.64], R3 ;  /* 0x0000000310007986 */ /* 0x0001e2000c101924 */
[----:B------:R-:W-:Y:S05]  /*5580*/  BRA `(.L_x_9356) ;  /* 0x0000000c00387947 */ /* 0x000fea0003800000 */
.L_x_9357:
[----:B------:R0:W-:Y:S01]  /*5590*/  STG.E.U16 desc[UR36][R16.64], R3 ;  /* 0x0000000310007986 */ /* 0x0001e2000c101524 */
[----:B------:R-:W-:Y:S05]  /*55a0*/  BRA `(.L_x_9356) ;  /* 0x0000000c00307947 */ /* 0x000fea0003800000 */
.L_x_9352:
        /* <DEDUP_REMOVED lines=9> */
.L_x_9360:
[----:B------:R-:W0:Y:S02]  /*5640*/  I2F.S16 R0, R3 ;  /* 0x0000000300007306 */ /* 0x000e240000101400 */
[----:B0-----:R-:W-:-:S05]  /*5650*/  F2FP.F16.F32.PACK_AB R0, RZ, R0 ;  /* 0x00000000ff00723e */ /* 0x001fca00000000ff */
[----:B------:R0:W-:Y:S01]  /*5660*/  STG.E.U16 desc[UR36][R16.64], R0 ;  /* 0x0000000010007986 */ /* 0x0001e2000c101524 */
[----:B------:R-:W-:Y:S05]  /*5670*/  BRA `(.L_x_9356) ;  /* 0x0000000800fc7947 */ /* 0x000fea0003800000 */
.L_x_9359:
        /* <DEDUP_REMOVED lines=10> */
.L_x_9362:
[----:B------:R-:W0:Y:S02]  /*5720*/  I2F.S16 R3, R3 ;  /* 0x0000000300037306 */ /* 0x000e240000101400 */
[----:B0-----:R-:W-:-:S04]  /*5730*/  F2FP.F16.F32.PACK_AB R3, RZ, R3 ;  /* 0x00000003ff03723e */ /* 0x001fc800000000ff */
[----:B------:R-:W-:-:S05]  /*5740*/  PRMT R3, R3, 0x5410, RZ ;  /* 0x0000541003037816 */ /* 0x000fca00000000ff */
[----:B------:R0:W-:Y:S01]  /*5750*/  STG.E desc[UR36][R16.64], R3 ;  /* 0x0000000310007986 */ /* 0x0001e2000c101924 */
[----:B------:R-:W-:Y:S05]  /*5760*/  BRA `(.L_x_9356) ;  /* 0x0000000800c07947 */ /* 0x000fea0003800000 */
.L_x_9361:
[----:B------:R-:W0:Y:S02]  /*5770*/  I2F.F64.S16 R2, R3 ;  /* 0x0000000300027312 */ /* 0x000e240000101c00 */
[----:B0-----:R0:W-:Y:S01]  /*5780*/  STG.E.64 desc[UR36][R16.64], R2 ;  /* 0x0000000210007986 */ /* 0x0011e2000c101b24 */
[----:B------:R-:W-:Y:S05]  /*5790*/  BRA `(.L_x_9356) ;  /* 0x0000000800b47947 */ /* 0x000fea0003800000 */
.L_x_9351:
        /* <DEDUP_REMOVED lines=13> */
.L_x_9365:
[----:B------:R-:W0:Y:S01]  /*5870*/  I2F.F64.S16 R4, R3 ;  /* 0x0000000300047312 */ /* 0x000e220000101c00 */
[----:B------:R-:W-:-:S05]  /*5880*/  CS2R R6, SRZ ;  /* 0x0000000000067805 */ /* 0x000fca000001ff00 */
[----:B0-----:R0:W-:Y:S01]  /*5890*/  STG.E.128 desc[UR36][R16.64], R4 ;  /* 0x0000000410007986 */ /* 0x0011e2000c101d24 */
[----:B------:R-:W-:Y:S05]  /*58a0*/  BRA `(.L_x_9356) ;  /* 0x0000000800707947 */ /* 0x000fea0003800000 */
.L_x_9364:
        /* <DEDUP_REMOVED lines=21> */
.L_x_9369:
[----:B------:R-:W-:Y:S05]  /*5a00*/  BSYNC B0 ;  /* 0x0000000000007941 */ /* 0x000fea0003800000 */
.L_x_9368:
[----:B------:R-:W-:-:S05]  /*5a10*/  LOP3.LUT R5, R0, R5, RZ, 0xfc, !PT ;  /* 0x0000000500057212 */ /* 0x000fca00078efcff */
[----:B------:R0:W-:Y:S01]  /*5a20*/  STG.E.U8 desc[UR36][R16.64], R5 ;  /* 0x0000000510007986 */ /* 0x0001e2000c101124 */
[----:B------:R-:W-:Y:S05]  /*5a30*/  BRA `(.L_x_9356) ;  /* 0x00000008000c7947 */ /* 0x000fea0003800000 */
.L_x_9367:
        /* <DEDUP_REMOVED lines=13> */
.L_x_9371:
[----:B------:R-:W-:Y:S01]  /*5b10*/  IMAD.MOV.U32 R0, RZ, RZ, 0x7f ;  /* 0x0000007fff007424 */ /* 0x000fe200078e00ff */
[----:B------:R-:W-:-:S04]  /*5b20*/  ISETP.GT.U32.AND P0, PT, R2, 0x7f800000, PT ;  /* 0x7f8000000200780c */ /* 0x000fc80003f04070 */
[----:B------:R-:W-:-:S09]  /*5b30*/  SEL R0, R0, 0x7c, P0 ;  /* 0x0000007c00007807 */ /* 0x000fd20000000000 */
.L_x_9372:
[----:B------:R-:W-:Y:S05]  /*5b40*/  BSYNC B0 ;  /* 0x0000000000007941 */ /* 0x000fea0003800000 */
.L_x_9370:
[----:B------:R-:W-:-:S04]  /*5b50*/  LOP3.LUT R2, R3, 0x80000000, RZ, 0xc0, !PT ;  /* 0x8000000003027812 */ /* 0x000fc800078ec0ff */
[----:B------:R-:W-:-:S04]  /*5b60*/  SHF.R.U32.HI R3, RZ, 0x18, R2 ;  /* 0x00000018ff037819 */ /* 0x000fc80000011602 */
[----:B------:R-:W-:-:S05]  /*5b70*/  LOP3.LUT R3, R0, R3, RZ, 0xfc, !PT ;  /* 0x0000000300037212 */ /* 0x000fca00078efcff */
[----:B------:R0:W-:Y:S01]  /*5b80*/  STG.E.U8 desc[UR36][R16.64], R3 ;  /* 0x0000000310007986 */ /* 0x0001e2000c101124 */
[----:B------:R-:W-:Y:S05]  /*5b90*/  BRA `(.L_x_9356) ;  /* 0x0000000400b47947 */ /* 0x000fea0003800000 */
.L_x_9366:
[----:B------:R-:W0:Y:S02]  /*5ba0*/  I2F.S16 R0, R3 ;  /* 0x0000000300007306 */ /* 0x000e240000101400 */
[----:B0-----:R-:W-:-:S05]  /*5bb0*/  F2FP.BF16.F32.PACK_AB R0, RZ, R0 ;  /* 0x00000000ff00723e */ /* 0x001fca00000010ff */
[----:B------:R0:W-:Y:S01]  /*5bc0*/  STG.E.U16 desc[UR36][R16.64], R0 ;  /* 0x0000000010007986 */ /* 0x0001e2000c101524 */
[----:B------:R-:W-:Y:S05]  /*5bd0*/  BRA `(.L_x_9356) ;  /* 0x0000000400a47947 */ /* 0x000fea0003800000 */
.L_x_9363:
        /* <DEDUP_REMOVED lines=10> */
.L_x_9375:
        /* <DEDUP_REMOVED lines=17> */
.L_x_9378:
[----:B------:R-:W-:-:S04]  /*5d90*/  LOP3.LUT R2, R3, 0x80000000, RZ, 0xc0, !PT ;  /* 0x8000000003027812 */ /* 0x000fc800078ec0ff */
[----:B------:R-:W-:-:S04]  /*5da0*/  SHF.R.U32.HI R3, RZ, 0x18, R2 ;  /* 0x00000018ff037819 */ /* 0x000fc80000011602 */
[----:B------:R-:W-:-:S04]  /*5db0*/  LOP3.LUT R0, R0, R3, RZ, 0xfc, !PT ;  /* 0x0000000300007212 */ /* 0x000fc800078efcff */
[----:B------:R-:W-:-:S07]  /*5dc0*/  PRMT R8, R0, 0x7610, R8 ;  /* 0x0000761000087816 */ /* 0x000fce0000000008 */
.L_x_9377:
[----:B------:R-:W-:Y:S05]  /*5dd0*/  BSYNC B0 ;  /* 0x0000000000007941 */ /* 0x000fea0003800000 */
.L_x_9376:
[----:B------:R3:W-:Y:S01]  /*5de0*/  STG.E.U8 desc[UR36][R16.64], R8 ;  /* 0x0000000810007986 */ /* 0x0007e2000c101124 */
[----:B------:R-:W-:Y:S05]  /*5df0*/  BRA `(.L_x_9356) ;  /* 0x00000004001c7947 */ /* 0x000fea0003800000 */
.L_x_9374:
        /* <DEDUP_REMOVED lines=17> */
.L_x_9381:
[----:B------:R-:W-:-:S04]  /*5f10*/  LOP3.LUT R2, R3, 0x80000000, RZ, 0xc0, !PT ;  /* 0x8000000003027812 */ /* 0x000fc800078ec0ff */
[----:B------:R-:W-:-:S04]  /*5f20*/  SHF.R.U32.HI R3, RZ, 0x18, R2 ;  /* 0x00000018ff037819 */ /* 0x000fc80000011602 */
[----:B------:R-:W-:-:S04]  /*5f30*/  LOP3.LUT R0, R0, R3, RZ, 0xfc, !PT ;  /* 0x0000000300007212 */ /* 0x000fc800078efcff */
[----:B------:R-:W-:-:S07]  /*5f40*/  PRMT R8, R0, 0x7610, R8 ;  /* 0x0000761000087816 */ /* 0x000fce0000000008 */
.L_x_9380:
[----:B------:R-:W-:Y:S05]  /*5f50*/  BSYNC B0 ;  /* 0x0000000000007941 */ /* 0x000fea0003800000 */
.L_x_9379:
[----:B------:R0:W-:Y:S01]  /*5f60*/  STG.E.U8 desc[UR36][R16.64], R8 ;  /* 0x0000000810007986 */ /* 0x0001e2000c101124 */
[----:B------:R-:W-:Y:S05]  /*5f70*/  BRA `(.L_x_9356) ;  /* 0x0000000000bc7947 */ /* 0x000fea0003800000 */
.L_x_9373:
        /* <DEDUP_REMOVED lines=23> */
.L_x_9355:
        /* <DEDUP_REMOVED lines=16> */
.L_x_9384:
[----:B------:R-:W-:Y:S05]  /*61f0*/  BRA `(.L_x_9356) ;  /* 0x00000000001c7947 */ /* 0x000fea0003800000 */
.L_x_9383:
[----:B------:R-:W-:-:S05]  /*6200*/  PRMT R3, R3, 0x9910, RZ ;  /* 0x0000991003037816 */ /* 0x000fca00000000ff */
[----:B------:R-:W-:-:S05]  /*6210*/  IMAD.MOV.U32 R2, RZ, RZ, R3 ;  /* 0x000000ffff027224 */ /* 0x000fca00078e0003 */
[----:B------:R-:W-:-:S05]  /*6220*/  SHF.R.S32.HI R3, RZ, 0x1f, R2 ;  /* 0x0000001fff037819 */ /* 0x000fca0000011402 */
[----:B------:R2:W-:Y:S01]  /*6230*/  STG.E.64 desc[UR36][R16.64], R2 ;  /* 0x0000000210007986 */ /* 0x0005e2000c101b24 */
[----:B------:R-:W-:Y:S05]  /*6240*/  BRA `(.L_x_9356) ;  /* 0x0000000000087947 */ /* 0x000fea0003800000 */
.L_x_9382:
[----:B------:R-:W-:-:S05]  /*6250*/  PRMT R3, R3, 0x9910, RZ ;  /* 0x0000991003037816 */ /* 0x000fca00000000ff */
[----:B------:R0:W-:Y:S02]  /*6260*/  STG.E desc[UR36][R16.64], R3 ;  /* 0x0000000310007986 */ /* 0x0001e4000c101924 */
.L_x_9356:
[----:B------:R-:W-:-:S07]  /*6270*/  VIADD R19, R19, 0x80 ;  /* 0x0000008013137836 */ /* 0x000fce0000000000 */
.L_x_9316:
[----:B------:R-:W-:Y:S05]  /*6280*/  BSYNC B6 ;  /* 0x0000000000067941 */ /* 0x000fea0003800000 */
.L_x_9315:
        /* <DEDUP_REMOVED lines=307> */
.L_x_9387:
        /* <DEDUP_REMOVED lines=20> */
.L_x_9391:
[----:B------:R0:W5:Y:S01]  /*7700*/  LDG.E.U8 R0, desc[UR36][R2.64] ;  /* 0x0000002402007981 */ /* 0x000162000c1e1100 */
[----:B------:R-:W-:Y:S05]  /*7710*/  BRA `(.L_x_9393) ;  /* 0x0000000c00547947 */ /* 0x000fea0003800000 */
.L_x_9390:
        /* <DEDUP_REMOVED lines=8> */
.L_x_9395:
[----:B------:R0:W5:Y:S01]  /*77a0*/  LDG.E.U8 R0, desc[UR36][R2.64] ;  /* 0x0000002402007981 */ /* 0x000162000c1e1100 */
[----:B------:R-:W-:Y:S05]  /*77b0*/  BRA `(.L_x_9393) ;  /* 0x0000000c002c7947 */ /* 0x000fea0003800000 */
.L_x_9394:
[----:B------:R0:W5:Y:S01]  /*77c0*/  LDG.E.U16 R0, desc[UR36][R2.64] ;  /* 0x0000002402007981 */ /* 0x000162000c1e1500 */
[----:B------:R-:W-:Y:S05]  /*77d0*/  BRA `(.L_x_9393) ;  /* 0x0000000c00247947 */ /* 0x000fea0003800000 */
.L_x_9389:
        /* <DEDUP_REMOVED lines=9> */
.L_x_9397:
[----:B------:R-:W2:Y:S02]  /*7870*/  LDG.E.U16 R4, desc[UR36][R2.64] ;  /* 0x0000002402047981 */ /* 0x000ea4000c1e1500 */
[----:B--2---:R-:W-:-:S06]  /*7880*/  HADD2.F32 R4, -RZ, R4.H0_H0 ;  /* 0x20000004ff047230 */ /* 0x004fcc0000004100 */
[----:B------:R-:W0:Y:S02]  /*7890*/  F2I.FTZ.TRUNC.NTZ R4, R4 ;  /* 0x0000000400047305 */ /* 0x000e24000021f100 */
[----:B0-----:R-:W-:Y:S01]  /*78a0*/  PRMT R0, R4, 0x7610, R0 ;  /* 0x0000761004007816 */ /* 0x001fe20000000000 */
[----:B------:R-:W-:Y:S06]  /*78b0*/  BRA `(.L_x_9393) ;  /* 0x0000000800ec7947 */ /* 0x000fec0003800000 */
.L_x_9396:
        /* <DEDUP_REMOVED lines=9> */
.L_x_9399:
[----:B------:R-:W2:Y:S02]  /*7950*/  LDG.E.U16 R2, desc[UR36][R2.64] ;  /* 0x0000002402027981 */ /* 0x000ea4000c1e1500 */
[----:B--2---:R-:W-:-:S06]  /*7960*/  HADD2.F32 R4, -RZ, R2.H0_H0 ;  /* 0x20000002ff047230 */ /* 0x004fcc0000004100 */
[----:B------:R-:W0:Y:S02]  /*7970*/  F2I.FTZ.TRUNC.NTZ R4, R4 ;  /* 0x0000000400047305 */ /* 0x000e24000021f100 */
[----:B0-----:R-:W-:Y:S01]  /*7980*/  PRMT R0, R4, 0x7610, R0 ;  /* 0x0000761004007816 */ /* 0x001fe20000000000 */
[----:B------:R-:W-:Y:S06]  /*7990*/  BRA `(.L_x_9393) ;  /* 0x0000000800b47947 */ /* 0x000fec0003800000 */
.L_x_9398:
[----:B------:R-:W2:Y:S02]  /*79a0*/  LDG.E.64 R2, desc[UR36][R2.64] ;  /* 0x0000002402027981 */ /* 0x000ea4000c1e1b00 */
[----:B--2---:R0:W1:Y:S01]  /*79b0*/  F2I.F64.TRUNC R0, R2 ;  /* 0x0000000200007311 */ /* 0x004062000030d100 */
[----:B------:R-:W-:Y:S05]  /*79c0*/  BRA `(.L_x_9393) ;  /* 0x0000000800a87947 */ /* 0x000fea0003800000 */
.L_x_9388:
        /* <DEDUP_REMOVED lines=12> */
.L_x_9402:
[----:B------:R-:W2:Y:S02]  /*7a90*/  LDG.E.64 R2, desc[UR36][R2.64] ;  /* 0x0000002402027981 */ /* 0x000ea4000c1e1b00 */
[----:B--2---:R3:W4:Y:S01]  /*7aa0*/  F2I.F64.TRUNC R0, R2 ;  /* 0x0000000200007311 */ /* 0x004722000030d100 */
[----:B------:R-:W-:Y:S05]  /*7ab0*/  BRA `(.L_x_9393) ;  /* 0x00000008006c7947 */ /* 0x000fea0003800000 */
.L_x_9401:
        /* <DEDUP_REMOVED lines=28> */
.L_x_9404:
        /* <DEDUP_REMOVED lines=15> */
.L_x_9403:
[----:B------:R-:W2:Y:S02]  /*7d70*/  LDG.E.U16 R4, desc[UR36][R2.64] ;  /* 0x0000002402047981 */ /* 0x000ea4000c1e1500 */
[----:B--2---:R-:W-:-:S06]  /*7d80*/  IMAD.U32 R4, R4, 0x10000, RZ ;  /* 0x0001000004047824 */ /* 0x004fcc00078e00ff */
[----:B------:R-:W0:Y:S02]  /*7d90*/  F2I.FTZ.TRUNC.NTZ R4, R4 ;  /* 0x0000000400047305 */ /* 0x000e24000021f100 */
[----:B0-----:R-:W-:Y:S01]  /*7da0*/  PRMT R0, R4, 0x7610, R0 ;  /* 0x0000761004007816 */ /* 0x001fe20000000000 */
[----:B------:R-:W-:Y:S06]  /*7db0*/  BRA `(.L_x_9393) ;  /* 0x0000000400ac7947 */ /* 0x000fec0003800000 */
.L_x_9400:
        /* <DEDUP_REMOVED lines=10> */
.L_x_9407:
        /* <DEDUP_REMOVED lines=21> */
.L_x_9411:
[----:B------:R-:W-:Y:S05]  /*7fb0*/  BSYNC B1 ;  /* 0x0000000000017941 */ /* 0x000fea0003800000 */
.L_x_9410:
[----:B------:R-:W-:Y:S01]  /*7fc0*/  IMAD.SHL.U32 R2, R2, 0x100000, RZ ;  /* 0x0010000002027824 */ /* 0x000fe200078e00ff */
[----:B------:R-:W-:-:S04]  /*7fd0*/  LEA R3, R0, 0x3b800000, 0x17 ;  /* 0x3b80000000037811 */ /* 0x000fc800078eb8ff */
[----:B------:R-:W-:-:S07]  /*7fe0*/  LOP3.LUT R4, R3, R2, R4, 0xfe, !PT ;  /* 0x0000000203047212 */ /* 0x000fce00078efe04 */
.L_x_9409:
[----:B------:R-:W-:Y:S05]  /*7ff0*/  BSYNC B0 ;  /* 0x0000000000007941 */ /* 0x000fea0003800000 */
.L_x_9408:
[----:B------:R-:W0:Y:S02]  /*8000*/  F2I.FTZ.TRUNC.NTZ R4, R4 ;  /* 0x0000000400047305 */ /* 0x000e24000021f100 */
[----:B0-----:R-:W-:Y:S01]  /*8010*/  PRMT R0, R4, 0x7610, R0 ;  /* 0x0000761004007816 */ /* 0x001fe20000000000 */
[----:B------:R-:W-:Y:S06]  /*8020*/  BRA `(.L_x_9393) ;  /* 0x0000000400107947 */ /* 0x000fec0003800000 */
.L_x_9406:
        /* <DEDUP_REMOVED lines=21> */
.L_x_9415:
[----:B------:R-:W-:Y:S05]  /*8180*/  BSYNC B1 ;  /* 0x0000000000017941 */ /* 0x000fea0003800000 */
.L_x_9414:
[----:B------:R-:W-:Y:S01]  /*8190*/  IMAD.SHL.U32 R2, R2, 0x200000, RZ ;  /* 0x0020000002027824 */ /* 0x000fe200078e00ff */
[----:B------:R-:W-:-:S04]  /*81a0*/  LEA R3, R0, 0x37800000, 0x17 ;  /* 0x3780000000037811 */ /* 0x000fc800078eb8ff */
[----:B------:R-:W-:-:S07]  /*81b0*/  LOP3.LUT R4, R3, R2, R4, 0xfe, !PT ;  /* 0x0000000203047212 */ /* 0x000fce00078efe04 */
.L_x_9413:
[----:B------:R-:W-:Y:S05]  /*81c0*/  BSYNC B0 ;  /* 0x0000000000007941 */ /* 0x000fea0003800000 */
.L_x_9412:
[----:B------:R-:W0:Y:S02]  /*81d0*/  F2I.FTZ.TRUNC.NTZ R4, R4 ;  /* 0x0000000400047305 */ /* 0x000e24000021f100 */
[----:B0-----:R-:W-:Y:S01]  /*81e0*/  PRMT R0, R4, 0x7610, R0 ;  /* 0x0000761004007816 */ /* 0x001fe20000000000 */
[----:B------:R-:W-:Y:S06]  /*81f0*/  BRA `(.L_x_9393) ;  /* 0x00000000009c7947 */ /* 0x000fec0003800000 */
.L_x_9405:
        /* <DEDUP_REMOVED lines=14> */
.L_x_9419:
[----:B------:R-:W-:Y:S05]  /*82e0*/  BSYNC B0 ;  /* 0x0000000000007941 */ /* 0x000fea0003800000 */
.L_x_9418:
[----:B------:R-:W0:Y:S02]  /*82f0*/  F2I.FTZ.TRUNC.NTZ R4, R4 ;  /* 0x0000000400047305 */ /* 0x000e24000021f100 */
[----:B0-----:R-:W-:Y:S01]  /*8300*/  PRMT R0, R4, 0x7610, R0 ;  /* 0x0000761004007816 */ /* 0x001fe20000000000 */
[----:B------:R-:W-:Y:S06]  /*8310*/  BRA `(.L_x_9393) ;  /* 0x0000000000547947 */ /* 0x000fec0003800000 */
.L_x_9392:
        /* <DEDUP_REMOVED lines=16> */
.L_x_9420:
[----:B------:R-:W-:Y:S01]  /*8420*/  PRMT R0, RZ, 0x7610, R0 ;  /* 0x00007610ff007816 */ /* 0x000fe20000000000 */
[----:B------:R-:W-:Y:S06]  /*8430*/  BRA `(.L_x_9393) ;  /* 0x00000000000c7947 */ /* 0x000fec0003800000 */
.L_x_9417:
[----:B------:R1:W5:Y:S01]  /*8440*/  LDG.E.U8 R0, desc[UR36][R2.64] ;  /* 0x0000002402007981 */ /* 0x000362000c1e1100 */
[----:B------:R-:W-:Y:S05]  /*8450*/  BRA `(.L_x_9393) ;  /* 0x0000000000047947 */ /* 0x000fea0003800000 */
.L_x_9416:
[----:B------:R2:W5:Y:S02]  /*8460*/  LDG.E.U8 R0, desc[UR36][R2.64] ;  /* 0x0000002402007981 */ /* 0x000564000c1e1100 */
.L_x_9393:
        /* <DEDUP_REMOVED lines=19> */
.L_x_9424:
[----:B------:R3:W-:Y:S01]  /*85a0*/  STG.E.U8 desc[UR36][R16.64], R3 ;  /* 0x0000000310007986 */ /* 0x0007e2000c101124 */
[----:B------:R-:W-:Y:S05]  /*85b0*/  BRA `(.L_x_9426) ;  /* 0x0000000c00707947 */ /* 0x000fea0003800000 */
.L_x_9423:
        /* <DEDUP_REMOVED lines=11> */
.L_x_9428:
[----:B------:R-:W-:-:S05]  /*8670*/  PRMT R3, R3, 0x9910, RZ ;  /* 0x0000991003037816 */ /* 0x000fca00000000ff */
[----:B------:R2:W-:Y:S01]  /*8680*/  STG.E desc[UR36][R16.64], R3 ;  /* 0x0000000310007986 */ /* 0x0005e2000c101924 */
[----:B------:R-:W-:Y:S05]  /*8690*/  BRA `(.L_x_9426) ;  /* 0x0000000c00387947 */ /* 0x000fea0003800000 */
.L_x_9427:
[----:B------:R0:W-:Y:S01]  /*86a0*/  STG.E.U16 desc[UR36][R16.64], R3 ;  /* 0x0000000310007986 */ /* 0x0001e2000c101524 */
[----:B------:R-:W-:Y:S05]  /*86b0*/  BRA `(.L_x_9426) ;  /* 0x0000000c00307947 */ /* 0x000fea0003800000 */
.L_x_9422:
        /* <DEDUP_REMOVED lines=9> */
.L_x_9430:
[----:B------:R-:W0:Y:S02]  /*8750*/  I2F.S16 R0, R3 ;  /* 0x0000000300007306 */ /* 0x000e240000101400 */
[----:B0-----:R-:W-:-:S05]  /*8760*/  F2FP.F16.F32.PACK_AB R0, RZ, R0 ;  /* 0x00000000ff00723e */ /* 0x001fca00000000ff */
[----:B------:R0:W-:Y:S01]  /*8770*/  STG.E.U16 desc[UR36][R16.64], R0 ;  /* 0x0000000010007986 */ /* 0x0001e2000c101524 */
[----:B------:R-:W-:Y:S05]  /*8780*/  BRA `(.L_x_9426) ;  /* 0x0000000800fc7947 */ /* 0x000fea0003800000 */
.L_x_9429:
        /* <DEDUP_REMOVED lines=10> */
.L_x_9432:
[----:B------:R-:W0:Y:S02]  /*8830*/  I2F.S16 R3, R3 ;  /* 0x0000000300037306 */ /* 0x000e240000101400 */
[----:B0-----:R-:W-:-:S04]  /*8840*/  F2FP.F16.F32.PACK_AB R3, RZ, R3 ;  /* 0x00000003ff03723e */ /* 0x001fc800000000ff */
[----:B------:R-:W-:-:S05]  /*8850*/  PRMT R3, R3, 0x5410, RZ ;  /* 0x0000541003037816 */ /* 0x000fca00000000ff */
[----:B------:R0:W-:Y:S01]  /*8860*/  STG.E desc[UR36][R16.64], R3 ;  /* 0x0000000310007986 */ /* 0x0001e2000c101924 */
[----:B------:R-:W-:Y:S05]  /*8870*/  BRA `(.L_x_9426) ;  /* 0x0000000800c07947 */ /* 0x000fea0003800000 */
.L_x_9431:
[----:B------:R-:W0:Y:S02]  /*8880*/  I2F.F64.S16 R2, R3 ;  /* 0x0000000300027312 */ /* 0x000e240000101c00 */
[----:B0-----:R0:W-:Y:S01]  /*8890*/  STG.E.64 desc[UR36][R16.64], R2 ;  /* 0x0000000210007986 */ /* 0x0011e2000c101b24 */
[----:B------:R-:W-:Y:S05]  /*88a0*/  BRA `(.L_x_9426) ;  /* 0x0000000800b47947 */ /* 0x000fea0003800000 */
.L_x_9421:
        /* <DEDUP_REMOVED lines=13> */
.L_x_9435:
[----:B------:R-:W0:Y:S01]  /*8980*/  I2F.F64.S16 R4, R3 ;  /* 0x0000000300047312 */ /* 0x000e220000101c00 */
[----:B------:R-:W-:-:S05]  /*8990*/  CS2R R6, SRZ ;  /* 0x0000000000067805 */ /* 0x000fca000001ff00 */
[----:B0-----:R0:W-:Y:S01]  /*89a0*/  STG.E.128 desc[UR36][R16.64], R4 ;  /* 0x0000000410007986 */ /* 0x0011e2000c101d24 */
[----:B------:R-:W-:Y:S05]  /*89b0*/  BRA `(.L_x_9426) ;  /* 0x0000000800707947 */ /* 0x000fea0003800000 */
.L_x_9434:
        /* <DEDUP_REMOVED lines=21> */
.L_x_9439:
[----:B------:R-:W-:Y:S05]  /*8b10*/  BSYNC B0 ;  /* 0x0000000000007941 */ /* 0x000fea0003800000 */
.L_x_9438:
[----:B------:R-:W-:-:S05]  /*8b20*/  LOP3.LUT R5, R0, R5, RZ, 0xfc, !PT ;  /* 0x0000000500057212 */ /* 0x000fca00078efcff */
[----:B------:R0:W-:Y:S01]  /*8b30*/  STG.E.U8 desc[UR36][R16.64], R5 ;  /* 0x0000000510007986 */ /* 0x0001e2000c101124 */
[----:B------:R-:W-:Y:S05]  /*8b40*/  BRA `(.L_x_9426) ;  /* 0x00000008000c7947 */ /* 0x000fea0003800000 */
.L_x_9437:
        /* <DEDUP_REMOVED lines=13> */
.L_x_9441:
[----:B------:R-:W-:Y:S01]  /*8c20*/  IMAD.MOV.U32 R0, RZ, RZ, 0x7f ;  /* 0x0000007fff007424 */ /* 0x000fe200078e00ff */
[----:B------:R-:W-:-:S04]  /*8c30*/  ISETP.GT.U32.AND P0, PT, R2, 0x7f800000, PT ;  /* 0x7f8000000200780c */ /* 0x000fc80003f04070 */
[----:B------:R-:W-:-:S09]  /*8c40*/  SEL R0, R0, 0x7c, P0 ;  /* 0x0000007c00007807 */ /* 0x000fd20000000000 */
.L_x_9442:
[----:B------:R-:W-:Y:S05]  /*8c50*/  BSYNC B0 ;  /* 0x0000000000007941 */ /* 0x000fea0003800000 */
.L_x_9440:
[----:B------:R-:W-:-:S04]  /*8c60*/  LOP3.LUT R2, R3, 0x80000000, RZ, 0xc0, !PT ;  /* 0x8000000003027812 */ /* 0x000fc800078ec0ff */
[----:B------:R-:W-:-:S04]  /*8c70*/  SHF.R.U32.HI R3, RZ, 0x18, R2 ;  /* 0x00000018ff037819 */ /* 0x000fc80000011602 */
[----:B------:R-:W-:-:S05]  /*8c80*/  LOP3.LUT R3, R0, R3, RZ, 0xfc, !PT ;  /* 0x0000000300037212 */ /* 0x000fca00078efcff */
[----:B------:R0:W-:Y:S01]  /*8c90*/  STG.E.U8 desc[UR36][R16.64], R3 ;  /* 0x0000000310007986 */ /* 0x0001e2000c101124 */
[----:B------:R-:W-:Y:S05]  /*8ca0*/  BRA `(.L_x_9426) ;  /* 0x0000000400b47947 */ /* 0x000fea0003800000 */
.L_x_9436:
[----:B------:R-:W0:Y:S02]  /*8cb0*/  I2F.S16 R0, R3 ;  /* 0x0000000300007306 */ /* 0x000e240000101400 */
[----:B0-----:R-:W-:-:S05]  /*8cc0*/  F2FP.BF16.F32.PACK_AB R0, RZ, R0 ;  /* 0x00000000ff00723e */ /* 0x001fca00000010ff */
[----:B------:R0:W-:Y:S01]  /*8cd0*/  STG.E.U16 desc[UR36][R16.64], R0 ;  /* 0x0000000010007986 */ /* 0x0001e2000c101524 */
[----:B------:R-:W-:Y:S05]  /*8ce0*/  BRA `(.L_x_9426) ;  /* 0x0000000400a47947 */ /* 0x000fea0003800000 */
.L_x_9433:
        /* <DEDUP_REMOVED lines=10> */
.L_x_9445:
        /* <DEDUP_REMOVED lines=17> */
.L_x_9448:
[----:B------:R-:W-:-:S04]  /*8ea0*/  LOP3.LUT R2, R3, 0x80000000, RZ, 0xc0, !PT ;  /* 0x8000000003027812 */ /* 0x000fc800078ec0ff */
[----:B------:R-:W-:-:S04]  /*8eb0*/  SHF.R.U32.HI R3, RZ, 0x18, R2 ;  /* 0x00000018ff037819 */ /* 0x000fc80000011602 */
[----:B------:R-:W-:-:S04]  /*8ec0*/  LOP3.LUT R0, R0, R3, RZ, 0xfc, !PT ;  /* 0x0000000300007212 */ /* 0x000fc800078efcff */
[----:B------:R-:W-:-:S07]  /*8ed0*/  PRMT R8, R0, 0x7610, R8 ;  /* 0x0000761000087816 */ /* 0x000fce0000000008 */
.L_x_9447:
[----:B------:R-:W-:Y:S05]  /*8ee0*/  BSYNC B0 ;  /* 0x0000000000007941 */ /* 0x000fea0003800000 */
.L_x_9446:
[----:B------:R0:W-:Y:S01]  /*8ef0*/  STG.E.U8 desc[UR36][R16.64], R8 ;  /* 0x0000000810007986 */ /* 0x0001e2000c101124 */
[----:B------:R-:W-:Y:S05]  /*8f00*/  BRA `(.L_x_9426) ;  /* 0x00000004001c7947 */ /* 0x000fea0003800000 */
.L_x_9444:
        /* <DEDUP_REMOVED lines=17> */
.L_x_9451:
[----:B------:R-:W-:-:S04]  /*9020*/  LOP3.LUT R2, R3, 0x80000000, RZ, 0xc0, !PT ;  /* 0x8000000003027812 */ /* 0x000fc800078ec0ff */
[----:B------:R-:W-:-:S04]  /*9030*/  SHF.R.U32.HI R3, RZ, 0x18, R2 ;  /* 0x00000018ff037819 */ /* 0x000fc80000011602 */
[----:B------:R-:W-:-:S04]  /*9040*/  LOP3.LUT R0, R0, R3, RZ, 0xfc, !PT ;  /* 0x0000000300007212 */ /* 0x000fc800078efcff */
[----:B------:R-:W-:-:S07]  /*9050*/  PRMT R8, R0, 0x7610, R8 ;  /* 0x0000761000087816 */ /* 0x000fce0000000008 */
.L_x_9450:
[----:B------:R-:W-:Y:S05]  /*9060*/  BSYNC B0 ;  /* 0x0000000000007941 */ /* 0x000fea0003800000 */
.L_x_9449:
[----:B------:R0:W-:Y:S01]  /*9070*/  STG.E.U8 desc[UR36][R16.64], R8 ;  /* 0x0000000810007986 */ /* 0x0001e2000c101124 */
[----:B------:R-:W-:Y:S05]  /*9080*/  BRA `(.L_x_9426) ;  /* 0x0000000000bc7947 */ /* 0x000fea0003800000 */
.L_x_9443:
        /* <DEDUP_REMOVED lines=23> */
.L_x_9425:
        /* <DEDUP_REMOVED lines=16> */
.L_x_9454:
[----:B------:R-:W-:Y:S05]  /*9300*/  BRA `(.L_x_9426) ;  /* 0x00000000001c7947 */ /* 0x000fea0003800000 */
.L_x_9453:
[----:B------:R-:W-:-:S05]  /*9310*/  PRMT R3, R3, 0x9910, RZ ;  /* 0x0000991003037816 */ /* 0x000fca00000000ff */
[----:B------:R-:W-:-:S05]  /*9320*/  IMAD.MOV.U32 R2, RZ, RZ, R3 ;  /* 0x000000ffff027224 */ /* 0x000fca00078e0003 */
[----:B------:R-:W-:-:S05]  /*9330*/  SHF.R.S32.HI R3, RZ, 0x1f, R2 ;  /* 0x0000001fff037819 */ /* 0x000fca0000011402 */
[----:B------:R0:W-:Y:S01]  /*9340*/  STG.E.64 desc[UR36][R16.64], R2 ;  /* 0x0000000210007986 */ /* 0x0001e2000c101b24 */
[----:B------:R-:W-:Y:S05]  /*9350*/  BRA `(.L_x_9426) ;  /* 0x0000000000087947 */ /* 0x000fea0003800000 */
.L_x_9452:
[----:B------:R-:W-:-:S05]  /*9360*/  PRMT R3, R3, 0x9910, RZ ;  /* 0x0000991003037816 */ /* 0x000fca00000000ff */
[----:B------:R0:W-:Y:S02]  /*9370*/  STG.E desc[UR36][R16.64], R3 ;  /* 0x0000000310007986 */ /* 0x0001e4000c101924 */
.L_x_9426:
[----:B------:R-:W-:-:S07]  /*9380*/  VIADD R19, R19, 0x80 ;  /* 0x0000008013137836 */ /* 0x000fce0000000000 */
.L_x_9386:
[----:B------:R-:W-:Y:S05]  /*9390*/  BSYNC B6 ;  /* 0x0000000000067941 */ /* 0x000fea0003800000 */
.L_x_9385:
        /* <DEDUP_REMOVED lines=306> */
.L_x_9455:
        /* <DEDUP_REMOVED lines=20> */
.L_x_9459:
[----:B------:R4:W5:Y:S01]  /*a800*/  LDG.E.U8 R0, desc[UR36][R2.64] ;  /* 0x0000002402007981 */ /* 0x000962000c1e1100 */
[----:B------:R-:W-:Y:S05]  /*a810*/  BRA `(.L_x_9461) ;  /* 0x0000000c00547947 */ /* 0x000fea0003800000 */
.L_x_9458:
        /* <DEDUP_REMOVED lines=8> */
.L_x_9463:
[----:B------:R2:W5:Y:S01]  /*a8a0*/  LDG.E.U8 R0, desc[UR36][R2.64] ;  /* 0x0000002402007981 */ /* 0x000562000c1e1100 */
[----:B------:R-:W-:Y:S05]  /*a8b0*/  BRA `(.L_x_9461) ;  /* 0x0000000c002c7947 */ /* 0x000fea0003800000 */
.L_x_9462:
[----:B------:R0:W5:Y:S01]  /*a8c0*/  LDG.E.U16 R0, desc[UR36][R2.64] ;  /* 0x0000002402007981 */ /* 0x000162000c1e1500 */
[----:B------:R-:W-:Y:S05]  /*a8d0*/  BRA `(.L_x_9461) ;  /* 0x0000000c00247947 */ /* 0x000fea0003800000 */
.L_x_9457:
        /* <DEDUP_REMOVED lines=9> */
.L_x_9465:
[----:B------:R-:W2:Y:S02]  /*a970*/  LDG.E.U16 R4, desc[UR36][R2.64] ;  /* 0x0000002402047981 */ /* 0x000ea4000c1e1500 */
[----:B--2---:R-:W-:-:S06]  /*a980*/  HADD2.F32 R4, -RZ, R4.H0_H0 ;  /* 0x20000004ff047230 */ /* 0x004fcc0000004100 */
[----:B------:R-:W0:Y:S02]  /*a990*/  F2I.FTZ.TRUNC.NTZ R4, R4 ;  /* 0x0000000400047305 */ /* 0x000e24000021f100 */
[----:B0-----:R-:W-:Y:S01]  /*a9a0*/  PRMT R0, R4, 0x7610, R0 ;  /* 0x0000761004007816 */ /* 0x001fe20000000000 */
[----:B------:R-:W-:Y:S06]  /*a9b0*/  BRA `(.L_x_9461) ;  /* 0x0000000800ec7947 */ /* 0x000fec0003800000 */
.L_x_9464:
        /* <DEDUP_REMOVED lines=9> */
.L_x_9467:
[----:B------:R-:W2:Y:S02]  /*aa50*/  LDG.E.U16 R2, desc[UR36][R2.64] ;  /* 0x0000002402027981 */ /* 0x000ea4000c1e1500 */
[----:B--2---:R-:W-:-:S06]  /*aa60*/  HADD2.F32 R4, -RZ, R2.H0_H0 ;  /* 0x20000002ff047230 */ /* 0x004fcc0000004100 */
[----:B------:R-:W0:Y:S02]  /*aa70*/  F2I.FTZ.TRUNC.NTZ R4, R4 ;  /* 0x0000000400047305 */ /* 0x000e24000021f100 */
[----:B0-----:R-:W-:Y:S01]  /*aa80*/  PRMT R0, R4, 0x7610, R0 ;  /* 0x0000761004007816 */ /* 0x001fe20000000000 */
[----:B------:R-:W-:Y:S06]  /*aa90*/  BRA `(.L_x_9461) ;  /* 0x0000000800b47947 */ /* 0x000fec0003800000 */
.L_x_9466:
[----:B------:R-:W2:Y:S02]  /*aaa0*/  LDG.E.64 R2, desc[UR36][R2.64] ;  /* 0x0000002402027981 */ /* 0x000ea4000c1e1b00 */
[----:B--2---:R0:W1:Y:S01]  /*aab0*/  F2I.F64.TRUNC R0, R2 ;  /* 0x0000000200007311 */ /* 0x004062000030d100 */
[----:B------:R-:W-:Y:S05]  /*aac0*/  BRA `(.L_x_9461) ;  /* 0x0000000800a87947 */ /* 0x000fea0003800000 */
.L_x_9456:
        /* <DEDUP_REMOVED lines=12> */
.L_x_9470:
[----:B------:R-:W2:Y:S02]  /*ab90*/  LDG.E.64 R2, desc[UR36][R2.64] ;  /* 0x0000002402027981 */ /* 0x000ea4000c1e1b00 */
[----:B--2---:R0:W1:Y:S01]  /*aba0*/  F2I.F64.TRUNC R0, R2 ;  /* 0x0000000200007311 */ /* 0x004062000030d100 */
[----:B------:R-:W-:Y:S05]  /*abb0*/  BRA `(.L_x_9461) ;  /* 0x00000008006c7947 */ /* 0x000fea0003800000 */
.L_x_9469:
        /* <DEDUP_REMOVED lines=28> */
.L_x_9472:
        /* <DEDUP_REMOVED lines=15> */
.L_x_9471:
[----:B------:R-:W2:Y:S02]  /*ae70*/  LDG.E.U16 R4, desc[UR36][R2.64] ;  /* 0x0000002402047981 */ /* 0x000ea4000c1e1500 */
[----:B--2---:R-:W-:-:S06]  /*ae80*/  IMAD.U32 R4, R4, 0x10000, RZ ;  /* 0x0001000004047824 */ /* 0x004fcc00078e00ff */
[----:B------:R-:W0:Y:S02]  /*ae90*/  F2I.FTZ.TRUNC.NTZ R4, R4 ;  /* 0x0000000400047305 */ /* 0x000e24000021f100 */
[----:B0-----:R-:W-:Y:S01]  /*aea0*/  PRMT R0, R4, 0x7610, R0 ;  /* 0x0000761004007816 */ /* 0x001fe20000000000 */
[----:B------:R-:W-:Y:S06]  /*aeb0*/  BRA `(.L_x_9461) ;  /* 0x0000000400ac7947 */ /* 0x000fec0003800000 */
.L_x_9468:
        /* <DEDUP_REMOVED lines=10> */
.L_x_9475:
        /* <DEDUP_REMOVED lines=21> */
.L_x_9479:
[----:B------:R-:W-:Y:S05]  /*b0b0*/  BSYNC B1 ;  /* 0x0000000000017941 */ /* 0x000fea0003800000 */
.L_x_9478:
[----:B------:R-:W-:Y:S01]  /*b0c0*/  IMAD.SHL.U32 R2, R2, 0x100000, RZ ;  /* 0x0010000002027824 */ /* 0x000fe200078e00ff */
[----:B------:R-:W-:-:S04]  /*b0d0*/  LEA R3, R0, 0x3b800000, 0x17 ;  /* 0x3b80000000037811 */ /* 0x000fc800078eb8ff */
[----:B------:R-:W-:-:S07]  /*b0e0*/  LOP3.LUT R4, R3, R2, R4, 0xfe, !PT ;  /* 0x0000000203047212 */ /* 0x000fce00078efe04 */
.L_x_9477:
[----:B------:R-:W-:Y:S05]  /*b0f0*/  BSYNC B0 ;  /* 0x0000000000007941 */ /* 0x000fea0003800000 */
.L_x_9476:
[----:B------:R-:W0:Y:S02]  /*b100*/  F2I.FTZ.TRUNC.NTZ R4, R4 ;  /* 0x0000000400047305 */ /* 0x000e24000021f100 */
[----:B0-----:R-:W-:Y:S01]  /*b110*/  PRMT R0, R4, 0x7610, R0 ;  /* 0x0000761004007816 */ /* 0x001fe20000000000 */
[----:B------:R-:W-:Y:S06]  /*b120*/  BRA `(.L_x_9461) ;  /* 0x0000000400107947 */ /* 0x000fec0003800000 */
.L_x_9474:
        /* <DEDUP_REMOVED lines=21> */
.L_x_9483:
[----:B------:R-:W-:Y:S05]  /*b280*/  BSYNC B1 ;  /* 0x0000000000017941 */ /* 0x000fea0003800000 */
.L_x_9482:
[----:B------:R-:W-:Y:S01]  /*b290*/  IMAD.SHL.U32 R2, R2, 0x200000, RZ ;  /* 0x0020000002027824 */ /* 0x000fe200078e00ff */
[----:B------:R-:W-:-:S04]  /*b2a0*/  LEA R3, R0, 0x37800000, 0x17 ;  /* 0x3780000000037811 */ /* 0x000fc800078eb8ff */
[----:B------:R-:W-:-:S07]  /*b2b0*/  LOP3.LUT R4, R3, R2, R4, 0xfe, !PT ;  /* 0x0000000203047212 */ /* 0x000fce00078efe04 */
.L_x_9481:
[----:B------:R-:W-:Y:S05]  /*b2c0*/  BSYNC B0 ;  /* 0x0000000000007941 */ /* 0x000fea0003800000 */
.L_x_9480:
[----:B------:R-:W0:Y:S02]  /*b2d0*/  F2I.FTZ.TRUNC.NTZ R4, R4 ;  /* 0x0000000400047305 */ /* 0x000e24000021f100 */
[----:B0-----:R-:W-:Y:S01]  /*b2e0*/  PRMT R0, R4, 0x7610, R0 ;  /* 0x0000761004007816 */ /* 0x001fe20000000000 */
[----:B------:R-:W-:Y:S06]  /*b2f0*/  BRA `(.L_x_9461) ;  /* 0x00000000009c7947 */ /* 0x000fec0003800000 */
.L_x_9473:
        /* <DEDUP_REMOVED lines=14> */
.L_x_9487:
[----:B------:R-:W-:Y:S05]  /*b3e0*/  BSYNC B0 ;  /* 0x0000000000007941 */ /* 0x000fea0003800000 */
.L_x_9486:
[----:B------:R-:W0:Y:S02]  /*b3f0*/  F2I.FTZ.TRUNC.NTZ R4, R4 ;  /* 0x0000000400047305 */ /* 0x000e24000021f100 */
[----:B0-----:R-:W-:Y:S01]  /*b400*/  PRMT R0, R4, 0x7610, R0 ;  /* 0x0000761004007816 */ /* 0x001fe20000000000 */
[----:B------:R-:W-:Y:S06]  /*b410*/  BRA `(.L_x_9461) ;  /* 0x0000000000547947 */ /* 0x000fec0003800000 */
.L_x_9460:
        /* <DEDUP_REMOVED lines=16> */
.L_x_9488:
[----:B------:R-:W-:Y:S01]  /*b520*/  PRMT R0, RZ, 0x7610, R0 ;  /* 0x00007610ff007816 */ /* 0x000fe20000000000 */
[----:B------:R-:W-:Y:S06]  /*b530*/  BRA `(.L_x_9461) ;  /* 0x00000000000c7947 */ /* 0x000fec0003800000 */
.L_x_9485:
[----:B------:R0:W5:Y:S01]  /*b540*/  LDG.E.U8 R0, desc[UR36][R2.64] ;  /* 0x0000002402007981 */ /* 0x000162000c1e1100 */
[----:B------:R-:W-:Y:S05]  /*b550*/  BRA `(.L_x_9461) ;  /* 0x0000000000047947 */ /* 0x000fea0003800000 */
.L_x_9484:
[----:B------:R0:W5:Y:S02]  /*b560*/  LDG.E.U8 R0, desc[UR36][R2.64] ;  /* 0x0000002402007981 */ /* 0x000164000c1e1100 */
.L_x_9461:
        /* <DEDUP_REMOVED lines=19> */
.L_x_9492:
[----:B------:R-:W-:Y:S01]  /*b6a0*/  STG.E.U8 desc[UR36][R16.64], R3 ;  /* 0x0000000310007986 */ /* 0x000fe2000c101124 */
[----:B------:R-:W-:Y:S05]  /*b6b0*/  EXIT ;  /* 0x000000000000794d */ /* 0x000fea0003800000 */
.L_x_9491:
        /* <DEDUP_REMOVED lines=11> */
.L_x_9495:
[----:B------:R-:W-:-:S05]  /*b770*/  PRMT R3, R3, 0x9910, RZ ;  /* 0x0000991003037816 */ /* 0x000fca00000000ff */
[----:B------:R-:W-:Y:S01]  /*b780*/  STG.E desc[UR36][R16.64], R3 ;  /* 0x0000000310007986 */ /* 0x000fe2000c101924 */
[----:B------:R-:W-:Y:S05]  /*b790*/  EXIT ;  /* 0x000000000000794d */ /* 0x000fea0003800000 */
.L_x_9494:
[----:B------:R-:W-:Y:S01]  /*b7a0*/  STG.E.U16 desc[UR36][R16.64], R3 ;  /* 0x0000000310007986 */ /* 0x000fe2000c101524 */
[----:B------:R-:W-:Y:S05]  /*b7b0*/  EXIT ;  /* 0x000000000000794d */ /* 0x000fea0003800000 */
.L_x_9490:
        /* <DEDUP_REMOVED lines=9> */
.L_x_9497:
[----:B------:R-:W0:Y:S02]  /*b850*/  I2F.S16 R0, R3 ;  /* 0x0000000300007306 */ /* 0x000e240000101400 */
[----:B0-----:R-:W-:-:S05]  /*b860*/  F2FP.F16.F32.PACK_AB R0, RZ, R0 ;  /* 0x00000000ff00723e */ /* 0x001fca00000000ff */
[----:B------:R-:W-:Y:S01]  /*b870*/  STG.E.U16 desc[UR36][R16.64], R0 ;  /* 0x0000000010007986 */ /* 0x000fe2000c101524 */
[----:B------:R-:W-:Y:S05]  /*b880*/  EXIT ;  /* 0x000000000000794d */ /* 0x000fea0003800000 */
.L_x_9496:
        /* <DEDUP_REMOVED lines=10> */
.L_x_9499:
[----:B------:R-:W0:Y:S02]  /*b930*/  I2F.S16 R3, R3 ;  /* 0x0000000300037306 */ /* 0x000e240000101400 */
[----:B0-----:R-:W-:-:S04]  /*b940*/  F2FP.F16.F32.PACK_AB R3, RZ, R3 ;  /* 0x00000003ff03723e */ /* 0x001fc800000000ff */
[----:B------:R-:W-:-:S05]  /*b950*/  PRMT R3, R3, 0x5410, RZ ;  /* 0x0000541003037816 */ /* 0x000fca00000000ff */
[----:B------:R-:W-:Y:S01]  /*b960*/  STG.E desc[UR36][R16.64], R3 ;  /* 0x0000000310007986 */ /* 0x000fe2000c101924 */
[----:B------:R-:W-:Y:S05]  /*b970*/  EXIT ;  /* 0x000000000000794d */ /* 0x000fea0003800000 */
.L_x_9498:
[----:B------:R-:W0:Y:S02]  /*b980*/  I2F.F64.S16 R2, R3 ;  /* 0x0000000300027312 */ /* 0x000e240000101c00 */
[----:B0-----:R-:W-:Y:S01]  /*b990*/  STG.E.64 desc[UR36][R16.64], R2 ;  /* 0x0000000210007986 */ /* 0x001fe2000c101b24 */
[----:B------:R-:W-:Y:S05]  /*b9a0*/  EXIT ;  /* 0x000000000000794d */ /* 0x000fea0003800000 */
.L_x_9489:
        /* <DEDUP_REMOVED lines=13> */
.L_x_9502:
[----:B------:R-:W0:Y:S01]  /*ba80*/  I2F.F64.S16 R4, R3 ;  /* 0x0000000300047312 */ /* 0x000e220000101c00 */
[----:B------:R-:W-:-:S05]  /*ba90*/  CS2R R6, SRZ ;  /* 0x0000000000067805 */ /* 0x000fca000001ff00 */
[----:B0-----:R-:W-:Y:S01]  /*baa0*/  STG.E.128 desc[UR36][R16.64], R4 ;  /* 0x0000000410007986 */ /* 0x001fe2000c101d24 */
[----:B------:R-:W-:Y:S05]  /*bab0*/  EXIT ;  /* 0x000000000000794d */ /* 0x000fea0003800000 */
.L_x_9501:
        /* <DEDUP_REMOVED lines=21> */
.L_x_9506:
[----:B------:R-:W-:Y:S05]  /*bc10*/  BSYNC B0 ;  /* 0x0000000000007941 */ /* 0x000fea0003800000 */
.L_x_9505:
[----:B------:R-:W-:-:S05]  /*bc20*/  LOP3.LUT R5, R0, R5, RZ, 0xfc, !PT ;  /* 0x0000000500057212 */ /* 0x000fca00078efcff */
[----:B------:R-:W-:Y:S01]  /*bc30*/  STG.E.U8 desc[UR36][R16.64], R5 ;  /* 0x0000000510007986 */ /* 0x000fe2000c101124 */
[----:B------:R-:W-:Y:S05]  /*bc40*/  EXIT ;  /* 0x000000000000794d */ /* 0x000fea0003800000 */
.L_x_9504:
        /* <DEDUP_REMOVED lines=13> */
.L_x_9508:
[----:B------:R-:W-:Y:S01]  /*bd20*/  IMAD.MOV.U32 R0, RZ, RZ, 0x7f ;  /* 0x0000007fff007424 */ /* 0x000fe200078e00ff */
[----:B------:R-:W-:-:S04]  /*bd30*/  ISETP.GT.U32.AND P0, PT, R2, 0x7f800000, PT ;  /* 0x7f8000000200780c */ /* 0x000fc80003f04070 */
[----:B------:R-:W-:-:S09]  /*bd40*/  SEL R0, R0, 0x7c, P0 ;  /* 0x0000007c00007807 */ /* 0x000fd20000000000 */
.L_x_9509:
[----:B------:R-:W-:Y:S05]  /*bd50*/  BSYNC B0 ;  /* 0x0000000000007941 */ /* 0x000fea0003800000 */
.L_x_9507:
[----:B------:R-:W-:-:S04]  /*bd60*/  LOP3.LUT R2, R3, 0x80000000, RZ, 0xc0, !PT ;  /* 0x8000000003027812 */ /* 0x000fc800078ec0ff */
[----:B------:R-:W-:-:S04]  /*bd70*/  SHF.R.U32.HI R3, RZ, 0x18, R2 ;  /* 0x00000018ff037819 */ /* 0x000fc80000011602 */
[----:B------:R-:W-:-:S05]  /*bd80*/  LOP3.LUT R3, R0, R3, RZ, 0xfc, !PT ;  /* 0x0000000300037212 */ /* 0x000fca00078efcff */
[----:B------:R-:W-:Y:S01]  /*bd90*/  STG.E.U8 desc[UR36][R16.64], R3 ;  /* 0x0000000310007986 */ /* 0x000fe2000c101124 */
[----:B------:R-:W-:Y:S05]  /*bda0*/  EXIT ;  /* 0x000000000000794d */ /* 0x000fea0003800000 */
.L_x_9503:
[----:B------:R-:W0:Y:S02]  /*bdb0*/  I2F.S16 R0, R3 ;  /* 0x0000000300007306 */ /* 0x000e240000101400 */
[----:B0-----:R-:W-:-:S05]  /*bdc0*/  F2FP.BF16.F32.PACK_AB R0, RZ, R0 ;  /* 0x00000000ff00723e */ /* 0x001fca00000010ff */
[----:B------:R-:W-:Y:S01]  /*bdd0*/  STG.E.U16 desc[UR36][R16.64], R0 ;  /* 0x0000000010007986 */ /* 0x000fe2000c101524 */
[----:B------:R-:W-:Y:S05]  /*bde0*/  EXIT ;  /* 0x000000000000794d */ /* 0x000fea0003800000 */
.L_x_9500:
        /* <DEDUP_REMOVED lines=10> */
.L_x_9512:
        /* <DEDUP_REMOVED lines=17> */
.L_x_9515:
[----:B------:R-:W-:-:S04]  /*bfa0*/  LOP3.LUT R2, R3, 0x80000000, RZ, 0xc0, !PT ;  /* 0x8000000003027812 */ /* 0x000fc800078ec0ff */
[----:B------:R-:W-:-:S04]  /*bfb0*/  SHF.R.U32.HI R3, RZ, 0x18, R2 ;  /* 0x00000018ff037819 */ /* 0x000fc80000011602 */
[----:B------:R-:W-:-:S04]  /*bfc0*/  LOP3.LUT R0, R0, R3, RZ, 0xfc, !PT ;  /* 0x0000000300007212 */ /* 0x000fc800078efcff */
[----:B------:R-:W-:-:S07]  /*bfd0*/  PRMT R8, R0, 0x7610, R8 ;  /* 0x0000761000087816 */ /* 0x000fce0000000008 */
.L_x_9514:
[----:B------:R-:W-:Y:S05]  /*bfe0*/  BSYNC B0 ;  /* 0x0000000000007941 */ /* 0x000fea0003800000 */
.L_x_9513:
[----:B------:R-:W-:Y:S01]  /*bff0*/  STG.E.U8 desc[UR36][R16.64], R8 ;  /* 0x0000000810007986 */ /* 0x000fe2000c101124 */
[----:B------:R-:W-:Y:S05]  /*c000*/  EXIT ;  /* 0x000000000000794d */ /* 0x000fea0003800000 */
.L_x_9511:
        /* <DEDUP_REMOVED lines=17> */
.L_x_9518:
[----:B------:R-:W-:-:S04]  /*c120*/  LOP3.LUT R2, R3, 0x80000000, RZ, 0xc0, !PT ;  /* 0x8000000003027812 */ /* 0x000fc800078ec0ff */
[----:B------:R-:W-:-:S04]  /*c130*/  SHF.R.U32.HI R3, RZ, 0x18, R2 ;  /* 0x00000018ff037819 */ /* 0x000fc80000011602 */
[----:B------:R-:W-:-:S04]  /*c140*/  LOP3.LUT R0, R0, R3, RZ, 0xfc, !PT ;  /* 0x0000000300007212 */ /* 0x000fc800078efcff */
[----:B------:R-:W-:-:S07]  /*c150*/  PRMT R8, R0, 0x7610, R8 ;  /* 0x0000761000087816 */ /* 0x000fce0000000008 */
.L_x_9517:
[----:B------:R-:W-:Y:S05]  /*c160*/  BSYNC B0 ;  /* 0x0000000000007941 */ /* 0x000fea0003800000 */
.L_x_9516:
[----:B------:R-:W-:Y:S01]  /*c170*/  STG.E.U8 desc[UR36][R16.64], R8 ;  /* 0x0000000810007986 */ /* 0x000fe2000c101124 */
[----:B------:R-:W-:Y:S05]  /*c180*/  EXIT ;  /* 0x000000000000794d */ /* 0x000fea0003800000 */
.L_x_9510:
        /* <DEDUP_REMOVED lines=23> */
.L_x_9493:
        /* <DEDUP_REMOVED lines=16> */
.L_x_9521:
[----:B------:R-:W-:Y:S05]  /*c400*/  EXIT ;  /* 0x000000000000794d */ /* 0x000fea0003800000 */
.L_x_9520:
[----:B------:R-:W-:-:S05]  /*c410*/  PRMT R3, R3, 0x9910, RZ ;  /* 0x0000991003037816 */ /* 0x000fca00000000ff */
[----:B------:R-:W-:-:S05]  /*c420*/  IMAD.MOV.U32 R2, RZ, RZ, R3 ;  /* 0x000000ffff027224 */ /* 0x000fca00078e0003 */
[----:B------:R-:W-:-:S05]  /*c430*/  SHF.R.S32.HI R3, RZ, 0x1f, R2 ;  /* 0x0000001fff037819 */ /* 0x000fca0000011402 */
[----:B------:R-:W-:Y:S01]  /*c440*/  STG.E.64 desc[UR36][R16.64], R2 ;  /* 0x0000000210007986 */ /* 0x000fe2000c101b24 */
[----:B------:R-:W-:Y:S05]  /*c450*/  EXIT ;  /* 0x000000000000794d */ /* 0x000fea0003800000 */
.L_x_9519:
[----:B------:R-:W-:-:S05]  /*c460*/  PRMT R3, R3, 0x9910, RZ ;  /* 0x0000991003037816 */ /* 0x000fca00000000ff */
[----:B------:R-:W-:Y:S01]  /*c470*/  STG.E desc[UR36][R16.64], R3 ;  /* 0x0000000310007986 */ /* 0x000fe2000c101924 */
[----:B------:R-:W-:Y:S05]  /*c480*/  EXIT ;  /* 0x000000000000794d */ /* 0x000fea0003800000 */
.L_x_9522:
        /* <DEDUP_REMOVED lines=15> */
.L_x_23540:


//--------------------- .text._ZN2at6native27unrolled_elementwise_kernelIZZZNS0_16sign_kernel_cudaERNS_18TensorIteratorBaseEENKUlvE_clEvENKUlvE0_clEvEUlaE_St5arrayIPcLm2EELi4E23TrivialOffsetCalculatorILi1EjESB_NS0_6memory12LoadWithCastILi1EEENSC_13StoreWithCastILi1EEEEEviT_T0_T2_T3_T4_T5_ --------------------------
	.section	.text._ZN2at6native27unrolled_elementwise_kernelIZZZNS0_16sign_kernel_cudaERNS_18TensorIteratorBaseEENKUlvE_clEvENKUlvE0_clEvEUlaE_St5arrayIPcLm2EELi4E23TrivialOffsetCalculatorILi1EjESB_NS0_6memory12LoadWithCastILi1EEENSC_13StoreWithCastILi1EEEEEviT_T0_T2_T3_T4_T5_,"ax",@progbits
	.align	128
        .global         _ZN2at6native27unrolled_elementwise_kernelIZZZNS0_16sign_kernel_cudaERNS_18TensorIteratorBaseEENKUlvE_clEvENKUlvE0_clEvEUlaE_St5arrayIPcLm2EELi4E23TrivialOffsetCalculatorILi1EjESB_NS0_6memory12LoadWithCastILi1EEENSC_13StoreWithCastILi1EEEEEviT_T0_T2_T3_T4_T5_
        .type           _ZN2at6native27unrolled_elementwise_kernelIZZZNS0_16sign_kernel_cudaERNS_18TensorIteratorBaseEENKUlvE_clEvENKUlvE0_clEvEUlaE_St5arrayIPcLm2EELi4E23TrivialOffsetCalculatorILi1EjESB_NS0_6memory12LoadWithCastILi1EEENSC_13StoreWithCastILi1EEEEEviT_T0_T2_T3_T4_T5_,@function
        .size           _ZN2at6native27unrolled_elementwise_kernelIZZZNS0_16sign_kernel_cudaERNS_18TensorIteratorBaseEENKUlvE_clEvENKUlvE0_clEvEUlaE_St5arrayIPcLm2EELi4E23TrivialOffsetCalculatorILi1EjESB_NS0_6memory12LoadWithCastILi1EEENSC_13StoreWithCastILi1EEEEEviT_T0_T2_T3_T4_T5_,(.L_x_23541 - _ZN2at6native27unrolled_elementwise_kernelIZZZNS0_16sign_kernel_cudaERNS_18TensorIteratorBaseEENKUlvE_clEvENKUlvE0_clEvEUlaE_St5arrayIPcLm2EELi4E23TrivialOffsetCalculatorILi1EjESB_NS0_6memory12LoadWithCastILi1EEENSC_13StoreWithCastILi1EEEEEviT_T0_T2_T3_T4_T5_)
        .other          _ZN2at6native27unrolled_elementwise_kernelIZZZNS0_16sign_kernel_cudaERNS_18TensorIteratorBaseEENKUlvE_clEvENKUlvE0_clEvEUlaE_St5arrayIPcLm2EELi4E23TrivialOffsetCalculatorILi1EjESB_NS0_6memory12LoadWithCastILi1EEENSC_13StoreWithCastILi1EEEEEviT_T0_T2_T3_T4_T5_,@"STO_CUDA_ENTRY STV_DEFAULT"
_ZN2at6native27unrolled_elementwise_kernelIZZZNS0_16sign_kernel_cudaERNS_18TensorIteratorBaseEENKUlvE_clEvENKUlvE0_clEvEUlaE_St5arrayIPcLm2EELi4E23TrivialOffsetCalculatorILi1EjESB_NS0_6memory12LoadWithCastILi1EEENSC_13StoreWithCastILi1EEEEEviT_T0_T2_T3_T4_T5_:
.text._ZN2at6native27unrolled_elementwise_kernelIZZZNS0_16sign_kernel_cudaERNS_18TensorIteratorBaseEENKUlvE_clEvENKUlvE0_clEvEUlaE_St5arrayIPcLm2EELi4E23TrivialOffsetCalculatorILi1EjESB_NS0_6memory12LoadWithCastILi1EEENSC_13StoreWithCastILi1EEEEEviT_T0_T2_T3_T4_T5_:
        /* <DEDUP_REMOVED lines=31> */
.L_x_9528:
[----:B------:R3:W5:Y:S01]  /*01f0*/  LDG.E.U8 R17, desc[UR36][R2.64] ;  /* 0x0000002402117981 */ /* 0x000762000c1e1100 */
[----:B------:R-:W-:Y:S05]  /*0200*/  BRA `(.L_x_9530) ;  /* 0x0000000c00587947 */ /* 0x000fea0003800000 */
.L_x_9527:
        /* <DEDUP_REMOVED lines=8> */
.L_x_9532:
[----:B------:R1:W5:Y:S01]  /*0290*/  LDG.E.U8 R17, desc[UR36][R2.64] ;  /* 0x0000002402117981 */ /* 0x000362000c1e1100 */
[----:B------:R-:W-:Y:S05]  /*02a0*/  BRA `(.L_x_9530) ;  /* 0x0000000c00307947 */ /* 0x000fea0003800000 */
.L_x_9531:
[----:B------:R2:W5:Y:S01]  /*02b0*/  LDG.E.U16 R17, desc[UR36][R2.64] ;  /* 0x0000002402117981 */ /* 0x000562000c1e1500 */
[----:B------:R-:W-:Y:S05]  /*02c0*/  BRA `(.L_x_9530) ;  /* 0x0000000c00287947 */ /* 0x000fea0003800000 */
.L_x_9526:
        /* <DEDUP_REMOVED lines=9> */
.L_x_9534:
[----:B------:R-:W2:Y:S02]  /*0360*/  LDG.E.U16 R0, desc[UR36][R2.64] ;  /* 0x0000002402007981 */ /* 0x000ea4000c1e1500 */
[----:B--2---:R-:W-:-:S06]  /*0370*/  HADD2.F32 R0, -RZ, R0.H0_H0 ;  /* 0x20000000ff007230 */ /* 0x004fcc0000004100 */
[----:B------:R-:W0:Y:S02]  /*0380*/  F2I.FTZ.TRUNC.NTZ R0, R0 ;  /* 0x0000000000007305 */ /* 0x000e24000021f100 */
[----:B0-----:R-:W-:Y:S01]  /*0390*/  PRMT R17, R0, 0x7610, R17 ;  /* 0x0000761000117816 */ /* 0x001fe20000000011 */
[----:B------:R-:W-:Y:S06]  /*03a0*/  BRA `(.L_x_9530) ;  /* 0x0000000800f07947 */ /* 0x000fec0003800000 */
.L_x_9533:
        /* <DEDUP_REMOVED lines=9> */
.L_x_9536:
[----:B------:R-:W2:Y:S02]  /*0440*/  LDG.E.U16 R2, desc[UR36][R2.64] ;  /* 0x0000002402027981 */ /* 0x000ea4000c1e1500 */
[----:B--2---:R-:W-:-:S06]  /*0450*/  HADD2.F32 R0, -RZ, R2.H0_H0 ;  /* 0x20000002ff007230 */ /* 0x004fcc0000004100 */
[----:B------:R-:W0:Y:S02]  /*0460*/  F2I.FTZ.TRUNC.NTZ R0, R0 ;  /* 0x0000000000007305 */ /* 0x000e24000021f100 */
[----:B0-----:R-:W-:Y:S01]  /*0470*/  PRMT R17, R0, 0x7610, R17 ;  /* 0x0000761000117816 */ /* 0x001fe20000000011 */
[----:B------:R-:W-:Y:S06]  /*0480*/  BRA `(.L_x_9530) ;  /* 0x0000000800b87947 */ /* 0x000fec0003800000 */
.L_x_9535:
[----:B------:R-:W2:Y:S02]  /*0490*/  LDG.E.64 R2, desc[UR36][R2.64] ;  /* 0x0000002402027981 */ /* 0x000ea4000c1e1b00 */
[----:B--2---:R0:W1:Y:S01]  /*04a0*/  F2I.F64.TRUNC R17, R2 ;  /* 0x0000000200117311 */ /* 0x004062000030d100 */
[----:B------:R-:W-:Y:S05]  /*04b0*/  BRA `(.L_x_9530) ;  /* 0x0000000800ac7947 */ /* 0x000fea0003800000 */
.L_x_9525:
        /* <DEDUP_REMOVED lines=12> */
.L_x_9539:
[----:B------:R-:W2:Y:S02]  /*0580*/  LDG.E.64 R2, desc[UR36][R2.64] ;  /* 0x0000002402027981 */ /* 0x000ea4000c1e1b00 */
[----:B--2---:R0:W1:Y:S01]  /*0590*/  F2I.F64.TRUNC R17, R2 ;  /* 0x0000000200117311 */ /* 0x004062000030d100 */
[----:B------:R-:W-:Y:S05]  /*05a0*/  BRA `(.L_x_9530) ;  /* 0x0000000800707947 */ /* 0x000fea0003800000 */
.L_x_9538:
        /* <DEDUP_REMOVED lines=28> */
.L_x_9541:
        /* <DEDUP_REMOVED lines=16> */
.L_x_9540:
[----:B------:R-:W2:Y:S02]  /*0870*/  LDG.E.U16 R0, desc[UR36][R2.64] ;  /* 0x0000002402007981 */ /* 0x000ea4000c1e1500 */
[----:B--2---:R-:W-:-:S06]  /*0880*/  IMAD.U32 R0, R0, 0x10000, RZ ;  /* 0x0001000000007824 */ /* 0x004fcc00078e00ff */
[----:B------:R-:W0:Y:S02]  /*0890*/  F2I.FTZ.TRUNC.NTZ R0, R0 ;  /* 0x0000000000007305 */ /* 0x000e24000021f100 */
[----:B0-----:R-:W-:Y:S01]  /*08a0*/  PRMT R17, R0, 0x7610, R17 ;  /* 0x0000761000117816 */ /* 0x001fe20000000011 */
[----:B------:R-:W-:Y:S06]  /*08b0*/  BRA `(.L_x_9530) ;  /* 0x0000000400ac7947 */ /* 0x000fec0003800000 */
.L_x_9537:
        /* <DEDUP_REMOVED lines=10> */
.L_x_9544:
        /* <DEDUP_REMOVED lines=21> */
.L_x_9548:
[----:B------:R-:W-:Y:S05]  /*0ab0*/  BSYNC B1 ;  /* 0x0000000000017941 */ /* 0x000fea0003800000 */
.L_x_9547:
[----:B------:R-:W-:Y:S01]  /*0ac0*/  LEA R3, R0, 0x3b800000, 0x17 ;  /* 0x3b80000000037811 */ /* 0x000fe200078eb8ff */
[----:B------:R-:W-:-:S05]  /*0ad0*/  IMAD.SHL.U32 R0, R2, 0x100000, RZ ;  /* 0x0010000002007824 */ /* 0x000fca00078e00ff */
[----:B------:R-:W-:-:S07]  /*0ae0*/  LOP3.LUT R0, R3, R0, R4, 0xfe, !PT ;  /* 0x0000000003007212 */ /* 0x000fce00078efe04 */
.L_x_9546:
[----:B------:R-:W-:Y:S05]  /*0af0*/  BSYNC B0 ;  /* 0x0000000000007941 */ /* 0x000fea0003800000 */
.L_x_9545:
[----:B------:R-:W0:Y:S02]  /*0b00*/  F2I.FTZ.TRUNC.NTZ R0, R0 ;  /* 0x0000000000007305 */ /* 0x000e24000021f100 */
[----:B0-----:R-:W-:Y:S01]  /*0b10*/  PRMT R17, R0, 0x7610, R17 ;  /* 0x0000761000117816 */ /* 0x001fe20000000011 */
[----:B------:R-:W-:Y:S06]  /*0b20*/  BRA `(.L_x_9530) ;  /* 0x0000000400107947 */ /* 0x000fec0003800000 */
.L_x_9543:
        /* <DEDUP_REMOVED lines=21> */
.L_x_9552:
[----:B------:R-:W-:Y:S05]  /*0c80*/  BSYNC B1 ;  /* 0x0000000000017941 */ /* 0x000fea0003800000 */
.L_x_9551:
[----:B------:R-:W-:Y:S01]  /*0c90*/  LEA R3, R0, 0x37800000, 0x17 ;  /* 0x3780000000037811 */ /* 0x000fe200078eb8ff */
[----:B------:R-:W-:-:S05]  /*0ca0*/  IMAD.SHL.U32 R0, R2, 0x200000, RZ ;  /* 0x0020000002007824 */ /* 0x000fca00078e00ff */
[----:B------:R-:W-:-:S07]  /*0cb0*/  LOP3.LUT R0, R3, R0, R4, 0xfe, !PT ;  /* 0x0000000003007212 */ /* 0x000fce00078efe04 */
.L_x_9550:
[----:B------:R-:W-:Y:S05]  /*0cc0*/  BSYNC B0 ;  /* 0x0000000000007941 */ /* 0x000fea0003800000 */
.L_x_9549:
[----:B------:R-:W0:Y:S02]  /*0cd0*/  F2I.FTZ.TRUNC.NTZ R0, R0 ;  /* 0x0000000000007305 */ /* 0x000e24000021f100 */
[----:B0-----:R-:W-:Y:S01]  /*0ce0*/  PRMT R17, R0, 0x7610, R17 ;  /* 0x0000761000117816 */ /* 0x001fe20000000011 */
[----:B------:R-:W-:Y:S06]  /*0cf0*/  BRA `(.L_x_9530) ;  /* 0x00000000009c7947 */ /* 0x000fec0003800000 */
.L_x_9542:
        /* <DEDUP_REMOVED lines=14> */
.L_x_9556:
[----:B------:R-:W-:Y:S05]  /*0de0*/  BSYNC B0 ;  /* 0x0000000000007941 */ /* 0x000fea0003800000 */
.L_x_9555:
[----:B------:R-:W0:Y:S02]  /*0df0*/  F2I.FTZ.TRUNC.NTZ R0, R0 ;  /* 0x0000000000007305 */ /* 0x000e24000021f100 */
[----:B0-----:R-:W-:Y:S01]  /*0e00*/  PRMT R17, R0, 0x7610, R17 ;  /* 0x0000761000117816 */ /* 0x001fe20000000011 */
[----:B------:R-:W-:Y:S06]  /*0e10*/  BRA `(.L_x_9530) ;  /* 0x0000000000547947 */ /* 0x000fec0003800000 */
.L_x_9529:
        /* <DEDUP_REMOVED lines=16> */
.L_x_9557:
[----:B------:R-:W-:Y:S01]  /*0f20*/  PRMT R17, RZ, 0x7610, R17 ;  /* 0x00007610ff117816 */ /* 0x000fe20000000011 */
[----:B------:R-:W-:Y:S06]  /*0f30*/  BRA `(.L_x_9530) ;  /* 0x00000000000c7947 */ /* 0x000fec0003800000 */
.L_x_9554:
[----:B------:R0:W5:Y:S01]  /*0f40*/  LDG.E.U8 R17, desc[UR36][R2.64] ;  /* 0x0000002402117981 */ /* 0x000162000c1e1100 */
[----:B------:R-:W-:Y:S05]  /*0f50*/  BRA `(.L_x_9530) ;  /* 0x0000000000047947 */ /* 0x000fea0003800000 */
.L_x_9553:
[----:B------:R0:W5:Y:S02]  /*0f60*/  LDG.E.U8 R17, desc[UR36][R2.64] ;  /* 0x0000002402117981 */ /* 0x000164000c1e1100 */
.L_x_9530:
[----:B------:R-:W2:Y:S02]  /*0f70*/  S2R R24, SR_TID.X ;  /* 0x0000000000187919 */ /* 0x000ea40000002100 */
[----:B--2---:R-:W-:-:S07]  /*0f80*/  VIADD R24, R24, 0x80 ;  /* 0x0000008018187836 */ /* 0x004fce0000000000 */
.L_x_9524:
[----:B------:R-:W-:Y:S05]  /*0f90*/  BSYNC B6 ;  /* 0x0000000000067941 */ /* 0x000fea0003800000 */
.L_x_9523:
        /* <DEDUP_REMOVED lines=23> */
.L_x_9563:
[----:B------:R0:W5:Y:S01]  /*1110*/  LDG.E.U8 R16, desc[UR36][R2.64] ;  /* 0x0000002402107981 */ /* 0x000162000c1e1100 */
[----:B------:R-:W-:Y:S05]  /*1120*/  BRA `(.L_x_9565) ;  /* 0x0000000c00547947 */ /* 0x000fea0003800000 */
.L_x_9562:
        /* <DEDUP_REMOVED lines=8> */
.L_x_9567:
[----:B------:R0:W5:Y:S01]  /*11b0*/  LDG.E.U8 R16, desc[UR36][R2.64] ;  /* 0x0000002402107981 */ /* 0x000162000c1e1100 */
[----:B------:R-:W-:Y:S05]  /*11c0*/  BRA `(.L_x_9565) ;  /* 0x0000000c002c7947 */ /* 0x000fea0003800000 */
.L_x_9566:
[----:B------:R0:W5:Y:S01]  /*11d0*/  LDG.E.U16 R16, desc[UR36][R2.64] ;  /* 0x0000002402107981 */ /* 0x000162000c1e1500 */
[----:B------:R-:W-:Y:S05]  /*11e0*/  BRA `(.L_x_9565) ;  /* 0x0000000c00247947 */ /* 0x000fea0003800000 */
.L_x_9561:
        /* <DEDUP_REMOVED lines=9> */
.L_x_9569:
[----:B------:R-:W2:Y:S02]  /*1280*/  LDG.E.U16 R0, desc[UR36][R2.64] ;  /* 0x0000002402007981 */ /* 0x000ea4000c1e1500 */
[----:B--2---:R-:W-:-:S06]  /*1290*/  HADD2.F32 R0, -RZ, R0.H0_H0 ;  /* 0x20000000ff007230 */ /* 0x004fcc0000004100 */
[----:B------:R-:W0:Y:S02]  /*12a0*/  F2I.FTZ.TRUNC.NTZ R0, R0 ;  /* 0x0000000000007305 */ /* 0x000e24000021f100 */
[----:B0-----:R-:W-:Y:S01]  /*12b0*/  PRMT R16, R0, 0x7610, R16 ;  /* 0x0000761000107816 */ /* 0x001fe20000000010 */
[----:B------:R-:W-:Y:S06]  /*12c0*/  BRA `(.L_x_9565) ;  /* 0x0000000800ec7947 */ /* 0x000fec0003800000 */
.L_x_9568:
        /* <DEDUP_REMOVED lines=9> */
.L_x_9571:
[----:B------:R-:W2:Y:S02]  /*1360*/  LDG.E.U16 R2, desc[UR36][R2.64] ;  /* 0x0000002402027981 */ /* 0x000ea4000c1e1500 */
[----:B--2---:R-:W-:-:S06]  /*1370*/  HADD2.F32 R0, -RZ, R2.H0_H0 ;  /* 0x20000002ff007230 */ /* 0x004fcc0000004100 */
[----:B------:R-:W0:Y:S02]  /*1380*/  F2I.FTZ.TRUNC.NTZ R0, R0 ;  /* 0x0000000000007305 */ /* 0x000e24000021f100 */
[----:B0-----:R-:W-:Y:S01]  /*1390*/  PRMT R16, R0, 0x7610, R16 ;  /* 0x0000761000107816 */ /* 0x001fe20000000010 */
[----:B------:R-:W-:Y:S06]  /*13a0*/  BRA `(.L_x_9565) ;  /* 0x0000000800b47947 */ /* 0x000fec0003800000 */
.L_x_9570:
[----:B------:R-:W2:Y:S02]  /*13b0*/  LDG.E.64 R2, desc[UR36][R2.64] ;  /* 0x0000002402027981 */ /* 0x000ea4000c1e1b00 */
[----:B--2---:R0:W1:Y:S01]  /*13c0*/  F2I.F64.TRUNC R16, R2 ;  /* 0x0000000200107311 */ /* 0x004062000030d100 */
[----:B------:R-:W-:Y:S05]  /*13d0*/  BRA `(.L_x_9565) ;  /* 0x0000000800a87947 */ /* 0x000fea0003800000 */
.L_x_9560:
        /* <DEDUP_REMOVED lines=12> */
.L_x_9574:
[----:B------:R-:W2:Y:S02]  /*14a0*/  LDG.E.64 R2, desc[UR36][R2.64] ;  /* 0x0000002402027981 */ /* 0x000ea4000c1e1b00 */
[----:B--2---:R0:W1:Y:S01]  /*14b0*/  F2I.F64.TRUNC R16, R2 ;  /* 0x0000000200107311 */ /* 0x004062000030d100 */
[----:B------:R-:W-:Y:S05]  /*14c0*/  BRA `(.L_x_9565) ;  /* 0x00000008006c7947 */ /* 0x000fea0003800000 */
.L_x_9573:
        /* <DEDUP_REMOVED lines=28> */
.L_x_9576:
        /* <DEDUP_REMOVED lines=15> */
.L_x_9575:
[----:B------:R-:W2:Y:S02]  /*1780*/  LDG.E.U16 R0, desc[UR36][R2.64] ;  /* 0x0000002402007981 */ /* 0x000ea4000c1e1500 */
[----:B--2---:R-:W-:-:S06]  /*1790*/  IMAD.U32 R0, R0, 0x10000, RZ ;  /* 0x0001000000007824 */ /* 0x004fcc00078e00ff */
[----:B------:R-:W0:Y:S02]  /*17a0*/  F2I.FTZ.TRUNC.NTZ R0, R0 ;  /* 0x0000000000007305 */ /* 0x000e24000021f100 */
[----:B0-----:R-:W-:Y:S01]  /*17b0*/  PRMT R16, R0, 0x7610, R16 ;  /* 0x0000761000107816 */ /* 0x001fe20000000010 */
[----:B------:R-:W-:Y:S06]  /*17c0*/  BRA `(.L_x_9565) ;  /* 0x0000000400ac7947 */ /* 0x000fec0003800000 */
.L_x_9572:
        /* <DEDUP_REMOVED lines=10> */
.L_x_9579:
        /* <DEDUP_REMOVED lines=21> */
.L_x_9583:
[----:B------:R-:W-:Y:S05]  /*19c0*/  BSYNC B1 ;  /* 0x0000000000017941 */ /* 0x000fea0003800000 */
.L_x_9582:
[----:B------:R-:W-:Y:S01]  /*19d0*/  LEA R3, R0, 0x3b800000, 0x17 ;  /* 0x3b80000000037811 */ /* 0x000fe200078eb8ff */
[----:B------:R-:W-:-:S05]  /*19e0*/  IMAD.SHL.U32 R0, R2, 0x100000, RZ ;  /* 0x0010000002007824 */ /* 0x000fca00078e00ff */
[----:B------:R-:W-:-:S07]  /*19f0*/  LOP3.LUT R0, R3, R0, R4, 0xfe, !PT ;  /* 0x0000000003007212 */ /* 0x000fce00078efe04 */
.L_x_9581:
[----:B------:R-:W-:Y:S05]  /*1a00*/  BSYNC B0 ;  /* 0x0000000000007941 */ /* 0x000fea0003800000 */
.L_x_9580:
[----:B------:R-:W0:Y:S02]  /*1a10*/  F2I.FTZ.TRUNC.NTZ R0, R0 ;  /* 0x0000000000007305 */ /* 0x000e24000021f100 */
[----:B0-----:R-:W-:Y:S01]  /*1a20*/  PRMT R16, R0, 0x7610, R16 ;  /* 0x0000761000107816 */ /* 0x001fe20000000010 */
[----:B------:R-:W-:Y:S06]  /*1a30*/  BRA `(.L_x_9565) ;  /* 0x0000000400107947 */ /* 0x000fec0003800000 */
.L_x_9578:
        /* <DEDUP_REMOVED lines=21> */
.L_x_9587:
[----:B------:R-:W-:Y:S05]  /*1b90*/  BSYNC B1 ;  /* 0x0000000000017941 */ /* 0x000fea0003800000 */
.L_x_9586:
[----:B------:R-:W-:Y:S01]  /*1ba0*/  LEA R3, R0, 0x37800000, 0x17 ;  /* 0x3780000000037811 */ /* 0x000fe200078eb8ff */
[----:B------:R-:W-:-:S05]  /*1bb0*/  IMAD.SHL.U32 R0, R2, 0x200000, RZ ;  /* 0x0020000002007824 */ /* 0x000fca00078e00ff */
[----:B------:R-:W-:-:S07]  /*1bc0*/  LOP3.LUT R0, R3, R0, R4, 0xfe, !PT ;  /* 0x0000000003007212 */ /* 0x000fce00078efe04 */
.L_x_9585:
[----:B------:R-:W-:Y:S05]  /*1bd0*/  BSYNC B0 ;  /* 0x0000000000007941 */ /* 0x000fea0003800000 */
.L_x_9584:
[----:B------:R-:W0:Y:S02]  /*1be0*/  F2I.FTZ.TRUNC.NTZ R0, R0 ;  /* 0x0000000000007305 */ /* 0x000e24000021f100 */
[----:B0-----:R-:W-:Y:S01]  /*1bf0*/  PRMT R16, R0, 0x7610, R16 ;  /* 0x0000761000107816 */ /* 0x001fe20000000010 */
[----:B------:R-:W-:Y:S06]  /*1c00*/  BRA `(.L_x_9565) ;  /* 0x00000000009c7947 */ /* 0x000fec0003800000 */
.L_x_9577:
        /* <DEDUP_REMOVED lines=14> */
.L_x_9591:
[----:B------:R-:W-:Y:S05]  /*1cf0*/  BSYNC B0 ;  /* 0x0000000000007941 */ /* 0x000fea0003800000 */
.L_x_9590:
[----:B------:R-:W0:Y:S02]  /*1d00*/  F2I.FTZ.TRUNC.NTZ R0, R0 ;  /* 0x0000000000007305 */ /* 0x000e24000021f100 */
[----:B0-----:R-:W-:Y:S01]  /*1d10*/  PRMT R16, R0, 0x7610, R16 ;  /* 0x0000761000107816 */ /* 0x001fe20000000010 */
[----:B------:R-:W-:Y:S06]  /*1d20*/  BRA `(.L_x_9565) ;  /* 0x0000000000547947 */ /* 0x000fec0003800000 */
.L_x_9564:
        /* <DEDUP_REMOVED lines=16> */
.L_x_9592:
[----:B------:R-:W-:Y:S01]  /*1e30*/  PRMT R16, RZ, 0x7610, R16 ;  /* 0x00007610ff107816 */ /* 0x000fe20000000010 */
[----:B------:R-:W-:Y:S06]  /*1e40*/  BRA `(.L_x_9565) ;  /* 0x00000000000c7947 */ /* 0x000fec0003800000 */
.L_x_9589:
[----:B------:R3:W5:Y:S01]  /*1e50*/  LDG.E.U8 R16, desc[UR36][R2.64] ;  /* 0x0000002402107981 */ /* 0x000762000c1e1100 */
[----:B------:R-:W-:Y:S05]  /*1e60*/  BRA `(.L_x_9565) ;  /* 0x0000000000047947 */ /* 0x000fea0003800000 */
.L_x_9588:
[----:B------:R2:W5:Y:S02]  /*1e70*/  LDG.E.U8 R16, desc[UR36][R2.64] ;  /* 0x0000002402107981 */ /* 0x000564000c1e1100 */
.L_x_9565:
[----:B------:R-:W-:-:S07]  /*1e80*/  VIADD R24, R24, 0x80 ;  /* 0x0000008018187836 */ /* 0x000fce0000000000 */
.L_x_9559:
[----:B------:R-:W-:Y:S05]  /*1e90*/  BSYNC B6 ;  /* 0x0000000000067941 */ /* 0x000fea0003800000 */
.L_x_9558:
        /* <DEDUP_REMOVED lines=25> */
.L_x_9598:
[----:B------:R0:W5:Y:S01]  /*2030*/  LDG.E.U8 R25, desc[UR36][R2.64] ;  /* 0x0000002402197981 */ /* 0x000162000c1e1100 */
[----:B------:R-:W-:Y:S05]  /*2040*/  BRA `(.L_x_9600) ;  /* 0x0000000c00547947 */ /* 0x000fea0003800000 */
.L_x_9597:
        /* <DEDUP_REMOVED lines=8> */
.L_x_9602:
[----:B------:R0:W5:Y:S01]  /*20d0*/  LDG.E.U8 R25, desc[UR36][R2.64] ;  /* 0x0000002402197981 */ /* 0x000162000c1e1100 */
[----:B------:R-:W-:Y:S05]  /*20e0*/  BRA `(.L_x_9600) ;  /* 0x0000000c002c7947 */ /* 0x000fea0003800000 */
.L_x_9601:
[----:B------:R0:W5:Y:S01]  /*20f0*/  LDG.E.U16 R25, desc[UR36][R2.64] ;  /* 0x0000002402197981 */ /* 0x000162000c1e1500 */
[----:B------:R-:W-:Y:S05]  /*2100*/  BRA `(.L_x_9600) ;  /* 0x0000000c00247947 */ /* 0x000fea0003800000 */
.L_x_9596:
        /* <DEDUP_REMOVED lines=9> */
.L_x_9604:
[----:B------:R-:W2:Y:S02]  /*21a0*/  LDG.E.U16 R0, desc[UR36][R2.64] ;  /* 0x0000002402007981 */ /* 0x000ea4000c1e1500 */
[----:B--2---:R-:W-:-:S06]  /*21b0*/  HADD2.F32 R0, -RZ, R0.H0_H0 ;  /* 0x20000000ff007230 */ /* 0x004fcc0000004100 */
[----:B------:R-:W0:Y:S02]  /*21c0*/  F2I.FTZ.TRUNC.NTZ R0, R0 ;  /* 0x0000000000007305 */ /* 0x000e24000021f100 */
[----:B0-----:R-:W-:Y:S01]  /*21d0*/  PRMT R25, R0, 0x7610, R25 ;  /* 0x0000761000197816 */ /* 0x001fe20000000019 */
[----:B------:R-:W-:Y:S06]  /*21e0*/  BRA `(.L_x_9600) ;  /* 0x0000000800ec7947 */ /* 0x000fec0003800000 */
.L_x_9603:
        /* <DEDUP_REMOVED lines=9> */
.L_x_9606:
[----:B------:R-:W2:Y:S02]  /*2280*/  LDG.E.U16 R2, desc[UR36][R2.64] ;  /* 0x0000002402027981 */ /* 0x000ea4000c1e1500 */
[----:B--2---:R-:W-:-:S06]  /*2290*/  HADD2.F32 R0, -RZ, R2.H0_H0 ;  /* 0x20000002ff007230 */ /* 0x004fcc0000004100 */
[----:B------:R-:W0:Y:S02]  /*22a0*/  F2I.FTZ.TRUNC.NTZ R0, R0 ;  /* 0x0000000000007305 */ /* 0x000e24000021f100 */
[----:B0-----:R-:W-:Y:S01]  /*22b0*/  PRMT R25, R0, 0x7610, R25 ;  /* 0x0000761000197816 */ /* 0x001fe20000000019 */
[----:B------:R-:W-:Y:S06]  /*22c0*/  BRA `(.L_x_9600) ;  /* 0x0000000800b47947 */ /* 0x000fec0003800000 */
.L_x_9605:
[----:B------:R-:W2:Y:S02]  /*22d0*/  LDG.E.64 R2, desc[UR36][R2.64] ;  /* 0x0000002402027981 */ /* 0x000ea4000c1e1b00 */
[----:B--2---:R0:W1:Y:S01]  /*22e0*/  F2I.F64.TRUNC R25, R2 ;  /* 0x0000000200197311 */ /* 0x004062000030d100 */
[----:B------:R-:W-:Y:S05]  /*22f0*/  BRA `(.L_x_9600) ;  /* 0x0000000800a87947 */ /* 0x000fea0003800000 */
.L_x_9595:
        /* <DEDUP_REMOVED lines=12> */
.L_x_9609:
[----:B------:R-:W2:Y:S02]  /*23c0*/  LDG.E.64 R2, desc[UR36][R2.64] ;  /* 0x0000002402027981 */ /* 0x000ea4000c1e1b00 */
[----:B--2---:R3:W4:Y:S01]  /*23d0*/  F2I.F64.TRUNC R25, R2 ;  /* 0x0000000200197311 */ /* 0x004722000030d100 */
[----:B------:R-:W-:Y:S05]  /*23e0*/  BRA `(.L_x_9600) ;  /* 0x00000008006c7947 */ /* 0x000fea0003800000 */
.L_x_9608:
        /* <DEDUP_REMOVED lines=28> */
.L_x_9611:
        /* <DEDUP_REMOVED lines=15> */
.L_x_9610:
[----:B------:R-:W2:Y:S02]  /*26a0*/  LDG.E.U16 R0, desc[UR36][R2.64] ;  /* 0x0000002402007981 */ /* 0x000ea4000c1e1500 */
[----:B--2---:R-:W-:-:S06]  /*26b0*/  IMAD.U32 R0, R0, 0x10000, RZ ;  /* 0x0001000000007824 */ /* 0x004fcc00078e00ff */
[----:B------:R-:W0:Y:S02]  /*26c0*/  F2I.FTZ.TRUNC.NTZ R0, R0 ;  /* 0x0000000000007305 */ /* 0x000e24000021f100 */
[----:B0-----:R-:W-:Y:S01]  /*26d0*/  PRMT R25, R0, 0x7610, R25 ;  /* 0x0000761000197816 */ /* 0x001fe20000000019 */
[----:B------:R-:W-:Y:S06]  /*26e0*/  BRA `(.L_x_9600) ;  /* 0x0000000400ac7947 */ /* 0x000fec0003800000 */
.L_x_9607:
        /* <DEDUP_REMOVED lines=10> */
.L_x_9614:
        /* <DEDUP_REMOVED lines=21> */
.L_x_9618:
[----:B------:R-:W-:Y:S05]  /*28e0*/  BSYNC B1 ;  /* 0x0000000000017941 */ /* 0x000fea0003800000 */
.L_x_9617:
[----:B------:R-:W-:Y:S01]  /*28f0*/  LEA R3, R0, 0x3b800000, 0x17 ;  /* 0x3b80000000037811 */ /* 0x000fe200078eb8ff */
[----:B------:R-:W-:-:S05]  /*2900*/  IMAD.SHL.U32 R0, R2, 0x100000, RZ ;  /* 0x0010000002007824 */ /* 0x000fca00078e00ff */
[----:B------:R-:W-:-:S07]  /*2910*/  LOP3.LUT R0, R3, R0, R4, 0xfe, !PT ;  /* 0x0000000003007212 */ /* 0x000fce00078efe04 */
.L_x_9616:
[----:B------:R-:W-:Y:S05]  /*2920*/  BSYNC B0 ;  /* 0x0000000000007941 */ /* 0x000fea0003800000 */
.L_x_9615:
[----:B------:R-:W0:Y:S02]  /*2930*/  F2I.FTZ.TRUNC.NTZ R0, R0 ;  /* 0x0000000000007305 */ /* 0x000e24000021f100 */
[----:B0-----:R-:W-:Y:S01]  /*2940*/  PRMT R25, R0, 0x7610, R25 ;  /* 0x0000761000197816 */ /* 0x001fe20000000019 */
[----:B------:R-:W-:Y:S06]  /*2950*/  BRA `(.L_x_9600) ;  /* 0x0000000400107947 */ /* 0x000fec0003800000 */
.L_x_9613:
        /* <DEDUP_REMOVED lines=21> */
.L_x_9622:
[----:B------:R-:W-:Y:S05]  /*2ab0*/  BSYNC B1 ;  /* 0x0000000000017941 */ /* 0x000fea0003800000 */
.L_x_9621:
[----:B------:R-:W-:Y:S01]  /*2ac0*/  LEA R3, R0, 0x37800000, 0x17 ;  /* 0x3780000000037811 */ /* 0x000fe200078eb8ff */
[----:B------:R-:W-:-:S05]  /*2ad0*/  IMAD.SHL.U32 R0, R2, 0x200000, RZ ;  /* 0x0020000002007824 */ /* 0x000fca00078e00ff */
[----:B------:R-:W-:-:S07]  /*2ae0*/  LOP3.LUT R0, R3, R0, R4, 0xfe, !PT ;  /* 0x0000000003007212 */ /* 0x000fce00078efe04 */
.L_x_9620:
[----:B------:R-:W-:Y:S05]  /*2af0*/  BSYNC B0 ;  /* 0x0000000000007941 */ /* 0x000fea0003800000 */
.L_x_9619:
[----:B------:R-:W0:Y:S02]  /*2b00*/  F2I.FTZ.TRUNC.NTZ R0, R0 ;  /* 0x0000000000007305 */ /* 0x000e24000021f100 */
[----:B0-----:R-:W-:Y:S01]  /*2b10*/  PRMT R25, R0, 0x7610, R25 ;  /* 0x0000761000197816 */ /* 0x001fe20000000019 */
[----:B------:R-:W-:Y:S06]  /*2b20*/  BRA `(.L_x_9600) ;  /* 0x00000000009c7947 */ /* 0x000fec0003800000 */
.L_x_9612:
        /* <DEDUP_REMOVED lines=14> */
.L_x_9626:
[----:B------:R-:W-:Y:S05]  /*2c10*/  BSYNC B0 ;  /* 0x0000000000007941 */ /* 0x000fea0003800000 */
.L_x_9625:
[----:B------:R-:W0:Y:S02]  /*2c20*/  F2I.FTZ.TRUNC.NTZ R0, R0 ;  /* 0x0000000000007305 */ /* 0x000e24000021f100 */
[----:B0-----:R-:W-:Y:S01]  /*2c30*/  PRMT R25, R0, 0x7610, R25 ;  /* 0x0000761000197816 */ /* 0x001fe20000000019 */
[----:B------:R-:W-:Y:S06]  /*2c40*/  BRA `(.L_x_9600) ;  /* 0x0000000000547947 */ /* 0x000fec0003800000 */
.L_x_9599:
        /* <DEDUP_REMOVED lines=16> */
.L_x_9627:
[----:B------:R-:W-:Y:S01]  /*2d50*/  PRMT R25, RZ, 0x7610, R25 ;  /* 0x00007610ff197816 */ /* 0x000fe20000000019 */
[----:B------:R-:W-:Y:S06]  /*2d60*/  BRA `(.L_x_9600) ;  /* 0x00000000000c7947 */ /* 0x000fec0003800000 */
.L_x_9624:
[----:B------:R2:W5:Y:S01]  /*2d70*/  LDG.E.U8 R25, desc[UR36][R2.64] ;  /* 0x0000002402197981 */ /* 0x000562000c1e1100 */
[----:B------:R-:W-:Y:S05]  /*2d80*/  BRA `(.L_x_9600) ;  /* 0x0000000000047947 */ /* 0x000fea0003800000 */
.L_x_9623:
[----:B------:R1:W5:Y:S02]  /*2d90*/  LDG.E.U8 R25, desc[UR36][R2.64] ;  /* 0x0000002402197981 */ /* 0x000364000c1e1100 */
.L_x_9600:
[----:B------:R-:W-:-:S07]  /*2da0*/  VIADD R24, R24, 0x80 ;  /* 0x0000008018187836 */ /* 0x000fce0000000000 */
.L_x_9594:
[----:B------:R-:W-:Y:S05]  /*2db0*/  BSYNC B6 ;  /* 0x0000000000067941 */ /* 0x000fea0003800000 */
.L_x_9593:
        /* <DEDUP_REMOVED lines=22> */
.L_x_9633:
[----:B------:R0:W5:Y:S01]  /*2f20*/  LDG.E.U8 R18, desc[UR36][R2.64] ;  /* 0x0000002402127981 */ /* 0x000162000c1e1100 */
[----:B------:R-:W-:Y:S05]  /*2f30*/  BRA `(.L_x_9629) ;  /* 0x0000000c00507947 */ /* 0x000fea0003800000 */
.L_x_9632:
        /* <DEDUP_REMOVED lines=8> */
.L_x_9636:
[----:B------:R0:W5:Y:S01]  /*2fc0*/  LDG.E.U8 R18, desc[UR36][R2.64] ;  /* 0x0000002402127981 */ /* 0x000162000c1e1100 */
[----:B------:R-:W-:Y:S05]  /*2fd0*/  BRA `(.L_x_9629) ;  /* 0x0000000c00287947 */ /* 0x000fea0003800000 */
.L_x_9635:
[----:B------:R0:W5:Y:S01]  /*2fe0*/  LDG.E.U16 R18, desc[UR36][R2.64] ;  /* 0x0000002402127981 */ /* 0x000162000c1e1500 */
[----:B------:R-:W-:Y:S05]  /*2ff0*/  BRA `(.L_x_9629) ;  /* 0x0000000c00207947 */ /* 0x000fea0003800000 */
.L_x_9631:
        /* <DEDUP_REMOVED lines=9> */
.L_x_9638:
[----:B------:R-:W2:Y:S02]  /*3090*/  LDG.E.U16 R0, desc[UR36][R2.64] ;  /* 0x0000002402007981 */ /* 0x000ea4000c1e1500 */
[----:B--2---:R-:W-:-:S06]  /*30a0*/  HADD2.F32 R0, -RZ, R0.H0_H0 ;  /* 0x20000000ff007230 */ /* 0x004fcc0000004100 */
[----:B------:R-:W0:Y:S02]  /*30b0*/  F2I.FTZ.TRUNC.NTZ R0, R0 ;  /* 0x0000000000007305 */ /* 0x000e24000021f100 */
[----:B0-----:R-:W-:Y:S01]  /*30c0*/  PRMT R18, R0, 0x7610, R18 ;  /* 0x0000761000127816 */ /* 0x001fe20000000012 */
[----:B------:R-:W-:Y:S06]  /*30d0*/  BRA `(.L_x_9629) ;  /* 0x0000000800e87947 */ /* 0x000fec0003800000 */
.L_x_9637:
        /* <DEDUP_REMOVED lines=9> */
.L_x_9640:
[----:B------:R-:W2:Y:S02]  /*3170*/  LDG.E.U16 R2, desc[UR36][R2.64] ;  /* 0x0000002402027981 */ /* 0x000ea4000c1e1500 */
[----:B--2---:R-:W-:-:S06]  /*3180*/  HADD2.F32 R0, -RZ, R2.H0_H0 ;  /* 0x20000002ff007230 */ /* 0x004fcc0000004100 */
[----:B------:R-:W0:Y:S02]  /*3190*/  F2I.FTZ.TRUNC.NTZ R0, R0 ;  /* 0x0000000000007305 */ /* 0x000e24000021f100 */
[----:B0-----:R-:W-:Y:S01]  /*31a0*/  PRMT R18, R0, 0x7610, R18 ;  /* 0x0000761000127816 */ /* 0x001fe20000000012 */
[----:B------:R-:W-:Y:S06]  /*31b0*/  BRA `(.L_x_9629) ;  /* 0x0000000800b07947 */ /* 0x000fec0003800000 */
.L_x_9639:
[----:B------:R-:W2:Y:S02]  /*31c0*/  LDG.E.64 R2, desc[UR36][R2.64] ;  /* 0x0000002402027981 */ /* 0x000ea4000c1e1b00 */
[----:B--2---:R0:W1:Y:S01]  /*31d0*/  F2I.F64.TRUNC R18, R2 ;  /* 0x0000000200127311 */ /* 0x004062000030d100 */
[----:B------:R-:W-:Y:S05]  /*31e0*/  BRA `(.L_x_9629) ;  /* 0x0000000800a47947 */ /* 0x000fea0003800000 */
.L_x_9630:
        /* <DEDUP_REMOVED lines=12> */
.L_x_9643:
[----:B------:R-:W2:Y:S02]  /*32b0*/  LDG.E.64 R2, desc[UR36][R2.64] ;  /* 0x0000002402027981 */ /* 0x000ea4000c1e1b00 */
[----:B--2---:R0:W1:Y:S01]  /*32c0*/  F2I.F64.TRUNC R18, R2 ;  /* 0x0000000200127311 */ /* 0x004062000030d100 */
[----:B------:R-:W-:Y:S05]  /*32d0*/  BRA `(.L_x_9629) ;  /* 0x0000000800687947 */ /* 0x000fea0003800000 */
.L_x_9642:
        /* <DEDUP_REMOVED lines=28> */
.L_x_9645:
        /* <DEDUP_REMOVED lines=15> */
.L_x_9644:
[----:B------:R-:W2:Y:S02]  /*3590*/  LDG.E.U16 R0, desc[UR36][R2.64] ;  /* 0x0000002402007981 */ /* 0x000ea4000c1e1500 */
[----:B--2---:R-:W-:-:S06]  /*35a0*/  IMAD.U32 R0, R0, 0x10000, RZ ;  /* 0x0001000000007824 */ /* 0x004fcc00078e00ff */
[----:B------:R-:W0:Y:S02]  /*35b0*/  F2I.FTZ.TRUNC.NTZ R0, R0 ;  /* 0x0000000000007305 */ /* 0x000e24000021f100 */
[----:B0-----:R-:W-:Y:S01]  /*35c0*/  PRMT R18, R0, 0x7610, R18 ;  /* 0x0000761000127816 */ /* 0x001fe20000000012 */
[----:B------:R-:W-:Y:S06]  /*35d0*/  BRA `(.L_x_9629) ;  /* 0x0000000400a87947 */ /* 0x000fec0003800000 */
.L_x_9641:
        /* <DEDUP_REMOVED lines=10> */
.L_x_9648:
        /* <DEDUP_REMOVED lines=21> */
.L_x_9652:
[----:B------:R-:W-:Y:S05]  /*37d0*/  BSYNC B1 ;  /* 0x0000000000017941 */ /* 0x000fea0003800000 */
.L_x_9651:
[----:B------:R-:W-:Y:S01]  /*37e0*/  LEA R3, R0, 0x3b800000, 0x17 ;  /* 0x3b80000000037811 */ /* 0x000fe200078eb8ff */
[----:B------:R-:W-:-:S05]  /*37f0*/  IMAD.SHL.U32 R0, R2, 0x100000, RZ ;  /* 0x0010000002007824 */ /* 0x000fca00078e00ff */
[----:B------:R-:W-:-:S07]  /*3800*/  LOP3.LUT R0, R3, R0, R4, 0xfe, !PT ;  /* 0x0000000003007212 */ /* 0x000fce00078efe04 */
.L_x_9650:
[----:B------:R-:W-:Y:S05]  /*3810*/  BSYNC B0 ;  /* 0x0000000000007941 */ /* 0x000fea0003800000 */
.L_x_9649:
[----:B------:R-:W0:Y:S02]  /*3820*/  F2I.FTZ.TRUNC.NTZ R0, R0 ;  /* 0x0000000000007305 */ /* 0x000e24000021f100 */
[----:B0-----:R-:W-:Y:S01]  /*3830*/  PRMT R18, R0, 0x7610, R18 ;  /* 0x0000761000127816 */ /* 0x001fe20000000012 */
[----:B------:R-:W-:Y:S06]  /*3840*/  BRA `(.L_x_9629) ;  /* 0x00000004000c7947 */ /* 0x000fec0003800000 */
.L_x_9647:
        /* <DEDUP_REMOVED lines=21> */
.L_x_9656:
[----:B------:R-:W-:Y:S05]  /*39a0*/  BSYNC B1 ;  /* 0x0000000000017941 */ /* 0x000fea0003800000 */
.L_x_9655:
[----:B------:R-:W-:Y:S01]  /*39b0*/  LEA R3, R0, 0x37800000, 0x17 ;  /* 0x3780000000037811 */ /* 0x000fe200078eb8ff */
[----:B------:R-:W-:-:S05]  /*39c0*/  IMAD.SHL.U32 R0, R2, 0x200000, RZ ;  /* 0x0020000002007824 */ /* 0x000fca00078e00ff */
[----:B------:R-:W-:-:S07]  /*39d0*/  LOP3.LUT R0, R3, R0, R4, 0xfe, !PT ;  /* 0x0000000003007212 */ /* 0x000fce00078efe04 */
.L_x_9654:
[----:B------:R-:W-:Y:S05]  /*39e0*/  BSYNC B0 ;  /* 0x0000000000007941 */ /* 0x000fea0003800000 */
.L_x_9653:
[----:B------:R-:W0:Y:S02]  /*39f0*/  F2I.FTZ.TRUNC.NTZ R0, R0 ;  /* 0x0000000000007305 */ /* 0x000e24000021f100 */
[----:B0-----:R-:W-:Y:S01]  /*3a00*/  PRMT R18, R0, 0x7610, R18 ;  /* 0x0000761000127816 */ /* 0x001fe20000000012 */
[----:B------:R-:W-:Y:S06]  /*3a10*/  BRA `(.L_x_9629) ;  /* 0x0000000000987947 */ /* 0x000fec0003800000 */
.L_x_9646:
        /* <DEDUP_REMOVED lines=14> */
.L_x_9660:
[----:B------:R-:W-:Y:S05]  /*3b00*/  BSYNC B0 ;  /* 0x0000000000007941 */ /* 0x000fea0003800000 */
.L_x_9659:
[----:B------:R-:W0:Y:S02]  /*3b10*/  F2I.FTZ.TRUNC.NTZ R0, R0 ;  /* 0x0000000000007305 */ /* 0x000e24000021f100 */
[----:B0-----:R-:W-:Y:S01]  /*3b20*/  PRMT R18, R0, 0x7610, R18 ;  /* 0x0000761000127816 */ /* 0x001fe20000000012 */
[----:B------:R-:W-:Y:S06]  /*3b30*/  BRA `(.L_x_9629) ;  /* 0x0000000000507947 */ /* 0x000fec0003800000 */
.L_x_9634:
        /* <DEDUP_REMOVED lines=16> */
.L_x_9661:
[----:B------:R-:W-:Y:S05]  /*3c40*/  BRA `(.L_x_9629) ;  /* 0x00000000000c7947 */ /* 0x000fea0003800000 */
.L_x_9658:
[----:B------:R0:W5:Y:S01]  /*3c50*/  LDG.E.U8 R18, desc[UR36][R2.64] ;  /* 0x0000002402127981 */ /* 0x000162000c1e1100 */
[----:B------:R-:W-:Y:S05]  /*3c60*/  BRA `(.L_x_9629) ;  /* 0x0000000000047947 */ /* 0x000fea0003800000 */
.L_x_9657:
[----:B------:R0:W5:Y:S02]  /*3c70*/  LDG.E.U8 R18, desc[UR36][R2.64] ;  /* 0x0000002402127981 */ /* 0x000164000c1e1100 */
.L_x_9629:
[----:B------:R-:W-:Y:S05]  /*3c80*/  BSYNC B6 ;  /* 0x0000000000067941 */ /* 0x000fea0003800000 */
.L_x_9628:
        /* <DEDUP_REMOVED lines=48> */
.L_x_9667:
[----:B------:R0:W-:Y:S01]  /*3f90*/  STG.E.U8 desc[UR36][R8.64], R5 ;  /* 0x0000000508007986 */ /* 0x0001e2000c101124 */
[----:B------:R-:W-:Y:S05]  /*3fa0*/  BRA `(.L_x_9663) ;  /* 0x0000000c006c7947 */ /* 0x000fea0003800000 */
.L_x_9666:
        /* <DEDUP_REMOVED lines=11> */
.L_x_9670:
[----:B------:R-:W-:-:S05]  /*4060*/  PRMT R3, R5, 0x9910, RZ ;  /* 0x0000991005037816 */ /* 0x000fca00000000ff */
[----:B------:R0:W-:Y:S01]  /*4070*/  STG.E desc[UR36][R8.64], R3 ;  /* 0x0000000308007986 */ /* 0x0001e2000c101924 */
[----:B------:R-:W-:Y:S05]  /*4080*/  BRA `(.L_x_9663) ;  /* 0x0000000c00347947 */ /* 0x000fea0003800000 */
.L_x_9669:
[----:B------:R0:W-:Y:S01]  /*4090*/  STG.E.U16 desc[UR36][R8.64], R5 ;  /* 0x0000000508007986 */ /* 0x0001e2000c101524 */
[----:B------:R-:W-:Y:S05]  /*40a0*/  BRA `(.L_x_9663) ;  /* 0x0000000c002c7947 */ /* 0x000fea0003800000 */
.L_x_9665:
        /* <DEDUP_REMOVED lines=9> */
.L_x_9672:
[----:B------:R-:W0:Y:S02]  /*4140*/  I2F.S16 R0, R5 ;  /* 0x0000000500007306 */ /* 0x000e240000101400 */
[----:B0-----:R-:W-:-:S05]  /*4150*/  F2FP.F16.F32.PACK_AB R0, RZ, R0 ;  /* 0x00000000ff00723e */ /* 0x001fca00000000ff */
[----:B------:R0:W-:Y:S01]  /*4160*/  STG.E.U16 desc[UR36][R8.64], R0 ;  /* 0x0000000008007986 */ /* 0x0001e2000c101524 */
[----:B------:R-:W-:Y:S05]  /*4170*/  BRA `(.L_x_9663) ;  /* 0x0000000800f87947 */ /* 0x000fea0003800000 */
.L_x_9671:
        /* <DEDUP_REMOVED lines=10> */
.L_x_9674:
[----:B------:R-:W0:Y:S02]  /*4220*/  I2F.S16 R5, R5 ;  /* 0x0000000500057306 */ /* 0x000e240000101400 */
[----:B0-----:R-:W-:-:S04]  /*4230*/  F2FP.F16.F32.PACK_AB R3, RZ, R5 ;  /* 0x00000005ff03723e */ /* 0x001fc800000000ff */
[----:B------:R-:W-:-:S05]  /*4240*/  PRMT R3, R3, 0x5410, RZ ;  /* 0x0000541003037816 */ /* 0x000fca00000000ff */
[----:B------:R0:W-:Y:S01]  /*4250*/  STG.E desc[UR36][R8.64], R3 ;  /* 0x0000000308007986 */ /* 0x0001e2000c101924 */
[----:B------:R-:W-:Y:S05]  /*4260*/  BRA `(.L_x_9663) ;  /* 0x0000000800bc7947 */ /* 0x000fea0003800000 */
.L_x_9673:
[----:B------:R-:W0:Y:S02]  /*4270*/  I2F.F64.S16 R4, R5 ;  /* 0x0000000500047312 */ /* 0x000e240000101c00 */
[----:B0-----:R0:W-:Y:S01]  /*4280*/  STG.E.64 desc[UR36][R8.64], R4 ;  /* 0x0000000408007986 */ /* 0x0011e2000c101b24 */
[----:B------:R-:W-:Y:S05]  /*4290*/  BRA `(.L_x_9663) ;  /* 0x0000000800b07947 */ /* 0x000fea0003800000 */
.L_x_9664:
        /* <DEDUP_REMOVED lines=13> */
.L_x_9677:
[----:B------:R-:W0:Y:S01]  /*4370*/  I2F.F64.S16 R4, R5 ;  /* 0x0000000500047312 */ /* 0x000e220000101c00 */
[----:B------:R-:W-:-:S05]  /*4380*/  CS2R R6, SRZ ;  /* 0x0000000000067805 */ /* 0x000fca000001ff00 */
[----:B0-----:R0:W-:Y:S01]  /*4390*/  STG.E.128 desc[UR36][R8.64], R4 ;  /* 0x0000000408007986 */ /* 0x0011e2000c101d24 */
[----:B------:R-:W-:Y:S05]  /*43a0*/  BRA `(.L_x_9663) ;  /* 0x00000008006c7947 */ /* 0x000fea0003800000 */
.L_x_9676:
        /* <DEDUP_REMOVED lines=21> */
.L_x_9681:
[----:B------:R-:W-:Y:S05]  /*4500*/  BSYNC B0 ;  /* 0x0000000000007941 */ /* 0x000fea0003800000 */
.L_x_9680:
[----:B------:R-:W-:-:S05]  /*4510*/  LOP3.LUT R7, R0, R7, RZ, 0xfc, !PT ;  /* 0x0000000700077212 */ /* 0x000fca00078efcff */
[----:B------:R0:W-:Y:S01]  /*4520*/  STG.E.U8 desc[UR36][R8.64], R7 ;  /* 0x0000000708007986 */ /* 0x0001e2000c101124 */
[----:B------:R-:W-:Y:S05]  /*4530*/  BRA `(.L_x_9663) ;  /* 0x0000000800087947 */ /* 0x000fea0003800000 */
.L_x_9679:
        /* <DEDUP_REMOVED lines=13> */
.L_x_9683:
[----:B------:R-:W-:Y:S01]  /*4610*/  IMAD.MOV.U32 R0, RZ, RZ, 0x7f ;  /* 0x0000007fff007424 */ /* 0x000fe200078e00ff */
[----:B------:R-:W-:-:S04]  /*4620*/  ISETP.GT.U32.AND P0, PT, R3, 0x7f800000, PT ;  /* 0x7f8000000300780c */ /* 0x000fc80003f04070 */
[----:B------:R-:W-:-:S09]  /*4630*/  SEL R0, R0, 0x7c, P0 ;  /* 0x0000007c00007807 */ /* 0x000fd20000000000 */
.L_x_9684:
[----:B------:R-:W-:Y:S05]  /*4640*/  BSYNC B0 ;  /* 0x0000000000007941 */ /* 0x000fea0003800000 */
.L_x_9682:
[----:B------:R-:W-:-:S04]  /*4650*/  LOP3.LUT R3, R5, 0x80000000, RZ, 0xc0, !PT ;  /* 0x8000000005037812 */ /* 0x000fc800078ec0ff */
[----:B------:R-:W-:-:S04]  /*4660*/  SHF.R.U32.HI R3, RZ, 0x18, R3 ;  /* 0x00000018ff037819 */ /* 0x000fc80000011603 */
[----:B------:R-:W-:-:S05]  /*4670*/  LOP3.LUT R3, R0, R3, RZ, 0xfc, !PT ;  /* 0x0000000300037212 */ /* 0x000fca00078efcff */
[----:B------:R0:W-:Y:S01]  /*4680*/  STG.E.U8 desc[UR36][R8.64], R3 ;  /* 0x0000000308007986 */ /* 0x0001e2000c101124 */
[----:B------:R-:W-:Y:S05]  /*4690*/  BRA `(.L_x_9663) ;  /* 0x0000000400b07947 */ /* 0x000fea0003800000 */
.L_x_9678:
[----:B------:R-:W0:Y:S02]  /*46a0*/  I2F.S16 R0, R5 ;  /* 0x0000000500007306 */ /* 0x000e240000101400 */
[----:B0-----:R-:W-:-:S05]  /*46b0*/  F2FP.BF16.F32.PACK_AB R0, RZ, R0 ;  /* 0x00000000ff00723e */ /* 0x001fca00000010ff */
[----:B------:R0:W-:Y:S01]  /*46c0*/  STG.E.U16 desc[UR36][R8.64], R0 ;  /* 0x0000000008007986 */ /* 0x0001e2000c101524 */
[----:B------:R-:W-:Y:S05]  /*46d0*/  BRA `(.L_x_9663) ;  /* 0x0000000400a07947 */ /* 0x000fea0003800000 */
.L_x_9675:
        /* <DEDUP_REMOVED lines=10> */
.L_x_9687:
        /* <DEDUP_REMOVED lines=17> */
.L_x_9690:
[----:B------:R-:W-:-:S04]  /*4890*/  LOP3.LUT R3, R5, 0x80000000, RZ, 0xc0, !PT ;  /* 0x8000000005037812 */ /* 0x000fc800078ec0ff */
[----:B------:R-:W-:-:S04]  /*48a0*/  SHF.R.U32.HI R3, RZ, 0x18, R3 ;  /* 0x00000018ff037819 */ /* 0x000fc80000011603 */
[----:B------:R-:W-:-:S04]  /*48b0*/  LOP3.LUT R0, R0, R3, RZ, 0xfc, !PT ;  /* 0x0000000300007212 */ /* 0x000fc800078efcff */
[----:B------:R-:W-:-:S07]  /*48c0*/  PRMT R4, R0, 0x7610, R4 ;  /* 0x0000761000047816 */ /* 0x000fce0000000004 */
.L_x_9689:
[----:B------:R-:W-:Y:S05]  /*48d0*/  BSYNC B0 ;  /* 0x0000000000007941 */ /* 0x000fea0003800000 */
.L_x_9688:
[----:B------:R4:W-:Y:S01]  /*48e0*/  STG.E.U8 desc[UR36][R8.64], R4 ;  /* 0x0000000408007986 */ /* 0x0009e2000c101124 */
[----:B------:R-:W-:Y:S05]  /*48f0*/  BRA `(.L_x_9663) ;  /* 0x0000000400187947 */ /* 0x000fea0003800000 */
.L_x_9686:
        /* <DEDUP_REMOVED lines=17> */
.L_x_9693:
[----:B------:R-:W-:-:S04]  /*4a10*/  LOP3.LUT R3, R5, 0x80000000, RZ, 0xc0, !PT ;  /* 0x8000000005037812 */ /* 0x000fc800078ec0ff */
[----:B------:R-:W-:-:S04]  /*4a20*/  SHF.R.U32.HI R3, RZ, 0x18, R3 ;  /* 0x00000018ff037819 */ /* 0x000fc80000011603 */
[----:B------:R-:W-:-:S04]  /*4a30*/  LOP3.LUT R0, R0, R3, RZ, 0xfc, !PT ;  /* 0x0000000300007212 */ /* 0x000fc800078efcff */
[----:B------:R-:W-:-:S07]  /*4a40*/  PRMT R4, R0, 0x7610, R4 ;  /* 0x0000761000047816 */ /* 0x000fce0000000004 */
.L_x_9692:
[----:B------:R-:W-:Y:S05]  /*4a50*/  BSYNC B0 ;  /* 0x0000000000007941 */ /* 0x000fea0003800000 */
.L_x_9691:
[----:B------:R0:W-:Y:S01]  /*4a60*/  STG.E.U8 desc[UR36][R8.64], R4 ;  /* 0x0000000408007986 */ /* 0x0001e2000c101124 */
[----:B------:R-:W-:Y:S05]  /*4a70*/  BRA `(.L_x_9663) ;  /* 0x0000000000b87947 */ /* 0x000fea0003800000 */
.L_x_9685:
        /* <DEDUP_REMOVED lines=22> */
.L_x_9668:
        /* <DEDUP_REMOVED lines=16> */
.L_x_9696:
[----:B------:R-:W-:Y:S05]  /*4ce0*/  BRA `(.L_x_9663) ;  /* 0x00000000001c7947 */ /* 0x000fea0003800000 */
.L_x_9695:
[----:B------:R-:W-:-:S05]  /*4cf0*/  PRMT R5, R5, 0x9910, RZ ;  /* 0x0000991005057816 */ /* 0x000fca00000000ff */
[----:B------:R-:W-:-:S05]  /*4d00*/  IMAD.MOV.U32 R4, RZ, RZ, R5 ;  /* 0x000000ffff047224 */ /* 0x000fca00078e0005 */
[----:B------:R-:W-:-:S05]  /*4d10*/  SHF.R.S32.HI R5, RZ, 0x1f, R4 ;  /* 0x0000001fff057819 */ /* 0x000fca0000011404 */
[----:B------:R3:W-:Y:S01]  /*4d20*/  STG.E.64 desc[UR36][R8.64], R4 ;  /* 0x0000000408007986 */ /* 0x0007e2000c101b24 */
[----:B------:R-:W-:Y:S05]  /*4d30*/  BRA `(.L_x_9663) ;  /* 0x0000000000087947 */ /* 0x000fea0003800000 */
.L_x_9694:
[----:B------:R-:W-:-:S05]  /*4d40*/  PRMT R3, R5, 0x9910, RZ ;  /* 0x0000991005037816 */ /* 0x000fca00000000ff */
[----:B------:R0:W-:Y:S02]  /*4d50*/  STG.E desc[UR36][R8.64], R3 ;  /* 0x0000000308007986 */ /* 0x0001e4000c101924 */
.L_x_9663:
[----:B------:R-:W-:Y:S05]  /*4d60*/  BSYNC B6 ;  /* 0x0000000000067941 */ /* 0x000fea0003800000 */
.L_x_9662:
        /* <DEDUP_REMOVED lines=23> */
.L_x_9702:
[----:B------:R0:W-:Y:S01]  /*4ee0*/  STG.E.U8 desc[UR36][R8.64], R18 ;  /* 0x0000001208007986 */ /* 0x0001e2000c101124 */
[----:B------:R-:W-:Y:S05]  /*4ef0*/  BRA `(.L_x_9704) ;  /* 0x0000000c00647947 */ /* 0x000fea0003800000 */
.L_x_9701:
        /* <DEDUP_REMOVED lines=10> */
.L_x_9706:
[----:B------:R-:W-:-:S05]  /*4fa0*/  PRMT R3, R18, 0x9910, RZ ;  /* 0x0000991012037816 */ /* 0x000fca00000000ff */
[----:B------:R0:W-:Y:S01]  /*4fb0*/  STG.E desc[UR36][R8.64], R3 ;  /* 0x0000000308007986 */ /* 0x0001e2000c101924 */
[----:B------:R-:W-:Y:S05]  /*4fc0*/  BRA `(.L_x_9704) ;  /* 0x0000000c00307947 */ /* 0x000fea0003800000 */
.L_x_9705:
[----:B------:R0:W-:Y:S01]  /*4fd0*/  STG.E.U16 desc[UR36][R8.64], R18 ;  /* 0x0000001208007986 */ /* 0x0001e2000c101524 */
[----:B------:R-:W-:Y:S05]  /*4fe0*/  BRA `(.L_x_9704) ;  /* 0x0000000c00287947 */ /* 0x000fea0003800000 */
.L_x_9700:
        /* <DEDUP_REMOVED lines=9> */
.L_x_9708:
[----:B------:R-:W0:Y:S02]  /*5080*/  I2F.S16 R0, R18 ;  /* 0x0000001200007306 */ /* 0x000e240000101400 */
[----:B0-----:R-:W-:-:S05]  /*5090*/  F2FP.F16.F32.PACK_AB R0, RZ, R0 ;  /* 0x00000000ff00723e */ /* 0x001fca00000000ff */
[----:B------:R0:W-:Y:S01]  /*50a0*/  STG.E.U16 desc[UR36][R8.64], R0 ;  /* 0x0000000008007986 */ /* 0x0001e2000c101524 */
[----:B------:R-:W-:Y:S05]  /*50b0*/  BRA `(.L_x_9704) ;  /* 0x0000000800f47947 */ /* 0x000fea0003800000 */
.L_x_9707:
        /* <DEDUP_REMOVED lines=10> */
.L_x_9710:
[----:B------:R-:W0:Y:S02]  /*5160*/  I2F.S16 R18, R18 ;  /* 0x0000001200127306 */ /* 0x000e240000101400 */
[----:B0-----:R-:W-:-:S04]  /*5170*/  F2FP.F16.F32.PACK_AB R3, RZ, R18 ;  /* 0x00000012ff03723e */ /* 0x001fc800000000ff */
[----:B------:R-:W-:-:S05]  /*5180*/  PRMT R3, R3, 0x5410, RZ ;  /* 0x0000541003037816 */ /* 0x000fca00000000ff */
[----:B------:R0:W-:Y:S01]  /*5190*/  STG.E desc[UR36][R8.64], R3 ;  /* 0x0000000308007986 */ /* 0x0001e2000c101924 */
[----:B------:R-:W-:Y:S05]  /*51a0*/  BRA `(.L_x_9704) ;  /* 0x0000000800b87947 */ /* 0x000fea0003800000 */
.L_x_9709:
[----:B------:R-:W0:Y:S02]  /*51b0*/  I2F.F64.S16 R4, R18 ;  /* 0x0000001200047312 */ /* 0x000e240000101c00 */
[----:B0-----:R0:W-:Y:S01]  /*51c0*/  STG.E.64 desc[UR36][R8.64], R4 ;  /* 0x0000000408007986 */ /* 0x0011e2000c101b24 */
[----:B------:R-:W-:Y:S05]  /*51d0*/  BRA `(.L_x_9704) ;  /* 0x0000000800ac7947 */ /* 0x000fea0003800000 */
.L_x_9699:
        /* <DEDUP_REMOVED lines=13> */
.L_x_9713:
[----:B------:R-:W0:Y:S01]  /*52b0*/  I2F.F64.S16 R4, R18 ;  /* 0x0000001200047312 */ /* 0x000e220000101c00 */
[----:B------:R-:W-:-:S05]  /*52c0*/  CS2R R6, SRZ ;  /* 0x0000000000067805 */ /* 0x000fca000001ff00 */
[----:B0-----:R0:W-:Y:S01]  /*52d0*/  STG.E.128 desc[UR36][R8.64], R4 ;  /* 0x0000000408007986 */ /* 0x0011e2000c101d24 */
[----:B------:R-:W-:Y:S05]  /*52e0*/  BRA `(.L_x_9704) ;  /* 0x0000000800687947 */ /* 0x000fea0003800000 */
.L_x_9712:
        /* <DEDUP_REMOVED lines=21> */
.L_x_9717:
[----:B------:R-:W-:Y:S05]  /*5440*/  BSYNC B0 ;  /* 0x0000000000007941 */ /* 0x000fea0003800000 */
.L_x_9716:
[----:B------:R-:W-:-:S05]  /*5450*/  LOP3.LUT R5, R0, R5, RZ, 0xfc, !PT ;  /* 0x0000000500057212 */ /* 0x000fca00078efcff */
[----:B------:R0:W-:Y:S01]  /*5460*/  STG.E.U8 desc[UR36][R8.64], R5 ;  /* 0x0000000508007986 */ /* 0x0001e2000c101124 */
[----:B------:R-:W-:Y:S05]  /*5470*/  BRA `(.L_x_9704) ;  /* 0x0000000800047947 */ /* 0x000fea0003800000 */
.L_x_9715:
        /* <DEDUP_REMOVED lines=13> */
.L_x_9719:
[----:B------:R-:W-:Y:S01]  /*5550*/  IMAD.MOV.U32 R0, RZ, RZ, 0x7f ;  /* 0x0000007fff007424 */ /* 0x000fe200078e00ff */
[----:B------:R-:W-:-:S04]  /*5560*/  ISETP.GT.U32.AND P0, PT, R3, 0x7f800000, PT ;  /* 0x7f8000000300780c */ /* 0x000fc80003f04070 */
[----:B------:R-:W-:-:S09]  /*5570*/  SEL R0, R0, 0x7c, P0 ;  /* 0x0000007c00007807 */ /* 0x000fd20000000000 */
.L_x_9720:
[----:B------:R-:W-:Y:S05]  /*5580*/  BSYNC B0 ;  /* 0x0000000000007941 */ /* 0x000fea0003800000 */
.L_x_9718:
[----:B------:R-:W-:-:S04]  /*5590*/  LOP3.LUT R3, R5, 0x80000000, RZ, 0xc0, !PT ;  /* 0x8000000005037812 */ /* 0x000fc800078ec0ff */
[----:B------:R-:W-:-:S04]  /*55a0*/  SHF.R.U32.HI R3, RZ, 0x18, R3 ;  /* 0x00000018ff037819 */ /* 0x000fc80000011603 */
[----:B------:R-:W-:-:S05]  /*55b0*/  LOP3.LUT R3, R0, R3, RZ, 0xfc, !PT ;  /* 0x0000000300037212 */ /* 0x000fca00078efcff */
[----:B------:R0:W-:Y:S01]  /*55c0*/  STG.E.U8 desc[UR36][R8.64], R3 ;  /* 0x0000000308007986 */ /* 0x0001e2000c101124 */
[----:B------:R-:W-:Y:S05]  /*55d0*/  BRA `(.L_x_9704) ;  /* 0x0000000400ac7947 */ /* 0x000fea0003800000 */
.L_x_9714:
[----:B------:R-:W0:Y:S02]  /*55e0*/  I2F.S16 R0, R18 ;  /* 0x0000001200007306 */ /* 0x000e240000101400 */
[----:B0-----:R-:W-:-:S05]  /*55f0*/  F2FP.BF16.F32.PACK_AB R0, RZ, R0 ;  /* 0x00000000ff00723e */ /* 0x001fca00000010ff */
[----:B------:R0:W-:Y:S01]  /*5600*/  STG.E.U16 desc[UR36][R8.64], R0 ;  /* 0x0000000008007986 */ /* 0x0001e2000c101524 */
[----:B------:R-:W-:Y:S05]  /*5610*/  BRA `(.L_x_9704) ;  /* 0x00000004009c7947 */ /* 0x000fea0003800000 */
.L_x_9711:
        /* <DEDUP_REMOVED lines=10> */
.L_x_9723:
        /* <DEDUP_REMOVED lines=17> */
.L_x_9726:
[----:B------:R-:W-:-:S04]  /*57d0*/  LOP3.LUT R3, R5, 0x80000000, RZ, 0xc0, !PT ;  /* 0x8000000005037812 */ /* 0x000fc800078ec0ff */
[----:B------:R-:W-:-:S04]  /*57e0*/  SHF.R.U32.HI R3, RZ, 0x18, R3 ;  /* 0x00000018ff037819 */ /* 0x000fc80000011603 */
[----:B------:R-:W-:-:S04]  /*57f0*/  LOP3.LUT R0, R0, R3, RZ, 0xfc, !PT ;  /* 0x0000000300007212 */ /* 0x000fc800078efcff */
[----:B------:R-:W-:-:S07]  /*5800*/  PRMT R4, R0, 0x7610, R4 ;  /* 0x0000761000047816 */ /* 0x000fce0000000004 */
.L_x_9725:
[----:B------:R-:W-:Y:S05]  /*5810*/  BSYNC B0 ;  /* 0x0000000000007941 */ /* 0x000fea0003800000 */
.L_x_9724:
[----:B------:R3:W-:Y:S01]  /*5820*/  STG.E.U8 desc[UR36][R8.64], R4 ;  /* 0x0000000408007986 */ /* 0x0007e2000c101124 */
[----:B------:R-:W-:Y:S05]  /*5830*/  BRA `(.L_x_9704) ;  /* 0x0000000400147947 */ /* 0x000fea0003800000 */
.L_x_9722:
        /* <DEDUP_REMOVED lines=17> */
.L_x_9729:
[----:B------:R-:W-:-:S04]  /*5950*/  LOP3.LUT R3, R5, 0x80000000, RZ, 0xc0, !PT ;  /* 0x8000000005037812 */ /* 0x000fc800078ec0ff */
[----:B------:R-:W-:-:S04]  /*5960*/  SHF.R.U32.HI R3, RZ, 0x18, R3 ;  /* 0x00000018ff037819 */ /* 0x000fc80000011603 */
[----:B------:R-:W-:-:S04]  /*5970*/  LOP3.LUT R0, R0, R3, RZ, 0xfc, !PT ;  /* 0x0000000300007212 */ /* 0x000fc800078efcff */
[----:B------:R-:W-:-:S07]  /*5980*/  PRMT R4, R0, 0x7610, R4 ;  /* 0x0000761000047816 */ /* 0x000fce0000000004 */
.L_x_9728:
[----:B------:R-:W-:Y:S05]  /*5990*/  BSYNC B0 ;  /* 0x0000000000007941 */ /* 0x000fea0003800000 */
.L_x_9727:
[----:B------:R0:W-:Y:S01]  /*59a0*/  STG.E.U8 desc[UR36][R8.64], R4 ;  /* 0x0000000408007986 */ /* 0x0001e2000c101124 */
[----:B------:R-:W-:Y:S05]  /*59b0*/  BRA `(.L_x_9704) ;  /* 0x0000000000b47947 */ /* 0x000fea0003800000 */
.L_x_9721:
        /* <DEDUP_REMOVED lines=22> */
.L_x_9703:
        /* <DEDUP_REMOVED lines=16> */
.L_x_9732:
[----:B------:R-:W-:Y:S05]  /*5c20*/  BRA `(.L_x_9704) ;  /* 0x0000000000187947 */ /* 0x000fea0003800000 */
.L_x_9731:
[----:B------:R-:W-:-:S04]  /*5c30*/  PRMT R4, R18, 0x9910, RZ ;  /* 0x0000991012047816 */ /* 0x000fc800000000ff */
[----:B------:R-:W-:-:S05]  /*5c40*/  SHF.R.S32.HI R5, RZ, 0x1f, R4 ;  /* 0x0000001fff057819 */ /* 0x000fca0000011404 */
[----:B------:R2:W-:Y:S01]  /*5c50*/  STG.E.64 desc[UR36][R8.64], R4 ;  /* 0x0000000408007986 */ /* 0x0005e2000c101b24 */
[----:B------:R-:W-:Y:S05]  /*5c60*/  BRA `(.L_x_9704) ;  /* 0x0000000000087947 */ /* 0x000fea0003800000 */
.L_x_9730:
[----:B------:R-:W-:-:S05]  /*5c70*/  PRMT R3, R18, 0x9910, RZ ;  /* 0x0000991012037816 */ /* 0x000fca00000000ff */
[----:B------:R0:W-:Y:S02]  /*5c80*/  STG.E desc[UR36][R8.64], R3 ;  /* 0x0000000308007986 */ /* 0x0001e4000c101924 */
.L_x_9704:
        /* <DEDUP_REMOVED lines=23> */
.L_x_9736:
[----:B------:R3:W-:Y:S01]  /*5e00*/  STG.E.U8 desc[UR36][R8.64], R17 ;  /* 0x0000001108007986 */ /* 0x0007e2000c101124 */
[----:B------:R-:W-:Y:S05]  /*5e10*/  BRA `(.L_x_9738) ;  /* 0x0000000c00647947 */ /* 0x000fea0003800000 */
.L_x_9735:
        /* <DEDUP_REMOVED lines=10> */
.L_x_9740:
[----:B------:R-:W-:-:S05]  /*5ec0*/  PRMT R3, R17, 0x9910, RZ ;  /* 0x0000991011037816 */ /* 0x000fca00000000ff */
[----:B------:R2:W-:Y:S01]  /*5ed0*/  STG.E desc[UR36][R8.64], R3 ;  /* 0x0000000308007986 */ /* 0x0005e2000c101924 */
[----:B------:R-:W-:Y:S05]  /*5ee0*/  BRA `(.L_x_9738) ;  /* 0x0000000c00307947 */ /* 0x000fea0003800000 */
.L_x_9739:
[----:B------:R0:W-:Y:S01]  /*5ef0*/  STG.E.U16 desc[UR36][R8.64], R17 ;  /* 0x0000001108007986 */ /* 0x0001e2000c101524 */
[----:B------:R-:W-:Y:S05]  /*5f00*/  BRA `(.L_x_9738) ;  /* 0x0000000c00287947 */ /* 0x000fea0003800000 */
.L_x_9734:
        /* <DEDUP_REMOVED lines=9> */
.L_x_9742:
[----:B------:R-:W0:Y:S02]  /*5fa0*/  I2F.S16 R0, R17 ;  /* 0x0000001100007306 */ /* 0x000e240000101400 */
[----:B0-----:R-:W-:-:S05]  /*5fb0*/  F2FP.F16.F32.PACK_AB R0, RZ, R0 ;  /* 0x00000000ff00723e */ /* 0x001fca00000000ff */
[----:B------:R0:W-:Y:S01]  /*5fc0*/  STG.E.U16 desc[UR36][R8.64], R0 ;  /* 0x0000000008007986 */ /* 0x0001e2000c101524 */
[----:B------:R-:W-:Y:S05]  /*5fd0*/  BRA `(.L_x_9738) ;  /* 0x0000000800f47947 */ /* 0x000fea0003800000 */
.L_x_9741:
        /* <DEDUP_REMOVED lines=10> */
.L_x_9744:
[----:B------:R-:W0:Y:S02]  /*6080*/  I2F.S16 R17, R17 ;  /* 0x0000001100117306 */ /* 0x000e240000101400 */
[----:B0-----:R-:W-:-:S04]  /*6090*/  F2FP.F16.F32.PACK_AB R3, RZ, R17 ;  /* 0x00000011ff03723e */ /* 0x001fc800000000ff */
[----:B------:R-:W-:-:S05]  /*60a0*/  PRMT R3, R3, 0x5410, RZ ;  /* 0x0000541003037816 */ /* 0x000fca00000000ff */
[----:B------:R0:W-:Y:S01]  /*60b0*/  STG.E desc[UR36][R8.64], R3 ;  /* 0x0000000308007986 */ /* 0x0001e2000c101924 */
[----:B------:R-:W-:Y:S05]  /*60c0*/  BRA `(.L_x_9738) ;  /* 0x0000000800b87947 */ /* 0x000fea0003800000 */
.L_x_9743:
[----:B------:R-:W0:Y:S02]  /*60d0*/  I2F.F64.S16 R4, R17 ;  /* 0x0000001100047312 */ /* 0x000e240000101c00 */
[----:B0-----:R0:W-:Y:S01]  /*60e0*/  STG.E.64 desc[UR36][R8.64], R4 ;  /* 0x0000000408007986 */ /* 0x0011e2000c101b24 */
[----:B------:R-:W-:Y:S05]  /*60f0*/  BRA `(.L_x_9738) ;  /* 0x0000000800ac7947 */ /* 0x000fea0003800000 */
.L_x_9733:
        /* <DEDUP_REMOVED lines=13> */
.L_x_9747:
[----:B------:R-:W0:Y:S01]  /*61d0*/  I2F.F64.S16 R4, R17 ;  /* 0x0000001100047312 */ /* 0x000e220000101c00 */
[----:B------:R-:W-:-:S05]  /*61e0*/  CS2R R6, SRZ ;  /* 0x0000000000067805 */ /* 0x000fca000001ff00 */
[----:B0-----:R0:W-:Y:S01]  /*61f0*/  STG.E.128 desc[UR36][R8.64], R4 ;  /* 0x0000000408007986 */ /* 0x0011e2000c101d24 */
[----:B------:R-:W-:Y:S05]  /*6200*/  BRA `(.L_x_9738) ;  /* 0x0000000800687947 */ /* 0x000fea0003800000 */
.L_x_9746:
        /* <DEDUP_REMOVED lines=21> */
.L_x_9751:
[----:B------:R-:W-:Y:S05]  /*6360*/  BSYNC B0 ;  /* 0x0000000000007941 */ /* 0x000fea0003800000 */
.L_x_9750:
[----:B------:R-:W-:-:S05]  /*6370*/  LOP3.LUT R5, R0, R5, RZ, 0xfc, !PT ;  /* 0x0000000500057212 */ /* 0x000fca00078efcff */
[----:B------:R0:W-:Y:S01]  /*6380*/  STG.E.U8 desc[UR36][R8.64], R5 ;  /* 0x0000000508007986 */ /* 0x0001e2000c101124 */
[----:B------:R-:W-:Y:S05]  /*6390*/  BRA `(.L_x_9738) ;  /* 0x0000000800047947 */ /* 0x000fea0003800000 */
.L_x_9749:
        /* <DEDUP_REMOVED lines=13> */
.L_x_9753:
[----:B------:R-:W-:Y:S01]  /*6470*/  IMAD.MOV.U32 R0, RZ, RZ, 0x7f ;  /* 0x0000007fff007424 */ /* 0x000fe200078e00ff */
[----:B------:R-:W-:-:S04]  /*6480*/  ISETP.GT.U32.AND P0, PT, R3, 0x7f800000, PT ;  /* 0x7f8000000300780c */ /* 0x000fc80003f04070 */
[----:B------:R-:W-:-:S09]  /*6490*/  SEL R0, R0, 0x7c, P0 ;  /* 0x0000007c00007807 */ /* 0x000fd20000000000 */
.L_x_9754:
[----:B------:R-:W-:Y:S05]  /*64a0*/  BSYNC B0 ;  /* 0x0000000000007941 */ /* 0x000fea0003800000 */
.L_x_9752:
[----:B------:R-:W-:-:S04]  /*64b0*/  LOP3.LUT R3, R17, 0x80000000, RZ, 0xc0, !PT ;  /* 0x8000000011037812 */ /* 0x000fc800078ec0ff */
[----:B------:R-:W-:-:S04]  /*64c0*/  SHF.R.U32.HI R3, RZ, 0x18, R3 ;  /* 0x00000018ff037819 */ /* 0x000fc80000011603 */
[----:B------:R-:W-:-:S05]  /*64d0*/  LOP3.LUT R3, R0, R3, RZ, 0xfc, !PT ;  /* 0x0000000300037212 */ /* 0x000fca00078efcff */
[----:B------:R0:W-:Y:S01]  /*64e0*/  STG.E.U8 desc[UR36][R8.64], R3 ;  /* 0x0000000308007986 */ /* 0x0001e2000c101124 */
[----:B------:R-:W-:Y:S05]  /*64f0*/  BRA `(.L_x_9738) ;  /* 0x0000000400ac7947 */ /* 0x000fea0003800000 */
.L_x_9748:
[----:B------:R-:W0:Y:S02]  /*6500*/  I2F.S16 R0, R17 ;  /* 0x0000001100007306 */ /* 0x000e240000101400 */
[----:B0-----:R-:W-:-:S05]  /*6510*/  F2FP.BF16.F32.PACK_AB R0, RZ, R0 ;  /* 0x00000000ff00723e */ /* 0x001fca00000010ff */
[----:B------:R0:W-:Y:S01]  /*6520*/  STG.E.U16 desc[UR36][R8.64], R0 ;  /* 0x0000000008007986 */ /* 0x0001e2000c101524 */
[----:B------:R-:W-:Y:S05]  /*6530*/  BRA `(.L_x_9738) ;  /* 0x00000004009c7947 */ /* 0x000fea0003800000 */
.L_x_9745:
        /* <DEDUP_REMOVED lines=10> */
.L_x_9757:
        /* <DEDUP_REMOVED lines=17> */
.L_x_9760:
[----:B------:R-:W-:-:S04]  /*66f0*/  LOP3.LUT R3, R17, 0x80000000, RZ, 0xc0, !PT ;  /* 0x8000000011037812 */ /* 0x000fc800078ec0ff */
[----:B------:R-:W-:-:S04]  /*6700*/  SHF.R.U32.HI R3, RZ, 0x18, R3 ;  /* 0x00000018ff037819 */ /* 0x000fc80000011603 */
[----:B------:R-:W-:-:S04]  /*6710*/  LOP3.LUT R0, R0, R3, RZ, 0xfc, !PT ;  /* 0x0000000300007212 */ /* 0x000fc800078efcff */
[----:B------:R-:W-:-:S07]  /*6720*/  PRMT R4, R0, 0x7610, R4 ;  /* 0x0000761000047816 */ /* 0x000fce0000000004 */
.L_x_9759:
[----:B------:R-:W-:Y:S05]  /*6730*/  BSYNC B0 ;  /* 0x0000000000007941 */ /* 0x000fea0003800000 */
.L_x_9758:
[----:B------:R0:W-:Y:S01]  /*6740*/  STG.E.U8 desc[UR36][R8.64], R4 ;  /* 0x0000000408007986 */ /* 0x0001e2000c101124 */
[----:B------:R-:W-:Y:S05]  /*6750*/  BRA `(.L_x_9738) ;  /* 0x0000000400147947 */ /* 0x000fea0003800000 */
.L_x_9756:
        /* <DEDUP_REMOVED lines=17> */
.L_x_9763:
[----:B------:R-:W-:-:S04]  /*6870*/  LOP3.LUT R3, R17, 0x80000000, RZ, 0xc0, !PT ;  /* 0x8000000011037812 */ /* 0x000fc800078ec0ff */
[----:B------:R-:W-:-:S04]  /*6880*/  SHF.R.U32.HI R3, RZ, 0x18, R3 ;  /* 0x00000018ff037819 */ /* 0x000fc80000011603 */
[----:B------:R-:W-:-:S04]  /*6890*/  LOP3.LUT R0, R0, R3, RZ, 0xfc, !PT ;  /* 0x0000000300007212 */ /* 0x000fc800078efcff */
[----:B------:R-:W-:-:S07]  /*68a0*/  PRMT R4, R0, 0x7610, R4 ;  /* 0x0000761000047816 */ /* 0x000fce0000000004 */
.L_x_9762:
[----:B------:R-:W-:Y:S05]  /*68b0*/  BSYNC B0 ;  /* 0x0000000000007941 */ /* 0x000fea0003800000 */
.L_x_9761:
[----:B------:R0:W-:Y:S01]  /*68c0*/  STG.E.U8 desc[UR36][R8.64], R4 ;  /* 0x0000000408007986 */ /* 0x0001e2000c101124 */
[----:B------:R-:W-:Y:S05]  /*68d0*/  BRA `(.L_x_9738) ;  /* 0x0000000000b47947 */ /* 0x000fea0003800000 */
.L_x_9755:
        /* <DEDUP_REMOVED lines=22> */
.L_x_9737:
        /* <DEDUP_REMOVED lines=16> */
.L_x_9766:
[----:B------:R-:W-:Y:S05]  /*6b40*/  BRA `(.L_x_9738) ;  /* 0x0000000000187947 */ /* 0x000fea0003800000 */
.L_x_9765:
[----:B------:R-:W-:-:S04]  /*6b50*/  PRMT R4, R17, 0x9910, RZ ;  /* 0x0000991011047816 */ /* 0x000fc800000000ff */
[----:B------:R-:W-:-:S05]  /*6b60*/  SHF.R.S32.HI R5, RZ, 0x1f, R4 ;  /* 0x0000001fff057819 */ /* 0x000fca0000011404 */
[----:B------:R0:W-:Y:S01]  /*6b70*/  STG.E.64 desc[UR36][R8.64], R4 ;  /* 0x0000000408007986 */ /* 0x0001e2000c101b24 */
[----:B------:R-:W-:Y:S05]  /*6b80*/  BRA `(.L_x_9738) ;  /* 0x0000000000087947 */ /* 0x000fea0003800000 */
.L_x_9764:
[----:B------:R-:W-:-:S05]  /*6b90*/  PRMT R3, R17, 0x9910, RZ ;  /* 0x0000991011037816 */ /* 0x000fca00000000ff */
[----:B------:R0:W-:Y:S02]  /*6ba0*/  STG.E desc[UR36][R8.64], R3 ;  /* 0x0000000308007986 */ /* 0x0001e4000c101924 */
.L_x_9738:
[----:B------:R-:W-:-:S07]  /*6bb0*/  VIADD R2, R2, 0x80 ;  /* 0x0000008002027836 */ /* 0x000fce0000000000 */
.L_x_9698:
[----:B------:R-:W-:Y:S05]  /*6bc0*/  BSYNC B6 ;  /* 0x0000000000067941 */ /* 0x000fea0003800000 */
.L_x_9697:
        /* <DEDUP_REMOVED lines=21> */
.L_x_9770:
[----:B------:R-:W-:Y:S01]  /*6d20*/  STG.E.U8 desc[UR36][R2.64], R16 ;  /* 0x0000001002007986 */ /* 0x000fe2000c101124 */
[----:B------:R-:W-:Y:S05]  /*6d30*/  EXIT ;  /* 0x000000000000794d */ /* 0x000fea0003800000 */
.L_x_9769:
        /* <DEDUP_REMOVED lines=10> */
.L_x_9773:
[----:B------:R-:W-:-:S05]  /*6de0*/  PRMT R5, R16, 0x9910, RZ ;  /* 0x0000991010057816 */ /* 0x000fca00000000ff */
[----:B------:R-:W-:Y:S01]  /*6df0*/  STG.E desc[UR36][R2.64], R5 ;  /* 0x0000000502007986 */ /* 0x000fe2000c101924 */
[----:B------:R-:W-:Y:S05]  /*6e00*/  EXIT ;  /* 0x000000000000794d */ /* 0x000fea0003800000 */
.L_x_9772:
[----:B------:R-:W-:Y:S01]  /*6e10*/  STG.E.U16 desc[UR36][R2.64], R16 ;  /* 0x0000001002007986 */ /* 0x000fe2000c101524 */
[----:B------:R-:W-:Y:S05]  /*6e20*/  EXIT ;  /* 0x000000000000794d */ /* 0x000fea0003800000 */
.L_x_9768:
        /* <DEDUP_REMOVED lines=9> */
.L_x_9775:
[----:B------:R-:W0:Y:S02]  /*6ec0*/  I2F.S16 R0, R16 ;  /* 0x0000001000007306 */ /* 0x000e240000101400 */
[----:B0-----:R-:W-:-:S05]  /*6ed0*/  F2FP.F16.F32.PACK_AB R0, RZ, R0 ;  /* 0x00000000ff00723e */ /* 0x001fca00000000ff */
[----:B------:R-:W-:Y:S01]  /*6ee0*/  STG.E.U16 desc[UR36][R2.64], R0 ;  /* 0x0000000002007986 */ /* 0x000fe2000c101524 */
[----:B------:R-:W-:Y:S05]  /*6ef0*/  EXIT ;  /* 0x000000000000794d */ /* 0x000fea0003800000 */
.L_x_9774:
        /* <DEDUP_REMOVED lines=10> */
.L_x_9777:
[----:B------:R-:W0:Y:S02]  /*6fa0*/  I2F.S16 R16, R16 ;  /* 0x0000001000107306 */ /* 0x000e240000101400 */
[----:B0-----:R-:W-:-:S04]  /*6fb0*/  F2FP.F16.F32.PACK_AB R5, RZ, R16 ;  /* 0x00000010ff05723e */ /* 0x001fc800000000ff */
[----:B------:R-:W-:-:S05]  /*6fc0*/  PRMT R5, R5, 0x5410, RZ ;  /* 0x0000541005057816 */ /* 0x000fca00000000ff */
[----:B------:R-:W-:Y:S01]  /*6fd0*/  STG.E desc[UR36][R2.64], R5 ;  /* 0x0000000502007986 */ /* 0x000fe2000c101924 */
[----:B------:R-:W-:Y:S05]  /*6fe0*/  EXIT ;  /* 0x000000000000794d */ /* 0x000fea0003800000 */
.L_x_9776:
[----:B------:R-:W0:Y:S02]  /*6ff0*/  I2F.F64.S16 R16, R16 ;  /* 0x0000001000107312 */ /* 0x000e240000101c00 */
[----:B0-----:R-:W-:Y:S01]  /*7000*/  STG.E.64 desc[UR36][R2.64], R16 ;  /* 0x0000001002007986 */ /* 0x001fe2000c101b24 */
[----:B------:R-:W-:Y:S05]  /*7010*/  EXIT ;  /* 0x000000000000794d */ /* 0x000fea0003800000 */
.L_x_9767:
        /* <DEDUP_REMOVED lines=13> */
.L_x_9780:
[----:B------:R-:W0:Y:S01]  /*70f0*/  I2F.F64.S16 R16, R16 ;  /* 0x0000001000107312 */ /* 0x000e220000101c00 */
[----:B------:R-:W-:-:S05]  /*7100*/  CS2R R18, SRZ ;  /* 0x0000000000127805 */ /* 0x000fca000001ff00 */
[----:B0-----:R-:W-:Y:S01]  /*7110*/  STG.E.128 desc[UR36][R2.64], R16 ;  /* 0x0000001002007986 */ /* 0x001fe2000c101d24 */
[----:B------:R-:W-:Y:S05]  /*7120*/  EXIT ;  /* 0x000000000000794d */ /* 0x000fea0003800000 */
.L_x_9779:
        /* <DEDUP_REMOVED lines=21> */
.L_x_9784:
[----:B------:R-:W-:Y:S05]  /*7280*/  BSYNC B0 ;  /* 0x0000000000007941 */ /* 0x000fea0003800000 */
.L_x_9783:
[----:B------:R-:W-:-:S05]  /*7290*/  LOP3.LUT R5, R0, R5, RZ, 0xfc, !PT ;  /* 0x0000000500057212 */ /* 0x000fca00078efcff */
[----:B------:R-:W-:Y:S01]  /*72a0*/  STG.E.U8 desc[UR36][R2.64], R5 ;  /* 0x0000000502007986 */ /* 0x000fe2000c101124 */
[----:B------:R-:W-:Y:S05]  /*72b0*/  EXIT ;  /* 0x000000000000794d */ /* 0x000fea0003800000 */
.L_x_9782:
        /* <DEDUP_REMOVED lines=13> */
.L_x_9786:
[----:B------:R-:W-:Y:S01]  /*7390*/  IMAD.MOV.U32 R0, RZ, RZ, 0x7f ;  /* 0x0000007fff007424 */ /* 0x000fe200078e00ff */
[----:B------:R-:W-:-:S04]  /*73a0*/  ISETP.GT.U32.AND P0, PT, R4, 0x7f800000, PT ;  /* 0x7f8000000400780c */ /* 0x000fc80003f04070 */
[----:B------:R-:W-:-:S09]  /*73b0*/  SEL R0, R0, 0x7c, P0 ;  /* 0x0000007c00007807 */ /* 0x000fd20000000000 */
.L_x_9787:
[----:B------:R-:W-:Y:S05]  /*73c0*/  BSYNC B0 ;  /* 0x0000000000007941 */ /* 0x000fea0003800000 */
.L_x_9785:
[----:B------:R-:W-:-:S04]  /*73d0*/  LOP3.LUT R4, R5, 0x80000000, RZ, 0xc0, !PT ;  /* 0x8000000005047812 */ /* 0x000fc800078ec0ff */
[----:B------:R-:W-:-:S04]  /*73e0*/  SHF.R.U32.HI R5, RZ, 0x18, R4 ;  /* 0x00000018ff057819 */ /* 0x000fc80000011604 */
[----:B------:R-:W-:-:S05]  /*73f0*/  LOP3.LUT R5, R0, R5, RZ, 0xfc, !PT ;  /* 0x0000000500057212 */ /* 0x000fca00078efcff */
[----:B------:R-:W-:Y:S01]  /*7400*/  STG.E.U8 desc[UR36][R2.64], R5 ;  /* 0x0000000502007986 */ /* 0x000fe2000c101124 */
[----:B------:R-:W-:Y:S05]  /*7410*/  EXIT ;  /* 0x000000000000794d */ /* 0x000fea0003800000 */
.L_x_9781:
[----:B------:R-:W0:Y:S02]  /*7420*/  I2F.S16 R0, R16 ;  /* 0x0000001000007306 */ /* 0x000e240000101400 */
[----:B0-----:R-:W-:-:S05]  /*7430*/  F2FP.BF16.F32.PACK_AB R0, RZ, R0 ;  /* 0x00000000ff00723e */ /* 0x001fca00000010ff */
[----:B------:R-:W-:Y:S01]  /*7440*/  STG.E.U16 desc[UR36][R2.64], R0 ;  /* 0x0000000002007986 */ /* 0x000fe2000c101524 */
[----:B------:R-:W-:Y:S05]  /*7450*/  EXIT ;  /* 0x000000000000794d */ /* 0x000fea0003800000 */
.L_x_9778:
        /* <DEDUP_REMOVED lines=10> */
.L_x_9790:
        /* <DEDUP_REMOVED lines=17> */
.L_x_9793:
[----:B------:R-:W-:-:S04]  /*7610*/  LOP3.LUT R0, R7, 0x80000000, RZ, 0xc0, !PT ;  /* 0x8000000007007812 */ /* 0x000fc800078ec0ff */
[----:B------:R-:W-:-:S04]  /*7620*/  SHF.R.U32.HI R5, RZ, 0x18, R0 ;  /* 0x00000018ff057819 */ /* 0x000fc80000011600 */
[----:B------:R-:W-:-:S04]  /*7630*/  LOP3.LUT R4, R4, R5, RZ, 0xfc, !PT ;  /* 0x0000000504047212 */ /* 0x000fc800078efcff */
[----:B------:R-:W-:-:S07]  /*7640*/  PRMT R0, R4, 0x7610, R0 ;  /* 0x0000761004007816 */ /* 0x000fce0000000000 */
.L_x_9792:
[----:B------:R-:W-:Y:S05]  /*7650*/  BSYNC B0 ;  /* 0x0000000000007941 */ /* 0x000fea0003800000 */
.L_x_9791:
[----:B------:R-:W-:Y:S01]  /*7660*/  STG.E.U8 desc[UR36][R2.64], R0 ;  /* 0x0000000002007986 */ /* 0x000fe2000c101124 */
[----:B------:R-:W-:Y:S05]  /*7670*/  EXIT ;  /* 0x000000000000794d */ /* 0x000fea0003800000 */
.L_x_9789:
        /* <DEDUP_REMOVED lines=17> */
.L_x_9796:
[----:B------:R-:W-:-:S04]  /*7790*/  LOP3.LUT R0, R7, 0x80000000, RZ, 0xc0, !PT ;  /* 0x8000000007007812 */ /* 0x000fc800078ec0ff */
[----:B------:R-:W-:-:S04]  /*77a0*/  SHF.R.U32.HI R5, RZ, 0x18, R0 ;  /* 0x00000018ff057819 */ /* 0x000fc80000011600 */
[----:B------:R-:W-:-:S04]  /*77b0*/  LOP3.LUT R4, R4, R5, RZ, 0xfc, !PT ;  /* 0x0000000504047212 */ /* 0x000fc800078efcff */
[----:B------:R-:W-:-:S07]  /*77c0*/  PRMT R0, R4, 0x7610, R0 ;  /* 0x0000761004007816 */ /* 0x000fce0000000000 */
.L_x_9795:
[----:B------:R-:W-:Y:S05]  /*77d0*/  BSYNC B0 ;  /* 0x0000000000007941 */ /* 0x000fea0003800000 */
.L_x_9794:
[----:B------:R-:W-:Y:S01]  /*77e0*/  STG.E.U8 desc[UR36][R2.64], R0 ;  /* 0x0000000002007986 */ /* 0x000fe2000c101124 */
[----:B------:R-:W-:Y:S05]  /*77f0*/  EXIT ;  /* 0x000000000000794d */ /* 0x000fea0003800000 */
.L_x_9788:
        /* <DEDUP_REMOVED lines=22> */
.L_x_9771:
        /* <DEDUP_REMOVED lines=16> */
.L_x_9799:
[----:B------:R-:W-:Y:S05]  /*7a60*/  EXIT ;  /* 0x000000000000794d */ /* 0x000fea0003800000 */
.L_x_9798:
[----:B------:R-:W-:-:S04]  /*7a70*/  PRMT R4, R16, 0x9910, RZ ;  /* 0x0000991010047816 */ /* 0x000fc800000000ff */
[----:B------:R-:W-:-:S05]  /*7a80*/  SHF.R.S32.HI R5, RZ, 0x1f, R4 ;  /* 0x0000001fff057819 */ /* 0x000fca0000011404 */
[----:B------:R-:W-:Y:S01]  /*7a90*/  STG.E.64 desc[UR36][R2.64], R4 ;  /* 0x0000000402007986 */ /* 0x000fe2000c101b24 */
[----:B------:R-:W-:Y:S05]  /*7aa0*/  EXIT ;  /* 0x000000000000794d */ /* 0x000fea0003800000 */
.L_x_9797:
[----:B------:R-:W-:-:S05]  /*7ab0*/  PRMT R5, R16, 0x9910, RZ ;  /* 0x0000991010057816 */ /* 0x000fca00000000ff */
[----:B------:R-:W-:Y:S01]  /*7ac0*/  STG.E desc[UR36][R2.64], R5 ;  /* 0x0000000502007986 */ /* 0x000fe2000c101924 */
[----:B------:R-:W-:Y:S05]  /*7ad0*/  EXIT ;  /* 0x000000000000794d */ /* 0x000fea0003800000 */
.L_x_9800:
        /* <DEDUP_REMOVED lines=10> */
.L_x_23541:


//--------------------- .text._ZN2at6native18elementwise_kernelILi128ELi4EZNS0_22gpu_kernel_impl_nocastIZZZNS0_16sign_kernel_cudaERNS_18TensorIteratorBaseEENKUlvE_clEvENKUlvE0_clEvEUlaE_EEvS4_RKT_EUliE_EEviT1_ --------------------------
	.section	.text._ZN2at6native18elementwise_kernelILi128ELi4EZNS0_22gpu_kernel_impl_nocastIZZZNS0_16sign_kernel_cudaERNS_18TensorIteratorBaseEENKUlvE_clEvENKUlvE0_clEvEUlaE_EEvS4_RKT_EUliE_EEviT1_,"ax",@progbits
	.align	128
        .global         _ZN2at6native18elementwise_kernelILi128ELi4EZNS0_22gpu_kernel_impl_nocastIZZZNS0_16sign_kernel_cudaERNS_18TensorIteratorBaseEENKUlvE_clEvENKUlvE0_clEvEUlaE_EEvS4_RKT_EUliE_EEviT1_
        .type           _ZN2at6native18elementwise_kernelILi128ELi4EZNS0_22gpu_kernel_impl_nocastIZZZNS0_16sign_kernel_cudaERNS_18TensorIteratorBaseEENKUlvE_clEvENKUlvE0_clEvEUlaE_EEvS4_RKT_EUliE_EEviT1_,@function
        .size           _ZN2at6native18elementwise_kernelILi128ELi4EZNS0_22gpu_kernel_impl_nocastIZZZNS0_16sign_kernel_cudaERNS_18TensorIteratorBaseEENKUlvE_clEvENKUlvE0_clEvEUlaE_EEvS4_RKT_EUliE_EEviT1_,(.L_x_23542 - _ZN2at6native18elementwise_kernelILi128ELi4EZNS0_22gpu_kernel_impl_nocastIZZZNS0_16sign_kernel_cudaERNS_18TensorIteratorBaseEENKUlvE_clEvENKUlvE0_clEvEUlaE_EEvS4_RKT_EUliE_EEviT1_)
        .other          _ZN2at6native18elementwise_kernelILi128ELi4EZNS0_22gpu_kernel_impl_nocastIZZZNS0_16sign_kernel_cudaERNS_18TensorIteratorBaseEENKUlvE_clEvENKUlvE0_clEvEUlaE_EEvS4_RKT_EUliE_EEviT1_,@"STO_CUDA_ENTRY STV_DEFAULT"
_ZN2at6native18elementwise_kernelILi128ELi4EZNS0_22gpu_kernel_impl_nocastIZZZNS0_16sign_kernel_cudaERNS_18TensorIteratorBaseEENKUlvE_clEvENKUlvE0_clEvEUlaE_EEvS4_RKT_EUliE_EEviT1_:
.text._ZN2at6native18elementwise_kernelILi128ELi4EZNS0_22gpu_kernel_impl_nocastIZZZNS0_16sign_kernel_cudaERNS_18TensorIteratorBaseEENKUlvE_clEvENKUlvE0_clEvEUlaE_EEvS4_RKT_EUliE_EEviT1_:
        /* <DEDUP_REMOVED lines=311> */
.L_x_9803:
[----:B------:R-:W-:Y:S02]  /*1370*/  ULDC.64 UR8, c[0x0][0x418] ;  /* 0x0001060000087ab9 */ /* 0x000fe40000000a00 */
[----:B------:R-:W-:-:S04]  /*1380*/  IADD3 R4, P0, R2, UR8, RZ ;  /* 0x0000000802047c10 */ /* 0x000fc8000ff1e0ff */
[----:B------:R-:W-:Y:S01]  /*1390*/  IADD3.X R5, RZ, UR9, RZ, P0, !PT ;  /* 0x00000009ff057c10 */ /* 0x000fe200087fe4ff */
[----:B------:R-:W-:-:S04]  /*13a0*/  ULDC.64 UR8, c[0x0][0x410] ;  /* 0x0001040000087ab9 */ /* 0x000fc80000000a00 */
[----:B------:R-:W2:Y:S01]  /*13b0*/  LDG.E.S8 R4, desc[UR4][R4.64] ;  /* 0x0000000404047981 */ /* 0x000ea2000c1e1300 */
[----:B------:R-:W-:Y:S01]  /*13c0*/  IADD3 R2, P1, R3, UR8, RZ ;  /* 0x0000000803027c10 */ /* 0x000fe2000ff3e0ff */
[----:B------:R-:W-:-:S03]  /*13d0*/  VIADD R0, R0, 0x80 ;  /* 0x0000008000007836 */ /* 0x000fc60000000000 */
[----:B------:R-:W-:Y:S02]  /*13e0*/  IADD3.X R3, RZ, UR9, RZ, P1, !PT ;  /* 0x00000009ff037c10 */ /* 0x000fe40008ffe4ff */
[C---:B--2---:R-:W-:Y:S02]  /*13f0*/  ISETP.GT.AND P0, PT, R4.reuse, RZ, PT ;  /* 0x000000ff0400720c */ /* 0x044fe40003f04270 */
[----:B------:R-:W-:-:S04]  /*1400*/  LOP3.LUT R7, R4, 0xffff, RZ, 0xc0, !PT ;  /* 0x0000ffff04077812 */ /* 0x000fc800078ec0ff */
[----:B------:R-:W-:Y:S02]  /*1410*/  SHF.R.U32.HI R6, RZ, 0x7, R7 ;  /* 0x00000007ff067819 */ /* 0x000fe40000011607 */
[----:B------:R-:W-:-:S05]  /*1420*/  LEA.HI R7, R7, 0x1, RZ, 0x19 ;  /* 0x0000000107077811 */ /* 0x000fca00078fc8ff */
[----:B------:R-:W-:-:S05]  /*1430*/  @!P0 IADD3 R7, R6, RZ, RZ ;  /* 0x000000ff06078210 */ /* 0x000fca0007ffe0ff */
[----:B------:R0:W-:Y:S02]  /*1440*/  STG.E.U8 desc[UR4][R2.64], R7 ;  /* 0x0000000702007986 */ /* 0x0001e4000c101104 */
.L_x_9802:
[----:B------:R-:W-:Y:S05]  /*1450*/  BSYNC B0 ;  /* 0x0000000000007941 */ /* 0x000fea0003800000 */
.L_x_9801:
        /* <DEDUP_REMOVED lines=305> */
.L_x_9806:
[----:B------:R-:W-:Y:S02]  /*2770*/  ULDC.64 UR8, c[0x0][0x418] ;  /* 0x0001060000087ab9 */ /* 0x000fe40000000a00 */
[----:B------:R-:W-:-:S04]  /*2780*/  IADD3 R4, P0, R2, UR8, RZ ;  /* 0x0000000802047c10 */ /* 0x000fc8000ff1e0ff */
[----:B------:R-:W-:Y:S01]  /*2790*/  IADD3.X R5, RZ, UR9, RZ, P0, !PT ;  /* 0x00000009ff057c10 */ /* 0x000fe200087fe4ff */
[----:B------:R-:W-:-:S04]  /*27a0*/  ULDC.64 UR8, c[0x0][0x410] ;  /* 0x0001040000087ab9 */ /* 0x000fc80000000a00 */
[----:B------:R-:W2:Y:S01]  /*27b0*/  LDG.E.S8 R4, desc[UR4][R4.64] ;  /* 0x0000000404047981 */ /* 0x000ea2000c1e1300 */
[----:B------:R-:W-:Y:S02]  /*27c0*/  IADD3 R2, P1, R3, UR8, RZ ;  /* 0x0000000803027c10 */ /* 0x000fe4000ff3e0ff */
[----:B------:R-:W-:Y:S02]  /*27d0*/  IADD3 R0, R0, 0x80, RZ ;  /* 0x0000008000007810 */ /* 0x000fe40007ffe0ff */
[----:B------:R-:W-:Y:S02]  /*27e0*/  IADD3.X R3, RZ, UR9, RZ, P1, !PT ;  /* 0x00000009ff037c10 */ /* 0x000fe40008ffe4ff */
[C---:B--2---:R-:W-:Y:S02]  /*27f0*/  ISETP.GT.AND P0, PT, R4.reuse, RZ, PT ;  /* 0x000000ff0400720c */ /* 0x044fe40003f04270 */
[----:B------:R-:W-:-:S04]  /*2800*/  LOP3.LUT R7, R4, 0xffff, RZ, 0xc0, !PT ;  /* 0x0000ffff04077812 */ /* 0x000fc800078ec0ff */
[----:B------:R-:W-:Y:S02]  /*2810*/  SHF.R.U32.HI R6, RZ, 0x7, R7 ;  /* 0x00000007ff067819 */ /* 0x000fe40000011607 */
[----:B------:R-:W-:-:S05]  /*2820*/  LEA.HI R7, R7, 0x1, RZ, 0x19 ;  /* 0x0000000107077811 */ /* 0x000fca00078fc8ff */
[----:B------:R-:W-:Y:S02]  /*2830*/  @!P0 IADD3 R7, R6, RZ, RZ ;  /* 0x000000ff06078210 */ /* 0x000fe40007ffe0ff */
[----:B------:R-:W-:-:S03]  /*2840*/  ISETP.GE.AND P0, PT, R0, UR6, PT ;  /* 0x0000000600007c0c */ /* 0x000fc6000bf06270 */
[----:B------:R1:W-:Y:S10]  /*2850*/  STG.E.U8 desc[UR4][R2.64], R7 ;  /* 0x0000000702007986 */ /* 0x0003f4000c101104 */
        /* <DEDUP_REMOVED lines=303> */
.L_x_9807:
        /* <DEDUP_REMOVED lines=12> */
[----:B------:R-:W-:-:S05]  /*3c10*/  @!P0 IADD3 R7, R6, RZ, RZ ;  /* 0x000000ff06078210 */ /* 0x000fca0007ffe0ff */
[----:B------:R2:W-:Y:S02]  /*3c20*/  STG.E.U8 desc[UR4][R2.64], R7 ;  /* 0x0000000702007986 */ /* 0x0005e4000c101104 */
.L_x_9805:
[----:B------:R-:W-:Y:S05]  /*3c30*/  BSYNC B0 ;  /* 0x0000000000007941 */ /* 0x000fea0003800000 */
.L_x_9804:
        /* <DEDUP_REMOVED lines=304> */
.L_x_9808:
[----:B------:R-:W-:Y:S02]  /*4f40*/  ULDC.64 UR6, c[0x0][0x418] ;  /* 0x0001060000067ab9 */ /* 0x000fe40000000a00 */
[----:B------:R-:W-:-:S04]  /*4f50*/  IADD3 R4, P0, R2, UR6, RZ ;  /* 0x0000000602047c10 */ /* 0x000fc8000ff1e0ff */
[----:B------:R-:W-:Y:S01]  /*4f60*/  IADD3.X R5, RZ, UR7, RZ, P0, !PT ;  /* 0x00000007ff057c10 */ /* 0x000fe200087fe4ff */
[----:B------:R-:W-:-:S04]  /*4f70*/  ULDC.64 UR6, c[0x0][0x410] ;  /* 0x0001040000067ab9 */ /* 0x000fc80000000a00 */
[----:B------:R-:W2:Y:S01]  /*4f80*/  LDG.E.S8 R4, desc[UR4][R4.64] ;  /* 0x0000000404047981 */ /* 0x000ea2000c1e1300 */
[----:B------:R-:W-:-:S04]  /*4f90*/  IADD3 R2, P1, R3, UR6, RZ ;  /* 0x0000000603027c10 */ /* 0x000fc8000ff3e0ff */
[----:B------:R-:W-:Y:S02]  /*4fa0*/  IADD3.X R3, RZ, UR7, RZ, P1, !PT ;  /* 0x00000007ff037c10 */ /* 0x000fe40008ffe4ff */
[C---:B--2---:R-:W-:Y:S02]  /*4fb0*/  ISETP.GT.AND P0, PT, R4.reuse, RZ, PT ;  /* 0x000000ff0400720c */ /* 0x044fe40003f04270 */
[----:B------:R-:W-:-:S04]  /*4fc0*/  LOP3.LUT R7, R4, 0xffff, RZ, 0xc0, !PT ;  /* 0x0000ffff04077812 */ /* 0x000fc800078ec0ff */
[----:B------:R-:W-:Y:S02]  /*4fd0*/  SHF.R.U32.HI R0, RZ, 0x7, R7 ;  /* 0x00000007ff007819 */ /* 0x000fe40000011607 */
[----:B------:R-:W-:-:S05]  /*4fe0*/  LEA.HI R7, R7, 0x1, RZ, 0x19 ;  /* 0x0000000107077811 */ /* 0x000fca00078fc8ff */
[----:B------:R-:W-:-:S05]  /*4ff0*/  @!P0 IADD3 R7, R0, RZ, RZ ;  /* 0x000000ff00078210 */ /* 0x000fca0007ffe0ff */
[----:B------:R-:W-:Y:S01]  /*5000*/  STG.E.U8 desc[UR4][R2.64], R7 ;  /* 0x0000000702007986 */ /* 0x000fe2000c101104 */
[----:B------:R-:W-:Y:S05]  /*5010*/  EXIT ;  /* 0x000000000000794d */ /* 0x000fea0003800000 */
.L_x_9809:
        /* <DEDUP_REMOVED lines=14> */
.L_x_23542:


//--------------------- .text._ZN2at6native27unrolled_elementwise_kernelIZZZNS0_16sign_kernel_cudaERNS_18TensorIteratorBaseEENKUlvE_clEvENKUlvE0_clEvEUlaE_St5arrayIPcLm2EELi4E23TrivialOffsetCalculatorILi1EjESB_NS0_6memory15LoadWithoutCastENSC_16StoreWithoutCastEEEviT_T0_T2_T3_T4_T5_ --------------------------
	.section	.text._ZN2at6native27unrolled_elementwise_kernelIZZZNS0_16sign_kernel_cudaERNS_18TensorIteratorBaseEENKUlvE_clEvENKUlvE0_clEvEUlaE_St5arrayIPcLm2EELi4E23TrivialOffsetCalculatorILi1EjESB_NS0_6memory15LoadWithoutCastENSC_16StoreWithoutCastEEEviT_T0_T2_T3_T4_T5_,"ax",@progbits
	.align	128
        .global         _ZN2at6native27unrolled_elementwise_kernelIZZZNS0_16sign_kernel_cudaERNS_18TensorIteratorBaseEENKUlvE_clEvENKUlvE0_clEvEUlaE_St5arrayIPcLm2EELi4E23TrivialOffsetCalculatorILi1EjESB_NS0_6memory15LoadWithoutCastENSC_16StoreWithoutCastEEEviT_T0_T2_T3_T4_T5_
        .type           _ZN2at6native27unrolled_elementwise_kernelIZZZNS0_16sign_kernel_cudaERNS_18TensorIteratorBaseEENKUlvE_clEvENKUlvE0_clEvEUlaE_St5arrayIPcLm2EELi4E23TrivialOffsetCalculatorILi1EjESB_NS0_6memory15LoadWithoutCastENSC_16StoreWithoutCastEEEviT_T0_T2_T3_T4_T5_,@function
        .size           _ZN2at6native27unrolled_elementwise_kernelIZZZNS0_16sign_kernel_cudaERNS_18TensorIteratorBaseEENKUlvE_clEvENKUlvE0_clEvEUlaE_St5arrayIPcLm2EELi4E23TrivialOffsetCalculatorILi1EjESB_NS0_6memory15LoadWithoutCastENSC_16StoreWithoutCastEEEviT_T0_T2_T3_T4_T5_,(.L_x_23543 - _ZN2at6native27unrolled_elementwise_kernelIZZZNS0_16sign_kernel_cudaERNS_18TensorIteratorBaseEENKUlvE_clEvENKUlvE0_clEvEUlaE_St5arrayIPcLm2EELi4E23TrivialOffsetCalculatorILi1EjESB_NS0_6memory15LoadWithoutCastENSC_16StoreWithoutCastEEEviT_T0_T2_T3_T4_T5_)
        .other          _ZN2at6native27unrolled_elementwise_kernelIZZZNS0_16sign_kernel_cudaERNS_18TensorIteratorBaseEENKUlvE_clEvENKUlvE0_clEvEUlaE_St5arrayIPcLm2EELi4E23TrivialOffsetCalculatorILi1EjESB_NS0_6memory15LoadWithoutCastENSC_16StoreWithoutCastEEEviT_T0_T2_T3_T4_T5_,@"STO_CUDA_ENTRY STV_DEFAULT"
_ZN2at6native27unrolled_elementwise_kernelIZZZNS0_16sign_kernel_cudaERNS_18TensorIteratorBaseEENKUlvE_clEvENKUlvE0_clEvEUlaE_St5arrayIPcLm2EELi4E23TrivialOffsetCalculatorILi1EjESB_NS0_6memory15LoadWithoutCastENSC_16StoreWithoutCastEEEviT_T0_T2_T3_T4_T5_:
.text._ZN2at6native27unrolled_elementwise_kernelIZZZNS0_16sign_kernel_cudaERNS_18TensorIteratorBaseEENKUlvE_clEvENKUlvE0_clEvEUlaE_St5arrayIPcLm2EELi4E23TrivialOffsetCalculatorILi1EjESB_NS0_6memory15LoadWithoutCastENSC_16StoreWithoutCastEEEviT_T0_T2_T3_T4_T5_:
        /* <DEDUP_REMOVED lines=18> */
[----:B------:R-:W-:-:S05]  /*0120*/  @!P1 VIADD R5, R5, 0x80 ;  /* 0x0000008005059836 */ /* 0x000fca0000000000 */
[----:B------:R-:W-:-:S13]  /*0130*/  ISETP.GE.AND P3, PT, R5, R2, PT ;  /* 0x000000020500720c */ /* 0x000fda0003f66270 */
[----:B------:R-:W3:Y:S01]  /*0140*/  @!P3 LDC.64 R6, c[0x0][0x220] ;  /* 0x00008800ff06bb82 */ /* 0x000ee20000000a00 */
[--C-:B------:R-:W-:Y:S01]  /*0150*/  @!P3 IMAD R11, R0, 0x200, R5.reuse ;  /* 0x00000200000bb824 */ /* 0x100fe200078e0205 */
[----:B------:R-:W-:-:S04]  /*0160*/  PRMT R5, RZ, 0x7610, R5 ;  /* 0x00007610ff057816 */ /* 0x000fc80000000005 */
[----:B---3--:R-:W-:-:S05]  /*0170*/  @!P3 IADD3 R10, P4, R11, R6, RZ ;  /* 0x000000060b0ab210 */ /* 0x008fca0007f9e0ff */
[----:B------:R-:W-:Y:S02]  /*0180*/  @!P3 IMAD.X R11, RZ, RZ, R7, P4 ;  /* 0x000000ffff0bb224 */ /* 0x000fe400020e0607 */
[----:B------:R-:W-:Y:S01]  /*0190*/  @!P0 IMAD R7, R0, 0x200, R3 ;  /* 0x0000020000078824 */ /* 0x000fe200078e0203 */
[----:B-1----:R-:W-:Y:S02]  /*01a0*/  @!P2 IADD3 R8, P4, R9, R14, RZ ;  /* 0x0000000e0908a210 */ /* 0x002fe40007f9e0ff */
[----:B------:R1:W5:Y:S01]  /*01b0*/  @!P3 LDG.E.U8 R4, desc[UR4][R10.64] ;  /* 0x000000040a04b981 */ /* 0x000362000c1e1100 */
[----:B------:R-:W-:Y:S02]  /*01c0*/  PRMT R14, RZ, 0x7610, R14 ;  /* 0x00007610ff0e7816 */ /* 0x000fe4000000000e */
[----:B0-----:R-:W-:Y:S01]  /*01d0*/  @!P0 IADD3 R6, P3, R7, R12, RZ ;  /* 0x0000000c07068210 */ /* 0x001fe20007f7e0ff */
[----:B------:R-:W-:Y:S01]  /*01e0*/  @!P2 IMAD.X R9, RZ, RZ, R15, P4 ;  /* 0x000000ffff09a224 */ /* 0x000fe200020e060f */
[----:B--2---:R-:W-:-:S03]  /*01f0*/  @!P1 IADD3 R12, P5, R17, R18, RZ ;  /* 0x00000012110c9210 */ /* 0x004fc60007fbe0ff */
[----:B------:R-:W-:Y:S01]  /*0200*/  @!P0 IMAD.X R7, RZ, RZ, R13, P3 ;  /* 0x000000ffff078224 */ /* 0x000fe200018e060d */
[----:B-1----:R-:W-:Y:S01]  /*0210*/  PRMT R10, RZ, 0x7610, R10 ;  /* 0x00007610ff0a7816 */ /* 0x002fe2000000000a */
[----:B------:R-:W-:-:S03]  /*0220*/  @!P1 IMAD.X R13, RZ, RZ, R19, P5 ;  /* 0x000000ffff0d9224 */ /* 0x000fc600028e0613 */
[----:B------:R0:W5:Y:S04]  /*0230*/  @!P0 LDG.E.U8 R14, desc[UR4][R6.64] ;  /* 0x00000004060e8981 */ /* 0x000168000c1e1100 */
[----:B------:R0:W5:Y:S04]  /*0240*/  @!P2 LDG.E.U8 R10, desc[UR4][R8.64] ;  /* 0x00000004080aa981 */ /* 0x000168000c1e1100 */
[----:B------:R0:W5:Y:S01]  /*0250*/  @!P1 LDG.E.U8 R5, desc[UR4][R12.64] ;  /* 0x000000040c059981 */ /* 0x000162000c1e1100 */
[----:B------:R-:W-:Y:S04]  /*0260*/  BSSY B0, `(.L_x_9810) ;  /* 0x000000f000007945 */ /* 0x000fe80003800000 */
[----:B------:R-:W-:Y:S05]  /*0270*/  @P0 BRA `(.L_x_9811) ;  /* 0x0000000000340947 */ /* 0x000fea0003800000 */
[C---:B0----5:R-:W-:Y:S01]  /*0280*/  PRMT R6, R14.reuse, 0x8880, RZ ;  /* 0x000088800e067816 */ /* 0x061fe200000000ff */
[----:B------:R-:W-:Y:S01]  /*0290*/  ULDC.64 UR6, c[0x0][0x218] ;  /* 0x0000860000067ab9 */ /* 0x000fe20000000a00 */
[----:B------:R-:W-:Y:S02]  /*02a0*/  PRMT R7, R14, 0x8880, RZ ;  /* 0x000088800e077816 */ /* 0x000fe400000000ff */
[----:B------:R-:W-:Y:S01]  /*02b0*/  ISETP.GT.AND P0, PT, R6, RZ, PT ;  /* 0x000000ff0600720c */ /* 0x000fe20003f04270 */
[----:B------:R-:W-:Y:S01]  /*02c0*/  IMAD R6, R0, 0x200, R3 ;  /* 0x0000020000067824 */ /* 0x000fe200078e0203 */
[----:B------:R-:W-:Y:S01]  /*02d0*/  PRMT R7, R7, 0x7710, RZ ;  /* 0x0000771007077816 */ /* 0x000fe200000000ff */
[----:B------:R-:W-:-:S03]  /*02e0*/  VIADD R3, R3, 0x80 ;  /* 0x0000008003037836 */ /* 0x000fc60000000000 */
[----:B------:R-:W-:Y:S02]  /*02f0*/  IADD3 R6, P1, R6, UR6, RZ ;  /* 0x0000000606067c10 */ /* 0x000fe4000ff3e0ff */
[----:B------:R-:W-:Y:S02]  /*0300*/  SHF.R.U32.HI R8, RZ, 0x7, R7 ;  /* 0x00000007ff087819 */ /* 0x000fe40000011607 */
[----:B------:R-:W-:Y:S01]  /*0310*/  LEA.HI R9, R7, 0x1, RZ, 0x19 ;  /* 0x0000000107097811 */ /* 0x000fe200078fc8ff */
[----:B------:R-:W-:Y:S02]  /*0320*/  IMAD.X R7, RZ, RZ, UR7, P1 ;  /* 0x00000007ff077e24 */ /* 0x000fe400088e06ff */
[----:B------:R-:W-:-:S05]  /*0330*/  @!P0 IMAD.MOV R9, RZ, RZ, R8 ;  /* 0x000000ffff098224 */ /* 0x000fca00078e0208 */
[----:B------:R1:W-:Y:S02]  /*0340*/  STG.E.U8 desc[UR4][R6.64], R9 ;  /* 0x0000000906007986 */ /* 0x0003e4000c101104 */
.L_x_9811:
[----:B------:R-:W-:Y:S05]  /*0350*/  BSYNC B0 ;  /* 0x0000000000007941 */ /* 0x000fea0003800000 */
.L_x_9810:
[----:B------:R-:W-:Y:S01]  /*0360*/  ISETP.GE.AND P0, PT, R3, R2, PT ;  /* 0x000000020300720c */ /* 0x000fe20003f06270 */
[----:B------:R-:W-:-:S12]  /*0370*/  BSSY B0, `(.L_x_9812) ;  /* 0x000001e000007945 */ /* 0x000fd80003800000 */
[----:B------:R-:W-:Y:S05]  /*0380*/  @P0 BRA `(.L_x_9813) ;  /* 0x0000000000700947 */ /* 0x000fea0003800000 */
[C---:B01---5:R-:W-:Y:S01]  /*0390*/  PRMT R6, R10.reuse, 0x8880, RZ ;  /* 0x000088800a067816 */ /* 0x063fe200000000ff */
        /* <DEDUP_REMOVED lines=10> */
[----:B------:R-:W-:Y:S01]  /*0440*/  @!P0 IMAD.MOV R9, RZ, RZ, R8 ;  /* 0x000000ffff098224 */ /* 0x000fe200078e0208 */
[----:B------:R-:W-:-:S04]  /*0450*/  ISETP.GE.AND P0, PT, R3, R2, PT ;  /* 0x000000020300720c */ /* 0x000fc80003f06270 */
[----:B------:R2:W-:Y:S09]  /*0460*/  STG.E.U8 desc[UR4][R6.64], R9 ;  /* 0x0000000906007986 */ /* 0x0005f2000c101104 */
[----:B------:R-:W-:Y:S05]  /*0470*/  @P0 BRA `(.L_x_9813) ;  /* 0x0000000000340947 */ /* 0x000fea0003800000 */
[C---:B--2---:R-:W-:Y:S01]  /*0480*/  PRMT R6, R5.reuse, 0x8880, RZ ;  /* 0x0000888005067816 */ /* 0x044fe200000000ff */
        /* <DEDUP_REMOVED lines=12> */
.L_x_9813:
[----:B------:R-:W-:Y:S05]  /*0550*/  BSYNC B0 ;  /* 0x0000000000007941 */ /* 0x000fea0003800000 */
.L_x_9812:
[----:B------:R-:W-:-:S13]  /*0560*/  ISETP.GE.AND P0, PT, R3, R2, PT ;  /* 0x000000020300720c */ /* 0x000fda0003f06270 */
[----:B------:R-:W-:Y:S05]  /*0570*/  @P0 EXIT ;  /* 0x000000000000094d */ /* 0x000fea0003800000 */
[----:B-----5:R-:W-:Y:S01]  /*0580*/  PRMT R2, R4, 0x8880, RZ ;  /* 0x0000888004027816 */ /* 0x020fe200000000ff */
[----:B------:R-:W-:Y:S01]  /*0590*/  IMAD R3, R0, 0x200, R3 ;  /* 0x0000020000037824 */ /* 0x000fe200078e0203 */
[----:B------:R-:W-:Y:S01]  /*05a0*/  PRMT R4, R4, 0x8880, RZ ;  /* 0x0000888004047816 */ /* 0x000fe200000000ff */
[----:B------:R-:W-:Y:S01]  /*05b0*/  ULDC.64 UR6, c[0x0][0x218] ;  /* 0x0000860000067ab9 */ /* 0x000fe20000000a00 */
[----:B------:R-:W-:Y:S02]  /*05c0*/  ISETP.GT.AND P0, PT, R2, RZ, PT ;  /* 0x000000ff0200720c */ /* 0x000fe40003f04270 */
[----:B------:R-:W-:Y:S02]  /*05d0*/  PRMT R0, R4, 0x7710, RZ ;  /* 0x0000771004007816 */ /* 0x000fe400000000ff */
[----:B------:R-:W-:Y:S02]  /*05e0*/  IADD3 R2, P1, R3, UR6, RZ ;  /* 0x0000000603027c10 */ /* 0x000fe4000ff3e0ff */
[----:B------:R-:W-:-:S02]  /*05f0*/  SHF.R.U32.HI R4, RZ, 0x7, R0 ;  /* 0x00000007ff047819 */ /* 0x000fc40000011600 */
[----:B---3--:R-:W-:Y:S01]  /*0600*/  LEA.HI R5, R0, 0x1, RZ, 0x19 ;  /* 0x0000000100057811 */ /* 0x008fe200078fc8ff */
[----:B------:R-:W-:-:S04]  /*0610*/  IMAD.X R3, RZ, RZ, UR7, P1 ;  /* 0x00000007ff037e24 */ /* 0x000fc800088e06ff */
[----:B------:R-:W-:-:S05]  /*0620*/  @!P0 IMAD.MOV R5, RZ, RZ, R4 ;  /* 0x000000ffff058224 */ /* 0x000fca00078e0204 */
[----:B------:R-:W-:Y:S01]  /*0630*/  STG.E.U8 desc[UR4][R2.64], R5 ;  /* 0x0000000502007986 */ /* 0x000fe2000c101104 */
[----:B------:R-:W-:Y:S05]  /*0640*/  EXIT ;  /* 0x000000000000794d */ /* 0x000fea0003800000 */
.L_x_9814:
        /* <DEDUP_REMOVED lines=11> */
.L_x_23543:


//--------------------- .text._ZN2at6native29vectorized_elementwise_kernelILi2EZZZNS0_16sign_kernel_cudaERNS_18TensorIteratorBaseEENKUlvE_clEvENKUlvE0_clEvEUlaE_St5arrayIPcLm2EEEEviT0_T1_ --------------------------
	.section	.text._ZN2at6native29vectorized_elementwise_kernelILi2EZZZNS0_16sign_kernel_cudaERNS_18TensorIteratorBaseEENKUlvE_clEvENKUlvE0_clEvEUlaE_St5arrayIPcLm2EEEEviT0_T1_,"ax",@progbits
	.align	128
        .global         _ZN2at6native29vectorized_elementwise_kernelILi2EZZZNS0_16sign_kernel_cudaERNS_18TensorIteratorBaseEENKUlvE_clEvENKUlvE0_clEvEUlaE_St5arrayIPcLm2EEEEviT0_T1_
        .type           _ZN2at6native29vectorized_elementwise_kernelILi2EZZZNS0_16sign_kernel_cudaERNS_18TensorIteratorBaseEENKUlvE_clEvENKUlvE0_clEvEUlaE_St5arrayIPcLm2EEEEviT0_T1_,@function
        .size           _ZN2at6native29vectorized_elementwise_kernelILi2EZZZNS0_16sign_kernel_cudaERNS_18TensorIteratorBaseEENKUlvE_clEvENKUlvE0_clEvEUlaE_St5arrayIPcLm2EEEEviT0_T1_,(.L_x_23544 - _ZN2at6native29vectorized_elementwise_kernelILi2EZZZNS0_16sign_kernel_cudaERNS_18TensorIteratorBaseEENKUlvE_clEvENKUlvE0_clEvEUlaE_St5arrayIPcLm2EEEEviT0_T1_)
        .other          _ZN2at6native29vectorized_elementwise_kernelILi2EZZZNS0_16sign_kernel_cudaERNS_18TensorIteratorBaseEENKUlvE_clEvENKUlvE0_clEvEUlaE_St5arrayIPcLm2EEEEviT0_T1_,@"STO_CUDA_ENTRY STV_DEFAULT"
_ZN2at6native29vectorized_elementwise_kernelILi2EZZZNS0_16sign_kernel_cudaERNS_18TensorIteratorBaseEENKUlvE_clEvENKUlvE0_clEvEUlaE_St5arrayIPcLm2EEEEviT0_T1_:
.text._ZN2at6native29vectorized_elementwise_kernelILi2EZZZNS0_16sign_kernel_cudaERNS_18TensorIteratorBaseEENKUlvE_clEvENKUlvE0_clEvEUlaE_St5arrayIPcLm2EEEEviT0_T1_:
        /* <DEDUP_REMOVED lines=22> */
[----:B------:R-:W-:Y:S01]  /*0160*/  IMAD.U32 R4, RZ, RZ, UR5 ;  /* 0x00000005ff047e24 */ /* 0x000fe2000f8e00ff */
[C---:B--2---:R-:W-:Y:S02]  /*0170*/  PRMT R5, R0.reuse, 0x8880, RZ ;  /* 0x0000888000057816 */ /* 0x044fe400000000ff */
[----:B------:R-:W-:Y:S02]  /*0180*/  PRMT R9, R0, 0x9991, RZ ;  /* 0x0000999100097816 */ /* 0x000fe400000000ff */
[----:B---3--:R-:W-:Y:S01]  /*0190*/  PRMT R10, R6, 0x8880, RZ ;  /* 0x00008880060a7816 */ /* 0x008fe200000000ff */
[----:B------:R-:W-:Y:S01]  /*01a0*/  IMAD.MOV.U32 R0, RZ, RZ, R5 ;  /* 0x000000ffff007224 */ /* 0x000fe200078e0005 */
[----:B------:R-:W-:Y:S01]  /*01b0*/  ISETP.GT.AND P1, PT, R9, RZ, PT ;  /* 0x000000ff0900720c */ /* 0x000fe20003f24270 */
[----:B------:R-:W-:Y:S01]  /*01c0*/  IMAD.U32 R5, RZ, RZ, UR6 ;  /* 0x00000006ff057e24 */ /* 0x000fe2000f8e00ff */
[----:B------:R-:W-:-:S02]  /*01d0*/  ISETP.GT.AND P2, PT, R10, RZ, PT ;  /* 0x000000ff0a00720c */ /* 0x000fc40003f44270 */
[----:B------:R-:W-:Y:S01]  /*01e0*/  ISETP.GT.AND P0, PT, R0, RZ, PT ;  /* 0x000000ff0000720c */ /* 0x000fe20003f04270 */
[----:B0-----:R-:W-:Y:S01]  /*01f0*/  IMAD.WIDE R2, R11, 0x2, R4 ;  /* 0x000000020b027825 */ /* 0x001fe200078e0204 */
[----:B------:R-:W-:Y:S02]  /*0200*/  SHF.R.S32.HI R12, RZ, 0x7, R9 ;  /* 0x00000007ff0c7819 */ /* 0x000fe40000011409 */
[----:B------:R-:W-:Y:S02]  /*0210*/  LEA.HI.SX32 R5, R9, 0x1, 0x19 ;  /* 0x0000000109057811 */ /* 0x000fe400078fcaff */
[----:B------:R-:W-:Y:S02]  /*0220*/  SHF.R.S32.HI R9, RZ, 0x7, R10 ;  /* 0x00000007ff097819 */ /* 0x000fe4000001140a */
[----:B------:R-:W-:Y:S01]  /*0230*/  LEA.HI.SX32 R4, R10, 0x1, 0x19 ;  /* 0x000000010a047811 */ /* 0x000fe200078fcaff */
[----:B------:R-:W-:Y:S01]  /*0240*/  @!P1 IMAD.MOV R5, RZ, RZ, R12 ;  /* 0x000000ffff059224 */ /* 0x000fe200078e020c */
[----:B------:R-:W-:Y:S01]  /*0250*/  SHF.R.S32.HI R11, RZ, 0x7, R0 ;  /* 0x00000007ff0b7819 */ /* 0x000fe20000011400 */
[----:B------:R-:W-:Y:S01]  /*0260*/  @!P2 IMAD.MOV R4, RZ, RZ, R9 ;  /* 0x000000ffff04a224 */ /* 0x000fe200078e0209 */
[----:B----4-:R-:W-:-:S02]  /*0270*/  PRMT R9, R7, 0x8880, RZ ;  /* 0x0000888007097816 */ /* 0x010fc400000000ff */
[----:B------:R-:W-:Y:S02]  /*0280*/  PRMT R6, R6, 0x9991, RZ ;  /* 0x0000999106067816 */ /* 0x000fe400000000ff */
[----:B------:R-:W-:Y:S02]  /*0290*/  PRMT R7, R7, 0x9991, RZ ;  /* 0x0000999107077816 */ /* 0x000fe400000000ff */
[----:B------:R-:W-:Y:S01]  /*02a0*/  LEA.HI.SX32 R0, R0, 0x1, 0x19 ;  /* 0x0000000100007811 */ /* 0x000fe200078fcaff */
[----:B------:R-:W-:Y:S01]  /*02b0*/  @!P0 IMAD.MOV R0, RZ, RZ, R11 ;  /* 0x000000ffff008224 */ /* 0x000fe200078e020b */
[----:B------:R-:W-:Y:S02]  /*02c0*/  ISETP.GT.AND P0, PT, R6, RZ, PT ;  /* 0x000000ff0600720c */ /* 0x000fe40003f04270 */
[C---:B-----5:R-:W-:Y:S02]  /*02d0*/  PRMT R11, R8.reuse, 0x8880, RZ ;  /* 0x00008880080b7816 */ /* 0x060fe400000000ff */
[----:B------:R-:W-:Y:S01]  /*02e0*/  PRMT R10, R8, 0x9991, RZ ;  /* 0x00009991080a7816 */ /* 0x000fe200000000ff */
[----:B------:R-:W-:Y:S01]  /*02f0*/  IMAD.MOV.U32 R8, RZ, RZ, R7 ;  /* 0x000000ffff087224 */ /* 0x000fe200078e0007 */
[----:B------:R-:W-:-:S02]  /*0300*/  ISETP.GT.AND P1, PT, R9, RZ, PT ;  /* 0x000000ff0900720c */ /* 0x000fc40003f24270 */
[----:B------:R-:W-:Y:S02]  /*0310*/  ISETP.GT.AND P3, PT, R11, RZ, PT ;  /* 0x000000ff0b00720c */ /* 0x000fe40003f64270 */
        /* <DEDUP_REMOVED lines=26> */
.L_x_9815:
[----:B------:R-:W0:Y:S01]  /*04c0*/  S2R R15, SR_TID.X ;  /* 0x00000000000f7919 */ /* 0x000e220000002100 */
[----:B------:R-:W-:Y:S02]  /*04d0*/  PRMT R14, RZ, 0x7610, R14 ;  /* 0x00007610ff0e7816 */ /* 0x000fe4000000000e */
[----:B0-----:R-:W-:Y:S01]  /*04e0*/  ISETP.GE.AND P0, PT, R15, R0, PT ;  /* 0x000000000f00720c */ /* 0x001fe20003f06270 */
[----:B------:R-:W-:-:S12]  /*04f0*/  IMAD.MOV.U32 R19, RZ, RZ, R15 ;  /* 0x000000ffff137224 */ /* 0x000fd800078e000f */
[C---:B------:R-:W-:Y:S01]  /*0500*/  @!P0 VIADD R19, R15.reuse, 0x80 ;  /* 0x000000800f138836 */ /* 0x040fe20000000000 */
[----:B------:R-:W0:Y:S01]  /*0510*/  @!P0 LDC.64 R2, c[0x0][0x220] ;  /* 0x00008800ff028b82 */ /* 0x000e220000000a00 */
[----:B------:R-:W-:-:S03]  /*0520*/  @!P0 VIADD R9, R15, UR4 ;  /* 0x000000040f098c36 */ /* 0x000fc60008000000 */
[----:B------:R-:W-:-:S13]  /*0530*/  ISETP.GE.AND P6, PT, R19, R0, PT ;  /* 0x000000001300720c */ /* 0x000fda0003fc6270 */
[C---:B------:R-:W-:Y:S01]  /*0540*/  @!P6 VIADD R7, R19.reuse, UR4 ;  /* 0x000000041307ec36 */ /* 0x040fe20008000000 */
[----:B------:R-:W1:Y:S01]  /*0550*/  @!P6 LDC.64 R4, c[0x0][0x220] ;  /* 0x00008800ff04eb82 */ /* 0x000e620000000a00 */
[----:B------:R-:W-:-:S05]  /*0560*/  @!P6 VIADD R19, R19, 0x80 ;  /* 0x000000801313e836 */ /* 0x000fca0000000000 */
[----:B------:R-:W-:Y:S02]  /*0570*/  ISETP.GE.AND P1, PT, R19, R0, PT ;  /* 0x000000001300720c */ /* 0x000fe40003f26270 */
[----:B0-----:R-:W-:-:S05]  /*0580*/  @!P0 IADD3 R8, P5, R9, R2, RZ ;  /* 0x0000000209088210 */ /* 0x001fca0007fbe0ff */
[----:B------:R-:W-:-:S06]  /*0590*/  @!P0 IMAD.X R9, RZ, RZ, R3, P5 ;  /* 0x000000ffff098224 */ /* 0x000fcc00028e0603 */
[C---:B------:R-:W-:Y:S01]  /*05a0*/  @!P1 VIADD R11, R19.reuse, UR4 ;  /* 0x00000004130b9c36 */ /* 0x040fe20008000000 */
[----:B------:R-:W0:Y:S01]  /*05b0*/  @!P1 LDC.64 R20, c[0x0][0x220] ;  /* 0x00008800ff149b82 */ /* 0x000e220000000a00 */
[----:B------:R-:W-:Y:S01]  /*05c0*/  @!P1 VIADD R19, R19, 0x80 ;  /* 0x0000008013139836 */ /* 0x000fe20000000000 */
[----:B-1----:R-:W-:-:S04]  /*05d0*/  @!P6 IADD3 R6, P5, R7, R4, RZ ;  /* 0x000000040706e210 */ /* 0x002fc80007fbe0ff */
[----:B------:R-:W-:Y:S01]  /*05e0*/  ISETP.GE.AND P2, PT, R19, R0, PT ;  /* 0x000000001300720c */ /* 0x000fe20003f46270 */
[----:B------:R-:W-:-:S05]  /*05f0*/  @!P6 IMAD.X R7, RZ, RZ, R5, P5 ;  /* 0x000000ffff07e224 */ /* 0x000fca00028e0605 */
[----:B------:R1:W5:Y:S07]  /*0600*/  @!P6 LDG.E.U8 R14, desc[UR8][R6.64] ;  /* 0x00000008060ee981 */ /* 0x00036e000c1e1100 */
[C---:B------:R-:W-:Y:S01]  /*0610*/  @!P2 VIADD R17, R19.reuse, UR4 ;  /* 0x000000041311ac36 */ /* 0x040fe20008000000 */
[----:B------:R-:W2:Y:S01]  /*0620*/  @!P2 LDC.64 R12, c[0x0][0x220] ;  /* 0x00008800ff0cab82 */ /* 0x000ea20000000a00 */
[----:B------:R-:W-:-:S05]  /*0630*/  @!P2 VIADD R19, R19, 0x80 ;  /* 0x000000801313a836 */ /* 0x000fca0000000000 */
[----:B------:R-:W-:-:S13]  /*0640*/  ISETP.GE.AND P3, PT, R19, R0, PT ;  /* 0x000000001300720c */ /* 0x000fda0003f66270 */
[C---:B------:R-:W-:Y:S02]  /*0650*/  @!P3 VIADD R27, R19.reuse, UR4 ;  /* 0x00000004131bbc36 */ /* 0x040fe40008000000 */
[----:B------:R-:W-:-:S05]  /*0660*/  @!P3 VIADD R19, R19, 0x80 ;  /* 0x000000801313b836 */ /* 0x000fca0000000000 */
[----:B------:R-:W-:-:S13]  /*0670*/  ISETP.GE.AND P4, PT, R19, R0, PT ;  /* 0x000000001300720c */ /* 0x000fda0003f86270 */
[----:B------:R-:W-:Y:S01]  /*0680*/  @!P4 VIADD R25, R19, UR4 ;  /* 0x000000041319cc36 */ /* 0x000fe20008000000 */
[----:B0-----:R-:W-:Y:S01]  /*0690*/  @!P1 IADD3 R20, P6, R11, R20, RZ ;  /* 0x000000140b149210 */ /* 0x001fe20007fde0ff */
[----:B------:R-:W-:Y:S01]  /*06a0*/  @!P4 VIADD R19, R19, 0x80 ;  /* 0x000000801313c836 */ /* 0x000fe20000000000 */
[----:B------:R-:W0:Y:S04]  /*06b0*/  @!P3 LDC.64 R10, c[0x0][0x220] ;  /* 0x00008800ff0abb82 */ /* 0x000e280000000a00 */
[C---:B------:R-:W-:Y:S01]  /*06c0*/  ISETP.GE.AND P5, PT, R19.reuse, R0, PT ;  /* 0x000000001300720c */ /* 0x040fe20003fa6270 */
[----:B------:R-:W-:Y:S01]  /*06d0*/  @!P1 IMAD.X R21, RZ, RZ, R21, P6 ;  /* 0x000000ffff159224 */ /* 0x000fe200030e0615 */
[----:B------:R-:W-:Y:S02]  /*06e0*/  PRMT R16, RZ, 0x7610, R16 ;  /* 0x00007610ff107816 */ /* 0x000fe40000000010 */
[----:B------:R-:W3:Y:S04]  /*06f0*/  @!P4 LDC.64 R2, c[0x0][0x220] ;  /* 0x00008800ff02cb82 */ /* 0x000ee80000000a00 */
[----:B------:R-:W5:Y:S05]  /*0700*/  @!P1 LDG.E.U8 R16, desc[UR8][R20.64] ;  /* 0x0000000814109981 */ /* 0x000f6a000c1e1100 */
[C---:B------:R-:W-:Y:S01]  /*0710*/  @!P5 VIADD R23, R19.reuse, UR4 ;  /* 0x000000041317dc36 */ /* 0x040fe20008000000 */
[----:B------:R-:W4:Y:S01]  /*0720*/  @!P5 LDC.64 R4, c[0x0][0x220] ;  /* 0x00008800ff04db82 */ /* 0x000f220000000a00 */
[----:B------:R-:W-:-:S05]  /*0730*/  @!P5 VIADD R19, R19, 0x80 ;  /* 0x000000801313d836 */ /* 0x000fca0000000000 */
[----:B------:R-:W-:Y:S02]  /*0740*/  ISETP.GE.AND P6, PT, R19, R0, PT ;  /* 0x000000001300720c */ /* 0x000fe40003fc6270 */
[----:B--2---:R-:W-:-:S11]  /*0750*/  @!P2 IADD3 R12, P1, R17, R12, RZ ;  /* 0x0000000c110ca210 */ /* 0x004fd60007f3e0ff */
[----:B-1----:R-:W1:Y:S01]  /*0760*/  @!P6 LDC.64 R6, c[0x0][0x220] ;  /* 0x00008800ff06eb82 */ /* 0x002e620000000a00 */
[----:B------:R-:W-:Y:S01]  /*0770*/  @!P2 IMAD.X R13, RZ, RZ, R13, P1 ;  /* 0x000000ffff0da224 */ /* 0x000fe200008e060d */
[----:B0-----:R-:W-:Y:S02]  /*0780*/  @!P3 IADD3 R10, P1, R27, R10, RZ ;  /* 0x0000000a1b0ab210 */ /* 0x001fe40007f3e0ff */
[----:B------:R-:W-:Y:S02]  /*0790*/  PRMT R18, RZ, 0x7610, R18 ;  /* 0x00007610ff127816 */ /* 0x000fe40000000012 */
[----:B------:R-:W-:Y:S01]  /*07a0*/  PRMT R22, RZ, 0x7610, R22 ;  /* 0x00007610ff167816 */ /* 0x000fe20000000016 */
[----:B------:R-:W-:Y:S02]  /*07b0*/  @!P3 IMAD.X R11, RZ, RZ, R11, P1 ;  /* 0x000000ffff0bb224 */ /* 0x000fe400008e060b */
[----:B------:R-:W-:Y:S01]  /*07c0*/  @!P6 VIADD R19, R19, UR4 ;  /* 0x000000041313ec36 */ /* 0x000fe20008000000 */
[----:B------:R-:W-:Y:S01]  /*07d0*/  PRMT R17, RZ, 0x7610, R17 ;  /* 0x00007610ff117816 */ /* 0x000fe20000000011 */
[----:B------:R-:W5:Y:S01]  /*07e0*/  @!P2 LDG.E.U8 R18, desc[UR8][R12.64] ;  /* 0x000000080c12a981 */ /* 0x000f62000c1e1100 */
[----:B---3--:R-:W-:-:S02]  /*07f0*/  @!P4 IADD3 R2, P2, R25, R2, RZ ;  /* 0x000000021902c210 */ /* 0x008fc40007f5e0ff */
[----:B----4-:R-:W-:Y:S01]  /*0800*/  @!P5 IADD3 R4, P1, R23, R4, RZ ;  /* 0x000000041704d210 */ /* 0x010fe20007f3e0ff */
[----:B------:R-:W5:Y:S02]  /*0810*/  @!P3 LDG.E.U8 R22, desc[UR8][R10.64] ;  /* 0x000000080a16b981 */ /* 0x000f64000c1e1100 */
[----:B------:R-:W-:Y:S02]  /*0820*/  @!P4 IMAD.X R3, RZ, RZ, R3, P2 ;  /* 0x000000ffff03c224 */ /* 0x000fe400010e0603 */
[----:B------:R0:W5:Y:S01]  /*0830*/  @!P0 LDG.E.U8 R17, desc[UR8][R8.64] ;  /* 0x0000000808118981 */ /* 0x000162000c1e1100 */
[----:B-1----:R-:W-:Y:S01]  /*0840*/  @!P6 IADD3 R6, P3, R19, R6, RZ ;  /* 0x000000061306e210 */ /* 0x002fe20007f7e0ff */
[----:B------:R-:W-:Y:S01]  /*0850*/  @!P5 IMAD.X R5, RZ, RZ, R5, P1 ;  /* 0x000000ffff05d224 */ /* 0x000fe200008e0605 */
[----:B------:R-:W-:Y:S02]  /*0860*/  PRMT R19, RZ, 0x7610, R19 ;  /* 0x00007610ff137816 */ /* 0x000fe40000000013 */
[----:B0-----:R-:W-:Y:S01]  /*0870*/  PRMT R9, RZ, 0x7610, R9 ;  /* 0x00007610ff097816 */ /* 0x001fe20000000009 */
[----:B------:R-:W-:Y:S01]  /*0880*/  @!P6 IMAD.X R7, RZ, RZ, R7, P3 ;  /* 0x000000ffff07e224 */ /* 0x000fe200018e0607 */
[----:B------:R-:W-:-:S02]  /*0890*/  PRMT R8, RZ, 0x7610, R8 ;  /* 0x00007610ff087816 */ /* 0x000fc40000000008 */
        /* <DEDUP_REMOVED lines=9> */
[----:B------:R-:W-:Y:S01]  /*0930*/  VIADD R2, R15, UR4 ;  /* 0x000000040f027c36 */ /* 0x000fe20008000000 */
        /* <DEDUP_REMOVED lines=8> */
.L_x_9817:
[----:B------:R-:W-:Y:S05]  /*09c0*/  BSYNC B0 ;  /* 0x0000000000007941 */ /* 0x000fea0003800000 */
.L_x_9816:
[----:B------:R-:W-:Y:S01]  /*09d0*/  ISETP.GE.AND P0, PT, R15, R0, PT ;  /* 0x000000000f00720c */ /* 0x000fe20003f06270 */
[----:B------:R-:W-:Y:S04]  /*09e0*/  BSSY B0, `(.L_x_9818) ;  /* 0x000005e000007945 */ /* 0x000fe80003800000 */
[----:B------:R-:W-:Y:S08]  /*09f0*/  BSSY B1, `(.L_x_9819) ;  /* 0x000004f000017945 */ /* 0x000ff00003800000 */
[----:B------:R-:W-:Y:S05]  /*0a00*/  @P0 BRA `(.L_x_9820) ;  /* 0x0000000000700947 */ /* 0x000fea0003800000 */
[C---:B01---5:R-:W-:Y:S01]  /*0a10*/  PRMT R2, R14.reuse, 0x8880, RZ ;  /* 0x000088800e027816 */ /* 0x063fe200000000ff */
        /* <DEDUP_REMOVED lines=14> */
[C---:B0-----:R-:W-:Y:S01]  /*0b00*/  PRMT R2, R16.reuse, 0x8880, RZ ;  /* 0x0000888010027816 */ /* 0x041fe200000000ff */
        /* <DEDUP_REMOVED lines=12> */
.L_x_9820:
[----:B------:R-:W-:-:S13]  /*0bd0*/  ISETP.GE.AND P0, PT, R15, R0, PT ;  /* 0x000000000f00720c */ /* 0x000fda0003f06270 */
[----:B------:R-:W-:Y:S05]  /*0be0*/  @P0 BRA `(.L_x_9822) ;  /* 0x0000000000700947 */ /* 0x000fea0003800000 */
[C---:B012--5:R-:W-:Y:S01]  /*0bf0*/  PRMT R2, R18.reuse, 0x8880, RZ ;  /* 0x0000888012027816 */ /* 0x067fe200000000ff */
        /* <DEDUP_REMOVED lines=12> */
.L_x_9821:
[----:B------:R-:W-:-:S13]  /*0cc0*/  ISETP.GE.AND P0, PT, R15, R0, PT ;  /* 0x000000000f00720c */ /* 0x000fda0003f06270 */
[----:B------:R-:W-:Y:S05]  /*0cd0*/  @P0 BRA `(.L_x_9823) ;  /* 0x0000000000740947 */ /* 0x000fea0003800000 */
[C---:B01----:R-:W-:Y:S01]  /*0ce0*/  PRMT R2, R22.reuse, 0x8880, RZ ;  /* 0x0000888016027816 */ /* 0x043fe200000000ff */
        /* <DEDUP_REMOVED lines=12> */
.L_x_9822:
[----:B------:R-:W-:-:S13]  /*0db0*/  ISETP.GE.AND P0, PT, R15, R0, PT ;  /* 0x000000000f00720c */ /* 0x000fda0003f06270 */
[----:B------:R-:W-:Y:S05]  /*0dc0*/  @P0 BREAK B1 ;  /* 0x0000000000010942 */ /* 0x000fea0003800000 */
[----:B------:R-:W-:Y:S05]  /*0dd0*/  @P0 BRA `(.L_x_9824) ;  /* 0x0000000000780947 */ /* 0x000fea0003800000 */
[C---:B0123-5:R-:W-:Y:S01]  /*0de0*/  PRMT R2, R19.reuse, 0x8880, RZ ;  /* 0x0000888013027816 */ /* 0x06ffe200000000ff */
        /* <DEDUP_REMOVED lines=12> */
.L_x_9823:
[----:B------:R-:W-:-:S13]  /*0eb0*/  ISETP.GE.AND P0, PT, R15, R0, PT ;  /* 0x000000000f00720c */ /* 0x000fda0003f06270 */
[----:B------:R-:W-:Y:S05]  /*0ec0*/  @P0 BREAK B1 ;  /* 0x0000000000010942 */ /* 0x000fea0003800000 */
[----:B------:R-:W-:Y:S05]  /*0ed0*/  @P0 BRA `(.L_x_9824) ;  /* 0x0000000000380947 */ /* 0x000fea0003800000 */
[----:B------:R-:W-:Y:S05]  /*0ee0*/  BSYNC B1 ;  /* 0x0000000000017941 */ /* 0x000fea0003800000 */
.L_x_9819:
[C---:B012---:R-:W-:Y:S01]  /*0ef0*/  PRMT R2, R9.reuse, 0x8880, RZ ;  /* 0x0000888009027816 */ /* 0x047fe200000000ff */
        /* <DEDUP_REMOVED lines=12> */
.L_x_9824:
[----:B------:R-:W-:Y:S05]  /*0fc0*/  BSYNC B0 ;  /* 0x0000000000007941 */ /* 0x000fea0003800000 */
.L_x_9818:
[----:B------:R-:W-:Y:S05]  /*0fd0*/  WARPSYNC.ALL ;  /* 0x0000000000007948 */ /* 0x000fea0003800000 */
[----:B------:R-:W-:-:S13]  /*0fe0*/  ISETP.GE.AND P0, PT, R15, R0, PT ;  /* 0x000000000f00720c */ /* 0x000fda0003f06270 */
[----:B------:R-:W-:Y:S05]  /*0ff0*/  @P0 EXIT ;  /* 0x000000000000094d */ /* 0x000fea0003800000 */
[C---:B-----5:R-:W-:Y:S01]  /*1000*/  PRMT R0, R8.reuse, 0x8880, RZ ;  /* 0x0000888008007816 */ /* 0x060fe200000000ff */
[----:B01234-:R-:W-:Y:S01]  /*1010*/  VIADD R2, R15, UR4 ;  /* 0x000000040f027c36 */ /* 0x01ffe20008000000 */
[----:B------:R-:W-:Y:S01]  /*1020*/  PRMT R8, R8, 0x8880, RZ ;  /* 0x0000888008087816 */ /* 0x000fe200000000ff */
[----:B------:R-:W-:Y:S01]  /*1030*/  ULDC.64 UR6, c[0x0][0x218] ;  /* 0x0000860000067ab9 */ /* 0x000fe20000000a00 */
[----:B------:R-:W-:Y:S02]  /*1040*/  ISETP.GT.AND P0, PT, R0, RZ, PT ;  /* 0x000000ff0000720c */ /* 0x000fe40003f04270 */
[----:B------:R-:W-:Y:S02]  /*1050*/  PRMT R0, R8, 0x7710, RZ ;  /* 0x0000771008007816 */ /* 0x000fe400000000ff */
[----:B------:R-:W-:Y:S02]  /*1060*/  IADD3 R2, P1, R2, UR6, RZ ;  /* 0x0000000602027c10 */ /* 0x000fe4000ff3e0ff */
[----:B------:R-:W-:-:S02]  /*1070*/  SHF.R.U32.HI R4, RZ, 0x7, R0 ;  /* 0x00000007ff047819 */ /* 0x000fc40000011600 */
[----:B------:R-:W-:Y:S01]  /*1080*/  LEA.HI R5, R0, 0x1, RZ, 0x19 ;  /* 0x0000000100057811 */ /* 0x000fe200078fc8ff */
[----:B------:R-:W-:-:S04]  /*1090*/  IMAD.X R3, RZ, RZ, UR7, P1 ;  /* 0x00000007ff037e24 */ /* 0x000fc800088e06ff */
[----:B------:R-:W-:-:S05]  /*10a0*/  @!P0 IMAD.MOV R5, RZ, RZ, R4 ;  /* 0x000000ffff058224 */ /* 0x000fca00078e0204 */
[----:B------:R-:W-:Y:S01]  /*10b0*/  STG.E.U8 desc[UR8][R2.64], R5 ;  /* 0x0000000502007986 */ /* 0x000fe2000c101108 */
[----:B------:R-:W-:Y:S05]  /*10c0*/  EXIT ;  /* 0x000000000000794d */ /* 0x000fea0003800000 */
.L_x_9825:
        /* <DEDUP_REMOVED lines=11> */
.L_x_23544:


//--------------------- .text._ZN2at6native29vectorized_elementwise_kernelILi4EZZZNS0_16sign_kernel_cudaERNS_18TensorIteratorBaseEENKUlvE_clEvENKUlvE0_clEvEUlaE_St5arrayIPcLm2EEEEviT0_T1_ --------------------------
	.section	.text._ZN2at6native29vectorized_elementwise_kernelILi4EZZZNS0_16sign_kernel_cudaERNS_18TensorIteratorBaseEENKUlvE_clEvENKUlvE0_clEvEUlaE_St5arrayIPcLm2EEEEviT0_T1_,"ax",@progbits
	.align	128
        .global         _ZN2at6native29vectorized_elementwise_kernelILi4EZZZNS0_16sign_kernel_cudaERNS_18TensorIteratorBaseEENKUlvE_clEvENKUlvE0_clEvEUlaE_St5arrayIPcLm2EEEEviT0_T1_
        .type           _ZN2at6native29vectorized_elementwise_kernelILi4EZZZNS0_16sign_kernel_cudaERNS_18TensorIteratorBaseEENKUlvE_clEvENKUlvE0_clEvEUlaE_St5arrayIPcLm2EEEEviT0_T1_,@function
        .size           _ZN2at6native29vectorized_elementwise_kernelILi4EZZZNS0_16sign_kernel_cudaERNS_18TensorIteratorBaseEENKUlvE_clEvENKUlvE0_clEvEUlaE_St5arrayIPcLm2EEEEviT0_T1_,(.L_x_23545 - _ZN2at6native29vectorized_elementwise_kernelILi4EZZZNS0_16sign_kernel_cudaERNS_18TensorIteratorBaseEENKUlvE_clEvENKUlvE0_clEvEUlaE_St5arrayIPcLm2EEEEviT0_T1_)
        .other          _ZN2at6native29vectorized_elementwise_kernelILi4EZZZNS0_16sign_kernel_cudaERNS_18TensorIteratorBaseEENKUlvE_clEvENKUlvE0_clEvEUlaE_St5arrayIPcLm2EEEEviT0_T1_,@"STO_CUDA_ENTRY STV_DEFAULT"
_ZN2at6native29vectorized_elementwise_kernelILi4EZZZNS0_16sign_kernel_cudaERNS_18TensorIteratorBaseEENKUlvE_clEvENKUlvE0_clEvEUlaE_St5arrayIPcLm2EEEEviT0_T1_:
.text._ZN2at6native29vectorized_elementwise_kernelILi4EZZZNS0_16sign_kernel_cudaERNS_18TensorIteratorBaseEENKUlvE_clEvENKUlvE0_clEvEUlaE_St5arrayIPcLm2EEEEviT0_T1_:
        /* <DEDUP_REMOVED lines=17> */
[----:B------:R-:W3:Y:S01]  /*0110*/  LDG.E R7, desc[UR8][R2.64+0x200] ;  /* 0x0002000802077981 */ /* 0x000ee2000c1e1900 */
[----:B------:R-:W-:-:S04]  /*0120*/  UIADD3 UR5, UP0, UR4, UR6, URZ ;  /* 0x0000000604057290 */ /* 0x000fc8000ff1e03f */
[----:B------:R-:W-:Y:S01]  /*0130*/  UIADD3.X UR6, URZ, UR7, URZ, UP0, !UPT ;  /* 0x000000073f067290 */ /* 0x000fe200087fe43f */
[C---:B--2---:R-:W-:Y:S02]  /*0140*/  PRMT R6, R5.reuse, 0x8880, RZ ;  /* 0x0000888005067816 */ /* 0x044fe400000000ff */
[C---:B------:R-:W-:Y:S02]  /*0150*/  PRMT R8, R5.reuse, 0x9991, RZ ;  /* 0x0000999105087816 */ /* 0x040fe400000000ff */
[----:B------:R-:W-:Y:S02]  /*0160*/  ISETP.GT.AND P0, PT, R6, RZ, PT ;  /* 0x000000ff0600720c */ /* 0x000fe40003f04270 */
[----:B------:R-:W-:Y:S02]  /*0170*/  PRMT R9, R5, 0xaaa2, RZ ;  /* 0x0000aaa205097816 */ /* 0x000fe400000000ff */
[----:B------:R-:W-:Y:S02]  /*0180*/  SHF.R.S32.HI R4, RZ, 0x7, R6 ;  /* 0x00000007ff047819 */ /* 0x000fe40000011406 */
[----:B------:R-:W-:-:S02]  /*0190*/  ISETP.GT.AND P1, PT, R8, RZ, PT ;  /* 0x000000ff0800720c */ /* 0x000fc40003f24270 */
[----:B---3--:R-:W-:Y:S02]  /*01a0*/  PRMT R10, R7, 0x8880, RZ ;  /* 0x00008880070a7816 */ /* 0x008fe400000000ff */
[----:B------:R-:W-:Y:S02]  /*01b0*/  ISETP.GT.AND P2, PT, R9, RZ, PT ;  /* 0x000000ff0900720c */ /* 0x000fe40003f44270 */
[----:B------:R-:W-:Y:S02]  /*01c0*/  PRMT R11, R7, 0x9991, RZ ;  /* 0x00009991070b7816 */ /* 0x000fe400000000ff */
[----:B------:R-:W-:Y:S01]  /*01d0*/  LEA.HI.SX32 R6, R6, 0x1, 0x19 ;  /* 0x0000000106067811 */ /* 0x000fe200078fcaff */
[----:B------:R-:W-:Y:S01]  /*01e0*/  @!P0 IMAD.MOV R6, RZ, RZ, R4 ;  /* 0x000000ffff068224 */ /* 0x000fe200078e0204 */
[----:B------:R-:W-:Y:S01]  /*01f0*/  SHF.R.S32.HI R12, RZ, 0x7, R9 ;  /* 0x00000007ff0c7819 */ /* 0x000fe20000011409 */
[----:B------:R-:W-:Y:S01]  /*0200*/  IMAD.MOV.U32 R4, RZ, RZ, R10 ;  /* 0x000000ffff047224 */ /* 0x000fe200078e000a */
[----:B------:R-:W-:Y:S01]  /*0210*/  LEA.HI.SX32 R3, R8, 0x1, 0x19 ;  /* 0x0000000108037811 */ /* 0x000fe200078fcaff */
[----:B------:R-:W-:Y:S01]  /*0220*/  IMAD.MOV.U32 R10, RZ, RZ, R11 ;  /* 0x000000ffff0a7224 */ /* 0x000fe200078e000b */
[----:B------:R-:W-:-:S02]  /*0230*/  SHF.R.S32.HI R11, RZ, 0x7, R8 ;  /* 0x00000007ff0b7819 */ /* 0x000fc40000011408 */
[C---:B------:R-:W-:Y:S02]  /*0240*/  ISETP.GT.AND P0, PT, R4.reuse, RZ, PT ;  /* 0x000000ff0400720c */ /* 0x040fe40003f04270 */
[----:B------:R-:W-:Y:S01]  /*0250*/  LEA.HI.SX32 R2, R9, 0x1, 0x19 ;  /* 0x0000000109027811 */ /* 0x000fe200078fcaff */
[----:B------:R-:W-:Y:S01]  /*0260*/  @!P1 IMAD.MOV R3, RZ, RZ, R11 ;  /* 0x000000ffff039224 */ /* 0x000fe200078e020b */
[----:B------:R-:W-:Y:S01]  /*0270*/  PRMT R9, R5, 0xbbb3, RZ ;  /* 0x0000bbb305097816 */ /* 0x000fe200000000ff */
[----:B------:R-:W-:Y:S01]  /*0280*/  @!P2 IMAD.MOV R2, RZ, RZ, R12 ;  /* 0x000000ffff02a224 */ /* 0x000fe200078e020c */
[----:B------:R-:W-:Y:S02]  /*0290*/  SHF.R.S32.HI R11, RZ, 0x7, R4 ;  /* 0x00000007ff0b7819 */ /* 0x000fe40000011404 */
[----:B------:R-:W-:Y:S02]  /*02a0*/  LEA.HI.SX32 R5, R4, 0x1, 0x19 ;  /* 0x0000000104057811 */ /* 0x000fe400078fcaff */
[----:B------:R-:W-:-:S02]  /*02b0*/  ISETP.GT.AND P3, PT, R10, RZ, PT ;  /* 0x000000ff0a00720c */ /* 0x000fc40003f64270 */
[----:B------:R-:W-:Y:S01]  /*02c0*/  SHF.R.S32.HI R12, RZ, 0x7, R10 ;  /* 0x00000007ff0c7819 */ /* 0x000fe2000001140a */
[----:B------:R-:W-:Y:S01]  /*02d0*/  @!P0 IMAD.MOV R5, RZ, RZ, R11 ;  /* 0x000000ffff058224 */ /* 0x000fe200078e020b */
[----:B------:R-:W-:Y:S02]  /*02e0*/  LEA.HI.SX32 R4, R10, 0x1, 0x19 ;  /* 0x000000010a047811 */ /* 0x000fe400078fcaff */
[C---:B------:R-:W-:Y:S02]  /*02f0*/  PRMT R8, R7.reuse, 0xaaa2, RZ ;  /* 0x0000aaa207087816 */ /* 0x040fe400000000ff */
[----:B------:R-:W-:Y:S01]  /*0300*/  PRMT R10, R7, 0xbbb3, RZ ;  /* 0x0000bbb3070a7816 */ /* 0x000fe200000000ff */
[----:B------:R-:W-:Y:S01]  /*0310*/  IMAD.MOV.U32 R7, RZ, RZ, R9 ;  /* 0x000000ffff077224 */ /* 0x000fe200078e0009 */
[----:B------:R-:W-:Y:S02]  /*0320*/  ISETP.GT.AND P1, PT, R8, RZ, PT ;  /* 0x000000ff0800720c */ /* 0x000fe40003f24270 */
[----:B------:R-:W-:Y:S01]  /*0330*/  PRMT R3, R3, 0x7604, R6 ;  /* 0x0000760403037816 */ /* 0x000fe20000000006 */
[----:B------:R-:W-:Y:S01]  /*0340*/  IMAD.MOV.U32 R9, RZ, RZ, R10 ;  /* 0x000000ffff097224 */ /* 0x000fe200078e000a */
[----:B------:R-:W-:Y:S01]  /*0350*/  ISETP.GT.AND P0, PT, R7, RZ, PT ;  /* 0x000000ff0700720c */ /* 0x000fe20003f04270 */
[----:B------:R-:W-:Y:S01]  /*0360*/  @!P3 IMAD.MOV R4, RZ, RZ, R12 ;  /* 0x000000ffff04b224 */ /* 0x000fe200078e020c */
[----:B------:R-:W-:-:S02]  /*0370*/  SHF.R.S32.HI R10, RZ, 0x7, R8 ;  /* 0x00000007ff0a7819 */ /* 0x000fc40000011408 */
[----:B------:R-:W-:Y:S02]  /*0380*/  ISETP.GT.AND P2, PT, R9, RZ, PT ;  /* 0x000000ff0900720c */ /* 0x000fe40003f44270 */
[----:B------:R-:W-:Y:S02]  /*0390*/  LEA.HI.SX32 R8, R8, 0x1, 0x19 ;  /* 0x0000000108087811 */ /* 0x000fe400078fcaff */
[----:B------:R-:W-:Y:S01]  /*03a0*/  SHF.R.S32.HI R12, RZ, 0x7, R9 ;  /* 0x00000007ff0c7819 */ /* 0x000fe20000011409 */
[----:B------:R-:W-:Y:S01]  /*03b0*/  @!P1 IMAD.MOV R8, RZ, RZ, R10 ;  /* 0x000000ffff089224 */ /* 0x000fe200078e020a */
[----:B------:R-:W-:Y:S02]  /*03c0*/  SHF.R.S32.HI R10, RZ, 0x7, R7 ;  /* 0x00000007ff0a7819 */ /* 0x000fe40000011407 */
[----:B------:R-:W-:Y:S01]  /*03d0*/  PRMT R11, R4, 0x7604, R5 ;  /* 0x00007604040b7816 */ /* 0x000fe20000000005 */
[----:B------:R-:W-:Y:S01]  /*03e0*/  IMAD.U32 R4, RZ, RZ, UR5 ;  /* 0x00000005ff047e24 */ /* 0x000fe2000f8e00ff */
[----:B------:R-:W-:Y:S01]  /*03f0*/  LEA.HI.SX32 R6, R7, 0x1, 0x19 ;  /* 0x0000000107067811 */ /* 0x000fe200078fcaff */
[----:B------:R-:W-:Y:S01]  /*0400*/  @!P0 IMAD.MOV R6, RZ, RZ, R10 ;  /* 0x000000ffff068224 */ /* 0x000fe200078e020a */
[----:B------:R-:W-:Y:S01]  /*0410*/  LEA.HI.SX32 R7, R9, 0x1, 0x19 ;  /* 0x0000000109077811 */ /* 0x000fe200078fcaff */
[----:B------:R-:W-:Y:S01]  /*0420*/  @!P2 IMAD.MOV R7, RZ, RZ, R12 ;  /* 0x000000ffff07a224 */ /* 0x000fe200078e020c */
[----:B------:R-:W-:Y:S01]  /*0430*/  PRMT R9, R2, 0x7054, R3 ;  /* 0x0000705402097816 */ /* 0x000fe20000000003 */
[----:B------:R-:W-:Y:S01]  /*0440*/  IMAD.U32 R5, RZ, RZ, UR6 ;  /* 0x00000006ff057e24 */ /* 0x000fe2000f8e00ff */
[----:B------:R-:W-:-:S02]  /*0450*/  PRMT R8, R8, 0x7054, R11 ;  /* 0x0000705408087816 */ /* 0x000fc4000000000b */
[----:B------:R-:W-:Y:S01]  /*0460*/  PRMT R9, R6, 0x654, R9 ;  /* 0x0000065406097816 */ /* 0x000fe20000000009 */
[----:B------:R-:W-:Y:S01]  /*0470*/  IMAD.WIDE R2, R0, 0x4, R4 ;  /* 0x0000000400027825 */ /* 0x000fe200078e0204 */
[----:B------:R-:W-:-:S04]  /*0480*/  PRMT R7, R7, 0x654, R8 ;  /* 0x0000065407077816 */ /* 0x000fc80000000008 */
[----:B------:R-:W-:Y:S04]  /*0490*/  STG.E desc[UR8][R2.64], R9 ;  /* 0x0000000902007986 */ /* 0x000fe8000c101908 */
[----:B------:R-:W-:Y:S01]  /*04a0*/  STG.E desc[UR8][R2.64+0x200], R7 ;  /* 0x0002000702007986 */ /* 0x000fe2000c101908 */
[----:B------:R-:W-:Y:S05]  /*04b0*/  EXIT ;  /* 0x000000000000794d */ /* 0x000fea0003800000 */
.L_x_9826:
        /* <DEDUP_REMOVED lines=80> */
.L_x_9828:
[----:B------:R-:W-:Y:S05]  /*09c0*/  BSYNC B0 ;  /* 0x0000000000007941 */ /* 0x000fea0003800000 */
.L_x_9827:
        /* <DEDUP_REMOVED lines=32> */
.L_x_9831:
        /* <DEDUP_REMOVED lines=15> */
.L_x_9832:
        /* <DEDUP_REMOVED lines=15> */
.L_x_9833:
        /* <DEDUP_REMOVED lines=16> */
.L_x_9834:
[----:B------:R-:W-:-:S13]  /*0eb0*/  ISETP.GE.AND P0, PT, R15, R0, PT ;  /* 0x000000000f00720c */ /* 0x000fda0003f06270 */
[----:B------:R-:W-:Y:S05]  /*0ec0*/  @P0 BREAK B1 ;  /* 0x0000000000010942 */ /* 0x000fea0003800000 */
[----:B------:R-:W-:Y:S05]  /*0ed0*/  @P0 BRA `(.L_x_9835) ;  /* 0x0000000000380947 */ /* 0x000fea0003800000 */
[----:B------:R-:W-:Y:S05]  /*0ee0*/  BSYNC B1 ;  /* 0x0000000000017941 */ /* 0x000fea0003800000 */
.L_x_9830:
        /* <DEDUP_REMOVED lines=13> */
.L_x_9835:
[----:B------:R-:W-:Y:S05]  /*0fc0*/  BSYNC B0 ;  /* 0x0000000000007941 */ /* 0x000fea0003800000 */
.L_x_9829:
        /* <DEDUP_REMOVED lines=16> */
.L_x_9836:
        /* <DEDUP_REMOVED lines=11> */
.L_x_23545:


//--------------------- .text._ZN2at6native29vectorized_elementwise_kernelILi8EZZZNS0_16sign_kernel_cudaERNS_18TensorIteratorBaseEENKUlvE_clEvENKUlvE0_clEvEUlaE_St5arrayIPcLm2EEEEviT0_T1_ --------------------------
	.section	.text._ZN2at6native29vectorized_elementwise_kernelILi8EZZZNS0_16sign_kernel_cudaERNS_18TensorIteratorBaseEENKUlvE_clEvENKUlvE0_clEvEUlaE_St5arrayIPcLm2EEEEviT0_T1_,"ax",@progbits
	.align	128
        .global         _ZN2at6native29vectorized_elementwise_kernelILi8EZZZNS0_16sign_kernel_cudaERNS_18TensorIteratorBaseEENKUlvE_clEvENKUlvE0_clEvEUlaE_St5arrayIPcLm2EEEEviT0_T1_
        .type           _ZN2at6native29vectorized_elementwise_kernelILi8EZZZNS0_16sign_kernel_cudaERNS_18TensorIteratorBaseEENKUlvE_clEvENKUlvE0_clEvEUlaE_St5arrayIPcLm2EEEEviT0_T1_,@function
        .size           _ZN2at6native29vectorized_elementwise_kernelILi8EZZZNS0_16sign_kernel_cudaERNS_18TensorIteratorBaseEENKUlvE_clEvENKUlvE0_clEvEUlaE_St5arrayIPcLm2EEEEviT0_T1_,(.L_x_23546 - _ZN2at6native29vectorized_elementwise_kernelILi8EZZZNS0_16sign_kernel_cudaERNS_18TensorIteratorBaseEENKUlvE_clEvENKUlvE0_clEvEUlaE_St5arrayIPcLm2EEEEviT0_T1_)
        .other          _ZN2at6native29vectorized_elementwise_kernelILi8EZZZNS0_16sign_kernel_cudaERNS_18TensorIteratorBaseEENKUlvE_clEvENKUlvE0_clEvEUlaE_St5arrayIPcLm2EEEEviT0_T1_,@"STO_CUDA_ENTRY STV_DEFAULT"
_ZN2at6native29vectorized_elementwise_kernelILi8EZZZNS0_16sign_kernel_cudaERNS_18TensorIteratorBaseEENKUlvE_clEvENKUlvE0_clEvEUlaE_St5arrayIPcLm2EEEEviT0_T1_:
.text._ZN2at6native29vectorized_elementwise_kernelILi8EZZZNS0_16sign_kernel_cudaERNS_18TensorIteratorBaseEENKUlvE_clEvENKUlvE0_clEvEUlaE_St5arrayIPcLm2EEEEviT0_T1_:
        /* <DEDUP_REMOVED lines=19> */
[C---:B--2---:R-:W-:Y:S02]  /*0130*/  PRMT R4, R2.reuse, 0x8880, RZ ;  /* 0x0000888002047816 */ /* 0x044fe400000000ff */
[----:B------:R-:W-:Y:S02]  /*0140*/  PRMT R7, R2, 0x8880, RZ ;  /* 0x0000888002077816 */ /* 0x000fe400000000ff */
[----:B------:R-:W-:Y:S02]  /*0150*/  ISETP.GT.AND P0, PT, R4, RZ, PT ;  /* 0x000000ff0400720c */ /* 0x000fe40003f04270 */
[----:B------:R-:W-:Y:S02]  /*0160*/  PRMT R6, R3, 0x7632, R6 ;  /* 0x0000763203067816 */ /* 0x000fe40000000006 */
[----:B------:R-:W-:Y:S02]  /*0170*/  PRMT R4, R7, 0x7710, RZ ;  /* 0x0000771007047816 */ /* 0x000fe400000000ff */
[----:B------:R-:W-:-:S02]  /*0180*/  PRMT R5, R2, 0x7632, R5 ;  /* 0x0000763202057816 */ /* 0x000fc40000000005 */
[----:B------:R-:W-:Y:S02]  /*0190*/  PRMT R8, R3, 0x8880, RZ ;  /* 0x0000888003087816 */ /* 0x000fe400000000ff */
[----:B------:R-:W-:Y:S02]  /*01a0*/  PRMT R9, R6, 0x8880, RZ ;  /* 0x0000888006097816 */ /* 0x000fe400000000ff */
[----:B------:R-:W-:Y:S02]  /*01b0*/  SHF.R.U32.HI R10, RZ, 0x7, R4 ;  /* 0x00000007ff0a7819 */ /* 0x000fe40000011604 */
[----:B------:R-:W-:Y:S02]  /*01c0*/  PRMT R7, R5, 0x8880, RZ ;  /* 0x0000888005077816 */ /* 0x000fe400000000ff */
[----:B------:R-:W-:Y:S01]  /*01d0*/  ISETP.GT.AND P1, PT, R8, RZ, PT ;  /* 0x000000ff0800720c */ /* 0x000fe20003f24270 */
[----:B------:R-:W-:Y:S01]  /*01e0*/  IMAD.MOV.U32 R8, RZ, RZ, R9 ;  /* 0x000000ffff087224 */ /* 0x000fe200078e0009 */
[----:B------:R-:W-:Y:S01]  /*01f0*/  LEA.HI R4, R4, 0x1, RZ, 0x19 ;  /* 0x0000000104047811 */ /* 0x000fe200078fc8ff */
[----:B------:R-:W-:Y:S01]  /*0200*/  @!P0 IMAD.MOV R4, RZ, RZ, R10 ;  /* 0x000000ffff048224 */ /* 0x000fe200078e020a */
[----:B------:R-:W-:-:S02]  /*0210*/  ISETP.GT.AND P0, PT, R7, RZ, PT ;  /* 0x000000ff0700720c */ /* 0x000fc40003f04270 */
[----:B------:R-:W-:Y:S02]  /*0220*/  PRMT R5, R5, 0x8880, RZ ;  /* 0x0000888005057816 */ /* 0x000fe400000000ff */
[----:B------:R-:W-:Y:S02]  /*0230*/  PRMT R7, R3, 0x8880, RZ ;  /* 0x0000888003077816 */ /* 0x000fe400000000ff */
[----:B------:R-:W-:Y:S02]  /*0240*/  ISETP.GT.AND P2, PT, R8, RZ, PT ;  /* 0x000000ff0800720c */ /* 0x000fe40003f44270 */
[----:B------:R-:W-:Y:S02]  /*0250*/  PRMT R6, R6, 0x8880, RZ ;  /* 0x0000888006067816 */ /* 0x000fe400000000ff */
[----:B------:R-:W-:Y:S02]  /*0260*/  PRMT R5, R5, 0x7710, RZ ;  /* 0x0000771005057816 */ /* 0x000fe400000000ff */
[----:B------:R-:W-:-:S02]  /*0270*/  PRMT R7, R7, 0x7710, RZ ;  /* 0x0000771007077816 */ /* 0x000fc400000000ff */
[----:B------:R-:W-:Y:S02]  /*0280*/  PRMT R6, R6, 0x7710, RZ ;  /* 0x0000771006067816 */ /* 0x000fe400000000ff */
[----:B------:R-:W-:Y:S02]  /*0290*/  SHF.R.U32.HI R9, RZ, 0x7, R5 ;  /* 0x00000007ff097819 */ /* 0x000fe40000011605 */
[----:B------:R-:W-:Y:S02]  /*02a0*/  PRMT R8, R2, 0x9910, RZ ;  /* 0x0000991002087816 */ /* 0x000fe400000000ff */
[----:B------:R-:W-:Y:S02]  /*02b0*/  SHF.R.U32.HI R10, RZ, 0x7, R7 ;  /* 0x00000007ff0a7819 */ /* 0x000fe40000011607 */
[----:B------:R-:W-:Y:S02]  /*02c0*/  SHF.R.U32.HI R11, RZ, 0x7, R6 ;  /* 0x00000007ff0b7819 */ /* 0x000fe40000011606 */
[----:B------:R-:W-:Y:S01]  /*02d0*/  LEA.HI R5, R5, 0x1, RZ, 0x19 ;  /* 0x0000000105057811 */ /* 0x000fe200078fc8ff */
[----:B------:R-:W-:Y:S01]  /*02e0*/  @!P0 IMAD.MOV R5, RZ, RZ, R9 ;  /* 0x000000ffff058224 */ /* 0x000fe200078e0209 */
[----:B------:R-:W-:Y:S01]  /*02f0*/  LEA.HI R7, R7, 0x1, RZ, 0x19 ;  /* 0x0000000107077811 */ /* 0x000fe200078fc8ff */
[----:B------:R-:W-:Y:S01]  /*0300*/  @!P1 IMAD.MOV R7, RZ, RZ, R10 ;  /* 0x000000ffff079224 */ /* 0x000fe200078e020a */
[----:B------:R-:W-:-:S02]  /*0310*/  SHF.R.S32.HI R8, RZ, 0x8, R8 ;  /* 0x00000008ff087819 */ /* 0x000fc40000011408 */
[C---:B------:R-:W-:Y:S02]  /*0320*/  PRMT R9, R3.reuse, 0x9910, RZ ;  /* 0x0000991003097816 */ /* 0x040fe400000000ff */
[----:B------:R-:W-:Y:S01]  /*0330*/  LEA.HI R6, R6, 0x1, RZ, 0x19 ;  /* 0x0000000106067811 */ /* 0x000fe200078fc8ff */
[----:B------:R-:W-:Y:S01]  /*0340*/  @!P2 IMAD.MOV R6, RZ, RZ, R11 ;  /* 0x000000ffff06a224 */ /* 0x000fe200078e020b */
[----:B------:R-:W-:Y:S01]  /*0350*/  PRMT R10, R3, 0xbb32, RZ ;  /* 0x0000bb32030a7816 */ /* 0x000fe200000000ff */
[----:B------:R-:W-:Y:S01]  /*0360*/  IMAD.MOV.U32 R3, RZ, RZ, R9 ;  /* 0x000000ffff037224 */ /* 0x000fe200078e0009 */
[----:B------:R-:W-:Y:S02]  /*0370*/  PRMT R11, R8, 0x9910, RZ ;  /* 0x00009910080b7816 */ /* 0x000fe400000000ff */
[----:B------:R-:W-:Y:S01]  /*0380*/  PRMT R2, R2, 0xbb32, RZ ;  /* 0x0000bb3202027816 */ /* 0x000fe200000000ff */
[----:B------:R-:W-:Y:S01]  /*0390*/  IMAD.MOV.U32 R9, RZ, RZ, R10 ;  /* 0x000000ffff097224 */ /* 0x000fe200078e000a */
[----:B------:R-:W-:Y:S01]  /*03a0*/  SHF.R.S32.HI R3, RZ, 0x8, R3 ;  /* 0x00000008ff037819 */ /* 0x000fe20000011403 */
[----:B------:R-:W-:Y:S01]  /*03b0*/  IMAD.MOV.U32 R10, RZ, RZ, R11 ;  /* 0x000000ffff0a7224 */ /* 0x000fe200078e000b */
[----:B------:R-:W-:-:S02]  /*03c0*/  SHF.R.S32.HI R2, RZ, 0x8, R2 ;  /* 0x00000008ff027819 */ /* 0x000fc40000011402 */
[----:B------:R-:W-:Y:S02]  /*03d0*/  SHF.R.S32.HI R9, RZ, 0x8, R9 ;  /* 0x00000008ff097819 */ /* 0x000fe40000011409 */
[----:B------:R-:W-:Y:S02]  /*03e0*/  ISETP.GT.AND P0, PT, R10, RZ, PT ;  /* 0x000000ff0a00720c */ /* 0x000fe40003f04270 */
[----:B------:R-:W-:Y:S02]  /*03f0*/  PRMT R10, R2, 0x9910, RZ ;  /* 0x00009910020a7816 */ /* 0x000fe400000000ff */
[----:B------:R-:W-:Y:S02]  /*0400*/  PRMT R11, R3, 0x9910, RZ ;  /* 0x00009910030b7816 */ /* 0x000fe400000000ff */
[----:B------:R-:W-:Y:S02]  /*0410*/  PRMT R12, R9, 0x9910, RZ ;  /* 0x00009910090c7816 */ /* 0x000fe400000000ff */
[----:B------:R-:W-:-:S02]  /*0420*/  ISETP.GT.AND P1, PT, R10, RZ, PT ;  /* 0x000000ff0a00720c */ /* 0x000fc40003f24270 */
[----:B------:R-:W-:Y:S02]  /*0430*/  ISETP.GT.AND P2, PT, R11, RZ, PT ;  /* 0x000000ff0b00720c */ /* 0x000fe40003f44270 */
[----:B------:R-:W-:Y:S02]  /*0440*/  ISETP.GT.AND P3, PT, R12, RZ, PT ;  /* 0x000000ff0c00720c */ /* 0x000fe40003f64270 */
[----:B------:R-:W-:Y:S02]  /*0450*/  LOP3.LUT R8, R8, 0xffff, RZ, 0xc0, !PT ;  /* 0x0000ffff08087812 */ /* 0x000fe400078ec0ff */
[----:B------:R-:W-:Y:S02]  /*0460*/  LOP3.LUT R2, R2, 0xffff, RZ, 0xc0, !PT ;  /* 0x0000ffff02027812 */ /* 0x000fe400078ec0ff */
[----:B------:R-:W-:Y:S02]  /*0470*/  LOP3.LUT R3, R3, 0xffff, RZ, 0xc0, !PT ;  /* 0x0000ffff03037812 */ /* 0x000fe400078ec0ff */
[----:B------:R-:W-:-:S02]  /*0480*/  LOP3.LUT R11, R9, 0xffff, RZ, 0xc0, !PT ;  /* 0x0000ffff090b7812 */ /* 0x000fc400078ec0ff */
[----:B------:R-:W-:Y:S02]  /*0490*/  SHF.R.U32.HI R12, RZ, 0x7, R8 ;  /* 0x00000007ff0c7819 */ /* 0x000fe40000011608 */
[----:B------:R-:W-:Y:S02]  /*04a0*/  SHF.R.U32.HI R13, RZ, 0x7, R2 ;  /* 0x00000007ff0d7819 */ /* 0x000fe40000011602 */
[----:B------:R-:W-:Y:S02]  /*04b0*/  LEA.HI R9, R2, 0x1, RZ, 0x19 ;  /* 0x0000000102097811 */ /* 0x000fe400078fc8ff */
[----:B------:R-:W-:Y:S01]  /*04c0*/  SHF.R.U32.HI R2, RZ, 0x7, R3 ;  /* 0x00000007ff027819 */ /* 0x000fe20000011603 */
[----:B------:R-:W-:Y:S01]  /*04d0*/  @!P1 IMAD.MOV R9, RZ, RZ, R13 ;  /* 0x000000ffff099224 */ /* 0x000fe200078e020d */
[----:B------:R-:W-:Y:S02]  /*04e0*/  LEA.HI R10, R3, 0x1, RZ, 0x19 ;  /* 0x00000001030a7811 */ /* 0x000fe400078fc8ff */
[----:B------:R-:W-:Y:S01]  /*04f0*/  SHF.R.U32.HI R3, RZ, 0x7, R11 ;  /* 0x00000007ff037819 */ /* 0x000fe2000001160b */
[----:B------:R-:W-:Y:S01]  /*0500*/  @!P2 IMAD.MOV R10, RZ, RZ, R2 ;  /* 0x000000ffff0aa224 */ /* 0x000fe200078e0202 */
[----:B------:R-:W-:Y:S01]  /*0510*/  LEA.HI R8, R8, 0x1, RZ, 0x19 ;  /* 0x0000000108087811 */ /* 0x000fe200078fc8ff */
[----:B------:R-:W-:Y:S01]  /*0520*/  @!P0 IMAD.MOV R8, RZ, RZ, R12 ;  /* 0x000000ffff088224 */ /* 0x000fe200078e020c */
[----:B------:R-:W-:Y:S01]  /*0530*/  LEA.HI R11, R11, 0x1, RZ, 0x19 ;  /* 0x000000010b0b7811 */ /* 0x000fe200078fc8ff */
[----:B------:R-:W-:Y:S01]  /*0540*/  @!P3 IMAD.MOV R11, RZ, RZ, R3 ;  /* 0x000000ffff0bb224 */ /* 0x000fe200078e0203 */
[----:B------:R-:W-:Y:S01]  /*0550*/  LOP3.LUT R4, R4, 0xff, RZ, 0xc0, !PT ;  /* 0x000000ff04047812 */ /* 0x000fe200078ec0ff */
[----:B------:R-:W-:Y:S01]  /*0560*/  IMAD.U32 R2, RZ, RZ, UR5 ;  /* 0x00000005ff027e24 */ /* 0x000fe2000f8e00ff */
[----:B------:R-:W-:Y:S01]  /*0570*/  LOP3.LUT R13, R8, 0xffff, RZ, 0xc0, !PT ;  /* 0x0000ffff080d7812 */ /* 0x000fe200078ec0ff */
[----:B------:R-:W-:Y:S01]  /*0580*/  IMAD.U32 R3, RZ, RZ, UR6 ;  /* 0x00000006ff037e24 */ /* 0x000fe2000f8e00ff */
[----:B------:R-:W-:-:S02]  /*0590*/  LOP3.LUT R5, R5, 0xff, RZ, 0xc0, !PT ;  /* 0x000000ff05057812 */ /* 0x000fc400078ec0ff */
[----:B------:R-:W-:Y:S01]  /*05a0*/  LOP3.LUT R8, R9, 0xffff, RZ, 0xc0, !PT ;  /* 0x0000ffff09087812 */ /* 0x000fe200078ec0ff */
[----:B------:R-:W-:Y:S01]  /*05b0*/  IMAD.WIDE R2, R0, 0x8, R2 ;  /* 0x0000000800027825 */ /* 0x000fe200078e0202 */
[----:B------:R-:W-:Y:S02]  /*05c0*/  LOP3.LUT R7, R7, 0xff, RZ, 0xc0, !PT ;  /* 0x000000ff07077812 */ /* 0x000fe400078ec0ff */
[----:B------:R-:W-:Y:S02]  /*05d0*/  LOP3.LUT R6, R6, 0xff, RZ, 0xc0, !PT ;  /* 0x000000ff06067812 */ /* 0x000fe400078ec0ff */
[----:B------:R-:W-:Y:S02]  /*05e0*/  LOP3.LUT R10, R10, 0xffff, RZ, 0xc0, !PT ;  /* 0x0000ffff0a0a7812 */ /* 0x000fe400078ec0ff */
[----:B------:R-:W-:Y:S02]  /*05f0*/  LOP3.LUT R11, R11, 0xffff, RZ, 0xc0, !PT ;  /* 0x0000ffff0b0b7812 */ /* 0x000fe400078ec0ff */
[----:B------:R-:W-:-:S02]  /*0600*/  PRMT R4, R13, 0x7604, R4 ;  /* 0x000076040d047816 */ /* 0x000fc40000000004 */
[----:B------:R-:W-:Y:S02]  /*0610*/  PRMT R5, R8, 0x7604, R5 ;  /* 0x0000760408057816 */ /* 0x000fe40000000005 */
[----:B------:R-:W-:Y:S02]  /*0620*/  PRMT R7, R10, 0x7604, R7 ;  /* 0x000076040a077816 */ /* 0x000fe40000000007 */
[----:B------:R-:W-:Y:S02]  /*0630*/  PRMT R6, R11, 0x7604, R6 ;  /* 0x000076040b067816 */ /* 0x000fe40000000006 */
[----:B------:R-:W-:Y:S02]  /*0640*/  PRMT R4, R4, 0x5410, R5 ;  /* 0x0000541004047816 */ /* 0x000fe40000000005 */
[----:B------:R-:W-:-:S05]  /*0650*/  PRMT R5, R7, 0x5410, R6 ;  /* 0x0000541007057816 */ /* 0x000fca0000000006 */
[----:B------:R-:W-:Y:S01]  /*0660*/  STG.E.64 desc[UR8][R2.64], R4 ;  /* 0x0000000402007986 */ /* 0x000fe2000c101b08 */
[----:B------:R-:W-:Y:S05]  /*0670*/  EXIT ;  /* 0x000000000000794d */ /* 0x000fea0003800000 */
.L_x_9837:
        /* <DEDUP_REMOVED lines=80> */
.L_x_9839:
[----:B------:R-:W-:Y:S05]  /*0b80*/  BSYNC B0 ;  /* 0x0000000000007941 */ /* 0x000fea0003800000 */
.L_x_9838:
        /* <DEDUP_REMOVED lines=32> */
.L_x_9842:
        /* <DEDUP_REMOVED lines=15> */
.L_x_9843:
        /* <DEDUP_REMOVED lines=15> */
.L_x_9844:
        /* <DEDUP_REMOVED lines=16> */
.L_x_9845:
[----:B------:R-:W-:-:S13]  /*1070*/  ISETP.GE.AND P0, PT, R15, R0, PT ;  /* 0x000000000f00720c */ /* 0x000fda0003f06270 */
[----:B------:R-:W-:Y:S05]  /*1080*/  @P0 BREAK B1 ;  /* 0x0000000000010942 */ /* 0x000fea0003800000 */
[----:B------:R-:W-:Y:S05]  /*1090*/  @P0 BRA `(.L_x_9846) ;  /* 0x0000000000380947 */ /* 0x000fea0003800000 */
[----:B------:R-:W-:Y:S05]  /*10a0*/  BSYNC B1 ;  /* 0x0000000000017941 */ /* 0x000fea0003800000 */
.L_x_9841:
        /* <DEDUP_REMOVED lines=13> */
.L_x_9846:
[----:B------:R-:W-:Y:S05]  /*1180*/  BSYNC B0 ;  /* 0x0000000000007941 */ /* 0x000fea0003800000 */
.L_x_9840:
        /* <DEDUP_REMOVED lines=16> */
.L_x_9847:
        /* <DEDUP_REMOVED lines=15> */
.L_x_23546:


//--------------------- .text._ZN2at6native18elementwise_kernelILi128ELi4EZNS0_15gpu_kernel_implIZZZNS0_16sign_kernel_cudaERNS_18TensorIteratorBaseEENKUlvE_clEvENKUlvE_clEvEUlhE_EEvS4_RKT_EUliE_EEviT1_ --------------------------
	.section	.text._ZN2at6native18elementwise_kernelILi128ELi4EZNS0_15gpu_kernel_implIZZZNS0_16sign_kernel_cudaERNS_18TensorIteratorBaseEENKUlvE_clEvENKUlvE_clEvEUlhE_EEvS4_RKT_EUliE_EEviT1_,"ax",@progbits
	.align	128
        .global         _ZN2at6native18elementwise_kernelILi128ELi4EZNS0_15gpu_kernel_implIZZZNS0_16sign_kernel_cudaERNS_18TensorIteratorBaseEENKUlvE_clEvENKUlvE_clEvEUlhE_EEvS4_RKT_EUliE_EEviT1_
        .type           _ZN2at6native18elementwise_kernelILi128ELi4EZNS0_15gpu_kernel_implIZZZNS0_16sign_kernel_cudaERNS_18TensorIteratorBaseEENKUlvE_clEvENKUlvE_clEvEUlhE_EEvS4_RKT_EUliE_EEviT1_,@function
        .size           _ZN2at6native18elementwise_kernelILi128ELi4EZNS0_15gpu_kernel_implIZZZNS0_16sign_kernel_cudaERNS_18TensorIteratorBaseEENKUlvE_clEvENKUlvE_clEvEUlhE_EEvS4_RKT_EUliE_EEviT1_,(.L_x_23547 - _ZN2at6native18elementwise_kernelILi128ELi4EZNS0_15gpu_kernel_implIZZZNS0_16sign_kernel_cudaERNS_18TensorIteratorBaseEENKUlvE_clEvENKUlvE_clEvEUlhE_EEvS4_RKT_EUliE_EEviT1_)
        .other          _ZN2at6native18elementwise_kernelILi128ELi4EZNS0_15gpu_kernel_implIZZZNS0_16sign_kernel_cudaERNS_18TensorIteratorBaseEENKUlvE_clEvENKUlvE_clEvEUlhE_EEvS4_RKT_EUliE_EEviT1_,@"STO_CUDA_ENTRY STV_DEFAULT"
_ZN2at6native18elementwise_kernelILi128ELi4EZNS0_15gpu_kernel_implIZZZNS0_16sign_kernel_cudaERNS_18TensorIteratorBaseEENKUlvE_clEvENKUlvE_clEvEUlhE_EEvS4_RKT_EUliE_EEviT1_:
.text._ZN2at6native18elementwise_kernelILi128ELi4EZNS0_15gpu_kernel_implIZZZNS0_16sign_kernel_cudaERNS_18TensorIteratorBaseEENKUlvE_clEvENKUlvE_clEvEUlhE_EEvS4_RKT_EUliE_EEviT1_:
        /* <DEDUP_REMOVED lines=313> */
.L_x_9850:
        /* <DEDUP_REMOVED lines=20> */
.L_x_9854:
[----:B------:R0:W5:Y:S01]  /*14d0*/  LDG.E.U8 R0, desc[UR36][R4.64] ;  /* 0x0000002404007981 */ /* 0x000162000c1e1100 */
[----:B------:R-:W-:Y:S05]  /*14e0*/  BRA `(.L_x_9856) ;  /* 0x0000000c00647947 */ /* 0x000fea0003800000 */
.L_x_9853:
        /* <DEDUP_REMOVED lines=8> */
.L_x_9858:
[----:B------:R3:W5:Y:S01]  /*1570*/  LDG.E.U8 R0, desc[UR36][R4.64] ;  /* 0x0000002404007981 */ /* 0x000762000c1e1100 */
[----:B------:R-:W-:Y:S05]  /*1580*/  BRA `(.L_x_9856) ;  /* 0x0000000c003c7947 */ /* 0x000fea0003800000 */
.L_x_9857:
[----:B------:R0:W5:Y:S01]  /*1590*/  LDG.E.U16 R0, desc[UR36][R4.64] ;  /* 0x0000002404007981 */ /* 0x000162000c1e1500 */
[----:B------:R-:W-:Y:S05]  /*15a0*/  BRA `(.L_x_9856) ;  /* 0x0000000c00347947 */ /* 0x000fea0003800000 */
.L_x_9852:
        /* <DEDUP_REMOVED lines=8> */
[----:B0-----:R-:W-:Y:S01]  /*1630*/  PRMT R0, R2, 0x7610, R0 ;  /* 0x0000761002007816 */ /* 0x001fe20000000000 */
[----:B------:R-:W-:Y:S06]  /*1640*/  BRA `(.L_x_9856) ;  /* 0x0000000c000c7947 */ /* 0x000fec0003800000 */
.L_x_9860:
[----:B------:R-:W2:Y:S02]  /*1650*/  LDG.E.U16 R2, desc[UR36][R4.64] ;  /* 0x0000002404027981 */ /* 0x000ea4000c1e1500 */
[----:B--2---:R-:W-:-:S06]  /*1660*/  HADD2.F32 R2, -RZ, R2.H0_H0 ;  /* 0x20000002ff027230 */ /* 0x004fcc0000004100 */
[----:B------:R-:W0:Y:S02]  /*1670*/  F2I.S64.TRUNC R2, R2 ;  /* 0x0000000200027311 */ /* 0x000e24000020d900 */
[----:B0-----:R-:W-:Y:S01]  /*1680*/  PRMT R0, R2, 0x7610, R0 ;  /* 0x0000761002007816 */ /* 0x001fe20000000000 */
[----:B------:R-:W-:Y:S06]  /*1690*/  BRA `(.L_x_9856) ;  /* 0x0000000800f87947 */ /* 0x000fec0003800000 */
.L_x_9859:
        /* <DEDUP_REMOVED lines=10> */
.L_x_9862:
[----:B------:R-:W2:Y:S02]  /*1740*/  LDG.E.U16 R4, desc[UR36][R4.64] ;  /* 0x0000002404047981 */ /* 0x000ea4000c1e1500 */
[----:B--2---:R-:W-:-:S06]  /*1750*/  HADD2.F32 R2, -RZ, R4.H0_H0 ;  /* 0x20000004ff027230 */ /* 0x004fcc0000004100 */
[----:B------:R-:W0:Y:S02]  /*1760*/  F2I.S64.TRUNC R2, R2 ;  /* 0x0000000200027311 */ /* 0x000e24000020d900 */
[----:B0-----:R-:W-:Y:S01]  /*1770*/  PRMT R0, R2, 0x7610, R0 ;  /* 0x0000761002007816 */ /* 0x001fe20000000000 */
[----:B------:R-:W-:Y:S06]  /*1780*/  BRA `(.L_x_9856) ;  /* 0x0000000800bc7947 */ /* 0x000fec0003800000 */
.L_x_9861:
[----:B------:R-:W2:Y:S02]  /*1790*/  LDG.E.64 R2, desc[UR36][R4.64] ;  /* 0x0000002404027981 */ /* 0x000ea4000c1e1b00 */
[----:B--2---:R-:W0:Y:S02]  /*17a0*/  F2I.S64.F64.TRUNC R2, R2 ;  /* 0x0000000200027311 */ /* 0x004e24000030d900 */
[----:B0-----:R-:W-:Y:S01]  /*17b0*/  PRMT R0, R2, 0x7610, R0 ;  /* 0x0000761002007816 */ /* 0x001fe20000000000 */
[----:B------:R-:W-:Y:S06]  /*17c0*/  BRA `(.L_x_9856) ;  /* 0x0000000800ac7947 */ /* 0x000fec0003800000 */
.L_x_9851:
        /* <DEDUP_REMOVED lines=12> */
.L_x_9865:
[----:B------:R-:W2:Y:S02]  /*1890*/  LDG.E.64 R4, desc[UR36][R4.64] ;  /* 0x0000002404047981 */ /* 0x000ea4000c1e1b00 */
[----:B--2---:R-:W0:Y:S02]  /*18a0*/  F2I.S64.F64.TRUNC R2, R4 ;  /* 0x0000000400027311 */ /* 0x004e24000030d900 */
[----:B0-----:R-:W-:Y:S01]  /*18b0*/  PRMT R0, R2, 0x7610, R0 ;  /* 0x0000761002007816 */ /* 0x001fe20000000000 */
[----:B------:R-:W-:Y:S06]  /*18c0*/  BRA `(.L_x_9856) ;  /* 0x00000008006c7947 */ /* 0x000fec0003800000 */
.L_x_9864:
        /* <DEDUP_REMOVED lines=26> */
[----:B0-----:R-:W-:Y:S01]  /*1a70*/  PRMT R0, R2, 0x7610, R0 ;  /* 0x0000761002007816 */ /* 0x001fe20000000000 */
[----:B------:R-:W-:Y:S06]  /*1a80*/  BRA `(.L_x_9856) ;  /* 0x0000000400fc7947 */ /* 0x000fec0003800000 */
.L_x_9867:
        /* <DEDUP_REMOVED lines=13> */
[----:B0-----:R-:W-:Y:S01]  /*1b60*/  PRMT R0, R2, 0x7610, R0 ;  /* 0x0000761002007816 */ /* 0x001fe20000000000 */
[----:B------:R-:W-:Y:S06]  /*1b70*/  BRA `(.L_x_9856) ;  /* 0x0000000400c07947 */ /* 0x000fec0003800000 */
.L_x_9866:
[----:B------:R-:W2:Y:S02]  /*1b80*/  LDG.E.U16 R2, desc[UR36][R4.64] ;  /* 0x0000002404027981 */ /* 0x000ea4000c1e1500 */
[----:B--2---:R-:W-:-:S06]  /*1b90*/  IMAD.U32 R2, R2, 0x10000, RZ ;  /* 0x0001000002027824 */ /* 0x004fcc00078e00ff */
[----:B------:R-:W0:Y:S02]  /*1ba0*/  F2I.S64.TRUNC R2, R2 ;  /* 0x0000000200027311 */ /* 0x000e24000020d900 */
[----:B0-----:R-:W-:Y:S01]  /*1bb0*/  PRMT R0, R2, 0x7610, R0 ;  /* 0x0000761002007816 */ /* 0x001fe20000000000 */
[----:B------:R-:W-:Y:S06]  /*1bc0*/  BRA `(.L_x_9856) ;  /* 0x0000000400ac7947 */ /* 0x000fec0003800000 */
.L_x_9863:
        /* <DEDUP_REMOVED lines=10> */
.L_x_9870:
        /* <DEDUP_REMOVED lines=21> */
.L_x_9874:
[----:B------:R-:W-:Y:S05]  /*1dc0*/  BSYNC B1 ;  /* 0x0000000000017941 */ /* 0x000fea0003800000 */
.L_x_9873:
[----:B------:R-:W-:Y:S01]  /*1dd0*/  IMAD.SHL.U32 R2, R2, 0x100000, RZ ;  /* 0x0010000002027824 */ /* 0x000fe200078e00ff */
[----:B------:R-:W-:-:S04]  /*1de0*/  LEA R3, R0, 0x3b800000, 0x17 ;  /* 0x3b80000000037811 */ /* 0x000fc800078eb8ff */
[----:B------:R-:W-:-:S07]  /*1df0*/  LOP3.LUT R2, R3, R2, R4, 0xfe, !PT ;  /* 0x0000000203027212 */ /* 0x000fce00078efe04 */
.L_x_9872:
[----:B------:R-:W-:Y:S05]  /*1e00*/  BSYNC B0 ;  /* 0x0000000000007941 */ /* 0x000fea0003800000 */
.L_x_9871:
[----:B------:R-:W0:Y:S02]  /*1e10*/  F2I.S64.TRUNC R2, R2 ;  /* 0x0000000200027311 */ /* 0x000e24000020d900 */
[----:B0-----:R-:W-:Y:S01]  /*1e20*/  PRMT R0, R2, 0x7610, R0 ;  /* 0x0000761002007816 */ /* 0x001fe20000000000 */
[----:B------:R-:W-:Y:S06]  /*1e30*/  BRA `(.L_x_9856) ;  /* 0x0000000400107947 */ /* 0x000fec0003800000 */
.L_x_9869:
        /* <DEDUP_REMOVED lines=21> */
.L_x_9878:
[----:B------:R-:W-:Y:S05]  /*1f90*/  BSYNC B1 ;  /* 0x0000000000017941 */ /* 0x000fea0003800000 */
.L_x_9877:
[----:B------:R-:W-:Y:S01]  /*1fa0*/  IMAD.SHL.U32 R2, R2, 0x200000, RZ ;  /* 0x0020000002027824 */ /* 0x000fe200078e00ff */
[----:B------:R-:W-:-:S04]  /*1fb0*/  LEA R3, R0, 0x37800000, 0x17 ;  /* 0x3780000000037811 */ /* 0x000fc800078eb8ff */
[----:B------:R-:W-:-:S07]  /*1fc0*/  LOP3.LUT R2, R3, R2, R4, 0xfe, !PT ;  /* 0x0000000203027212 */ /* 0x000fce00078efe04 */
.L_x_9876:
[----:B------:R-:W-:Y:S05]  /*1fd0*/  BSYNC B0 ;  /* 0x0000000000007941 */ /* 0x000fea0003800000 */
.L_x_9875:
[----:B------:R-:W0:Y:S02]  /*1fe0*/  F2I.S64.TRUNC R2, R2 ;  /* 0x0000000200027311 */ /* 0x000e24000020d900 */
[----:B0-----:R-:W-:Y:S01]  /*1ff0*/  PRMT R0, R2, 0x7610, R0 ;  /* 0x0000761002007816 */ /* 0x001fe20000000000 */
[----:B------:R-:W-:Y:S06]  /*2000*/  BRA `(.L_x_9856) ;  /* 0x00000000009c7947 */ /* 0x000fec0003800000 */
.L_x_9868:
        /* <DEDUP_REMOVED lines=14> */
.L_x_9882:
[----:B------:R-:W-:Y:S05]  /*20f0*/  BSYNC B0 ;  /* 0x0000000000007941 */ /* 0x000fea0003800000 */
.L_x_9881:
[----:B------:R-:W0:Y:S02]  /*2100*/  F2I.S64.TRUNC R2, R2 ;  /* 0x0000000200027311 */ /* 0x000e24000020d900 */
[----:B0-----:R-:W-:Y:S01]  /*2110*/  PRMT R0, R2, 0x7610, R0 ;  /* 0x0000761002007816 */ /* 0x001fe20000000000 */
[----:B------:R-:W-:Y:S06]  /*2120*/  BRA `(.L_x_9856) ;  /* 0x0000000000547947 */ /* 0x000fec0003800000 */
.L_x_9855:
        /* <DEDUP_REMOVED lines=16> */
.L_x_9883:
[----:B------:R-:W-:Y:S01]  /*2230*/  PRMT R0, RZ, 0x7610, R0 ;  /* 0x00007610ff007816 */ /* 0x000fe20000000000 */
[----:B------:R-:W-:Y:S06]  /*2240*/  BRA `(.L_x_9856) ;  /* 0x00000000000c7947 */ /* 0x000fec0003800000 */
.L_x_9880:
[----:B------:R2:W5:Y:S01]  /*2250*/  LDG.E.U8 R0, desc[UR36][R4.64] ;  /* 0x0000002404007981 */ /* 0x000562000c1e1100 */
[----:B------:R-:W-:Y:S05]  /*2260*/  BRA `(.L_x_9856) ;  /* 0x0000000000047947 */ /* 0x000fea0003800000 */
.L_x_9879:
[----:B------:R1:W5:Y:S02]  /*2270*/  LDG.E.U8 R0, desc[UR36][R4.64] ;  /* 0x0000002404007981 */ /* 0x000364000c1e1100 */
.L_x_9856:
[----:B------:R-:W0:Y:S01]  /*2280*/  LDC.U8 R3, c[0x0][0x421] ;  /* 0x00010840ff037b82 */ /* 0x000e220000000000 */
[----:B-----5:R-:W-:Y:S01]  /*2290*/  LOP3.LUT P0, RZ, R0, 0xff, RZ, 0xc0, !PT ;  /* 0x000000ff00ff7812 */ /* 0x020fe2000780c0ff */
[----:B------:R-:W-:Y:S03]  /*22a0*/  BSSY B6, `(.L_x_9884) ;  /* 0x00000d6000067945 */ /* 0x000fe60003800000 */
[----:B01234-:R-:W-:Y:S02]  /*22b0*/  SEL R5, RZ, 0x1, !P0 ;  /* 0x00000001ff057807 */ /* 0x01ffe40004000000 */
        /* <DEDUP_REMOVED lines=13> */
.L_x_9888:
[----:B------:R3:W-:Y:S01]  /*2390*/  STG.E.U8 desc[UR36][R16.64], R5 ;  /* 0x0000000510007986 */ /* 0x0007e2000c101124 */
[----:B------:R-:W-:Y:S05]  /*23a0*/  BRA `(.L_x_9890) ;  /* 0x0000000c00147947 */ /* 0x000fea0003800000 */
.L_x_9887:
        /* <DEDUP_REMOVED lines=10> */
.L_x_9892:
[----:B------:R1:W-:Y:S01]  /*2450*/  STG.E desc[UR36][R16.64], R5 ;  /* 0x0000000510007986 */ /* 0x0003e2000c101924 */
[----:B------:R-:W-:Y:S05]  /*2460*/  BRA `(.L_x_9890) ;  /* 0x0000000800e47947 */ /* 0x000fea0003800000 */
.L_x_9891:
[----:B------:R2:W-:Y:S01]  /*2470*/  STG.E.U16 desc[UR36][R16.64], R5 ;  /* 0x0000000510007986 */ /* 0x0005e2000c101524 */
[----:B------:R-:W-:Y:S05]  /*2480*/  BRA `(.L_x_9890) ;  /* 0x0000000800dc7947 */ /* 0x000fea0003800000 */
.L_x_9886:
[----:B------:R-:W-:-:S13]  /*2490*/  ISETP.GT.AND P1, PT, R2, 0x6, PT ;  /* 0x000000060200780c */ /* 0x000fda0003f24270 */
[----:B------:R-:W-:Y:S05]  /*24a0*/  @P1 BRA `(.L_x_9893) ;  /* 0x00000000002c1947 */ /* 0x000fea0003800000 */
[----:B------:R-:W-:-:S13]  /*24b0*/  ISETP.NE.AND P1, PT, R2, 0x5, PT ;  /* 0x000000050200780c */ /* 0x000fda0003f25270 */
[----:B------:R-:W-:Y:S05]  /*24c0*/  @!P1 BRA `(.L_x_9894) ;  /* 0x0000000000149947 */ /* 0x000fea0003800000 */
[----:B------:R-:W-:-:S13]  /*24d0*/  ISETP.NE.AND P1, PT, R2, 0x6, PT ;  /* 0x000000060200780c */ /* 0x000fda0003f25270 */
[----:B------:R-:W-:Y:S05]  /*24e0*/  @P1 BRA `(.L_x_9889) ;  /* 0x00000008006c1947 */ /* 0x000fea0003800000 */
[----:B------:R-:W-:-:S05]  /*24f0*/  FSEL R3, RZ, 1, !P0 ;  /* 0x3f800000ff037808 */ /* 0x000fca0004000000 */
[----:B------:R0:W-:Y:S01]  /*2500*/  STG.E desc[UR36][R16.64], R3 ;  /* 0x0000000310007986 */ /* 0x0001e2000c101924 */
[----:B------:R-:W-:Y:S05]  /*2510*/  BRA `(.L_x_9890) ;  /* 0x0000000800b87947 */ /* 0x000fea0003800000 */
.L_x_9894:
[----:B------:R-:W-:-:S04]  /*2520*/  FSEL R0, RZ, 1, !P0 ;  /* 0x3f800000ff007808 */ /* 0x000fc80004000000 */
[----:B------:R-:W-:-:S05]  /*2530*/  F2FP.F16.F32.PACK_AB R0, RZ, R0 ;  /* 0x00000000ff00723e */ /* 0x000fca00000000ff */
[----:B------:R0:W-:Y:S01]  /*2540*/  STG.E.U16 desc[UR36][R16.64], R0 ;  /* 0x0000000010007986 */ /* 0x0001e2000c101524 */
[----:B------:R-:W-:Y:S05]  /*2550*/  BRA `(.L_x_9890) ;  /* 0x0000000800a87947 */ /* 0x000fea0003800000 */
.L_x_9893:
[----:B------:R-:W-:-:S13]  /*2560*/  ISETP.NE.AND P1, PT, R2, 0x7, PT ;  /* 0x000000070200780c */ /* 0x000fda0003f25270 */
[----:B------:R-:W-:Y:S05]  /*2570*/  @!P1 BRA `(.L_x_9895) ;  /* 0x0000000000349947 */ /* 0x000fea0003800000 */
[----:B------:R-:W-:-:S13]  /*2580*/  ISETP.NE.AND P1, PT, R2, 0x8, PT ;  /* 0x000000080200780c */ /* 0x000fda0003f25270 */
[----:B------:R-:W-:Y:S05]  /*2590*/  @!P1 BRA `(.L_x_9896) ;  /* 0x0000000000189947 */ /* 0x000fea0003800000 */
[----:B------:R-:W-:-:S13]  /*25a0*/  ISETP.NE.AND P1, PT, R2, 0x9, PT ;  /* 0x000000090200780c */ /* 0x000fda0003f25270 */
[----:B------:R-:W-:Y:S05]  /*25b0*/  @P1 BRA `(.L_x_9889) ;  /* 0x0000000800381947 */ /* 0x000fea0003800000 */
[----:B------:R-:W-:Y:S01]  /*25c0*/  FSEL R2, RZ, 1, !P0 ;  /* 0x3f800000ff027808 */ /* 0x000fe20004000000 */
[----:B------:R-:W-:-:S05]  /*25d0*/  IMAD.MOV.U32 R3, RZ, RZ, RZ ;  /* 0x000000ffff037224 */ /* 0x000fca00078e00ff */
[----:B------:R0:W-:Y:S01]  /*25e0*/  STG.E.64 desc[UR36][R16.64], R2 ;  /* 0x0000000210007986 */ /* 0x0001e2000c101b24 */
[----:B------:R-:W-:Y:S05]  /*25f0*/  BRA `(.L_x_9890) ;  /* 0x0000000800807947 */ /* 0x000fea0003800000 */
.L_x_9896:
[----:B------:R-:W-:-:S04]  /*2600*/  FSEL R0, RZ, 1, !P0 ;  /* 0x3f800000ff007808 */ /* 0x000fc80004000000 */
[----:B------:R-:W-:-:S04]  /*2610*/  F2FP.F16.F32.PACK_AB R3, RZ, R0 ;  /* 0x00000000ff03723e */ /* 0x000fc800000000ff */
[----:B------:R-:W-:-:S05]  /*2620*/  PRMT R3, R3, 0x5410, RZ ;  /* 0x0000541003037816 */ /* 0x000fca00000000ff */
[----:B------:R0:W-:Y:S01]  /*2630*/  STG.E desc[UR36][R16.64], R3 ;  /* 0x0000000310007986 */ /* 0x0001e2000c101924 */
[----:B------:R-:W-:Y:S05]  /*2640*/  BRA `(.L_x_9890) ;  /* 0x00000008006c7947 */ /* 0x000fea0003800000 */
.L_x_9895:
[----:B------:R-:W-:Y:S01]  /*2650*/  FSEL R3, RZ, 1.875, !P0 ;  /* 0x3ff00000ff037808 */ /* 0x000fe20004000000 */
[----:B------:R-:W-:-:S05]  /*2660*/  IMAD.MOV.U32 R2, RZ, RZ, RZ ;  /* 0x000000ffff027224 */ /* 0x000fca00078e00ff */
[----:B------:R0:W-:Y:S01]  /*2670*/  STG.E.64 desc[UR36][R16.64], R2 ;  /* 0x0000000210007986 */ /* 0x0001e2000c101b24 */
[----:B------:R-:W-:Y:S05]  /*2680*/  BRA `(.L_x_9890) ;  /* 0x00000008005c7947 */ /* 0x000fea0003800000 */
.L_x_9885:
        /* <DEDUP_REMOVED lines=10> */
.L_x_9899:
[----:B------:R-:W-:Y:S02]  /*2730*/  FSEL R5, RZ, 1.875, !P0 ;  /* 0x3ff00000ff057808 */ /* 0x000fe40004000000 */
[----:B------:R-:W-:Y:S01]  /*2740*/  CS2R R6, SRZ ;  /* 0x0000000000067805 */ /* 0x000fe2000001ff00 */
[----:B------:R-:W-:-:S05]  /*2750*/  IMAD.MOV.U32 R4, RZ, RZ, RZ ;  /* 0x000000ffff047224 */ /* 0x000fca00078e00ff */
[----:B------:R0:W-:Y:S01]  /*2760*/  STG.E.128 desc[UR36][R16.64], R4 ;  /* 0x0000000410007986 */ /* 0x0001e2000c101d24 */
[----:B------:R-:W-:Y:S05]  /*2770*/  BRA `(.L_x_9890) ;  /* 0x0000000800207947 */ /* 0x000fea0003800000 */
.L_x_9898:
[----:B------:R-:W-:-:S13]  /*2780*/  ISETP.NE.AND P1, PT, R2, 0xf, PT ;  /* 0x0000000f0200780c */ /* 0x000fda0003f25270 */
[----:B------:R-:W-:Y:S05]  /*2790*/  @!P1 BRA `(.L_x_9900) ;  /* 0x0000000000949947 */ /* 0x000fea0003800000 */
[----:B------:R-:W-:-:S13]  /*27a0*/  ISETP.NE.AND P1, PT, R2, 0x17, PT ;  /* 0x000000170200780c */ /* 0x000fda0003f25270 */
[----:B------:R-:W-:Y:S05]  /*27b0*/  @!P1 BRA `(.L_x_9901) ;  /* 0x0000000000449947 */ /* 0x000fea0003800000 */
[----:B------:R-:W-:-:S13]  /*27c0*/  ISETP.NE.AND P1, PT, R2, 0x18, PT ;  /* 0x000000180200780c */ /* 0x000fda0003f25270 */
[----:B------:R-:W-:Y:S05]  /*27d0*/  @P1 BRA `(.L_x_9889) ;  /* 0x0000000400b01947 */ /* 0x000fea0003800000 */
[----:B------:R-:W-:Y:S01]  /*27e0*/  FSEL R5, RZ, 1, !P0 ;  /* 0x3f800000ff057808 */ /* 0x000fe20004000000 */
[----:B------:R-:W-:Y:S01]  /*27f0*/  BSSY B0, `(.L_x_9902) ;  /* 0x000000b000007945 */ /* 0x000fe20003800000 */
[----:B------:R-:W-:Y:S02]  /*2800*/  IMAD.MOV.U32 R3, RZ, RZ, 0x7f ;  /* 0x0000007fff037424 */ /* 0x000fe400078e00ff */
[----:B------:R-:W-:-:S13]  /*2810*/  ISETP.GT.U32.AND P0, PT, R5, 0x43efffff, PT ;  /* 0x43efffff0500780c */ /* 0x000fda0003f04070 */
[----:B------:R-:W-:Y:S05]  /*2820*/  @P0 BRA `(.L_x_9903) ;  /* 0x00000000001c0947 */ /* 0x000fea0003800000 */
[----:B------:R-:W-:-:S13]  /*2830*/  ISETP.GE.U32.AND P0, PT, R5, 0x3c800000, PT ;  /* 0x3c8000000500780c */ /* 0x000fda0003f06070 */
[----:B------:R-:W-:-:S04]  /*2840*/  @P0 SHF.R.U32.HI R0, RZ, 0x14, R5 ;  /* 0x00000014ff000819 */ /* 0x000fc80000011605 */
[----:B------:R-:W-:-:S04]  /*2850*/  @P0 LOP3.LUT R0, R0, 0x1, RZ, 0xc0, !PT ;  /* 0x0000000100000812 */ /* 0x000fc800078ec0ff */
[C---:B------:R-:W-:Y:S01]  /*2860*/  @P0 IADD3 R3, R5.reuse, 0x407ffff, R0 ;  /* 0x0407ffff05030810 */ /* 0x040fe20007ffe000 */
[----:B------:R-:W-:-:S03]  /*2870*/  @!P0 FADD.FTZ R0, R5, 16384 ;  /* 0x4680000005008421 */ /* 0x000fc60000010000 */
[----:B------:R-:W-:Y:S01]  /*2880*/  @P0 SHF.R.U32.HI R3, RZ, 0x14, R3 ;  /* 0x00000014ff030819 */ /* 0x000fe20000011603 */
[----:B------:R-:W-:-:S07]  /*2890*/  @!P0 VIADD R3, R0, 0xb9800000 ;  /* 0xb980000000038836 */ /* 0x000fce0000000000 */
.L_x_9903:
[----:B------:R-:W-:Y:S05]  /*28a0*/  BSYNC B0 ;  /* 0x0000000000007941 */ /* 0x000fea0003800000 */
.L_x_9902:
[----:B------:R0:W-:Y:S01]  /*28b0*/  STG.E.U8 desc[UR36][R16.64], R3 ;  /* 0x0000000310007986 */ /* 0x0001e2000c101124 */
[----:B------:R-:W-:Y:S05]  /*28c0*/  BRA `(.L_x_9890) ;  /* 0x0000000400cc7947 */ /* 0x000fea0003800000 */
.L_x_9901:
[----:B------:R-:W-:-:S04]  /*28d0*/  FSEL R3, RZ, 1, !P0 ;  /* 0x3f800000ff037808 */ /* 0x000fc80004000000 */
[----:B------:R-:W-:-:S13]  /*28e0*/  ISETP.GT.U32.AND P0, PT, R3, 0x477fffff, PT ;  /* 0x477fffff0300780c */ /* 0x000fda0003f04070 */
[----:B------:R-:W-:Y:S05]  /*28f0*/  @P0 BRA `(.L_x_9904) ;  /* 0x0000000000280947 */ /* 0x000fea0003800000 */
[----:B------:R-:W-:-:S13]  /*2900*/  ISETP.GE.U32.AND P0, PT, R3, 0x38800000, PT ;  /* 0x388000000300780c */ /* 0x000fda0003f06070 */
[----:B------:R-:W-:-:S04]  /*2910*/  @P0 SHF.R.U32.HI R0, RZ, 0x15, R3 ;  /* 0x00000015ff000819 */ /* 0x000fc80000011603 */
[----:B------:R-:W-:Y:S01]  /*2920*/  @P0 LOP3.LUT R2, R0, 0x1, RZ, 0xc0, !PT ;  /* 0x0000000100020812 */ /* 0x000fe200078ec0ff */
[----:B------:R-:W-:-:S03]  /*2930*/  @!P0 FADD.FTZ R0, R3, 128 ;  /* 0x4300000003008421 */ /* 0x000fc60000010000 */
[----:B------:R-:W-:Y:S01]  /*2940*/  @P0 IADD3 R2, R3, 0x80fffff, R2 ;  /* 0x080fffff03020810 */ /* 0x000fe20007ffe002 */
[----:B------:R-:W-:-:S03]  /*2950*/  @!P0 VIADD R3, R0, 0xbd000000 ;  /* 0xbd00000000038836 */ /* 0x000fc60000000000 */
[----:B------:R-:W-:-:S05]  /*2960*/  @P0 SHF.R.U32.HI R5, RZ, 0x15, R2 ;  /* 0x00000015ff050819 */ /* 0x000fca0000011602 */
[----:B------:R0:W-:Y:S04]  /*2970*/  @P0 STG.E.U8 desc[UR36][R16.64], R5 ;  /* 0x0000000510000986 */ /* 0x0001e8000c101124 */
[----:B------:R0:W-:Y:S01]  /*2980*/  @!P0 STG.E.U8 desc[UR36][R16.64], R3 ;  /* 0x0000000310008986 */ /* 0x0001e2000c101124 */
[----:B------:R-:W-:Y:S05]  /*2990*/  BRA `(.L_x_9890) ;  /* 0x0000000400987947 */ /* 0x000fea0003800000 */
.L_x_9904:
[----:B------:R-:W-:Y:S01]  /*29a0*/  ISETP.GT.U32.AND P0, PT, R3, 0x7f800000, PT ;  /* 0x7f8000000300780c */ /* 0x000fe20003f04070 */
[----:B------:R-:W-:-:S05]  /*29b0*/  IMAD.MOV.U32 R3, RZ, RZ, 0x7f ;  /* 0x0000007fff037424 */ /* 0x000fca00078e00ff */
[----:B------:R-:W-:-:S05]  /*29c0*/  SEL R3, R3, 0x7c, P0 ;  /* 0x0000007c03037807 */ /* 0x000fca0000000000 */
[----:B------:R0:W-:Y:S01]  /*29d0*/  STG.E.U8 desc[UR36][R16.64], R3 ;  /* 0x0000000310007986 */ /* 0x0001e2000c101124 */
[----:B------:R-:W-:Y:S05]  /*29e0*/  BRA `(.L_x_9890) ;  /* 0x0000000400847947 */ /* 0x000fea0003800000 */
.L_x_9900:
[----:B------:R-:W-:-:S04]  /*29f0*/  FSEL R0, RZ, 1, !P0 ;  /* 0x3f800000ff007808 */ /* 0x000fc80004000000 */
[----:B------:R-:W-:-:S05]  /*2a00*/  F2FP.BF16.F32.PACK_AB R0, RZ, R0 ;  /* 0x00000000ff00723e */ /* 0x000fca00000010ff */
[----:B------:R0:W-:Y:S01]  /*2a10*/  STG.E.U16 desc[UR36][R16.64], R0 ;  /* 0x0000000010007986 */ /* 0x0001e2000c101524 */
[----:B------:R-:W-:Y:S05]  /*2a20*/  BRA `(.L_x_9890) ;  /* 0x0000000400747947 */ /* 0x000fea0003800000 */
.L_x_9897:
        /* <DEDUP_REMOVED lines=10> */
.L_x_9907:
        /* <DEDUP_REMOVED lines=16> */
.L_x_9910:
[----:B------:R-:W-:-:S07]  /*2bd0*/  PRMT R8, R0, 0x7610, R8 ;  /* 0x0000761000087816 */ /* 0x000fce0000000008 */
.L_x_9909:
[----:B------:R-:W-:Y:S05]  /*2be0*/  BSYNC B0 ;  /* 0x0000000000007941 */ /* 0x000fea0003800000 */
.L_x_9908:
[----:B------:R0:W-:Y:S01]  /*2bf0*/  STG.E.U8 desc[UR36][R16.64], R8 ;  /* 0x0000000810007986 */ /* 0x0001e2000c101124 */
[----:B------:R-:W-:Y:S05]  /*2c00*/  BRA `(.L_x_9890) ;  /* 0x0000000000fc7947 */ /* 0x000fea0003800000 */
.L_x_9906:
        /* <DEDUP_REMOVED lines=16> */
.L_x_9913:
[----:B------:R-:W-:-:S07]  /*2d10*/  PRMT R8, R0, 0x7610, R8 ;  /* 0x0000761000087816 */ /* 0x000fce0000000008 */
.L_x_9912:
[----:B------:R-:W-:Y:S05]  /*2d20*/  BSYNC B0 ;  /* 0x0000000000007941 */ /* 0x000fea0003800000 */
.L_x_9911:
[----:B------:R0:W-:Y:S01]  /*2d30*/  STG.E.U8 desc[UR36][R16.64], R8 ;  /* 0x0000000810007986 */ /* 0x0001e2000c101124 */
[----:B------:R-:W-:Y:S05]  /*2d40*/  BRA `(.L_x_9890) ;  /* 0x0000000000ac7947 */ /* 0x000fea0003800000 */
.L_x_9905:
[----:B------:R-:W-:-:S13]  /*2d50*/  ISETP.NE.AND P1, PT, R2, 0x1c, PT ;  /* 0x0000001c0200780c */ /* 0x000fda0003f25270 */
[----:B------:R-:W-:Y:S05]  /*2d60*/  @!P1 BRA `(.L_x_9914) ;  /* 0x0000000000a09947 */ /* 0x000fea0003800000 */
[----:B------:R-:W-:-:S13]  /*2d70*/  ISETP.NE.AND P1, PT, R2, 0x1d, PT ;  /* 0x0000001d0200780c */ /* 0x000fda0003f25270 */
[----:B------:R-:W-:Y:S05]  /*2d80*/  @!P1 BRA `(.L_x_9915) ;  /* 0x0000000000889947 */ /* 0x000fea0003800000 */
[----:B------:R-:W-:-:S13]  /*2d90*/  ISETP.NE.AND P1, PT, R2, 0x2c, PT ;  /* 0x0000002c0200780c */ /* 0x000fda0003f25270 */
[----:B------:R-:W-:Y:S05]  /*2da0*/  @P1 BRA `(.L_x_9889) ;  /* 0x00000000003c1947 */ /* 0x000fea0003800000 */
[----:B------:R-:W-:-:S04]  /*2db0*/  FSEL R3, RZ, 1, !P0 ;  /* 0x3f800000ff037808 */ /* 0x000fc80004000000 */
[----:B------:R-:W-:-:S04]  /*2dc0*/  SHF.R.U32.HI R2, RZ, 0x17, R3 ;  /* 0x00000017ff027819 */ /* 0x000fc80000011603 */
        /* <DEDUP_REMOVED lines=13> */
.L_x_9889:
        /* <DEDUP_REMOVED lines=16> */
.L_x_9916:
[----:B------:R-:W-:Y:S05]  /*2fa0*/  BRA `(.L_x_9890) ;  /* 0x0000000000147947 */ /* 0x000fea0003800000 */
.L_x_9915:
[----:B------:R-:W-:Y:S02]  /*2fb0*/  IMAD.MOV.U32 R2, RZ, RZ, R5 ;  /* 0x000000ffff027224 */ /* 0x000fe400078e0005 */
[----:B------:R-:W-:-:S05]  /*2fc0*/  IMAD.MOV.U32 R3, RZ, RZ, RZ ;  /* 0x000000ffff037224 */ /* 0x000fca00078e00ff */
[----:B------:R0:W-:Y:S01]  /*2fd0*/  STG.E.64 desc[UR36][R16.64], R2 ;  /* 0x0000000210007986 */ /* 0x0001e2000c101b24 */
[----:B------:R-:W-:Y:S05]  /*2fe0*/  BRA `(.L_x_9890) ;  /* 0x0000000000047947 */ /* 0x000fea0003800000 */
.L_x_9914:
[----:B------:R0:W-:Y:S02]  /*2ff0*/  STG.E desc[UR36][R16.64], R5 ;  /* 0x0000000510007986 */ /* 0x0001e4000c101924 */
.L_x_9890:
[----:B------:R-:W-:Y:S05]  /*3000*/  BSYNC B6 ;  /* 0x0000000000067941 */ /* 0x000fea0003800000 */
.L_x_9884:
[----:B------:R-:W-:-:S04]  /*3010*/  IMAD R18, R23, 0x200, R18 ;  /* 0x0000020017127824 */ /* 0x000fc800078e0212 */
[----:B------:R-:W-:-:S07]  /*3020*/  VIADD R19, R18, 0x80 ;  /* 0x0000008012137836 */ /* 0x000fce0000000000 */
.L_x_9849:
[----:B------:R-:W-:Y:S05]  /*3030*/  BSYNC B7 ;  /* 0x0000000000077941 */ /* 0x000fea0003800000 */
.L_x_9848:
        /* <DEDUP_REMOVED lines=307> */
.L_x_9919:
        /* <DEDUP_REMOVED lines=20> */
.L_x_9923:
[----:B------:R0:W5:Y:S01]  /*44b0*/  LDG.E.U8 R0, desc[UR36][R4.64] ;  /* 0x0000002404007981 */ /* 0x000162000c1e1100 */
[----:B------:R-:W-:Y:S05]  /*44c0*/  BRA `(.L_x_9925) ;  /* 0x0000000c00647947 */ /* 0x000fea0003800000 */
.L_x_9922:
        /* <DEDUP_REMOVED lines=8> */
.L_x_9927:
[----:B------:R3:W5:Y:S01]  /*4550*/  LDG.E.U8 R0, desc[UR36][R4.64] ;  /* 0x0000002404007981 */ /* 0x000762000c1e1100 */
[----:B------:R-:W-:Y:S05]  /*4560*/  BRA `(.L_x_9925) ;  /* 0x0000000c003c7947 */ /* 0x000fea0003800000 */
.L_x_9926:
[----:B------:R0:W5:Y:S01]  /*4570*/  LDG.E.U16 R0, desc[UR36][R4.64] ;  /* 0x0000002404007981 */ /* 0x000162000c1e1500 */
[----:B------:R-:W-:Y:S05]  /*4580*/  BRA `(.L_x_9925) ;  /* 0x0000000c00347947 */ /* 0x000fea0003800000 */
.L_x_9921:
        /* <DEDUP_REMOVED lines=10> */
.L_x_9929:
[----:B------:R-:W2:Y:S02]  /*4630*/  LDG.E.U16 R2, desc[UR36][R4.64] ;  /* 0x0000002404027981 */ /* 0x000ea4000c1e1500 */
[----:B--2---:R-:W-:-:S06]  /*4640*/  HADD2.F32 R2, -RZ, R2.H0_H0 ;  /* 0x20000002ff027230 */ /* 0x004fcc0000004100 */
[----:B------:R-:W0:Y:S02]  /*4650*/  F2I.S64.TRUNC R2, R2 ;  /* 0x0000000200027311 */ /* 0x000e24000020d900 */
[----:B0-----:R-:W-:Y:S01]  /*4660*/  PRMT R0, R2, 0x7610, R0 ;  /* 0x0000761002007816 */ /* 0x001fe20000000000 */
[----:B------:R-:W-:Y:S06]  /*4670*/  BRA `(.L_x_9925) ;  /* 0x0000000800f87947 */ /* 0x000fec0003800000 */
.L_x_9928:
        /* <DEDUP_REMOVED lines=10> */
.L_x_9931:
[----:B------:R-:W2:Y:S02]  /*4720*/  LDG.E.U16 R4, desc[UR36][R4.64] ;  /* 0x0000002404047981 */ /* 0x000ea4000c1e1500 */
[----:B--2---:R-:W-:-:S06]  /*4730*/  HADD2.F32 R2, -RZ, R4.H0_H0 ;  /* 0x20000004ff027230 */ /* 0x004fcc0000004100 */
[----:B------:R-:W0:Y:S02]  /*4740*/  F2I.S64.TRUNC R2, R2 ;  /* 0x0000000200027311 */ /* 0x000e24000020d900 */
[----:B0-----:R-:W-:Y:S01]  /*4750*/  PRMT R0, R2, 0x7610, R0 ;  /* 0x0000761002007816 */ /* 0x001fe20000000000 */
[----:B------:R-:W-:Y:S06]  /*4760*/  BRA `(.L_x_9925) ;  /* 0x0000000800bc7947 */ /* 0x000fec0003800000 */
.L_x_9930:
[----:B------:R-:W2:Y:S02]  /*4770*/  LDG.E.64 R2, desc[UR36][R4.64] ;  /* 0x0000002404027981 */ /* 0x000ea4000c1e1b00 */
[----:B--2---:R-:W0:Y:S02]  /*4780*/  F2I.S64.F64.TRUNC R2, R2 ;  /* 0x0000000200027311 */ /* 0x004e24000030d900 */
[----:B0-----:R-:W-:Y:S01]  /*4790*/  PRMT R0, R2, 0x7610, R0 ;  /* 0x0000761002007816 */ /* 0x001fe20000000000 */
[----:B------:R-:W-:Y:S06]  /*47a0*/  BRA `(.L_x_9925) ;  /* 0x0000000800ac7947 */ /* 0x000fec0003800000 */
.L_x_9920:
        /* <DEDUP_REMOVED lines=12> */
.L_x_9934:
[----:B------:R-:W2:Y:S02]  /*4870*/  LDG.E.64 R4, desc[UR36][R4.64] ;  /* 0x0000002404047981 */ /* 0x000ea4000c1e1b00 */
[----:B--2---:R-:W0:Y:S02]  /*4880*/  F2I.S64.F64.TRUNC R2, R4 ;  /* 0x0000000400027311 */ /* 0x004e24000030d900 */
[----:B0-----:R-:W-:Y:S01]  /*4890*/  PRMT R0, R2, 0x7610, R0 ;  /* 0x0000761002007816 */ /* 0x001fe20000000000 */
[----:B------:R-:W-:Y:S06]  /*48a0*/  BRA `(.L_x_9925) ;  /* 0x00000008006c7947 */ /* 0x000fec0003800000 */
.L_x_9933:
        /* <DEDUP_REMOVED lines=28> */
.L_x_9936:
        /* <DEDUP_REMOVED lines=15> */
.L_x_9935:
[----:B------:R-:W2:Y:S02]  /*4b60*/  LDG.E.U16 R2, desc[UR36][R4.64] ;  /* 0x0000002404027981 */ /* 0x000ea4000c1e1500 */
[----:B--2---:R-:W-:-:S06]  /*4b70*/  IMAD.U32 R2, R2, 0x10000, RZ ;  /* 0x0001000002027824 */ /* 0x004fcc00078e00ff */
[----:B------:R-:W0:Y:S02]  /*4b80*/  F2I.S64.TRUNC R2, R2 ;  /* 0x0000000200027311 */ /* 0x000e24000020d900 */
[----:B0-----:R-:W-:Y:S01]  /*4b90*/  PRMT R0, R2, 0x7610, R0 ;  /* 0x0000761002007816 */ /* 0x001fe20000000000 */
[----:B------:R-:W-:Y:S06]  /*4ba0*/  BRA `(.L_x_9925) ;  /* 0x0000000400ac7947 */ /* 0x000fec0003800000 */
.L_x_9932:
        /* <DEDUP_REMOVED lines=10> */
.L_x_9939:
        /* <DEDUP_REMOVED lines=21> */
.L_x_9943:
[----:B------:R-:W-:Y:S05]  /*4da0*/  BSYNC B1 ;  /* 0x0000000000017941 */ /* 0x000fea0003800000 */
.L_x_9942:
[----:B------:R-:W-:Y:S01]  /*4db0*/  IMAD.SHL.U32 R2, R2, 0x100000, RZ ;  /* 0x0010000002027824 */ /* 0x000fe200078e00ff */
[----:B------:R-:W-:-:S04]  /*4dc0*/  LEA R3, R0, 0x3b800000, 0x17 ;  /* 0x3b80000000037811 */ /* 0x000fc800078eb8ff */
[----:B------:R-:W-:-:S07]  /*4dd0*/  LOP3.LUT R2, R3, R2, R4, 0xfe, !PT ;  /* 0x0000000203027212 */ /* 0x000fce00078efe04 */
.L_x_9941:
[----:B------:R-:W-:Y:S05]  /*4de0*/  BSYNC B0 ;  /* 0x0000000000007941 */ /* 0x000fea0003800000 */
.L_x_9940:
[----:B------:R-:W0:Y:S02]  /*4df0*/  F2I.S64.TRUNC R2, R2 ;  /* 0x0000000200027311 */ /* 0x000e24000020d900 */
[----:B0-----:R-:W-:Y:S01]  /*4e00*/  PRMT R0, R2, 0x7610, R0 ;  /* 0x0000761002007816 */ /* 0x001fe20000000000 */
[----:B------:R-:W-:Y:S06]  /*4e10*/  BRA `(.L_x_9925) ;  /* 0x0000000400107947 */ /* 0x000fec0003800000 */
.L_x_9938:
        /* <DEDUP_REMOVED lines=21> */
.L_x_9947:
[----:B------:R-:W-:Y:S05]  /*4f70*/  BSYNC B1 ;  /* 0x0000000000017941 */ /* 0x000fea0003800000 */
.L_x_9946:
[----:B------:R-:W-:Y:S01]  /*4f80*/  IMAD.SHL.U32 R2, R2, 0x200000, RZ ;  /* 0x0020000002027824 */ /* 0x000fe200078e00ff */
[----:B------:R-:W-:-:S04]  /*4f90*/  LEA R3, R0, 0x37800000, 0x17 ;  /* 0x3780000000037811 */ /* 0x000fc800078eb8ff */
[----:B------:R-:W-:-:S07]  /*4fa0*/  LOP3.LUT R2, R3, R2, R4, 0xfe, !PT ;  /* 0x0000000203027212 */ /* 0x000fce00078efe04 */
.L_x_9945:
[----:B------:R-:W-:Y:S05]  /*4fb0*/  BSYNC B0 ;  /* 0x0000000000007941 */ /* 0x000fea0003800000 */
.L_x_9944:
[----:B------:R-:W0:Y:S02]  /*4fc0*/  F2I.S64.TRUNC R2, R2 ;  /* 0x0000000200027311 */ /* 0x000e24000020d900 */
[----:B0-----:R-:W-:Y:S01]  /*4fd0*/  PRMT R0, R2, 0x7610, R0 ;  /* 0x0000761002007816 */ /* 0x001fe20000000000 */
[----:B------:R-:W-:Y:S06]  /*4fe0*/  BRA `(.L_x_9925) ;  /* 0x00000000009c7947 */ /* 0x000fec0003800000 */
.L_x_9937:
        /* <DEDUP_REMOVED lines=14> */
.L_x_9951:
[----:B------:R-:W-:Y:S05]  /*50d0*/  BSYNC B0 ;  /* 0x0000000000007941 */ /* 0x000fea0003800000 */
.L_x_9950:
[----:B------:R-:W0:Y:S02]  /*50e0*/  F2I.S64.TRUNC R2, R2 ;  /* 0x0000000200027311 */ /* 0x000e24000020d900 */
[----:B0-----:R-:W-:Y:S01]  /*50f0*/  PRMT R0, R2, 0x7610, R0 ;  /* 0x0000761002007816 */ /* 0x001fe20000000000 */
[----:B------:R-:W-:Y:S06]  /*5100*/  BRA `(.L_x_9925) ;  /* 0x0000000000547947 */ /* 0x000fec0003800000 */
.L_x_9924:
        /* <DEDUP_REMOVED lines=16> */
.L_x_9952:
[----:B------:R-:W-:Y:S01]  /*5210*/  PRMT R0, RZ, 0x7610, R0 ;  /* 0x00007610ff007816 */ /* 0x000fe20000000000 */
[----:B------:R-:W-:Y:S06]  /*5220*/  BRA `(.L_x_9925) ;  /* 0x00000000000c7947 */ /* 0x000fec0003800000 */
.L_x_9949:
[----:B------:R2:W5:Y:S01]  /*5230*/  LDG.E.U8 R0, desc[UR36][R4.64] ;  /* 0x0000002404007981 */ /* 0x000562000c1e1100 */
[----:B------:R-:W-:Y:S05]  /*5240*/  BRA `(.L_x_9925) ;  /* 0x0000000000047947 */ /* 0x000fea0003800000 */
.L_x_9948:
[----:B------:R1:W5:Y:S02]  /*5250*/  LDG.E.U8 R0, desc[UR36][R4.64] ;  /* 0x0000002404007981 */ /* 0x000364000c1e1100 */
.L_x_9925:
[----:B01234-:R-:W0:Y:S01]  /*5260*/  LDC.U8 R4, c[0x0][0x421] ;  /* 0x00010840ff047b82 */ /* 0x01fe220000000000 */
[----:B-----5:R-:W-:Y:S01]  /*5270*/  LOP3.LUT P0, RZ, R0, 0xff, RZ, 0xc0, !PT ;  /* 0x000000ff00ff7812 */ /* 0x020fe2000780c0ff */
[----:B------:R-:W-:Y:S03]  /*5280*/  BSSY B6, `(.L_x_9953) ;  /* 0x00000d4000067945 */ /* 0x000fe60003800000 */
[----:B------:R-:W-:Y:S02]  /*5290*/  SEL R2, RZ, 0x1, !P0 ;  /* 0x00000001ff027807 */ /* 0x000fe40004000000 */
        /* <DEDUP_REMOVED lines=13> */
.L_x_9957:
[----:B------:R0:W-:Y:S01]  /*5370*/  STG.E.U8 desc[UR36][R16.64], R2 ;  /* 0x0000000210007986 */ /* 0x0001e2000c101124 */
[----:B------:R-:W-:Y:S05]  /*5380*/  BRA `(.L_x_9959) ;  /* 0x0000000c000c7947 */ /* 0x000fea0003800000 */
.L_x_9956:
        /* <DEDUP_REMOVED lines=9> */
.L_x_9961:
[----:B------:R0:W-:Y:S01]  /*5420*/  STG.E desc[UR36][R16.64], R2 ;  /* 0x0000000210007986 */ /* 0x0001e2000c101924 */
[----:B------:R-:W-:Y:S05]  /*5430*/  BRA `(.L_x_9959) ;  /* 0x0000000800e07947 */ /* 0x000fea0003800000 */
.L_x_9960:
[----:B------:R0:W-:Y:S01]  /*5440*/  STG.E.U16 desc[UR36][R16.64], R2 ;  /* 0x0000000210007986 */ /* 0x0001e2000c101524 */
[----:B------:R-:W-:Y:S05]  /*5450*/  BRA `(.L_x_9959) ;  /* 0x0000000800d87947 */ /* 0x000fea0003800000 */
.L_x_9955:
        /* <DEDUP_REMOVED lines=9> */
.L_x_9963:
[----:B------:R-:W-:-:S04]  /*54f0*/  FSEL R0, RZ, 1, !P0 ;  /* 0x3f800000ff007808 */ /* 0x000fc80004000000 */
[----:B------:R-:W-:-:S05]  /*5500*/  F2FP.F16.F32.PACK_AB R0, RZ, R0 ;  /* 0x00000000ff00723e */ /* 0x000fca00000000ff */
[----:B------:R0:W-:Y:S01]  /*5510*/  STG.E.U16 desc[UR36][R16.64], R0 ;  /* 0x0000000010007986 */ /* 0x0001e2000c101524 */
[----:B------:R-:W-:Y:S05]  /*5520*/  BRA `(.L_x_9959) ;  /* 0x0000000800a47947 */ /* 0x000fea0003800000 */
.L_x_9962:
        /* <DEDUP_REMOVED lines=10> */
.L_x_9965:
[----:B------:R-:W-:-:S04]  /*55d0*/  FSEL R0, RZ, 1, !P0 ;  /* 0x3f800000ff007808 */ /* 0x000fc80004000000 */
[----:B------:R-:W-:-:S04]  /*55e0*/  F2FP.F16.F32.PACK_AB R3, RZ, R0 ;  /* 0x00000000ff03723e */ /* 0x000fc800000000ff */
[----:B------:R-:W-:-:S05]  /*55f0*/  PRMT R3, R3, 0x5410, RZ ;  /* 0x0000541003037816 */ /* 0x000fca00000000ff */
[----:B------:R0:W-:Y:S01]  /*5600*/  STG.E desc[UR36][R16.64], R3 ;  /* 0x0000000310007986 */ /* 0x0001e2000c101924 */
[----:B------:R-:W-:Y:S05]  /*5610*/  BRA `(.L_x_9959) ;  /* 0x0000000800687947 */ /* 0x000fea0003800000 */
.L_x_9964:
[----:B------:R-:W-:Y:S01]  /*5620*/  FSEL R3, RZ, 1.875, !P0 ;  /* 0x3ff00000ff037808 */ /* 0x000fe20004000000 */
[----:B------:R-:W-:-:S05]  /*5630*/  IMAD.MOV.U32 R2, RZ, RZ, RZ ;  /* 0x000000ffff027224 */ /* 0x000fca00078e00ff */
[----:B------:R0:W-:Y:S01]  /*5640*/  STG.E.64 desc[UR36][R16.64], R2 ;  /* 0x0000000210007986 */ /* 0x0001e2000c101b24 */
[----:B------:R-:W-:Y:S05]  /*5650*/  BRA `(.L_x_9959) ;  /* 0x0000000800587947 */ /* 0x000fea0003800000 */
.L_x_9954:
        /* <DEDUP_REMOVED lines=10> */
.L_x_9968:
[----:B------:R-:W-:Y:S02]  /*5700*/  FSEL R5, RZ, 1.875, !P0 ;  /* 0x3ff00000ff057808 */ /* 0x000fe40004000000 */
[----:B------:R-:W-:Y:S01]  /*5710*/  CS2R R6, SRZ ;  /* 0x0000000000067805 */ /* 0x000fe2000001ff00 */
[----:B------:R-:W-:-:S05]  /*5720*/  IMAD.MOV.U32 R4, RZ, RZ, RZ ;  /* 0x000000ffff047224 */ /* 0x000fca00078e00ff */
[----:B------:R0:W-:Y:S01]  /*5730*/  STG.E.128 desc[UR36][R16.64], R4 ;  /* 0x0000000410007986 */ /* 0x0001e2000c101d24 */
[----:B------:R-:W-:Y:S05]  /*5740*/  BRA `(.L_x_9959) ;  /* 0x00000008001c7947 */ /* 0x000fea0003800000 */
.L_x_9967:
        /* <DEDUP_REMOVED lines=18> */
.L_x_9972:
[----:B------:R-:W-:Y:S05]  /*5870*/  BSYNC B0 ;  /* 0x0000000000007941 */ /* 0x000fea0003800000 */
.L_x_9971:
[----:B------:R0:W-:Y:S01]  /*5880*/  STG.E.U8 desc[UR36][R16.64], R3 ;  /* 0x0000000310007986 */ /* 0x0001e2000c101124 */
[----:B------:R-:W-:Y:S05]  /*5890*/  BRA `(.L_x_9959) ;  /* 0x0000000400c87947 */ /* 0x000fea0003800000 */
.L_x_9970:
        /* <DEDUP_REMOVED lines=13> */
.L_x_9973:
[----:B------:R-:W-:Y:S01]  /*5970*/  ISETP.GT.U32.AND P0, PT, R3, 0x7f800000, PT ;  /* 0x7f8000000300780c */ /* 0x000fe20003f04070 */
[----:B------:R-:W-:-:S05]  /*5980*/  IMAD.MOV.U32 R3, RZ, RZ, 0x7f ;  /* 0x0000007fff037424 */ /* 0x000fca00078e00ff */
[----:B------:R-:W-:-:S05]  /*5990*/  SEL R3, R3, 0x7c, P0 ;  /* 0x0000007c03037807 */ /* 0x000fca0000000000 */
[----:B------:R0:W-:Y:S01]  /*59a0*/  STG.E.U8 desc[UR36][R16.64], R3 ;  /* 0x0000000310007986 */ /* 0x0001e2000c101124 */
[----:B------:R-:W-:Y:S05]  /*59b0*/  BRA `(.L_x_9959) ;  /* 0x0000000400807947 */ /* 0x000fea0003800000 */
.L_x_9969:
[----:B------:R-:W-:-:S04]  /*59c0*/  FSEL R0, RZ, 1, !P0 ;  /* 0x3f800000ff007808 */ /* 0x000fc80004000000 */
[----:B------:R-:W-:-:S05]  /*59d0*/  F2FP.BF16.F32.PACK_AB R0, RZ, R0 ;  /* 0x00000000ff00723e */ /* 0x000fca00000010ff */
[----:B------:R0:W-:Y:S01]  /*59e0*/  STG.E.U16 desc[UR36][R16.64], R0 ;  /* 0x0000000010007986 */ /* 0x0001e2000c101524 */
[----:B------:R-:W-:Y:S05]  /*59f0*/  BRA `(.L_x_9959) ;  /* 0x0000000400707947 */ /* 0x000fea0003800000 */
.L_x_9966:
        /* <DEDUP_REMOVED lines=10> */
.L_x_9976:
        /* <DEDUP_REMOVED lines=16> */
.L_x_9979:
[----:B------:R-:W-:-:S07]  /*5ba0*/  PRMT R8, R0, 0x7610, R8 ;  /* 0x0000761000087816 */ /* 0x000fce0000000008 */
.L_x_9978:
[----:B------:R-:W-:Y:S05]  /*5bb0*/  BSYNC B0 ;  /* 0x0000000000007941 */ /* 0x000fea0003800000 */
.L_x_9977:
[----:B------:R3:W-:Y:S01]  /*5bc0*/  STG.E.U8 desc[UR36][R16.64], R8 ;  /* 0x0000000810007986 */ /* 0x0007e2000c101124 */
[----:B------:R-:W-:Y:S05]  /*5bd0*/  BRA `(.L_x_9959) ;  /* 0x0000000000f87947 */ /* 0x000fea0003800000 */
.L_x_9975:
        /* <DEDUP_REMOVED lines=16> */
.L_x_9982:
[----:B------:R-:W-:-:S07]  /*5ce0*/  PRMT R8, R0, 0x7610, R8 ;  /* 0x0000761000087816 */ /* 0x000fce0000000008 */
.L_x_9981:
[----:B------:R-:W-:Y:S05]  /*5cf0*/  BSYNC B0 ;  /* 0x0000000000007941 */ /* 0x000fea0003800000 */
.L_x_9980:
[----:B------:R0:W-:Y:S01]  /*5d00*/  STG.E.U8 desc[UR36][R16.64], R8 ;  /* 0x0000000810007986 */ /* 0x0001e2000c101124 */
[----:B------:R-:W-:Y:S05]  /*5d10*/  BRA `(.L_x_9959) ;  /* 0x0000000000a87947 */ /* 0x000fea0003800000 */
.L_x_9974:
        /* <DEDUP_REMOVED lines=21> */
.L_x_9958:
        /* <DEDUP_REMOVED lines=16> */
.L_x_9985:
[----:B------:R-:W-:Y:S05]  /*5f70*/  BRA `(.L_x_9959) ;  /* 0x0000000000107947 */ /* 0x000fea0003800000 */
.L_x_9984:
[----:B------:R-:W-:-:S05]  /*5f80*/  IMAD.MOV.U32 R3, RZ, RZ, RZ ;  /* 0x000000ffff037224 */ /* 0x000fca00078e00ff */
[----:B------:R2:W-:Y:S01]  /*5f90*/  STG.E.64 desc[UR36][R16.64], R2 ;  /* 0x0000000210007986 */ /* 0x0005e2000c101b24 */
[----:B------:R-:W-:Y:S05]  /*5fa0*/  BRA `(.L_x_9959) ;  /* 0x0000000000047947 */ /* 0x000fea0003800000 */
.L_x_9983:
[----:B------:R0:W-:Y:S02]  /*5fb0*/  STG.E desc[UR36][R16.64], R2 ;  /* 0x0000000210007986 */ /* 0x0001e4000c101924 */
.L_x_9959:
[----:B------:R-:W-:Y:S05]  /*5fc0*/  BSYNC B6 ;  /* 0x0000000000067941 */ /* 0x000fea0003800000 */
.L_x_9953:
[----:B------:R-:W-:-:S07]  /*5fd0*/  VIADD R19, R19, 0x80 ;  /* 0x0000008013137836 */ /* 0x000fce0000000000 */
.L_x_9918:
[----:B------:R-:W-:Y:S05]  /*5fe0*/  BSYNC B7 ;  /* 0x0000000000077941 */ /* 0x000fea0003800000 */
.L_x_9917:
        /* <DEDUP_REMOVED lines=307> */
.L_x_9988:
        /* <DEDUP_REMOVED lines=20> */
.L_x_9992:
[----:B------:R3:W5:Y:S01]  /*7460*/  LDG.E.U8 R0, desc[UR36][R4.64] ;  /* 0x0000002404007981 */ /* 0x000762000c1e1100 */
[----:B------:R-:W-:Y:S05]  /*7470*/  BRA `(.L_x_9994) ;  /* 0x0000000c00647947 */ /* 0x000fea0003800000 */
.L_x_9991:
        /* <DEDUP_REMOVED lines=8> */
.L_x_9996:
[----:B------:R2:W5:Y:S01]  /*7500*/  LDG.E.U8 R0, desc[UR36][R4.64] ;  /* 0x0000002404007981 */ /* 0x000562000c1e1100 */
[----:B------:R-:W-:Y:S05]  /*7510*/  BRA `(.L_x_9994) ;  /* 0x0000000c003c7947 */ /* 0x000fea0003800000 */
.L_x_9995:
[----:B------:R0:W5:Y:S01]  /*7520*/  LDG.E.U16 R0, desc[UR36][R4.64] ;  /* 0x0000002404007981 */ /* 0x000162000c1e1500 */
[----:B------:R-:W-:Y:S05]  /*7530*/  BRA `(.L_x_9994) ;  /* 0x0000000c00347947 */ /* 0x000fea0003800000 */
.L_x_9990:
        /* <DEDUP_REMOVED lines=10> */
.L_x_9998:
[----:B------:R-:W2:Y:S02]  /*75e0*/  LDG.E.U16 R2, desc[UR36][R4.64] ;  /* 0x0000002404027981 */ /* 0x000ea4000c1e1500 */
[----:B--2---:R-:W-:-:S06]  /*75f0*/  HADD2.F32 R2, -RZ, R2.H0_H0 ;  /* 0x20000002ff027230 */ /* 0x004fcc0000004100 */
[----:B------:R-:W0:Y:S02]  /*7600*/  F2I.S64.TRUNC R2, R2 ;  /* 0x0000000200027311 */ /* 0x000e24000020d900 */
[----:B0-----:R-:W-:Y:S01]  /*7610*/  PRMT R0, R2, 0x7610, R0 ;  /* 0x0000761002007816 */ /* 0x001fe20000000000 */
[----:B------:R-:W-:Y:S06]  /*7620*/  BRA `(.L_x_9994) ;  /* 0x0000000800f87947 */ /* 0x000fec0003800000 */
.L_x_9997:
        /* <DEDUP_REMOVED lines=10> */
.L_x_10000:
[----:B------:R-:W2:Y:S02]  /*76d0*/  LDG.E.U16 R4, desc[UR36][R4.64] ;  /* 0x0000002404047981 */ /* 0x000ea4000c1e1500 */
[----:B--2---:R-:W-:-:S06]  /*76e0*/  HADD2.F32 R2, -RZ, R4.H0_H0 ;  /* 0x20000004ff027230 */ /* 0x004fcc0000004100 */
[----:B------:R-:W0:Y:S02]  /*76f0*/  F2I.S64.TRUNC R2, R2 ;  /* 0x0000000200027311 */ /* 0x000e24000020d900 */
[----:B0-----:R-:W-:Y:S01]  /*7700*/  PRMT R0, R2, 0x7610, R0 ;  /* 0x0000761002007816 */ /* 0x001fe20000000000 */
[----:B------:R-:W-:Y:S06]  /*7710*/  BRA `(.L_x_9994) ;  /* 0x0000000800bc7947 */ /* 0x000fec0003800000 */
.L_x_9999:
[----:B------:R-:W2:Y:S02]  /*7720*/  LDG.E.64 R2, desc[UR36][R4.64] ;  /* 0x0000002404027981 */ /* 0x000ea4000c1e1b00 */
[----:B--2---:R-:W0:Y:S02]  /*7730*/  F2I.S64.F64.TRUNC R2, R2 ;  /* 0x0000000200027311 */ /* 0x004e24000030d900 */
[----:B0-----:R-:W-:Y:S01]  /*7740*/  PRMT R0, R2, 0x7610, R0 ;  /* 0x0000761002007816 */ /* 0x001fe20000000000 */
[----:B------:R-:W-:Y:S06]  /*7750*/  BRA `(.L_x_9994) ;  /* 0x0000000800ac7947 */ /* 0x000fec0003800000 */
.L_x_9989:
        /* <DEDUP_REMOVED lines=12> */
.L_x_10003:
[----:B------:R-:W2:Y:S02]  /*7820*/  LDG.E.64 R4, desc[UR36][R4.64] ;  /* 0x0000002404047981 */ /* 0x000ea4000c1e1b00 */
[----:B--2---:R-:W0:Y:S02]  /*7830*/  F2I.S64.F64.TRUNC R2, R4 ;  /* 0x0000000400027311 */ /* 0x004e24000030d900 */
[----:B0-----:R-:W-:Y:S01]  /*7840*/  PRMT R0, R2, 0x7610, R0 ;  /* 0x0000761002007816 */ /* 0x001fe20000000000 */
[----:B------:R-:W-:Y:S06]  /*7850*/  BRA `(.L_x_9994) ;  /* 0x00000008006c7947 */ /* 0x000fec0003800000 */
.L_x_10002:
        /* <DEDUP_REMOVED lines=28> */
.L_x_10005:
        /* <DEDUP_REMOVED lines=15> */
.L_x_10004:
[----:B------:R-:W2:Y:S02]  /*7b10*/  LDG.E.U16 R2, desc[UR36][R4.64] ;  /* 0x0000002404027981 */ /* 0x000ea4000c1e1500 */
[----:B--2---:R-:W-:-:S06]  /*7b20*/  IMAD.U32 R2, R2, 0x10000, RZ ;  /* 0x0001000002027824 */ /* 0x004fcc00078e00ff */
[----:B------:R-:W0:Y:S02]  /*7b30*/  F2I.S64.TRUNC R2, R2 ;  /* 0x0000000200027311 */ /* 0x000e24000020d900 */
[----:B0-----:R-:W-:Y:S01]  /*7b40*/  PRMT R0, R2, 0x7610, R0 ;  /* 0x0000761002007816 */ /* 0x001fe20000000000 */
[----:B------:R-:W-:Y:S06]  /*7b50*/  BRA `(.L_x_9994) ;  /* 0x0000000400ac7947 */ /* 0x000fec0003800000 */
.L_x_10001:
        /* <DEDUP_REMOVED lines=10> */
.L_x_10008:
        /* <DEDUP_REMOVED lines=21> */
.L_x_10012:
[----:B------:R-:W-:Y:S05]  /*7d50*/  BSYNC B1 ;  /* 0x0000000000017941 */ /* 0x000fea0003800000 */
.L_x_10011:
[----:B------:R-:W-:Y:S01]  /*7d60*/  IMAD.SHL.U32 R2, R2, 0x100000, RZ ;  /* 0x0010000002027824 */ /* 0x000fe200078e00ff */
[----:B------:R-:W-:-:S04]  /*7d70*/  LEA R3, R0, 0x3b800000, 0x17 ;  /* 0x3b80000000037811 */ /* 0x000fc800078eb8ff */
[----:B------:R-:W-:-:S07]  /*7d80*/  LOP3.LUT R2, R3, R2, R4, 0xfe, !PT ;  /* 0x0000000203027212 */ /* 0x000fce00078efe04 */
.L_x_10010:
[----:B------:R-:W-:Y:S05]  /*7d90*/  BSYNC B0 ;  /* 0x0000000000007941 */ /* 0x000fea0003800000 */
.L_x_10009:
[----:B------:R-:W0:Y:S02]  /*7da0*/  F2I.S64.TRUNC R2, R2 ;  /* 0x0000000200027311 */ /* 0x000e24000020d900 */
[----:B0-----:R-:W-:Y:S01]  /*7db0*/  PRMT R0, R2, 0x7610, R0 ;  /* 0x0000761002007816 */ /* 0x001fe20000000000 */
[----:B------:R-:W-:Y:S06]  /*7dc0*/  BRA `(.L_x_9994) ;  /* 0x0000000400107947 */ /* 0x000fec0003800000 */
.L_x_10007:
        /* <DEDUP_REMOVED lines=21> */
.L_x_10016:
[----:B------:R-:W-:Y:S05]  /*7f20*/  BSYNC B1 ;  /* 0x0000000000017941 */ /* 0x000fea0003800000 */
.L_x_10015:
[----:B------:R-:W-:Y:S01]  /*7f30*/  IMAD.SHL.U32 R2, R2, 0x200000, RZ ;  /* 0x0020000002027824 */ /* 0x000fe200078e00ff */
[----:B------:R-:W-:-:S04]  /*7f40*/  LEA R3, R0, 0x37800000, 0x17 ;  /* 0x3780000000037811 */ /* 0x000fc800078eb8ff */
[----:B------:R-:W-:-:S07]  /*7f50*/  LOP3.LUT R2, R3, R2, R4, 0xfe, !PT ;  /* 0x0000000203027212 */ /* 0x000fce00078efe04 */
.L_x_10014:
[----:B------:R-:W-:Y:S05]  /*7f60*/  BSYNC B0 ;  /* 0x0000000000007941 */ /* 0x000fea0003800000 */
.L_x_10013:
[----:B------:R-:W0:Y:S02]  /*7f70*/  F2I.S64.TRUNC R2, R2 ;  /* 0x0000000200027311 */ /* 0x000e24000020d900 */
[----:B0-----:R-:W-:Y:S01]  /*7f80*/  PRMT R0, R2, 0x7610, R0 ;  /* 0x0000761002007816 */ /* 0x001fe20000000000 */
[----:B------:R-:W-:Y:S06]  /*7f90*/  BRA `(.L_x_9994) ;  /* 0x00000000009c7947 */ /* 0x000fec0003800000 */
.L_x_10006:
        /* <DEDUP_REMOVED lines=14> */
.L_x_10020:
[----:B------:R-:W-:Y:S05]  /*8080*/  BSYNC B0 ;  /* 0x0000000000007941 */ /* 0x000fea0003800000 */
.L_x_10019:
[----:B------:R-:W0:Y:S02]  /*8090*/  F2I.S64.TRUNC R2, R2 ;  /* 0x0000000200027311 */ /* 0x000e24000020d900 */
[----:B0-----:R-:W-:Y:S01]  /*80a0*/  PRMT R0, R2, 0x7610, R0 ;  /* 0x0000761002007816 */ /* 0x001fe20000000000 */
[----:B------:R-:W-:Y:S06]  /*80b0*/  BRA `(.L_x_9994) ;  /* 0x0000000000547947 */ /* 0x000fec0003800000 */
.L_x_9993:
        /* <DEDUP_REMOVED lines=16> */
.L_x_10021:
[----:B------:R-:W-:Y:S01]  /*81c0*/  PRMT R0, RZ, 0x7610, R0 ;  /* 0x00007610ff007816 */ /* 0x000fe20000000000 */
[----:B------:R-:W-:Y:S06]  /*81d0*/  BRA `(.L_x_9994) ;  /* 0x00000000000c7947 */ /* 0x000fec0003800000 */
.L_x_10018:
[----:B------:R0:W5:Y:S01]  /*81e0*/  LDG.E.U8 R0, desc[UR36][R4.64] ;  /* 0x0000002404007981 */ /* 0x000162000c1e1100 */
[----:B------:R-:W-:Y:S05]  /*81f0*/  BRA `(.L_x_9994) ;  /* 0x0000000000047947 */ /* 0x000fea0003800000 */
.L_x_10017:
[----:B------:R0:W5:Y:S02]  /*8200*/  LDG.E.U8 R0, desc[UR36][R4.64] ;  /* 0x0000002404007981 */ /* 0x000164000c1e1100 */
.L_x_9994:
        /* <DEDUP_REMOVED lines=17> */
.L_x_10026:
[----:B------:R0:W-:Y:S01]  /*8320*/  STG.E.U8 desc[UR36][R16.64], R2 ;  /* 0x0000000210007986 */ /* 0x0001e2000c101124 */
[----:B------:R-:W-:Y:S05]  /*8330*/  BRA `(.L_x_10028) ;  /* 0x0000000c000c7947 */ /* 0x000fea0003800000 */
.L_x_10025:
        /* <DEDUP_REMOVED lines=9> */
.L_x_10030:
[----:B------:R0:W-:Y:S01]  /*83d0*/  STG.E desc[UR36][R16.64], R2 ;  /* 0x0000000210007986 */ /* 0x0001e2000c101924 */
[----:B------:R-:W-:Y:S05]  /*83e0*/  BRA `(.L_x_10028) ;  /* 0x0000000800e07947 */ /* 0x000fea0003800000 */
.L_x_10029:
[----:B------:R0:W-:Y:S01]  /*83f0*/  STG.E.U16 desc[UR36][R16.64], R2 ;  /* 0x0000000210007986 */ /* 0x0001e2000c101524 */
[----:B------:R-:W-:Y:S05]  /*8400*/  BRA `(.L_x_10028) ;  /* 0x0000000800d87947 */ /* 0x000fea0003800000 */
.L_x_10024:
        /* <DEDUP_REMOVED lines=9> */
.L_x_10032:
[----:B------:R-:W-:-:S04]  /*84a0*/  FSEL R0, RZ, 1, !P0 ;  /* 0x3f800000ff007808 */ /* 0x000fc80004000000 */
[----:B------:R-:W-:-:S05]  /*84b0*/  F2FP.F16.F32.PACK_AB R0, RZ, R0 ;  /* 0x00000000ff00723e */ /* 0x000fca00000000ff */
[----:B------:R0:W-:Y:S01]  /*84c0*/  STG.E.U16 desc[UR36][R16.64], R0 ;  /* 0x0000000010007986 */ /* 0x0001e2000c101524 */
[----:B------:R-:W-:Y:S05]  /*84d0*/  BRA `(.L_x_10028) ;  /* 0x0000000800a47947 */ /* 0x000fea0003800000 */
.L_x_10031:
        /* <DEDUP_REMOVED lines=10> */
.L_x_10034:
[----:B------:R-:W-:-:S04]  /*8580*/  FSEL R0, RZ, 1, !P0 ;  /* 0x3f800000ff007808 */ /* 0x000fc80004000000 */
[----:B------:R-:W-:-:S04]  /*8590*/  F2FP.F16.F32.PACK_AB R3, RZ, R0 ;  /* 0x00000000ff03723e */ /* 0x000fc800000000ff */
[----:B------:R-:W-:-:S05]  /*85a0*/  PRMT R3, R3, 0x5410, RZ ;  /* 0x0000541003037816 */ /* 0x000fca00000000ff */
[----:B------:R0:W-:Y:S01]  /*85b0*/  STG.E desc[UR36][R16.64], R3 ;  /* 0x0000000310007986 */ /* 0x0001e2000c101924 */
[----:B------:R-:W-:Y:S05]  /*85c0*/  BRA `(.L_x_10028) ;  /* 0x0000000800687947 */ /* 0x000fea0003800000 */
.L_x_10033:
[----:B------:R-:W-:Y:S01]  /*85d0*/  FSEL R3, RZ, 1.875, !P0 ;  /* 0x3ff00000ff037808 */ /* 0x000fe20004000000 */
[----:B------:R-:W-:-:S05]  /*85e0*/  IMAD.MOV.U32 R2, RZ, RZ, RZ ;  /* 0x000000ffff027224 */ /* 0x000fca00078e00ff */
[----:B------:R0:W-:Y:S01]  /*85f0*/  STG.E.64 desc[UR36][R16.64], R2 ;  /* 0x0000000210007986 */ /* 0x0001e2000c101b24 */
[----:B------:R-:W-:Y:S05]  /*8600*/  BRA `(.L_x_10028) ;  /* 0x0000000800587947 */ /* 0x000fea0003800000 */
.L_x_10023:
        /* <DEDUP_REMOVED lines=10> */
.L_x_10037:
[----:B------:R-:W-:Y:S02]  /*86b0*/  FSEL R5, RZ, 1.875, !P0 ;  /* 0x3ff00000ff057808 */ /* 0x000fe40004000000 */
[----:B------:R-:W-:Y:S01]  /*86c0*/  CS2R R6, SRZ ;  /* 0x0000000000067805 */ /* 0x000fe2000001ff00 */
[----:B------:R-:W-:-:S05]  /*86d0*/  IMAD.MOV.U32 R4, RZ, RZ, RZ ;  /* 0x000000ffff047224 */ /* 0x000fca00078e00ff */
[----:B------:R0:W-:Y:S01]  /*86e0*/  STG.E.128 desc[UR36][R16.64], R4 ;  /* 0x0000000410007986 */ /* 0x0001e2000c101d24 */
[----:B------:R-:W-:Y:S05]  /*86f0*/  BRA `(.L_x_10028) ;  /* 0x00000008001c7947 */ /* 0x000fea0003800000 */
.L_x_10036:
        /* <DEDUP_REMOVED lines=18> */
.L_x_10041:
[----:B------:R-:W-:Y:S05]  /*8820*/  BSYNC B0 ;  /* 0x0000000000007941 */ /* 0x000fea0003800000 */
.L_x_10040:
[----:B------:R0:W-:Y:S01]  /*8830*/  STG.E.U8 desc[UR36][R16.64], R3 ;  /* 0x0000000310007986 */ /* 0x0001e2000c101124 */
[----:B------:R-:W-:Y:S05]  /*8840*/  BRA `(.L_x_10028) ;  /* 0x0000000400c87947 */ /* 0x000fea0003800000 */
.L_x_10039:
        /* <DEDUP_REMOVED lines=13> */
.L_x_10042:
[----:B------:R-:W-:Y:S01]  /*8920*/  ISETP.GT.U32.AND P0, PT, R3, 0x7f800000, PT ;  /* 0x7f8000000300780c */ /* 0x000fe20003f04070 */
[----:B------:R-:W-:-:S05]  /*8930*/  IMAD.MOV.U32 R3, RZ, RZ, 0x7f ;  /* 0x0000007fff037424 */ /* 0x000fca00078e00ff */
[----:B------:R-:W-:-:S05]  /*8940*/  SEL R3, R3, 0x7c, P0 ;  /* 0x0000007c03037807 */ /* 0x000fca0000000000 */
[----:B------:R0:W-:Y:S01]  /*8950*/  STG.E.U8 desc[UR36][R16.64], R3 ;  /* 0x0000000310007986 */ /* 0x0001e2000c101124 */
[----:B------:R-:W-:Y:S05]  /*8960*/  BRA `(.L_x_10028) ;  /* 0x0000000400807947 */ /* 0x000fea0003800000 */
.L_x_10038:
[----:B------:R-:W-:-:S04]  /*8970*/  FSEL R0, RZ, 1, !P0 ;  /* 0x3f800000ff007808 */ /* 0x000fc80004000000 */
[----:B------:R-:W-:-:S05]  /*8980*/  F2FP.BF16.F32.PACK_AB R0, RZ, R0 ;  /* 0x00000000ff00723e */ /* 0x000fca00000010ff */
[----:B------:R0:W-:Y:S01]  /*8990*/  STG.E.U16 desc[UR36][R16.64], R0 ;  /* 0x0000000010007986 */ /* 0x0001e2000c101524 */
[----:B------:R-:W-:Y:S05]  /*89a0*/  BRA `(.L_x_10028) ;  /* 0x0000000400707947 */ /* 0x000fea0003800000 */
.L_x_10035:
        /* <DEDUP_REMOVED lines=10> */
.L_x_10045:
        /* <DEDUP_REMOVED lines=16> */
.L_x_10048:
[----:B------:R-:W-:-:S07]  /*8b50*/  PRMT R8, R0, 0x7610, R8 ;  /* 0x0000761000087816 */ /* 0x000fce0000000008 */
.L_x_10047:
[----:B------:R-:W-:Y:S05]  /*8b60*/  BSYNC B0 ;  /* 0x0000000000007941 */ /* 0x000fea0003800000 */
.L_x_10046:
[----:B------:R3:W-:Y:S01]  /*8b70*/  STG.E.U8 desc[UR36][R16.64], R8 ;  /* 0x0000000810007986 */ /* 0x0007e2000c101124 */
[----:B------:R-:W-:Y:S05]  /*8b80*/  BRA `(.L_x_10028) ;  /* 0x0000000000f87947 */ /* 0x000fea0003800000 */
.L_x_10044:
        /* <DEDUP_REMOVED lines=16> */
.L_x_10051:
[----:B------:R-:W-:-:S07]  /*8c90*/  PRMT R8, R0, 0x7610, R8 ;  /* 0x0000761000087816 */ /* 0x000fce0000000008 */
.L_x_10050:
[----:B------:R-:W-:Y:S05]  /*8ca0*/  BSYNC B0 ;  /* 0x0000000000007941 */ /* 0x000fea0003800000 */
.L_x_10049:
[----:B------:R0:W-:Y:S01]  /*8cb0*/  STG.E.U8 desc[UR36][R16.64], R8 ;  /* 0x0000000810007986 */ /* 0x0001e2000c101124 */
[----:B------:R-:W-:Y:S05]  /*8cc0*/  BRA `(.L_x_10028) ;  /* 0x0000000000a87947 */ /* 0x000fea0003800000 */
.L_x_10043:
        /* <DEDUP_REMOVED lines=21> */
.L_x_10027:
        /* <DEDUP_REMOVED lines=16> */
.L_x_10054:
[----:B------:R-:W-:Y:S05]  /*8f20*/  BRA `(.L_x_10028) ;  /* 0x0000000000107947 */ /* 0x000fea0003800000 */
.L_x_10053:
[----:B------:R-:W-:-:S05]  /*8f30*/  IMAD.MOV.U32 R3, RZ, RZ, RZ ;  /* 0x000000ffff037224 */ /* 0x000fca00078e00ff */
[----:B------:R2:W-:Y:S01]  /*8f40*/  STG.E.64 desc[UR36][R16.64], R2 ;  /* 0x0000000210007986 */ /* 0x0005e2000c101b24 */
[----:B------:R-:W-:Y:S05]  /*8f50*/  BRA `(.L_x_10028) ;  /* 0x0000000000047947 */ /* 0x000fea0003800000 */
.L_x_10052:
[----:B------:R0:W-:Y:S02]  /*8f60*/  STG.E desc[UR36][R16.64], R2 ;  /* 0x0000000210007986 */ /* 0x0001e4000c101924 */
.L_x_10028:
[----:B------:R-:W-:Y:S05]  /*8f70*/  BSYNC B6 ;  /* 0x0000000000067941 */ /* 0x000fea0003800000 */
.L_x_10022:
[----:B------:R-:W-:-:S07]  /*8f80*/  VIADD R19, R19, 0x80 ;  /* 0x0000008013137836 */ /* 0x000fce0000000000 */
.L_x_9987:
[----:B------:R-:W-:Y:S05]  /*8f90*/  BSYNC B7 ;  /* 0x0000000000077941 */ /* 0x000fea0003800000 */
.L_x_9986:
        /* <DEDUP_REMOVED lines=306> */
.L_x_10055:
        /* <DEDUP_REMOVED lines=20> */
.L_x_10059:
[----:B------:R4:W5:Y:S01]  /*a400*/  LDG.E.U8 R0, desc[UR36][R4.64] ;  /* 0x0000002404007981 */ /* 0x000962000c1e1100 */
[----:B------:R-:W-:Y:S05]  /*a410*/  BRA `(.L_x_10061) ;  /* 0x0000000c00647947 */ /* 0x000fea0003800000 */
.L_x_10058:
        /* <DEDUP_REMOVED lines=8> */
.L_x_10063:
[----:B------:R2:W5:Y:S01]  /*a4a0*/  LDG.E.U8 R0, desc[UR36][R4.64] ;  /* 0x0000002404007981 */ /* 0x000562000c1e1100 */
[----:B------:R-:W-:Y:S05]  /*a4b0*/  BRA `(.L_x_10061) ;  /* 0x0000000c003c7947 */ /* 0x000fea0003800000 */
.L_x_10062:
[----:B------:R0:W5:Y:S01]  /*a4c0*/  LDG.E.U16 R0, desc[UR36][R4.64] ;  /* 0x0000002404007981 */ /* 0x000162000c1e1500 */
[----:B------:R-:W-:Y:S05]  /*a4d0*/  BRA `(.L_x_10061) ;  /* 0x0000000c00347947 */ /* 0x000fea0003800000 */
.L_x_10057:
        /* <DEDUP_REMOVED lines=10> */
.L_x_10065:
[----:B------:R-:W2:Y:S02]  /*a580*/  LDG.E.U16 R2, desc[UR36][R4.64] ;  /* 0x0000002404027981 */ /* 0x000ea4000c1e1500 */
[----:B--2---:R-:W-:-:S06]  /*a590*/  HADD2.F32 R2, -RZ, R2.H0_H0 ;  /* 0x20000002ff027230 */ /* 0x004fcc0000004100 */
[----:B------:R-:W0:Y:S02]  /*a5a0*/  F2I.S64.TRUNC R2, R2 ;  /* 0x0000000200027311 */ /* 0x000e24000020d900 */
[----:B0-----:R-:W-:Y:S01]  /*a5b0*/  PRMT R0, R2, 0x7610, R0 ;  /* 0x0000761002007816 */ /* 0x001fe20000000000 */
[----:B------:R-:W-:Y:S06]  /*a5c0*/  BRA `(.L_x_10061) ;  /* 0x0000000800f87947 */ /* 0x000fec0003800000 */
.L_x_10064:
        /* <DEDUP_REMOVED lines=10> */
.L_x_10067:
[----:B------:R-:W2:Y:S02]  /*a670*/  LDG.E.U16 R4, desc[UR36][R4.64] ;  /* 0x0000002404047981 */ /* 0x000ea4000c1e1500 */
[----:B--2---:R-:W-:-:S06]  /*a680*/  HADD2.F32 R2, -RZ, R4.H0_H0 ;  /* 0x20000004ff027230 */ /* 0x004fcc0000004100 */
[----:B------:R-:W0:Y:S02]  /*a690*/  F2I.S64.TRUNC R2, R2 ;  /* 0x0000000200027311 */ /* 0x000e24000020d900 */
[----:B0-----:R-:W-:Y:S01]  /*a6a0*/  PRMT R0, R2, 0x7610, R0 ;  /* 0x0000761002007816 */ /* 0x001fe20000000000 */
[----:B------:R-:W-:Y:S06]  /*a6b0*/  BRA `(.L_x_10061) ;  /* 0x0000000800bc7947 */ /* 0x000fec0003800000 */
.L_x_10066:
[----:B------:R-:W2:Y:S02]  /*a6c0*/  LDG.E.64 R2, desc[UR36][R4.64] ;  /* 0x0000002404027981 */ /* 0x000ea4000c1e1b00 */
[----:B--2---:R-:W0:Y:S02]  /*a6d0*/  F2I.S64.F64.TRUNC R2, R2 ;  /* 0x0000000200027311 */ /* 0x004e24000030d900 */
[----:B0-----:R-:W-:Y:S01]  /*a6e0*/  PRMT R0, R2, 0x7610, R0 ;  /* 0x0000761002007816 */ /* 0x001fe20000000000 */
[----:B------:R-:W-:Y:S06]  /*a6f0*/  BRA `(.L_x_10061) ;  /* 0x0000000800ac7947 */ /* 0x000fec0003800000 */
.L_x_10056:
        /* <DEDUP_REMOVED lines=12> */
.L_x_10070:
[----:B------:R-:W2:Y:S02]  /*a7c0*/  LDG.E.64 R4, desc[UR36][R4.64] ;  /* 0x0000002404047981 */ /* 0x000ea4000c1e1b00 */
[----:B--2---:R-:W0:Y:S02]  /*a7d0*/  F2I.S64.F64.TRUNC R2, R4 ;  /* 0x0000000400027311 */ /* 0x004e24000030d900 */
[----:B0-----:R-:W-:Y:S01]  /*a7e0*/  PRMT R0, R2, 0x7610, R0 ;  /* 0x0000761002007816 */ /* 0x001fe20000000000 */
[----:B------:R-:W-:Y:S06]  /*a7f0*/  BRA `(.L_x_10061) ;  /* 0x00000008006c7947 */ /* 0x000fec0003800000 */
.L_x_10069:
        /* <DEDUP_REMOVED lines=28> */
.L_x_10072:
        /* <DEDUP_REMOVED lines=15> */
.L_x_10071:
[----:B------:R-:W2:Y:S02]  /*aab0*/  LDG.E.U16 R2, desc[UR36][R4.64] ;  /* 0x0000002404027981 */ /* 0x000ea4000c1e1500 */
[----:B--2---:R-:W-:-:S06]  /*aac0*/  IMAD.U32 R2, R2, 0x10000, RZ ;  /* 0x0001000002027824 */ /* 0x004fcc00078e00ff */
[----:B------:R-:W0:Y:S02]  /*aad0*/  F2I.S64.TRUNC R2, R2 ;  /* 0x0000000200027311 */ /* 0x000e24000020d900 */
[----:B0-----:R-:W-:Y:S01]  /*aae0*/  PRMT R0, R2, 0x7610, R0 ;  /* 0x0000761002007816 */ /* 0x001fe20000000000 */
[----:B------:R-:W-:Y:S06]  /*aaf0*/  BRA `(.L_x_10061) ;  /* 0x0000000400ac7947 */ /* 0x000fec0003800000 */
.L_x_10068:
        /* <DEDUP_REMOVED lines=10> */
.L_x_10075:
        /* <DEDUP_REMOVED lines=21> */
.L_x_10079:
[----:B------:R-:W-:Y:S05]  /*acf0*/  BSYNC B1 ;  /* 0x0000000000017941 */ /* 0x000fea0003800000 */
.L_x_10078:
[----:B------:R-:W-:Y:S01]  /*ad00*/  IMAD.SHL.U32 R2, R2, 0x100000, RZ ;  /* 0x0010000002027824 */ /* 0x000fe200078e00ff */
[----:B------:R-:W-:-:S04]  /*ad10*/  LEA R3, R0, 0x3b800000, 0x17 ;  /* 0x3b80000000037811 */ /* 0x000fc800078eb8ff */
[----:B------:R-:W-:-:S07]  /*ad20*/  LOP3.LUT R2, R3, R2, R4, 0xfe, !PT ;  /* 0x0000000203027212 */ /* 0x000fce00078efe04 */
.L_x_10077:
[----:B------:R-:W-:Y:S05]  /*ad30*/  BSYNC B0 ;  /* 0x0000000000007941 */ /* 0x000fea0003800000 */
.L_x_10076:
[----:B------:R-:W0:Y:S02]  /*ad40*/  F2I.S64.TRUNC R2, R2 ;  /* 0x0000000200027311 */ /* 0x000e24000020d900 */
[----:B0-----:R-:W-:Y:S01]  /*ad50*/  PRMT R0, R2, 0x7610, R0 ;  /* 0x0000761002007816 */ /* 0x001fe20000000000 */
[----:B------:R-:W-:Y:S06]  /*ad60*/  BRA `(.L_x_10061) ;  /* 0x0000000400107947 */ /* 0x000fec0003800000 */
.L_x_10074:
        /* <DEDUP_REMOVED lines=21> */
.L_x_10083:
[----:B------:R-:W-:Y:S05]  /*aec0*/  BSYNC B1 ;  /* 0x0000000000017941 */ /* 0x000fea0003800000 */
.L_x_10082:
[----:B------:R-:W-:Y:S01]  /*aed0*/  IMAD.SHL.U32 R2, R2, 0x200000, RZ ;  /* 0x0020000002027824 */ /* 0x000fe200078e00ff */
[----:B------:R-:W-:-:S04]  /*aee0*/  LEA R3, R0, 0x37800000, 0x17 ;  /* 0x3780000000037811 */ /* 0x000fc800078eb8ff */
[----:B------:R-:W-:-:S07]  /*aef0*/  LOP3.LUT R2, R3, R2, R4, 0xfe, !PT ;  /* 0x0000000203027212 */ /* 0x000fce00078efe04 */
.L_x_10081:
[----:B------:R-:W-:Y:S05]  /*af00*/  BSYNC B0 ;  /* 0x0000000000007941 */ /* 0x000fea0003800000 */
.L_x_10080:
[----:B------:R-:W0:Y:S02]  /*af10*/  F2I.S64.TRUNC R2, R2 ;  /* 0x0000000200027311 */ /* 0x000e24000020d900 */
[----:B0-----:R-:W-:Y:S01]  /*af20*/  PRMT R0, R2, 0x7610, R0 ;  /* 0x0000761002007816 */ /* 0x001fe20000000000 */
[----:B------:R-:W-:Y:S06]  /*af30*/  BRA `(.L_x_10061) ;  /* 0x00000000009c7947 */ /* 0x000fec0003800000 */
.L_x_10073:
        /* <DEDUP_REMOVED lines=14> */
.L_x_10087:
[----:B------:R-:W-:Y:S05]  /*b020*/  BSYNC B0 ;  /* 0x0000000000007941 */ /* 0x000fea0003800000 */
.L_x_10086:
[----:B------:R-:W0:Y:S02]  /*b030*/  F2I.S64.TRUNC R2, R2 ;  /* 0x0000000200027311 */ /* 0x000e24000020d900 */
[----:B0-----:R-:W-:Y:S01]  /*b040*/  PRMT R0, R2, 0x7610, R0 ;  /* 0x0000761002007816 */ /* 0x001fe20000000000 */
[----:B------:R-:W-:Y:S06]  /*b050*/  BRA `(.L_x_10061) ;  /* 0x0000000000547947 */ /* 0x000fec0003800000 */
.L_x_10060:
        /* <DEDUP_REMOVED lines=16> */
.L_x_10088:
[----:B------:R-:W-:Y:S01]  /*b160*/  PRMT R0, RZ, 0x7610, R0 ;  /* 0x00007610ff007816 */ /* 0x000fe20000000000 */
[----:B------:R-:W-:Y:S06]  /*b170*/  BRA `(.L_x_10061) ;  /* 0x00000000000c7947 */ /* 0x000fec0003800000 */
.L_x_10085:
[----:B------:R0:W5:Y:S01]  /*b180*/  LDG.E.U8 R0, desc[UR36][R4.64] ;  /* 0x0000002404007981 */ /* 0x000162000c1e1100 */
[----:B------:R-:W-:Y:S05]  /*b190*/  BRA `(.L_x_10061) ;  /* 0x0000000000047947 */ /* 0x000fea0003800000 */
.L_x_10084:
[----:B------:R0:W5:Y:S02]  /*b1a0*/  LDG.E.U8 R0, desc[UR36][R4.64] ;  /* 0x0000002404007981 */ /* 0x000164000c1e1100 */
.L_x_10061:
[----:B01234-:R-:W0:Y:S01]  /*b1b0*/  LDC.U8 R4, c[0x0][0x421] ;  /* 0x00010840ff047b82 */ /* 0x01fe220000000000 */
[----:B-----5:R-:W-:-:S04]  /*b1c0*/  LOP3.LUT P0, RZ, R0, 0xff, RZ, 0xc0, !PT ;  /* 0x000000ff00ff7812 */ /* 0x020fc8000780c0ff */
        /* <DEDUP_REMOVED lines=14> */
.L_x_10092:
[----:B------:R-:W-:Y:S01]  /*b2b0*/  STG.E.U8 desc[UR36][R16.64], R2 ;  /* 0x0000000210007986 */ /* 0x000fe2000c101124 */
[----:B------:R-:W-:Y:S05]  /*b2c0*/  EXIT ;  /* 0x000000000000794d */ /* 0x000fea0003800000 */
.L_x_10091:
        /* <DEDUP_REMOVED lines=9> */
.L_x_10095:
[----:B------:R-:W-:Y:S01]  /*b360*/  STG.E desc[UR36][R16.64], R2 ;  /* 0x0000000210007986 */ /* 0x000fe2000c101924 */
[----:B------:R-:W-:Y:S05]  /*b370*/  EXIT ;  /* 0x000000000000794d */ /* 0x000fea0003800000 */
.L_x_10094:
[----:B------:R-:W-:Y:S01]  /*b380*/  STG.E.U16 desc[UR36][R16.64], R2 ;  /* 0x0000000210007986 */ /* 0x000fe2000c101524 */
[----:B------:R-:W-:Y:S05]  /*b390*/  EXIT ;  /* 0x000000000000794d */ /* 0x000fea0003800000 */
.L_x_10090:
[----:B------:R-:W-:-:S13]  /*b3a0*/  ISETP.GT.AND P1, PT, R3, 0x6, PT ;  /* 0x000000060300780c */ /* 0x000fda0003f24270 */
[----:B------:R-:W-:Y:S05]  /*b3b0*/  @P1 BRA `(.L_x_10096) ;  /* 0x00000000002c1947 */ /* 0x000fea0003800000 */
[----:B------:R-:W-:-:S13]  /*b3c0*/  ISETP.NE.AND P1, PT, R3, 0x5, PT ;  /* 0x000000050300780c */ /* 0x000fda0003f25270 */
[----:B------:R-:W-:Y:S05]  /*b3d0*/  @!P1 BRA `(.L_x_10097) ;  /* 0x0000000000149947 */ /* 0x000fea0003800000 */
[----:B------:R-:W-:-:S13]  /*b3e0*/  ISETP.NE.AND P1, PT, R3, 0x6, PT ;  /* 0x000000060300780c */ /* 0x000fda0003f25270 */
[----:B------:R-:W-:Y:S05]  /*b3f0*/  @P1 BRA `(.L_x_10093) ;  /* 0x0000000800701947 */ /* 0x000fea0003800000 */
[----:B------:R-:W-:-:S05]  /*b400*/  FSEL R3, RZ, 1, !P0 ;  /* 0x3f800000ff037808 */ /* 0x000fca0004000000 */
[----:B------:R-:W-:Y:S01]  /*b410*/  STG.E desc[UR36][R16.64], R3 ;  /* 0x0000000310007986 */ /* 0x000fe2000c101924 */
[----:B------:R-:W-:Y:S05]  /*b420*/  EXIT ;  /* 0x000000000000794d */ /* 0x000fea0003800000 */
.L_x_10097:
[----:B------:R-:W-:-:S04]  /*b430*/  FSEL R0, RZ, 1, !P0 ;  /* 0x3f800000ff007808 */ /* 0x000fc80004000000 */
[----:B------:R-:W-:-:S05]  /*b440*/  F2FP.F16.F32.PACK_AB R0, RZ, R0 ;  /* 0x00000000ff00723e */ /* 0x000fca00000000ff */
[----:B------:R-:W-:Y:S01]  /*b450*/  STG.E.U16 desc[UR36][R16.64], R0 ;  /* 0x0000000010007986 */ /* 0x000fe2000c101524 */
[----:B------:R-:W-:Y:S05]  /*b460*/  EXIT ;  /* 0x000000000000794d */ /* 0x000fea0003800000 */
.L_x_10096:
        /* <DEDUP_REMOVED lines=8> */
[----:B------:R-:W-:Y:S01]  /*b4f0*/  STG.E.64 desc[UR36][R16.64], R2 ;  /* 0x0000000210007986 */ /* 0x000fe2000c101b24 */
[----:B------:R-:W-:Y:S05]  /*b500*/  EXIT ;  /* 0x000000000000794d */ /* 0x000fea0003800000 */
.L_x_10099:
[----:B------:R-:W-:-:S04]  /*b510*/  FSEL R0, RZ, 1, !P0 ;  /* 0x3f800000ff007808 */ /* 0x000fc80004000000 */
[----:B------:R-:W-:-:S04]  /*b520*/  F2FP.F16.F32.PACK_AB R3, RZ, R0 ;  /* 0x00000000ff03723e */ /* 0x000fc800000000ff */
[----:B------:R-:W-:-:S05]  /*b530*/  PRMT R3, R3, 0x5410, RZ ;  /* 0x0000541003037816 */ /* 0x000fca00000000ff */
[----:B------:R-:W-:Y:S01]  /*b540*/  STG.E desc[UR36][R16.64], R3 ;  /* 0x0000000310007986 */ /* 0x000fe2000c101924 */
[----:B------:R-:W-:Y:S05]  /*b550*/  EXIT ;  /* 0x000000000000794d */ /* 0x000fea0003800000 */
.L_x_10098:
[----:B------:R-:W-:Y:S01]  /*b560*/  FSEL R3, RZ, 1.875, !P0 ;  /* 0x3ff00000ff037808 */ /* 0x000fe20004000000 */
[----:B------:R-:W-:-:S05]  /*b570*/  IMAD.MOV.U32 R2, RZ, RZ, RZ ;  /* 0x000000ffff027224 */ /* 0x000fca00078e00ff */
[----:B------:R-:W-:Y:S01]  /*b580*/  STG.E.64 desc[UR36][R16.64], R2 ;  /* 0x0000000210007986 */ /* 0x000fe2000c101b24 */
[----:B------:R-:W-:Y:S05]  /*b590*/  EXIT ;  /* 0x000000000000794d */ /* 0x000fea0003800000 */
.L_x_10089:
        /* <DEDUP_REMOVED lines=10> */
.L_x_10102:
[----:B------:R-:W-:Y:S02]  /*b640*/  FSEL R5, RZ, 1.875, !P0 ;  /* 0x3ff00000ff057808 */ /* 0x000fe40004000000 */
[----:B------:R-:W-:Y:S01]  /*b650*/  CS2R R6, SRZ ;  /* 0x0000000000067805 */ /* 0x000fe2000001ff00 */
[----:B------:R-:W-:-:S05]  /*b660*/  IMAD.MOV.U32 R4, RZ, RZ, RZ ;  /* 0x000000ffff047224 */ /* 0x000fca00078e00ff */
[----:B------:R-:W-:Y:S01]  /*b670*/  STG.E.128 desc[UR36][R16.64], R4 ;  /* 0x0000000410007986 */ /* 0x000fe2000c101d24 */
[----:B------:R-:W-:Y:S05]  /*b680*/  EXIT ;  /* 0x000000000000794d */ /* 0x000fea0003800000 */
.L_x_10101:
        /* <DEDUP_REMOVED lines=18> */
.L_x_10106:
[----:B------:R-:W-:Y:S05]  /*b7b0*/  BSYNC B0 ;  /* 0x0000000000007941 */ /* 0x000fea0003800000 */
.L_x_10105:
[----:B------:R-:W-:Y:S01]  /*b7c0*/  STG.E.U8 desc[UR36][R16.64], R3 ;  /* 0x0000000310007986 */ /* 0x000fe2000c101124 */
[----:B------:R-:W-:Y:S05]  /*b7d0*/  EXIT ;  /* 0x000000000000794d */ /* 0x000fea0003800000 */
.L_x_10104:
[----:B------:R-:W-:-:S04]  /*b7e0*/  FSEL R5, RZ, 1, !P0 ;  /* 0x3f800000ff057808 */ /* 0x000fc80004000000 */
[----:B------:R-:W-:-:S13]  /*b7f0*/  ISETP.GT.U32.AND P0, PT, R5, 0x477fffff, PT ;  /* 0x477fffff0500780c */ /* 0x000fda0003f04070 */
[----:B------:R-:W-:Y:S05]  /*b800*/  @P0 BRA `(.L_x_10107) ;  /* 0x00000000002c0947 */ /* 0x000fea0003800000 */
[----:B------:R-:W-:-:S13]  /*b810*/  ISETP.GE.U32.AND P0, PT, R5, 0x38800000, PT ;  /* 0x388000000500780c */ /* 0x000fda0003f06070 */
[----:B------:R-:W-:-:S04]  /*b820*/  @P0 SHF.R.U32.HI R0, RZ, 0x15, R5 ;  /* 0x00000015ff000819 */ /* 0x000fc80000011605 */
[----:B------:R-:W-:-:S04]  /*b830*/  @P0 LOP3.LUT R0, R0, 0x1, RZ, 0xc0, !PT ;  /* 0x0000000100000812 */ /* 0x000fc800078ec0ff */
[----:B------:R-:W-:-:S04]  /*b840*/  @P0 IADD3 R0, R5, 0x80fffff, R0 ;  /* 0x080fffff05000810 */ /* 0x000fc80007ffe000 */
[----:B------:R-:W-:-:S05]  /*b850*/  @P0 SHF.R.U32.HI R3, RZ, 0x15, R0 ;  /* 0x00000015ff030819 */ /* 0x000fca0000011600 */
[----:B------:R0:W-:Y:S01]  /*b860*/  @P0 STG.E.U8 desc[UR36][R16.64], R3 ;  /* 0x0000000310000986 */ /* 0x0001e2000c101124 */
[----:B------:R-:W-:Y:S05]  /*b870*/  @P0 EXIT ;  /* 0x000000000000094d */ /* 0x000fea0003800000 */
[----:B------:R-:W-:-:S04]  /*b880*/  FADD.FTZ R0, R5, 128 ;  /* 0x4300000005007421 */ /* 0x000fc80000010000 */
[----:B0-----:R-:W-:-:S05]  /*b890*/  VIADD R3, R0, 0xbd000000 ;  /* 0xbd00000000037836 */ /* 0x001fca0000000000 */
[----:B------:R-:W-:Y:S01]  /*b8a0*/  STG.E.U8 desc[UR36][R16.64], R3 ;  /* 0x0000000310007986 */ /* 0x000fe2000c101124 */
[----:B------:R-:W-:Y:S05]  /*b8b0*/  EXIT ;  /* 0x000000000000794d */ /* 0x000fea0003800000 */
.L_x_10107:
[----:B------:R-:W-:Y:S01]  /*b8c0*/  IMAD.MOV.U32 R3, RZ, RZ, 0x7f ;  /* 0x0000007fff037424 */ /* 0x000fe200078e00ff */
[----:B------:R-:W-:-:S04]  /*b8d0*/  ISETP.GT.U32.AND P0, PT, R5, 0x7f800000, PT ;  /* 0x7f8000000500780c */ /* 0x000fc80003f04070 */
[----:B------:R-:W-:-:S05]  /*b8e0*/  SEL R3, R3, 0x7c, P0 ;  /* 0x0000007c03037807 */ /* 0x000fca0000000000 */
[----:B------:R-:W-:Y:S01]  /*b8f0*/  STG.E.U8 desc[UR36][R16.64], R3 ;  /* 0x0000000310007986 */ /* 0x000fe2000c101124 */
[----:B------:R-:W-:Y:S05]  /*b900*/  EXIT ;  /* 0x000000000000794d */ /* 0x000fea0003800000 */
.L_x_10103:
[----:B------:R-:W-:-:S04]  /*b910*/  FSEL R0, RZ, 1, !P0 ;  /* 0x3f800000ff007808 */ /* 0x000fc80004000000 */
[----:B------:R-:W-:-:S05]  /*b920*/  F2FP.BF16.F32.PACK_AB R0, RZ, R0 ;  /* 0x00000000ff00723e */ /* 0x000fca00000010ff */
[----:B------:R-:W-:Y:S01]  /*b930*/  STG.E.U16 desc[UR36][R16.64], R0 ;  /* 0x0000000010007986 */ /* 0x000fe2000c101524 */
[----:B------:R-:W-:Y:S05]  /*b940*/  EXIT ;  /* 0x000000000000794d */ /* 0x000fea0003800000 */
.L_x_10100:
        /* <DEDUP_REMOVED lines=10> */
.L_x_10110:
        /* <DEDUP_REMOVED lines=16> */
.L_x_10113:
[----:B------:R-:W-:-:S07]  /*baf0*/  PRMT R8, R0, 0x7610, R8 ;  /* 0x0000761000087816 */ /* 0x000fce0000000008 */
.L_x_10112:
[----:B------:R-:W-:Y:S05]  /*bb00*/  BSYNC B0 ;  /* 0x0000000000007941 */ /* 0x000fea0003800000 */
.L_x_10111:
[----:B------:R-:W-:Y:S01]  /*bb10*/  STG.E.U8 desc[UR36][R16.64], R8 ;  /* 0x0000000810007986 */ /* 0x000fe2000c101124 */
[----:B------:R-:W-:Y:S05]  /*bb20*/  EXIT ;  /* 0x000000000000794d */ /* 0x000fea0003800000 */
.L_x_10109:
        /* <DEDUP_REMOVED lines=16> */
.L_x_10116:
[----:B------:R-:W-:-:S07]  /*bc30*/  PRMT R8, R0, 0x7610, R8 ;  /* 0x0000761000087816 */ /* 0x000fce0000000008 */
.L_x_10115:
[----:B------:R-:W-:Y:S05]  /*bc40*/  BSYNC B0 ;  /* 0x0000000000007941 */ /* 0x000fea0003800000 */
.L_x_10114:
[----:B------:R-:W-:Y:S01]  /*bc50*/  STG.E.U8 desc[UR36][R16.64], R8 ;  /* 0x0000000810007986 */ /* 0x000fe2000c101124 */
[----:B------:R-:W-:Y:S05]  /*bc60*/  EXIT ;  /* 0x000000000000794d */ /* 0x000fea0003800000 */
.L_x_10108:
        /* <DEDUP_REMOVED lines=21> */
.L_x_10093:
        /* <DEDUP_REMOVED lines=16> */
.L_x_10119:
[----:B------:R-:W-:Y:S05]  /*bec0*/  EXIT ;  /* 0x000000000000794d */ /* 0x000fea0003800000 */
.L_x_10118:
[----:B------:R-:W-:-:S05]  /*bed0*/  IMAD.MOV.U32 R3, RZ, RZ, RZ ;  /* 0x000000ffff037224 */ /* 0x000fca00078e00ff */
[----:B------:R-:W-:Y:S01]  /*bee0*/  STG.E.64 desc[UR36][R16.64], R2 ;  /* 0x0000000210007986 */ /* 0x000fe2000c101b24 */
[----:B------:R-:W-:Y:S05]  /*bef0*/  EXIT ;  /* 0x000000000000794d */ /* 0x000fea0003800000 */
.L_x_10117:
[----:B------:R-:W-:Y:S01]  /*bf00*/  STG.E desc[UR36][R16.64], R2 ;  /* 0x0000000210007986 */ /* 0x000fe2000c101924 */
[----:B------:R-:W-:Y:S05]  /*bf10*/  EXIT ;  /* 0x000000000000794d */ /* 0x000fea0003800000 */
.L_x_10120:
        /* <DEDUP_REMOVED lines=14> */
.L_x_23547:


//--------------------- .text._ZN2at6native27unrolled_elementwise_kernelIZZZNS0_16sign_kernel_cudaERNS_18TensorIteratorBaseEENKUlvE_clEvENKUlvE_clEvEUlhE_St5arrayIPcLm2EELi4E23TrivialOffsetCalculatorILi1EjESB_NS0_6memory12LoadWithCastILi1EEENSC_13StoreWithCastILi1EEEEEviT_T0_T2_T3_T4_T5_ --------------------------
	.section	.text._ZN2at6native27unrolled_elementwise_kernelIZZZNS0_16sign_kernel_cudaERNS_18TensorIteratorBaseEENKUlvE_clEvENKUlvE_clEvEUlhE_St5arrayIPcLm2EELi4E23TrivialOffsetCalculatorILi1EjESB_NS0_6memory12LoadWithCastILi1EEENSC_13StoreWithCastILi1EEEEEviT_T0_T2_T3_T4_T5_,"ax",@progbits
	.align	128
        .global         _ZN2at6native27unrolled_elementwise_kernelIZZZNS0_16sign_kernel_cudaERNS_18TensorIteratorBaseEENKUlvE_clEvENKUlvE_clEvEUlhE_St5arrayIPcLm2EELi4E23TrivialOffsetCalculatorILi1EjESB_NS0_6memory12LoadWithCastILi1EEENSC_13StoreWithCastILi1EEEEEviT_T0_T2_T3_T4_T5_
        .type           _ZN2at6native27unrolled_elementwise_kernelIZZZNS0_16sign_kernel_cudaERNS_18TensorIteratorBaseEENKUlvE_clEvENKUlvE_clEvEUlhE_St5arrayIPcLm2EELi4E23TrivialOffsetCalculatorILi1EjESB_NS0_6memory12LoadWithCastILi1EEENSC_13StoreWithCastILi1EEEEEviT_T0_T2_T3_T4_T5_,@function
        .size           _ZN2at6native27unrolled_elementwise_kernelIZZZNS0_16sign_kernel_cudaERNS_18TensorIteratorBaseEENKUlvE_clEvENKUlvE_clEvEUlhE_St5arrayIPcLm2EELi4E23TrivialOffsetCalculatorILi1EjESB_NS0_6memory12LoadWithCastILi1EEENSC_13StoreWithCastILi1EEEEEviT_T0_T2_T3_T4_T5_,(.L_x_23548 - _ZN2at6native27unrolled_elementwise_kernelIZZZNS0_16sign_kernel_cudaERNS_18TensorIteratorBaseEENKUlvE_clEvENKUlvE_clEvEUlhE_St5arrayIPcLm2EELi4E23TrivialOffsetCalculatorILi1EjESB_NS0_6memory12LoadWithCastILi1EEENSC_13StoreWithCastILi1EEEEEviT_T0_T2_T3_T4_T5_)
        .other          _ZN2at6native27unrolled_elementwise_kernelIZZZNS0_16sign_kernel_cudaERNS_18TensorIteratorBaseEENKUlvE_clEvENKUlvE_clEvEUlhE_St5arrayIPcLm2EELi4E23TrivialOffsetCalculatorILi1EjESB_NS0_6memory12LoadWithCastILi1EEENSC_13StoreWithCastILi1EEEEEviT_T0_T2_T3_T4_T5_,@"STO_CUDA_ENTRY STV_DEFAULT"
_ZN2at6native27unrolled_elementwise_kernelIZZZNS0_16sign_kernel_cudaERNS_18TensorIteratorBaseEENKUlvE_clEvENKUlvE_clEvEUlhE_St5arrayIPcLm2EELi4E23TrivialOffsetCalculatorILi1EjESB_NS0_6memory12LoadWithCastILi1EEENSC_13StoreWithCastILi1EEEEEviT_T0_T2_T3_T4_T5_:
.text._ZN2at6native27unrolled_elementwise_kernelIZZZNS0_16sign_kernel_cudaERNS_18TensorIteratorBaseEENKUlvE_clEvENKUlvE_clEvEUlhE_St5arrayIPcLm2EELi4E23TrivialOffsetCalculatorILi1EjESB_NS0_6memory12LoadWithCastILi1EEENSC_13StoreWithCastILi1EEEEEviT_T0_T2_T3_T4_T5_:
        /* <DEDUP_REMOVED lines=31> */
.L_x_10126:
[----:B------:R3:W5:Y:S01]  /*01f0*/  LDG.E.U8 R18, desc[UR36][R4.64] ;  /* 0x0000002404127981 */ /* 0x000762000c1e1100 */
[----:B------:R-:W-:Y:S05]  /*0200*/  BRA `(.L_x_10128) ;  /* 0x0000000c00687947 */ /* 0x000fea0003800000 */
.L_x_10125:
        /* <DEDUP_REMOVED lines=8> */
.L_x_10130:
[----:B------:R1:W5:Y:S01]  /*0290*/  LDG.E.U8 R18, desc[UR36][R4.64] ;  /* 0x0000002404127981 */ /* 0x000362000c1e1100 */
[----:B------:R-:W-:Y:S05]  /*02a0*/  BRA `(.L_x_10128) ;  /* 0x0000000c00407947 */ /* 0x000fea0003800000 */
.L_x_10129:
[----:B------:R2:W5:Y:S01]  /*02b0*/  LDG.E.U16 R18, desc[UR36][R4.64] ;  /* 0x0000002404127981 */ /* 0x000562000c1e1500 */
[----:B------:R-:W-:Y:S05]  /*02c0*/  BRA `(.L_x_10128) ;  /* 0x0000000c00387947 */ /* 0x000fea0003800000 */
.L_x_10124:
        /* <DEDUP_REMOVED lines=10> */
.L_x_10132:
[----:B------:R-:W2:Y:S02]  /*0370*/  LDG.E.U16 R2, desc[UR36][R4.64] ;  /* 0x0000002404027981 */ /* 0x000ea4000c1e1500 */
[----:B--2---:R-:W-:-:S06]  /*0380*/  HADD2.F32 R2, -RZ, R2.H0_H0 ;  /* 0x20000002ff027230 */ /* 0x004fcc0000004100 */
[----:B------:R-:W0:Y:S02]  /*0390*/  F2I.S64.TRUNC R2, R2 ;  /* 0x0000000200027311 */ /* 0x000e24000020d900 */
[----:B0-----:R-:W-:Y:S01]  /*03a0*/  PRMT R18, R2, 0x7610, R18 ;  /* 0x0000761002127816 */ /* 0x001fe20000000012 */
[----:B------:R-:W-:Y:S06]  /*03b0*/  BRA `(.L_x_10128) ;  /* 0x0000000800fc7947 */ /* 0x000fec0003800000 */
.L_x_10131:
        /* <DEDUP_REMOVED lines=10> */
.L_x_10134:
[----:B------:R-:W2:Y:S02]  /*0460*/  LDG.E.U16 R4, desc[UR36][R4.64] ;  /* 0x0000002404047981 */ /* 0x000ea4000c1e1500 */
[----:B--2---:R-:W-:-:S06]  /*0470*/  HADD2.F32 R2, -RZ, R4.H0_H0 ;  /* 0x20000004ff027230 */ /* 0x004fcc0000004100 */
[----:B------:R-:W0:Y:S02]  /*0480*/  F2I.S64.TRUNC R2, R2 ;  /* 0x0000000200027311 */ /* 0x000e24000020d900 */
[----:B0-----:R-:W-:Y:S01]  /*0490*/  PRMT R18, R2, 0x7610, R18 ;  /* 0x0000761002127816 */ /* 0x001fe20000000012 */
[----:B------:R-:W-:Y:S06]  /*04a0*/  BRA `(.L_x_10128) ;  /* 0x0000000800c07947 */ /* 0x000fec0003800000 */
.L_x_10133:
[----:B------:R-:W2:Y:S02]  /*04b0*/  LDG.E.64 R2, desc[UR36][R4.64] ;  /* 0x0000002404027981 */ /* 0x000ea4000c1e1b00 */
[----:B--2---:R-:W0:Y:S02]  /*04c0*/  F2I.S64.F64.TRUNC R2, R2 ;  /* 0x0000000200027311 */ /* 0x004e24000030d900 */
[----:B0-----:R-:W-:Y:S01]  /*04d0*/  PRMT R18, R2, 0x7610, R18 ;  /* 0x0000761002127816 */ /* 0x001fe20000000012 */
[----:B------:R-:W-:Y:S06]  /*04e0*/  BRA `(.L_x_10128) ;  /* 0x0000000800b07947 */ /* 0x000fec0003800000 */
.L_x_10123:
        /* <DEDUP_REMOVED lines=12> */
.L_x_10137:
[----:B------:R-:W2:Y:S02]  /*05b0*/  LDG.E.64 R4, desc[UR36][R4.64] ;  /* 0x0000002404047981 */ /* 0x000ea4000c1e1b00 */
[----:B--2---:R-:W0:Y:S02]  /*05c0*/  F2I.S64.F64.TRUNC R2, R4 ;  /* 0x0000000400027311 */ /* 0x004e24000030d900 */
[----:B0-----:R-:W-:Y:S01]  /*05d0*/  PRMT R18, R2, 0x7610, R18 ;  /* 0x0000761002127816 */ /* 0x001fe20000000012 */
[----:B------:R-:W-:Y:S06]  /*05e0*/  BRA `(.L_x_10128) ;  /* 0x0000000800707947 */ /* 0x000fec0003800000 */
.L_x_10136:
        /* <DEDUP_REMOVED lines=28> */
.L_x_10139:
        /* <DEDUP_REMOVED lines=16> */
.L_x_10138:
[----:B------:R-:W2:Y:S02]  /*08b0*/  LDG.E.U16 R2, desc[UR36][R4.64] ;  /* 0x0000002404027981 */ /* 0x000ea4000c1e1500 */
[----:B--2---:R-:W-:-:S06]  /*08c0*/  IMAD.U32 R2, R2, 0x10000, RZ ;  /* 0x0001000002027824 */ /* 0x004fcc00078e00ff */
[----:B------:R-:W0:Y:S02]  /*08d0*/  F2I.S64.TRUNC R2, R2 ;  /* 0x0000000200027311 */ /* 0x000e24000020d900 */
[----:B0-----:R-:W-:Y:S01]  /*08e0*/  PRMT R18, R2, 0x7610, R18 ;  /* 0x0000761002127816 */ /* 0x001fe20000000012 */
[----:B------:R-:W-:Y:S06]  /*08f0*/  BRA `(.L_x_10128) ;  /* 0x0000000400ac7947 */ /* 0x000fec0003800000 */
.L_x_10135:
        /* <DEDUP_REMOVED lines=10> */
.L_x_10142:
        /* <DEDUP_REMOVED lines=21> */
.L_x_10146:
[----:B------:R-:W-:Y:S05]  /*0af0*/  BSYNC B1 ;  /* 0x0000000000017941 */ /* 0x000fea0003800000 */
.L_x_10145:
[----:B------:R-:W-:Y:S01]  /*0b00*/  IMAD.SHL.U32 R2, R2, 0x100000, RZ ;  /* 0x0010000002027824 */ /* 0x000fe200078e00ff */
[----:B------:R-:W-:-:S04]  /*0b10*/  LEA R3, R0, 0x3b800000, 0x17 ;  /* 0x3b80000000037811 */ /* 0x000fc800078eb8ff */
[----:B------:R-:W-:-:S07]  /*0b20*/  LOP3.LUT R2, R3, R2, R4, 0xfe, !PT ;  /* 0x0000000203027212 */ /* 0x000fce00078efe04 */
.L_x_10144:
[----:B------:R-:W-:Y:S05]  /*0b30*/  BSYNC B0 ;  /* 0x0000000000007941 */ /* 0x000fea0003800000 */
.L_x_10143:
[----:B------:R-:W0:Y:S02]  /*0b40*/  F2I.S64.TRUNC R2, R2 ;  /* 0x0000000200027311 */ /* 0x000e24000020d900 */
[----:B0-----:R-:W-:Y:S01]  /*0b50*/  PRMT R18, R2, 0x7610, R18 ;  /* 0x0000761002127816 */ /* 0x001fe20000000012 */
[----:B------:R-:W-:Y:S06]  /*0b60*/  BRA `(.L_x_10128) ;  /* 0x0000000400107947 */ /* 0x000fec0003800000 */
.L_x_10141:
        /* <DEDUP_REMOVED lines=21> */
.L_x_10150:
[----:B------:R-:W-:Y:S05]  /*0cc0*/  BSYNC B1 ;  /* 0x0000000000017941 */ /* 0x000fea0003800000 */
.L_x_10149:
[----:B------:R-:W-:Y:S01]  /*0cd0*/  IMAD.SHL.U32 R2, R2, 0x200000, RZ ;  /* 0x0020000002027824 */ /* 0x000fe200078e00ff */
[----:B------:R-:W-:-:S04]  /*0ce0*/  LEA R3, R0, 0x37800000, 0x17 ;  /* 0x3780000000037811 */ /* 0x000fc800078eb8ff */
[----:B------:R-:W-:-:S07]  /*0cf0*/  LOP3.LUT R2, R3, R2, R4, 0xfe, !PT ;  /* 0x0000000203027212 */ /* 0x000fce00078efe04 */
.L_x_10148:
[----:B------:R-:W-:Y:S05]  /*0d00*/  BSYNC B0 ;  /* 0x0000000000007941 */ /* 0x000fea0003800000 */
.L_x_10147:
[----:B------:R-:W0:Y:S02]  /*0d10*/  F2I.S64.TRUNC R2, R2 ;  /* 0x0000000200027311 */ /* 0x000e24000020d900 */
[----:B0-----:R-:W-:Y:S01]  /*0d20*/  PRMT R18, R2, 0x7610, R18 ;  /* 0x0000761002127816 */ /* 0x001fe20000000012 */
[----:B------:R-:W-:Y:S06]  /*0d30*/  BRA `(.L_x_10128) ;  /* 0x00000000009c7947 */ /* 0x000fec0003800000 */
.L_x_10140:
        /* <DEDUP_REMOVED lines=14> */
.L_x_10154:
[----:B------:R-:W-:Y:S05]  /*0e20*/  BSYNC B0 ;  /* 0x0000000000007941 */ /* 0x000fea0003800000 */
.L_x_10153:
[----:B------:R-:W0:Y:S02]  /*0e30*/  F2I.S64.TRUNC R2, R2 ;  /* 0x0000000200027311 */ /* 0x000e24000020d900 */
[----:B0-----:R-:W-:Y:S01]  /*0e40*/  PRMT R18, R2, 0x7610, R18 ;  /* 0x0000761002127816 */ /* 0x001fe20000000012 */
[----:B------:R-:W-:Y:S06]  /*0e50*/  BRA `(.L_x_10128) ;  /* 0x0000000000547947 */ /* 0x000fec0003800000 */
.L_x_10127:
        /* <DEDUP_REMOVED lines=16> */
.L_x_10155:
[----:B------:R-:W-:Y:S01]  /*0f60*/  PRMT R18, RZ, 0x7610, R18 ;  /* 0x00007610ff127816 */ /* 0x000fe20000000012 */
[----:B------:R-:W-:Y:S06]  /*0f70*/  BRA `(.L_x_10128) ;  /* 0x00000000000c7947 */ /* 0x000fec0003800000 */
.L_x_10152:
[----:B------:R0:W5:Y:S01]  /*0f80*/  LDG.E.U8 R18, desc[UR36][R4.64] ;  /* 0x0000002404127981 */ /* 0x000162000c1e1100 */
[----:B------:R-:W-:Y:S05]  /*0f90*/  BRA `(.L_x_10128) ;  /* 0x0000000000047947 */ /* 0x000fea0003800000 */
.L_x_10151:
[----:B------:R0:W5:Y:S02]  /*0fa0*/  LDG.E.U8 R18, desc[UR36][R4.64] ;  /* 0x0000002404127981 */ /* 0x000164000c1e1100 */
.L_x_10128:
[----:B------:R-:W1:Y:S02]  /*0fb0*/  S2R R26, SR_TID.X ;  /* 0x00000000001a7919 */ /* 0x000e640000002100 */
[----:B-1----:R-:W-:-:S07]  /*0fc0*/  VIADD R26, R26, 0x80 ;  /* 0x000000801a1a7836 */ /* 0x002fce0000000000 */
.L_x_10122:
[----:B------:R-:W-:Y:S05]  /*0fd0*/  BSYNC B6 ;  /* 0x0000000000067941 */ /* 0x000fea0003800000 */
.L_x_10121:
        /* <DEDUP_REMOVED lines=23> */
.L_x_10161:
[----:B------:R0:W5:Y:S01]  /*1150*/  LDG.E.U8 R22, desc[UR36][R4.64] ;  /* 0x0000002404167981 */ /* 0x000162000c1e1100 */
[----:B------:R-:W-:Y:S05]  /*1160*/  BRA `(.L_x_10163) ;  /* 0x0000000c00647947 */ /* 0x000fea0003800000 */
.L_x_10160:
        /* <DEDUP_REMOVED lines=8> */
.L_x_10165:
[----:B------:R4:W5:Y:S01]  /*11f0*/  LDG.E.U8 R22, desc[UR36][R4.64] ;  /* 0x0000002404167981 */ /* 0x000962000c1e1100 */
[----:B------:R-:W-:Y:S05]  /*1200*/  BRA `(.L_x_10163) ;  /* 0x0000000c003c7947 */ /* 0x000fea0003800000 */
.L_x_10164:
[----:B------:R0:W5:Y:S01]  /*1210*/  LDG.E.U16 R22, desc[UR36][R4.64] ;  /* 0x0000002404167981 */ /* 0x000162000c1e1500 */
[----:B------:R-:W-:Y:S05]  /*1220*/  BRA `(.L_x_10163) ;  /* 0x0000000c00347947 */ /* 0x000fea0003800000 */
.L_x_10159:
        /* <DEDUP_REMOVED lines=10> */
.L_x_10167:
[----:B------:R-:W2:Y:S02]  /*12d0*/  LDG.E.U16 R2, desc[UR36][R4.64] ;  /* 0x0000002404027981 */ /* 0x000ea4000c1e1500 */
[----:B--2---:R-:W-:-:S06]  /*12e0*/  HADD2.F32 R2, -RZ, R2.H0_H0 ;  /* 0x20000002ff027230 */ /* 0x004fcc0000004100 */
[----:B------:R-:W0:Y:S02]  /*12f0*/  F2I.S64.TRUNC R2, R2 ;  /* 0x0000000200027311 */ /* 0x000e24000020d900 */
[----:B0-----:R-:W-:Y:S01]  /*1300*/  PRMT R22, R2, 0x7610, R22 ;  /* 0x0000761002167816 */ /* 0x001fe20000000016 */
[----:B------:R-:W-:Y:S06]  /*1310*/  BRA `(.L_x_10163) ;  /* 0x0000000800f87947 */ /* 0x000fec0003800000 */
.L_x_10166:
        /* <DEDUP_REMOVED lines=10> */
.L_x_10169:
[----:B------:R-:W2:Y:S02]  /*13c0*/  LDG.E.U16 R4, desc[UR36][R4.64] ;  /* 0x0000002404047981 */ /* 0x000ea4000c1e1500 */
[----:B--2---:R-:W-:-:S06]  /*13d0*/  HADD2.F32 R2, -RZ, R4.H0_H0 ;  /* 0x20000004ff027230 */ /* 0x004fcc0000004100 */
[----:B------:R-:W0:Y:S02]  /*13e0*/  F2I.S64.TRUNC R2, R2 ;  /* 0x0000000200027311 */ /* 0x000e24000020d900 */
[----:B0-----:R-:W-:Y:S01]  /*13f0*/  PRMT R22, R2, 0x7610, R22 ;  /* 0x0000761002167816 */ /* 0x001fe20000000016 */
[----:B------:R-:W-:Y:S06]  /*1400*/  BRA `(.L_x_10163) ;  /* 0x0000000800bc7947 */ /* 0x000fec0003800000 */
.L_x_10168:
[----:B------:R-:W2:Y:S02]  /*1410*/  LDG.E.64 R2, desc[UR36][R4.64] ;  /* 0x0000002404027981 */ /* 0x000ea4000c1e1b00 */
[----:B--2---:R-:W0:Y:S02]  /*1420*/  F2I.S64.F64.TRUNC R2, R2 ;  /* 0x0000000200027311 */ /* 0x004e24000030d900 */
[----:B0-----:R-:W-:Y:S01]  /*1430*/  PRMT R22, R2, 0x7610, R22 ;  /* 0x0000761002167816 */ /* 0x001fe20000000016 */
[----:B------:R-:W-:Y:S06]  /*1440*/  BRA `(.L_x_10163) ;  /* 0x0000000800ac7947 */ /* 0x000fec0003800000 */
.L_x_10158:
        /* <DEDUP_REMOVED lines=12> */
.L_x_10172:
[----:B------:R-:W2:Y:S02]  /*1510*/  LDG.E.64 R4, desc[UR36][R4.64] ;  /* 0x0000002404047981 */ /* 0x000ea4000c1e1b00 */
[----:B--2---:R-:W0:Y:S02]  /*1520*/  F2I.S64.F64.TRUNC R2, R4 ;  /* 0x0000000400027311 */ /* 0x004e24000030d900 */
[----:B0-----:R-:W-:Y:S01]  /*1530*/  PRMT R22, R2, 0x7610, R22 ;  /* 0x0000761002167816 */ /* 0x001fe20000000016 */
[----:B------:R-:W-:Y:S06]  /*1540*/  BRA `(.L_x_10163) ;  /* 0x00000008006c7947 */ /* 0x000fec0003800000 */
.L_x_10171:
        /* <DEDUP_REMOVED lines=28> */
.L_x_10174:
        /* <DEDUP_REMOVED lines=15> */
.L_x_10173:
[----:B------:R-:W2:Y:S02]  /*1800*/  LDG.E.U16 R2, desc[UR36][R4.64] ;  /* 0x0000002404027981 */ /* 0x000ea4000c1e1500 */
[----:B--2---:R-:W-:-:S06]  /*1810*/  IMAD.U32 R2, R2, 0x10000, RZ ;  /* 0x0001000002027824 */ /* 0x004fcc00078e00ff */
[----:B------:R-:W0:Y:S02]  /*1820*/  F2I.S64.TRUNC R2, R2 ;  /* 0x0000000200027311 */ /* 0x000e24000020d900 */
[----:B0-----:R-:W-:Y:S01]  /*1830*/  PRMT R22, R2, 0x7610, R22 ;  /* 0x0000761002167816 */ /* 0x001fe20000000016 */
[----:B------:R-:W-:Y:S06]  /*1840*/  BRA `(.L_x_10163) ;  /* 0x0000000400ac7947 */ /* 0x000fec0003800000 */
.L_x_10170:
        /* <DEDUP_REMOVED lines=10> */
.L_x_10177:
        /* <DEDUP_REMOVED lines=21> */
.L_x_10181:
[----:B------:R-:W-:Y:S05]  /*1a40*/  BSYNC B1 ;  /* 0x0000000000017941 */ /* 0x000fea0003800000 */
.L_x_10180:
[----:B------:R-:W-:Y:S01]  /*1a50*/  IMAD.SHL.U32 R2, R2, 0x100000, RZ ;  /* 0x0010000002027824 */ /* 0x000fe200078e00ff */
[----:B------:R-:W-:-:S04]  /*1a60*/  LEA R3, R0, 0x3b800000, 0x17 ;  /* 0x3b80000000037811 */ /* 0x000fc800078eb8ff */
[----:B------:R-:W-:-:S07]  /*1a70*/  LOP3.LUT R2, R3, R2, R4, 0xfe, !PT ;  /* 0x0000000203027212 */ /* 0x000fce00078efe04 */
.L_x_10179:
[----:B------:R-:W-:Y:S05]  /*1a80*/  BSYNC B0 ;  /* 0x0000000000007941 */ /* 0x000fea0003800000 */
.L_x_10178:
[----:B------:R-:W0:Y:S02]  /*1a90*/  F2I.S64.TRUNC R2, R2 ;  /* 0x0000000200027311 */ /* 0x000e24000020d900 */
[----:B0-----:R-:W-:Y:S01]  /*1aa0*/  PRMT R22, R2, 0x7610, R22 ;  /* 0x0000761002167816 */ /* 0x001fe20000000016 */
[----:B------:R-:W-:Y:S06]  /*1ab0*/  BRA `(.L_x_10163) ;  /* 0x0000000400107947 */ /* 0x000fec0003800000 */
.L_x_10176:
        /* <DEDUP_REMOVED lines=21> */
.L_x_10185:
[----:B------:R-:W-:Y:S05]  /*1c10*/  BSYNC B1 ;  /* 0x0000000000017941 */ /* 0x000fea0003800000 */
.L_x_10184:
[----:B------:R-:W-:Y:S01]  /*1c20*/  IMAD.SHL.U32 R2, R2, 0x200000, RZ ;  /* 0x0020000002027824 */ /* 0x000fe200078e00ff */
[----:B------:R-:W-:-:S04]  /*1c30*/  LEA R3, R0, 0x37800000, 0x17 ;  /* 0x3780000000037811 */ /* 0x000fc800078eb8ff */
[----:B------:R-:W-:-:S07]  /*1c40*/  LOP3.LUT R2, R3, R2, R4, 0xfe, !PT ;  /* 0x0000000203027212 */ /* 0x000fce00078efe04 */
.L_x_10183:
[----:B------:R-:W-:Y:S05]  /*1c50*/  BSYNC B0 ;  /* 0x0000000000007941 */ /* 0x000fea0003800000 */
.L_x_10182:
[----:B------:R-:W0:Y:S02]  /*1c60*/  F2I.S64.TRUNC R2, R2 ;  /* 0x0000000200027311 */ /* 0x000e24000020d900 */
[----:B0-----:R-:W-:Y:S01]  /*1c70*/  PRMT R22, R2, 0x7610, R22 ;  /* 0x0000761002167816 */ /* 0x001fe20000000016 */
[----:B------:R-:W-:Y:S06]  /*1c80*/  BRA `(.L_x_10163) ;  /* 0x00000000009c7947 */ /* 0x000fec0003800000 */
.L_x_10175:
        /* <DEDUP_REMOVED lines=14> */
.L_x_10189:
[----:B------:R-:W-:Y:S05]  /*1d70*/  BSYNC B0 ;  /* 0x0000000000007941 */ /* 0x000fea0003800000 */
.L_x_10188:
[----:B------:R-:W0:Y:S02]  /*1d80*/  F2I.S64.TRUNC R2, R2 ;  /* 0x0000000200027311 */ /* 0x000e24000020d900 */
[----:B0-----:R-:W-:Y:S01]  /*1d90*/  PRMT R22, R2, 0x7610, R22 ;  /* 0x0000761002167816 */ /* 0x001fe20000000016 */
[----:B------:R-:W-:Y:S06]  /*1da0*/  BRA `(.L_x_10163) ;  /* 0x0000000000547947 */ /* 0x000fec0003800000 */
.L_x_10162:
        /* <DEDUP_REMOVED lines=16> */
.L_x_10190:
[----:B------:R-:W-:Y:S01]  /*1eb0*/  PRMT R22, RZ, 0x7610, R22 ;  /* 0x00007610ff167816 */ /* 0x000fe20000000016 */
[----:B------:R-:W-:Y:S06]  /*1ec0*/  BRA `(.L_x_10163) ;  /* 0x00000000000c7947 */ /* 0x000fec0003800000 */
.L_x_10187:
[----:B------:R1:W5:Y:S01]  /*1ed0*/  LDG.E.U8 R22, desc[UR36][R4.64] ;  /* 0x0000002404167981 */ /* 0x000362000c1e1100 */
[----:B------:R-:W-:Y:S05]  /*1ee0*/  BRA `(.L_x_10163) ;  /* 0x0000000000047947 */ /* 0x000fea0003800000 */
.L_x_10186:
[----:B------:R0:W5:Y:S02]  /*1ef0*/  LDG.E.U8 R22, desc[UR36][R4.64] ;  /* 0x0000002404167981 */ /* 0x000164000c1e1100 */
.L_x_10163:
[----:B------:R-:W-:-:S07]  /*1f00*/  VIADD R26, R26, 0x80 ;  /* 0x000000801a1a7836 */ /* 0x000fce0000000000 */
.L_x_10157:
[----:B------:R-:W-:Y:S05]  /*1f10*/  BSYNC B6 ;  /* 0x0000000000067941 */ /* 0x000fea0003800000 */
.L_x_10156:
        /* <DEDUP_REMOVED lines=25> */
.L_x_10196:
[----:B------:R0:W5:Y:S01]  /*20b0*/  LDG.E.U8 R24, desc[UR36][R4.64] ;  /* 0x0000002404187981 */ /* 0x000162000c1e1100 */
[----:B------:R-:W-:Y:S05]  /*20c0*/  BRA `(.L_x_10198) ;  /* 0x0000000c00647947 */ /* 0x000fea0003800000 */
.L_x_10195:
        /* <DEDUP_REMOVED lines=8> */
.L_x_10200:
[----:B------:R3:W5:Y:S01]  /*2150*/  LDG.E.U8 R24, desc[UR36][R4.64] ;  /* 0x0000002404187981 */ /* 0x000762000c1e1100 */
[----:B------:R-:W-:Y:S05]  /*2160*/  BRA `(.L_x_10198) ;  /* 0x0000000c003c7947 */ /* 0x000fea0003800000 */
.L_x_10199:
[----:B------:R0:W5:Y:S01]  /*2170*/  LDG.E.U16 R24, desc[UR36][R4.64] ;  /* 0x0000002404187981 */ /* 0x000162000c1e1500 */
[----:B------:R-:W-:Y:S05]  /*2180*/  BRA `(.L_x_10198) ;  /* 0x0000000c00347947 */ /* 0x000fea0003800000 */
.L_x_10194:
        /* <DEDUP_REMOVED lines=10> */
.L_x_10202:
[----:B------:R-:W2:Y:S02]  /*2230*/  LDG.E.U16 R2, desc[UR36][R4.64] ;  /* 0x0000002404027981 */ /* 0x000ea4000c1e1500 */
[----:B--2---:R-:W-:-:S06]  /*2240*/  HADD2.F32 R2, -RZ, R2.H0_H0 ;  /* 0x20000002ff027230 */ /* 0x004fcc0000004100 */
[----:B------:R-:W0:Y:S02]  /*2250*/  F2I.S64.TRUNC R2, R2 ;  /* 0x0000000200027311 */ /* 0x000e24000020d900 */
[----:B0-----:R-:W-:Y:S01]  /*2260*/  PRMT R24, R2, 0x7610, R24 ;  /* 0x0000761002187816 */ /* 0x001fe20000000018 */
[----:B------:R-:W-:Y:S06]  /*2270*/  BRA `(.L_x_10198) ;  /* 0x0000000800f87947 */ /* 0x000fec0003800000 */
.L_x_10201:
        /* <DEDUP_REMOVED lines=10> */
.L_x_10204:
[----:B------:R-:W2:Y:S02]  /*2320*/  LDG.E.U16 R4, desc[UR36][R4.64] ;  /* 0x0000002404047981 */ /* 0x000ea4000c1e1500 */
[----:B--2---:R-:W-:-:S06]  /*2330*/  HADD2.F32 R2, -RZ, R4.H0_H0 ;  /* 0x20000004ff027230 */ /* 0x004fcc0000004100 */
[----:B------:R-:W0:Y:S02]  /*2340*/  F2I.S64.TRUNC R2, R2 ;  /* 0x0000000200027311 */ /* 0x000e24000020d900 */
[----:B0-----:R-:W-:Y:S01]  /*2350*/  PRMT R24, R2, 0x7610, R24 ;  /* 0x0000761002187816 */ /* 0x001fe20000000018 */
[----:B------:R-:W-:Y:S06]  /*2360*/  BRA `(.L_x_10198) ;  /* 0x0000000800bc7947 */ /* 0x000fec0003800000 */
.L_x_10203:
[----:B------:R-:W2:Y:S02]  /*2370*/  LDG.E.64 R2, desc[UR36][R4.64] ;  /* 0x0000002404027981 */ /* 0x000ea4000c1e1b00 */
[----:B--2---:R-:W0:Y:S02]  /*2380*/  F2I.S64.F64.TRUNC R2, R2 ;  /* 0x0000000200027311 */ /* 0x004e24000030d900 */
[----:B0-----:R-:W-:Y:S01]  /*2390*/  PRMT R24, R2, 0x7610, R24 ;  /* 0x0000761002187816 */ /* 0x001fe20000000018 */
[----:B------:R-:W-:Y:S06]  /*23a0*/  BRA `(.L_x_10198) ;  /* 0x0000000800ac7947 */ /* 0x000fec0003800000 */
.L_x_10193:
        /* <DEDUP_REMOVED lines=12> */
.L_x_10207:
[----:B------:R-:W2:Y:S02]  /*2470*/  LDG.E.64 R4, desc[UR36][R4.64] ;  /* 0x0000002404047981 */ /* 0x000ea4000c1e1b00 */
[----:B--2---:R-:W0:Y:S02]  /*2480*/  F2I.S64.F64.TRUNC R2, R4 ;  /* 0x0000000400027311 */ /* 0x004e24000030d900 */
[----:B0-----:R-:W-:Y:S01]  /*2490*/  PRMT R24, R2, 0x7610, R24 ;  /* 0x0000761002187816 */ /* 0x001fe20000000018 */
[----:B------:R-:W-:Y:S06]  /*24a0*/  BRA `(.L_x_10198) ;  /* 0x00000008006c7947 */ /* 0x000fec0003800000 */
.L_x_10206:
        /* <DEDUP_REMOVED lines=28> */
.L_x_10209:
        /* <DEDUP_REMOVED lines=15> */
.L_x_10208:
[----:B------:R-:W2:Y:S02]  /*2760*/  LDG.E.U16 R2, desc[UR36][R4.64] ;  /* 0x0000002404027981 */ /* 0x000ea4000c1e1500 */
[----:B--2---:R-:W-:-:S06]  /*2770*/  IMAD.U32 R2, R2, 0x10000, RZ ;  /* 0x0001000002027824 */ /* 0x004fcc00078e00ff */
[----:B------:R-:W0:Y:S02]  /*2780*/  F2I.S64.TRUNC R2, R2 ;  /* 0x0000000200027311 */ /* 0x000e24000020d900 */
[----:B0-----:R-:W-:Y:S01]  /*2790*/  PRMT R24, R2, 0x7610, R24 ;  /* 0x0000761002187816 */ /* 0x001fe20000000018 */
[----:B------:R-:W-:Y:S06]  /*27a0*/  BRA `(.L_x_10198) ;  /* 0x0000000400ac7947 */ /* 0x000fec0003800000 */
.L_x_10205:
        /* <DEDUP_REMOVED lines=10> */
.L_x_10212:
        /* <DEDUP_REMOVED lines=21> */
.L_x_10216:
[----:B------:R-:W-:Y:S05]  /*29a0*/  BSYNC B1 ;  /* 0x0000000000017941 */ /* 0x000fea0003800000 */
.L_x_10215:
[----:B------:R-:W-:Y:S01]  /*29b0*/  IMAD.SHL.U32 R2, R2, 0x100000, RZ ;  /* 0x0010000002027824 */ /* 0x000fe200078e00ff */
[----:B------:R-:W-:-:S04]  /*29c0*/  LEA R3, R0, 0x3b800000, 0x17 ;  /* 0x3b80000000037811 */ /* 0x000fc800078eb8ff */
[----:B------:R-:W-:-:S07]  /*29d0*/  LOP3.LUT R2, R3, R2, R4, 0xfe, !PT ;  /* 0x0000000203027212 */ /* 0x000fce00078efe04 */
.L_x_10214:
[----:B------:R-:W-:Y:S05]  /*29e0*/  BSYNC B0 ;  /* 0x0000000000007941 */ /* 0x000fea0003800000 */
.L_x_10213:
[----:B------:R-:W0:Y:S02]  /*29f0*/  F2I.S64.TRUNC R2, R2 ;  /* 0x0000000200027311 */ /* 0x000e24000020d900 */
[----:B0-----:R-:W-:Y:S01]  /*2a00*/  PRMT R24, R2, 0x7610, R24 ;  /* 0x0000761002187816 */ /* 0x001fe20000000018 */
[----:B------:R-:W-:Y:S06]  /*2a10*/  BRA `(.L_x_10198) ;  /* 0x0000000400107947 */ /* 0x000fec0003800000 */
.L_x_10211:
        /* <DEDUP_REMOVED lines=21> */
.L_x_10220:
[----:B------:R-:W-:Y:S05]  /*2b70*/  BSYNC B1 ;  /* 0x0000000000017941 */ /* 0x000fea0003800000 */
.L_x_10219:
[----:B------:R-:W-:Y:S01]  /*2b80*/  IMAD.SHL.U32 R2, R2, 0x200000, RZ ;  /* 0x0020000002027824 */ /* 0x000fe200078e00ff */
[----:B------:R-:W-:-:S04]  /*2b90*/  LEA R3, R0, 0x37800000, 0x17 ;  /* 0x3780000000037811 */ /* 0x000fc800078eb8ff */
[----:B------:R-:W-:-:S07]  /*2ba0*/  LOP3.LUT R2, R3, R2, R4, 0xfe, !PT ;  /* 0x0000000203027212 */ /* 0x000fce00078efe04 */
.L_x_10218:
[----:B------:R-:W-:Y:S05]  /*2bb0*/  BSYNC B0 ;  /* 0x0000000000007941 */ /* 0x000fea0003800000 */
.L_x_10217:
[----:B------:R-:W0:Y:S02]  /*2bc0*/  F2I.S64.TRUNC R2, R2 ;  /* 0x0000000200027311 */ /* 0x000e24000020d900 */
[----:B0-----:R-:W-:Y:S01]  /*2bd0*/  PRMT R24, R2, 0x7610, R24 ;  /* 0x0000761002187816 */ /* 0x001fe20000000018 */
[----:B------:R-:W-:Y:S06]  /*2be0*/  BRA `(.L_x_10198) ;  /* 0x00000000009c7947 */ /* 0x000fec0003800000 */
.L_x_10210:
        /* <DEDUP_REMOVED lines=14> */
.L_x_10224:
[----:B------:R-:W-:Y:S05]  /*2cd0*/  BSYNC B0 ;  /* 0x0000000000007941 */ /* 0x000fea0003800000 */
.L_x_10223:
[----:B------:R-:W0:Y:S02]  /*2ce0*/  F2I.S64.TRUNC R2, R2 ;  /* 0x0000000200027311 */ /* 0x000e24000020d900 */
[----:B0-----:R-:W-:Y:S01]  /*2cf0*/  PRMT R24, R2, 0x7610, R24 ;  /* 0x0000761002187816 */ /* 0x001fe20000000018 */
[----:B------:R-:W-:Y:S06]  /*2d00*/  BRA `(.L_x_10198) ;  /* 0x0000000000547947 */ /* 0x000fec0003800000 */
.L_x_10197:
        /* <DEDUP_REMOVED lines=16> */
.L_x_10225:
[----:B------:R-:W-:Y:S01]  /*2e10*/  PRMT R24, RZ, 0x7610, R24 ;  /* 0x00007610ff187816 */ /* 0x000fe20000000018 */
[----:B------:R-:W-:Y:S06]  /*2e20*/  BRA `(.L_x_10198) ;  /* 0x00000000000c7947 */ /* 0x000fec0003800000 */
.L_x_10222:
[----:B------:R2:W5:Y:S01]  /*2e30*/  LDG.E.U8 R24, desc[UR36][R4.64] ;  /* 0x0000002404187981 */ /* 0x000562000c1e1100 */
[----:B------:R-:W-:Y:S05]  /*2e40*/  BRA `(.L_x_10198) ;  /* 0x0000000000047947 */ /* 0x000fea0003800000 */
.L_x_10221:
[----:B------:R1:W5:Y:S02]  /*2e50*/  LDG.E.U8 R24, desc[UR36][R4.64] ;  /* 0x0000002404187981 */ /* 0x000364000c1e1100 */
.L_x_10198:
[----:B------:R-:W-:-:S07]  /*2e60*/  VIADD R26, R26, 0x80 ;  /* 0x000000801a1a7836 */ /* 0x000fce0000000000 */
.L_x_10192:
[----:B------:R-:W-:Y:S05]  /*2e70*/  BSYNC B6 ;  /* 0x0000000000067941 */ /* 0x000fea0003800000 */
.L_x_10191:
        /* <DEDUP_REMOVED lines=22> */
.L_x_10231:
[----:B------:R0:W5:Y:S01]  /*2fe0*/  LDG.E.U8 R16, desc[UR36][R4.64] ;  /* 0x0000002404107981 */ /* 0x000162000c1e1100 */
[----:B------:R-:W-:Y:S05]  /*2ff0*/  BRA `(.L_x_10227) ;  /* 0x0000000c00607947 */ /* 0x000fea0003800000 */
.L_x_10230:
        /* <DEDUP_REMOVED lines=8> */
.L_x_10234:
[----:B------:R0:W5:Y:S01]  /*3080*/  LDG.E.U8 R16, desc[UR36][R4.64] ;  /* 0x0000002404107981 */ /* 0x000162000c1e1100 */
[----:B------:R-:W-:Y:S05]  /*3090*/  BRA `(.L_x_10227) ;  /* 0x0000000c00387947 */ /* 0x000fea0003800000 */
.L_x_10233:
[----:B------:R0:W5:Y:S01]  /*30a0*/  LDG.E.U16 R16, desc[UR36][R4.64] ;  /* 0x0000002404107981 */ /* 0x000162000c1e1500 */
[----:B------:R-:W-:Y:S05]  /*30b0*/  BRA `(.L_x_10227) ;  /* 0x0000000c00307947 */ /* 0x000fea0003800000 */
.L_x_10229:
        /* <DEDUP_REMOVED lines=10> */
.L_x_10236:
[----:B------:R-:W2:Y:S02]  /*3160*/  LDG.E.U16 R2, desc[UR36][R4.64] ;  /* 0x0000002404027981 */ /* 0x000ea4000c1e1500 */
[----:B--2---:R-:W-:-:S06]  /*3170*/  HADD2.F32 R2, -RZ, R2.H0_H0 ;  /* 0x20000002ff027230 */ /* 0x004fcc0000004100 */
[----:B------:R-:W0:Y:S02]  /*3180*/  F2I.S64.TRUNC R2, R2 ;  /* 0x0000000200027311 */ /* 0x000e24000020d900 */
[----:B0-----:R-:W-:Y:S01]  /*3190*/  PRMT R16, R2, 0x7610, R16 ;  /* 0x0000761002107816 */ /* 0x001fe20000000010 */
[----:B------:R-:W-:Y:S06]  /*31a0*/  BRA `(.L_x_10227) ;  /* 0x0000000800f47947 */ /* 0x000fec0003800000 */
.L_x_10235:
        /* <DEDUP_REMOVED lines=10> */
.L_x_10238:
[----:B------:R-:W2:Y:S02]  /*3250*/  LDG.E.U16 R4, desc[UR36][R4.64] ;  /* 0x0000002404047981 */ /* 0x000ea4000c1e1500 */
[----:B--2---:R-:W-:-:S06]  /*3260*/  HADD2.F32 R2, -RZ, R4.H0_H0 ;  /* 0x20000004ff027230 */ /* 0x004fcc0000004100 */
[----:B------:R-:W0:Y:S02]  /*3270*/  F2I.S64.TRUNC R2, R2 ;  /* 0x0000000200027311 */ /* 0x000e24000020d900 */
[----:B0-----:R-:W-:Y:S01]  /*3280*/  PRMT R16, R2, 0x7610, R16 ;  /* 0x0000761002107816 */ /* 0x001fe20000000010 */
[----:B------:R-:W-:Y:S06]  /*3290*/  BRA `(.L_x_10227) ;  /* 0x0000000800b87947 */ /* 0x000fec0003800000 */
.L_x_10237:
[----:B------:R-:W2:Y:S02]  /*32a0*/  LDG.E.64 R2, desc[UR36][R4.64] ;  /* 0x0000002404027981 */ /* 0x000ea4000c1e1b00 */
[----:B--2---:R-:W0:Y:S02]  /*32b0*/  F2I.S64.F64.TRUNC R2, R2 ;  /* 0x0000000200027311 */ /* 0x004e24000030d900 */
[----:B0-----:R-:W-:Y:S01]  /*32c0*/  PRMT R16, R2, 0x7610, R16 ;  /* 0x0000761002107816 */ /* 0x001fe20000000010 */
[----:B------:R-:W-:Y:S06]  /*32d0*/  BRA `(.L_x_10227) ;  /* 0x0000000800a87947 */ /* 0x000fec0003800000 */
.L_x_10228:
        /* <DEDUP_REMOVED lines=12> */
.L_x_10241:
[----:B------:R-:W2:Y:S02]  /*33a0*/  LDG.E.64 R4, desc[UR36][R4.64] ;  /* 0x0000002404047981 */ /* 0x000ea4000c1e1b00 */
[----:B--2---:R-:W0:Y:S02]  /*33b0*/  F2I.S64.F64.TRUNC R2, R4 ;  /* 0x0000000400027311 */ /* 0x004e24000030d900 */
[----:B0-----:R-:W-:Y:S01]  /*33c0*/  PRMT R16, R2, 0x7610, R16 ;  /* 0x0000761002107816 */ /* 0x001fe20000000010 */
[----:B------:R-:W-:Y:S06]  /*33d0*/  BRA `(.L_x_10227) ;  /* 0x0000000800687947 */ /* 0x000fec0003800000 */
.L_x_10240:
        /* <DEDUP_REMOVED lines=28> */
.L_x_10243:
        /* <DEDUP_REMOVED lines=15> */
.L_x_10242:
[----:B------:R-:W2:Y:S02]  /*3690*/  LDG.E.U16 R2, desc[UR36][R4.64] ;  /* 0x0000002404027981 */ /* 0x000ea4000c1e1500 */
[----:B--2---:R-:W-:-:S06]  /*36a0*/  IMAD.U32 R2, R2, 0x10000, RZ ;  /* 0x0001000002027824 */ /* 0x004fcc00078e00ff */
[----:B------:R-:W0:Y:S02]  /*36b0*/  F2I.S64.TRUNC R2, R2 ;  /* 0x0000000200027311 */ /* 0x000e24000020d900 */
[----:B0-----:R-:W-:Y:S01]  /*36c0*/  PRMT R16, R2, 0x7610, R16 ;  /* 0x0000761002107816 */ /* 0x001fe20000000010 */
[----:B------:R-:W-:Y:S06]  /*36d0*/  BRA `(.L_x_10227) ;  /* 0x0000000400a87947 */ /* 0x000fec0003800000 */
.L_x_10239:
        /* <DEDUP_REMOVED lines=10> */
.L_x_10246:
        /* <DEDUP_REMOVED lines=21> */
.L_x_10250:
[----:B------:R-:W-:Y:S05]  /*38d0*/  BSYNC B1 ;  /* 0x0000000000017941 */ /* 0x000fea0003800000 */
.L_x_10249:
[----:B------:R-:W-:Y:S01]  /*38e0*/  IMAD.SHL.U32 R2, R2, 0x100000, RZ ;  /* 0x0010000002027824 */ /* 0x000fe200078e00ff */
[----:B------:R-:W-:-:S04]  /*38f0*/  LEA R3, R0, 0x3b800000, 0x17 ;  /* 0x3b80000000037811 */ /* 0x000fc800078eb8ff */
[----:B------:R-:W-:-:S07]  /*3900*/  LOP3.LUT R2, R3, R2, R4, 0xfe, !PT ;  /* 0x0000000203027212 */ /* 0x000fce00078efe04 */
.L_x_10248:
[----:B------:R-:W-:Y:S05]  /*3910*/  BSYNC B0 ;  /* 0x0000000000007941 */ /* 0x000fea0003800000 */
.L_x_10247:
[----:B------:R-:W0:Y:S02]  /*3920*/  F2I.S64.TRUNC R2, R2 ;  /* 0x0000000200027311 */ /* 0x000e24000020d900 */
[----:B0-----:R-:W-:Y:S01]  /*3930*/  PRMT R16, R2, 0x7610, R16 ;  /* 0x0000761002107816 */ /* 0x001fe20000000010 */
[----:B------:R-:W-:Y:S06]  /*3940*/  BRA `(.L_x_10227) ;  /* 0x00000004000c7947 */ /* 0x000fec0003800000 */
.L_x_10245:
        /* <DEDUP_REMOVED lines=21> */
.L_x_10254:
[----:B------:R-:W-:Y:S05]  /*3aa0*/  BSYNC B1 ;  /* 0x0000000000017941 */ /* 0x000fea0003800000 */
.L_x_10253:
[----:B------:R-:W-:Y:S01]  /*3ab0*/  IMAD.SHL.U32 R2, R2, 0x200000, RZ ;  /* 0x0020000002027824 */ /* 0x000fe200078e00ff */
[----:B------:R-:W-:-:S04]  /*3ac0*/  LEA R3, R0, 0x37800000, 0x17 ;  /* 0x3780000000037811 */ /* 0x000fc800078eb8ff */
[----:B------:R-:W-:-:S07]  /*3ad0*/  LOP3.LUT R2, R3, R2, R4, 0xfe, !PT ;  /* 0x0000000203027212 */ /* 0x000fce00078efe04 */
.L_x_10252:
[----:B------:R-:W-:Y:S05]  /*3ae0*/  BSYNC B0 ;  /* 0x0000000000007941 */ /* 0x000fea0003800000 */
.L_x_10251:
[----:B------:R-:W0:Y:S02]  /*3af0*/  F2I.S64.TRUNC R2, R2 ;  /* 0x0000000200027311 */ /* 0x000e24000020d900 */
[----:B0-----:R-:W-:Y:S01]  /*3b00*/  PRMT R16, R2, 0x7610, R16 ;  /* 0x0000761002107816 */ /* 0x001fe20000000010 */
[----:B------:R-:W-:Y:S06]  /*3b10*/  BRA `(.L_x_10227) ;  /* 0x0000000000987947 */ /* 0x000fec0003800000 */
.L_x_10244:
        /* <DEDUP_REMOVED lines=14> */
.L_x_10258:
[----:B------:R-:W-:Y:S05]  /*3c00*/  BSYNC B0 ;  /* 0x0000000000007941 */ /* 0x000fea0003800000 */
.L_x_10257:
[----:B------:R-:W0:Y:S02]  /*3c10*/  F2I.S64.TRUNC R2, R2 ;  /* 0x0000000200027311 */ /* 0x000e24000020d900 */
[----:B0-----:R-:W-:Y:S01]  /*3c20*/  PRMT R16, R2, 0x7610, R16 ;  /* 0x0000761002107816 */ /* 0x001fe20000000010 */
[----:B------:R-:W-:Y:S06]  /*3c30*/  BRA `(.L_x_10227) ;  /* 0x0000000000507947 */ /* 0x000fec0003800000 */
.L_x_10232:
        /* <DEDUP_REMOVED lines=16> */
.L_x_10259:
[----:B------:R-:W-:Y:S05]  /*3d40*/  BRA `(.L_x_10227) ;  /* 0x00000000000c7947 */ /* 0x000fea0003800000 */
.L_x_10256:
[----:B------:R0:W5:Y:S01]  /*3d50*/  LDG.E.U8 R16, desc[UR36][R4.64] ;  /* 0x0000002404107981 */ /* 0x000162000c1e1100 */
[----:B------:R-:W-:Y:S05]  /*3d60*/  BRA `(.L_x_10227) ;  /* 0x0000000000047947 */ /* 0x000fea0003800000 */
.L_x_10255:
[----:B------:R0:W5:Y:S02]  /*3d70*/  LDG.E.U8 R16, desc[UR36][R4.64] ;  /* 0x0000002404107981 */ /* 0x000164000c1e1100 */
.L_x_10227:
[----:B------:R-:W-:Y:S05]  /*3d80*/  BSYNC B6 ;  /* 0x0000000000067941 */ /* 0x000fea0003800000 */
.L_x_10226:
[----:B------:R-:W1:Y:S01]  /*3d90*/  S2R R2, SR_TID.X ;  /* 0x0000000000027919 */ /* 0x000e620000002100 */
[----:B------:R-:W0:Y:S01]  /*3da0*/  LDC.U8 R17, c[0x0][0x234] ;  /* 0x00008d00ff117b82 */ /* 0x000e220000000000 */
[----:B-----5:R-:W-:Y:S01]  /*3db0*/  LOP3.LUT P0, RZ, R18, 0xff, RZ, 0xc0, !PT ;  /* 0x000000ff12ff7812 */ /* 0x020fe2000780c0ff */
[----:B------:R-:W-:Y:S01]  /*3dc0*/  BSSY B6, `(.L_x_10260) ;  /* 0x00000f6000067945 */ /* 0x000fe20003800000 */
[----:B------:R-:W-:Y:S02]  /*3dd0*/  LOP3.LUT P1, RZ, R22, 0xff, RZ, 0xc0, !PT ;  /* 0x000000ff16ff7812 */ /* 0x000fe4000782c0ff */
[----:B------:R-:W-:Y:S02]  /*3de0*/  LOP3.LUT P2, RZ, R24, 0xff, RZ, 0xc0, !PT ;  /* 0x000000ff18ff7812 */ /* 0x000fe4000784c0ff */
[----:B------:R-:W-:Y:S02]  /*3df0*/  LOP3.LUT P3, RZ, R16, 0xff, RZ, 0xc0, !PT ;  /* 0x000000ff10ff7812 */ /* 0x000fe4000786c0ff */
[----:B------:R-:W-:-:S02]  /*3e00*/  SEL R3, RZ, 0x1, !P0 ;  /* 0x00000001ff037807 */ /* 0x000fc40004000000 */
[----:B------:R-:W-:Y:S02]  /*3e10*/  SEL R22, RZ, 0x1, !P1 ;  /* 0x00000001ff167807 */ /* 0x000fe40004800000 */
[----:B------:R-:W-:Y:S02]  /*3e20*/  SEL R18, RZ, 0x1, !P2 ;  /* 0x00000001ff127807 */ /* 0x000fe40005000000 */
[----:B------:R-:W-:Y:S02]  /*3e30*/  SEL R16, RZ, 0x1, !P3 ;  /* 0x00000001ff107807 */ /* 0x000fe40005800000 */
[----:B-1----:R-:W-:-:S13]  /*3e40*/  ISETP.GE.AND P4, PT, R2, R19, PT ;  /* 0x000000130200720c */ /* 0x002fda0003f86270 */
[----:B------:R-:W-:Y:S05]  /*3e50*/  @P4 BRA `(.L_x_10261) ;  /* 0x0000000c00b04947 */ /* 0x000fea0003800000 */
[----:B------:R-:W1:Y:S01]  /*3e60*/  LDC.64 R8, c[0x0][0x218] ;  /* 0x00008600ff087b82 */ /* 0x000e620000000a00 */
[----:B------:R-:W-:Y:S01]  /*3e70*/  IMAD R0, R23, 0x200, R2 ;  /* 0x0000020017007824 */ /* 0x000fe200078e0202 */
[----:B0-234-:R-:W-:Y:S01]  /*3e80*/  PRMT R4, R17, 0x9910, RZ ;  /* 0x0000991011047816 */ /* 0x01dfe200000000ff */
[----:B------:R-:W-:Y:S01]  /*3e90*/  ULDC UR4, c[0x0][0x238] ;  /* 0x00008e0000047ab9 */ /* 0x000fe20000000800 */
[----:B------:R-:W-:Y:S02]  /*3ea0*/  VIADD R2, R2, 0x80 ;  /* 0x0000008002027836 */ /* 0x000fe40000000000 */
[----:B------:R-:W-:Y:S02]  /*3eb0*/  IMAD R5, R0, UR4, RZ ;  /* 0x0000000400057c24 */ /* 0x000fe4000f8e02ff */
[----:B------:R-:W-:-:S05]  /*3ec0*/  IMAD.MOV.U32 R0, RZ, RZ, R4 ;  /* 0x000000ffff007224 */ /* 0x000fca00078e0004 */
        /* <DEDUP_REMOVED lines=14> */
.L_x_10265:
[----:B------:R0:W-:Y:S01]  /*3fb0*/  STG.E.U8 desc[UR36][R8.64], R3 ;  /* 0x0000000308007986 */ /* 0x0001e2000c101124 */
[----:B------:R-:W-:Y:S05]  /*3fc0*/  BRA `(.L_x_10261) ;  /* 0x0000000c00547947 */ /* 0x000fea0003800000 */
.L_x_10264:
        /* <DEDUP_REMOVED lines=10> */
.L_x_10268:
[----:B------:R0:W-:Y:S01]  /*4070*/  STG.E desc[UR36][R8.64], R3 ;  /* 0x0000000308007986 */ /* 0x0001e2000c101924 */
[----:B------:R-:W-:Y:S05]  /*4080*/  BRA `(.L_x_10261) ;  /* 0x0000000c00247947 */ /* 0x000fea0003800000 */
.L_x_10267:
[----:B------:R0:W-:Y:S01]  /*4090*/  STG.E.U16 desc[UR36][R8.64], R3 ;  /* 0x0000000308007986 */ /* 0x0001e2000c101524 */
[----:B------:R-:W-:Y:S05]  /*40a0*/  BRA `(.L_x_10261) ;  /* 0x0000000c001c7947 */ /* 0x000fea0003800000 */
.L_x_10263:
[----:B------:R-:W-:-:S13]  /*40b0*/  ISETP.GT.AND P0, PT, R0, 0x6, PT ;  /* 0x000000060000780c */ /* 0x000fda0003f04270 */
[----:B------:R-:W-:Y:S05]  /*40c0*/  @P0 BRA `(.L_x_10269) ;  /* 0x00000000002c0947 */ /* 0x000fea0003800000 */
[----:B------:R-:W-:-:S13]  /*40d0*/  ISETP.NE.AND P0, PT, R0, 0x5, PT ;  /* 0x000000050000780c */ /* 0x000fda0003f05270 */
[----:B------:R-:W-:Y:S05]  /*40e0*/  @!P0 BRA `(.L_x_10270) ;  /* 0x0000000000148947 */ /* 0x000fea0003800000 */
[----:B------:R-:W-:-:S13]  /*40f0*/  ISETP.NE.AND P0, PT, R0, 0x6, PT ;  /* 0x000000060000780c */ /* 0x000fda0003f05270 */
[----:B------:R-:W-:Y:S05]  /*4100*/  @P0 BRA `(.L_x_10266) ;  /* 0x0000000800ac0947 */ /* 0x000fea0003800000 */
[----:B------:R-:W0:Y:S02]  /*4110*/  I2F.U16 R3, R3 ;  /* 0x0000000300037306 */ /* 0x000e240000101000 */
[----:B0-----:R0:W-:Y:S01]  /*4120*/  STG.E desc[UR36][R8.64], R3 ;  /* 0x0000000308007986 */ /* 0x0011e2000c101924 */
[----:B------:R-:W-:Y:S05]  /*4130*/  BRA `(.L_x_10261) ;  /* 0x0000000800f87947 */ /* 0x000fea0003800000 */
.L_x_10270:
[----:B------:R-:W0:Y:S02]  /*4140*/  I2F.U16 R0, R3 ;  /* 0x0000000300007306 */ /* 0x000e240000101000 */
[----:B0-----:R-:W-:-:S05]  /*4150*/  F2FP.F16.F32.PACK_AB R0, RZ, R0 ;  /* 0x00000000ff00723e */ /* 0x001fca00000000ff */
[----:B------:R0:W-:Y:S01]  /*4160*/  STG.E.U16 desc[UR36][R8.64], R0 ;  /* 0x0000000008007986 */ /* 0x0001e2000c101524 */
[----:B------:R-:W-:Y:S05]  /*4170*/  BRA `(.L_x_10261) ;  /* 0x0000000800e87947 */ /* 0x000fea0003800000 */
.L_x_10269:
[----:B------:R-:W-:-:S13]  /*4180*/  ISETP.NE.AND P0, PT, R0, 0x7, PT ;  /* 0x000000070000780c */ /* 0x000fda0003f05270 */
[----:B------:R-:W-:Y:S05]  /*4190*/  @!P0 BRA `(.L_x_10271) ;  /* 0x0000000000348947 */ /* 0x000fea0003800000 */
[----:B------:R-:W-:-:S13]  /*41a0*/  ISETP.NE.AND P0, PT, R0, 0x8, PT ;  /* 0x000000080000780c */ /* 0x000fda0003f05270 */
[----:B------:R-:W-:Y:S05]  /*41b0*/  @!P0 BRA `(.L_x_10272) ;  /* 0x0000000000188947 */ /* 0x000fea0003800000 */
[----:B------:R-:W-:-:S13]  /*41c0*/  ISETP.NE.AND P0, PT, R0, 0x9, PT ;  /* 0x000000090000780c */ /* 0x000fda0003f05270 */
[----:B------:R-:W-:Y:S05]  /*41d0*/  @P0 BRA `(.L_x_10266) ;  /* 0x0000000800780947 */ /* 0x000fea0003800000 */
[----:B------:R-:W0:Y:S01]  /*41e0*/  I2F.U16 R4, R3 ;  /* 0x0000000300047306 */ /* 0x000e220000101000 */
[----:B------:R-:W-:-:S05]  /*41f0*/  IMAD.MOV.U32 R5, RZ, RZ, RZ ;  /* 0x000000ffff057224 */ /* 0x000fca00078e00ff */
[----:B0-----:R0:W-:Y:S01]  /*4200*/  STG.E.64 desc[UR36][R8.64], R4 ;  /* 0x0000000408007986 */ /* 0x0011e2000c101b24 */
[----:B------:R-:W-:Y:S05]  /*4210*/  BRA `(.L_x_10261) ;  /* 0x0000000800c07947 */ /* 0x000fea0003800000 */
.L_x_10272:
[----:B------:R-:W0:Y:S02]  /*4220*/  I2F.U16 R3, R3 ;  /* 0x0000000300037306 */ /* 0x000e240000101000 */
[----:B0-----:R-:W-:-:S04]  /*4230*/  F2FP.F16.F32.PACK_AB R3, RZ, R3 ;  /* 0x00000003ff03723e */ /* 0x001fc800000000ff */
[----:B------:R-:W-:-:S05]  /*4240*/  PRMT R3, R3, 0x5410, RZ ;  /* 0x0000541003037816 */ /* 0x000fca00000000ff */
[----:B------:R0:W-:Y:S01]  /*4250*/  STG.E desc[UR36][R8.64], R3 ;  /* 0x0000000308007986 */ /* 0x0001e2000c101924 */
[----:B------:R-:W-:Y:S05]  /*4260*/  BRA `(.L_x_10261) ;  /* 0x0000000800ac7947 */ /* 0x000fea0003800000 */
.L_x_10271:
[----:B------:R-:W0:Y:S02]  /*4270*/  I2F.F64.U16 R4, R3 ;  /* 0x0000000300047312 */ /* 0x000e240000101800 */
[----:B0-----:R0:W-:Y:S01]  /*4280*/  STG.E.64 desc[UR36][R8.64], R4 ;  /* 0x0000000408007986 */ /* 0x0011e2000c101b24 */
[----:B------:R-:W-:Y:S05]  /*4290*/  BRA `(.L_x_10261) ;  /* 0x0000000800a07947 */ /* 0x000fea0003800000 */
.L_x_10262:
        /* <DEDUP_REMOVED lines=10> */
.L_x_10275:
[----:B------:R-:W0:Y:S01]  /*4340*/  I2F.F64.U16 R4, R3 ;  /* 0x0000000300047312 */ /* 0x000e220000101800 */
[----:B------:R-:W-:-:S05]  /*4350*/  CS2R R6, SRZ ;  /* 0x0000000000067805 */ /* 0x000fca000001ff00 */
[----:B0-----:R0:W-:Y:S01]  /*4360*/  STG.E.128 desc[UR36][R8.64], R4 ;  /* 0x0000000408007986 */ /* 0x0011e2000c101d24 */
[----:B------:R-:W-:Y:S05]  /*4370*/  BRA `(.L_x_10261) ;  /* 0x0000000800687947 */ /* 0x000fea0003800000 */
.L_x_10274:
[----:B------:R-:W-:-:S13]  /*4380*/  ISETP.NE.AND P0, PT, R0, 0xf, PT ;  /* 0x0000000f0000780c */ /* 0x000fda0003f05270 */
[----:B------:R-:W-:Y:S05]  /*4390*/  @!P0 BRA `(.L_x_10276) ;  /* 0x0000000000b48947 */ /* 0x000fea0003800000 */
[----:B------:R-:W-:-:S13]  /*43a0*/  ISETP.NE.AND P0, PT, R0, 0x17, PT ;  /* 0x000000170000780c */ /* 0x000fda0003f05270 */
[----:B------:R-:W-:Y:S05]  /*43b0*/  @!P0 BRA `(.L_x_10277) ;  /* 0x0000000000548947 */ /* 0x000fea0003800000 */
[----:B------:R-:W-:-:S13]  /*43c0*/  ISETP.NE.AND P0, PT, R0, 0x18, PT ;  /* 0x000000180000780c */ /* 0x000fda0003f05270 */
[----:B------:R-:W-:Y:S05]  /*43d0*/  @P0 BRA `(.L_x_10266) ;  /* 0x0000000400f80947 */ /* 0x000fea0003800000 */
[----:B------:R-:W0:Y:S01]  /*43e0*/  I2F.U16 R3, R3 ;  /* 0x0000000300037306 */ /* 0x000e220000101000 */
        /* <DEDUP_REMOVED lines=14> */
.L_x_10279:
[----:B------:R-:W-:Y:S05]  /*44d0*/  BSYNC B0 ;  /* 0x0000000000007941 */ /* 0x000fea0003800000 */
.L_x_10278:
[----:B------:R-:W-:-:S05]  /*44e0*/  LOP3.LUT R5, R0, R5, RZ, 0xfc, !PT ;  /* 0x0000000500057212 */ /* 0x000fca00078efcff */
[----:B------:R0:W-:Y:S01]  /*44f0*/  STG.E.U8 desc[UR36][R8.64], R5 ;  /* 0x0000000508007986 */ /* 0x0001e2000c101124 */
[----:B------:R-:W-:Y:S05]  /*4500*/  BRA `(.L_x_10261) ;  /* 0x0000000800047947 */ /* 0x000fea0003800000 */
.L_x_10277:
[----:B------:R-:W0:Y:S01]  /*4510*/  I2F.U16 R5, R3 ;  /* 0x0000000300057306 */ /* 0x000e220000101000 */
        /* <DEDUP_REMOVED lines=12> */
.L_x_10281:
[----:B------:R-:W-:Y:S01]  /*45e0*/  IMAD.MOV.U32 R0, RZ, RZ, 0x7f ;  /* 0x0000007fff007424 */ /* 0x000fe200078e00ff */
[----:B------:R-:W-:-:S04]  /*45f0*/  ISETP.GT.U32.AND P0, PT, R4, 0x7f800000, PT ;  /* 0x7f8000000400780c */ /* 0x000fc80003f04070 */
[----:B------:R-:W-:-:S09]  /*4600*/  SEL R0, R0, 0x7c, P0 ;  /* 0x0000007c00007807 */ /* 0x000fd20000000000 */
.L_x_10282:
[----:B------:R-:W-:Y:S05]  /*4610*/  BSYNC B0 ;  /* 0x0000000000007941 */ /* 0x000fea0003800000 */
.L_x_10280:
[----:B------:R-:W-:-:S04]  /*4620*/  LOP3.LUT R3, R5, 0x80000000, RZ, 0xc0, !PT ;  /* 0x8000000005037812 */ /* 0x000fc800078ec0ff */
[----:B------:R-:W-:-:S04]  /*4630*/  SHF.R.U32.HI R3, RZ, 0x18, R3 ;  /* 0x00000018ff037819 */ /* 0x000fc80000011603 */
[----:B------:R-:W-:-:S05]  /*4640*/  LOP3.LUT R3, R0, R3, RZ, 0xfc, !PT ;  /* 0x0000000300037212 */ /* 0x000fca00078efcff */
[----:B------:R0:W-:Y:S01]  /*4650*/  STG.E.U8 desc[UR36][R8.64], R3 ;  /* 0x0000000308007986 */ /* 0x0001e2000c101124 */
[----:B------:R-:W-:Y:S05]  /*4660*/  BRA `(.L_x_10261) ;  /* 0x0000000400ac7947 */ /* 0x000fea0003800000 */
.L_x_10276:
[----:B------:R-:W0:Y:S02]  /*4670*/  I2F.U16 R0, R3 ;  /* 0x0000000300007306 */ /* 0x000e240000101000 */
[----:B0-----:R-:W-:-:S05]  /*4680*/  F2FP.BF16.F32.PACK_AB R0, RZ, R0 ;  /* 0x00000000ff00723e */ /* 0x001fca00000010ff */
[----:B------:R0:W-:Y:S01]  /*4690*/  STG.E.U16 desc[UR36][R8.64], R0 ;  /* 0x0000000008007986 */ /* 0x0001e2000c101524 */
[----:B------:R-:W-:Y:S05]  /*46a0*/  BRA `(.L_x_10261) ;  /* 0x00000004009c7947 */ /* 0x000fea0003800000 */
.L_x_10273:
        /* <DEDUP_REMOVED lines=10> */
.L_x_10285:
[----:B------:R-:W0:Y:S01]  /*4750*/  I2F.U16 R3, R3 ;  /* 0x0000000300037306 */ /* 0x000e220000101000 */
        /* <DEDUP_REMOVED lines=16> */
.L_x_10288:
[----:B------:R-:W-:-:S04]  /*4860*/  LOP3.LUT R3, R3, 0x80000000, RZ, 0xc0, !PT ;  /* 0x8000000003037812 */ /* 0x000fc800078ec0ff */
[----:B------:R-:W-:-:S04]  /*4870*/  SHF.R.U32.HI R3, RZ, 0x18, R3 ;  /* 0x00000018ff037819 */ /* 0x000fc80000011603 */
[----:B------:R-:W-:-:S04]  /*4880*/  LOP3.LUT R0, R0, R3, RZ, 0xfc, !PT ;  /* 0x0000000300007212 */ /* 0x000fc800078efcff */
[----:B------:R-:W-:-:S07]  /*4890*/  PRMT R4, R0, 0x7610, R4 ;  /* 0x0000761000047816 */ /* 0x000fce0000000004 */
.L_x_10287:
[----:B------:R-:W-:Y:S05]  /*48a0*/  BSYNC B0 ;  /* 0x0000000000007941 */ /* 0x000fea0003800000 */
.L_x_10286:
[----:B------:R0:W-:Y:S01]  /*48b0*/  STG.E.U8 desc[UR36][R8.64], R4 ;  /* 0x0000000408007986 */ /* 0x0001e2000c101124 */
[----:B------:R-:W-:Y:S05]  /*48c0*/  BRA `(.L_x_10261) ;  /* 0x0000000400147947 */ /* 0x000fea0003800000 */
.L_x_10284:
        /* <DEDUP_REMOVED lines=17> */
.L_x_10291:
[----:B------:R-:W-:-:S04]  /*49e0*/  LOP3.LUT R3, R3, 0x80000000, RZ, 0xc0, !PT ;  /* 0x8000000003037812 */ /* 0x000fc800078ec0ff */
[----:B------:R-:W-:-:S04]  /*49f0*/  SHF.R.U32.HI R3, RZ, 0x18, R3 ;  /* 0x00000018ff037819 */ /* 0x000fc80000011603 */
[----:B------:R-:W-:-:S04]  /*4a00*/  LOP3.LUT R0, R0, R3, RZ, 0xfc, !PT ;  /* 0x0000000300007212 */ /* 0x000fc800078efcff */
[----:B------:R-:W-:-:S07]  /*4a10*/  PRMT R4, R0, 0x7610, R4 ;  /* 0x0000761000047816 */ /* 0x000fce0000000004 */
.L_x_10290:
[----:B------:R-:W-:Y:S05]  /*4a20*/  BSYNC B0 ;  /* 0x0000000000007941 */ /* 0x000fea0003800000 */
.L_x_10289:
[----:B------:R0:W-:Y:S01]  /*4a30*/  STG.E.U8 desc[UR36][R8.64], R4 ;  /* 0x0000000408007986 */ /* 0x0001e2000c101124 */
[----:B------:R-:W-:Y:S05]  /*4a40*/  BRA `(.L_x_10261) ;  /* 0x0000000000b47947 */ /* 0x000fea0003800000 */
.L_x_10283:
[----:B------:R-:W-:-:S13]  /*4a50*/  ISETP.NE.AND P0, PT, R0, 0x1c, PT ;  /* 0x0000001c0000780c */ /* 0x000fda0003f05270 */
[----:B------:R-:W-:Y:S05]  /*4a60*/  @!P0 BRA `(.L_x_10292) ;  /* 0x0000000000a88947 */ /* 0x000fea0003800000 */
[----:B------:R-:W-:-:S13]  /*4a70*/  ISETP.NE.AND P0, PT, R0, 0x1d, PT ;  /* 0x0000001d0000780c */ /* 0x000fda0003f05270 */
[----:B------:R-:W-:Y:S05]  /*4a80*/  @!P0 BRA `(.L_x_10293) ;  /* 0x0000000000908947 */ /* 0x000fea0003800000 */
[----:B------:R-:W-:-:S13]  /*4a90*/  ISETP.NE.AND P0, PT, R0, 0x2c, PT ;  /* 0x0000002c0000780c */ /* 0x000fda0003f05270 */
[----:B------:R-:W-:Y:S05]  /*4aa0*/  @P0 BRA `(.L_x_10266) ;  /* 0x0000000000440947 */ /* 0x000fea0003800000 */
[----:B------:R-:W0:Y:S02]  /*4ab0*/  I2F.U16 R6, R3 ;  /* 0x0000000300067306 */ /* 0x000e240000101000 */
        /* <DEDUP_REMOVED lines=16> */
.L_x_10266:
        /* <DEDUP_REMOVED lines=16> */
.L_x_10294:
[----:B------:R-:W-:Y:S05]  /*4cc0*/  BRA `(.L_x_10261) ;  /* 0x0000000000147947 */ /* 0x000fea0003800000 */
.L_x_10293:
[----:B------:R-:W-:Y:S02]  /*4cd0*/  IMAD.MOV.U32 R4, RZ, RZ, R3 ;  /* 0x000000ffff047224 */ /* 0x000fe400078e0003 */
[----:B------:R-:W-:-:S05]  /*4ce0*/  IMAD.MOV.U32 R5, RZ, RZ, RZ ;  /* 0x000000ffff057224 */ /* 0x000fca00078e00ff */
[----:B------:R0:W-:Y:S01]  /*4cf0*/  STG.E.64 desc[UR36][R8.64], R4 ;  /* 0x0000000408007986 */ /* 0x0001e2000c101b24 */
[----:B------:R-:W-:Y:S05]  /*4d00*/  BRA `(.L_x_10261) ;  /* 0x0000000000047947 */ /* 0x000fea0003800000 */
.L_x_10292:
[----:B------:R1:W-:Y:S02]  /*4d10*/  STG.E desc[UR36][R8.64], R3 ;  /* 0x0000000308007986 */ /* 0x0003e4000c101924 */
.L_x_10261:
[----:B------:R-:W-:Y:S05]  /*4d20*/  BSYNC B6 ;  /* 0x0000000000067941 */ /* 0x000fea0003800000 */
.L_x_10260:
[----:B------:R-:W-:Y:S01]  /*4d30*/  ISETP.GE.AND P0, PT, R2, R19, PT ;  /* 0x000000130200720c */ /* 0x000fe20003f06270 */
[----:B------:R-:W-:-:S12]  /*4d40*/  BSSY B6, `(.L_x_10295) ;  /* 0x00001da000067945 */ /* 0x000fd80003800000 */
[----:B------:R-:W-:Y:S05]  /*4d50*/  @P0 BRA `(.L_x_10296) ;  /* 0x0000001c00600947 */ /* 0x000fea0003800000 */
[----:B01----:R-:W0:Y:S01]  /*4d60*/  LDC.64 R8, c[0x0][0x218] ;  /* 0x00008600ff087b82 */ /* 0x003e220000000a00 */
[----:B------:R-:W-:Y:S01]  /*4d70*/  IMAD R0, R23, 0x200, R2 ;  /* 0x0000020017007824 */ /* 0x000fe200078e0202 */
[----:B--234-:R-:W-:Y:S01]  /*4d80*/  PRMT R4, R17, 0x9910, RZ ;  /* 0x0000991011047816 */ /* 0x01cfe200000000ff */
        /* <DEDUP_REMOVED lines=17> */
.L_x_10300:
[----:B------:R0:W-:Y:S01]  /*4ea0*/  STG.E.U8 desc[UR36][R8.64], R22 ;  /* 0x0000001608007986 */ /* 0x0001e2000c101124 */
[----:B------:R-:W-:Y:S05]  /*4eb0*/  BRA `(.L_x_10302) ;  /* 0x0000000c00507947 */ /* 0x000fea0003800000 */
.L_x_10299:
        /* <DEDUP_REMOVED lines=10> */
.L_x_10304:
[----:B------:R0:W-:Y:S01]  /*4f60*/  STG.E desc[UR36][R8.64], R22 ;  /* 0x0000001608007986 */ /* 0x0001e2000c101924 */
[----:B------:R-:W-:Y:S05]  /*4f70*/  BRA `(.L_x_10302) ;  /* 0x0000000c00207947 */ /* 0x000fea0003800000 */
.L_x_10303:
[----:B------:R0:W-:Y:S01]  /*4f80*/  STG.E.U16 desc[UR36][R8.64], R22 ;  /* 0x0000001608007986 */ /* 0x0001e2000c101524 */
[----:B------:R-:W-:Y:S05]  /*4f90*/  BRA `(.L_x_10302) ;  /* 0x0000000c00187947 */ /* 0x000fea0003800000 */
.L_x_10298:
        /* <DEDUP_REMOVED lines=9> */
.L_x_10306:
[----:B------:R-:W0:Y:S02]  /*5030*/  I2F.U16 R0, R22 ;  /* 0x0000001600007306 */ /* 0x000e240000101000 */
[----:B0-----:R-:W-:-:S05]  /*5040*/  F2FP.F16.F32.PACK_AB R0, RZ, R0 ;  /* 0x00000000ff00723e */ /* 0x001fca00000000ff */
[----:B------:R0:W-:Y:S01]  /*5050*/  STG.E.U16 desc[UR36][R8.64], R0 ;  /* 0x0000000008007986 */ /* 0x0001e2000c101524 */
[----:B------:R-:W-:Y:S05]  /*5060*/  BRA `(.L_x_10302) ;  /* 0x0000000800e47947 */ /* 0x000fea0003800000 */
.L_x_10305:
        /* <DEDUP_REMOVED lines=10> */
.L_x_10308:
[----:B------:R-:W0:Y:S02]  /*5110*/  I2F.U16 R22, R22 ;  /* 0x0000001600167306 */ /* 0x000e240000101000 */
[----:B0-----:R-:W-:-:S04]  /*5120*/  F2FP.F16.F32.PACK_AB R3, RZ, R22 ;  /* 0x00000016ff03723e */ /* 0x001fc800000000ff */
[----:B------:R-:W-:-:S05]  /*5130*/  PRMT R3, R3, 0x5410, RZ ;  /* 0x0000541003037816 */ /* 0x000fca00000000ff */
[----:B------:R0:W-:Y:S01]  /*5140*/  STG.E desc[UR36][R8.64], R3 ;  /* 0x0000000308007986 */ /* 0x0001e2000c101924 */
[----:B------:R-:W-:Y:S05]  /*5150*/  BRA `(.L_x_10302) ;  /* 0x0000000800a87947 */ /* 0x000fea0003800000 */
.L_x_10307:
[----:B------:R-:W0:Y:S02]  /*5160*/  I2F.F64.U16 R4, R22 ;  /* 0x0000001600047312 */ /* 0x000e240000101800 */
[----:B0-----:R0:W-:Y:S01]  /*5170*/  STG.E.64 desc[UR36][R8.64], R4 ;  /* 0x0000000408007986 */ /* 0x0011e2000c101b24 */
[----:B------:R-:W-:Y:S05]  /*5180*/  BRA `(.L_x_10302) ;  /* 0x00000008009c7947 */ /* 0x000fea0003800000 */
.L_x_10297:
        /* <DEDUP_REMOVED lines=10> */
.L_x_10311:
[----:B------:R-:W0:Y:S01]  /*5230*/  I2F.F64.U16 R4, R22 ;  /* 0x0000001600047312 */ /* 0x000e220000101800 */
[----:B------:R-:W-:-:S05]  /*5240*/  CS2R R6, SRZ ;  /* 0x0000000000067805 */ /* 0x000fca000001ff00 */
[----:B0-----:R0:W-:Y:S01]  /*5250*/  STG.E.128 desc[UR36][R8.64], R4 ;  /* 0x0000000408007986 */ /* 0x0011e2000c101d24 */
[----:B------:R-:W-:Y:S05]  /*5260*/  BRA `(.L_x_10302) ;  /* 0x0000000800647947 */ /* 0x000fea0003800000 */
.L_x_10310:
        /* <DEDUP_REMOVED lines=21> */
.L_x_10315:
[----:B------:R-:W-:Y:S05]  /*53c0*/  BSYNC B0 ;  /* 0x0000000000007941 */ /* 0x000fea0003800000 */
.L_x_10314:
[----:B------:R-:W-:-:S05]  /*53d0*/  LOP3.LUT R5, R0, R5, RZ, 0xfc, !PT ;  /* 0x0000000500057212 */ /* 0x000fca00078efcff */
[----:B------:R0:W-:Y:S01]  /*53e0*/  STG.E.U8 desc[UR36][R8.64], R5 ;  /* 0x0000000508007986 */ /* 0x0001e2000c101124 */
[----:B------:R-:W-:Y:S05]  /*53f0*/  BRA `(.L_x_10302) ;  /* 0x0000000800007947 */ /* 0x000fea0003800000 */
.L_x_10313:
        /* <DEDUP_REMOVED lines=13> */
.L_x_10317:
[----:B------:R-:W-:Y:S01]  /*54d0*/  IMAD.MOV.U32 R0, RZ, RZ, 0x7f ;  /* 0x0000007fff007424 */ /* 0x000fe200078e00ff */
[----:B------:R-:W-:-:S04]  /*54e0*/  ISETP.GT.U32.AND P0, PT, R3, 0x7f800000, PT ;  /* 0x7f8000000300780c */ /* 0x000fc80003f04070 */
[----:B------:R-:W-:-:S09]  /*54f0*/  SEL R0, R0, 0x7c, P0 ;  /* 0x0000007c00007807 */ /* 0x000fd20000000000 */
.L_x_10318:
[----:B------:R-:W-:Y:S05]  /*5500*/  BSYNC B0 ;  /* 0x0000000000007941 */ /* 0x000fea0003800000 */
.L_x_10316:
[----:B------:R-:W-:-:S04]  /*5510*/  LOP3.LUT R3, R5, 0x80000000, RZ, 0xc0, !PT ;  /* 0x8000000005037812 */ /* 0x000fc800078ec0ff */
[----:B------:R-:W-:-:S04]  /*5520*/  SHF.R.U32.HI R3, RZ, 0x18, R3 ;  /* 0x00000018ff037819 */ /* 0x000fc80000011603 */
[----:B------:R-:W-:-:S05]  /*5530*/  LOP3.LUT R3, R0, R3, RZ, 0xfc, !PT ;  /* 0x0000000300037212 */ /* 0x000fca00078efcff */
[----:B------:R0:W-:Y:S01]  /*5540*/  STG.E.U8 desc[UR36][R8.64], R3 ;  /* 0x0000000308007986 */ /* 0x0001e2000c101124 */
[----:B------:R-:W-:Y:S05]  /*5550*/  BRA `(.L_x_10302) ;  /* 0x0000000400a87947 */ /* 0x000fea0003800000 */
.L_x_10312:
[----:B------:R-:W0:Y:S02]  /*5560*/  I2F.U16 R0, R22 ;  /* 0x0000001600007306 */ /* 0x000e240000101000 */
[----:B0-----:R-:W-:-:S05]  /*5570*/  F2FP.BF16.F32.PACK_AB R0, RZ, R0 ;  /* 0x00000000ff00723e */ /* 0x001fca00000010ff */
[----:B------:R0:W-:Y:S01]  /*5580*/  STG.E.U16 desc[UR36][R8.64], R0 ;  /* 0x0000000008007986 */ /* 0x0001e2000c101524 */
[----:B------:R-:W-:Y:S05]  /*5590*/  BRA `(.L_x_10302) ;  /* 0x0000000400987947 */ /* 0x000fea0003800000 */
.L_x_10309:
        /* <DEDUP_REMOVED lines=10> */
.L_x_10321:
        /* <DEDUP_REMOVED lines=17> */
.L_x_10324:
[----:B------:R-:W-:-:S04]  /*5750*/  LOP3.LUT R3, R5, 0x80000000, RZ, 0xc0, !PT ;  /* 0x8000000005037812 */ /* 0x000fc800078ec0ff */
[----:B------:R-:W-:-:S04]  /*5760*/  SHF.R.U32.HI R3, RZ, 0x18, R3 ;  /* 0x00000018ff037819 */ /* 0x000fc80000011603 */
[----:B------:R-:W-:-:S04]  /*5770*/  LOP3.LUT R0, R0, R3, RZ, 0xfc, !PT ;  /* 0x0000000300007212 */ /* 0x000fc800078efcff */
[----:B------:R-:W-:-:S07]  /*5780*/  PRMT R4, R0, 0x7610, R4 ;  /* 0x0000761000047816 */ /* 0x000fce0000000004 */
.L_x_10323:
[----:B------:R-:W-:Y:S05]  /*5790*/  BSYNC B0 ;  /* 0x0000000000007941 */ /* 0x000fea0003800000 */
.L_x_10322:
[----:B------:R3:W-:Y:S01]  /*57a0*/  STG.E.U8 desc[UR36][R8.64], R4 ;  /* 0x0000000408007986 */ /* 0x0007e2000c101124 */
[----:B------:R-:W-:Y:S05]  /*57b0*/  BRA `(.L_x_10302) ;  /* 0x0000000400107947 */ /* 0x000fea0003800000 */
.L_x_10320:
        /* <DEDUP_REMOVED lines=17> */
.L_x_10327:
[----:B------:R-:W-:-:S04]  /*58d0*/  LOP3.LUT R3, R5, 0x80000000, RZ, 0xc0, !PT ;  /* 0x8000000005037812 */ /* 0x000fc800078ec0ff */
[----:B------:R-:W-:-:S04]  /*58e0*/  SHF.R.U32.HI R3, RZ, 0x18, R3 ;  /* 0x00000018ff037819 */ /* 0x000fc80000011603 */
[----:B------:R-:W-:-:S04]  /*58f0*/  LOP3.LUT R0, R0, R3, RZ, 0xfc, !PT ;  /* 0x0000000300007212 */ /* 0x000fc800078efcff */
[----:B------:R-:W-:-:S07]  /*5900*/  PRMT R4, R0, 0x7610, R4 ;  /* 0x0000761000047816 */ /* 0x000fce0000000004 */
.L_x_10326:
[----:B------:R-:W-:Y:S05]  /*5910*/  BSYNC B0 ;  /* 0x0000000000007941 */ /* 0x000fea0003800000 */
.L_x_10325:
[----:B------:R0:W-:Y:S01]  /*5920*/  STG.E.U8 desc[UR36][R8.64], R4 ;  /* 0x0000000408007986 */ /* 0x0001e2000c101124 */
[----:B------:R-:W-:Y:S05]  /*5930*/  BRA `(.L_x_10302) ;  /* 0x0000000000b07947 */ /* 0x000fea0003800000 */
.L_x_10319:
        /* <DEDUP_REMOVED lines=22> */
.L_x_10301:
        /* <DEDUP_REMOVED lines=16> */
.L_x_10330:
[----:B------:R-:W-:Y:S05]  /*5ba0*/  BRA `(.L_x_10302) ;  /* 0x0000000000147947 */ /* 0x000fea0003800000 */
.L_x_10329:
[----:B------:R-:W-:Y:S02]  /*5bb0*/  IMAD.MOV.U32 R4, RZ, RZ, R22 ;  /* 0x000000ffff047224 */ /* 0x000fe400078e0016 */
[----:B------:R-:W-:-:S05]  /*5bc0*/  IMAD.MOV.U32 R5, RZ, RZ, RZ ;  /* 0x000000ffff057224 */ /* 0x000fca00078e00ff */
[----:B------:R2:W-:Y:S01]  /*5bd0*/  STG.E.64 desc[UR36][R8.64], R4 ;  /* 0x0000000408007986 */ /* 0x0005e2000c101b24 */
[----:B------:R-:W-:Y:S05]  /*5be0*/  BRA `(.L_x_10302) ;  /* 0x0000000000047947 */ /* 0x000fea0003800000 */
.L_x_10328:
[----:B------:R0:W-:Y:S02]  /*5bf0*/  STG.E desc[UR36][R8.64], R22 ;  /* 0x0000001608007986 */ /* 0x0001e4000c101924 */
.L_x_10302:
        /* <DEDUP_REMOVED lines=23> */
.L_x_10334:
[----:B------:R3:W-:Y:S01]  /*5d70*/  STG.E.U8 desc[UR36][R8.64], R18 ;  /* 0x0000001208007986 */ /* 0x0007e2000c101124 */
[----:B------:R-:W-:Y:S05]  /*5d80*/  BRA `(.L_x_10336) ;  /* 0x0000000c00507947 */ /* 0x000fea0003800000 */
.L_x_10333:
        /* <DEDUP_REMOVED lines=10> */
.L_x_10338:
[----:B------:R2:W-:Y:S01]  /*5e30*/  STG.E desc[UR36][R8.64], R18 ;  /* 0x0000001208007986 */ /* 0x0005e2000c101924 */
[----:B------:R-:W-:Y:S05]  /*5e40*/  BRA `(.L_x_10336) ;  /* 0x0000000c00207947 */ /* 0x000fea0003800000 */
.L_x_10337:
[----:B------:R0:W-:Y:S01]  /*5e50*/  STG.E.U16 desc[UR36][R8.64], R18 ;  /* 0x0000001208007986 */ /* 0x0001e2000c101524 */
[----:B------:R-:W-:Y:S05]  /*5e60*/  BRA `(.L_x_10336) ;  /* 0x0000000c00187947 */ /* 0x000fea0003800000 */
.L_x_10332:
        /* <DEDUP_REMOVED lines=9> */
.L_x_10340:
[----:B------:R-:W0:Y:S02]  /*5f00*/  I2F.U16 R0, R18 ;  /* 0x0000001200007306 */ /* 0x000e240000101000 */
[----:B0-----:R-:W-:-:S05]  /*5f10*/  F2FP.F16.F32.PACK_AB R0, RZ, R0 ;  /* 0x00000000ff00723e */ /* 0x001fca00000000ff */
[----:B------:R0:W-:Y:S01]  /*5f20*/  STG.E.U16 desc[UR36][R8.64], R0 ;  /* 0x0000000008007986 */ /* 0x0001e2000c101524 */
[----:B------:R-:W-:Y:S05]  /*5f30*/  BRA `(.L_x_10336) ;  /* 0x0000000800e47947 */ /* 0x000fea0003800000 */
.L_x_10339:
        /* <DEDUP_REMOVED lines=10> */
.L_x_10342:
[----:B------:R-:W0:Y:S02]  /*5fe0*/  I2F.U16 R18, R18 ;  /* 0x0000001200127306 */ /* 0x000e240000101000 */
[----:B0-----:R-:W-:-:S04]  /*5ff0*/  F2FP.F16.F32.PACK_AB R3, RZ, R18 ;  /* 0x00000012ff03723e */ /* 0x001fc800000000ff */
[----:B------:R-:W-:-:S05]  /*6000*/  PRMT R3, R3, 0x5410, RZ ;  /* 0x0000541003037816 */ /* 0x000fca00000000ff */
[----:B------:R0:W-:Y:S01]  /*6010*/  STG.E desc[UR36][R8.64], R3 ;  /* 0x0000000308007986 */ /* 0x0001e2000c101924 */
[----:B------:R-:W-:Y:S05]  /*6020*/  BRA `(.L_x_10336) ;  /* 0x0000000800a87947 */ /* 0x000fea0003800000 */
.L_x_10341:
[----:B------:R-:W0:Y:S02]  /*6030*/  I2F.F64.U16 R4, R18 ;  /* 0x0000001200047312 */ /* 0x000e240000101800 */
[----:B0-----:R0:W-:Y:S01]  /*6040*/  STG.E.64 desc[UR36][R8.64], R4 ;  /* 0x0000000408007986 */ /* 0x0011e2000c101b24 */
[----:B------:R-:W-:Y:S05]  /*6050*/  BRA `(.L_x_10336) ;  /* 0x00000008009c7947 */ /* 0x000fea0003800000 */
.L_x_10331:
        /* <DEDUP_REMOVED lines=10> */
.L_x_10345:
[----:B------:R-:W0:Y:S01]  /*6100*/  I2F.F64.U16 R4, R18 ;  /* 0x0000001200047312 */ /* 0x000e220000101800 */
[----:B------:R-:W-:-:S05]  /*6110*/  CS2R R6, SRZ ;  /* 0x0000000000067805 */ /* 0x000fca000001ff00 */
[----:B0-----:R0:W-:Y:S01]  /*6120*/  STG.E.128 desc[UR36][R8.64], R4 ;  /* 0x0000000408007986 */ /* 0x0011e2000c101d24 */
[----:B------:R-:W-:Y:S05]  /*6130*/  BRA `(.L_x_10336) ;  /* 0x0000000800647947 */ /* 0x000fea0003800000 */
.L_x_10344:
        /* <DEDUP_REMOVED lines=21> */
.L_x_10349:
[----:B------:R-:W-:Y:S05]  /*6290*/  BSYNC B0 ;  /* 0x0000000000007941 */ /* 0x000fea0003800000 */
.L_x_10348:
[----:B------:R-:W-:-:S05]  /*62a0*/  LOP3.LUT R5, R0, R5, RZ, 0xfc, !PT ;  /* 0x0000000500057212 */ /* 0x000fca00078efcff */
[----:B------:R0:W-:Y:S01]  /*62b0*/  STG.E.U8 desc[UR36][R8.64], R5 ;  /* 0x0000000508007986 */ /* 0x0001e2000c101124 */
[----:B------:R-:W-:Y:S05]  /*62c0*/  BRA `(.L_x_10336) ;  /* 0x0000000800007947 */ /* 0x000fea0003800000 */
.L_x_10347:
        /* <DEDUP_REMOVED lines=13> */
.L_x_10351:
[----:B------:R-:W-:Y:S01]  /*63a0*/  IMAD.MOV.U32 R0, RZ, RZ, 0x7f ;  /* 0x0000007fff007424 */ /* 0x000fe200078e00ff */
[----:B------:R-:W-:-:S04]  /*63b0*/  ISETP.GT.U32.AND P0, PT, R3, 0x7f800000, PT ;  /* 0x7f8000000300780c */ /* 0x000fc80003f04070 */
[----:B------:R-:W-:-:S09]  /*63c0*/  SEL R0, R0, 0x7c, P0 ;  /* 0x0000007c00007807 */ /* 0x000fd20000000000 */
.L_x_10352:
[----:B------:R-:W-:Y:S05]  /*63d0*/  BSYNC B0 ;  /* 0x0000000000007941 */ /* 0x000fea0003800000 */
.L_x_10350:
[----:B------:R-:W-:-:S04]  /*63e0*/  LOP3.LUT R3, R5, 0x80000000, RZ, 0xc0, !PT ;  /* 0x8000000005037812 */ /* 0x000fc800078ec0ff */
[----:B------:R-:W-:-:S04]  /*63f0*/  SHF.R.U32.HI R3, RZ, 0x18, R3 ;  /* 0x00000018ff037819 */ /* 0x000fc80000011603 */
[----:B------:R-:W-:-:S05]  /*6400*/  LOP3.LUT R3, R0, R3, RZ, 0xfc, !PT ;  /* 0x0000000300037212 */ /* 0x000fca00078efcff */
[----:B------:R0:W-:Y:S01]  /*6410*/  STG.E.U8 desc[UR36][R8.64], R3 ;  /* 0x0000000308007986 */ /* 0x0001e2000c101124 */
[----:B------:R-:W-:Y:S05]  /*6420*/  BRA `(.L_x_10336) ;  /* 0x0000000400a87947 */ /* 0x000fea0003800000 */
.L_x_10346:
[----:B------:R-:W0:Y:S02]  /*6430*/  I2F.U16 R0, R18 ;  /* 0x0000001200007306 */ /* 0x000e240000101000 */
[----:B0-----:R-:W-:-:S05]  /*6440*/  F2FP.BF16.F32.PACK_AB R0, RZ, R0 ;  /* 0x00000000ff00723e */ /* 0x001fca00000010ff */
[----:B------:R0:W-:Y:S01]  /*6450*/  STG.E.U16 desc[UR36][R8.64], R0 ;  /* 0x0000000008007986 */ /* 0x0001e2000c101524 */
[----:B------:R-:W-:Y:S05]  /*6460*/  BRA `(.L_x_10336) ;  /* 0x0000000400987947 */ /* 0x000fea0003800000 */
.L_x_10343:
        /* <DEDUP_REMOVED lines=10> */
.L_x_10355:
        /* <DEDUP_REMOVED lines=17> */
.L_x_10358:
[----:B------:R-:W-:-:S04]  /*6620*/  LOP3.LUT R3, R5, 0x80000000, RZ, 0xc0, !PT ;  /* 0x8000000005037812 */ /* 0x000fc800078ec0ff */
[----:B------:R-:W-:-:S04]  /*6630*/  SHF.R.U32.HI R3, RZ, 0x18, R3 ;  /* 0x00000018ff037819 */ /* 0x000fc80000011603 */
[----:B------:R-:W-:-:S04]  /*6640*/  LOP3.LUT R0, R0, R3, RZ, 0xfc, !PT ;  /* 0x0000000300007212 */ /* 0x000fc800078efcff */
[----:B------:R-:W-:-:S07]  /*6650*/  PRMT R4, R0, 0x7610, R4 ;  /* 0x0000761000047816 */ /* 0x000fce0000000004 */
.L_x_10357:
[----:B------:R-:W-:Y:S05]  /*6660*/  BSYNC B0 ;  /* 0x0000000000007941 */ /* 0x000fea0003800000 */
.L_x_10356:
[----:B------:R0:W-:Y:S01]  /*6670*/  STG.E.U8 desc[UR36][R8.64], R4 ;  /* 0x0000000408007986 */ /* 0x0001e2000c101124 */
[----:B------:R-:W-:Y:S05]  /*6680*/  BRA `(.L_x_10336) ;  /* 0x0000000400107947 */ /* 0x000fea0003800000 */
.L_x_10354:
        /* <DEDUP_REMOVED lines=17> */
.L_x_10361:
[----:B------:R-:W-:-:S04]  /*67a0*/  LOP3.LUT R3, R5, 0x80000000, RZ, 0xc0, !PT ;  /* 0x8000000005037812 */ /* 0x000fc800078ec0ff */
[----:B------:R-:W-:-:S04]  /*67b0*/  SHF.R.U32.HI R3, RZ, 0x18, R3 ;  /* 0x00000018ff037819 */ /* 0x000fc80000011603 */
[----:B------:R-:W-:-:S04]  /*67c0*/  LOP3.LUT R0, R0, R3, RZ, 0xfc, !PT ;  /* 0x0000000300007212 */ /* 0x000fc800078efcff */
[----:B------:R-:W-:-:S07]  /*67d0*/  PRMT R4, R0, 0x7610, R4 ;  /* 0x0000761000047816 */ /* 0x000fce0000000004 */
.L_x_10360:
[----:B------:R-:W-:Y:S05]  /*67e0*/  BSYNC B0 ;  /* 0x0000000000007941 */ /* 0x000fea0003800000 */
.L_x_10359:
[----:B------:R0:W-:Y:S01]  /*67f0*/  STG.E.U8 desc[UR36][R8.64], R4 ;  /* 0x0000000408007986 */ /* 0x0001e2000c101124 */
[----:B------:R-:W-:Y:S05]  /*6800*/  BRA `(.L_x_10336) ;  /* 0x0000000000b07947 */ /* 0x000fea0003800000 */
.L_x_10353:
        /* <DEDUP_REMOVED lines=22> */
.L_x_10335:
        /* <DEDUP_REMOVED lines=16> */
.L_x_10364:
[----:B------:R-:W-:Y:S05]  /*6a70*/  BRA `(.L_x_10336) ;  /* 0x0000000000147947 */ /* 0x000fea0003800000 */
.L_x_10363:
[----:B------:R-:W-:Y:S02]  /*6a80*/  IMAD.MOV.U32 R4, RZ, RZ, R18 ;  /* 0x000000ffff047224 */ /* 0x000fe400078e0012 */
[----:B------:R-:W-:-:S05]  /*6a90*/  IMAD.MOV.U32 R5, RZ, RZ, RZ ;  /* 0x000000ffff057224 */ /* 0x000fca00078e00ff */
[----:B------:R0:W-:Y:S01]  /*6aa0*/  STG.E.64 desc[UR36][R8.64], R4 ;  /* 0x0000000408007986 */ /* 0x0001e2000c101b24 */
[----:B------:R-:W-:Y:S05]  /*6ab0*/  BRA `(.L_x_10336) ;  /* 0x0000000000047947 */ /* 0x000fea0003800000 */
.L_x_10362:
[----:B------:R0:W-:Y:S02]  /*6ac0*/  STG.E desc[UR36][R8.64], R18 ;  /* 0x0000001208007986 */ /* 0x0001e4000c101924 */
.L_x_10336:
[----:B------:R-:W-:-:S07]  /*6ad0*/  VIADD R2, R2, 0x80 ;  /* 0x0000008002027836 */ /* 0x000fce0000000000 */
.L_x_10296:
[----:B------:R-:W-:Y:S05]  /*6ae0*/  BSYNC B6 ;  /* 0x0000000000067941 */ /* 0x000fea0003800000 */
.L_x_10295:
        /* <DEDUP_REMOVED lines=21> */
.L_x_10368:
[----:B------:R-:W-:Y:S01]  /*6c40*/  STG.E.U8 desc[UR36][R2.64], R16 ;  /* 0x0000001002007986 */ /* 0x000fe2000c101124 */
[----:B------:R-:W-:Y:S05]  /*6c50*/  EXIT ;  /* 0x000000000000794d */ /* 0x000fea0003800000 */
.L_x_10367:
        /* <DEDUP_REMOVED lines=9> */
.L_x_10371:
[----:B------:R-:W-:Y:S01]  /*6cf0*/  STG.E desc[UR36][R2.64], R16 ;  /* 0x0000001002007986 */ /* 0x000fe2000c101924 */
[----:B------:R-:W-:Y:S05]  /*6d00*/  EXIT ;  /* 0x000000000000794d */ /* 0x000fea0003800000 */
.L_x_10370:
[----:B------:R-:W-:Y:S01]  /*6d10*/  STG.E.U16 desc[UR36][R2.64], R16 ;  /* 0x0000001002007986 */ /* 0x000fe2000c101524 */
[----:B------:R-:W-:Y:S05]  /*6d20*/  EXIT ;  /* 0x000000000000794d */ /* 0x000fea0003800000 */
.L_x_10366:
[----:B------:R-:W-:-:S13]  /*6d30*/  ISETP.GT.AND P0, PT, R0, 0x6, PT ;  /* 0x000000060000780c */ /* 0x000fda0003f04270 */
[----:B------:R-:W-:Y:S05]  /*6d40*/  @P0 BRA `(.L_x_10372) ;  /* 0x00000000002c0947 */ /* 0x000fea0003800000 */
[----:B------:R-:W-:-:S13]  /*6d50*/  ISETP.NE.AND P0, PT, R0, 0x5, PT ;  /* 0x000000050000780c */ /* 0x000fda0003f05270 */
[----:B------:R-:W-:Y:S05]  /*6d60*/  @!P0 BRA `(.L_x_10373) ;  /* 0x0000000000148947 */ /* 0x000fea0003800000 */
[----:B------:R-:W-:-:S13]  /*6d70*/  ISETP.NE.AND P0, PT, R0, 0x6, PT ;  /* 0x000000060000780c */ /* 0x000fda0003f05270 */
[----:B------:R-:W-:Y:S05]  /*6d80*/  @P0 BRA `(.L_x_10369) ;  /* 0x0000000800a80947 */ /* 0x000fea0003800000 */
[----:B------:R-:W0:Y:S02]  /*6d90*/  I2F.U16 R5, R16 ;  /* 0x0000001000057306 */ /* 0x000e240000101000 */
[----:B0-----:R-:W-:Y:S01]  /*6da0*/  STG.E desc[UR36][R2.64], R5 ;  /* 0x0000000502007986 */ /* 0x001fe2000c101924 */
[----:B------:R-:W-:Y:S05]  /*6db0*/  EXIT ;  /* 0x000000000000794d */ /* 0x000fea0003800000 */
.L_x_10373:
[----:B------:R-:W0:Y:S02]  /*6dc0*/  I2F.U16 R0, R16 ;  /* 0x0000001000007306 */ /* 0x000e240000101000 */
[----:B0-----:R-:W-:-:S05]  /*6dd0*/  F2FP.F16.F32.PACK_AB R0, RZ, R0 ;  /* 0x00000000ff00723e */ /* 0x001fca00000000ff */
[----:B------:R-:W-:Y:S01]  /*6de0*/  STG.E.U16 desc[UR36][R2.64], R0 ;  /* 0x0000000002007986 */ /* 0x000fe2000c101524 */
[----:B------:R-:W-:Y:S05]  /*6df0*/  EXIT ;  /* 0x000000000000794d */ /* 0x000fea0003800000 */
.L_x_10372:
        /* <DEDUP_REMOVED lines=8> */
[----:B0-----:R-:W-:Y:S01]  /*6e80*/  STG.E.64 desc[UR36][R2.64], R16 ;  /* 0x0000001002007986 */ /* 0x001fe2000c101b24 */
[----:B------:R-:W-:Y:S05]  /*6e90*/  EXIT ;  /* 0x000000000000794d */ /* 0x000fea0003800000 */
.L_x_10375:
[----:B------:R-:W0:Y:S02]  /*6ea0*/  I2F.U16 R16, R16 ;  /* 0x0000001000107306 */ /* 0x000e240000101000 */
[----:B0-----:R-:W-:-:S04]  /*6eb0*/  F2FP.F16.F32.PACK_AB R5, RZ, R16 ;  /* 0x00000010ff05723e */ /* 0x001fc800000000ff */
[----:B------:R-:W-:-:S05]  /*6ec0*/  PRMT R5, R5, 0x5410, RZ ;  /* 0x0000541005057816 */ /* 0x000fca00000000ff */
[----:B------:R-:W-:Y:S01]  /*6ed0*/  STG.E desc[UR36][R2.64], R5 ;  /* 0x0000000502007986 */ /* 0x000fe2000c101924 */
[----:B------:R-:W-:Y:S05]  /*6ee0*/  EXIT ;  /* 0x000000000000794d */ /* 0x000fea0003800000 */
.L_x_10374:
[----:B------:R-:W0:Y:S02]  /*6ef0*/  I2F.F64.U16 R16, R16 ;  /* 0x0000001000107312 */ /* 0x000e240000101800 */
[----:B0-----:R-:W-:Y:S01]  /*6f00*/  STG.E.64 desc[UR36][R2.64], R16 ;  /* 0x0000001002007986 */ /* 0x001fe2000c101b24 */
[----:B------:R-:W-:Y:S05]  /*6f10*/  EXIT ;  /* 0x000000000000794d */ /* 0x000fea0003800000 */
.L_x_10365:
        /* <DEDUP_REMOVED lines=10> */
.L_x_10378:
[----:B------:R-:W0:Y:S01]  /*6fc0*/  I2F.F64.U16 R16, R16 ;  /* 0x0000001000107312 */ /* 0x000e220000101800 */
[----:B------:R-:W-:-:S05]  /*6fd0*/  CS2R R18, SRZ ;  /* 0x0000000000127805 */ /* 0x000fca000001ff00 */
[----:B0-----:R-:W-:Y:S01]  /*6fe0*/  STG.E.128 desc[UR36][R2.64], R16 ;  /* 0x0000001002007986 */ /* 0x001fe2000c101d24 */
[----:B------:R-:W-:Y:S05]  /*6ff0*/  EXIT ;  /* 0x000000000000794d */ /* 0x000fea0003800000 */
.L_x_10377:
        /* <DEDUP_REMOVED lines=21> */
.L_x_10382:
[----:B------:R-:W-:Y:S05]  /*7150*/  BSYNC B0 ;  /* 0x0000000000007941 */ /* 0x000fea0003800000 */
.L_x_10381:
[----:B------:R-:W-:-:S05]  /*7160*/  LOP3.LUT R5, R0, R5, RZ, 0xfc, !PT ;  /* 0x0000000500057212 */ /* 0x000fca00078efcff */
[----:B------:R-:W-:Y:S01]  /*7170*/  STG.E.U8 desc[UR36][R2.64], R5 ;  /* 0x0000000502007986 */ /* 0x000fe2000c101124 */
[----:B------:R-:W-:Y:S05]  /*7180*/  EXIT ;  /* 0x000000000000794d */ /* 0x000fea0003800000 */
.L_x_10380:
        /* <DEDUP_REMOVED lines=13> */
.L_x_10384:
[----:B------:R-:W-:Y:S01]  /*7260*/  IMAD.MOV.U32 R0, RZ, RZ, 0x7f ;  /* 0x0000007fff007424 */ /* 0x000fe200078e00ff */
[----:B------:R-:W-:-:S04]  /*7270*/  ISETP.GT.U32.AND P0, PT, R4, 0x7f800000, PT ;  /* 0x7f8000000400780c */ /* 0x000fc80003f04070 */
[----:B------:R-:W-:-:S09]  /*7280*/  SEL R0, R0, 0x7c, P0 ;  /* 0x0000007c00007807 */ /* 0x000fd20000000000 */
.L_x_10385:
[----:B------:R-:W-:Y:S05]  /*7290*/  BSYNC B0 ;  /* 0x0000000000007941 */ /* 0x000fea0003800000 */
.L_x_10383:
[----:B------:R-:W-:-:S04]  /*72a0*/  LOP3.LUT R4, R5, 0x80000000, RZ, 0xc0, !PT ;  /* 0x8000000005047812 */ /* 0x000fc800078ec0ff */
[----:B------:R-:W-:-:S04]  /*72b0*/  SHF.R.U32.HI R5, RZ, 0x18, R4 ;  /* 0x00000018ff057819 */ /* 0x000fc80000011604 */
[----:B------:R-:W-:-:S05]  /*72c0*/  LOP3.LUT R5, R0, R5, RZ, 0xfc, !PT ;  /* 0x0000000500057212 */ /* 0x000fca00078efcff */
[----:B------:R-:W-:Y:S01]  /*72d0*/  STG.E.U8 desc[UR36][R2.64], R5 ;  /* 0x0000000502007986 */ /* 0x000fe2000c101124 */
[----:B------:R-:W-:Y:S05]  /*72e0*/  EXIT ;  /* 0x000000000000794d */ /* 0x000fea0003800000 */
.L_x_10379:
[----:B------:R-:W0:Y:S02]  /*72f0*/  I2F.U16 R0, R16 ;  /* 0x0000001000007306 */ /* 0x000e240000101000 */
[----:B0-----:R-:W-:-:S05]  /*7300*/  F2FP.BF16.F32.PACK_AB R0, RZ, R0 ;  /* 0x00000000ff00723e */ /* 0x001fca00000010ff */
[----:B------:R-:W-:Y:S01]  /*7310*/  STG.E.U16 desc[UR36][R2.64], R0 ;  /* 0x0000000002007986 */ /* 0x000fe2000c101524 */
[----:B------:R-:W-:Y:S05]  /*7320*/  EXIT ;  /* 0x000000000000794d */ /* 0x000fea0003800000 */
.L_x_10376:
        /* <DEDUP_REMOVED lines=10> */
.L_x_10388:
        /* <DEDUP_REMOVED lines=17> */
.L_x_10391:
[----:B------:R-:W-:-:S04]  /*74e0*/  LOP3.LUT R0, R7, 0x80000000, RZ, 0xc0, !PT ;  /* 0x8000000007007812 */ /* 0x000fc800078ec0ff */
[----:B------:R-:W-:-:S04]  /*74f0*/  SHF.R.U32.HI R5, RZ, 0x18, R0 ;  /* 0x00000018ff057819 */ /* 0x000fc80000011600 */
[----:B------:R-:W-:-:S04]  /*7500*/  LOP3.LUT R4, R4, R5, RZ, 0xfc, !PT ;  /* 0x0000000504047212 */ /* 0x000fc800078efcff */
[----:B------:R-:W-:-:S07]  /*7510*/  PRMT R0, R4, 0x7610, R0 ;  /* 0x0000761004007816 */ /* 0x000fce0000000000 */
.L_x_10390:
[----:B------:R-:W-:Y:S05]  /*7520*/  BSYNC B0 ;  /* 0x0000000000007941 */ /* 0x000fea0003800000 */
.L_x_10389:
[----:B------:R-:W-:Y:S01]  /*7530*/  STG.E.U8 desc[UR36][R2.64], R0 ;  /* 0x0000000002007986 */ /* 0x000fe2000c101124 */
[----:B------:R-:W-:Y:S05]  /*7540*/  EXIT ;  /* 0x000000000000794d */ /* 0x000fea0003800000 */
.L_x_10387:
        /* <DEDUP_REMOVED lines=17> */
.L_x_10394:
[----:B------:R-:W-:-:S04]  /*7660*/  LOP3.LUT R0, R7, 0x80000000, RZ, 0xc0, !PT ;  /* 0x8000000007007812 */ /* 0x000fc800078ec0ff */
[----:B------:R-:W-:-:S04]  /*7670*/  SHF.R.U32.HI R5, RZ, 0x18, R0 ;  /* 0x00000018ff057819 */ /* 0x000fc80000011600 */
[----:B------:R-:W-:-:S04]  /*7680*/  LOP3.LUT R4, R4, R5, RZ, 0xfc, !PT ;  /* 0x0000000504047212 */ /* 0x000fc800078efcff */
[----:B------:R-:W-:-:S07]  /*7690*/  PRMT R0, R4, 0x7610, R0 ;  /* 0x0000761004007816 */ /* 0x000fce0000000000 */
.L_x_10393:
[----:B------:R-:W-:Y:S05]  /*76a0*/  BSYNC B0 ;  /* 0x0000000000007941 */ /* 0x000fea0003800000 */
.L_x_10392:
[----:B------:R-:W-:Y:S01]  /*76b0*/  STG.E.U8 desc[UR36][R2.64], R0 ;  /* 0x0000000002007986 */ /* 0x000fe2000c101124 */
[----:B------:R-:W-:Y:S05]  /*76c0*/  EXIT ;  /* 0x000000000000794d */ /* 0x000fea0003800000 */
.L_x_10386:
        /* <DEDUP_REMOVED lines=22> */
.L_x_10369:
        /* <DEDUP_REMOVED lines=16> */
.L_x_10397:
[----:B------:R-:W-:Y:S05]  /*7930*/  EXIT ;  /* 0x000000000000794d */ /* 0x000fea0003800000 */
.L_x_10396:
[----:B------:R-:W-:-:S05]  /*7940*/  IMAD.MOV.U32 R17, RZ, RZ, RZ ;  /* 0x000000ffff117224 */ /* 0x000fca00078e00ff */
[----:B------:R-:W-:Y:S01]  /*7950*/  STG.E.64 desc[UR36][R2.64], R16 ;  /* 0x0000001002007986 */ /* 0x000fe2000c101b24 */
[----:B------:R-:W-:Y:S05]  /*7960*/  EXIT ;  /* 0x000000000000794d */ /* 0x000fea0003800000 */
.L_x_10395:
[----:B------:R-:W-:Y:S01]  /*7970*/  STG.E desc[UR36][R2.64], R16 ;  /* 0x0000001002007986 */ /* 0x000fe2000c101924 */
[----:B------:R-:W-:Y:S05]  /*7980*/  EXIT ;  /* 0x000000000000794d */ /* 0x000fea0003800000 */
.L_x_10398:
        /* <DEDUP_REMOVED lines=15> */
.L_x_23548:


//--------------------- .text._ZN2at6native18elementwise_kernelILi128ELi4EZNS0_22gpu_kernel_impl_nocastIZZZNS0_16sign_kernel_cudaERNS_18TensorIteratorBaseEENKUlvE_clEvENKUlvE_clEvEUlhE_EEvS4_RKT_EUliE_EEviT1_ --------------------------
	.section	.text._ZN2at6native18elementwise_kernelILi128ELi4EZNS0_22gpu_kernel_impl_nocastIZZZNS0_16sign_kernel_cudaERNS_18TensorIteratorBaseEENKUlvE_clEvENKUlvE_clEvEUlhE_EEvS4_RKT_EUliE_EEviT1_,"ax",@progbits
	.align	128
        .global         _ZN2at6native18elementwise_kernelILi128ELi4EZNS0_22gpu_kernel_impl_nocastIZZZNS0_16sign_kernel_cudaERNS_18TensorIteratorBaseEENKUlvE_clEvENKUlvE_clEvEUlhE_EEvS4_RKT_EUliE_EEviT1_
        .type           _ZN2at6native18elementwise_kernelILi128ELi4EZNS0_22gpu_kernel_impl_nocastIZZZNS0_16sign_kernel_cudaERNS_18TensorIteratorBaseEENKUlvE_clEvENKUlvE_clEvEUlhE_EEvS4_RKT_EUliE_EEviT1_,@function
        .size           _ZN2at6native18elementwise_kernelILi128ELi4EZNS0_22gpu_kernel_impl_nocastIZZZNS0_16sign_kernel_cudaERNS_18TensorIteratorBaseEENKUlvE_clEvENKUlvE_clEvEUlhE_EEvS4_RKT_EUliE_EEviT1_,(.L_x_23549 - _ZN2at6native18elementwise_kernelILi128ELi4EZNS0_22gpu_kernel_impl_nocastIZZZNS0_16sign_kernel_cudaERNS_18TensorIteratorBaseEENKUlvE_clEvENKUlvE_clEvEUlhE_EEvS4_RKT_EUliE_EEviT1_)
        .other          _ZN2at6native18elementwise_kernelILi128ELi4EZNS0_22gpu_kernel_impl_nocastIZZZNS0_16sign_kernel_cudaERNS_18TensorIteratorBaseEENKUlvE_clEvENKUlvE_clEvEUlhE_EEvS4_RKT_EUliE_EEviT1_,@"STO_CUDA_ENTRY STV_DEFAULT"
_ZN2at6native18elementwise_kernelILi128ELi4EZNS0_22gpu_kernel_impl_nocastIZZZNS0_16sign_kernel_cudaERNS_18TensorIteratorBaseEENKUlvE_clEvENKUlvE_clEvEUlhE_EEvS4_RKT_EUliE_EEviT1_:
.text._ZN2at6native18elementwise_kernelILi128ELi4EZNS0_22gpu_kernel_impl_nocastIZZZNS0_16sign_kernel_cudaERNS_18TensorIteratorBaseEENKUlvE_clEvENKUlvE_clEvEUlhE_EEvS4_RKT_EUliE_EEviT1_:
        /* <DEDUP_REMOVED lines=297> */
[----:B------:R-:W-:-:S03]  /*1290*/  @P0 IMAD.MOV.U32 R8, RZ, RZ, RZ ;  /* 0x000000ffff080224 */ /* 0x000fc600078e00ff */
        /* <DEDUP_REMOVED lines=13> */
.L_x_10401:
        /* <DEDUP_REMOVED lines=8> */
[----:B--2---:R-:W-:-:S04]  /*13f0*/  ISETP.NE.AND P0, PT, R4, RZ, PT ;  /* 0x000000ff0400720c */ /* 0x004fc80003f05270 */
[----:B------:R-:W-:-:S05]  /*1400*/  SEL R7, RZ, 0x1, !P0 ;  /* 0x00000001ff077807 */ /* 0x000fca0004000000 */
[----:B------:R0:W-:Y:S04]  /*1410*/  STG.E.U8 desc[UR4][R2.64], R7 ;  /* 0x0000000702007986 */ /* 0x0001e8000c101104 */
.L_x_10400:
[----:B------:R-:W-:Y:S05]  /*1420*/  BSYNC B0 ;  /* 0x0000000000007941 */ /* 0x000fea0003800000 */
.L_x_10399:
        /* <DEDUP_REMOVED lines=305> */
.L_x_10404:
        /* <DEDUP_REMOVED lines=9> */
[----:B------:R-:W-:Y:S02]  /*27d0*/  SEL R7, RZ, 0x1, !P0 ;  /* 0x00000001ff077807 */ /* 0x000fe40004000000 */
        /* <DEDUP_REMOVED lines=305> */
.L_x_10405:
[----:B------:R-:W-:Y:S02]  /*3af0*/  ULDC.64 UR8, c[0x0][0x418] ;  /* 0x0001060000087ab9 */ /* 0x000fe40000000a00 */
[----:B------:R-:W-:-:S04]  /*3b00*/  IADD3 R4, P0, R2, UR8, RZ ;  /* 0x0000000802047c10 */ /* 0x000fc8000ff1e0ff */
[----:B------:R-:W-:Y:S01]  /*3b10*/  IADD3.X R5, RZ, UR9, RZ, P0, !PT ;  /* 0x00000009ff057c10 */ /* 0x000fe200087fe4ff */
[----:B------:R-:W-:-:S04]  /*3b20*/  ULDC.64 UR8, c[0x0][0x410] ;  /* 0x0001040000087ab9 */ /* 0x000fc80000000a00 */
[----:B------:R-:W2:Y:S01]  /*3b30*/  LDG.E.U8 R4, desc[UR4][R4.64] ;  /* 0x0000000404047981 */ /* 0x000ea2000c1e1100 */
[----:B------:R-:W-:Y:S02]  /*3b40*/  IADD3 R2, P1, R3, UR8, RZ ;  /* 0x0000000803027c10 */ /* 0x000fe4000ff3e0ff */
[----:B------:R-:W-:-:S03]  /*3b50*/  IADD3 R0, R0, 0x80, RZ ;  /* 0x0000008000007810 */ /* 0x000fc60007ffe0ff */
[----:B------:R-:W-:Y:S01]  /*3b60*/  IMAD.X R3, RZ, RZ, UR9, P1 ;  /* 0x00000009ff037e24 */ /* 0x000fe200088e06ff */
[----:B--2---:R-:W-:-:S04]  /*3b70*/  ISETP.NE.AND P0, PT, R4, RZ, PT ;  /* 0x000000ff0400720c */ /* 0x004fc80003f05270 */
[----:B------:R-:W-:-:S05]  /*3b80*/  SEL R7, RZ, 0x1, !P0 ;  /* 0x00000001ff077807 */ /* 0x000fca0004000000 */
[----:B------:R2:W-:Y:S04]  /*3b90*/  STG.E.U8 desc[UR4][R2.64], R7 ;  /* 0x0000000702007986 */ /* 0x0005e8000c101104 */
.L_x_10403:
[----:B------:R-:W-:Y:S05]  /*3ba0*/  BSYNC B0 ;  /* 0x0000000000007941 */ /* 0x000fea0003800000 */
.L_x_10402:
        /* <DEDUP_REMOVED lines=304> */
.L_x_10406:
[----:B------:R-:W-:Y:S02]  /*4eb0*/  ULDC.64 UR6, c[0x0][0x418] ;  /* 0x0001060000067ab9 */ /* 0x000fe40000000a00 */
[----:B------:R-:W-:-:S04]  /*4ec0*/  IADD3 R4, P0, R2, UR6, RZ ;  /* 0x0000000602047c10 */ /* 0x000fc8000ff1e0ff */
[----:B------:R-:W-:Y:S01]  /*4ed0*/  IADD3.X R5, RZ, UR7, RZ, P0, !PT ;  /* 0x00000007ff057c10 */ /* 0x000fe200087fe4ff */
[----:B------:R-:W-:-:S04]  /*4ee0*/  ULDC.64 UR6, c[0x0][0x410] ;  /* 0x0001040000067ab9 */ /* 0x000fc80000000a00 */
[----:B------:R-:W2:Y:S01]  /*4ef0*/  LDG.E.U8 R4, desc[UR4][R4.64] ;  /* 0x0000000404047981 */ /* 0x000ea2000c1e1100 */
[----:B------:R-:W-:-:S04]  /*4f00*/  IADD3 R2, P1, R3, UR6, RZ ;  /* 0x0000000603027c10 */ /* 0x000fc8000ff3e0ff */
[----:B------:R-:W-:Y:S02]  /*4f10*/  IADD3.X R3, RZ, UR7, RZ, P1, !PT ;  /* 0x00000007ff037c10 */ /* 0x000fe40008ffe4ff */
[----:B--2---:R-:W-:-:S04]  /*4f20*/  ISETP.NE.AND P0, PT, R4, RZ, PT ;  /* 0x000000ff0400720c */ /* 0x004fc80003f05270 */
[----:B------:R-:W-:-:S05]  /*4f30*/  SEL R7, RZ, 0x1, !P0 ;  /* 0x00000001ff077807 */ /* 0x000fca0004000000 */
[----:B------:R-:W-:Y:S01]  /*4f40*/  STG.E.U8 desc[UR4][R2.64], R7 ;  /* 0x0000000702007986 */ /* 0x000fe2000c101104 */
[----:B------:R-:W-:Y:S05]  /*4f50*/  EXIT ;  /* 0x000000000000794d */ /* 0x000fea0003800000 */
.L_x_10407:
        /* <DEDUP_REMOVED lines=10> */
.L_x_23549:


//--------------------- .text._ZN2at6native27unrolled_elementwise_kernelIZZZNS0_16sign_kernel_cudaERNS_18TensorIteratorBaseEENKUlvE_clEvENKUlvE_clEvEUlhE_St5arrayIPcLm2EELi4E23TrivialOffsetCalculatorILi1EjESB_NS0_6memory15LoadWithoutCastENSC_16StoreWithoutCastEEEviT_T0_T2_T3_T4_T5_ --------------------------
	.section	.text._ZN2at6native27unrolled_elementwise_kernelIZZZNS0_16sign_kernel_cudaERNS_18TensorIteratorBaseEENKUlvE_clEvENKUlvE_clEvEUlhE_St5arrayIPcLm2EELi4E23TrivialOffsetCalculatorILi1EjESB_NS0_6memory15LoadWithoutCastENSC_16StoreWithoutCastEEEviT_T0_T2_T3_T4_T5_,"ax",@progbits
	.align	128
        .global         _ZN2at6native27unrolled_elementwise_kernelIZZZNS0_16sign_kernel_cudaERNS_18TensorIteratorBaseEENKUlvE_clEvENKUlvE_clEvEUlhE_St5arrayIPcLm2EELi4E23TrivialOffsetCalculatorILi1EjESB_NS0_6memory15LoadWithoutCastENSC_16StoreWithoutCastEEEviT_T0_T2_T3_T4_T5_
        .type           _ZN2at6native27unrolled_elementwise_kernelIZZZNS0_16sign_kernel_cudaERNS_18TensorIteratorBaseEENKUlvE_clEvENKUlvE_clEvEUlhE_St5arrayIPcLm2EELi4E23TrivialOffsetCalculatorILi1EjESB_NS0_6memory15LoadWithoutCastENSC_16StoreWithoutCastEEEviT_T0_T2_T3_T4_T5_,@function
        .size           _ZN2at6native27unrolled_elementwise_kernelIZZZNS0_16sign_kernel_cudaERNS_18TensorIteratorBaseEENKUlvE_clEvENKUlvE_clEvEUlhE_St5arrayIPcLm2EELi4E23TrivialOffsetCalculatorILi1EjESB_NS0_6memory15LoadWithoutCastENSC_16StoreWithoutCastEEEviT_T0_T2_T3_T4_T5_,(.L_x_23550 - _ZN2at6native27unrolled_elementwise_kernelIZZZNS0_16sign_kernel_cudaERNS_18TensorIteratorBaseEENKUlvE_clEvENKUlvE_clEvEUlhE_St5arrayIPcLm2EELi4E23TrivialOffsetCalculatorILi1EjESB_NS0_6memory15LoadWithoutCastENSC_16StoreWithoutCastEEEviT_T0_T2_T3_T4_T5_)
        .other          _ZN2at6native27unrolled_elementwise_kernelIZZZNS0_16sign_kernel_cudaERNS_18TensorIteratorBaseEENKUlvE_clEvENKUlvE_clEvEUlhE_St5arrayIPcLm2EELi4E23TrivialOffsetCalculatorILi1EjESB_NS0_6memory15LoadWithoutCastENSC_16StoreWithoutCastEEEviT_T0_T2_T3_T4_T5_,@"STO_CUDA_ENTRY STV_DEFAULT"
_ZN2at6native27unrolled_elementwise_kernelIZZZNS0_16sign_kernel_cudaERNS_18TensorIteratorBaseEENKUlvE_clEvENKUlvE_clEvEUlhE_St5arrayIPcLm2EELi4E23TrivialOffsetCalculatorILi1EjESB_NS0_6memory15LoadWithoutCastENSC_16StoreWithoutCastEEEviT_T0_T2_T3_T4_T5_:
.text._ZN2at6native27unrolled_elementwise_kernelIZZZNS0_16sign_kernel_cudaERNS_18TensorIteratorBaseEENKUlvE_clEvENKUlvE_clEvEUlhE_St5arrayIPcLm2EELi4E23TrivialOffsetCalculatorILi1EjESB_NS0_6memory15LoadWithoutCastENSC_16StoreWithoutCastEEEviT_T0_T2_T3_T4_T5_:
        /* <DEDUP_REMOVED lines=20> */
[----:B------:R-:W-:Y:S01]  /*0140*/  @!P0 IMAD R5, R0, 0x200, R5 ;  /* 0x0000020000058824 */ /* 0x000fe200078e0205 */
[----:B-1----:R-:W-:Y:S02]  /*0150*/  @!P3 IADD3 R8, P5, R9, R12, RZ ;  /* 0x0000000c0908b210 */ /* 0x002fe40007fbe0ff */
[----:B------:R-:W-:-:S03]  /*0160*/  PRMT R12, RZ, 0x7610, R12 ;  /* 0x00007610ff0c7816 */ /* 0x000fc6000000000c */
[--C-:B------:R-:W-:Y:S01]  /*0170*/  @!P3 IMAD.X R9, RZ, RZ, R13.reuse, P5 ;  /* 0x000000ffff09b224 */ /* 0x100fe200028e060d */
[----:B------:R-:W-:-:S04]  /*0180*/  PRMT R13, RZ, 0x7610, R13 ;  /* 0x00007610ff0d7816 */ /* 0x000fc8000000000d */
[----:B------:R-:W5:Y:S01]  /*0190*/  @!P3 LDG.E.U8 R12, desc[UR4][R8.64] ;  /* 0x00000004080cb981 */ /* 0x000f62000c1e1100 */
[----:B---3--:R-:W-:-:S05]  /*01a0*/  @!P0 IADD3 R4, P4, R5, R6, RZ ;  /* 0x0000000605048210 */ /* 0x008fca0007f9e0ff */
[----:B------:R-:W-:Y:S02]  /*01b0*/  @!P0 IMAD.X R5, RZ, RZ, R7, P4 ;  /* 0x000000ffff058224 */ /* 0x000fe400020e0607 */
[----:B------:R-:W-:-:S03]  /*01c0*/  @!P1 IMAD R7, R0, 0x200, R3 ;  /* 0x0000020000079824 */ /* 0x000fc600078e0203 */
[----:B------:R1:W5:Y:S02]  /*01d0*/  @!P0 LDG.E.U8 R4, desc[UR4][R4.64] ;  /* 0x0000000404048981 */ /* 0x000364000c1e1100 */
[----:B0-----:R-:W-:Y:S02]  /*01e0*/  @!P1 IADD3 R6, P4, R7, R10, RZ ;  /* 0x0000000a07069210 */ /* 0x001fe40007f9e0ff */
[----:B--2---:R-:W-:-:S03]  /*01f0*/  @!P2 IADD3 R10, P6, R15, R16, RZ ;  /* 0x000000100f0aa210 */ /* 0x004fc60007fde0ff */
[----:B------:R-:W-:Y:S02]  /*0200*/  @!P1 IMAD.X R7, RZ, RZ, R11, P4 ;  /* 0x000000ffff079224 */ /* 0x000fe400020e060b */
[----:B------:R-:W-:Y:S01]  /*0210*/  @!P2 IMAD.X R11, RZ, RZ, R17, P6 ;  /* 0x000000ffff0ba224 */ /* 0x000fe200030e0611 */
[----:B-1----:R-:W-:Y:S02]  /*0220*/  PRMT R5, RZ, 0x7610, R5 ;  /* 0x00007610ff057816 */ /* 0x002fe40000000005 */
[----:B------:R0:W5:Y:S04]  /*0230*/  @!P1 LDG.E.U8 R13, desc[UR4][R6.64] ;  /* 0x00000004060d9981 */ /* 0x000168000c1e1100 */
[----:B------:R0:W5:Y:S01]  /*0240*/  @!P2 LDG.E.U8 R5, desc[UR4][R10.64] ;  /* 0x000000040a05a981 */ /* 0x000162000c1e1100 */
[----:B------:R-:W-:Y:S04]  /*0250*/  BSSY B0, `(.L_x_10408) ;  /* 0x000000a000007945 */ /* 0x000fe80003800000 */
[----:B------:R-:W-:Y:S05]  /*0260*/  @P1 BRA `(.L_x_10409) ;  /* 0x0000000000201947 */ /* 0x000fea0003800000 */
[----:B0-----:R-:W-:Y:S01]  /*0270*/  IMAD R6, R0, 0x200, R3 ;  /* 0x0000020000067824 */ /* 0x001fe200078e0203 */
[----:B------:R-:W-:Y:S01]  /*0280*/  ULDC.64 UR6, c[0x0][0x218] ;  /* 0x0000860000067ab9 */ /* 0x000fe20000000a00 */
[----:B-----5:R-:W-:Y:S01]  /*0290*/  LOP3.LUT P1, RZ, R13, 0xff, RZ, 0xc0, !PT ;  /* 0x000000ff0dff7812 */ /* 0x020fe2000782c0ff */
[----:B------:R-:W-:Y:S02]  /*02a0*/  VIADD R3, R3, 0x80 ;  /* 0x0000008003037836 */ /* 0x000fe40000000000 */
[----:B------:R-:W-:Y:S02]  /*02b0*/  IADD3 R6, P2, R6, UR6, RZ ;  /* 0x0000000606067c10 */ /* 0x000fe4000ff5e0ff */
[----:B------:R-:W-:-:S03]  /*02c0*/  SEL R9, RZ, 0x1, !P1 ;  /* 0x00000001ff097807 */ /* 0x000fc60004800000 */
[----:B------:R-:W-:-:S05]  /*02d0*/  IMAD.X R7, RZ, RZ, UR7, P2 ;  /* 0x00000007ff077e24 */ /* 0x000fca00090e06ff */
[----:B------:R1:W-:Y:S03]  /*02e0*/  STG.E.U8 desc[UR4][R6.64], R9 ;  /* 0x0000000906007986 */ /* 0x0003e6000c101104 */
.L_x_10409:
[----:B------:R-:W-:Y:S05]  /*02f0*/  BSYNC B0 ;  /* 0x0000000000007941 */ /* 0x000fea0003800000 */
.L_x_10408:
[----:B------:R-:W-:Y:S01]  /*0300*/  ISETP.GE.AND P1, PT, R3, R2, PT ;  /* 0x000000020300720c */ /* 0x000fe20003f26270 */
[----:B------:R-:W-:-:S12]  /*0310*/  BSSY B0, `(.L_x_10410) ;  /* 0x0000014000007945 */ /* 0x000fd80003800000 */
[----:B------:R-:W-:Y:S05]  /*0320*/  @P1 BRA `(.L_x_10411) ;  /* 0x0000000000481947 */ /* 0x000fea0003800000 */
[----:B01----:R-:W-:Y:S01]  /*0330*/  IMAD R6, R0, 0x200, R3 ;  /* 0x0000020000067824 */ /* 0x003fe200078e0203 */
[----:B------:R-:W-:Y:S01]  /*0340*/  ULDC.64 UR6, c[0x0][0x218] ;  /* 0x0000860000067ab9 */ /* 0x000fe20000000a00 */
[----:B-----5:R-:W-:Y:S01]  /*0350*/  LOP3.LUT P1, RZ, R12, 0xff, RZ, 0xc0, !PT ;  /* 0x000000ff0cff7812 */ /* 0x020fe2000782c0ff */
[----:B------:R-:W-:Y:S02]  /*0360*/  VIADD R3, R3, 0x80 ;  /* 0x0000008003037836 */ /* 0x000fe40000000000 */
[----:B------:R-:W-:Y:S02]  /*0370*/  IADD3 R6, P2, R6, UR6, RZ ;  /* 0x0000000606067c10 */ /* 0x000fe4000ff5e0ff */
[----:B------:R-:W-:Y:S02]  /*0380*/  SEL R9, RZ, 0x1, !P1 ;  /* 0x00000001ff097807 */ /* 0x000fe40004800000 */
[----:B------:R-:W-:Y:S01]  /*0390*/  ISETP.GE.AND P1, PT, R3, R2, PT ;  /* 0x000000020300720c */ /* 0x000fe20003f26270 */
[----:B------:R-:W-:-:S05]  /*03a0*/  IMAD.X R7, RZ, RZ, UR7, P2 ;  /* 0x00000007ff077e24 */ /* 0x000fca00090e06ff */
[----:B------:R2:W-:Y:S07]  /*03b0*/  STG.E.U8 desc[UR4][R6.64], R9 ;  /* 0x0000000906007986 */ /* 0x0005ee000c101104 */
[----:B------:R-:W-:Y:S05]  /*03c0*/  @P1 BRA `(.L_x_10411) ;  /* 0x0000000000201947 */ /* 0x000fea0003800000 */
[----:B--2---:R-:W-:Y:S01]  /*03d0*/  IMAD R6, R0, 0x200, R3 ;  /* 0x0000020000067824 */ /* 0x004fe200078e0203 */
[----:B------:R-:W-:Y:S01]  /*03e0*/  ULDC.64 UR6, c[0x0][0x218] ;  /* 0x0000860000067ab9 */ /* 0x000fe20000000a00 */
[----:B------:R-:W-:Y:S01]  /*03f0*/  LOP3.LUT P1, RZ, R5, 0xff, RZ, 0xc0, !PT ;  /* 0x000000ff05ff7812 */ /* 0x000fe2000782c0ff */
[----:B------:R-:W-:Y:S02]  /*0400*/  VIADD R3, R3, 0x80 ;  /* 0x0000008003037836 */ /* 0x000fe40000000000 */
[----:B------:R-:W-:Y:S02]  /*0410*/  IADD3 R6, P2, R6, UR6, RZ ;  /* 0x0000000606067c10 */ /* 0x000fe4000ff5e0ff */
[----:B------:R-:W-:-:S03]  /*0420*/  SEL R5, RZ, 0x1, !P1 ;  /* 0x00000001ff057807 */ /* 0x000fc60004800000 */
[----:B------:R-:W-:-:S05]  /*0430*/  IMAD.X R7, RZ, RZ, UR7, P2 ;  /* 0x00000007ff077e24 */ /* 0x000fca00090e06ff */
[----:B------:R3:W-:Y:S03]  /*0440*/  STG.E.U8 desc[UR4][R6.64], R5 ;  /* 0x0000000506007986 */ /* 0x0007e6000c101104 */
.L_x_10411:
[----:B------:R-:W-:Y:S05]  /*0450*/  BSYNC B0 ;  /* 0x0000000000007941 */ /* 0x000fea0003800000 */
.L_x_10410:
[----:B------:R-:W-:-:S13]  /*0460*/  ISETP.GE.AND P1, PT, R3, R2, PT ;  /* 0x000000020300720c */ /* 0x000fda0003f26270 */
[----:B------:R-:W-:Y:S05]  /*0470*/  @P1 EXIT ;  /* 0x000000000000194d */ /* 0x000fea0003800000 */
[----:B------:R-:W-:Y:S01]  /*0480*/  IMAD R3, R0, 0x200, R3 ;  /* 0x0000020000037824 */ /* 0x000fe200078e0203 */
[----:B-----5:R-:W-:Y:S01]  /*0490*/  @!P0 ISETP.NE.AND P1, PT, R4, RZ, PT ;  /* 0x000000ff0400820c */ /* 0x020fe20003f25270 */
[----:B------:R-:W-:Y:S01]  /*04a0*/  ULDC.64 UR6, c[0x0][0x218] ;  /* 0x0000860000067ab9 */ /* 0x000fe20000000a00 */
[----:B------:R-:W-:Y:S02]  /*04b0*/  PRMT R0, RZ, 0x7610, R0 ;  /* 0x00007610ff007816 */ /* 0x000fe40000000000 */
[----:B------:R-:W-:Y:S02]  /*04c0*/  IADD3 R2, P2, R3, UR6, RZ ;  /* 0x0000000603027c10 */ /* 0x000fe4000ff5e0ff */
[----:B------:R-:W-:-:S03]  /*04d0*/  @!P0 SEL R4, RZ, 0x1, !P1 ;  /* 0x00000001ff048807 */ /* 0x000fc60004800000 */
[----:B------:R-:W-:Y:S01]  /*04e0*/  IMAD.X R3, RZ, RZ, UR7, P2 ;  /* 0x00000007ff037e24 */ /* 0x000fe200090e06ff */
[----:B------:R-:W-:-:S05]  /*04f0*/  @!P0 PRMT R0, R4, 0x7610, R0 ;  /* 0x0000761004008816 */ /* 0x000fca0000000000 */
[----:B------:R-:W-:Y:S01]  /*0500*/  STG.E.U8 desc[UR4][R2.64], R0 ;  /* 0x0000000002007986 */ /* 0x000fe2000c101104 */
[----:B------:R-:W-:Y:S05]  /*0510*/  EXIT ;  /* 0x000000000000794d */ /* 0x000fea0003800000 */
.L_x_10412:
        /* <DEDUP_REMOVED lines=14> */
.L_x_23550:


//--------------------- .text._ZN2at6native29vectorized_elementwise_kernelILi2EZZZNS0_16sign_kernel_cudaERNS_18TensorIteratorBaseEENKUlvE_clEvENKUlvE_clEvEUlhE_St5arrayIPcLm2EEEEviT0_T1_ --------------------------
	.section	.text._ZN2at6native29vectorized_elementwise_kernelILi2EZZZNS0_16sign_kernel_cudaERNS_18TensorIteratorBaseEENKUlvE_clEvENKUlvE_clEvEUlhE_St5arrayIPcLm2EEEEviT0_T1_,"ax",@progbits
	.align	128
        .global         _ZN2at6native29vectorized_elementwise_kernelILi2EZZZNS0_16sign_kernel_cudaERNS_18TensorIteratorBaseEENKUlvE_clEvENKUlvE_clEvEUlhE_St5arrayIPcLm2EEEEviT0_T1_
        .type           _ZN2at6native29vectorized_elementwise_kernelILi2EZZZNS0_16sign_kernel_cudaERNS_18TensorIteratorBaseEENKUlvE_clEvENKUlvE_clEvEUlhE_St5arrayIPcLm2EEEEviT0_T1_,@function
        .size           _ZN2at6native29vectorized_elementwise_kernelILi2EZZZNS0_16sign_kernel_cudaERNS_18TensorIteratorBaseEENKUlvE_clEvENKUlvE_clEvEUlhE_St5arrayIPcLm2EEEEviT0_T1_,(.L_x_23551 - _ZN2at6native29vectorized_elementwise_kernelILi2EZZZNS0_16sign_kernel_cudaERNS_18TensorIteratorBaseEENKUlvE_clEvENKUlvE_clEvEUlhE_St5arrayIPcLm2EEEEviT0_T1_)
        .other          _ZN2at6native29vectorized_elementwise_kernelILi2EZZZNS0_16sign_kernel_cudaERNS_18TensorIteratorBaseEENKUlvE_clEvENKUlvE_clEvEUlhE_St5arrayIPcLm2EEEEviT0_T1_,@"STO_CUDA_ENTRY STV_DEFAULT"
_ZN2at6native29vectorized_elementwise_kernelILi2EZZZNS0_16sign_kernel_cudaERNS_18TensorIteratorBaseEENKUlvE_clEvENKUlvE_clEvEUlhE_St5arrayIPcLm2EEEEviT0_T1_:
.text._ZN2at6native29vectorized_elementwise_kernelILi2EZZZNS0_16sign_kernel_cudaERNS_18TensorIteratorBaseEENKUlvE_clEvENKUlvE_clEvEUlhE_St5arrayIPcLm2EEEEviT0_T1_:
        /* <DEDUP_REMOVED lines=27> */
[----:B------:R-:W-:Y:S02]  /*01b0*/  ISETP.NE.AND P6, PT, R0, RZ, PT ;  /* 0x000000ff0000720c */ /* 0x000fe40003fc5270 */
[----:B---3--:R-:W-:Y:S02]  /*01c0*/  PRMT R0, R8, 0x7771, RZ ;  /* 0x0000777108007816 */ /* 0x008fe400000000ff */
[----:B----4-:R-:W-:-:S02]  /*01d0*/  PRMT R4, R9, 0x7770, RZ ;  /* 0x0000777009047816 */ /* 0x010fc400000000ff */
[----:B------:R-:W-:Y:S02]  /*01e0*/  ISETP.NE.AND P3, PT, R0, RZ, PT ;  /* 0x000000ff0000720c */ /* 0x000fe40003f65270 */
[----:B------:R-:W-:Y:S02]  /*01f0*/  PRMT R0, R9, 0x7771, RZ ;  /* 0x0000777109007816 */ /* 0x000fe400000000ff */
[----:B------:R-:W-:Y:S02]  /*0200*/  ISETP.NE.AND P2, PT, R4, RZ, PT ;  /* 0x000000ff0400720c */ /* 0x000fe40003f45270 */
[----:B------:R-:W-:Y:S02]  /*0210*/  PRMT R7, R8, 0x7770, RZ ;  /* 0x0000777008077816 */ /* 0x000fe400000000ff */
[C---:B-----5:R-:W-:Y:S02]  /*0220*/  PRMT R5, R10.reuse, 0x7770, RZ ;  /* 0x000077700a057816 */ /* 0x060fe400000000ff */
[----:B------:R-:W-:-:S02]  /*0230*/  PRMT R4, R10, 0x7771, RZ ;  /* 0x000077710a047816 */ /* 0x000fc400000000ff */
[----:B------:R-:W-:Y:S02]  /*0240*/  ISETP.NE.AND P1, PT, R0, RZ, PT ;  /* 0x000000ff0000720c */ /* 0x000fe40003f25270 */
[----:B------:R-:W-:Y:S02]  /*0250*/  SEL R0, RZ, 0x1, !P6 ;  /* 0x00000001ff007807 */ /* 0x000fe40007000000 */
[----:B------:R-:W-:Y:S02]  /*0260*/  ISETP.NE.AND P5, PT, R6, RZ, PT ;  /* 0x000000ff0600720c */ /* 0x000fe40003fa5270 */
[----:B------:R-:W-:Y:S02]  /*0270*/  ISETP.NE.AND P4, PT, R7, RZ, PT ;  /* 0x000000ff0700720c */ /* 0x000fe40003f85270 */
[----:B------:R-:W-:Y:S02]  /*0280*/  ISETP.NE.AND P0, PT, R5, RZ, PT ;  /* 0x000000ff0500720c */ /* 0x000fe40003f05270 */
[----:B------:R-:W-:-:S02]  /*0290*/  ISETP.NE.AND P6, PT, R4, RZ, PT ;  /* 0x000000ff0400720c */ /* 0x000fc40003fc5270 */
[----:B------:R-:W-:Y:S02]  /*02a0*/  SEL R5, RZ, 0x1, !P5 ;  /* 0x00000001ff057807 */ /* 0x000fe40006800000 */
[----:B------:R-:W-:Y:S02]  /*02b0*/  SEL R4, RZ, 0x1, !P4 ;  /* 0x00000001ff047807 */ /* 0x000fe40006000000 */
[----:B------:R-:W-:Y:S02]  /*02c0*/  SEL R7, RZ, 0x1, !P3 ;  /* 0x00000001ff077807 */ /* 0x000fe40005800000 */
[----:B------:R-:W-:Y:S02]  /*02d0*/  SEL R6, RZ, 0x1, !P2 ;  /* 0x00000001ff067807 */ /* 0x000fe40005000000 */
[----:B------:R-:W-:Y:S02]  /*02e0*/  SEL R9, RZ, 0x1, !P1 ;  /* 0x00000001ff097807 */ /* 0x000fe40004800000 */
[----:B------:R-:W-:-:S02]  /*02f0*/  SEL R8, RZ, 0x1, !P0 ;  /* 0x00000001ff087807 */ /* 0x000fc40004000000 */
[----:B------:R-:W-:Y:S02]  /*0300*/  SEL R11, RZ, 0x1, !P6 ;  /* 0x00000001ff0b7807 */ /* 0x000fe40007000000 */
        /* <DEDUP_REMOVED lines=9> */
.L_x_10413:
        /* <DEDUP_REMOVED lines=25> */
[----:B------:R-:W-:Y:S01]  /*0530*/  @!P4 VIADD R21, R7, UR4 ;  /* 0x000000040715cc36 */ /* 0x000fe20008000000 */
[----:B0-----:R-:W-:Y:S01]  /*0540*/  @!P6 IADD3 R22, P0, R13, R22, RZ ;  /* 0x000000160d16e210 */ /* 0x001fe20007f1e0ff */
[----:B------:R-:W-:Y:S01]  /*0550*/  @!P4 VIADD R7, R7, 0x80 ;  /* 0x000000800707c836 */ /* 0x000fe20000000000 */
[----:B------:R-:W0:Y:S04]  /*0560*/  @!P4 LDC.64 R4, c[0x0][0x220] ;  /* 0x00008800ff04cb82 */ /* 0x000e280000000a00 */
[----:B------:R-:W-:-:S13]  /*0570*/  ISETP.GE.AND P3, PT, R7, R14, PT ;  /* 0x0000000e0700720c */ /* 0x000fda0003f66270 */
[C---:B------:R-:W-:Y:S02]  /*0580*/  @!P3 VIADD R19, R7.reuse, UR4 ;  /* 0x000000040713bc36 */ /* 0x040fe40008000000 */
[----:B------:R-:W-:-:S05]  /*0590*/  @!P3 VIADD R7, R7, 0x80 ;  /* 0x000000800707b836 */ /* 0x000fca0000000000 */
[----:B------:R-:W-:Y:S01]  /*05a0*/  ISETP.GE.AND P2, PT, R7, R14, PT ;  /* 0x0000000e0700720c */ /* 0x000fe20003f46270 */
[----:B------:R-:W-:-:S12]  /*05b0*/  @!P6 IMAD.X R23, RZ, RZ, R23, P0 ;  /* 0x000000ffff17e224 */ /* 0x000fd800000e0617 */
[C---:B------:R-:W-:Y:S01]  /*05c0*/  @!P2 VIADD R17, R7.reuse, UR4 ;  /* 0x000000040711ac36 */ /* 0x040fe20008000000 */
[----:B------:R-:W-:Y:S01]  /*05d0*/  PRMT R0, RZ, 0x7610, R0 ;  /* 0x00007610ff007816 */ /* 0x000fe20000000000 */
[----:B------:R-:W-:Y:S01]  /*05e0*/  @!P2 VIADD R7, R7, 0x80 ;  /* 0x000000800707a836 */ /* 0x000fe20000000000 */
[----:B-1----:R-:W1:Y:S04]  /*05f0*/  @!P2 LDC.64 R8, c[0x0][0x220] ;  /* 0x00008800ff08ab82 */ /* 0x002e680000000a00 */
[----:B------:R-:W-:Y:S01]  /*0600*/  ISETP.GE.AND P0, PT, R7, R14, PT ;  /* 0x0000000e0700720c */ /* 0x000fe20003f06270 */
[----:B------:R-:W5:-:S12]  /*0610*/  @!P6 LDG.E.U8 R0, desc[UR8][R22.64] ;  /* 0x000000081600e981 */ /* 0x000f58000c1e1100 */
[----:B------:R-:W3:Y:S01]  /*0620*/  @!P0 LDC.64 R12, c[0x0][0x220] ;  /* 0x00008800ff0c8b82 */ /* 0x000ee20000000a00 */
[----:B------:R-:W-:-:S07]  /*0630*/  @!P0 VIADD R27, R7, UR4 ;  /* 0x00000004071b8c36 */ /* 0x000fce0008000000 */
[----:B------:R-:W4:Y:S01]  /*0640*/  @!P3 LDC.64 R6, c[0x0][0x220] ;  /* 0x00008800ff06bb82 */ /* 0x000f220000000a00 */
[----:B------:R-:W-:Y:S02]  /*0650*/  PRMT R18, RZ, 0x7610, R18 ;  /* 0x00007610ff127816 */ /* 0x000fe40000000012 */
[----:B---3--:R-:W-:-:S05]  /*0660*/  @!P0 IADD3 R12, P6, R27, R12, RZ ;  /* 0x0000000c1b0c8210 */ /* 0x008fca0007fde0ff */
[----:B------:R-:W-:Y:S01]  /*0670*/  @!P0 IMAD.X R13, RZ, RZ, R13, P6 ;  /* 0x000000ffff0d8224 */ /* 0x000fe200030e060d */
[----:B--2---:R-:W-:-:S05]  /*0680*/  @!P5 IADD3 R10, P6, R25, R10, RZ ;  /* 0x0000000a190ad210 */ /* 0x004fca0007fde0ff */
[----:B------:R-:W-:Y:S01]  /*0690*/  @!P5 IMAD.X R11, RZ, RZ, R11, P6 ;  /* 0x000000ffff0bd224 */ /* 0x000fe200030e060b */
[----:B0-----:R-:W-:Y:S01]  /*06a0*/  @!P4 IADD3 R4, P6, R21, R4, RZ ;  /* 0x000000041504c210 */ /* 0x001fe20007fde0ff */
[----:B------:R0:W2:Y:S04]  /*06b0*/  @!P0 LDG.E.U8 R13, desc[UR8][R12.64] ;  /* 0x000000080c0d8981 */ /* 0x0000a8000c1e1100 */
[----:B------:R3:W5:Y:S01]  /*06c0*/  @!P5 LDG.E.U8 R18, desc[UR8][R10.64] ;  /* 0x000000080a12d981 */ /* 0x000762000c1e1100 */
[----:B----4-:R-:W-:Y:S01]  /*06d0*/  @!P3 IADD3 R6, P5, R19, R6, RZ ;  /* 0x000000061306b210 */ /* 0x010fe20007fbe0ff */
[----:B------:R-:W-:Y:S01]  /*06e0*/  @!P4 IMAD.X R5, RZ, RZ, R5, P6 ;  /* 0x000000ffff05c224 */ /* 0x000fe200030e0605 */
[----:B-1----:R-:W-:Y:S02]  /*06f0*/  @!P2 IADD3 R8, P6, R17, R8, RZ ;  /* 0x000000081108a210 */ /* 0x002fe40007fde0ff */
[----:B------:R-:W-:Y:S01]  /*0700*/  PRMT R20, RZ, 0x7610, R20 ;  /* 0x00007610ff147816 */ /* 0x000fe20000000014 */
[----:B------:R-:W-:Y:S01]  /*0710*/  @!P3 IMAD.X R7, RZ, RZ, R7, P5 ;  /* 0x000000ffff07b224 */ /* 0x000fe200028e0607 */
[----:B------:R-:W-:-:S02]  /*0720*/  PRMT R19, RZ, 0x7610, R19 ;  /* 0x00007610ff137816 */ /* 0x000fc40000000013 */
[----:B------:R-:W-:Y:S02]  /*0730*/  PRMT R17, RZ, 0x7610, R17 ;  /* 0x00007610ff117816 */ /* 0x000fe40000000011 */
[----:B------:R3:W5:Y:S04]  /*0740*/  @!P1 LDG.E.U8 R20, desc[UR8][R2.64] ;  /* 0x0000000802149981 */ /* 0x000768000c1e1100 */
[----:B------:R3:W5:Y:S04]  /*0750*/  @!P4 LDG.E.U8 R19, desc[UR8][R4.64] ;  /* 0x000000080413c981 */ /* 0x000768000c1e1100 */
[----:B------:R3:W5:Y:S01]  /*0760*/  @!P3 LDG.E.U8 R17, desc[UR8][R6.64] ;  /* 0x000000080611b981 */ /* 0x000762000c1e1100 */
[----:B0-----:R-:W-:Y:S01]  /*0770*/  PRMT R12, RZ, 0x7610, R12 ;  /* 0x00007610ff0c7816 */ /* 0x001fe2000000000c */
[----:B------:R-:W-:Y:S01]  /*0780*/  @!P2 IMAD.X R9, RZ, RZ, R9, P6 ;  /* 0x000000ffff09a224 */ /* 0x000fe200030e0609 */
[----:B------:R-:W-:Y:S04]  /*0790*/  BSSY B0, `(.L_x_10414) ;  /* 0x000000c000007945 */ /* 0x000fe80003800000 */
[----:B------:R3:W5:Y:S01]  /*07a0*/  @!P2 LDG.E.U8 R12, desc[UR8][R8.64] ;  /* 0x00000008080ca981 */ /* 0x000762000c1e1100 */
[----:B--2---:R-:W-:Y:S01]  /*07b0*/  @!P0 ISETP.NE.AND P2, PT, R13, RZ, PT ;  /* 0x000000ff0d00820c */ /* 0x004fe20003f45270 */
[----:B---3--:R-:W-:-:S12]  /*07c0*/  @P1 BRA `(.L_x_10415) ;  /* 0x0000000000201947 */ /* 0x008fd80003800000 */
[C---:B------:R-:W-:Y:S01]  /*07d0*/  VIADD R2, R15.reuse, UR4 ;  /* 0x000000040f027c36 */ /* 0x040fe20008000000 */
[----:B------:R-:W-:Y:S01]  /*07e0*/  ULDC.64 UR6, c[0x0][0x218] ;  /* 0x0000860000067ab9 */ /* 0x000fe20000000a00 */
[----:B-----5:R-:W-:Y:S01]  /*07f0*/  LOP3.LUT P1, RZ, R20, 0xff, RZ, 0xc0, !PT ;  /* 0x000000ff14ff7812 */ /* 0x020fe2000782c0ff */
[----:B------:R-:W-:Y:S02]  /*0800*/  VIADD R15, R15, 0x80 ;  /* 0x000000800f0f7836 */ /* 0x000fe40000000000 */
[----:B------:R-:W-:Y:S02]  /*0810*/  IADD3 R2, P3, R2, UR6, RZ ;  /* 0x0000000602027c10 */ /* 0x000fe4000ff7e0ff */
[----:B------:R-:W-:-:S03]  /*0820*/  SEL R5, RZ, 0x1, !P1 ;  /* 0x00000001ff057807 */ /* 0x000fc60004800000 */
[----:B------:R-:W-:-:S05]  /*0830*/  IMAD.X R3, RZ, RZ, UR7, P3 ;  /* 0x00000007ff037e24 */ /* 0x000fca00098e06ff */
[----:B------:R0:W-:Y:S03]  /*0840*/  STG.E.U8 desc[UR8][R2.64], R5 ;  /* 0x0000000502007986 */ /* 0x0001e6000c101108 */
.L_x_10415:
[----:B------:R-:W-:Y:S05]  /*0850*/  BSYNC B0 ;  /* 0x0000000000007941 */ /* 0x000fea0003800000 */
.L_x_10414:
[----:B------:R-:W-:Y:S01]  /*0860*/  ISETP.GE.AND P1, PT, R15, R14, PT ;  /* 0x0000000e0f00720c */ /* 0x000fe20003f26270 */
[----:B------:R-:W-:Y:S01]  /*0870*/  BSSY B0, `(.L_x_10416) ;  /* 0x0000043000007945 */ /* 0x000fe20003800000 */
[----:B0-----:R-:W-:-:S03]  /*0880*/  PRMT R2, RZ, 0x7610, R2 ;  /* 0x00007610ff027816 */ /* 0x001fc60000000002 */
[----:B------:R-:W-:Y:S01]  /*0890*/  BSSY B1, `(.L_x_10417) ;  /* 0x0000038000017945 */ /* 0x000fe20003800000 */
[----:B------:R-:W-:-:S04]  /*08a0*/  @!P0 SEL R3, RZ, 0x1, !P2 ;  /* 0x00000001ff038807 */ /* 0x000fc80005000000 */
[----:B------:R-:W-:-:S03]  /*08b0*/  @!P0 PRMT R2, R3, 0x7610, R2 ;  /* 0x0000761003028816 */ /* 0x000fc60000000002 */
[----:B------:R-:W-:Y:S05]  /*08c0*/  @P1 BRA `(.L_x_10418) ;  /* 0x0000000000481947 */ /* 0x000fea0003800000 */
[C---:B------:R-:W-:Y:S01]  /*08d0*/  VIADD R4, R15.reuse, UR4 ;  /* 0x000000040f047c36 */ /* 0x040fe20008000000 */
        /* <DEDUP_REMOVED lines=9> */
[C---:B0-----:R-:W-:Y:S01]  /*0970*/  VIADD R4, R15.reuse, UR4 ;  /* 0x000000040f047c36 */ /* 0x041fe20008000000 */
[----:B------:R-:W-:Y:S01]  /*0980*/  ULDC.64 UR6, c[0x0][0x218] ;  /* 0x0000860000067ab9 */ /* 0x000fe20000000a00 */
[----:B------:R-:W-:Y:S01]  /*0990*/  LOP3.LUT P0, RZ, R0, 0xff, RZ, 0xc0, !PT ;  /* 0x000000ff00ff7812 */ /* 0x000fe2000780c0ff */
[----:B------:R-:W-:Y:S02]  /*09a0*/  VIADD R15, R15, 0x80 ;  /* 0x000000800f0f7836 */ /* 0x000fe40000000000 */
[----:B------:R-:W-:Y:S02]  /*09b0*/  IADD3 R4, P1, R4, UR6, RZ ;  /* 0x0000000604047c10 */ /* 0x000fe4000ff3e0ff */
[----:B------:R-:W-:-:S03]  /*09c0*/  SEL R3, RZ, 0x1, !P0 ;  /* 0x00000001ff037807 */ /* 0x000fc60004000000 */
[----:B------:R-:W-:-:S05]  /*09d0*/  IMAD.X R5, RZ, RZ, UR7, P1 ;  /* 0x00000007ff057e24 */ /* 0x000fca00088e06ff */
[----:B------:R0:W-:Y:S03]  /*09e0*/  STG.E.U8 desc[UR8][R4.64], R3 ;  /* 0x0000000304007986 */ /* 0x0001e6000c101108 */
.L_x_10418:
[----:B------:R-:W-:-:S13]  /*09f0*/  ISETP.GE.AND P0, PT, R15, R14, PT ;  /* 0x0000000e0f00720c */ /* 0x000fda0003f06270 */
[----:B------:R-:W-:Y:S05]  /*0a00*/  @P0 BRA `(.L_x_10420) ;  /* 0x0000000000480947 */ /* 0x000fea0003800000 */
[C---:B0-----:R-:W-:Y:S01]  /*0a10*/  VIADD R4, R15.reuse, UR4 ;  /* 0x000000040f047c36 */ /* 0x041fe20008000000 */
[----:B------:R-:W-:Y:S01]  /*0a20*/  ULDC.64 UR6, c[0x0][0x218] ;  /* 0x0000860000067ab9 */ /* 0x000fe20000000a00 */
[----:B-----5:R-:W-:Y:S01]  /*0a30*/  LOP3.LUT P0, RZ, R18, 0xff, RZ, 0xc0, !PT ;  /* 0x000000ff12ff7812 */ /* 0x020fe2000780c0ff */
[----:B------:R-:W-:Y:S02]  /*0a40*/  VIADD R15, R15, 0x80 ;  /* 0x000000800f0f7836 */ /* 0x000fe40000000000 */
[----:B------:R-:W-:Y:S02]  /*0a50*/  IADD3 R4, P1, R4, UR6, RZ ;  /* 0x0000000604047c10 */ /* 0x000fe4000ff3e0ff */
[----:B------:R-:W-:-:S03]  /*0a60*/  SEL R3, RZ, 0x1, !P0 ;  /* 0x00000001ff037807 */ /* 0x000fc60004000000 */
[----:B------:R-:W-:-:S05]  /*0a70*/  IMAD.X R5, RZ, RZ, UR7, P1 ;  /* 0x00000007ff057e24 */ /* 0x000fca00088e06ff */
[----:B------:R1:W-:Y:S03]  /*0a80*/  STG.E.U8 desc[UR8][R4.64], R3 ;  /* 0x0000000304007986 */ /* 0x0003e6000c101108 */
.L_x_10419:
[----:B------:R-:W-:-:S13]  /*0a90*/  ISETP.GE.AND P0, PT, R15, R14, PT ;  /* 0x0000000e0f00720c */ /* 0x000fda0003f06270 */
[----:B------:R-:W-:Y:S05]  /*0aa0*/  @P0 BRA `(.L_x_10421) ;  /* 0x00000000004c0947 */ /* 0x000fea0003800000 */
[----:B01----:R-:W-:Y:S01]  /*0ab0*/  VIADD R4, R15, UR4 ;  /* 0x000000040f047c36 */ /* 0x003fe20008000000 */
[----:B------:R-:W-:Y:S01]  /*0ac0*/  ULDC.64 UR6, c[0x0][0x218] ;  /* 0x0000860000067ab9 */ /* 0x000fe20000000a00 */
[----:B------:R-:W-:Y:S01]  /*0ad0*/  LOP3.LUT P0, RZ, R19, 0xff, RZ, 0xc0, !PT ;  /* 0x000000ff13ff7812 */ /* 0x000fe2000780c0ff */
[----:B------:R-:W-:Y:S02]  /*0ae0*/  VIADD R15, R15, 0x80 ;  /* 0x000000800f0f7836 */ /* 0x000fe40000000000 */
[----:B------:R-:W-:Y:S02]  /*0af0*/  IADD3 R4, P1, R4, UR6, RZ ;  /* 0x0000000604047c10 */ /* 0x000fe4000ff3e0ff */
[----:B------:R-:W-:-:S03]  /*0b00*/  SEL R3, RZ, 0x1, !P0 ;  /* 0x00000001ff037807 */ /* 0x000fc60004000000 */
[----:B------:R-:W-:-:S05]  /*0b10*/  IMAD.X R5, RZ, RZ, UR7, P1 ;  /* 0x00000007ff057e24 */ /* 0x000fca00088e06ff */
[----:B------:R1:W-:Y:S03]  /*0b20*/  STG.E.U8 desc[UR8][R4.64], R3 ;  /* 0x0000000304007986 */ /* 0x0003e6000c101108 */
.L_x_10420:
[----:B------:R-:W-:-:S13]  /*0b30*/  ISETP.GE.AND P0, PT, R15, R14, PT ;  /* 0x0000000e0f00720c */ /* 0x000fda0003f06270 */
[----:B------:R-:W-:Y:S05]  /*0b40*/  @P0 BREAK B1 ;  /* 0x0000000000010942 */ /* 0x000fea0003800000 */
[----:B------:R-:W-:Y:S05]  /*0b50*/  @P0 BRA `(.L_x_10422) ;  /* 0x0000000000500947 */ /* 0x000fea0003800000 */
[----:B01----:R-:W-:Y:S01]  /*0b60*/  VIADD R4, R15, UR4 ;  /* 0x000000040f047c36 */ /* 0x003fe20008000000 */
[----:B------:R-:W-:Y:S01]  /*0b70*/  ULDC.64 UR6, c[0x0][0x218] ;  /* 0x0000860000067ab9 */ /* 0x000fe20000000a00 */
[----:B-----5:R-:W-:Y:S01]  /*0b80*/  LOP3.LUT P0, RZ, R17, 0xff, RZ, 0xc0, !PT ;  /* 0x000000ff11ff7812 */ /* 0x020fe2000780c0ff */
[----:B------:R-:W-:Y:S02]  /*0b90*/  VIADD R15, R15, 0x80 ;  /* 0x000000800f0f7836 */ /* 0x000fe40000000000 */
[----:B------:R-:W-:Y:S02]  /*0ba0*/  IADD3 R4, P1, R4, UR6, RZ ;  /* 0x0000000604047c10 */ /* 0x000fe4000ff3e0ff */
[----:B------:R-:W-:-:S03]  /*0bb0*/  SEL R3, RZ, 0x1, !P0 ;  /* 0x00000001ff037807 */ /* 0x000fc60004000000 */
[----:B------:R-:W-:-:S05]  /*0bc0*/  IMAD.X R5, RZ, RZ, UR7, P1 ;  /* 0x00000007ff057e24 */ /* 0x000fca00088e06ff */
[----:B------:R2:W-:Y:S03]  /*0bd0*/  STG.E.U8 desc[UR8][R4.64], R3 ;  /* 0x0000000304007986 */ /* 0x0005e6000c101108 */
.L_x_10421:
[----:B------:R-:W-:-:S13]  /*0be0*/  ISETP.GE.AND P0, PT, R15, R14, PT ;  /* 0x0000000e0f00720c */ /* 0x000fda0003f06270 */
[----:B------:R-:W-:Y:S05]  /*0bf0*/  @P0 BREAK B1 ;  /* 0x0000000000010942 */ /* 0x000fea0003800000 */
[----:B------:R-:W-:Y:S05]  /*0c00*/  @P0 BRA `(.L_x_10422) ;  /* 0x0000000000240947 */ /* 0x000fea0003800000 */
[----:B------:R-:W-:Y:S05]  /*0c10*/  BSYNC B1 ;  /* 0x0000000000017941 */ /* 0x000fea0003800000 */
.L_x_10417:
[C---:B012---:R-:W-:Y:S01]  /*0c20*/  VIADD R4, R15.reuse, UR4 ;  /* 0x000000040f047c36 */ /* 0x047fe20008000000 */
[----:B------:R-:W-:Y:S01]  /*0c30*/  ULDC.64 UR6, c[0x0][0x218] ;  /* 0x0000860000067ab9 */ /* 0x000fe20000000a00 */
[----:B------:R-:W-:Y:S01]  /*0c40*/  LOP3.LUT P0, RZ, R12, 0xff, RZ, 0xc0, !PT ;  /* 0x000000ff0cff7812 */ /* 0x000fe2000780c0ff */
[----:B------:R-:W-:Y:S02]  /*0c50*/  VIADD R15, R15, 0x80 ;  /* 0x000000800f0f7836 */ /* 0x000fe40000000000 */
[----:B------:R-:W-:Y:S02]  /*0c60*/  IADD3 R4, P1, R4, UR6, RZ ;  /* 0x0000000604047c10 */ /* 0x000fe4000ff3e0ff */
[----:B------:R-:W-:-:S03]  /*0c70*/  SEL R3, RZ, 0x1, !P0 ;  /* 0x00000001ff037807 */ /* 0x000fc60004000000 */
[----:B------:R-:W-:-:S05]  /*0c80*/  IMAD.X R5, RZ, RZ, UR7, P1 ;  /* 0x00000007ff057e24 */ /* 0x000fca00088e06ff */
[----:B------:R3:W-:Y:S03]  /*0c90*/  STG.E.U8 desc[UR8][R4.64], R3 ;  /* 0x0000000304007986 */ /* 0x0007e6000c101108 */
.L_x_10422:
[----:B------:R-:W-:Y:S05]  /*0ca0*/  BSYNC B0 ;  /* 0x0000000000007941 */ /* 0x000fea0003800000 */
.L_x_10416:
[----:B------:R-:W-:Y:S05]  /*0cb0*/  WARPSYNC.ALL ;  /* 0x0000000000007948 */ /* 0x000fea0003800000 */
[----:B------:R-:W-:-:S13]  /*0cc0*/  ISETP.GE.AND P0, PT, R15, R14, PT ;  /* 0x0000000e0f00720c */ /* 0x000fda0003f06270 */
[----:B------:R-:W-:Y:S05]  /*0cd0*/  @P0 EXIT ;  /* 0x000000000000094d */ /* 0x000fea0003800000 */
[----:B0123--:R-:W-:Y:S01]  /*0ce0*/  VIADD R4, R15, UR4 ;  /* 0x000000040f047c36 */ /* 0x00ffe20008000000 */
[----:B------:R-:W-:-:S04]  /*0cf0*/  ULDC.64 UR6, c[0x0][0x218] ;  /* 0x0000860000067ab9 */ /* 0x000fc80000000a00 */
[----:B------:R-:W-:-:S05]  /*0d00*/  IADD3 R4, P0, R4, UR6, RZ ;  /* 0x0000000604047c10 */ /* 0x000fca000ff1e0ff */
[----:B------:R-:W-:-:S05]  /*0d10*/  IMAD.X R5, RZ, RZ, UR7, P0 ;  /* 0x00000007ff057e24 */ /* 0x000fca00080e06ff */
[----:B------:R-:W-:Y:S01]  /*0d20*/  STG.E.U8 desc[UR8][R4.64], R2 ;  /* 0x0000000204007986 */ /* 0x000fe2000c101108 */
[----:B------:R-:W-:Y:S05]  /*0d30*/  EXIT ;  /* 0x000000000000794d */ /* 0x000fea0003800000 */
.L_x_10423:
        /* <DEDUP_REMOVED lines=12> */
.L_x_23551:


//--------------------- .text._ZN2at6native29vectorized_elementwise_kernelILi4EZZZNS0_16sign_kernel_cudaERNS_18TensorIteratorBaseEENKUlvE_clEvENKUlvE_clEvEUlhE_St5arrayIPcLm2EEEEviT0_T1_ --------------------------
	.section	.text._ZN2at6native29vectorized_elementwise_kernelILi4EZZZNS0_16sign_kernel_cudaERNS_18TensorIteratorBaseEENKUlvE_clEvENKUlvE_clEvEUlhE_St5arrayIPcLm2EEEEviT0_T1_,"ax",@progbits
	.align	128
        .global         _ZN2at6native29vectorized_elementwise_kernelILi4EZZZNS0_16sign_kernel_cudaERNS_18TensorIteratorBaseEENKUlvE_clEvENKUlvE_clEvEUlhE_St5arrayIPcLm2EEEEviT0_T1_
        .type           _ZN2at6native29vectorized_elementwise_kernelILi4EZZZNS0_16sign_kernel_cudaERNS_18TensorIteratorBaseEENKUlvE_clEvENKUlvE_clEvEUlhE_St5arrayIPcLm2EEEEviT0_T1_,@function
        .size           _ZN2at6native29vectorized_elementwise_kernelILi4EZZZNS0_16sign_kernel_cudaERNS_18TensorIteratorBaseEENKUlvE_clEvENKUlvE_clEvEUlhE_St5arrayIPcLm2EEEEviT0_T1_,(.L_x_23552 - _ZN2at6native29vectorized_elementwise_kernelILi4EZZZNS0_16sign_kernel_cudaERNS_18TensorIteratorBaseEENKUlvE_clEvENKUlvE_clEvEUlhE_St5arrayIPcLm2EEEEviT0_T1_)
        .other          _ZN2at6native29vectorized_elementwise_kernelILi4EZZZNS0_16sign_kernel_cudaERNS_18TensorIteratorBaseEENKUlvE_clEvENKUlvE_clEvEUlhE_St5arrayIPcLm2EEEEviT0_T1_,@"STO_CUDA_ENTRY STV_DEFAULT"
_ZN2at6native29vectorized_elementwise_kernelILi4EZZZNS0_16sign_kernel_cudaERNS_18TensorIteratorBaseEENKUlvE_clEvENKUlvE_clEvEUlhE_St5arrayIPcLm2EEEEviT0_T1_:
.text._ZN2at6native29vectorized_elementwise_kernelILi4EZZZNS0_16sign_kernel_cudaERNS_18TensorIteratorBaseEENKUlvE_clEvENKUlvE_clEvEUlhE_St5arrayIPcLm2EEEEviT0_T1_:
        /* <DEDUP_REMOVED lines=22> */
[----:B------:R-:W-:Y:S02]  /*0160*/  PRMT R4, R6, 0x7771, RZ ;  /* 0x0000777106047816 */ /* 0x000fe400000000ff */
[----:B------:R-:W-:Y:S02]  /*0170*/  ISETP.NE.AND P1, PT, R0, RZ, PT ;  /* 0x000000ff0000720c */ /* 0x000fe40003f25270 */
[----:B------:R-:W-:Y:S02]  /*0180*/  PRMT R0, R6, 0x7773, RZ ;  /* 0x0000777306007816 */ /* 0x000fe400000000ff */
[----:B------:R-:W-:-:S02]  /*0190*/  ISETP.NE.AND P0, PT, R5, RZ, PT ;  /* 0x000000ff0500720c */ /* 0x000fc40003f05270 */
[----:B------:R-:W-:Y:S02]  /*01a0*/  ISETP.NE.AND P2, PT, R4, RZ, PT ;  /* 0x000000ff0400720c */ /* 0x000fe40003f45270 */
[----:B------:R-:W-:Y:S02]  /*01b0*/  SEL R5, RZ, 0x1, !P1 ;  /* 0x00000001ff057807 */ /* 0x000fe40004800000 */
[C---:B---3--:R-:W-:Y:S02]  /*01c0*/  PRMT R4, R7.reuse, 0x7770, RZ ;  /* 0x0000777007047816 */ /* 0x048fe400000000ff */
[----:B------:R-:W-:Y:S02]  /*01d0*/  ISETP.NE.AND P1, PT, R0, RZ, PT ;  /* 0x000000ff0000720c */ /* 0x000fe40003f25270 */
[----:B------:R-:W-:Y:S02]  /*01e0*/  PRMT R0, R7, 0x7771, RZ ;  /* 0x0000777107007816 */ /* 0x000fe400000000ff */
[----:B------:R-:W-:-:S02]  /*01f0*/  SEL R6, RZ, 0x1, !P2 ;  /* 0x00000001ff067807 */ /* 0x000fc40005000000 */
[----:B------:R-:W-:Y:S02]  /*0200*/  ISETP.NE.AND P2, PT, R4, RZ, PT ;  /* 0x000000ff0400720c */ /* 0x000fe40003f45270 */
[----:B------:R-:W-:Y:S02]  /*0210*/  ISETP.NE.AND P3, PT, R0, RZ, PT ;  /* 0x000000ff0000720c */ /* 0x000fe40003f65270 */
[C---:B------:R-:W-:Y:S02]  /*0220*/  PRMT R4, R7.reuse, 0x7772, RZ ;  /* 0x0000777207047816 */ /* 0x040fe400000000ff */
[----:B------:R-:W-:Y:S02]  /*0230*/  PRMT R0, R7, 0x7773, RZ ;  /* 0x0000777307007816 */ /* 0x000fe400000000ff */
[----:B------:R-:W-:Y:S02]  /*0240*/  SEL R2, RZ, 0x1, !P2 ;  /* 0x00000001ff027807 */ /* 0x000fe40005000000 */
[----:B------:R-:W-:-:S02]  /*0250*/  SEL R3, RZ, 0x1, !P3 ;  /* 0x00000001ff037807 */ /* 0x000fc40005800000 */
[----:B------:R-:W-:Y:S02]  /*0260*/  ISETP.NE.AND P2, PT, R4, RZ, PT ;  /* 0x000000ff0400720c */ /* 0x000fe40003f45270 */
[----:B------:R-:W-:Y:S02]  /*0270*/  ISETP.NE.AND P3, PT, R0, RZ, PT ;  /* 0x000000ff0000720c */ /* 0x000fe40003f65270 */
[----:B------:R-:W-:Y:S02]  /*0280*/  PRMT R5, R6, 0x7604, R5 ;  /* 0x0000760406057816 */ /* 0x000fe40000000005 */
[----:B------:R-:W-:Y:S01]  /*0290*/  PRMT R7, R3, 0x7604, R2 ;  /* 0x0000760403077816 */ /* 0x000fe20000000002 */
[----:B------:R-:W-:Y:S01]  /*02a0*/  IMAD.U32 R2, RZ, RZ, UR5 ;  /* 0x00000005ff027e24 */ /* 0x000fe2000f8e00ff */
[----:B------:R-:W-:Y:S01]  /*02b0*/  SEL R0, RZ, 0x1, !P0 ;  /* 0x00000001ff007807 */ /* 0x000fe20004000000 */
[----:B------:R-:W-:Y:S01]  /*02c0*/  IMAD.U32 R3, RZ, RZ, UR6 ;  /* 0x00000006ff037e24 */ /* 0x000fe2000f8e00ff */
[----:B------:R-:W-:-:S02]  /*02d0*/  SEL R4, RZ, 0x1, !P2 ;  /* 0x00000001ff047807 */ /* 0x000fc40005000000 */
[----:B------:R-:W-:Y:S01]  /*02e0*/  PRMT R5, R0, 0x7054, R5 ;  /* 0x0000705400057816 */ /* 0x000fe20000000005 */
[----:B------:R-:W-:Y:S01]  /*02f0*/  IMAD.WIDE R2, R9, 0x4, R2 ;  /* 0x0000000409027825 */ /* 0x000fe200078e0202 */
[----:B------:R-:W-:Y:S02]  /*0300*/  PRMT R7, R4, 0x7054, R7 ;  /* 0x0000705404077816 */ /* 0x000fe40000000007 */
[----:B------:R-:W-:Y:S02]  /*0310*/  SEL R0, RZ, 0x1, !P1 ;  /* 0x00000001ff007807 */ /* 0x000fe40004800000 */
[----:B------:R-:W-:Y:S02]  /*0320*/  SEL R4, RZ, 0x1, !P3 ;  /* 0x00000001ff047807 */ /* 0x000fe40005800000 */
[----:B------:R-:W-:Y:S02]  /*0330*/  PRMT R5, R0, 0x654, R5 ;  /* 0x0000065400057816 */ /* 0x000fe40000000005 */
[----:B------:R-:W-:-:S03]  /*0340*/  PRMT R7, R4, 0x654, R7 ;  /* 0x0000065404077816 */ /* 0x000fc60000000007 */
[----:B------:R-:W-:Y:S04]  /*0350*/  STG.E desc[UR8][R2.64], R5 ;  /* 0x0000000502007986 */ /* 0x000fe8000c101908 */
[----:B------:R-:W-:Y:S01]  /*0360*/  STG.E desc[UR8][R2.64+0x200], R7 ;  /* 0x0002000702007986 */ /* 0x000fe2000c101908 */
[----:B------:R-:W-:Y:S05]  /*0370*/  EXIT ;  /* 0x000000000000794d */ /* 0x000fea0003800000 */
.L_x_10424:
        /* <DEDUP_REMOVED lines=75> */
.L_x_10426:
[----:B------:R-:W-:Y:S05]  /*0830*/  BSYNC B0 ;  /* 0x0000000000007941 */ /* 0x000fea0003800000 */
.L_x_10425:
        /* <DEDUP_REMOVED lines=25> */
.L_x_10429:
        /* <DEDUP_REMOVED lines=10> */
.L_x_10430:
        /* <DEDUP_REMOVED lines=10> */
.L_x_10431:
        /* <DEDUP_REMOVED lines=11> */
.L_x_10432:
[----:B------:R-:W-:-:S13]  /*0bc0*/  ISETP.GE.AND P0, PT, R15, R14, PT ;  /* 0x0000000e0f00720c */ /* 0x000fda0003f06270 */
[----:B------:R-:W-:Y:S05]  /*0bd0*/  @P0 BREAK B1 ;  /* 0x0000000000010942 */ /* 0x000fea0003800000 */
[----:B------:R-:W-:Y:S05]  /*0be0*/  @P0 BRA `(.L_x_10433) ;  /* 0x0000000000240947 */ /* 0x000fea0003800000 */
[----:B------:R-:W-:Y:S05]  /*0bf0*/  BSYNC B1 ;  /* 0x0000000000017941 */ /* 0x000fea0003800000 */
.L_x_10428:
        /* <DEDUP_REMOVED lines=8> */
.L_x_10433:
[----:B------:R-:W-:Y:S05]  /*0c80*/  BSYNC B0 ;  /* 0x0000000000007941 */ /* 0x000fea0003800000 */
.L_x_10427:
        /* <DEDUP_REMOVED lines=9> */
.L_x_10434:
        /* <DEDUP_REMOVED lines=14> */
.L_x_23552:


//--------------------- .text._ZN2at6native29vectorized_elementwise_kernelILi8EZZZNS0_16sign_kernel_cudaERNS_18TensorIteratorBaseEENKUlvE_clEvENKUlvE_clEvEUlhE_St5arrayIPcLm2EEEEviT0_T1_ --------------------------
	.section	.text._ZN2at6native29vectorized_elementwise_kernelILi8EZZZNS0_16sign_kernel_cudaERNS_18TensorIteratorBaseEENKUlvE_clEvENKUlvE_clEvEUlhE_St5arrayIPcLm2EEEEviT0_T1_,"ax",@progbits
	.align	128
        .global         _ZN2at6native29vectorized_elementwise_kernelILi8EZZZNS0_16sign_kernel_cudaERNS_18TensorIteratorBaseEENKUlvE_clEvENKUlvE_clEvEUlhE_St5arrayIPcLm2EEEEviT0_T1_
        .type           _ZN2at6native29vectorized_elementwise_kernelILi8EZZZNS0_16sign_kernel_cudaERNS_18TensorIteratorBaseEENKUlvE_clEvENKUlvE_clEvEUlhE_St5arrayIPcLm2EEEEviT0_T1_,@function
        .size           _ZN2at6native29vectorized_elementwise_kernelILi8EZZZNS0_16sign_kernel_cudaERNS_18TensorIteratorBaseEENKUlvE_clEvENKUlvE_clEvEUlhE_St5arrayIPcLm2EEEEviT0_T1_,(.L_x_23553 - _ZN2at6native29vectorized_elementwise_kernelILi8EZZZNS0_16sign_kernel_cudaERNS_18TensorIteratorBaseEENKUlvE_clEvENKUlvE_clEvEUlhE_St5arrayIPcLm2EEEEviT0_T1_)
        .other          _ZN2at6native29vectorized_elementwise_kernelILi8EZZZNS0_16sign_kernel_cudaERNS_18TensorIteratorBaseEENKUlvE_clEvENKUlvE_clEvEUlhE_St5arrayIPcLm2EEEEviT0_T1_,@"STO_CUDA_ENTRY STV_DEFAULT"
_ZN2at6native29vectorized_elementwise_kernelILi8EZZZNS0_16sign_kernel_cudaERNS_18TensorIteratorBaseEENKUlvE_clEvENKUlvE_clEvEUlhE_St5arrayIPcLm2EEEEviT0_T1_:
.text._ZN2at6native29vectorized_elementwise_kernelILi8EZZZNS0_16sign_kernel_cudaERNS_18TensorIteratorBaseEENKUlvE_clEvENKUlvE_clEvEUlhE_St5arrayIPcLm2EEEEviT0_T1_:
        /* <DEDUP_REMOVED lines=20> */
[----:B------:R-:W-:Y:S02]  /*0140*/  PRMT R4, R2, 0x7632, R4 ;  /* 0x0000763202047816 */ /* 0x000fe40000000004 */
[----:B------:R-:W-:Y:S02]  /*0150*/  SHF.R.U32.HI R6, RZ, 0x8, R6 ;  /* 0x00000008ff067819 */ /* 0x000fe40000011606 */
[----:B------:R-:W-:Y:S02]  /*0160*/  PRMT R5, R3, 0x7632, R5 ;  /* 0x0000763203057816 */ /* 0x000fe40000000005 */
[----:B------:R-:W-:Y:S02]  /*0170*/  PRMT R6, R6, 0x9910, RZ ;  /* 0x0000991006067816 */ /* 0x000fe400000000ff */
[----:B------:R-:W-:-:S02]  /*0180*/  LOP3.LUT P0, RZ, R4, 0xff, RZ, 0xc0, !PT ;  /* 0x000000ff04ff7812 */ /* 0x000fc4000780c0ff */
[C---:B------:R-:W-:Y:S02]  /*0190*/  LOP3.LUT P6, RZ, R3.reuse, 0xff, RZ, 0xc0, !PT ;  /* 0x000000ff03ff7812 */ /* 0x040fe400078cc0ff */
[----:B------:R-:W-:Y:S01]  /*01a0*/  PRMT R4, R3, 0x7732, RZ ;  /* 0x0000773203047816 */ /* 0x000fe200000000ff */
[----:B------:R-:W-:Y:S01]  /*01b0*/  IMAD.MOV.U32 R3, RZ, RZ, R6 ;  /* 0x000000ffff037224 */ /* 0x000fe200078e0006 */
[----:B------:R-:W-:Y:S02]  /*01c0*/  LOP3.LUT P1, RZ, R5, 0xff, RZ, 0xc0, !PT ;  /* 0x000000ff05ff7812 */ /* 0x000fe4000782c0ff */
[C---:B------:R-:W-:Y:S02]  /*01d0*/  PRMT R5, R2.reuse, 0x7732, RZ ;  /* 0x0000773202057816 */ /* 0x040fe400000000ff */
[C---:B------:R-:W-:Y:S02]  /*01e0*/  LOP3.LUT P2, RZ, R2.reuse, 0xff, RZ, 0xc0, !PT ;  /* 0x000000ff02ff7812 */ /* 0x040fe4000784c0ff */
[----:B------:R-:W-:-:S02]  /*01f0*/  LOP3.LUT R2, R2, 0xffff, RZ, 0xc0, !PT ;  /* 0x0000ffff02027812 */ /* 0x000fc400078ec0ff */
[----:B------:R-:W-:Y:S01]  /*0200*/  ISETP.NE.AND P3, PT, R3, RZ, PT ;  /* 0x000000ff0300720c */ /* 0x000fe20003f65270 */
[----:B------:R-:W-:Y:S01]  /*0210*/  IMAD.MOV.U32 R3, RZ, RZ, R5 ;  /* 0x000000ffff037224 */ /* 0x000fe200078e0005 */
[----:B------:R-:W-:Y:S02]  /*0220*/  SHF.R.U32.HI R2, RZ, 0x8, R2 ;  /* 0x00000008ff027819 */ /* 0x000fe40000011602 */
[----:B------:R-:W-:Y:S02]  /*0230*/  SHF.R.U32.HI R4, RZ, 0x8, R4 ;  /* 0x00000008ff047819 */ /* 0x000fe40000011604 */
[----:B------:R-:W-:Y:S02]  /*0240*/  SHF.R.U32.HI R3, RZ, 0x8, R3 ;  /* 0x00000008ff037819 */ /* 0x000fe40000011603 */
[----:B------:R-:W-:Y:S02]  /*0250*/  PRMT R2, R2, 0x9910, RZ ;  /* 0x0000991002027816 */ /* 0x000fe400000000ff */
[----:B------:R-:W-:-:S02]  /*0260*/  PRMT R4, R4, 0x9910, RZ ;  /* 0x0000991004047816 */ /* 0x000fc400000000ff */
[----:B------:R-:W-:Y:S02]  /*0270*/  PRMT R3, R3, 0x9910, RZ ;  /* 0x0000991003037816 */ /* 0x000fe400000000ff */
[----:B------:R-:W-:Y:S01]  /*0280*/  ISETP.NE.AND P4, PT, R2, RZ, PT ;  /* 0x000000ff0200720c */ /* 0x000fe20003f85270 */
[----:B------:R-:W-:Y:S01]  /*0290*/  IMAD.U32 R2, RZ, RZ, UR5 ;  /* 0x00000005ff027e24 */ /* 0x000fe2000f8e00ff */
[----:B------:R-:W-:Y:S02]  /*02a0*/  ISETP.NE.AND P5, PT, R4, RZ, PT ;  /* 0x000000ff0400720c */ /* 0x000fe40003fa5270 */
[----:B------:R-:W-:Y:S02]  /*02b0*/  SEL R6, RZ, 0x1, !P6 ;  /* 0x00000001ff067807 */ /* 0x000fe40007000000 */
[----:B------:R-:W-:Y:S01]  /*02c0*/  ISETP.NE.AND P6, PT, R3, RZ, PT ;  /* 0x000000ff0300720c */ /* 0x000fe20003fc5270 */
[----:B------:R-:W-:Y:S01]  /*02d0*/  IMAD.U32 R3, RZ, RZ, UR6 ;  /* 0x00000006ff037e24 */ /* 0x000fe2000f8e00ff */
[----:B------:R-:W-:-:S02]  /*02e0*/  SEL R11, RZ, 0xffffffff, !P4 ;  /* 0xffffffffff0b7807 */ /* 0x000fc40006000000 */
[----:B------:R-:W-:Y:S01]  /*02f0*/  SEL R7, RZ, 0xffffffff, !P3 ;  /* 0xffffffffff077807 */ /* 0x000fe20005800000 */
[----:B------:R-:W-:Y:S01]  /*0300*/  IMAD.WIDE R2, R0, 0x8, R2 ;  /* 0x0000000800027825 */ /* 0x000fe200078e0202 */
[----:B------:R-:W-:Y:S02]  /*0310*/  SEL R5, RZ, 0xffffffff, !P5 ;  /* 0xffffffffff057807 */ /* 0x000fe40006800000 */
[----:B------:R-:W-:Y:S01]  /*0320*/  SEL R9, RZ, 0xffffffff, !P6 ;  /* 0xffffffffff097807 */ /* 0x000fe20007000000 */
[----:B------:R-:W-:Y:S01]  /*0330*/  IMAD.SHL.U32 R13, R11, 0x100, RZ ;  /* 0x000001000b0d7824 */ /* 0x000fe200078e00ff */
[----:B------:R-:W-:Y:S01]  /*0340*/  SEL R4, RZ, 0x1, !P1 ;  /* 0x00000001ff047807 */ /* 0x000fe20004800000 */
[----:B------:R-:W-:Y:S01]  /*0350*/  IMAD.SHL.U32 R7, R7, 0x100, RZ ;  /* 0x0000010007077824 */ /* 0x000fe200078e00ff */
[----:B------:R-:W-:Y:S01]  /*0360*/  SEL R10, RZ, 0x1, !P2 ;  /* 0x00000001ff0a7807 */ /* 0x000fe20005000000 */
[----:B------:R-:W-:Y:S01]  /*0370*/  IMAD.SHL.U32 R11, R5, 0x100, RZ ;  /* 0x00000100050b7824 */ /* 0x000fe200078e00ff */
[----:B------:R-:W-:Y:S01]  /*0380*/  SEL R8, RZ, 0x1, !P0 ;  /* 0x00000001ff087807 */ /* 0x000fe20004000000 */
[----:B------:R-:W-:Y:S01]  /*0390*/  IMAD.SHL.U32 R9, R9, 0x100, RZ ;  /* 0x0000010009097824 */ /* 0x000fe200078e00ff */
[----:B------:R-:W-:-:S02]  /*03a0*/  LOP3.LUT R5, R7, 0x100, R6, 0xe2, !PT ;  /* 0x0000010007057812 */ /* 0x000fc400078ee206 */
[----:B------:R-:W-:Y:S02]  /*03b0*/  LOP3.LUT R4, R11, 0x100, R4, 0xe2, !PT ;  /* 0x000001000b047812 */ /* 0x000fe400078ee204 */
[----:B------:R-:W-:Y:S02]  /*03c0*/  LOP3.LUT R7, R13, 0x100, R10, 0xe2, !PT ;  /* 0x000001000d077812 */ /* 0x000fe400078ee20a */
[----:B------:R-:W-:Y:S02]  /*03d0*/  LOP3.LUT R8, R9, 0x100, R8, 0xe2, !PT ;  /* 0x0000010009087812 */ /* 0x000fe400078ee208 */
[----:B------:R-:W-:Y:S02]  /*03e0*/  PRMT R5, R5, 0x5410, R4 ;  /* 0x0000541005057816 */ /* 0x000fe40000000004 */
[----:B------:R-:W-:-:S05]  /*03f0*/  PRMT R4, R7, 0x5410, R8 ;  /* 0x0000541007047816 */ /* 0x000fca0000000008 */
[----:B------:R-:W-:Y:S01]  /*0400*/  STG.E.64 desc[UR8][R2.64], R4 ;  /* 0x0000000402007986 */ /* 0x000fe2000c101b08 */
[----:B------:R-:W-:Y:S05]  /*0410*/  EXIT ;  /* 0x000000000000794d */ /* 0x000fea0003800000 */
.L_x_10435:
        /* <DEDUP_REMOVED lines=75> */
.L_x_10437:
[----:B------:R-:W-:Y:S05]  /*08d0*/  BSYNC B0 ;  /* 0x0000000000007941 */ /* 0x000fea0003800000 */
.L_x_10436:
        /* <DEDUP_REMOVED lines=25> */
.L_x_10440:
        /* <DEDUP_REMOVED lines=10> */
.L_x_10441:
        /* <DEDUP_REMOVED lines=10> */
.L_x_10442:
        /* <DEDUP_REMOVED lines=11> */
.L_x_10443:
[----:B------:R-:W-:-:S13]  /*0c60*/  ISETP.GE.AND P0, PT, R15, R14, PT ;  /* 0x0000000e0f00720c */ /* 0x000fda0003f06270 */
[----:B------:R-:W-:Y:S05]  /*0c70*/  @P0 BREAK B1 ;  /* 0x0000000000010942 */ /* 0x000fea0003800000 */
[----:B------:R-:W-:Y:S05]  /*0c80*/  @P0 BRA `(.L_x_10444) ;  /* 0x0000000000240947 */ /* 0x000fea0003800000 */
[----:B------:R-:W-:Y:S05]  /*0c90*/  BSYNC B1 ;  /* 0x0000000000017941 */ /* 0x000fea0003800000 */
.L_x_10439:
        /* <DEDUP_REMOVED lines=8> */
.L_x_10444:
[----:B------:R-:W-:Y:S05]  /*0d20*/  BSYNC B0 ;  /* 0x0000000000007941 */ /* 0x000fea0003800000 */
.L_x_10438:
        /* <DEDUP_REMOVED lines=9> */
.L_x_10445:
        /* <DEDUP_REMOVED lines=12> */
.L_x_23553:


//--------------------- .text._ZN2at6native18elementwise_kernelILi128ELi4EZNS0_15gpu_kernel_implIZNS0_16sign_kernel_cudaERNS_18TensorIteratorBaseEEUlbE_EEvS4_RKT_EUliE_EEviT1_ --------------------------
	.section	.text._ZN2at6native18elementwise_kernelILi128ELi4EZNS0_15gpu_kernel_implIZNS0_16sign_kernel_cudaERNS_18TensorIteratorBaseEEUlbE_EEvS4_RKT_EUliE_EEviT1_,"ax",@progbits
	.align	128
        .global         _ZN2at6native18elementwise_kernelILi128ELi4EZNS0_15gpu_kernel_implIZNS0_16sign_kernel_cudaERNS_18TensorIteratorBaseEEUlbE_EEvS4_RKT_EUliE_EEviT1_
        .type           _ZN2at6native18elementwise_kernelILi128ELi4EZNS0_15gpu_kernel_implIZNS0_16sign_kernel_cudaERNS_18TensorIteratorBaseEEUlbE_EEvS4_RKT_EUliE_EEviT1_,@function
        .size           _ZN2at6native18elementwise_kernelILi128ELi4EZNS0_15gpu_kernel_implIZNS0_16sign_kernel_cudaERNS_18TensorIteratorBaseEEUlbE_EEvS4_RKT_EUliE_EEviT1_,(.L_x_23554 - _ZN2at6native18elementwise_kernelILi128ELi4EZNS0_15gpu_kernel_implIZNS0_16sign_kernel_cudaERNS_18TensorIteratorBaseEEUlbE_EEvS4_RKT_EUliE_EEviT1_)
        .other          _ZN2at6native18elementwise_kernelILi128ELi4EZNS0_15gpu_kernel_implIZNS0_16sign_kernel_cudaERNS_18TensorIteratorBaseEEUlbE_EEvS4_RKT_EUliE_EEviT1_,@"STO_CUDA_ENTRY STV_DEFAULT"
_ZN2at6native18elementwise_kernelILi128ELi4EZNS0_15gpu_kernel_implIZNS0_16sign_kernel_cudaERNS_18TensorIteratorBaseEEUlbE_EEvS4_RKT_EUliE_EEviT1_:
.text._ZN2at6native18elementwise_kernelILi128ELi4EZNS0_15gpu_kernel_implIZNS0_16sign_kernel_cudaERNS_18TensorIteratorBaseEEUlbE_EEvS4_RKT_EUliE_EEviT1_:
        /* <DEDUP_REMOVED lines=313> */
.L_x_10448:
        /* <DEDUP_REMOVED lines=18> */
[----:B------:R-:W2:Y:S02]  /*14b0*/  LDG.E.U8 R2, desc[UR36][R2.64] ;  /* 0x0000002402027981 */ /* 0x000ea4000c1e1100 */
[----:B--2---:R-:W-:Y:S01]  /*14c0*/  ISETP.NE.AND P0, PT, R2, RZ, PT ;  /* 0x000000ff0200720c */ /* 0x004fe20003f05270 */
[----:B------:R-:W-:-:S12]  /*14d0*/  BRA `(.L_x_10454) ;  /* 0x0000000c00807947 */ /* 0x000fd80003800000 */
.L_x_10452:
[----:B------:R-:W2:Y:S02]  /*14e0*/  LDG.E.U8 R2, desc[UR36][R2.64] ;  /* 0x0000002402027981 */ /* 0x000ea4000c1e1100 */
[----:B--2---:R-:W-:Y:S01]  /*14f0*/  ISETP.NE.AND P0, PT, R2, RZ, PT ;  /* 0x000000ff0200720c */ /* 0x004fe20003f05270 */
[----:B------:R-:W-:-:S12]  /*1500*/  BRA `(.L_x_10454) ;  /* 0x0000000c00747947 */ /* 0x000fd80003800000 */
.L_x_10451:
[----:B------:R-:W-:-:S13]  /*1510*/  ISETP.NE.AND P0, PT, R4, 0x2, PT ;  /* 0x000000020400780c */ /* 0x000fda0003f05270 */
[----:B------:R-:W-:Y:S05]  /*1520*/  @!P0 BRA `(.L_x_10455) ;  /* 0x00000000002c8947 */ /* 0x000fea0003800000 */
[----:B------:R-:W-:-:S13]  /*1530*/  ISETP.NE.AND P0, PT, R4, 0x3, PT ;  /* 0x000000030400780c */ /* 0x000fda0003f05270 */
[----:B------:R-:W-:Y:S05]  /*1540*/  @!P0 BRA `(.L_x_10456) ;  /* 0x0000000000188947 */ /* 0x000fea0003800000 */
[----:B------:R-:W-:-:S13]  /*1550*/  ISETP.NE.AND P0, PT, R4, 0x4, PT ;  /* 0x000000040400780c */ /* 0x000fda0003f05270 */
[----:B------:R-:W-:Y:S05]  /*1560*/  @P0 BRA `(.L_x_10453) ;  /* 0x0000000800fc0947 */ /* 0x000fea0003800000 */
[----:B------:R-:W2:Y:S02]  /*1570*/  LDG.E.64 R2, desc[UR36][R2.64] ;  /* 0x0000002402027981 */ /* 0x000ea4000c1e1b00 */
[----:B--2---:R-:W-:-:S04]  /*1580*/  ISETP.NE.U32.AND P0, PT, R2, RZ, PT ;  /* 0x000000ff0200720c */ /* 0x004fc80003f05070 */
[----:B------:R-:W-:Y:S01]  /*1590*/  ISETP.NE.AND.EX P0, PT, R3, RZ, PT, P0 ;  /* 0x000000ff0300720c */ /* 0x000fe20003f05300 */
[----:B------:R-:W-:-:S12]  /*15a0*/  BRA `(.L_x_10454) ;  /* 0x0000000c004c7947 */ /* 0x000fd80003800000 */
.L_x_10456:
[----:B------:R-:W2:Y:S02]  /*15b0*/  LDG.E R2, desc[UR36][R2.64] ;  /* 0x0000002402027981 */ /* 0x000ea4000c1e1900 */
[----:B--2---:R-:W-:Y:S01]  /*15c0*/  ISETP.NE.AND P0, PT, R2, RZ, PT ;  /* 0x000000ff0200720c */ /* 0x004fe20003f05270 */
[----:B------:R-:W-:-:S12]  /*15d0*/  BRA `(.L_x_10454) ;  /* 0x0000000c00407947 */ /* 0x000fd80003800000 */
.L_x_10455:
[----:B------:R-:W2:Y:S02]  /*15e0*/  LDG.E.U16 R2, desc[UR36][R2.64] ;  /* 0x0000002402027981 */ /* 0x000ea4000c1e1500 */
[----:B--2---:R-:W-:Y:S01]  /*15f0*/  ISETP.NE.AND P0, PT, R2, RZ, PT ;  /* 0x000000ff0200720c */ /* 0x004fe20003f05270 */
[----:B------:R-:W-:-:S12]  /*1600*/  BRA `(.L_x_10454) ;  /* 0x0000000c00347947 */ /* 0x000fd80003800000 */
.L_x_10450:
[----:B------:R-:W-:-:S13]  /*1610*/  ISETP.GT.AND P0, PT, R4, 0x6, PT ;  /* 0x000000060400780c */ /* 0x000fda0003f04270 */
[----:B------:R-:W-:Y:S05]  /*1620*/  @P0 BRA `(.L_x_10457) ;  /* 0x00000000002c0947 */ /* 0x000fea0003800000 */
[----:B------:R-:W-:-:S13]  /*1630*/  ISETP.NE.AND P0, PT, R4, 0x5, PT ;  /* 0x000000050400780c */ /* 0x000fda0003f05270 */
[----:B------:R-:W-:Y:S05]  /*1640*/  @!P0 BRA `(.L_x_10458) ;  /* 0x0000000000148947 */ /* 0x000fea0003800000 */
[----:B------:R-:W-:-:S13]  /*1650*/  ISETP.NE.AND P0, PT, R4, 0x6, PT ;  /* 0x000000060400780c */ /* 0x000fda0003f05270 */
[----:B------:R-:W-:Y:S05]  /*1660*/  @P0 BRA `(.L_x_10453) ;  /* 0x0000000800bc0947 */ /* 0x000fea0003800000 */
[----:B------:R-:W2:Y:S02]  /*1670*/  LDG.E R2, desc[UR36][R2.64] ;  /* 0x0000002402027981 */ /* 0x000ea4000c1e1900 */
[----:B--2---:R-:W-:Y:S01]  /*1680*/  FSETP.NEU.FTZ.AND P0, PT, R2, RZ, PT ;  /* 0x000000ff0200720b */ /* 0x004fe20003f1d000 */
[----:B------:R-:W-:-:S12]  /*1690*/  BRA `(.L_x_10454) ;  /* 0x0000000c00107947 */ /* 0x000fd80003800000 */
.L_x_10458:
[----:B------:R-:W2:Y:S02]  /*16a0*/  LDG.E.U16 R0, desc[UR36][R2.64] ;  /* 0x0000002402007981 */ /* 0x000ea4000c1e1500 */
[----:B--2---:R-:W-:-:S05]  /*16b0*/  HADD2.F32 R0, -RZ, R0.H0_H0 ;  /* 0x20000000ff007230 */ /* 0x004fca0000004100 */
[----:B------:R-:W-:Y:S01]  /*16c0*/  FSETP.NEU.FTZ.AND P0, PT, R0, RZ, PT ;  /* 0x000000ff0000720b */ /* 0x000fe20003f1d000 */
[----:B------:R-:W-:-:S12]  /*16d0*/  BRA `(.L_x_10454) ;  /* 0x0000000c00007947 */ /* 0x000fd80003800000 */
.L_x_10457:
[----:B------:R-:W-:-:S13]  /*16e0*/  ISETP.NE.AND P0, PT, R4, 0x7, PT ;  /* 0x000000070400780c */ /* 0x000fda0003f05270 */
[----:B------:R-:W-:Y:S05]  /*16f0*/  @!P0 BRA `(.L_x_10459) ;  /* 0x00000000004c8947 */ /* 0x000fea0003800000 */
[----:B------:R-:W-:-:S13]  /*1700*/  ISETP.NE.AND P0, PT, R4, 0x8, PT ;  /* 0x000000080400780c */ /* 0x000fda0003f05270 */
[----:B------:R-:W-:Y:S05]  /*1710*/  @!P0 BRA `(.L_x_10460) ;  /* 0x00000000001c8947 */ /* 0x000fea0003800000 */
[----:B------:R-:W-:-:S13]  /*1720*/  ISETP.NE.AND P0, PT, R4, 0x9, PT ;  /* 0x000000090400780c */ /* 0x000fda0003f05270 */
[----:B------:R-:W-:Y:S05]  /*1730*/  @P0 BRA `(.L_x_10453) ;  /* 0x0000000800880947 */ /* 0x000fea0003800000 */
[----:B------:R-:W2:Y:S02]  /*1740*/  LDG.E.64 R2, desc[UR36][R2.64] ;  /* 0x0000002402027981 */ /* 0x000ea4000c1e1b00 */
[----:B--2---:R-:W-:Y:S02]  /*1750*/  FSETP.NEU.FTZ.AND P0, PT, R2, RZ, PT ;  /* 0x000000ff0200720b */ /* 0x004fe40003f1d000 */
[----:B------:R-:W-:-:S04]  /*1760*/  FSETP.NEU.FTZ.AND P1, PT, R3, RZ, PT ;  /* 0x000000ff0300720b */ /* 0x000fc80003f3d000 */
[----:B------:R-:W-:Y:S01]  /*1770*/  PLOP3.LUT P0, PT, P0, P1, PT, 0xa8, 0x0 ;  /* 0x000000000000781c */ /* 0x000fe20000703570 */
[----:B------:R-:W-:-:S12]  /*1780*/  BRA `(.L_x_10454) ;  /* 0x0000000800d47947 */ /* 0x000fd80003800000 */
.L_x_10460:
[----:B------:R-:W2:Y:S02]  /*1790*/  LDG.E R2, desc[UR36][R2.64] ;  /* 0x0000002402027981 */ /* 0x000ea4000c1e1900 */
[----:B--2---:R-:W-:-:S05]  /*17a0*/  HADD2.F32 R0, -RZ, R2.H0_H0 ;  /* 0x20000002ff007230 */ /* 0x004fca0000004100 */
[----:B------:R-:W-:Y:S01]  /*17b0*/  FSETP.NEU.FTZ.AND P0, PT, R0, RZ, PT ;  /* 0x000000ff0000720b */ /* 0x000fe20003f1d000 */
[----:B------:R-:W-:-:S12]  /*17c0*/  IMAD.MOV.U32 R0, RZ, RZ, 0x1 ;  /* 0x00000001ff007424 */ /* 0x000fd800078e00ff */
[----:B------:R-:W-:-:S05]  /*17d0*/  @!P0 HADD2.F32 R4, -RZ, R2.H1_H1 ;  /* 0x30000002ff048230 */ /* 0x000fca0000004100 */
[----:B------:R-:W-:-:S04]  /*17e0*/  @!P0 FSETP.NEU.FTZ.AND P1, PT, R4, RZ, PT ;  /* 0x000000ff0400820b */ /* 0x000fc80003f3d000 */
[----:B------:R-:W-:-:S04]  /*17f0*/  @!P0 SEL R0, RZ, 0x1, !P1 ;  /* 0x00000001ff008807 */ /* 0x000fc80004800000 */
[----:B------:R-:W-:-:S04]  /*1800*/  PRMT R0, R0, 0x9910, RZ ;  /* 0x0000991000007816 */ /* 0x000fc800000000ff */
[----:B------:R-:W-:Y:S01]  /*1810*/  ISETP.NE.AND P0, PT, R0, RZ, PT ;  /* 0x000000ff0000720c */ /* 0x000fe20003f05270 */
[----:B------:R-:W-:-:S12]  /*1820*/  BRA `(.L_x_10454) ;  /* 0x0000000800ac7947 */ /* 0x000fd80003800000 */
.L_x_10459:
[----:B------:R-:W2:Y:S02]  /*1830*/  LDG.E.64 R2, desc[UR36][R2.64] ;  /* 0x0000002402027981 */ /* 0x000ea4000c1e1b00 */
[----:B--2---:R-:W-:Y:S01]  /*1840*/  DSETP.NEU.AND P0, PT, R2, RZ, PT ;  /* 0x000000ff0200722a */ /* 0x004fe20003f0d000 */
[----:B------:R-:W-:-:S13]  /*1850*/  BRA `(.L_x_10454) ;  /* 0x0000000800a07947 */ /* 0x000fda0003800000 */
.L_x_10449:
        /* <DEDUP_REMOVED lines=9> */
[----:B--2---:R-:W-:Y:S01]  /*18f0*/  ISETP.NE.AND P0, PT, R2, RZ, PT ;  /* 0x000000ff0200720c */ /* 0x004fe20003f05270 */
[----:B------:R-:W-:-:S12]  /*1900*/  BRA `(.L_x_10454) ;  /* 0x0000000800747947 */ /* 0x000fd80003800000 */
.L_x_10463:
[----:B------:R-:W2:Y:S02]  /*1910*/  LDG.E.128 R4, desc[UR36][R2.64] ;  /* 0x0000002402047981 */ /* 0x000ea4000c1e1d00 */
[----:B--2---:R-:W-:-:S06]  /*1920*/  DSETP.NEU.AND P0, PT, R6, RZ, PT ;  /* 0x000000ff0600722a */ /* 0x004fcc0003f0d000 */
[----:B------:R-:W-:Y:S01]  /*1930*/  DSETP.NEU.OR P0, PT, R4, RZ, P0 ;  /* 0x000000ff0400722a */ /* 0x000fe2000070d400 */
[----:B------:R-:W-:-:S13]  /*1940*/  BRA `(.L_x_10454) ;  /* 0x0000000800647947 */ /* 0x000fda0003800000 */
.L_x_10462:
        /* <DEDUP_REMOVED lines=25> */
[----:B------:R-:W-:Y:S01]  /*1ae0*/  FSETP.NEU.FTZ.AND P0, PT, R5, RZ, PT ;  /* 0x000000ff0500720b */ /* 0x000fe20003f1d000 */
[----:B------:R-:W-:-:S12]  /*1af0*/  BRA `(.L_x_10454) ;  /* 0x0000000400f87947 */ /* 0x000fd80003800000 */
.L_x_10465:
        /* <DEDUP_REMOVED lines=12> */
[----:B------:R-:W-:Y:S01]  /*1bc0*/  FSETP.NEU.FTZ.AND P0, PT, R4, RZ, PT ;  /* 0x000000ff0400720b */ /* 0x000fe20003f1d000 */
[----:B------:R-:W-:-:S12]  /*1bd0*/  BRA `(.L_x_10454) ;  /* 0x0000000400c07947 */ /* 0x000fd80003800000 */
.L_x_10464:
[----:B------:R-:W2:Y:S02]  /*1be0*/  LDG.E.U16 R0, desc[UR36][R2.64] ;  /* 0x0000002402007981 */ /* 0x000ea4000c1e1500 */
[----:B--2---:R-:W-:-:S05]  /*1bf0*/  IMAD.U32 R0, R0, 0x10000, RZ ;  /* 0x0001000000007824 */ /* 0x004fca00078e00ff */
[----:B------:R-:W-:Y:S01]  /*1c00*/  FSETP.NEU.FTZ.AND P0, PT, R0, RZ, PT ;  /* 0x000000ff0000720b */ /* 0x000fe20003f1d000 */
[----:B------:R-:W-:-:S12]  /*1c10*/  BRA `(.L_x_10454) ;  /* 0x0000000400b07947 */ /* 0x000fd80003800000 */
.L_x_10461:
        /* <DEDUP_REMOVED lines=9> */
[----:B--2---:R-:W-:Y:S01]  /*1cb0*/  ISETP.NE.AND P0, PT, R2, RZ, PT ;  /* 0x000000ff0200720c */ /* 0x004fe20003f05270 */
[----:B------:R-:W-:-:S12]  /*1cc0*/  BRA `(.L_x_10454) ;  /* 0x0000000400847947 */ /* 0x000fd80003800000 */
.L_x_10468:
        /* <DEDUP_REMOVED lines=21> */
.L_x_10472:
[----:B------:R-:W-:Y:S05]  /*1e20*/  BSYNC B1 ;  /* 0x0000000000017941 */ /* 0x000fea0003800000 */
.L_x_10471:
[----:B------:R-:W-:Y:S01]  /*1e30*/  LEA R3, R0, 0x3b800000, 0x17 ;  /* 0x3b80000000037811 */ /* 0x000fe200078eb8ff */
[----:B------:R-:W-:-:S05]  /*1e40*/  IMAD.SHL.U32 R0, R2, 0x100000, RZ ;  /* 0x0010000002007824 */ /* 0x000fca00078e00ff */
[----:B------:R-:W-:-:S07]  /*1e50*/  LOP3.LUT R0, R3, R0, R4, 0xfe, !PT ;  /* 0x0000000003007212 */ /* 0x000fce00078efe04 */
.L_x_10470:
[----:B------:R-:W-:Y:S05]  /*1e60*/  BSYNC B0 ;  /* 0x0000000000007941 */ /* 0x000fea0003800000 */
.L_x_10469:
[----:B------:R-:W-:Y:S01]  /*1e70*/  FSETP.NEU.FTZ.AND P0, PT, R0, RZ, PT ;  /* 0x000000ff0000720b */ /* 0x000fe20003f1d000 */
[----:B------:R-:W-:-:S12]  /*1e80*/  BRA `(.L_x_10454) ;  /* 0x0000000400147947 */ /* 0x000fd80003800000 */
.L_x_10467:
        /* <DEDUP_REMOVED lines=21> */
.L_x_10476:
[----:B------:R-:W-:Y:S05]  /*1fe0*/  BSYNC B1 ;  /* 0x0000000000017941 */ /* 0x000fea0003800000 */
.L_x_10475:
[----:B------:R-:W-:Y:S01]  /*1ff0*/  LEA R3, R0, 0x37800000, 0x17 ;  /* 0x3780000000037811 */ /* 0x000fe200078eb8ff */
[----:B------:R-:W-:-:S05]  /*2000*/  IMAD.SHL.U32 R0, R2, 0x200000, RZ ;  /* 0x0020000002007824 */ /* 0x000fca00078e00ff */
[----:B------:R-:W-:-:S07]  /*2010*/  LOP3.LUT R0, R3, R0, R4, 0xfe, !PT ;  /* 0x0000000003007212 */ /* 0x000fce00078efe04 */
.L_x_10474:
[----:B------:R-:W-:Y:S05]  /*2020*/  BSYNC B0 ;  /* 0x0000000000007941 */ /* 0x000fea0003800000 */
.L_x_10473:
[----:B------:R-:W-:Y:S01]  /*2030*/  FSETP.NEU.FTZ.AND P0, PT, R0, RZ, PT ;  /* 0x000000ff0000720b */ /* 0x000fe20003f1d000 */
[----:B------:R-:W-:-:S12]  /*2040*/  BRA `(.L_x_10454) ;  /* 0x0000000000a47947 */ /* 0x000fd80003800000 */
.L_x_10466:
        /* <DEDUP_REMOVED lines=14> */
.L_x_10480:
[----:B------:R-:W-:Y:S05]  /*2130*/  BSYNC B0 ;  /* 0x0000000000007941 */ /* 0x000fea0003800000 */
.L_x_10479:
[----:B------:R-:W-:Y:S01]  /*2140*/  FSETP.NEU.FTZ.AND P0, PT, R0, RZ, PT ;  /* 0x000000ff0000720b */ /* 0x000fe20003f1d000 */
[----:B------:R-:W-:-:S12]  /*2150*/  BRA `(.L_x_10454) ;  /* 0x0000000000607947 */ /* 0x000fd80003800000 */
.L_x_10453:
        /* <DEDUP_REMOVED lines=16> */
.L_x_10481:
[----:B------:R-:W-:Y:S01]  /*2260*/  PLOP3.LUT P0, PT, PT, PT, PT, 0x8, 0x0 ;  /* 0x000000000000781c */ /* 0x000fe20003f0e170 */
[----:B------:R-:W-:-:S12]  /*2270*/  BRA `(.L_x_10454) ;  /* 0x0000000000187947 */ /* 0x000fd80003800000 */
.L_x_10478:
[----:B------:R-:W2:Y:S02]  /*2280*/  LDG.E.64 R2, desc[UR36][R2.64] ;  /* 0x0000002402027981 */ /* 0x000ea4000c1e1b00 */
[----:B--2---:R-:W-:-:S04]  /*2290*/  ISETP.NE.U32.AND P0, PT, R2, RZ, PT ;  /* 0x000000ff0200720c */ /* 0x004fc80003f05070 */
[----:B------:R-:W-:Y:S01]  /*22a0*/  ISETP.NE.AND.EX P0, PT, R3, RZ, PT, P0 ;  /* 0x000000ff0300720c */ /* 0x000fe20003f05300 */
[----:B------:R-:W-:-:S12]  /*22b0*/  BRA `(.L_x_10454) ;  /* 0x0000000000087947 */ /* 0x000fd80003800000 */
.L_x_10477:
[----:B------:R-:W2:Y:S02]  /*22c0*/  LDG.E R2, desc[UR36][R2.64] ;  /* 0x0000002402027981 */ /* 0x000ea4000c1e1900 */
[----:B--2---:R-:W-:-:S13]  /*22d0*/  ISETP.NE.AND P0, PT, R2, RZ, PT ;  /* 0x000000ff0200720c */ /* 0x004fda0003f05270 */
.L_x_10454:
[----:B------:R-:W0:Y:S01]  /*22e0*/  LDC.U8 R3, c[0x0][0x421] ;  /* 0x00010840ff037b82 */ /* 0x000e220000000000 */
        /* <DEDUP_REMOVED lines=14> */
.L_x_10485:
[----:B------:R3:W-:Y:S01]  /*23d0*/  STG.E.U8 desc[UR36][R16.64], R2 ;  /* 0x0000000210007986 */ /* 0x0007e2000c101124 */
[----:B------:R-:W-:Y:S05]  /*23e0*/  BRA `(.L_x_10487) ;  /* 0x0000000c00487947 */ /* 0x000fea0003800000 */
.L_x_10484:
        /* <DEDUP_REMOVED lines=9> */
.L_x_10489:
[----:B------:R1:W-:Y:S01]  /*2480*/  STG.E desc[UR36][R16.64], R2 ;  /* 0x0000000210007986 */ /* 0x0003e2000c101924 */
[----:B------:R-:W-:Y:S05]  /*2490*/  BRA `(.L_x_10487) ;  /* 0x0000000c001c7947 */ /* 0x000fea0003800000 */
.L_x_10488:
[----:B------:R2:W-:Y:S01]  /*24a0*/  STG.E.U16 desc[UR36][R16.64], R2 ;  /* 0x0000000210007986 */ /* 0x0005e2000c101524 */
[----:B------:R-:W-:Y:S05]  /*24b0*/  BRA `(.L_x_10487) ;  /* 0x0000000c00147947 */ /* 0x000fea0003800000 */
.L_x_10483:
[----:B------:R-:W-:-:S13]  /*24c0*/  ISETP.GT.AND P0, PT, R0, 0x6, PT ;  /* 0x000000060000780c */ /* 0x000fda0003f04270 */
[----:B------:R-:W-:Y:S05]  /*24d0*/  @P0 BRA `(.L_x_10490) ;  /* 0x00000000002c0947 */ /* 0x000fea0003800000 */
[----:B------:R-:W-:-:S13]  /*24e0*/  ISETP.NE.AND P0, PT, R0, 0x5, PT ;  /* 0x000000050000780c */ /* 0x000fda0003f05270 */
[----:B------:R-:W-:Y:S05]  /*24f0*/  @!P0 BRA `(.L_x_10491) ;  /* 0x0000000000148947 */ /* 0x000fea0003800000 */
[----:B------:R-:W-:-:S13]  /*2500*/  ISETP.NE.AND P0, PT, R0, 0x6, PT ;  /* 0x000000060000780c */ /* 0x000fda0003f05270 */
[----:B------:R-:W-:Y:S05]  /*2510*/  @P0 BRA `(.L_x_10486) ;  /* 0x0000000800a80947 */ /* 0x000fea0003800000 */
[----:B------:R-:W-:-:S05]  /*2520*/  I2FP.F32.U32 R3, R2 ;  /* 0x0000000200037245 */ /* 0x000fca0000201000 */
[----:B------:R0:W-:Y:S01]  /*2530*/  STG.E desc[UR36][R16.64], R3 ;  /* 0x0000000310007986 */ /* 0x0001e2000c101924 */
[----:B------:R-:W-:Y:S05]  /*2540*/  BRA `(.L_x_10487) ;  /* 0x0000000800f07947 */ /* 0x000fea0003800000 */
.L_x_10491:
[----:B------:R-:W-:-:S04]  /*2550*/  I2FP.F32.U32 R0, R2 ;  /* 0x0000000200007245 */ /* 0x000fc80000201000 */
[----:B------:R-:W-:-:S05]  /*2560*/  F2FP.F16.F32.PACK_AB R0, RZ, R0 ;  /* 0x00000000ff00723e */ /* 0x000fca00000000ff */
[----:B------:R0:W-:Y:S01]  /*2570*/  STG.E.U16 desc[UR36][R16.64], R0 ;  /* 0x0000000010007986 */ /* 0x0001e2000c101524 */
[----:B------:R-:W-:Y:S05]  /*2580*/  BRA `(.L_x_10487) ;  /* 0x0000000800e07947 */ /* 0x000fea0003800000 */
.L_x_10490:
[----:B------:R-:W-:-:S13]  /*2590*/  ISETP.NE.AND P0, PT, R0, 0x7, PT ;  /* 0x000000070000780c */ /* 0x000fda0003f05270 */
[----:B------:R-:W-:Y:S05]  /*25a0*/  @!P0 BRA `(.L_x_10492) ;  /* 0x0000000000348947 */ /* 0x000fea0003800000 */
[----:B------:R-:W-:-:S13]  /*25b0*/  ISETP.NE.AND P0, PT, R0, 0x8, PT ;  /* 0x000000080000780c */ /* 0x000fda0003f05270 */
[----:B------:R-:W-:Y:S05]  /*25c0*/  @!P0 BRA `(.L_x_10493) ;  /* 0x0000000000188947 */ /* 0x000fea0003800000 */
[----:B------:R-:W-:-:S13]  /*25d0*/  ISETP.NE.AND P0, PT, R0, 0x9, PT ;  /* 0x000000090000780c */ /* 0x000fda0003f05270 */
[----:B------:R-:W-:Y:S05]  /*25e0*/  @P0 BRA `(.L_x_10486) ;  /* 0x0000000800740947 */ /* 0x000fea0003800000 */
[----:B------:R-:W-:Y:S01]  /*25f0*/  I2FP.F32.U32 R2, R2 ;  /* 0x0000000200027245 */ /* 0x000fe20000201000 */
[----:B------:R-:W-:-:S05]  /*2600*/  IMAD.MOV.U32 R3, RZ, RZ, RZ ;  /* 0x000000ffff037224 */ /* 0x000fca00078e00ff */
[----:B------:R0:W-:Y:S01]  /*2610*/  STG.E.64 desc[UR36][R16.64], R2 ;  /* 0x0000000210007986 */ /* 0x0001e2000c101b24 */
[----:B------:R-:W-:Y:S05]  /*2620*/  BRA `(.L_x_10487) ;  /* 0x0000000800b87947 */ /* 0x000fea0003800000 */
.L_x_10493:
[----:B------:R-:W-:-:S04]  /*2630*/  I2FP.F32.U32 R2, R2 ;  /* 0x0000000200027245 */ /* 0x000fc80000201000 */
[----:B------:R-:W-:-:S04]  /*2640*/  F2FP.F16.F32.PACK_AB R3, RZ, R2 ;  /* 0x00000002ff03723e */ /* 0x000fc800000000ff */
[----:B------:R-:W-:-:S05]  /*2650*/  PRMT R3, R3, 0x5410, RZ ;  /* 0x0000541003037816 */ /* 0x000fca00000000ff */
[----:B------:R0:W-:Y:S01]  /*2660*/  STG.E desc[UR36][R16.64], R3 ;  /* 0x0000000310007986 */ /* 0x0001e2000c101924 */
[----:B------:R-:W-:Y:S05]  /*2670*/  BRA `(.L_x_10487) ;  /* 0x0000000800a47947 */ /* 0x000fea0003800000 */
.L_x_10492:
[----:B------:R-:W0:Y:S02]  /*2680*/  I2F.F64.U32 R2, R2 ;  /* 0x0000000200027312 */ /* 0x000e240000201800 */
[----:B0-----:R0:W-:Y:S01]  /*2690*/  STG.E.64 desc[UR36][R16.64], R2 ;  /* 0x0000000210007986 */ /* 0x0011e2000c101b24 */
[----:B------:R-:W-:Y:S05]  /*26a0*/  BRA `(.L_x_10487) ;  /* 0x0000000800987947 */ /* 0x000fea0003800000 */
.L_x_10482:
        /* <DEDUP_REMOVED lines=10> */
.L_x_10496:
[----:B------:R-:W0:Y:S01]  /*2750*/  I2F.F64.U32 R4, R2 ;  /* 0x0000000200047312 */ /* 0x000e220000201800 */
[----:B------:R-:W-:-:S05]  /*2760*/  CS2R R6, SRZ ;  /* 0x0000000000067805 */ /* 0x000fca000001ff00 */
[----:B0-----:R0:W-:Y:S01]  /*2770*/  STG.E.128 desc[UR36][R16.64], R4 ;  /* 0x0000000410007986 */ /* 0x0011e2000c101d24 */
[----:B------:R-:W-:Y:S05]  /*2780*/  BRA `(.L_x_10487) ;  /* 0x0000000800607947 */ /* 0x000fea0003800000 */
.L_x_10495:
[----:B------:R-:W-:-:S13]  /*2790*/  ISETP.NE.AND P0, PT, R0, 0xf, PT ;  /* 0x0000000f0000780c */ /* 0x000fda0003f05270 */
[----:B------:R-:W-:Y:S05]  /*27a0*/  @!P0 BRA `(.L_x_10497) ;  /* 0x0000000000b48947 */ /* 0x000fea0003800000 */
[----:B------:R-:W-:-:S13]  /*27b0*/  ISETP.NE.AND P0, PT, R0, 0x17, PT ;  /* 0x000000170000780c */ /* 0x000fda0003f05270 */
[----:B------:R-:W-:Y:S05]  /*27c0*/  @!P0 BRA `(.L_x_10498) ;  /* 0x0000000000548947 */ /* 0x000fea0003800000 */
[----:B------:R-:W-:-:S13]  /*27d0*/  ISETP.NE.AND P0, PT, R0, 0x18, PT ;  /* 0x000000180000780c */ /* 0x000fda0003f05270 */
[----:B------:R-:W-:Y:S05]  /*27e0*/  @P0 BRA `(.L_x_10486) ;  /* 0x0000000400f40947 */ /* 0x000fea0003800000 */
[----:B------:R-:W-:Y:S01]  /*27f0*/  I2FP.F32.U32 R5, R2 ;  /* 0x0000000200057245 */ /* 0x000fe20000201000 */
        /* <DEDUP_REMOVED lines=14> */
.L_x_10500:
[----:B------:R-:W-:Y:S05]  /*28e0*/  BSYNC B0 ;  /* 0x0000000000007941 */ /* 0x000fea0003800000 */
.L_x_10499:
[----:B------:R-:W-:-:S05]  /*28f0*/  LOP3.LUT R3, R0, R3, RZ, 0xfc, !PT ;  /* 0x0000000300037212 */ /* 0x000fca00078efcff */
[----:B------:R0:W-:Y:S01]  /*2900*/  STG.E.U8 desc[UR36][R16.64], R3 ;  /* 0x0000000310007986 */ /* 0x0001e2000c101124 */
[----:B------:R-:W-:Y:S05]  /*2910*/  BRA `(.L_x_10487) ;  /* 0x0000000400fc7947 */ /* 0x000fea0003800000 */
.L_x_10498:
[----:B------:R-:W-:Y:S01]  /*2920*/  I2FP.F32.U32 R3, R2 ;  /* 0x0000000200037245 */ /* 0x000fe20000201000 */
        /* <DEDUP_REMOVED lines=12> */
.L_x_10502:
[----:B------:R-:W-:Y:S01]  /*29f0*/  IMAD.MOV.U32 R0, RZ, RZ, 0x7f ;  /* 0x0000007fff007424 */ /* 0x000fe200078e00ff */
[----:B------:R-:W-:-:S04]  /*2a00*/  ISETP.GT.U32.AND P0, PT, R2, 0x7f800000, PT ;  /* 0x7f8000000200780c */ /* 0x000fc80003f04070 */
[----:B------:R-:W-:-:S09]  /*2a10*/  SEL R0, R0, 0x7c, P0 ;  /* 0x0000007c00007807 */ /* 0x000fd20000000000 */
.L_x_10503:
[----:B------:R-:W-:Y:S05]  /*2a20*/  BSYNC B0 ;  /* 0x0000000000007941 */ /* 0x000fea0003800000 */
.L_x_10501:
[----:B------:R-:W-:-:S04]  /*2a30*/  LOP3.LUT R2, R3, 0x80000000, RZ, 0xc0, !PT ;  /* 0x8000000003027812 */ /* 0x000fc800078ec0ff */
[----:B------:R-:W-:-:S04]  /*2a40*/  SHF.R.U32.HI R3, RZ, 0x18, R2 ;  /* 0x00000018ff037819 */ /* 0x000fc80000011602 */
[----:B------:R-:W-:-:S05]  /*2a50*/  LOP3.LUT R3, R0, R3, RZ, 0xfc, !PT ;  /* 0x0000000300037212 */ /* 0x000fca00078efcff */
[----:B------:R0:W-:Y:S01]  /*2a60*/  STG.E.U8 desc[UR36][R16.64], R3 ;  /* 0x0000000310007986 */ /* 0x0001e2000c101124 */
[----:B------:R-:W-:Y:S05]  /*2a70*/  BRA `(.L_x_10487) ;  /* 0x0000000400a47947 */ /* 0x000fea0003800000 */
.L_x_10497:
[----:B------:R-:W-:-:S04]  /*2a80*/  I2FP.F32.U32 R0, R2 ;  /* 0x0000000200007245 */ /* 0x000fc80000201000 */
[----:B------:R-:W-:-:S05]  /*2a90*/  F2FP.BF16.F32.PACK_AB R0, RZ, R0 ;  /* 0x00000000ff00723e */ /* 0x000fca00000010ff */
[----:B------:R0:W-:Y:S01]  /*2aa0*/  STG.E.U16 desc[UR36][R16.64], R0 ;  /* 0x0000000010007986 */ /* 0x0001e2000c101524 */
[----:B------:R-:W-:Y:S05]  /*2ab0*/  BRA `(.L_x_10487) ;  /* 0x0000000400947947 */ /* 0x000fea0003800000 */
.L_x_10494:
        /* <DEDUP_REMOVED lines=10> */
.L_x_10506:
[----:B------:R-:W-:Y:S01]  /*2b60*/  I2FP.F32.U32 R3, R2 ;  /* 0x0000000200037245 */ /* 0x000fe20000201000 */
        /* <DEDUP_REMOVED lines=16> */
.L_x_10509:
[----:B------:R-:W-:-:S04]  /*2c70*/  LOP3.LUT R2, R3, 0x80000000, RZ, 0xc0, !PT ;  /* 0x8000000003027812 */ /* 0x000fc800078ec0ff */
[----:B------:R-:W-:-:S04]  /*2c80*/  SHF.R.U32.HI R3, RZ, 0x18, R2 ;  /* 0x00000018ff037819 */ /* 0x000fc80000011602 */
[----:B------:R-:W-:-:S04]  /*2c90*/  LOP3.LUT R0, R0, R3, RZ, 0xfc, !PT ;  /* 0x0000000300007212 */ /* 0x000fc800078efcff */
[----:B------:R-:W-:-:S07]  /*2ca0*/  PRMT R8, R0, 0x7610, R8 ;  /* 0x0000761000087816 */ /* 0x000fce0000000008 */
.L_x_10508:
[----:B------:R-:W-:Y:S05]  /*2cb0*/  BSYNC B0 ;  /* 0x0000000000007941 */ /* 0x000fea0003800000 */
.L_x_10507:
[----:B------:R0:W-:Y:S01]  /*2cc0*/  STG.E.U8 desc[UR36][R16.64], R8 ;  /* 0x0000000810007986 */ /* 0x0001e2000c101124 */
[----:B------:R-:W-:Y:S05]  /*2cd0*/  BRA `(.L_x_10487) ;  /* 0x00000004000c7947 */ /* 0x000fea0003800000 */
.L_x_10505:
        /* <DEDUP_REMOVED lines=17> */
.L_x_10512:
[----:B------:R-:W-:-:S04]  /*2df0*/  LOP3.LUT R2, R3, 0x80000000, RZ, 0xc0, !PT ;  /* 0x8000000003027812 */ /* 0x000fc800078ec0ff */
[----:B------:R-:W-:-:S04]  /*2e00*/  SHF.R.U32.HI R3, RZ, 0x18, R2 ;  /* 0x00000018ff037819 */ /* 0x000fc80000011602 */
[----:B------:R-:W-:-:S04]  /*2e10*/  LOP3.LUT R0, R0, R3, RZ, 0xfc, !PT ;  /* 0x0000000300007212 */ /* 0x000fc800078efcff */
[----:B------:R-:W-:-:S07]  /*2e20*/  PRMT R8, R0, 0x7610, R8 ;  /* 0x0000761000087816 */ /* 0x000fce0000000008 */
.L_x_10511:
[----:B------:R-:W-:Y:S05]  /*2e30*/  BSYNC B0 ;  /* 0x0000000000007941 */ /* 0x000fea0003800000 */
.L_x_10510:
[----:B------:R0:W-:Y:S01]  /*2e40*/  STG.E.U8 desc[UR36][R16.64], R8 ;  /* 0x0000000810007986 */ /* 0x0001e2000c101124 */
[----:B------:R-:W-:Y:S05]  /*2e50*/  BRA `(.L_x_10487) ;  /* 0x0000000000ac7947 */ /* 0x000fea0003800000 */
.L_x_10504:
[----:B------:R-:W-:-:S13]  /*2e60*/  ISETP.NE.AND P0, PT, R0, 0x1c, PT ;  /* 0x0000001c0000780c */ /* 0x000fda0003f05270 */
[----:B------:R-:W-:Y:S05]  /*2e70*/  @!P0 BRA `(.L_x_10513) ;  /* 0x0000000000a08947 */ /* 0x000fea0003800000 */
[----:B------:R-:W-:-:S13]  /*2e80*/  ISETP.NE.AND P0, PT, R0, 0x1d, PT ;  /* 0x0000001d0000780c */ /* 0x000fda0003f05270 */
[----:B------:R-:W-:Y:S05]  /*2e90*/  @!P0 BRA `(.L_x_10514) ;  /* 0x00000000008c8947 */ /* 0x000fea0003800000 */
[----:B------:R-:W-:-:S13]  /*2ea0*/  ISETP.NE.AND P0, PT, R0, 0x2c, PT ;  /* 0x0000002c0000780c */ /* 0x000fda0003f05270 */
[----:B------:R-:W-:Y:S05]  /*2eb0*/  @P0 BRA `(.L_x_10486) ;  /* 0x0000000000400947 */ /* 0x000fea0003800000 */
[----:B------:R-:W-:-:S04]  /*2ec0*/  I2FP.F32.U32 R3, R2 ;  /* 0x0000000200037245 */ /* 0x000fc80000201000 */
        /* <DEDUP_REMOVED lines=15> */
.L_x_10486:
        /* <DEDUP_REMOVED lines=16> */
.L_x_10515:
[----:B------:R-:W-:Y:S05]  /*30c0*/  BRA `(.L_x_10487) ;  /* 0x0000000000107947 */ /* 0x000fea0003800000 */
.L_x_10514:
[----:B------:R-:W-:-:S05]  /*30d0*/  IMAD.MOV.U32 R3, RZ, RZ, RZ ;  /* 0x000000ffff037224 */ /* 0x000fca00078e00ff */
[----:B------:R0:W-:Y:S01]  /*30e0*/  STG.E.64 desc[UR36][R16.64], R2 ;  /* 0x0000000210007986 */ /* 0x0001e2000c101b24 */
[----:B------:R-:W-:Y:S05]  /*30f0*/  BRA `(.L_x_10487) ;  /* 0x0000000000047947 */ /* 0x000fea0003800000 */
.L_x_10513:
[----:B------:R0:W-:Y:S02]  /*3100*/  STG.E desc[UR36][R16.64], R2 ;  /* 0x0000000210007986 */ /* 0x0001e4000c101924 */
.L_x_10487:
[----:B------:R-:W-:-:S04]  /*3110*/  IMAD R18, R23, 0x200, R18 ;  /* 0x0000020017127824 */ /* 0x000fc800078e0212 */
[----:B------:R-:W-:-:S07]  /*3120*/  VIADD R19, R18, 0x80 ;  /* 0x0000008012137836 */ /* 0x000fce0000000000 */
.L_x_10447:
[----:B------:R-:W-:Y:S05]  /*3130*/  BSYNC B6 ;  /* 0x0000000000067941 */ /* 0x000fea0003800000 */
.L_x_10446:
        /* <DEDUP_REMOVED lines=307> */
.L_x_10518:
        /* <DEDUP_REMOVED lines=21> */
.L_x_10522:
[----:B------:R-:W2:Y:S02]  /*45c0*/  LDG.E.U8 R2, desc[UR36][R2.64] ;  /* 0x0000002402027981 */ /* 0x000ea4000c1e1100 */
[----:B--2---:R-:W-:Y:S01]  /*45d0*/  ISETP.NE.AND P0, PT, R2, RZ, PT ;  /* 0x000000ff0200720c */ /* 0x004fe20003f05270 */
[----:B------:R-:W-:-:S12]  /*45e0*/  BRA `(.L_x_10524) ;  /* 0x0000000c00747947 */ /* 0x000fd80003800000 */
.L_x_10521:
        /* <DEDUP_REMOVED lines=10> */
.L_x_10526:
[----:B------:R-:W2:Y:S02]  /*4690*/  LDG.E R2, desc[UR36][R2.64] ;  /* 0x0000002402027981 */ /* 0x000ea4000c1e1900 */
[----:B--2---:R-:W-:Y:S01]  /*46a0*/  ISETP.NE.AND P0, PT, R2, RZ, PT ;  /* 0x000000ff0200720c */ /* 0x004fe20003f05270 */
[----:B------:R-:W-:-:S12]  /*46b0*/  BRA `(.L_x_10524) ;  /* 0x0000000c00407947 */ /* 0x000fd80003800000 */
.L_x_10525:
[----:B------:R-:W2:Y:S02]  /*46c0*/  LDG.E.U16 R2, desc[UR36][R2.64] ;  /* 0x0000002402027981 */ /* 0x000ea4000c1e1500 */
[----:B--2---:R-:W-:Y:S01]  /*46d0*/  ISETP.NE.AND P0, PT, R2, RZ, PT ;  /* 0x000000ff0200720c */ /* 0x004fe20003f05270 */
[----:B------:R-:W-:-:S12]  /*46e0*/  BRA `(.L_x_10524) ;  /* 0x0000000c00347947 */ /* 0x000fd80003800000 */
.L_x_10520:
        /* <DEDUP_REMOVED lines=9> */
.L_x_10528:
[----:B------:R-:W2:Y:S02]  /*4780*/  LDG.E.U16 R0, desc[UR36][R2.64] ;  /* 0x0000002402007981 */ /* 0x000ea4000c1e1500 */
[----:B--2---:R-:W-:-:S05]  /*4790*/  HADD2.F32 R0, -RZ, R0.H0_H0 ;  /* 0x20000000ff007230 */ /* 0x004fca0000004100 */
[----:B------:R-:W-:Y:S01]  /*47a0*/  FSETP.NEU.FTZ.AND P0, PT, R0, RZ, PT ;  /* 0x000000ff0000720b */ /* 0x000fe20003f1d000 */
[----:B------:R-:W-:-:S12]  /*47b0*/  BRA `(.L_x_10524) ;  /* 0x0000000c00007947 */ /* 0x000fd80003800000 */
.L_x_10527:
        /* <DEDUP_REMOVED lines=11> */
.L_x_10530:
        /* <DEDUP_REMOVED lines=10> */
.L_x_10529:
[----:B------:R-:W2:Y:S02]  /*4910*/  LDG.E.64 R2, desc[UR36][R2.64] ;  /* 0x0000002402027981 */ /* 0x000ea4000c1e1b00 */
[----:B--2---:R-:W-:Y:S01]  /*4920*/  DSETP.NEU.AND P0, PT, R2, RZ, PT ;  /* 0x000000ff0200722a */ /* 0x004fe20003f0d000 */
[----:B------:R-:W-:-:S13]  /*4930*/  BRA `(.L_x_10524) ;  /* 0x0000000800a07947 */ /* 0x000fda0003800000 */
.L_x_10519:
        /* <DEDUP_REMOVED lines=11> */
.L_x_10533:
[----:B------:R-:W2:Y:S02]  /*49f0*/  LDG.E.128 R4, desc[UR36][R2.64] ;  /* 0x0000002402047981 */ /* 0x000ea4000c1e1d00 */
[----:B--2---:R-:W-:-:S06]  /*4a00*/  DSETP.NEU.AND P0, PT, R6, RZ, PT ;  /* 0x000000ff0600722a */ /* 0x004fcc0003f0d000 */
[----:B------:R-:W-:Y:S01]  /*4a10*/  DSETP.NEU.OR P0, PT, R4, RZ, P0 ;  /* 0x000000ff0400722a */ /* 0x000fe2000070d400 */
[----:B------:R-:W-:-:S13]  /*4a20*/  BRA `(.L_x_10524) ;  /* 0x0000000800647947 */ /* 0x000fda0003800000 */
.L_x_10532:
        /* <DEDUP_REMOVED lines=27> */
.L_x_10535:
        /* <DEDUP_REMOVED lines=14> */
.L_x_10534:
[----:B------:R-:W2:Y:S02]  /*4cc0*/  LDG.E.U16 R0, desc[UR36][R2.64] ;  /* 0x0000002402007981 */ /* 0x000ea4000c1e1500 */
[----:B--2---:R-:W-:-:S05]  /*4cd0*/  IMAD.U32 R0, R0, 0x10000, RZ ;  /* 0x0001000000007824 */ /* 0x004fca00078e00ff */
[----:B------:R-:W-:Y:S01]  /*4ce0*/  FSETP.NEU.FTZ.AND P0, PT, R0, RZ, PT ;  /* 0x000000ff0000720b */ /* 0x000fe20003f1d000 */
[----:B------:R-:W-:-:S12]  /*4cf0*/  BRA `(.L_x_10524) ;  /* 0x0000000400b07947 */ /* 0x000fd80003800000 */
.L_x_10531:
        /* <DEDUP_REMOVED lines=11> */
.L_x_10538:
        /* <DEDUP_REMOVED lines=21> */
.L_x_10542:
[----:B------:R-:W-:Y:S05]  /*4f00*/  BSYNC B1 ;  /* 0x0000000000017941 */ /* 0x000fea0003800000 */
.L_x_10541:
[----:B------:R-:W-:Y:S01]  /*4f10*/  LEA R3, R0, 0x3b800000, 0x17 ;  /* 0x3b80000000037811 */ /* 0x000fe200078eb8ff */
[----:B------:R-:W-:-:S05]  /*4f20*/  IMAD.SHL.U32 R0, R2, 0x100000, RZ ;  /* 0x0010000002007824 */ /* 0x000fca00078e00ff */
[----:B------:R-:W-:-:S07]  /*4f30*/  LOP3.LUT R0, R3, R0, R4, 0xfe, !PT ;  /* 0x0000000003007212 */ /* 0x000fce00078efe04 */
.L_x_10540:
[----:B------:R-:W-:Y:S05]  /*4f40*/  BSYNC B0 ;  /* 0x0000000000007941 */ /* 0x000fea0003800000 */
.L_x_10539:
[----:B------:R-:W-:Y:S01]  /*4f50*/  FSETP.NEU.FTZ.AND P0, PT, R0, RZ, PT ;  /* 0x000000ff0000720b */ /* 0x000fe20003f1d000 */
[----:B------:R-:W-:-:S12]  /*4f60*/  BRA `(.L_x_10524) ;  /* 0x0000000400147947 */ /* 0x000fd80003800000 */
.L_x_10537:
        /* <DEDUP_REMOVED lines=21> */
.L_x_10546:
[----:B------:R-:W-:Y:S05]  /*50c0*/  BSYNC B1 ;  /* 0x0000000000017941 */ /* 0x000fea0003800000 */
.L_x_10545:
[----:B------:R-:W-:Y:S01]  /*50d0*/  LEA R3, R0, 0x37800000, 0x17 ;  /* 0x3780000000037811 */ /* 0x000fe200078eb8ff */
[----:B------:R-:W-:-:S05]  /*50e0*/  IMAD.SHL.U32 R0, R2, 0x200000, RZ ;  /* 0x0020000002007824 */ /* 0x000fca00078e00ff */
[----:B------:R-:W-:-:S07]  /*50f0*/  LOP3.LUT R0, R3, R0, R4, 0xfe, !PT ;  /* 0x0000000003007212 */ /* 0x000fce00078efe04 */
.L_x_10544:
[----:B------:R-:W-:Y:S05]  /*5100*/  BSYNC B0 ;  /* 0x0000000000007941 */ /* 0x000fea0003800000 */
.L_x_10543:
[----:B------:R-:W-:Y:S01]  /*5110*/  FSETP.NEU.FTZ.AND P0, PT, R0, RZ, PT ;  /* 0x000000ff0000720b */ /* 0x000fe20003f1d000 */
[----:B------:R-:W-:-:S12]  /*5120*/  BRA `(.L_x_10524) ;  /* 0x0000000000a47947 */ /* 0x000fd80003800000 */
.L_x_10536:
        /* <DEDUP_REMOVED lines=14> */
.L_x_10550:
[----:B------:R-:W-:Y:S05]  /*5210*/  BSYNC B0 ;  /* 0x0000000000007941 */ /* 0x000fea0003800000 */
.L_x_10549:
[----:B------:R-:W-:Y:S01]  /*5220*/  FSETP.NEU.FTZ.AND P0, PT, R0, RZ, PT ;  /* 0x000000ff0000720b */ /* 0x000fe20003f1d000 */
[----:B------:R-:W-:-:S12]  /*5230*/  BRA `(.L_x_10524) ;  /* 0x0000000000607947 */ /* 0x000fd80003800000 */
.L_x_10523:
        /* <DEDUP_REMOVED lines=16> */
.L_x_10551:
[----:B------:R-:W-:Y:S01]  /*5340*/  PLOP3.LUT P0, PT, PT, PT, PT, 0x8, 0x0 ;  /* 0x000000000000781c */ /* 0x000fe20003f0e170 */
[----:B------:R-:W-:-:S12]  /*5350*/  BRA `(.L_x_10524) ;  /* 0x0000000000187947 */ /* 0x000fd80003800000 */
.L_x_10548:
[----:B------:R-:W2:Y:S02]  /*5360*/  LDG.E.64 R2, desc[UR36][R2.64] ;  /* 0x0000002402027981 */ /* 0x000ea4000c1e1b00 */
[----:B--2---:R-:W-:-:S04]  /*5370*/  ISETP.NE.U32.AND P0, PT, R2, RZ, PT ;  /* 0x000000ff0200720c */ /* 0x004fc80003f05070 */
[----:B------:R-:W-:Y:S01]  /*5380*/  ISETP.NE.AND.EX P0, PT, R3, RZ, PT, P0 ;  /* 0x000000ff0300720c */ /* 0x000fe20003f05300 */
[----:B------:R-:W-:-:S12]  /*5390*/  BRA `(.L_x_10524) ;  /* 0x0000000000087947 */ /* 0x000fd80003800000 */
.L_x_10547:
[----:B------:R-:W2:Y:S02]  /*53a0*/  LDG.E R2, desc[UR36][R2.64] ;  /* 0x0000002402027981 */ /* 0x000ea4000c1e1900 */
[----:B--2---:R-:W-:-:S13]  /*53b0*/  ISETP.NE.AND P0, PT, R2, RZ, PT ;  /* 0x000000ff0200720c */ /* 0x004fda0003f05270 */
.L_x_10524:
        /* <DEDUP_REMOVED lines=15> */
.L_x_10555:
[----:B------:R0:W-:Y:S01]  /*54b0*/  STG.E.U8 desc[UR36][R16.64], R2 ;  /* 0x0000000210007986 */ /* 0x0001e2000c101124 */
[----:B------:R-:W-:Y:S05]  /*54c0*/  BRA `(.L_x_10557) ;  /* 0x0000000c00487947 */ /* 0x000fea0003800000 */
.L_x_10554:
        /* <DEDUP_REMOVED lines=9> */
.L_x_10559:
[----:B------:R0:W-:Y:S01]  /*5560*/  STG.E desc[UR36][R16.64], R2 ;  /* 0x0000000210007986 */ /* 0x0001e2000c101924 */
[----:B------:R-:W-:Y:S05]  /*5570*/  BRA `(.L_x_10557) ;  /* 0x0000000c001c7947 */ /* 0x000fea0003800000 */
.L_x_10558:
[----:B------:R0:W-:Y:S01]  /*5580*/  STG.E.U16 desc[UR36][R16.64], R2 ;  /* 0x0000000210007986 */ /* 0x0001e2000c101524 */
[----:B------:R-:W-:Y:S05]  /*5590*/  BRA `(.L_x_10557) ;  /* 0x0000000c00147947 */ /* 0x000fea0003800000 */
.L_x_10553:
        /* <DEDUP_REMOVED lines=9> */
.L_x_10561:
[----:B------:R-:W-:-:S04]  /*5630*/  I2FP.F32.U32 R0, R2 ;  /* 0x0000000200007245 */ /* 0x000fc80000201000 */
[----:B------:R-:W-:-:S05]  /*5640*/  F2FP.F16.F32.PACK_AB R0, RZ, R0 ;  /* 0x00000000ff00723e */ /* 0x000fca00000000ff */
[----:B------:R0:W-:Y:S01]  /*5650*/  STG.E.U16 desc[UR36][R16.64], R0 ;  /* 0x0000000010007986 */ /* 0x0001e2000c101524 */
[----:B------:R-:W-:Y:S05]  /*5660*/  BRA `(.L_x_10557) ;  /* 0x0000000800e07947 */ /* 0x000fea0003800000 */
.L_x_10560:
        /* <DEDUP_REMOVED lines=10> */
.L_x_10563:
[----:B------:R-:W-:-:S04]  /*5710*/  I2FP.F32.U32 R2, R2 ;  /* 0x0000000200027245 */ /* 0x000fc80000201000 */
[----:B------:R-:W-:-:S04]  /*5720*/  F2FP.F16.F32.PACK_AB R3, RZ, R2 ;  /* 0x00000002ff03723e */ /* 0x000fc800000000ff */
[----:B------:R-:W-:-:S05]  /*5730*/  PRMT R3, R3, 0x5410, RZ ;  /* 0x0000541003037816 */ /* 0x000fca00000000ff */
[----:B------:R0:W-:Y:S01]  /*5740*/  STG.E desc[UR36][R16.64], R3 ;  /* 0x0000000310007986 */ /* 0x0001e2000c101924 */
[----:B------:R-:W-:Y:S05]  /*5750*/  BRA `(.L_x_10557) ;  /* 0x0000000800a47947 */ /* 0x000fea0003800000 */
.L_x_10562:
[----:B------:R-:W0:Y:S02]  /*5760*/  I2F.F64.U32 R2, R2 ;  /* 0x0000000200027312 */ /* 0x000e240000201800 */
[----:B0-----:R0:W-:Y:S01]  /*5770*/  STG.E.64 desc[UR36][R16.64], R2 ;  /* 0x0000000210007986 */ /* 0x0011e2000c101b24 */
[----:B------:R-:W-:Y:S05]  /*5780*/  BRA `(.L_x_10557) ;  /* 0x0000000800987947 */ /* 0x000fea0003800000 */
.L_x_10552:
        /* <DEDUP_REMOVED lines=10> */
.L_x_10566:
[----:B------:R-:W0:Y:S01]  /*5830*/  I2F.F64.U32 R4, R2 ;  /* 0x0000000200047312 */ /* 0x000e220000201800 */
[----:B------:R-:W-:-:S05]  /*5840*/  CS2R R6, SRZ ;  /* 0x0000000000067805 */ /* 0x000fca000001ff00 */
[----:B0-----:R0:W-:Y:S01]  /*5850*/  STG.E.128 desc[UR36][R16.64], R4 ;  /* 0x0000000410007986 */ /* 0x0011e2000c101d24 */
[----:B------:R-:W-:Y:S05]  /*5860*/  BRA `(.L_x_10557) ;  /* 0x0000000800607947 */ /* 0x000fea0003800000 */
.L_x_10565:
        /* <DEDUP_REMOVED lines=21> */
.L_x_10570:
[----:B------:R-:W-:Y:S05]  /*59c0*/  BSYNC B0 ;  /* 0x0000000000007941 */ /* 0x000fea0003800000 */
.L_x_10569:
[----:B------:R-:W-:-:S05]  /*59d0*/  LOP3.LUT R3, R0, R3, RZ, 0xfc, !PT ;  /* 0x0000000300037212 */ /* 0x000fca00078efcff */
[----:B------:R0:W-:Y:S01]  /*59e0*/  STG.E.U8 desc[UR36][R16.64], R3 ;  /* 0x0000000310007986 */ /* 0x0001e2000c101124 */
[----:B------:R-:W-:Y:S05]  /*59f0*/  BRA `(.L_x_10557) ;  /* 0x0000000400fc7947 */ /* 0x000fea0003800000 */
.L_x_10568:
        /* <DEDUP_REMOVED lines=13> */
.L_x_10572:
[----:B------:R-:W-:Y:S01]  /*5ad0*/  IMAD.MOV.U32 R0, RZ, RZ, 0x7f ;  /* 0x0000007fff007424 */ /* 0x000fe200078e00ff */
[----:B------:R-:W-:-:S04]  /*5ae0*/  ISETP.GT.U32.AND P0, PT, R2, 0x7f800000, PT ;  /* 0x7f8000000200780c */ /* 0x000fc80003f04070 */
[----:B------:R-:W-:-:S09]  /*5af0*/  SEL R0, R0, 0x7c, P0 ;  /* 0x0000007c00007807 */ /* 0x000fd20000000000 */
.L_x_10573:
[----:B------:R-:W-:Y:S05]  /*5b00*/  BSYNC B0 ;  /* 0x0000000000007941 */ /* 0x000fea0003800000 */
.L_x_10571:
[----:B------:R-:W-:-:S04]  /*5b10*/  LOP3.LUT R2, R3, 0x80000000, RZ, 0xc0, !PT ;  /* 0x8000000003027812 */ /* 0x000fc800078ec0ff */
[----:B------:R-:W-:-:S04]  /*5b20*/  SHF.R.U32.HI R3, RZ, 0x18, R2 ;  /* 0x00000018ff037819 */ /* 0x000fc80000011602 */
[----:B------:R-:W-:-:S05]  /*5b30*/  LOP3.LUT R3, R0, R3, RZ, 0xfc, !PT ;  /* 0x0000000300037212 */ /* 0x000fca00078efcff */
[----:B------:R0:W-:Y:S01]  /*5b40*/  STG.E.U8 desc[UR36][R16.64], R3 ;  /* 0x0000000310007986 */ /* 0x0001e2000c101124 */
[----:B------:R-:W-:Y:S05]  /*5b50*/  BRA `(.L_x_10557) ;  /* 0x0000000400a47947 */ /* 0x000fea0003800000 */
.L_x_10567:
[----:B------:R-:W-:-:S04]  /*5b60*/  I2FP.F32.U32 R0, R2 ;  /* 0x0000000200007245 */ /* 0x000fc80000201000 */
[----:B------:R-:W-:-:S05]  /*5b70*/  F2FP.BF16.F32.PACK_AB R0, RZ, R0 ;  /* 0x00000000ff00723e */ /* 0x000fca00000010ff */
[----:B------:R0:W-:Y:S01]  /*5b80*/  STG.E.U16 desc[UR36][R16.64], R0 ;  /* 0x0000000010007986 */ /* 0x0001e2000c101524 */
[----:B------:R-:W-:Y:S05]  /*5b90*/  BRA `(.L_x_10557) ;  /* 0x0000000400947947 */ /* 0x000fea0003800000 */
.L_x_10564:
        /* <DEDUP_REMOVED lines=10> */
.L_x_10576:
        /* <DEDUP_REMOVED lines=17> */
.L_x_10579:
[----:B------:R-:W-:-:S04]  /*5d50*/  LOP3.LUT R2, R3, 0x80000000, RZ, 0xc0, !PT ;  /* 0x8000000003027812 */ /* 0x000fc800078ec0ff */
[----:B------:R-:W-:-:S04]  /*5d60*/  SHF.R.U32.HI R3, RZ, 0x18, R2 ;  /* 0x00000018ff037819 */ /* 0x000fc80000011602 */
[----:B------:R-:W-:-:S04]  /*5d70*/  LOP3.LUT R0, R0, R3, RZ, 0xfc, !PT ;  /* 0x0000000300007212 */ /* 0x000fc800078efcff */
[----:B------:R-:W-:-:S07]  /*5d80*/  PRMT R8, R0, 0x7610, R8 ;  /* 0x0000761000087816 */ /* 0x000fce0000000008 */
.L_x_10578:
[----:B------:R-:W-:Y:S05]  /*5d90*/  BSYNC B0 ;  /* 0x0000000000007941 */ /* 0x000fea0003800000 */
.L_x_10577:
[----:B------:R3:W-:Y:S01]  /*5da0*/  STG.E.U8 desc[UR36][R16.64], R8 ;  /* 0x0000000810007986 */ /* 0x0007e2000c101124 */
[----:B------:R-:W-:Y:S05]  /*5db0*/  BRA `(.L_x_10557) ;  /* 0x00000004000c7947 */ /* 0x000fea0003800000 */
.L_x_10575:
        /* <DEDUP_REMOVED lines=17> */
.L_x_10582:
[----:B------:R-:W-:-:S04]  /*5ed0*/  LOP3.LUT R2, R3, 0x80000000, RZ, 0xc0, !PT ;  /* 0x8000000003027812 */ /* 0x000fc800078ec0ff */
[----:B------:R-:W-:-:S04]  /*5ee0*/  SHF.R.U32.HI R3, RZ, 0x18, R2 ;  /* 0x00000018ff037819 */ /* 0x000fc80000011602 */
[----:B------:R-:W-:-:S04]  /*5ef0*/  LOP3.LUT R0, R0, R3, RZ, 0xfc, !PT ;  /* 0x0000000300007212 */ /* 0x000fc800078efcff */
[----:B------:R-:W-:-:S07]  /*5f00*/  PRMT R8, R0, 0x7610, R8 ;  /* 0x0000761000087816 */ /* 0x000fce0000000008 */
.L_x_10581:
[----:B------:R-:W-:Y:S05]  /*5f10*/  BSYNC B0 ;  /* 0x0000000000007941 */ /* 0x000fea0003800000 */
.L_x_10580:
[----:B------:R0:W-:Y:S01]  /*5f20*/  STG.E.U8 desc[UR36][R16.64], R8 ;  /* 0x0000000810007986 */ /* 0x0001e2000c101124 */
[----:B------:R-:W-:Y:S05]  /*5f30*/  BRA `(.L_x_10557) ;  /* 0x0000000000ac7947 */ /* 0x000fea0003800000 */
.L_x_10574:
        /* <DEDUP_REMOVED lines=22> */
.L_x_10556:
        /* <DEDUP_REMOVED lines=16> */
.L_x_10585:
[----:B------:R-:W-:Y:S05]  /*61a0*/  BRA `(.L_x_10557) ;  /* 0x0000000000107947 */ /* 0x000fea0003800000 */
.L_x_10584:
[----:B------:R-:W-:-:S05]  /*61b0*/  IMAD.MOV.U32 R3, RZ, RZ, RZ ;  /* 0x000000ffff037224 */ /* 0x000fca00078e00ff */
[----:B------:R2:W-:Y:S01]  /*61c0*/  STG.E.64 desc[UR36][R16.64], R2 ;  /* 0x0000000210007986 */ /* 0x0005e2000c101b24 */
[----:B------:R-:W-:Y:S05]  /*61d0*/  BRA `(.L_x_10557) ;  /* 0x0000000000047947 */ /* 0x000fea0003800000 */
.L_x_10583:
[----:B------:R0:W-:Y:S02]  /*61e0*/  STG.E desc[UR36][R16.64], R2 ;  /* 0x0000000210007986 */ /* 0x0001e4000c101924 */
.L_x_10557:
[----:B------:R-:W-:-:S07]  /*61f0*/  VIADD R19, R19, 0x80 ;  /* 0x0000008013137836 */ /* 0x000fce0000000000 */
.L_x_10517:
[----:B------:R-:W-:Y:S05]  /*6200*/  BSYNC B6 ;  /* 0x0000000000067941 */ /* 0x000fea0003800000 */
.L_x_10516:
        /* <DEDUP_REMOVED lines=307> */
.L_x_10588:
        /* <DEDUP_REMOVED lines=21> */
.L_x_10592:
[----:B------:R-:W2:Y:S02]  /*7690*/  LDG.E.U8 R2, desc[UR36][R2.64] ;  /* 0x0000002402027981 */ /* 0x000ea4000c1e1100 */
[----:B--2---:R-:W-:Y:S01]  /*76a0*/  ISETP.NE.AND P0, PT, R2, RZ, PT ;  /* 0x000000ff0200720c */ /* 0x004fe20003f05270 */
[----:B------:R-:W-:-:S12]  /*76b0*/  BRA `(.L_x_10594) ;  /* 0x0000000c00747947 */ /* 0x000fd80003800000 */
.L_x_10591:
        /* <DEDUP_REMOVED lines=10> */
.L_x_10596:
[----:B------:R-:W2:Y:S02]  /*7760*/  LDG.E R2, desc[UR36][R2.64] ;  /* 0x0000002402027981 */ /* 0x000ea4000c1e1900 */
[----:B--2---:R-:W-:Y:S01]  /*7770*/  ISETP.NE.AND P0, PT, R2, RZ, PT ;  /* 0x000000ff0200720c */ /* 0x004fe20003f05270 */
[----:B------:R-:W-:-:S12]  /*7780*/  BRA `(.L_x_10594) ;  /* 0x0000000c00407947 */ /* 0x000fd80003800000 */
.L_x_10595:
[----:B------:R-:W2:Y:S02]  /*7790*/  LDG.E.U16 R2, desc[UR36][R2.64] ;  /* 0x0000002402027981 */ /* 0x000ea4000c1e1500 */
[----:B--2---:R-:W-:Y:S01]  /*77a0*/  ISETP.NE.AND P0, PT, R2, RZ, PT ;  /* 0x000000ff0200720c */ /* 0x004fe20003f05270 */
[----:B------:R-:W-:-:S12]  /*77b0*/  BRA `(.L_x_10594) ;  /* 0x0000000c00347947 */ /* 0x000fd80003800000 */
.L_x_10590:
        /* <DEDUP_REMOVED lines=9> */
.L_x_10598:
[----:B------:R-:W2:Y:S02]  /*7850*/  LDG.E.U16 R0, desc[UR36][R2.64] ;  /* 0x0000002402007981 */ /* 0x000ea4000c1e1500 */
[----:B--2---:R-:W-:-:S05]  /*7860*/  HADD2.F32 R0, -RZ, R0.H0_H0 ;  /* 0x20000000ff007230 */ /* 0x004fca0000004100 */
[----:B------:R-:W-:Y:S01]  /*7870*/  FSETP.NEU.FTZ.AND P0, PT, R0, RZ, PT ;  /* 0x000000ff0000720b */ /* 0x000fe20003f1d000 */
[----:B------:R-:W-:-:S12]  /*7880*/  BRA `(.L_x_10594) ;  /* 0x0000000c00007947 */ /* 0x000fd80003800000 */
.L_x_10597:
        /* <DEDUP_REMOVED lines=11> */
.L_x_10600:
        /* <DEDUP_REMOVED lines=10> */
.L_x_10599:
[----:B------:R-:W2:Y:S02]  /*79e0*/  LDG.E.64 R2, desc[UR36][R2.64] ;  /* 0x0000002402027981 */ /* 0x000ea4000c1e1b00 */
[----:B--2---:R-:W-:Y:S01]  /*79f0*/  DSETP.NEU.AND P0, PT, R2, RZ, PT ;  /* 0x000000ff0200722a */ /* 0x004fe20003f0d000 */
[----:B------:R-:W-:-:S13]  /*7a00*/  BRA `(.L_x_10594) ;  /* 0x0000000800a07947 */ /* 0x000fda0003800000 */
.L_x_10589:
        /* <DEDUP_REMOVED lines=11> */
.L_x_10603:
[----:B------:R-:W2:Y:S02]  /*7ac0*/  LDG.E.128 R4, desc[UR36][R2.64] ;  /* 0x0000002402047981 */ /* 0x000ea4000c1e1d00 */
[----:B--2---:R-:W-:-:S06]  /*7ad0*/  DSETP.NEU.AND P0, PT, R6, RZ, PT ;  /* 0x000000ff0600722a */ /* 0x004fcc0003f0d000 */
[----:B------:R-:W-:Y:S01]  /*7ae0*/  DSETP.NEU.OR P0, PT, R4, RZ, P0 ;  /* 0x000000ff0400722a */ /* 0x000fe2000070d400 */
[----:B------:R-:W-:-:S13]  /*7af0*/  BRA `(.L_x_10594) ;  /* 0x0000000800647947 */ /* 0x000fda0003800000 */
.L_x_10602:
        /* <DEDUP_REMOVED lines=27> */
.L_x_10605:
        /* <DEDUP_REMOVED lines=14> */
.L_x_10604:
[----:B------:R-:W2:Y:S02]  /*7d90*/  LDG.E.U16 R0, desc[UR36][R2.64] ;  /* 0x0000002402007981 */ /* 0x000ea4000c1e1500 */
[----:B--2---:R-:W-:-:S05]  /*7da0*/  IMAD.U32 R0, R0, 0x10000, RZ ;  /* 0x0001000000007824 */ /* 0x004fca00078e00ff */
[----:B------:R-:W-:Y:S01]  /*7db0*/  FSETP.NEU.FTZ.AND P0, PT, R0, RZ, PT ;  /* 0x000000ff0000720b */ /* 0x000fe20003f1d000 */
[----:B------:R-:W-:-:S12]  /*7dc0*/  BRA `(.L_x_10594) ;  /* 0x0000000400b07947 */ /* 0x000fd80003800000 */
.L_x_10601:
        /* <DEDUP_REMOVED lines=11> */
.L_x_10608:
        /* <DEDUP_REMOVED lines=21> */
.L_x_10612:
[----:B------:R-:W-:Y:S05]  /*7fd0*/  BSYNC B1 ;  /* 0x0000000000017941 */ /* 0x000fea0003800000 */
.L_x_10611:
[----:B------:R-:W-:Y:S01]  /*7fe0*/  LEA R3, R0, 0x3b800000, 0x17 ;  /* 0x3b80000000037811 */ /* 0x000fe200078eb8ff */
[----:B------:R-:W-:-:S05]  /*7ff0*/  IMAD.SHL.U32 R0, R2, 0x100000, RZ ;  /* 0x0010000002007824 */ /* 0x000fca00078e00ff */
[----:B------:R-:W-:-:S07]  /*8000*/  LOP3.LUT R0, R3, R0, R4, 0xfe, !PT ;  /* 0x0000000003007212 */ /* 0x000fce00078efe04 */
.L_x_10610:
[----:B------:R-:W-:Y:S05]  /*8010*/  BSYNC B0 ;  /* 0x0000000000007941 */ /* 0x000fea0003800000 */
.L_x_10609:
[----:B------:R-:W-:Y:S01]  /*8020*/  FSETP.NEU.FTZ.AND P0, PT, R0, RZ, PT ;  /* 0x000000ff0000720b */ /* 0x000fe20003f1d000 */
[----:B------:R-:W-:-:S12]  /*8030*/  BRA `(.L_x_10594) ;  /* 0x0000000400147947 */ /* 0x000fd80003800000 */
.L_x_10607:
        /* <DEDUP_REMOVED lines=21> */
.L_x_10616:
[----:B------:R-:W-:Y:S05]  /*8190*/  BSYNC B1 ;  /* 0x0000000000017941 */ /* 0x000fea0003800000 */
.L_x_10615:
[----:B------:R-:W-:Y:S01]  /*81a0*/  LEA R3, R0, 0x37800000, 0x17 ;  /* 0x3780000000037811 */ /* 0x000fe200078eb8ff */
[----:B------:R-:W-:-:S05]  /*81b0*/  IMAD.SHL.U32 R0, R2, 0x200000, RZ ;  /* 0x0020000002007824 */ /* 0x000fca00078e00ff */
[----:B------:R-:W-:-:S07]  /*81c0*/  LOP3.LUT R0, R3, R0, R4, 0xfe, !PT ;  /* 0x0000000003007212 */ /* 0x000fce00078efe04 */
.L_x_10614:
[----:B------:R-:W-:Y:S05]  /*81d0*/  BSYNC B0 ;  /* 0x0000000000007941 */ /* 0x000fea0003800000 */
.L_x_10613:
[----:B------:R-:W-:Y:S01]  /*81e0*/  FSETP.NEU.FTZ.AND P0, PT, R0, RZ, PT ;  /* 0x000000ff0000720b */ /* 0x000fe20003f1d000 */
[----:B------:R-:W-:-:S12]  /*81f0*/  BRA `(.L_x_10594) ;  /* 0x0000000000a47947 */ /* 0x000fd80003800000 */
.L_x_10606:
        /* <DEDUP_REMOVED lines=14> */
.L_x_10620:
[----:B------:R-:W-:Y:S05]  /*82e0*/  BSYNC B0 ;  /* 0x0000000000007941 */ /* 0x000fea0003800000 */
.L_x_10619:
[----:B------:R-:W-:Y:S01]  /*82f0*/  FSETP.NEU.FTZ.AND P0, PT, R0, RZ, PT ;  /* 0x000000ff0000720b */ /* 0x000fe20003f1d000 */
[----:B------:R-:W-:-:S12]  /*8300*/  BRA `(.L_x_10594) ;  /* 0x0000000000607947 */ /* 0x000fd80003800000 */
.L_x_10593:
        /* <DEDUP_REMOVED lines=16> */
.L_x_10621:
[----:B------:R-:W-:Y:S01]  /*8410*/  PLOP3.LUT P0, PT, PT, PT, PT, 0x8, 0x0 ;  /* 0x000000000000781c */ /* 0x000fe20003f0e170 */
[----:B------:R-:W-:-:S12]  /*8420*/  BRA `(.L_x_10594) ;  /* 0x0000000000187947 */ /* 0x000fd80003800000 */
.L_x_10618:
[----:B------:R-:W2:Y:S02]  /*8430*/  LDG.E.64 R2, desc[UR36][R2.64] ;  /* 0x0000002402027981 */ /* 0x000ea4000c1e1b00 */
[----:B--2---:R-:W-:-:S04]  /*8440*/  ISETP.NE.U32.AND P0, PT, R2, RZ, PT ;  /* 0x000000ff0200720c */ /* 0x004fc80003f05070 */
[----:B------:R-:W-:Y:S01]  /*8450*/  ISETP.NE.AND.EX P0, PT, R3, RZ, PT, P0 ;  /* 0x000000ff0300720c */ /* 0x000fe20003f05300 */
[----:B------:R-:W-:-:S12]  /*8460*/  BRA `(.L_x_10594) ;  /* 0x0000000000087947 */ /* 0x000fd80003800000 */
.L_x_10617:
[----:B------:R-:W2:Y:S02]  /*8470*/  LDG.E R2, desc[UR36][R2.64] ;  /* 0x0000002402027981 */ /* 0x000ea4000c1e1900 */
[----:B--2---:R-:W-:-:S13]  /*8480*/  ISETP.NE.AND P0, PT, R2, RZ, PT ;  /* 0x000000ff0200720c */ /* 0x004fda0003f05270 */
.L_x_10594:
        /* <DEDUP_REMOVED lines=15> */
.L_x_10625:
[----:B------:R3:W-:Y:S01]  /*8580*/  STG.E.U8 desc[UR36][R16.64], R2 ;  /* 0x0000000210007986 */ /* 0x0007e2000c101124 */
[----:B------:R-:W-:Y:S05]  /*8590*/  BRA `(.L_x_10627) ;  /* 0x0000000c00487947 */ /* 0x000fea0003800000 */
.L_x_10624:
        /* <DEDUP_REMOVED lines=9> */
.L_x_10629:
[----:B------:R2:W-:Y:S01]  /*8630*/  STG.E desc[UR36][R16.64], R2 ;  /* 0x0000000210007986 */ /* 0x0005e2000c101924 */
[----:B------:R-:W-:Y:S05]  /*8640*/  BRA `(.L_x_10627) ;  /* 0x0000000c001c7947 */ /* 0x000fea0003800000 */
.L_x_10628:
[----:B------:R0:W-:Y:S01]  /*8650*/  STG.E.U16 desc[UR36][R16.64], R2 ;  /* 0x0000000210007986 */ /* 0x0001e2000c101524 */
[----:B------:R-:W-:Y:S05]  /*8660*/  BRA `(.L_x_10627) ;  /* 0x0000000c00147947 */ /* 0x000fea0003800000 */
.L_x_10623:
        /* <DEDUP_REMOVED lines=9> */
.L_x_10631:
[----:B------:R-:W-:-:S04]  /*8700*/  I2FP.F32.U32 R0, R2 ;  /* 0x0000000200007245 */ /* 0x000fc80000201000 */
[----:B------:R-:W-:-:S05]  /*8710*/  F2FP.F16.F32.PACK_AB R0, RZ, R0 ;  /* 0x00000000ff00723e */ /* 0x000fca00000000ff */
[----:B------:R0:W-:Y:S01]  /*8720*/  STG.E.U16 desc[UR36][R16.64], R0 ;  /* 0x0000000010007986 */ /* 0x0001e2000c101524 */
[----:B------:R-:W-:Y:S05]  /*8730*/  BRA `(.L_x_10627) ;  /* 0x0000000800e07947 */ /* 0x000fea0003800000 */
.L_x_10630:
        /* <DEDUP_REMOVED lines=10> */
.L_x_10633:
[----:B------:R-:W-:-:S04]  /*87e0*/  I2FP.F32.U32 R2, R2 ;  /* 0x0000000200027245 */ /* 0x000fc80000201000 */
[----:B------:R-:W-:-:S04]  /*87f0*/  F2FP.F16.F32.PACK_AB R3, RZ, R2 ;  /* 0x00000002ff03723e */ /* 0x000fc800000000ff */
[----:B------:R-:W-:-:S05]  /*8800*/  PRMT R3, R3, 0x5410, RZ ;  /* 0x0000541003037816 */ /* 0x000fca00000000ff */
[----:B------:R0:W-:Y:S01]  /*8810*/  STG.E desc[UR36][R16.64], R3 ;  /* 0x0000000310007986 */ /* 0x0001e2000c101924 */
[----:B------:R-:W-:Y:S05]  /*8820*/  BRA `(.L_x_10627) ;  /* 0x0000000800a47947 */ /* 0x000fea0003800000 */
.L_x_10632:
[----:B------:R-:W0:Y:S02]  /*8830*/  I2F.F64.U32 R2, R2 ;  /* 0x0000000200027312 */ /* 0x000e240000201800 */
[----:B0-----:R0:W-:Y:S01]  /*8840*/  STG.E.64 desc[UR36][R16.64], R2 ;  /* 0x0000000210007986 */ /* 0x0011e2000c101b24 */
[----:B------:R-:W-:Y:S05]  /*8850*/  BRA `(.L_x_10627) ;  /* 0x0000000800987947 */ /* 0x000fea0003800000 */
.L_x_10622:
        /* <DEDUP_REMOVED lines=10> */
.L_x_10636:
[----:B------:R-:W0:Y:S01]  /*8900*/  I2F.F64.U32 R4, R2 ;  /* 0x0000000200047312 */ /* 0x000e220000201800 */
[----:B------:R-:W-:-:S05]  /*8910*/  CS2R R6, SRZ ;  /* 0x0000000000067805 */ /* 0x000fca000001ff00 */
[----:B0-----:R0:W-:Y:S01]  /*8920*/  STG.E.128 desc[UR36][R16.64], R4 ;  /* 0x0000000410007986 */ /* 0x0011e2000c101d24 */
[----:B------:R-:W-:Y:S05]  /*8930*/  BRA `(.L_x_10627) ;  /* 0x0000000800607947 */ /* 0x000fea0003800000 */
.L_x_10635:
        /* <DEDUP_REMOVED lines=21> */
.L_x_10640:
[----:B------:R-:W-:Y:S05]  /*8a90*/  BSYNC B0 ;  /* 0x0000000000007941 */ /* 0x000fea0003800000 */
.L_x_10639:
[----:B------:R-:W-:-:S05]  /*8aa0*/  LOP3.LUT R3, R0, R3, RZ, 0xfc, !PT ;  /* 0x0000000300037212 */ /* 0x000fca00078efcff */
[----:B------:R0:W-:Y:S01]  /*8ab0*/  STG.E.U8 desc[UR36][R16.64], R3 ;  /* 0x0000000310007986 */ /* 0x0001e2000c101124 */
[----:B------:R-:W-:Y:S05]  /*8ac0*/  BRA `(.L_x_10627) ;  /* 0x0000000400fc7947 */ /* 0x000fea0003800000 */
.L_x_10638:
        /* <DEDUP_REMOVED lines=13> */
.L_x_10642:
[----:B------:R-:W-:Y:S01]  /*8ba0*/  IMAD.MOV.U32 R0, RZ, RZ, 0x7f ;  /* 0x0000007fff007424 */ /* 0x000fe200078e00ff */
[----:B------:R-:W-:-:S04]  /*8bb0*/  ISETP.GT.U32.AND P0, PT, R2, 0x7f800000, PT ;  /* 0x7f8000000200780c */ /* 0x000fc80003f04070 */
[----:B------:R-:W-:-:S09]  /*8bc0*/  SEL R0, R0, 0x7c, P0 ;  /* 0x0000007c00007807 */ /* 0x000fd20000000000 */
.L_x_10643:
[----:B------:R-:W-:Y:S05]  /*8bd0*/  BSYNC B0 ;  /* 0x0000000000007941 */ /* 0x000fea0003800000 */
.L_x_10641:
[----:B------:R-:W-:-:S04]  /*8be0*/  LOP3.LUT R2, R3, 0x80000000, RZ, 0xc0, !PT ;  /* 0x8000000003027812 */ /* 0x000fc800078ec0ff */
[----:B------:R-:W-:-:S04]  /*8bf0*/  SHF.R.U32.HI R3, RZ, 0x18, R2 ;  /* 0x00000018ff037819 */ /* 0x000fc80000011602 */
[----:B------:R-:W-:-:S05]  /*8c00*/  LOP3.LUT R3, R0, R3, RZ, 0xfc, !PT ;  /* 0x0000000300037212 */ /* 0x000fca00078efcff */
[----:B------:R0:W-:Y:S01]  /*8c10*/  STG.E.U8 desc[UR36][R16.64], R3 ;  /* 0x0000000310007986 */ /* 0x0001e2000c101124 */
[----:B------:R-:W-:Y:S05]  /*8c20*/  BRA `(.L_x_10627) ;  /* 0x0000000400a47947 */ /* 0x000fea0003800000 */
.L_x_10637:
[----:B------:R-:W-:-:S04]  /*8c30*/  I2FP.F32.U32 R0, R2 ;  /* 0x0000000200007245 */ /* 0x000fc80000201000 */
[----:B------:R-:W-:-:S05]  /*8c40*/  F2FP.BF16.F32.PACK_AB R0, RZ, R0 ;  /* 0x00000000ff00723e */ /* 0x000fca00000010ff */
[----:B------:R0:W-:Y:S01]  /*8c50*/  STG.E.U16 desc[UR36][R16.64], R0 ;  /* 0x0000000010007986 */ /* 0x0001e2000c101524 */
[----:B------:R-:W-:Y:S05]  /*8c60*/  BRA `(.L_x_10627) ;  /* 0x0000000400947947 */ /* 0x000fea0003800000 */
.L_x_10634:
        /* <DEDUP_REMOVED lines=10> */
.L_x_10646:
        /* <DEDUP_REMOVED lines=17> */
.L_x_10649:
[----:B------:R-:W-:-:S04]  /*8e20*/  LOP3.LUT R2, R3, 0x80000000, RZ, 0xc0, !PT ;  /* 0x8000000003027812 */ /* 0x000fc800078ec0ff */
[----:B------:R-:W-:-:S04]  /*8e30*/  SHF.R.U32.HI R3, RZ, 0x18, R2 ;  /* 0x00000018ff037819 */ /* 0x000fc80000011602 */
[----:B------:R-:W-:-:S04]  /*8e40*/  LOP3.LUT R0, R0, R3, RZ, 0xfc, !PT ;  /* 0x0000000300007212 */ /* 0x000fc800078efcff */
[----:B------:R-:W-:-:S07]  /*8e50*/  PRMT R8, R0, 0x7610, R8 ;  /* 0x0000761000087816 */ /* 0x000fce0000000008 */
.L_x_10648:
[----:B------:R-:W-:Y:S05]  /*8e60*/  BSYNC B0 ;  /* 0x0000000000007941 */ /* 0x000fea0003800000 */
.L_x_10647:
[----:B------:R0:W-:Y:S01]  /*8e70*/  STG.E.U8 desc[UR36][R16.64], R8 ;  /* 0x0000000810007986 */ /* 0x0001e2000c101124 */
[----:B------:R-:W-:Y:S05]  /*8e80*/  BRA `(.L_x_10627) ;  /* 0x00000004000c7947 */ /* 0x000fea0003800000 */
.L_x_10645:
        /* <DEDUP_REMOVED lines=17> */
.L_x_10652:
[----:B------:R-:W-:-:S04]  /*8fa0*/  LOP3.LUT R2, R3, 0x80000000, RZ, 0xc0, !PT ;  /* 0x8000000003027812 */ /* 0x000fc800078ec0ff */
[----:B------:R-:W-:-:S04]  /*8fb0*/  SHF.R.U32.HI R3, RZ, 0x18, R2 ;  /* 0x00000018ff037819 */ /* 0x000fc80000011602 */
[----:B------:R-:W-:-:S04]  /*8fc0*/  LOP3.LUT R0, R0, R3, RZ, 0xfc, !PT ;  /* 0x0000000300007212 */ /* 0x000fc800078efcff */
[----:B------:R-:W-:-:S07]  /*8fd0*/  PRMT R8, R0, 0x7610, R8 ;  /* 0x0000761000087816 */ /* 0x000fce0000000008 */
.L_x_10651:
[----:B------:R-:W-:Y:S05]  /*8fe0*/  BSYNC B0 ;  /* 0x0000000000007941 */ /* 0x000fea0003800000 */
.L_x_10650:
[----:B------:R0:W-:Y:S01]  /*8ff0*/  STG.E.U8 desc[UR36][R16.64], R8 ;  /* 0x0000000810007986 */ /* 0x0001e2000c101124 */
[----:B------:R-:W-:Y:S05]  /*9000*/  BRA `(.L_x_10627) ;  /* 0x0000000000ac7947 */ /* 0x000fea0003800000 */
.L_x_10644:
        /* <DEDUP_REMOVED lines=22> */
.L_x_10626:
        /* <DEDUP_REMOVED lines=16> */
.L_x_10655:
[----:B------:R-:W-:Y:S05]  /*9270*/  BRA `(.L_x_10627) ;  /* 0x0000000000107947 */ /* 0x000fea0003800000 */
.L_x_10654:
[----:B------:R-:W-:-:S05]  /*9280*/  IMAD.MOV.U32 R3, RZ, RZ, RZ ;  /* 0x000000ffff037224 */ /* 0x000fca00078e00ff */
[----:B------:R0:W-:Y:S01]  /*9290*/  STG.E.64 desc[UR36][R16.64], R2 ;  /* 0x0000000210007986 */ /* 0x0001e2000c101b24 */
[----:B------:R-:W-:Y:S05]  /*92a0*/  BRA `(.L_x_10627) ;  /* 0x0000000000047947 */ /* 0x000fea0003800000 */
.L_x_10653:
[----:B------:R0:W-:Y:S02]  /*92b0*/  STG.E desc[UR36][R16.64], R2 ;  /* 0x0000000210007986 */ /* 0x0001e4000c101924 */
.L_x_10627:
[----:B------:R-:W-:-:S07]  /*92c0*/  VIADD R19, R19, 0x80 ;  /* 0x0000008013137836 */ /* 0x000fce0000000000 */
.L_x_10587:
[----:B------:R-:W-:Y:S05]  /*92d0*/  BSYNC B6 ;  /* 0x0000000000067941 */ /* 0x000fea0003800000 */
.L_x_10586:
        /* <DEDUP_REMOVED lines=306> */
.L_x_10656:
        /* <DEDUP_REMOVED lines=21> */
.L_x_10660:
[----:B------:R-:W2:Y:S02]  /*a750*/  LDG.E.U8 R2, desc[UR36][R2.64] ;  /* 0x0000002402027981 */ /* 0x000ea4000c1e1100 */
[----:B--2---:R-:W-:Y:S01]  /*a760*/  ISETP.NE.AND P0, PT, R2, RZ, PT ;  /* 0x000000ff0200720c */ /* 0x004fe20003f05270 */
[----:B------:R-:W-:-:S12]  /*a770*/  BRA `(.L_x_10662) ;  /* 0x0000000c00747947 */ /* 0x000fd80003800000 */
.L_x_10659:
        /* <DEDUP_REMOVED lines=10> */
.L_x_10664:
[----:B------:R-:W2:Y:S02]  /*a820*/  LDG.E R2, desc[UR36][R2.64] ;  /* 0x0000002402027981 */ /* 0x000ea4000c1e1900 */
[----:B--2---:R-:W-:Y:S01]  /*a830*/  ISETP.NE.AND P0, PT, R2, RZ, PT ;  /* 0x000000ff0200720c */ /* 0x004fe20003f05270 */
[----:B------:R-:W-:-:S12]  /*a840*/  BRA `(.L_x_10662) ;  /* 0x0000000c00407947 */ /* 0x000fd80003800000 */
.L_x_10663:
[----:B------:R-:W2:Y:S02]  /*a850*/  LDG.E.U16 R2, desc[UR36][R2.64] ;  /* 0x0000002402027981 */ /* 0x000ea4000c1e1500 */
[----:B--2---:R-:W-:Y:S01]  /*a860*/  ISETP.NE.AND P0, PT, R2, RZ, PT ;  /* 0x000000ff0200720c */ /* 0x004fe20003f05270 */
[----:B------:R-:W-:-:S12]  /*a870*/  BRA `(.L_x_10662) ;  /* 0x0000000c00347947 */ /* 0x000fd80003800000 */
.L_x_10658:
        /* <DEDUP_REMOVED lines=9> */
.L_x_10666:
[----:B------:R-:W2:Y:S02]  /*a910*/  LDG.E.U16 R0, desc[UR36][R2.64] ;  /* 0x0000002402007981 */ /* 0x000ea4000c1e1500 */
[----:B--2---:R-:W-:-:S05]  /*a920*/  HADD2.F32 R0, -RZ, R0.H0_H0 ;  /* 0x20000000ff007230 */ /* 0x004fca0000004100 */
[----:B------:R-:W-:Y:S01]  /*a930*/  FSETP.NEU.FTZ.AND P0, PT, R0, RZ, PT ;  /* 0x000000ff0000720b */ /* 0x000fe20003f1d000 */
[----:B------:R-:W-:-:S12]  /*a940*/  BRA `(.L_x_10662) ;  /* 0x0000000c00007947 */ /* 0x000fd80003800000 */
.L_x_10665:
        /* <DEDUP_REMOVED lines=11> */
.L_x_10668:
        /* <DEDUP_REMOVED lines=10> */
.L_x_10667:
[----:B------:R-:W2:Y:S02]  /*aaa0*/  LDG.E.64 R2, desc[UR36][R2.64] ;  /* 0x0000002402027981 */ /* 0x000ea4000c1e1b00 */
[----:B--2---:R-:W-:Y:S01]  /*aab0*/  DSETP.NEU.AND P0, PT, R2, RZ, PT ;  /* 0x000000ff0200722a */ /* 0x004fe20003f0d000 */
[----:B------:R-:W-:-:S13]  /*aac0*/  BRA `(.L_x_10662) ;  /* 0x0000000800a07947 */ /* 0x000fda0003800000 */
.L_x_10657:
        /* <DEDUP_REMOVED lines=11> */
.L_x_10671:
[----:B------:R-:W2:Y:S02]  /*ab80*/  LDG.E.128 R4, desc[UR36][R2.64] ;  /* 0x0000002402047981 */ /* 0x000ea4000c1e1d00 */
[----:B--2---:R-:W-:-:S06]  /*ab90*/  DSETP.NEU.AND P0, PT, R6, RZ, PT ;  /* 0x000000ff0600722a */ /* 0x004fcc0003f0d000 */
[----:B------:R-:W-:Y:S01]  /*aba0*/  DSETP.NEU.OR P0, PT, R4, RZ, P0 ;  /* 0x000000ff0400722a */ /* 0x000fe2000070d400 */
[----:B------:R-:W-:-:S13]  /*abb0*/  BRA `(.L_x_10662) ;  /* 0x0000000800647947 */ /* 0x000fda0003800000 */
.L_x_10670:
        /* <DEDUP_REMOVED lines=27> */
.L_x_10673:
        /* <DEDUP_REMOVED lines=14> */
.L_x_10672:
[----:B------:R-:W2:Y:S02]  /*ae50*/  LDG.E.U16 R0, desc[UR36][R2.64] ;  /* 0x0000002402007981 */ /* 0x000ea4000c1e1500 */
[----:B--2---:R-:W-:-:S05]  /*ae60*/  IMAD.U32 R0, R0, 0x10000, RZ ;  /* 0x0001000000007824 */ /* 0x004fca00078e00ff */
[----:B------:R-:W-:Y:S01]  /*ae70*/  FSETP.NEU.FTZ.AND P0, PT, R0, RZ, PT ;  /* 0x000000ff0000720b */ /* 0x000fe20003f1d000 */
[----:B------:R-:W-:-:S12]  /*ae80*/  BRA `(.L_x_10662) ;  /* 0x0000000400b07947 */ /* 0x000fd80003800000 */
.L_x_10669:
        /* <DEDUP_REMOVED lines=11> */
.L_x_10676:
        /* <DEDUP_REMOVED lines=21> */
.L_x_10680:
[----:B------:R-:W-:Y:S05]  /*b090*/  BSYNC B1 ;  /* 0x0000000000017941 */ /* 0x000fea0003800000 */
.L_x_10679:
[----:B------:R-:W-:Y:S01]  /*b0a0*/  LEA R3, R0, 0x3b800000, 0x17 ;  /* 0x3b80000000037811 */ /* 0x000fe200078eb8ff */
[----:B------:R-:W-:-:S05]  /*b0b0*/  IMAD.SHL.U32 R0, R2, 0x100000, RZ ;  /* 0x0010000002007824 */ /* 0x000fca00078e00ff */
[----:B------:R-:W-:-:S07]  /*b0c0*/  LOP3.LUT R0, R3, R0, R4, 0xfe, !PT ;  /* 0x0000000003007212 */ /* 0x000fce00078efe04 */
.L_x_10678:
[----:B------:R-:W-:Y:S05]  /*b0d0*/  BSYNC B0 ;  /* 0x0000000000007941 */ /* 0x000fea0003800000 */
.L_x_10677:
[----:B------:R-:W-:Y:S01]  /*b0e0*/  FSETP.NEU.FTZ.AND P0, PT, R0, RZ, PT ;  /* 0x000000ff0000720b */ /* 0x000fe20003f1d000 */
[----:B------:R-:W-:-:S12]  /*b0f0*/  BRA `(.L_x_10662) ;  /* 0x0000000400147947 */ /* 0x000fd80003800000 */
.L_x_10675:
        /* <DEDUP_REMOVED lines=21> */
.L_x_10684:
[----:B------:R-:W-:Y:S05]  /*b250*/  BSYNC B1 ;  /* 0x0000000000017941 */ /* 0x000fea0003800000 */
.L_x_10683:
[----:B------:R-:W-:Y:S01]  /*b260*/  LEA R3, R0, 0x37800000, 0x17 ;  /* 0x3780000000037811 */ /* 0x000fe200078eb8ff */
[----:B------:R-:W-:-:S05]  /*b270*/  IMAD.SHL.U32 R0, R2, 0x200000, RZ ;  /* 0x0020000002007824 */ /* 0x000fca00078e00ff */
[----:B------:R-:W-:-:S07]  /*b280*/  LOP3.LUT R0, R3, R0, R4, 0xfe, !PT ;  /* 0x0000000003007212 */ /* 0x000fce00078efe04 */
.L_x_10682:
[----:B------:R-:W-:Y:S05]  /*b290*/  BSYNC B0 ;  /* 0x0000000000007941 */ /* 0x000fea0003800000 */
.L_x_10681:
[----:B------:R-:W-:Y:S01]  /*b2a0*/  FSETP.NEU.FTZ.AND P0, PT, R0, RZ, PT ;  /* 0x000000ff0000720b */ /* 0x000fe20003f1d000 */
[----:B------:R-:W-:-:S12]  /*b2b0*/  BRA `(.L_x_10662) ;  /* 0x0000000000a47947 */ /* 0x000fd80003800000 */
.L_x_10674:
        /* <DEDUP_REMOVED lines=14> */
.L_x_10688:
[----:B------:R-:W-:Y:S05]  /*b3a0*/  BSYNC B0 ;  /* 0x0000000000007941 */ /* 0x000fea0003800000 */
.L_x_10687:
[----:B------:R-:W-:Y:S01]  /*b3b0*/  FSETP.NEU.FTZ.AND P0, PT, R0, RZ, PT ;  /* 0x000000ff0000720b */ /* 0x000fe20003f1d000 */
[----:B------:R-:W-:-:S12]  /*b3c0*/  BRA `(.L_x_10662) ;  /* 0x0000000000607947 */ /* 0x000fd80003800000 */
.L_x_10661:
        /* <DEDUP_REMOVED lines=16> */
.L_x_10689:
[----:B------:R-:W-:Y:S01]  /*b4d0*/  PLOP3.LUT P0, PT, PT, PT, PT, 0x8, 0x0 ;  /* 0x000000000000781c */ /* 0x000fe20003f0e170 */
[----:B------:R-:W-:-:S12]  /*b4e0*/  BRA `(.L_x_10662) ;  /* 0x0000000000187947 */ /* 0x000fd80003800000 */
.L_x_10686:
[----:B------:R-:W2:Y:S02]  /*b4f0*/  LDG.E.64 R2, desc[UR36][R2.64] ;  /* 0x0000002402027981 */ /* 0x000ea4000c1e1b00 */
[----:B--2---:R-:W-:-:S04]  /*b500*/  ISETP.NE.U32.AND P0, PT, R2, RZ, PT ;  /* 0x000000ff0200720c */ /* 0x004fc80003f05070 */
[----:B------:R-:W-:Y:S01]  /*b510*/  ISETP.NE.AND.EX P0, PT, R3, RZ, PT, P0 ;  /* 0x000000ff0300720c */ /* 0x000fe20003f05300 */
[----:B------:R-:W-:-:S12]  /*b520*/  BRA `(.L_x_10662) ;  /* 0x0000000000087947 */ /* 0x000fd80003800000 */
.L_x_10685:
[----:B------:R-:W2:Y:S02]  /*b530*/  LDG.E R2, desc[UR36][R2.64] ;  /* 0x0000002402027981 */ /* 0x000ea4000c1e1900 */
[----:B--2---:R-:W-:-:S13]  /*b540*/  ISETP.NE.AND P0, PT, R2, RZ, PT ;  /* 0x000000ff0200720c */ /* 0x004fda0003f05270 */
.L_x_10662:
        /* <DEDUP_REMOVED lines=15> */
.L_x_10693:
[----:B------:R-:W-:Y:S01]  /*b640*/  STG.E.U8 desc[UR36][R16.64], R2 ;  /* 0x0000000210007986 */ /* 0x000fe2000c101124 */
[----:B------:R-:W-:Y:S05]  /*b650*/  EXIT ;  /* 0x000000000000794d */ /* 0x000fea0003800000 */
.L_x_10692:
        /* <DEDUP_REMOVED lines=9> */
.L_x_10696:
[----:B------:R-:W-:Y:S01]  /*b6f0*/  STG.E desc[UR36][R16.64], R2 ;  /* 0x0000000210007986 */ /* 0x000fe2000c101924 */
[----:B------:R-:W-:Y:S05]  /*b700*/  EXIT ;  /* 0x000000000000794d */ /* 0x000fea0003800000 */
.L_x_10695:
[----:B------:R-:W-:Y:S01]  /*b710*/  STG.E.U16 desc[UR36][R16.64], R2 ;  /* 0x0000000210007986 */ /* 0x000fe2000c101524 */
[----:B------:R-:W-:Y:S05]  /*b720*/  EXIT ;  /* 0x000000000000794d */ /* 0x000fea0003800000 */
.L_x_10691:
[----:B------:R-:W-:-:S13]  /*b730*/  ISETP.GT.AND P0, PT, R0, 0x6, PT ;  /* 0x000000060000780c */ /* 0x000fda0003f04270 */
[----:B------:R-:W-:Y:S05]  /*b740*/  @P0 BRA `(.L_x_10697) ;  /* 0x00000000002c0947 */ /* 0x000fea0003800000 */
[----:B------:R-:W-:-:S13]  /*b750*/  ISETP.NE.AND P0, PT, R0, 0x5, PT ;  /* 0x000000050000780c */ /* 0x000fda0003f05270 */
[----:B------:R-:W-:Y:S05]  /*b760*/  @!P0 BRA `(.L_x_10698) ;  /* 0x0000000000148947 */ /* 0x000fea0003800000 */
[----:B------:R-:W-:-:S13]  /*b770*/  ISETP.NE.AND P0, PT, R0, 0x6, PT ;  /* 0x000000060000780c */ /* 0x000fda0003f05270 */
[----:B------:R-:W-:Y:S05]  /*b780*/  @P0 BRA `(.L_x_10694) ;  /* 0x0000000800a80947 */ /* 0x000fea0003800000 */
[----:B------:R-:W-:-:S05]  /*b790*/  I2FP.F32.U32 R3, R2 ;  /* 0x0000000200037245 */ /* 0x000fca0000201000 */
[----:B------:R-:W-:Y:S01]  /*b7a0*/  STG.E desc[UR36][R16.64], R3 ;  /* 0x0000000310007986 */ /* 0x000fe2000c101924 */
[----:B------:R-:W-:Y:S05]  /*b7b0*/  EXIT ;  /* 0x000000000000794d */ /* 0x000fea0003800000 */
.L_x_10698:
[----:B------:R-:W-:-:S04]  /*b7c0*/  I2FP.F32.U32 R0, R2 ;  /* 0x0000000200007245 */ /* 0x000fc80000201000 */
[----:B------:R-:W-:-:S05]  /*b7d0*/  F2FP.F16.F32.PACK_AB R0, RZ, R0 ;  /* 0x00000000ff00723e */ /* 0x000fca00000000ff */
[----:B------:R-:W-:Y:S01]  /*b7e0*/  STG.E.U16 desc[UR36][R16.64], R0 ;  /* 0x0000000010007986 */ /* 0x000fe2000c101524 */
[----:B------:R-:W-:Y:S05]  /*b7f0*/  EXIT ;  /* 0x000000000000794d */ /* 0x000fea0003800000 */
.L_x_10697:
        /* <DEDUP_REMOVED lines=8> */
[----:B------:R-:W-:Y:S01]  /*b880*/  STG.E.64 desc[UR36][R16.64], R2 ;  /* 0x0000000210007986 */ /* 0x000fe2000c101b24 */
[----:B------:R-:W-:Y:S05]  /*b890*/  EXIT ;  /* 0x000000000000794d */ /* 0x000fea0003800000 */
.L_x_10700:
[----:B------:R-:W-:-:S04]  /*b8a0*/  I2FP.F32.U32 R2, R2 ;  /* 0x0000000200027245 */ /* 0x000fc80000201000 */
[----:B------:R-:W-:-:S04]  /*b8b0*/  F2FP.F16.F32.PACK_AB R3, RZ, R2 ;  /* 0x00000002ff03723e */ /* 0x000fc800000000ff */
[----:B------:R-:W-:-:S05]  /*b8c0*/  PRMT R3, R3, 0x5410, RZ ;  /* 0x0000541003037816 */ /* 0x000fca00000000ff */
[----:B------:R-:W-:Y:S01]  /*b8d0*/  STG.E desc[UR36][R16.64], R3 ;  /* 0x0000000310007986 */ /* 0x000fe2000c101924 */
[----:B------:R-:W-:Y:S05]  /*b8e0*/  EXIT ;  /* 0x000000000000794d */ /* 0x000fea0003800000 */
.L_x_10699:
[----:B------:R-:W0:Y:S02]  /*b8f0*/  I2F.F64.U32 R2, R2 ;  /* 0x0000000200027312 */ /* 0x000e240000201800 */
[----:B0-----:R-:W-:Y:S01]  /*b900*/  STG.E.64 desc[UR36][R16.64], R2 ;  /* 0x0000000210007986 */ /* 0x001fe2000c101b24 */
[----:B------:R-:W-:Y:S05]  /*b910*/  EXIT ;  /* 0x000000000000794d */ /* 0x000fea0003800000 */
.L_x_10690:
        /* <DEDUP_REMOVED lines=10> */
.L_x_10703:
[----:B------:R-:W0:Y:S01]  /*b9c0*/  I2F.F64.U32 R4, R2 ;  /* 0x0000000200047312 */ /* 0x000e220000201800 */
[----:B------:R-:W-:-:S05]  /*b9d0*/  CS2R R6, SRZ ;  /* 0x0000000000067805 */ /* 0x000fca000001ff00 */
[----:B0-----:R-:W-:Y:S01]  /*b9e0*/  STG.E.128 desc[UR36][R16.64], R4 ;  /* 0x0000000410007986 */ /* 0x001fe2000c101d24 */
[----:B------:R-:W-:Y:S05]  /*b9f0*/  EXIT ;  /* 0x000000000000794d */ /* 0x000fea0003800000 */
.L_x_10702:
        /* <DEDUP_REMOVED lines=21> */
.L_x_10707:
[----:B------:R-:W-:Y:S05]  /*bb50*/  BSYNC B0 ;  /* 0x0000000000007941 */ /* 0x000fea0003800000 */
.L_x_10706:
[----:B------:R-:W-:-:S05]  /*bb60*/  LOP3.LUT R3, R0, R3, RZ, 0xfc, !PT ;  /* 0x0000000300037212 */ /* 0x000fca00078efcff */
[----:B------:R-:W-:Y:S01]  /*bb70*/  STG.E.U8 desc[UR36][R16.64], R3 ;  /* 0x0000000310007986 */ /* 0x000fe2000c101124 */
[----:B------:R-:W-:Y:S05]  /*bb80*/  EXIT ;  /* 0x000000000000794d */ /* 0x000fea0003800000 */
.L_x_10705:
        /* <DEDUP_REMOVED lines=13> */
.L_x_10709:
[----:B------:R-:W-:Y:S01]  /*bc60*/  IMAD.MOV.U32 R0, RZ, RZ, 0x7f ;  /* 0x0000007fff007424 */ /* 0x000fe200078e00ff */
[----:B------:R-:W-:-:S04]  /*bc70*/  ISETP.GT.U32.AND P0, PT, R2, 0x7f800000, PT ;  /* 0x7f8000000200780c */ /* 0x000fc80003f04070 */
[----:B------:R-:W-:-:S09]  /*bc80*/  SEL R0, R0, 0x7c, P0 ;  /* 0x0000007c00007807 */ /* 0x000fd20000000000 */
.L_x_10710:
[----:B------:R-:W-:Y:S05]  /*bc90*/  BSYNC B0 ;  /* 0x0000000000007941 */ /* 0x000fea0003800000 */
.L_x_10708:
[----:B------:R-:W-:-:S04]  /*bca0*/  LOP3.LUT R2, R3, 0x80000000, RZ, 0xc0, !PT ;  /* 0x8000000003027812 */ /* 0x000fc800078ec0ff */
[----:B------:R-:W-:-:S04]  /*bcb0*/  SHF.R.U32.HI R3, RZ, 0x18, R2 ;  /* 0x00000018ff037819 */ /* 0x000fc80000011602 */
[----:B------:R-:W-:-:S05]  /*bcc0*/  LOP3.LUT R3, R0, R3, RZ, 0xfc, !PT ;  /* 0x0000000300037212 */ /* 0x000fca00078efcff */
[----:B------:R-:W-:Y:S01]  /*bcd0*/  STG.E.U8 desc[UR36][R16.64], R3 ;  /* 0x0000000310007986 */ /* 0x000fe2000c101124 */
[----:B------:R-:W-:Y:S05]  /*bce0*/  EXIT ;  /* 0x000000000000794d */ /* 0x000fea0003800000 */
.L_x_10704:
[----:B------:R-:W-:-:S04]  /*bcf0*/  I2FP.F32.U32 R0, R2 ;  /* 0x0000000200007245 */ /* 0x000fc80000201000 */
[----:B------:R-:W-:-:S05]  /*bd00*/  F2FP.BF16.F32.PACK_AB R0, RZ, R0 ;  /* 0x00000000ff00723e */ /* 0x000fca00000010ff */
[----:B------:R-:W-:Y:S01]  /*bd10*/  STG.E.U16 desc[UR36][R16.64], R0 ;  /* 0x0000000010007986 */ /* 0x000fe2000c101524 */
[----:B------:R-:W-:Y:S05]  /*bd20*/  EXIT ;  /* 0x000000000000794d */ /* 0x000fea0003800000 */
.L_x_10701:
        /* <DEDUP_REMOVED lines=10> */
.L_x_10713:
        /* <DEDUP_REMOVED lines=17> */
.L_x_10716:
[----:B------:R-:W-:-:S04]  /*bee0*/  LOP3.LUT R2, R3, 0x80000000, RZ, 0xc0, !PT ;  /* 0x8000000003027812 */ /* 0x000fc800078ec0ff */
[----:B------:R-:W-:-:S04]  /*bef0*/  SHF.R.U32.HI R3, RZ, 0x18, R2 ;  /* 0x00000018ff037819 */ /* 0x000fc80000011602 */
[----:B------:R-:W-:-:S04]  /*bf00*/  LOP3.LUT R0, R0, R3, RZ, 0xfc, !PT ;  /* 0x0000000300007212 */ /* 0x000fc800078efcff */
[----:B------:R-:W-:-:S07]  /*bf10*/  PRMT R8, R0, 0x7610, R8 ;  /* 0x0000761000087816 */ /* 0x000fce0000000008 */
.L_x_10715:
[----:B------:R-:W-:Y:S05]  /*bf20*/  BSYNC B0 ;  /* 0x0000000000007941 */ /* 0x000fea0003800000 */
.L_x_10714:
[----:B------:R-:W-:Y:S01]  /*bf30*/  STG.E.U8 desc[UR36][R16.64], R8 ;  /* 0x0000000810007986 */ /* 0x000fe2000c101124 */
[----:B------:R-:W-:Y:S05]  /*bf40*/  EXIT ;  /* 0x000000000000794d */ /* 0x000fea0003800000 */
.L_x_10712:
        /* <DEDUP_REMOVED lines=17> */
.L_x_10719:
[----:B------:R-:W-:-:S04]  /*c060*/  LOP3.LUT R2, R3, 0x80000000, RZ, 0xc0, !PT ;  /* 0x8000000003027812 */ /* 0x000fc800078ec0ff */
[----:B------:R-:W-:-:S04]  /*c070*/  SHF.R.U32.HI R3, RZ, 0x18, R2 ;  /* 0x00000018ff037819 */ /* 0x000fc80000011602 */
[----:B------:R-:W-:-:S04]  /*c080*/  LOP3.LUT R0, R0, R3, RZ, 0xfc, !PT ;  /* 0x0000000300007212 */ /* 0x000fc800078efcff */
[----:B------:R-:W-:-:S07]  /*c090*/  PRMT R8, R0, 0x7610, R8 ;  /* 0x0000761000087816 */ /* 0x000fce0000000008 */
.L_x_10718:
[----:B------:R-:W-:Y:S05]  /*c0a0*/  BSYNC B0 ;  /* 0x0000000000007941 */ /* 0x000fea0003800000 */
.L_x_10717:
[----:B------:R-:W-:Y:S01]  /*c0b0*/  STG.E.U8 desc[UR36][R16.64], R8 ;  /* 0x0000000810007986 */ /* 0x000fe2000c101124 */
[----:B------:R-:W-:Y:S05]  /*c0c0*/  EXIT ;  /* 0x000000000000794d */ /* 0x000fea0003800000 */
.L_x_10711:
        /* <DEDUP_REMOVED lines=22> */
.L_x_10694:
        /* <DEDUP_REMOVED lines=16> */
.L_x_10722:
[----:B------:R-:W-:Y:S05]  /*c330*/  EXIT ;  /* 0x000000000000794d */ /* 0x000fea0003800000 */
.L_x_10721:
[----:B------:R-:W-:-:S05]  /*c340*/  IMAD.MOV.U32 R3, RZ, RZ, RZ ;  /* 0x000000ffff037224 */ /* 0x000fca00078e00ff */
[----:B------:R-:W-:Y:S01]  /*c350*/  STG.E.64 desc[UR36][R16.64], R2 ;  /* 0x0000000210007986 */ /* 0x000fe2000c101b24 */
[----:B------:R-:W-:Y:S05]  /*c360*/  EXIT ;  /* 0x000000000000794d */ /* 0x000fea0003800000 */
.L_x_10720:
[----:B------:R-:W-:Y:S01]  /*c370*/  STG.E desc[UR36][R16.64], R2 ;  /* 0x0000000210007986 */ /* 0x000fe2000c101924 */
[----:B------:R-:W-:Y:S05]  /*c380*/  EXIT ;  /* 0x000000000000794d */ /* 0x000fea0003800000 */
.L_x_10723:
        /* <DEDUP_REMOVED lines=15> */
.L_x_23554:


//--------------------- .text._ZN2at6native27unrolled_elementwise_kernelIZNS0_16sign_kernel_cudaERNS_18TensorIteratorBaseEEUlbE_St5arrayIPcLm2EELi4E23TrivialOffsetCalculatorILi1EjES9_NS0_6memory12LoadWithCastILi1EEENSA_13StoreWithCastILi1EEEEEviT_T0_T2_T3_T4_T5_ --------------------------
	.section	.text._ZN2at6native27unrolled_elementwise_kernelIZNS0_16sign_kernel_cudaERNS_18TensorIteratorBaseEEUlbE_St5arrayIPcLm2EELi4E23TrivialOffsetCalculatorILi1EjES9_NS0_6memory12LoadWithCastILi1EEENSA_13StoreWithCastILi1EEEEEviT_T0_T2_T3_T4_T5_,"ax",@progbits
	.align	128
        .global         _ZN2at6native27unrolled_elementwise_kernelIZNS0_16sign_kernel_cudaERNS_18TensorIteratorBaseEEUlbE_St5arrayIPcLm2EELi4E23TrivialOffsetCalculatorILi1EjES9_NS0_6memory12LoadWithCastILi1EEENSA_13StoreWithCastILi1EEEEEviT_T0_T2_T3_T4_T5_
        .type           _ZN2at6native27unrolled_elementwise_kernelIZNS0_16sign_kernel_cudaERNS_18TensorIteratorBaseEEUlbE_St5arrayIPcLm2EELi4E23TrivialOffsetCalculatorILi1EjES9_NS0_6memory12LoadWithCastILi1EEENSA_13StoreWithCastILi1EEEEEviT_T0_T2_T3_T4_T5_,@function
        .size           _ZN2at6native27unrolled_elementwise_kernelIZNS0_16sign_kernel_cudaERNS_18TensorIteratorBaseEEUlbE_St5arrayIPcLm2EELi4E23TrivialOffsetCalculatorILi1EjES9_NS0_6memory12LoadWithCastILi1EEENSA_13StoreWithCastILi1EEEEEviT_T0_T2_T3_T4_T5_,(.L_x_23555 - _ZN2at6native27unrolled_elementwise_kernelIZNS0_16sign_kernel_cudaERNS_18TensorIteratorBaseEEUlbE_St5arrayIPcLm2EELi4E23TrivialOffsetCalculatorILi1EjES9_NS0_6memory12LoadWithCastILi1EEENSA_13StoreWithCastILi1EEEEEviT_T0_T2_T3_T4_T5_)
        .other          _ZN2at6native27unrolled_elementwise_kernelIZNS0_16sign_kernel_cudaERNS_18TensorIteratorBaseEEUlbE_St5arrayIPcLm2EELi4E23TrivialOffsetCalculatorILi1EjES9_NS0_6memory12LoadWithCastILi1EEENSA_13StoreWithCastILi1EEEEEviT_T0_T2_T3_T4_T5_,@"STO_CUDA_ENTRY STV_DEFAULT"
_ZN2at6native27unrolled_elementwise_kernelIZNS0_16sign_kernel_cudaERNS_18TensorIteratorBaseEEUlbE_St5arrayIPcLm2EELi4E23TrivialOffsetCalculatorILi1EjES9_NS0_6memory12LoadWithCastILi1EEENSA_13StoreWithCastILi1EEEEEviT_T0_T2_T3_T4_T5_:
.text._ZN2at6native27unrolled_elementwise_kernelIZNS0_16sign_kernel_cudaERNS_18TensorIteratorBaseEEUlbE_St5arrayIPcLm2EELi4E23TrivialOffsetCalculatorILi1EjES9_NS0_6memory12LoadWithCastILi1EEENSA_13StoreWithCastILi1EEEEEviT_T0_T2_T3_T4_T5_:
        /* <DEDUP_REMOVED lines=32> */
.L_x_10729:
[----:B------:R-:W2:Y:S02]  /*0200*/  LDG.E.U8 R4, desc[UR36][R4.64] ;  /* 0x0000002404047981 */ /* 0x000ea4000c1e1100 */
[----:B--2---:R-:W-:Y:S01]  /*0210*/  ISETP.NE.AND P0, PT, R4, RZ, PT ;  /* 0x000000ff0400720c */ /* 0x004fe20003f05270 */
[----:B------:R-:W-:-:S12]  /*0220*/  BRA `(.L_x_10731) ;  /* 0x0000000c00787947 */ /* 0x000fd80003800000 */
.L_x_10728:
        /* <DEDUP_REMOVED lines=10> */
.L_x_10733:
[----:B------:R-:W2:Y:S02]  /*02d0*/  LDG.E R4, desc[UR36][R4.64] ;  /* 0x0000002404047981 */ /* 0x000ea4000c1e1900 */
[----:B--2---:R-:W-:Y:S01]  /*02e0*/  ISETP.NE.AND P0, PT, R4, RZ, PT ;  /* 0x000000ff0400720c */ /* 0x004fe20003f05270 */
[----:B------:R-:W-:-:S12]  /*02f0*/  BRA `(.L_x_10731) ;  /* 0x0000000c00447947 */ /* 0x000fd80003800000 */
.L_x_10732:
[----:B------:R-:W2:Y:S02]  /*0300*/  LDG.E.U16 R4, desc[UR36][R4.64] ;  /* 0x0000002404047981 */ /* 0x000ea4000c1e1500 */
[----:B--2---:R-:W-:Y:S01]  /*0310*/  ISETP.NE.AND P0, PT, R4, RZ, PT ;  /* 0x000000ff0400720c */ /* 0x004fe20003f05270 */
[----:B------:R-:W-:-:S12]  /*0320*/  BRA `(.L_x_10731) ;  /* 0x0000000c00387947 */ /* 0x000fd80003800000 */
.L_x_10727:
        /* <DEDUP_REMOVED lines=9> */
.L_x_10735:
[----:B------:R-:W2:Y:S02]  /*03c0*/  LDG.E.U16 R0, desc[UR36][R4.64] ;  /* 0x0000002404007981 */ /* 0x000ea4000c1e1500 */
[----:B--2---:R-:W-:-:S05]  /*03d0*/  HADD2.F32 R0, -RZ, R0.H0_H0 ;  /* 0x20000000ff007230 */ /* 0x004fca0000004100 */
[----:B------:R-:W-:Y:S01]  /*03e0*/  FSETP.NEU.FTZ.AND P0, PT, R0, RZ, PT ;  /* 0x000000ff0000720b */ /* 0x000fe20003f1d000 */
[----:B------:R-:W-:-:S12]  /*03f0*/  BRA `(.L_x_10731) ;  /* 0x0000000c00047947 */ /* 0x000fd80003800000 */
.L_x_10734:
        /* <DEDUP_REMOVED lines=11> */
.L_x_10737:
        /* <DEDUP_REMOVED lines=10> */
.L_x_10736:
[----:B------:R-:W2:Y:S02]  /*0550*/  LDG.E.64 R4, desc[UR36][R4.64] ;  /* 0x0000002404047981 */ /* 0x000ea4000c1e1b00 */
[----:B--2---:R-:W-:Y:S01]  /*0560*/  DSETP.NEU.AND P0, PT, R4, RZ, PT ;  /* 0x000000ff0400722a */ /* 0x004fe20003f0d000 */
[----:B------:R-:W-:-:S13]  /*0570*/  BRA `(.L_x_10731) ;  /* 0x0000000800a47947 */ /* 0x000fda0003800000 */
.L_x_10726:
        /* <DEDUP_REMOVED lines=11> */
.L_x_10740:
[----:B------:R-:W2:Y:S02]  /*0630*/  LDG.E.128 R4, desc[UR36][R4.64] ;  /* 0x0000002404047981 */ /* 0x000ea4000c1e1d00 */
[----:B--2---:R-:W-:-:S06]  /*0640*/  DSETP.NEU.AND P0, PT, R6, RZ, PT ;  /* 0x000000ff0600722a */ /* 0x004fcc0003f0d000 */
[----:B------:R-:W-:Y:S01]  /*0650*/  DSETP.NEU.OR P0, PT, R4, RZ, P0 ;  /* 0x000000ff0400722a */ /* 0x000fe2000070d400 */
[----:B------:R-:W-:-:S13]  /*0660*/  BRA `(.L_x_10731) ;  /* 0x0000000800687947 */ /* 0x000fda0003800000 */
.L_x_10739:
        /* <DEDUP_REMOVED lines=27> */
.L_x_10742:
        /* <DEDUP_REMOVED lines=13> */
[----:B------:R-:W-:Y:S01]  /*08f0*/  FSETP.NEU.FTZ.AND P0, PT, R0, RZ, PT ;  /* 0x000000ff0000720b */ /* 0x000fe20003f1d000 */
[----:B------:R-:W-:-:S12]  /*0900*/  BRA `(.L_x_10731) ;  /* 0x0000000400c07947 */ /* 0x000fd80003800000 */
.L_x_10741:
[----:B------:R-:W2:Y:S02]  /*0910*/  LDG.E.U16 R0, desc[UR36][R4.64] ;  /* 0x0000002404007981 */ /* 0x000ea4000c1e1500 */
[----:B--2---:R-:W-:-:S05]  /*0920*/  IMAD.U32 R0, R0, 0x10000, RZ ;  /* 0x0001000000007824 */ /* 0x004fca00078e00ff */
[----:B------:R-:W-:Y:S01]  /*0930*/  FSETP.NEU.FTZ.AND P0, PT, R0, RZ, PT ;  /* 0x000000ff0000720b */ /* 0x000fe20003f1d000 */
[----:B------:R-:W-:-:S12]  /*0940*/  BRA `(.L_x_10731) ;  /* 0x0000000400b07947 */ /* 0x000fd80003800000 */
.L_x_10738:
        /* <DEDUP_REMOVED lines=11> */
.L_x_10745:
        /* <DEDUP_REMOVED lines=21> */
.L_x_10749:
[----:B------:R-:W-:Y:S05]  /*0b50*/  BSYNC B1 ;  /* 0x0000000000017941 */ /* 0x000fea0003800000 */
.L_x_10748:
[----:B------:R-:W-:Y:S01]  /*0b60*/  LEA R5, R0, 0x3b800000, 0x17 ;  /* 0x3b80000000057811 */ /* 0x000fe200078eb8ff */
[----:B------:R-:W-:-:S05]  /*0b70*/  IMAD.SHL.U32 R0, R3, 0x100000, RZ ;  /* 0x0010000003007824 */ /* 0x000fca00078e00ff */
[----:B------:R-:W-:-:S07]  /*0b80*/  LOP3.LUT R0, R5, R0, R6, 0xfe, !PT ;  /* 0x0000000005007212 */ /* 0x000fce00078efe06 */
.L_x_10747:
[----:B------:R-:W-:Y:S05]  /*0b90*/  BSYNC B0 ;  /* 0x0000000000007941 */ /* 0x000fea0003800000 */
.L_x_10746:
[----:B------:R-:W-:Y:S01]  /*0ba0*/  FSETP.NEU.FTZ.AND P0, PT, R0, RZ, PT ;  /* 0x000000ff0000720b */ /* 0x000fe20003f1d000 */
[----:B------:R-:W-:-:S12]  /*0bb0*/  BRA `(.L_x_10731) ;  /* 0x0000000400147947 */ /* 0x000fd80003800000 */
.L_x_10744:
        /* <DEDUP_REMOVED lines=21> */
.L_x_10753:
[----:B------:R-:W-:Y:S05]  /*0d10*/  BSYNC B1 ;  /* 0x0000000000017941 */ /* 0x000fea0003800000 */
.L_x_10752:
[----:B------:R-:W-:Y:S01]  /*0d20*/  LEA R5, R0, 0x37800000, 0x17 ;  /* 0x3780000000057811 */ /* 0x000fe200078eb8ff */
[----:B------:R-:W-:-:S05]  /*0d30*/  IMAD.SHL.U32 R0, R3, 0x200000, RZ ;  /* 0x0020000003007824 */ /* 0x000fca00078e00ff */
[----:B------:R-:W-:-:S07]  /*0d40*/  LOP3.LUT R0, R5, R0, R6, 0xfe, !PT ;  /* 0x0000000005007212 */ /* 0x000fce00078efe06 */
.L_x_10751:
[----:B------:R-:W-:Y:S05]  /*0d50*/  BSYNC B0 ;  /* 0x0000000000007941 */ /* 0x000fea0003800000 */
.L_x_10750:
[----:B------:R-:W-:Y:S01]  /*0d60*/  FSETP.NEU.FTZ.AND P0, PT, R0, RZ, PT ;  /* 0x000000ff0000720b */ /* 0x000fe20003f1d000 */
[----:B------:R-:W-:-:S12]  /*0d70*/  BRA `(.L_x_10731) ;  /* 0x0000000000a47947 */ /* 0x000fd80003800000 */
.L_x_10743:
        /* <DEDUP_REMOVED lines=14> */
.L_x_10757:
[----:B------:R-:W-:Y:S05]  /*0e60*/  BSYNC B0 ;  /* 0x0000000000007941 */ /* 0x000fea0003800000 */
.L_x_10756:
[----:B------:R-:W-:Y:S01]  /*0e70*/  FSETP.NEU.FTZ.AND P0, PT, R0, RZ, PT ;  /* 0x000000ff0000720b */ /* 0x000fe20003f1d000 */
[----:B------:R-:W-:-:S12]  /*0e80*/  BRA `(.L_x_10731) ;  /* 0x0000000000607947 */ /* 0x000fd80003800000 */
.L_x_10730:
        /* <DEDUP_REMOVED lines=16> */
.L_x_10758:
[----:B------:R-:W-:Y:S01]  /*0f90*/  PLOP3.LUT P0, PT, PT, PT, PT, 0x8, 0x0 ;  /* 0x000000000000781c */ /* 0x000fe20003f0e170 */
[----:B------:R-:W-:-:S12]  /*0fa0*/  BRA `(.L_x_10731) ;  /* 0x0000000000187947 */ /* 0x000fd80003800000 */
.L_x_10755:
[----:B------:R-:W2:Y:S02]  /*0fb0*/  LDG.E.64 R4, desc[UR36][R4.64] ;  /* 0x0000002404047981 */ /* 0x000ea4000c1e1b00 */
[----:B--2---:R-:W-:-:S04]  /*0fc0*/  ISETP.NE.U32.AND P0, PT, R4, RZ, PT ;  /* 0x000000ff0400720c */ /* 0x004fc80003f05070 */
[----:B------:R-:W-:Y:S01]  /*0fd0*/  ISETP.NE.AND.EX P0, PT, R5, RZ, PT, P0 ;  /* 0x000000ff0500720c */ /* 0x000fe20003f05300 */
[----:B------:R-:W-:-:S12]  /*0fe0*/  BRA `(.L_x_10731) ;  /* 0x0000000000087947 */ /* 0x000fd80003800000 */
.L_x_10754:
[----:B------:R-:W2:Y:S02]  /*0ff0*/  LDG.E R4, desc[UR36][R4.64] ;  /* 0x0000002404047981 */ /* 0x000ea4000c1e1900 */
[----:B--2---:R-:W-:-:S13]  /*1000*/  ISETP.NE.AND P0, PT, R4, RZ, PT ;  /* 0x000000ff0400720c */ /* 0x004fda0003f05270 */
.L_x_10731:
[----:B------:R-:W0:Y:S01]  /*1010*/  S2R R19, SR_TID.X ;  /* 0x0000000000137919 */ /* 0x000e220000002100 */
[----:B------:R-:W-:Y:S01]  /*1020*/  SEL R24, RZ, 0x1, !P0 ;  /* 0x00000001ff187807 */ /* 0x000fe20004000000 */
[----:B0-----:R-:W-:-:S07]  /*1030*/  VIADD R19, R19, 0x80 ;  /* 0x0000008013137836 */ /* 0x001fce0000000000 */
.L_x_10725:
[----:B------:R-:W-:Y:S05]  /*1040*/  BSYNC B6 ;  /* 0x0000000000067941 */ /* 0x000fea0003800000 */
.L_x_10724:
[----:B------:R-:W-:Y:S01]  /*1050*/  ISETP.GE.AND P0, PT, R19, R22, PT ;  /* 0x000000161300720c */ /* 0x000fe20003f06270 */
[----:B------:R-:W-:-:S12]  /*1060*/  BSSY B6, `(.L_x_10759) ;  /* 0x00000f9000067945 */ /* 0x000fd80003800000 */
        /* <DEDUP_REMOVED lines=22> */
.L_x_10764:
[----:B------:R-:W2:Y:S02]  /*11d0*/  LDG.E.U8 R4, desc[UR36][R4.64] ;  /* 0x0000002404047981 */ /* 0x000ea4000c1e1100 */
[----:B--2---:R-:W-:Y:S01]  /*11e0*/  ISETP.NE.AND P0, PT, R4, RZ, PT ;  /* 0x000000ff0400720c */ /* 0x004fe20003f05270 */
[----:B------:R-:W-:-:S12]  /*11f0*/  BRA `(.L_x_10766) ;  /* 0x0000000c00747947 */ /* 0x000fd80003800000 */
.L_x_10763:
        /* <DEDUP_REMOVED lines=10> */
.L_x_10768:
[----:B------:R-:W2:Y:S02]  /*12a0*/  LDG.E R4, desc[UR36][R4.64] ;  /* 0x0000002404047981 */ /* 0x000ea4000c1e1900 */
[----:B--2---:R-:W-:Y:S01]  /*12b0*/  ISETP.NE.AND P0, PT, R4, RZ, PT ;  /* 0x000000ff0400720c */ /* 0x004fe20003f05270 */
[----:B------:R-:W-:-:S12]  /*12c0*/  BRA `(.L_x_10766) ;  /* 0x0000000c00407947 */ /* 0x000fd80003800000 */
.L_x_10767:
[----:B------:R-:W2:Y:S02]  /*12d0*/  LDG.E.U16 R4, desc[UR36][R4.64] ;  /* 0x0000002404047981 */ /* 0x000ea4000c1e1500 */
[----:B--2---:R-:W-:Y:S01]  /*12e0*/  ISETP.NE.AND P0, PT, R4, RZ, PT ;  /* 0x000000ff0400720c */ /* 0x004fe20003f05270 */
[----:B------:R-:W-:-:S12]  /*12f0*/  BRA `(.L_x_10766) ;  /* 0x0000000c00347947 */ /* 0x000fd80003800000 */
.L_x_10762:
        /* <DEDUP_REMOVED lines=9> */
.L_x_10770:
[----:B------:R-:W2:Y:S02]  /*1390*/  LDG.E.U16 R0, desc[UR36][R4.64] ;  /* 0x0000002404007981 */ /* 0x000ea4000c1e1500 */
[----:B--2---:R-:W-:-:S05]  /*13a0*/  HADD2.F32 R0, -RZ, R0.H0_H0 ;  /* 0x20000000ff007230 */ /* 0x004fca0000004100 */
[----:B------:R-:W-:Y:S01]  /*13b0*/  FSETP.NEU.FTZ.AND P0, PT, R0, RZ, PT ;  /* 0x000000ff0000720b */ /* 0x000fe20003f1d000 */
[----:B------:R-:W-:-:S12]  /*13c0*/  BRA `(.L_x_10766) ;  /* 0x0000000c00007947 */ /* 0x000fd80003800000 */
.L_x_10769:
        /* <DEDUP_REMOVED lines=11> */
.L_x_10772:
        /* <DEDUP_REMOVED lines=10> */
.L_x_10771:
[----:B------:R-:W2:Y:S02]  /*1520*/  LDG.E.64 R4, desc[UR36][R4.64] ;  /* 0x0000002404047981 */ /* 0x000ea4000c1e1b00 */
[----:B--2---:R-:W-:Y:S01]  /*1530*/  DSETP.NEU.AND P0, PT, R4, RZ, PT ;  /* 0x000000ff0400722a */ /* 0x004fe20003f0d000 */
[----:B------:R-:W-:-:S13]  /*1540*/  BRA `(.L_x_10766) ;  /* 0x0000000800a07947 */ /* 0x000fda0003800000 */
.L_x_10761:
        /* <DEDUP_REMOVED lines=11> */
.L_x_10775:
[----:B------:R-:W2:Y:S02]  /*1600*/  LDG.E.128 R4, desc[UR36][R4.64] ;  /* 0x0000002404047981 */ /* 0x000ea4000c1e1d00 */
[----:B--2---:R-:W-:-:S06]  /*1610*/  DSETP.NEU.AND P0, PT, R6, RZ, PT ;  /* 0x000000ff0600722a */ /* 0x004fcc0003f0d000 */
[----:B------:R-:W-:Y:S01]  /*1620*/  DSETP.NEU.OR P0, PT, R4, RZ, P0 ;  /* 0x000000ff0400722a */ /* 0x000fe2000070d400 */
[----:B------:R-:W-:-:S13]  /*1630*/  BRA `(.L_x_10766) ;  /* 0x0000000800647947 */ /* 0x000fda0003800000 */
.L_x_10774:
        /* <DEDUP_REMOVED lines=27> */
.L_x_10777:
        /* <DEDUP_REMOVED lines=14> */
.L_x_10776:
[----:B------:R-:W2:Y:S02]  /*18d0*/  LDG.E.U16 R0, desc[UR36][R4.64] ;  /* 0x0000002404007981 */ /* 0x000ea4000c1e1500 */
[----:B--2---:R-:W-:-:S05]  /*18e0*/  IMAD.U32 R0, R0, 0x10000, RZ ;  /* 0x0001000000007824 */ /* 0x004fca00078e00ff */
[----:B------:R-:W-:Y:S01]  /*18f0*/  FSETP.NEU.FTZ.AND P0, PT, R0, RZ, PT ;  /* 0x000000ff0000720b */ /* 0x000fe20003f1d000 */
[----:B------:R-:W-:-:S12]  /*1900*/  BRA `(.L_x_10766) ;  /* 0x0000000400b07947 */ /* 0x000fd80003800000 */
.L_x_10773:
        /* <DEDUP_REMOVED lines=11> */
.L_x_10780:
        /* <DEDUP_REMOVED lines=21> */
.L_x_10784:
[----:B------:R-:W-:Y:S05]  /*1b10*/  BSYNC B1 ;  /* 0x0000000000017941 */ /* 0x000fea0003800000 */
.L_x_10783:
[----:B------:R-:W-:Y:S01]  /*1b20*/  LEA R5, R0, 0x3b800000, 0x17 ;  /* 0x3b80000000057811 */ /* 0x000fe200078eb8ff */
[----:B------:R-:W-:-:S05]  /*1b30*/  IMAD.SHL.U32 R0, R3, 0x100000, RZ ;  /* 0x0010000003007824 */ /* 0x000fca00078e00ff */
[----:B------:R-:W-:-:S07]  /*1b40*/  LOP3.LUT R0, R5, R0, R6, 0xfe, !PT ;  /* 0x0000000005007212 */ /* 0x000fce00078efe06 */
.L_x_10782:
[----:B------:R-:W-:Y:S05]  /*1b50*/  BSYNC B0 ;  /* 0x0000000000007941 */ /* 0x000fea0003800000 */
.L_x_10781:
[----:B------:R-:W-:Y:S01]  /*1b60*/  FSETP.NEU.FTZ.AND P0, PT, R0, RZ, PT ;  /* 0x000000ff0000720b */ /* 0x000fe20003f1d000 */
[----:B------:R-:W-:-:S12]  /*1b70*/  BRA `(.L_x_10766) ;  /* 0x0000000400147947 */ /* 0x000fd80003800000 */
.L_x_10779:
        /* <DEDUP_REMOVED lines=21> */
.L_x_10788:
[----:B------:R-:W-:Y:S05]  /*1cd0*/  BSYNC B1 ;  /* 0x0000000000017941 */ /* 0x000fea0003800000 */
.L_x_10787:
[----:B------:R-:W-:Y:S01]  /*1ce0*/  LEA R5, R0, 0x37800000, 0x17 ;  /* 0x3780000000057811 */ /* 0x000fe200078eb8ff */
[----:B------:R-:W-:-:S05]  /*1cf0*/  IMAD.SHL.U32 R0, R3, 0x200000, RZ ;  /* 0x0020000003007824 */ /* 0x000fca00078e00ff */
[----:B------:R-:W-:-:S07]  /*1d00*/  LOP3.LUT R0, R5, R0, R6, 0xfe, !PT ;  /* 0x0000000005007212 */ /* 0x000fce00078efe06 */
.L_x_10786:
[----:B------:R-:W-:Y:S05]  /*1d10*/  BSYNC B0 ;  /* 0x0000000000007941 */ /* 0x000fea0003800000 */
.L_x_10785:
[----:B------:R-:W-:Y:S01]  /*1d20*/  FSETP.NEU.FTZ.AND P0, PT, R0, RZ, PT ;  /* 0x000000ff0000720b */ /* 0x000fe20003f1d000 */
[----:B------:R-:W-:-:S12]  /*1d30*/  BRA `(.L_x_10766) ;  /* 0x0000000000a47947 */ /* 0x000fd80003800000 */
.L_x_10778:
        /* <DEDUP_REMOVED lines=14> */
.L_x_10792:
[----:B------:R-:W-:Y:S05]  /*1e20*/  BSYNC B0 ;  /* 0x0000000000007941 */ /* 0x000fea0003800000 */
.L_x_10791:
[----:B------:R-:W-:Y:S01]  /*1e30*/  FSETP.NEU.FTZ.AND P0, PT, R0, RZ, PT ;  /* 0x000000ff0000720b */ /* 0x000fe20003f1d000 */
[----:B------:R-:W-:-:S12]  /*1e40*/  BRA `(.L_x_10766) ;  /* 0x0000000000607947 */ /* 0x000fd80003800000 */
.L_x_10765:
        /* <DEDUP_REMOVED lines=16> */
.L_x_10793:
[----:B------:R-:W-:Y:S01]  /*1f50*/  PLOP3.LUT P0, PT, PT, PT, PT, 0x8, 0x0 ;  /* 0x000000000000781c */ /* 0x000fe20003f0e170 */
[----:B------:R-:W-:-:S12]  /*1f60*/  BRA `(.L_x_10766) ;  /* 0x0000000000187947 */ /* 0x000fd80003800000 */
.L_x_10790:
[----:B------:R-:W2:Y:S02]  /*1f70*/  LDG.E.64 R4, desc[UR36][R4.64] ;  /* 0x0000002404047981 */ /* 0x000ea4000c1e1b00 */
[----:B--2---:R-:W-:-:S04]  /*1f80*/  ISETP.NE.U32.AND P0, PT, R4, RZ, PT ;  /* 0x000000ff0400720c */ /* 0x004fc80003f05070 */
[----:B------:R-:W-:Y:S01]  /*1f90*/  ISETP.NE.AND.EX P0, PT, R5, RZ, PT, P0 ;  /* 0x000000ff0500720c */ /* 0x000fe20003f05300 */
[----:B------:R-:W-:-:S12]  /*1fa0*/  BRA `(.L_x_10766) ;  /* 0x0000000000087947 */ /* 0x000fd80003800000 */
.L_x_10789:
[----:B------:R-:W2:Y:S02]  /*1fb0*/  LDG.E R4, desc[UR36][R4.64] ;  /* 0x0000002404047981 */ /* 0x000ea4000c1e1900 */
[----:B--2---:R-:W-:-:S13]  /*1fc0*/  ISETP.NE.AND P0, PT, R4, RZ, PT ;  /* 0x000000ff0400720c */ /* 0x004fda0003f05270 */
.L_x_10766:
[----:B------:R-:W-:Y:S01]  /*1fd0*/  SEL R23, RZ, 0x1, !P0 ;  /* 0x00000001ff177807 */ /* 0x000fe20004000000 */
[----:B------:R-:W-:-:S07]  /*1fe0*/  VIADD R19, R19, 0x80 ;  /* 0x0000008013137836 */ /* 0x000fce0000000000 */
.L_x_10760:
[----:B------:R-:W-:Y:S05]  /*1ff0*/  BSYNC B6 ;  /* 0x0000000000067941 */ /* 0x000fea0003800000 */
.L_x_10759:
[----:B------:R-:W-:Y:S01]  /*2000*/  ISETP.GE.AND P0, PT, R19, R22, PT ;  /* 0x000000161300720c */ /* 0x000fe20003f06270 */
[----:B------:R-:W-:Y:S01]  /*2010*/  BSSY B6, `(.L_x_10794) ;  /* 0x00000fb000067945 */ /* 0x000fe20003800000 */
[----:B------:R-:W-:Y:S02]  /*2020*/  PRMT R16, RZ, 0x7610, R16 ;  /* 0x00007610ff107816 */ /* 0x000fe40000000010 */
[----:B------:R-:W-:-:S09]  /*2030*/  PRMT R17, RZ, 0x7610, R17 ;  /* 0x00007610ff117816 */ /* 0x000fd20000000011 */
        /* <DEDUP_REMOVED lines=22> */
.L_x_10799:
[----:B------:R-:W2:Y:S02]  /*21a0*/  LDG.E.U8 R4, desc[UR36][R4.64] ;  /* 0x0000002404047981 */ /* 0x000ea4000c1e1100 */
[----:B--2---:R-:W-:Y:S01]  /*21b0*/  ISETP.NE.AND P0, PT, R4, RZ, PT ;  /* 0x000000ff0400720c */ /* 0x004fe20003f05270 */
[----:B------:R-:W-:-:S12]  /*21c0*/  BRA `(.L_x_10801) ;  /* 0x0000000c00747947 */ /* 0x000fd80003800000 */
.L_x_10798:
        /* <DEDUP_REMOVED lines=10> */
.L_x_10803:
[----:B------:R-:W2:Y:S02]  /*2270*/  LDG.E R4, desc[UR36][R4.64] ;  /* 0x0000002404047981 */ /* 0x000ea4000c1e1900 */
[----:B--2---:R-:W-:Y:S01]  /*2280*/  ISETP.NE.AND P0, PT, R4, RZ, PT ;  /* 0x000000ff0400720c */ /* 0x004fe20003f05270 */
[----:B------:R-:W-:-:S12]  /*2290*/  BRA `(.L_x_10801) ;  /* 0x0000000c00407947 */ /* 0x000fd80003800000 */
.L_x_10802:
[----:B------:R-:W2:Y:S02]  /*22a0*/  LDG.E.U16 R4, desc[UR36][R4.64] ;  /* 0x0000002404047981 */ /* 0x000ea4000c1e1500 */
[----:B--2---:R-:W-:Y:S01]  /*22b0*/  ISETP.NE.AND P0, PT, R4, RZ, PT ;  /* 0x000000ff0400720c */ /* 0x004fe20003f05270 */
[----:B------:R-:W-:-:S12]  /*22c0*/  BRA `(.L_x_10801) ;  /* 0x0000000c00347947 */ /* 0x000fd80003800000 */
.L_x_10797:
        /* <DEDUP_REMOVED lines=9> */
.L_x_10805:
[----:B------:R-:W2:Y:S02]  /*2360*/  LDG.E.U16 R0, desc[UR36][R4.64] ;  /* 0x0000002404007981 */ /* 0x000ea4000c1e1500 */
[----:B--2---:R-:W-:-:S05]  /*2370*/  HADD2.F32 R0, -RZ, R0.H0_H0 ;  /* 0x20000000ff007230 */ /* 0x004fca0000004100 */
[----:B------:R-:W-:Y:S01]  /*2380*/  FSETP.NEU.FTZ.AND P0, PT, R0, RZ, PT ;  /* 0x000000ff0000720b */ /* 0x000fe20003f1d000 */
[----:B------:R-:W-:-:S12]  /*2390*/  BRA `(.L_x_10801) ;  /* 0x0000000c00007947 */ /* 0x000fd80003800000 */
.L_x_10804:
        /* <DEDUP_REMOVED lines=11> */
.L_x_10807:
        /* <DEDUP_REMOVED lines=10> */
.L_x_10806:
[----:B------:R-:W2:Y:S02]  /*24f0*/  LDG.E.64 R4, desc[UR36][R4.64] ;  /* 0x0000002404047981 */ /* 0x000ea4000c1e1b00 */
[----:B--2---:R-:W-:Y:S01]  /*2500*/  DSETP.NEU.AND P0, PT, R4, RZ, PT ;  /* 0x000000ff0400722a */ /* 0x004fe20003f0d000 */
[----:B------:R-:W-:-:S13]  /*2510*/  BRA `(.L_x_10801) ;  /* 0x0000000800a07947 */ /* 0x000fda0003800000 */
.L_x_10796:
        /* <DEDUP_REMOVED lines=11> */
.L_x_10810:
[----:B------:R-:W2:Y:S02]  /*25d0*/  LDG.E.128 R4, desc[UR36][R4.64] ;  /* 0x0000002404047981 */ /* 0x000ea4000c1e1d00 */
[----:B--2---:R-:W-:-:S06]  /*25e0*/  DSETP.NEU.AND P0, PT, R6, RZ, PT ;  /* 0x000000ff0600722a */ /* 0x004fcc0003f0d000 */
[----:B------:R-:W-:Y:S01]  /*25f0*/  DSETP.NEU.OR P0, PT, R4, RZ, P0 ;  /* 0x000000ff0400722a */ /* 0x000fe2000070d400 */
[----:B------:R-:W-:-:S13]  /*2600*/  BRA `(.L_x_10801) ;  /* 0x0000000800647947 */ /* 0x000fda0003800000 */
.L_x_10809:
        /* <DEDUP_REMOVED lines=27> */
.L_x_10812:
        /* <DEDUP_REMOVED lines=14> */
.L_x_10811:
[----:B------:R-:W2:Y:S02]  /*28a0*/  LDG.E.U16 R0, desc[UR36][R4.64] ;  /* 0x0000002404007981 */ /* 0x000ea4000c1e1500 */
[----:B--2---:R-:W-:-:S05]  /*28b0*/  IMAD.U32 R0, R0, 0x10000, RZ ;  /* 0x0001000000007824 */ /* 0x004fca00078e00ff */
[----:B------:R-:W-:Y:S01]  /*28c0*/  FSETP.NEU.FTZ.AND P0, PT, R0, RZ, PT ;  /* 0x000000ff0000720b */ /* 0x000fe20003f1d000 */
[----:B------:R-:W-:-:S12]  /*28d0*/  BRA `(.L_x_10801) ;  /* 0x0000000400b07947 */ /* 0x000fd80003800000 */
.L_x_10808:
        /* <DEDUP_REMOVED lines=11> */
.L_x_10815:
        /* <DEDUP_REMOVED lines=21> */
.L_x_10819:
[----:B------:R-:W-:Y:S05]  /*2ae0*/  BSYNC B1 ;  /* 0x0000000000017941 */ /* 0x000fea0003800000 */
.L_x_10818:
[----:B------:R-:W-:Y:S01]  /*2af0*/  LEA R5, R0, 0x3b800000, 0x17 ;  /* 0x3b80000000057811 */ /* 0x000fe200078eb8ff */
[----:B------:R-:W-:-:S05]  /*2b00*/  IMAD.SHL.U32 R0, R3, 0x100000, RZ ;  /* 0x0010000003007824 */ /* 0x000fca00078e00ff */
[----:B------:R-:W-:-:S07]  /*2b10*/  LOP3.LUT R0, R5, R0, R6, 0xfe, !PT ;  /* 0x0000000005007212 */ /* 0x000fce00078efe06 */
.L_x_10817:
[----:B------:R-:W-:Y:S05]  /*2b20*/  BSYNC B0 ;  /* 0x0000000000007941 */ /* 0x000fea0003800000 */
.L_x_10816:
[----:B------:R-:W-:Y:S01]  /*2b30*/  FSETP.NEU.FTZ.AND P0, PT, R0, RZ, PT ;  /* 0x000000ff0000720b */ /* 0x000fe20003f1d000 */
[----:B------:R-:W-:-:S12]  /*2b40*/  BRA `(.L_x_10801) ;  /* 0x0000000400147947 */ /* 0x000fd80003800000 */
.L_x_10814:
        /* <DEDUP_REMOVED lines=21> */
.L_x_10823:
[----:B------:R-:W-:Y:S05]  /*2ca0*/  BSYNC B1 ;  /* 0x0000000000017941 */ /* 0x000fea0003800000 */
.L_x_10822:
[----:B------:R-:W-:Y:S01]  /*2cb0*/  LEA R5, R0, 0x37800000, 0x17 ;  /* 0x3780000000057811 */ /* 0x000fe200078eb8ff */
[----:B------:R-:W-:-:S05]  /*2cc0*/  IMAD.SHL.U32 R0, R3, 0x200000, RZ ;  /* 0x0020000003007824 */ /* 0x000fca00078e00ff */
[----:B------:R-:W-:-:S07]  /*2cd0*/  LOP3.LUT R0, R5, R0, R6, 0xfe, !PT ;  /* 0x0000000005007212 */ /* 0x000fce00078efe06 */
.L_x_10821:
[----:B------:R-:W-:Y:S05]  /*2ce0*/  BSYNC B0 ;  /* 0x0000000000007941 */ /* 0x000fea0003800000 */
.L_x_10820:
[----:B------:R-:W-:Y:S01]  /*2cf0*/  FSETP.NEU.FTZ.AND P0, PT, R0, RZ, PT ;  /* 0x000000ff0000720b */ /* 0x000fe20003f1d000 */
[----:B------:R-:W-:-:S12]  /*2d00*/  BRA `(.L_x_10801) ;  /* 0x0000000000a47947 */ /* 0x000fd80003800000 */
.L_x_10813:
        /* <DEDUP_REMOVED lines=14> */
.L_x_10827:
[----:B------:R-:W-:Y:S05]  /*2df0*/  BSYNC B0 ;  /* 0x0000000000007941 */ /* 0x000fea0003800000 */
.L_x_10826:
[----:B------:R-:W-:Y:S01]  /*2e00*/  FSETP.NEU.FTZ.AND P0, PT, R0, RZ, PT ;  /* 0x000000ff0000720b */ /* 0x000fe20003f1d000 */
[----:B------:R-:W-:-:S12]  /*2e10*/  BRA `(.L_x_10801) ;  /* 0x0000000000607947 */ /* 0x000fd80003800000 */
.L_x_10800:
        /* <DEDUP_REMOVED lines=16> */
.L_x_10828:
[----:B------:R-:W-:Y:S01]  /*2f20*/  PLOP3.LUT P0, PT, PT, PT, PT, 0x8, 0x0 ;  /* 0x000000000000781c */ /* 0x000fe20003f0e170 */
[----:B------:R-:W-:-:S12]  /*2f30*/  BRA `(.L_x_10801) ;  /* 0x0000000000187947 */ /* 0x000fd80003800000 */
.L_x_10825:
[----:B------:R-:W2:Y:S02]  /*2f40*/  LDG.E.64 R4, desc[UR36][R4.64] ;  /* 0x0000002404047981 */ /* 0x000ea4000c1e1b00 */
[----:B--2---:R-:W-:-:S04]  /*2f50*/  ISETP.NE.U32.AND P0, PT, R4, RZ, PT ;  /* 0x000000ff0400720c */ /* 0x004fc80003f05070 */
[----:B------:R-:W-:Y:S01]  /*2f60*/  ISETP.NE.AND.EX P0, PT, R5, RZ, PT, P0 ;  /* 0x000000ff0500720c */ /* 0x000fe20003f05300 */
[----:B------:R-:W-:-:S12]  /*2f70*/  BRA `(.L_x_10801) ;  /* 0x0000000000087947 */ /* 0x000fd80003800000 */
.L_x_10824:
[----:B------:R-:W2:Y:S02]  /*2f80*/  LDG.E R4, desc[UR36][R4.64] ;  /* 0x0000002404047981 */ /* 0x000ea4000c1e1900 */
[----:B--2---:R-:W-:-:S13]  /*2f90*/  ISETP.NE.AND P0, PT, R4, RZ, PT ;  /* 0x000000ff0400720c */ /* 0x004fda0003f05270 */
.L_x_10801:
[----:B------:R-:W-:Y:S01]  /*2fa0*/  SEL R17, RZ, 0x1, !P0 ;  /* 0x00000001ff117807 */ /* 0x000fe20004000000 */
[----:B------:R-:W-:-:S07]  /*2fb0*/  VIADD R19, R19, 0x80 ;  /* 0x0000008013137836 */ /* 0x000fce0000000000 */
.L_x_10795:
[----:B------:R-:W-:Y:S05]  /*2fc0*/  BSYNC B6 ;  /* 0x0000000000067941 */ /* 0x000fea0003800000 */
.L_x_10794:
[----:B------:R-:W-:Y:S01]  /*2fd0*/  ISETP.GE.AND P0, PT, R19, R22, PT ;  /* 0x000000161300720c */ /* 0x000fe20003f06270 */
[----:B------:R-:W-:-:S12]  /*2fe0*/  BSSY B6, `(.L_x_10829) ;  /* 0x00000f7000067945 */ /* 0x000fd80003800000 */
[----:B------:R-:W-:Y:S05]  /*2ff0*/  @P0 BRA `(.L_x_10830) ;  /* 0x0000000c00d40947 */ /* 0x000fea0003800000 */
        /* <DEDUP_REMOVED lines=20> */
.L_x_10834:
[----:B------:R-:W2:Y:S02]  /*3140*/  LDG.E.U8 R4, desc[UR36][R4.64] ;  /* 0x0000002404047981 */ /* 0x000ea4000c1e1100 */
[----:B--2---:R-:W-:Y:S01]  /*3150*/  ISETP.NE.AND P0, PT, R4, RZ, PT ;  /* 0x000000ff0400720c */ /* 0x004fe20003f05270 */
[----:B------:R-:W-:-:S12]  /*3160*/  BRA `(.L_x_10836) ;  /* 0x0000000c00747947 */ /* 0x000fd80003800000 */
.L_x_10833:
        /* <DEDUP_REMOVED lines=10> */
.L_x_10838:
[----:B------:R-:W2:Y:S02]  /*3210*/  LDG.E R4, desc[UR36][R4.64] ;  /* 0x0000002404047981 */ /* 0x000ea4000c1e1900 */
[----:B--2---:R-:W-:Y:S01]  /*3220*/  ISETP.NE.AND P0, PT, R4, RZ, PT ;  /* 0x000000ff0400720c */ /* 0x004fe20003f05270 */
[----:B------:R-:W-:-:S12]  /*3230*/  BRA `(.L_x_10836) ;  /* 0x0000000c00407947 */ /* 0x000fd80003800000 */
.L_x_10837:
[----:B------:R-:W2:Y:S02]  /*3240*/  LDG.E.U16 R4, desc[UR36][R4.64] ;  /* 0x0000002404047981 */ /* 0x000ea4000c1e1500 */
[----:B--2---:R-:W-:Y:S01]  /*3250*/  ISETP.NE.AND P0, PT, R4, RZ, PT ;  /* 0x000000ff0400720c */ /* 0x004fe20003f05270 */
[----:B------:R-:W-:-:S12]  /*3260*/  BRA `(.L_x_10836) ;  /* 0x0000000c00347947 */ /* 0x000fd80003800000 */
.L_x_10832:
        /* <DEDUP_REMOVED lines=9> */
.L_x_10840:
[----:B------:R-:W2:Y:S02]  /*3300*/  LDG.E.U16 R0, desc[UR36][R4.64] ;  /* 0x0000002404007981 */ /* 0x000ea4000c1e1500 */
[----:B--2---:R-:W-:-:S05]  /*3310*/  HADD2.F32 R0, -RZ, R0.H0_H0 ;  /* 0x20000000ff007230 */ /* 0x004fca0000004100 */
[----:B------:R-:W-:Y:S01]  /*3320*/  FSETP.NEU.FTZ.AND P0, PT, R0, RZ, PT ;  /* 0x000000ff0000720b */ /* 0x000fe20003f1d000 */
[----:B------:R-:W-:-:S12]  /*3330*/  BRA `(.L_x_10836) ;  /* 0x0000000c00007947 */ /* 0x000fd80003800000 */
.L_x_10839:
        /* <DEDUP_REMOVED lines=11> */
.L_x_10842:
        /* <DEDUP_REMOVED lines=10> */
.L_x_10841:
[----:B------:R-:W2:Y:S02]  /*3490*/  LDG.E.64 R4, desc[UR36][R4.64] ;  /* 0x0000002404047981 */ /* 0x000ea4000c1e1b00 */
[----:B--2---:R-:W-:Y:S01]  /*34a0*/  DSETP.NEU.AND P0, PT, R4, RZ, PT ;  /* 0x000000ff0400722a */ /* 0x004fe20003f0d000 */
[----:B------:R-:W-:-:S13]  /*34b0*/  BRA `(.L_x_10836) ;  /* 0x0000000800a07947 */ /* 0x000fda0003800000 */
.L_x_10831:
        /* <DEDUP_REMOVED lines=11> */
.L_x_10845:
[----:B------:R-:W2:Y:S02]  /*3570*/  LDG.E.128 R4, desc[UR36][R4.64] ;  /* 0x0000002404047981 */ /* 0x000ea4000c1e1d00 */
[----:B--2---:R-:W-:-:S06]  /*3580*/  DSETP.NEU.AND P0, PT, R6, RZ, PT ;  /* 0x000000ff0600722a */ /* 0x004fcc0003f0d000 */
[----:B------:R-:W-:Y:S01]  /*3590*/  DSETP.NEU.OR P0, PT, R4, RZ, P0 ;  /* 0x000000ff0400722a */ /* 0x000fe2000070d400 */
[----:B------:R-:W-:-:S13]  /*35a0*/  BRA `(.L_x_10836) ;  /* 0x0000000800647947 */ /* 0x000fda0003800000 */
.L_x_10844:
        /* <DEDUP_REMOVED lines=27> */
.L_x_10847:
        /* <DEDUP_REMOVED lines=14> */
.L_x_10846:
[----:B------:R-:W2:Y:S02]  /*3840*/  LDG.E.U16 R0, desc[UR36][R4.64] ;  /* 0x0000002404007981 */ /* 0x000ea4000c1e1500 */
[----:B--2---:R-:W-:-:S05]  /*3850*/  IMAD.U32 R0, R0, 0x10000, RZ ;  /* 0x0001000000007824 */ /* 0x004fca00078e00ff */
[----:B------:R-:W-:Y:S01]  /*3860*/  FSETP.NEU.FTZ.AND P0, PT, R0, RZ, PT ;  /* 0x000000ff0000720b */ /* 0x000fe20003f1d000 */
[----:B------:R-:W-:-:S12]  /*3870*/  BRA `(.L_x_10836) ;  /* 0x0000000400b07947 */ /* 0x000fd80003800000 */
.L_x_10843:
        /* <DEDUP_REMOVED lines=11> */
.L_x_10850:
        /* <DEDUP_REMOVED lines=21> */
.L_x_10854:
[----:B------:R-:W-:Y:S05]  /*3a80*/  BSYNC B1 ;  /* 0x0000000000017941 */ /* 0x000fea0003800000 */
.L_x_10853:
[----:B------:R-:W-:Y:S01]  /*3a90*/  LEA R5, R0, 0x3b800000, 0x17 ;  /* 0x3b80000000057811 */ /* 0x000fe200078eb8ff */
[----:B------:R-:W-:-:S05]  /*3aa0*/  IMAD.SHL.U32 R0, R3, 0x100000, RZ ;  /* 0x0010000003007824 */ /* 0x000fca00078e00ff */
[----:B------:R-:W-:-:S07]  /*3ab0*/  LOP3.LUT R0, R5, R0, R6, 0xfe, !PT ;  /* 0x0000000005007212 */ /* 0x000fce00078efe06 */
.L_x_10852:
[----:B------:R-:W-:Y:S05]  /*3ac0*/  BSYNC B0 ;  /* 0x0000000000007941 */ /* 0x000fea0003800000 */
.L_x_10851:
[----:B------:R-:W-:Y:S01]  /*3ad0*/  FSETP.NEU.FTZ.AND P0, PT, R0, RZ, PT ;  /* 0x000000ff0000720b */ /* 0x000fe20003f1d000 */
[----:B------:R-:W-:-:S12]  /*3ae0*/  BRA `(.L_x_10836) ;  /* 0x0000000400147947 */ /* 0x000fd80003800000 */
.L_x_10849:
        /* <DEDUP_REMOVED lines=21> */
.L_x_10858:
[----:B------:R-:W-:Y:S05]  /*3c40*/  BSYNC B1 ;  /* 0x0000000000017941 */ /* 0x000fea0003800000 */
.L_x_10857:
[----:B------:R-:W-:Y:S01]  /*3c50*/  LEA R5, R0, 0x37800000, 0x17 ;  /* 0x3780000000057811 */ /* 0x000fe200078eb8ff */
[----:B------:R-:W-:-:S05]  /*3c60*/  IMAD.SHL.U32 R0, R3, 0x200000, RZ ;  /* 0x0020000003007824 */ /* 0x000fca00078e00ff */
[----:B------:R-:W-:-:S07]  /*3c70*/  LOP3.LUT R0, R5, R0, R6, 0xfe, !PT ;  /* 0x0000000005007212 */ /* 0x000fce00078efe06 */
.L_x_10856:
[----:B------:R-:W-:Y:S05]  /*3c80*/  BSYNC B0 ;  /* 0x0000000000007941 */ /* 0x000fea0003800000 */
.L_x_10855:
[----:B------:R-:W-:Y:S01]  /*3c90*/  FSETP.NEU.FTZ.AND P0, PT, R0, RZ, PT ;  /* 0x000000ff0000720b */ /* 0x000fe20003f1d000 */
[----:B------:R-:W-:-:S12]  /*3ca0*/  BRA `(.L_x_10836) ;  /* 0x0000000000a47947 */ /* 0x000fd80003800000 */
.L_x_10848:
        /* <DEDUP_REMOVED lines=14> */
.L_x_10862:
[----:B------:R-:W-:Y:S05]  /*3d90*/  BSYNC B0 ;  /* 0x0000000000007941 */ /* 0x000fea0003800000 */
.L_x_10861:
[----:B------:R-:W-:Y:S01]  /*3da0*/  FSETP.NEU.FTZ.AND P0, PT, R0, RZ, PT ;  /* 0x000000ff0000720b */ /* 0x000fe20003f1d000 */
[----:B------:R-:W-:-:S12]  /*3db0*/  BRA `(.L_x_10836) ;  /* 0x0000000000607947 */ /* 0x000fd80003800000 */
.L_x_10835:
        /* <DEDUP_REMOVED lines=16> */
.L_x_10863:
[----:B------:R-:W-:Y:S01]  /*3ec0*/  PLOP3.LUT P0, PT, PT, PT, PT, 0x8, 0x0 ;  /* 0x000000000000781c */ /* 0x000fe20003f0e170 */
[----:B------:R-:W-:-:S12]  /*3ed0*/  BRA `(.L_x_10836) ;  /* 0x0000000000187947 */ /* 0x000fd80003800000 */
.L_x_10860:
[----:B------:R-:W2:Y:S02]  /*3ee0*/  LDG.E.64 R4, desc[UR36][R4.64] ;  /* 0x0000002404047981 */ /* 0x000ea4000c1e1b00 */
[----:B--2---:R-:W-:-:S04]  /*3ef0*/  ISETP.NE.U32.AND P0, PT, R4, RZ, PT ;  /* 0x000000ff0400720c */ /* 0x004fc80003f05070 */
[----:B------:R-:W-:Y:S01]  /*3f00*/  ISETP.NE.AND.EX P0, PT, R5, RZ, PT, P0 ;  /* 0x000000ff0500720c */ /* 0x000fe20003f05300 */
[----:B------:R-:W-:-:S12]  /*3f10*/  BRA `(.L_x_10836) ;  /* 0x0000000000087947 */ /* 0x000fd80003800000 */
.L_x_10859:
[----:B------:R-:W2:Y:S02]  /*3f20*/  LDG.E R4, desc[UR36][R4.64] ;  /* 0x0000002404047981 */ /* 0x000ea4000c1e1900 */
[----:B--2---:R-:W-:-:S13]  /*3f30*/  ISETP.NE.AND P0, PT, R4, RZ, PT ;  /* 0x000000ff0400720c */ /* 0x004fda0003f05270 */
.L_x_10836:
[----:B------:R-:W-:-:S07]  /*3f40*/  SEL R16, RZ, 0x1, !P0 ;  /* 0x00000001ff107807 */ /* 0x000fce0004000000 */
.L_x_10830:
[----:B------:R-:W-:Y:S05]  /*3f50*/  BSYNC B6 ;  /* 0x0000000000067941 */ /* 0x000fea0003800000 */
.L_x_10829:
[----:B------:R-:W0:Y:S01]  /*3f60*/  S2R R19, SR_TID.X ;  /* 0x0000000000137919 */ /* 0x000e220000002100 */
[----:B------:R-:W1:Y:S01]  /*3f70*/  LDC.U8 R18, c[0x0][0x234] ;  /* 0x00008d00ff127b82 */ /* 0x000e620000000000 */
[----:B------:R-:W-:Y:S01]  /*3f80*/  BSSY B6, `(.L_x_10864) ;  /* 0x00000f0000067945 */ /* 0x000fe20003800000 */
        /* <DEDUP_REMOVED lines=23> */
.L_x_10869:
[----:B------:R0:W-:Y:S01]  /*4100*/  STG.E.U8 desc[UR36][R8.64], R24 ;  /* 0x0000001808007986 */ /* 0x0001e2000c101124 */
[----:B------:R-:W-:Y:S05]  /*4110*/  BRA `(.L_x_10865) ;  /* 0x0000000c00587947 */ /* 0x000fea0003800000 */
.L_x_10868:
        /* <DEDUP_REMOVED lines=10> */
.L_x_10872:
[----:B------:R-:W-:-:S05]  /*41c0*/  LOP3.LUT R3, R24, 0xffff, RZ, 0xc0, !PT ;  /* 0x0000ffff18037812 */ /* 0x000fca00078ec0ff */
[----:B------:R0:W-:Y:S01]  /*41d0*/  STG.E desc[UR36][R8.64], R3 ;  /* 0x0000000308007986 */ /* 0x0001e2000c101924 */
[----:B------:R-:W-:Y:S05]  /*41e0*/  BRA `(.L_x_10865) ;  /* 0x0000000c00247947 */ /* 0x000fea0003800000 */
.L_x_10871:
[----:B------:R0:W-:Y:S01]  /*41f0*/  STG.E.U16 desc[UR36][R8.64], R24 ;  /* 0x0000001808007986 */ /* 0x0001e2000c101524 */
[----:B------:R-:W-:Y:S05]  /*4200*/  BRA `(.L_x_10865) ;  /* 0x0000000c001c7947 */ /* 0x000fea0003800000 */
.L_x_10867:
        /* <DEDUP_REMOVED lines=9> */
.L_x_10874:
[----:B------:R-:W0:Y:S02]  /*42a0*/  I2F.S16 R0, R24 ;  /* 0x0000001800007306 */ /* 0x000e240000101400 */
[----:B0-----:R-:W-:-:S05]  /*42b0*/  F2FP.F16.F32.PACK_AB R0, RZ, R0 ;  /* 0x00000000ff00723e */ /* 0x001fca00000000ff */
[----:B------:R0:W-:Y:S01]  /*42c0*/  STG.E.U16 desc[UR36][R8.64], R0 ;  /* 0x0000000008007986 */ /* 0x0001e2000c101524 */
[----:B------:R-:W-:Y:S05]  /*42d0*/  BRA `(.L_x_10865) ;  /* 0x0000000800e87947 */ /* 0x000fea0003800000 */
.L_x_10873:
        /* <DEDUP_REMOVED lines=10> */
.L_x_10876:
[----:B------:R-:W0:Y:S02]  /*4380*/  I2F.S16 R24, R24 ;  /* 0x0000001800187306 */ /* 0x000e240000101400 */
[----:B0-----:R-:W-:-:S04]  /*4390*/  F2FP.F16.F32.PACK_AB R3, RZ, R24 ;  /* 0x00000018ff03723e */ /* 0x001fc800000000ff */
[----:B------:R-:W-:-:S05]  /*43a0*/  PRMT R3, R3, 0x5410, RZ ;  /* 0x0000541003037816 */ /* 0x000fca00000000ff */
[----:B------:R0:W-:Y:S01]  /*43b0*/  STG.E desc[UR36][R8.64], R3 ;  /* 0x0000000308007986 */ /* 0x0001e2000c101924 */
[----:B------:R-:W-:Y:S05]  /*43c0*/  BRA `(.L_x_10865) ;  /* 0x0000000800ac7947 */ /* 0x000fea0003800000 */
.L_x_10875:
[----:B------:R-:W0:Y:S02]  /*43d0*/  I2F.F64.S16 R24, R24 ;  /* 0x0000001800187312 */ /* 0x000e240000101c00 */
[----:B0-----:R0:W-:Y:S01]  /*43e0*/  STG.E.64 desc[UR36][R8.64], R24 ;  /* 0x0000001808007986 */ /* 0x0011e2000c101b24 */
[----:B------:R-:W-:Y:S05]  /*43f0*/  BRA `(.L_x_10865) ;  /* 0x0000000800a07947 */ /* 0x000fea0003800000 */
.L_x_10866:
        /* <DEDUP_REMOVED lines=10> */
.L_x_10879:
[----:B------:R-:W0:Y:S01]  /*44a0*/  I2F.F64.S16 R4, R24 ;  /* 0x0000001800047312 */ /* 0x000e220000101c00 */
[----:B------:R-:W-:-:S05]  /*44b0*/  CS2R R6, SRZ ;  /* 0x0000000000067805 */ /* 0x000fca000001ff00 */
[----:B0-----:R0:W-:Y:S01]  /*44c0*/  STG.E.128 desc[UR36][R8.64], R4 ;  /* 0x0000000408007986 */ /* 0x0011e2000c101d24 */
[----:B------:R-:W-:Y:S05]  /*44d0*/  BRA `(.L_x_10865) ;  /* 0x0000000800687947 */ /* 0x000fea0003800000 */
.L_x_10878:
        /* <DEDUP_REMOVED lines=21> */
.L_x_10883:
[----:B------:R-:W-:Y:S05]  /*4630*/  BSYNC B0 ;  /* 0x0000000000007941 */ /* 0x000fea0003800000 */
.L_x_10882:
[----:B------:R-:W-:-:S05]  /*4640*/  LOP3.LUT R5, R0, R5, RZ, 0xfc, !PT ;  /* 0x0000000500057212 */ /* 0x000fca00078efcff */
[----:B------:R0:W-:Y:S01]  /*4650*/  STG.E.U8 desc[UR36][R8.64], R5 ;  /* 0x0000000508007986 */ /* 0x0001e2000c101124 */
[----:B------:R-:W-:Y:S05]  /*4660*/  BRA `(.L_x_10865) ;  /* 0x0000000800047947 */ /* 0x000fea0003800000 */
.L_x_10881:
        /* <DEDUP_REMOVED lines=13> */
.L_x_10885:
[----:B------:R-:W-:Y:S01]  /*4740*/  IMAD.MOV.U32 R0, RZ, RZ, 0x7f ;  /* 0x0000007fff007424 */ /* 0x000fe200078e00ff */
[----:B------:R-:W-:-:S04]  /*4750*/  ISETP.GT.U32.AND P0, PT, R3, 0x7f800000, PT ;  /* 0x7f8000000300780c */ /* 0x000fc80003f04070 */
[----:B------:R-:W-:-:S09]  /*4760*/  SEL R0, R0, 0x7c, P0 ;  /* 0x0000007c00007807 */ /* 0x000fd20000000000 */
.L_x_10886:
[----:B------:R-:W-:Y:S05]  /*4770*/  BSYNC B0 ;  /* 0x0000000000007941 */ /* 0x000fea0003800000 */
.L_x_10884:
[----:B------:R-:W-:-:S04]  /*4780*/  LOP3.LUT R3, R5, 0x80000000, RZ, 0xc0, !PT ;  /* 0x8000000005037812 */ /* 0x000fc800078ec0ff */
[----:B------:R-:W-:-:S04]  /*4790*/  SHF.R.U32.HI R3, RZ, 0x18, R3 ;  /* 0x00000018ff037819 */ /* 0x000fc80000011603 */
[----:B------:R-:W-:-:S05]  /*47a0*/  LOP3.LUT R3, R0, R3, RZ, 0xfc, !PT ;  /* 0x0000000300037212 */ /* 0x000fca00078efcff */
[----:B------:R0:W-:Y:S01]  /*47b0*/  STG.E.U8 desc[UR36][R8.64], R3 ;  /* 0x0000000308007986 */ /* 0x0001e2000c101124 */
[----:B------:R-:W-:Y:S05]  /*47c0*/  BRA `(.L_x_10865) ;  /* 0x0000000400ac7947 */ /* 0x000fea0003800000 */
.L_x_10880:
[----:B------:R-:W0:Y:S02]  /*47d0*/  I2F.S16 R0, R24 ;  /* 0x0000001800007306 */ /* 0x000e240000101400 */
[----:B0-----:R-:W-:-:S05]  /*47e0*/  F2FP.BF16.F32.PACK_AB R0, RZ, R0 ;  /* 0x00000000ff00723e */ /* 0x001fca00000010ff */
[----:B------:R0:W-:Y:S01]  /*47f0*/  STG.E.U16 desc[UR36][R8.64], R0 ;  /* 0x0000000008007986 */ /* 0x0001e2000c101524 */
[----:B------:R-:W-:Y:S05]  /*4800*/  BRA `(.L_x_10865) ;  /* 0x00000004009c7947 */ /* 0x000fea0003800000 */
.L_x_10877:
        /* <DEDUP_REMOVED lines=10> */
.L_x_10889:
        /* <DEDUP_REMOVED lines=17> */
.L_x_10892:
[----:B------:R-:W-:-:S04]  /*49c0*/  LOP3.LUT R3, R5, 0x80000000, RZ, 0xc0, !PT ;  /* 0x8000000005037812 */ /* 0x000fc800078ec0ff */
[----:B------:R-:W-:-:S04]  /*49d0*/  SHF.R.U32.HI R3, RZ, 0x18, R3 ;  /* 0x00000018ff037819 */ /* 0x000fc80000011603 */
[----:B------:R-:W-:-:S04]  /*49e0*/  LOP3.LUT R0, R0, R3, RZ, 0xfc, !PT ;  /* 0x0000000300007212 */ /* 0x000fc800078efcff */
[----:B------:R-:W-:-:S07]  /*49f0*/  PRMT R4, R0, 0x7610, R4 ;  /* 0x0000761000047816 */ /* 0x000fce0000000004 */
.L_x_10891:
[----:B------:R-:W-:Y:S05]  /*4a00*/  BSYNC B0 ;  /* 0x0000000000007941 */ /* 0x000fea0003800000 */
.L_x_10890:
[----:B------:R4:W-:Y:S01]  /*4a10*/  STG.E.U8 desc[UR36][R8.64], R4 ;  /* 0x0000000408007986 */ /* 0x0009e2000c101124 */
[----:B------:R-:W-:Y:S05]  /*4a20*/  BRA `(.L_x_10865) ;  /* 0x0000000400147947 */ /* 0x000fea0003800000 */
.L_x_10888:
        /* <DEDUP_REMOVED lines=17> */
.L_x_10895:
[----:B------:R-:W-:-:S04]  /*4b40*/  LOP3.LUT R3, R5, 0x80000000, RZ, 0xc0, !PT ;  /* 0x8000000005037812 */ /* 0x000fc800078ec0ff */
[----:B------:R-:W-:-:S04]  /*4b50*/  SHF.R.U32.HI R3, RZ, 0x18, R3 ;  /* 0x00000018ff037819 */ /* 0x000fc80000011603 */
[----:B------:R-:W-:-:S04]  /*4b60*/  LOP3.LUT R0, R0, R3, RZ, 0xfc, !PT ;  /* 0x0000000300007212 */ /* 0x000fc800078efcff */
[----:B------:R-:W-:-:S07]  /*4b70*/  PRMT R4, R0, 0x7610, R4 ;  /* 0x0000761000047816 */ /* 0x000fce0000000004 */
.L_x_10894:
[----:B------:R-:W-:Y:S05]  /*4b80*/  BSYNC B0 ;  /* 0x0000000000007941 */ /* 0x000fea0003800000 */
.L_x_10893:
[----:B------:R0:W-:Y:S01]  /*4b90*/  STG.E.U8 desc[UR36][R8.64], R4 ;  /* 0x0000000408007986 */ /* 0x0001e2000c101124 */
[----:B------:R-:W-:Y:S05]  /*4ba0*/  BRA `(.L_x_10865) ;  /* 0x0000000000b47947 */ /* 0x000fea0003800000 */
.L_x_10887:
        /* <DEDUP_REMOVED lines=22> */
.L_x_10870:
        /* <DEDUP_REMOVED lines=16> */
.L_x_10898:
[----:B------:R-:W-:Y:S05]  /*4e10*/  BRA `(.L_x_10865) ;  /* 0x0000000000187947 */ /* 0x000fea0003800000 */
.L_x_10897:
[----:B------:R-:W-:Y:S01]  /*4e20*/  LOP3.LUT R24, R24, 0xffff, RZ, 0xc0, !PT ;  /* 0x0000ffff18187812 */ /* 0x000fe200078ec0ff */
[----:B------:R-:W-:-:S05]  /*4e30*/  IMAD.MOV.U32 R25, RZ, RZ, RZ ;  /* 0x000000ffff197224 */ /* 0x000fca00078e00ff */
[----:B------:R2:W-:Y:S01]  /*4e40*/  STG.E.64 desc[UR36][R8.64], R24 ;  /* 0x0000001808007986 */ /* 0x0005e2000c101b24 */
[----:B------:R-:W-:Y:S05]  /*4e50*/  BRA `(.L_x_10865) ;  /* 0x0000000000087947 */ /* 0x000fea0003800000 */
.L_x_10896:
[----:B------:R-:W-:-:S05]  /*4e60*/  LOP3.LUT R3, R24, 0xffff, RZ, 0xc0, !PT ;  /* 0x0000ffff18037812 */ /* 0x000fca00078ec0ff */
[----:B------:R0:W-:Y:S02]  /*4e70*/  STG.E desc[UR36][R8.64], R3 ;  /* 0x0000000308007986 */ /* 0x0001e4000c101924 */
.L_x_10865:
[----:B------:R-:W-:Y:S05]  /*4e80*/  BSYNC B6 ;  /* 0x0000000000067941 */ /* 0x000fea0003800000 */
.L_x_10864:
        /* <DEDUP_REMOVED lines=23> */
.L_x_10904:
[----:B------:R0:W-:Y:S01]  /*5000*/  STG.E.U8 desc[UR36][R8.64], R23 ;  /* 0x0000001708007986 */ /* 0x0001e2000c101124 */
[----:B------:R-:W-:Y:S05]  /*5010*/  BRA `(.L_x_10906) ;  /* 0x0000000c00587947 */ /* 0x000fea0003800000 */
.L_x_10903:
        /* <DEDUP_REMOVED lines=10> */
.L_x_10908:
[----:B------:R-:W-:-:S05]  /*50c0*/  LOP3.LUT R23, R23, 0xffff, RZ, 0xc0, !PT ;  /* 0x0000ffff17177812 */ /* 0x000fca00078ec0ff */
[----:B------:R0:W-:Y:S01]  /*50d0*/  STG.E desc[UR36][R8.64], R23 ;  /* 0x0000001708007986 */ /* 0x0001e2000c101924 */
[----:B------:R-:W-:Y:S05]  /*50e0*/  BRA `(.L_x_10906) ;  /* 0x0000000c00247947 */ /* 0x000fea0003800000 */
.L_x_10907:
[----:B------:R0:W-:Y:S01]  /*50f0*/  STG.E.U16 desc[UR36][R8.64], R23 ;  /* 0x0000001708007986 */ /* 0x0001e2000c101524 */
[----:B------:R-:W-:Y:S05]  /*5100*/  BRA `(.L_x_10906) ;  /* 0x0000000c001c7947 */ /* 0x000fea0003800000 */
.L_x_10902:
        /* <DEDUP_REMOVED lines=9> */
.L_x_10910:
[----:B------:R-:W0:Y:S02]  /*51a0*/  I2F.S16 R0, R23 ;  /* 0x0000001700007306 */ /* 0x000e240000101400 */
[----:B0-----:R-:W-:-:S05]  /*51b0*/  F2FP.F16.F32.PACK_AB R0, RZ, R0 ;  /* 0x00000000ff00723e */ /* 0x001fca00000000ff */
[----:B------:R0:W-:Y:S01]  /*51c0*/  STG.E.U16 desc[UR36][R8.64], R0 ;  /* 0x0000000008007986 */ /* 0x0001e2000c101524 */
[----:B------:R-:W-:Y:S05]  /*51d0*/  BRA `(.L_x_10906) ;  /* 0x0000000800e87947 */ /* 0x000fea0003800000 */
.L_x_10909:
        /* <DEDUP_REMOVED lines=10> */
.L_x_10912:
[----:B------:R-:W0:Y:S02]  /*5280*/  I2F.S16 R23, R23 ;  /* 0x0000001700177306 */ /* 0x000e240000101400 */
[----:B0-----:R-:W-:-:S04]  /*5290*/  F2FP.F16.F32.PACK_AB R3, RZ, R23 ;  /* 0x00000017ff03723e */ /* 0x001fc800000000ff */
[----:B------:R-:W-:-:S05]  /*52a0*/  PRMT R3, R3, 0x5410, RZ ;  /* 0x0000541003037816 */ /* 0x000fca00000000ff */
[----:B------:R0:W-:Y:S01]  /*52b0*/  STG.E desc[UR36][R8.64], R3 ;  /* 0x0000000308007986 */ /* 0x0001e2000c101924 */
[----:B------:R-:W-:Y:S05]  /*52c0*/  BRA `(.L_x_10906) ;  /* 0x0000000800ac7947 */ /* 0x000fea0003800000 */
.L_x_10911:
[----:B------:R-:W0:Y:S02]  /*52d0*/  I2F.F64.S16 R4, R23 ;  /* 0x0000001700047312 */ /* 0x000e240000101c00 */
[----:B0-----:R0:W-:Y:S01]  /*52e0*/  STG.E.64 desc[UR36][R8.64], R4 ;  /* 0x0000000408007986 */ /* 0x0011e2000c101b24 */
[----:B------:R-:W-:Y:S05]  /*52f0*/  BRA `(.L_x_10906) ;  /* 0x0000000800a07947 */ /* 0x000fea0003800000 */
.L_x_10901:
        /* <DEDUP_REMOVED lines=10> */
.L_x_10915:
[----:B------:R-:W0:Y:S01]  /*53a0*/  I2F.F64.S16 R4, R23 ;  /* 0x0000001700047312 */ /* 0x000e220000101c00 */
[----:B------:R-:W-:-:S05]  /*53b0*/  CS2R R6, SRZ ;  /* 0x0000000000067805 */ /* 0x000fca000001ff00 */
[----:B0-----:R0:W-:Y:S01]  /*53c0*/  STG.E.128 desc[UR36][R8.64], R4 ;  /* 0x0000000408007986 */ /* 0x0011e2000c101d24 */
[----:B------:R-:W-:Y:S05]  /*53d0*/  BRA `(.L_x_10906) ;  /* 0x0000000800687947 */ /* 0x000fea0003800000 */
.L_x_10914:
        /* <DEDUP_REMOVED lines=21> */
.L_x_10919:
[----:B------:R-:W-:Y:S05]  /*5530*/  BSYNC B0 ;  /* 0x0000000000007941 */ /* 0x000fea0003800000 */
.L_x_10918:
[----:B------:R-:W-:-:S05]  /*5540*/  LOP3.LUT R5, R0, R5, RZ, 0xfc, !PT ;  /* 0x0000000500057212 */ /* 0x000fca00078efcff */
[----:B------:R0:W-:Y:S01]  /*5550*/  STG.E.U8 desc[UR36][R8.64], R5 ;  /* 0x0000000508007986 */ /* 0x0001e2000c101124 */
[----:B------:R-:W-:Y:S05]  /*5560*/  BRA `(.L_x_10906) ;  /* 0x0000000800047947 */ /* 0x000fea0003800000 */
.L_x_10917:
        /* <DEDUP_REMOVED lines=13> */
.L_x_10921:
[----:B------:R-:W-:Y:S01]  /*5640*/  IMAD.MOV.U32 R0, RZ, RZ, 0x7f ;  /* 0x0000007fff007424 */ /* 0x000fe200078e00ff */
[----:B------:R-:W-:-:S04]  /*5650*/  ISETP.GT.U32.AND P0, PT, R3, 0x7f800000, PT ;  /* 0x7f8000000300780c */ /* 0x000fc80003f04070 */
[----:B------:R-:W-:-:S09]  /*5660*/  SEL R0, R0, 0x7c, P0 ;  /* 0x0000007c00007807 */ /* 0x000fd20000000000 */
.L_x_10922:
[----:B------:R-:W-:Y:S05]  /*5670*/  BSYNC B0 ;  /* 0x0000000000007941 */ /* 0x000fea0003800000 */
.L_x_10920:
[----:B------:R-:W-:-:S04]  /*5680*/  LOP3.LUT R3, R23, 0x80000000, RZ, 0xc0, !PT ;  /* 0x8000000017037812 */ /* 0x000fc800078ec0ff */
[----:B------:R-:W-:-:S04]  /*5690*/  SHF.R.U32.HI R3, RZ, 0x18, R3 ;  /* 0x00000018ff037819 */ /* 0x000fc80000011603 */
[----:B------:R-:W-:-:S05]  /*56a0*/  LOP3.LUT R3, R0, R3, RZ, 0xfc, !PT ;  /* 0x0000000300037212 */ /* 0x000fca00078efcff */
[----:B------:R0:W-:Y:S01]  /*56b0*/  STG.E.U8 desc[UR36][R8.64], R3 ;  /* 0x0000000308007986 */ /* 0x0001e2000c101124 */
[----:B------:R-:W-:Y:S05]  /*56c0*/  BRA `(.L_x_10906) ;  /* 0x0000000400ac7947 */ /* 0x000fea0003800000 */
.L_x_10916:
[----:B------:R-:W0:Y:S02]  /*56d0*/  I2F.S16 R0, R23 ;  /* 0x0000001700007306 */ /* 0x000e240000101400 */
[----:B0-----:R-:W-:-:S05]  /*56e0*/  F2FP.BF16.F32.PACK_AB R0, RZ, R0 ;  /* 0x00000000ff00723e */ /* 0x001fca00000010ff */
[----:B------:R0:W-:Y:S01]  /*56f0*/  STG.E.U16 desc[UR36][R8.64], R0 ;  /* 0x0000000008007986 */ /* 0x0001e2000c101524 */
[----:B------:R-:W-:Y:S05]  /*5700*/  BRA `(.L_x_10906) ;  /* 0x00000004009c7947 */ /* 0x000fea0003800000 */
.L_x_10913:
        /* <DEDUP_REMOVED lines=10> */
.L_x_10925:
        /* <DEDUP_REMOVED lines=17> */
.L_x_10928:
[----:B------:R-:W-:-:S04]  /*58c0*/  LOP3.LUT R3, R23, 0x80000000, RZ, 0xc0, !PT ;  /* 0x8000000017037812 */ /* 0x000fc800078ec0ff */
[----:B------:R-:W-:-:S04]  /*58d0*/  SHF.R.U32.HI R3, RZ, 0x18, R3 ;  /* 0x00000018ff037819 */ /* 0x000fc80000011603 */
[----:B------:R-:W-:-:S04]  /*58e0*/  LOP3.LUT R0, R0, R3, RZ, 0xfc, !PT ;  /* 0x0000000300007212 */ /* 0x000fc800078efcff */
[----:B------:R-:W-:-:S07]  /*58f0*/  PRMT R4, R0, 0x7610, R4 ;  /* 0x0000761000047816 */ /* 0x000fce0000000004 */
.L_x_10927:
[----:B------:R-:W-:Y:S05]  /*5900*/  BSYNC B0 ;  /* 0x0000000000007941 */ /* 0x000fea0003800000 */
.L_x_10926:
[----:B------:R3:W-:Y:S01]  /*5910*/  STG.E.U8 desc[UR36][R8.64], R4 ;  /* 0x0000000408007986 */ /* 0x0007e2000c101124 */
[----:B------:R-:W-:Y:S05]  /*5920*/  BRA `(.L_x_10906) ;  /* 0x0000000400147947 */ /* 0x000fea0003800000 */
.L_x_10924:
        /* <DEDUP_REMOVED lines=17> */
.L_x_10931:
[----:B------:R-:W-:-:S04]  /*5a40*/  LOP3.LUT R3, R23, 0x80000000, RZ, 0xc0, !PT ;  /* 0x8000000017037812 */ /* 0x000fc800078ec0ff */
[----:B------:R-:W-:-:S04]  /*5a50*/  SHF.R.U32.HI R3, RZ, 0x18, R3 ;  /* 0x00000018ff037819 */ /* 0x000fc80000011603 */
[----:B------:R-:W-:-:S04]  /*5a60*/  LOP3.LUT R0, R0, R3, RZ, 0xfc, !PT ;  /* 0x0000000300007212 */ /* 0x000fc800078efcff */
[----:B------:R-:W-:-:S07]  /*5a70*/  PRMT R4, R0, 0x7610, R4 ;  /* 0x0000761000047816 */ /* 0x000fce0000000004 */
.L_x_10930:
[----:B------:R-:W-:Y:S05]  /*5a80*/  BSYNC B0 ;  /* 0x0000000000007941 */ /* 0x000fea0003800000 */
.L_x_10929:
[----:B------:R0:W-:Y:S01]  /*5a90*/  STG.E.U8 desc[UR36][R8.64], R4 ;  /* 0x0000000408007986 */ /* 0x0001e2000c101124 */
[----:B------:R-:W-:Y:S05]  /*5aa0*/  BRA `(.L_x_10906) ;  /* 0x0000000000b47947 */ /* 0x000fea0003800000 */
.L_x_10923:
        /* <DEDUP_REMOVED lines=22> */
.L_x_10905:
        /* <DEDUP_REMOVED lines=16> */
.L_x_10934:
[----:B------:R-:W-:Y:S05]  /*5d10*/  BRA `(.L_x_10906) ;  /* 0x0000000000187947 */ /* 0x000fea0003800000 */
.L_x_10933:
[----:B------:R-:W-:Y:S01]  /*5d20*/  LOP3.LUT R4, R23, 0xffff, RZ, 0xc0, !PT ;  /* 0x0000ffff17047812 */ /* 0x000fe200078ec0ff */
[----:B------:R-:W-:-:S05]  /*5d30*/  IMAD.MOV.U32 R5, RZ, RZ, RZ ;  /* 0x000000ffff057224 */ /* 0x000fca00078e00ff */
[----:B------:R1:W-:Y:S01]  /*5d40*/  STG.E.64 desc[UR36][R8.64], R4 ;  /* 0x0000000408007986 */ /* 0x0003e2000c101b24 */
[----:B------:R-:W-:Y:S05]  /*5d50*/  BRA `(.L_x_10906) ;  /* 0x0000000000087947 */ /* 0x000fea0003800000 */
.L_x_10932:
[----:B------:R-:W-:-:S05]  /*5d60*/  LOP3.LUT R23, R23, 0xffff, RZ, 0xc0, !PT ;  /* 0x0000ffff17177812 */ /* 0x000fca00078ec0ff */
[----:B------:R0:W-:Y:S02]  /*5d70*/  STG.E desc[UR36][R8.64], R23 ;  /* 0x0000001708007986 */ /* 0x0001e4000c101924 */
.L_x_10906:
        /* <DEDUP_REMOVED lines=23> */
.L_x_10938:
[----:B------:R0:W-:Y:S01]  /*5ef0*/  STG.E.U8 desc[UR36][R8.64], R17 ;  /* 0x0000001108007986 */ /* 0x0001e2000c101124 */
[----:B------:R-:W-:Y:S05]  /*5f00*/  BRA `(.L_x_10940) ;  /* 0x0000000c00587947 */ /* 0x000fea0003800000 */
.L_x_10937:
        /* <DEDUP_REMOVED lines=10> */
.L_x_10942:
[----:B------:R-:W-:-:S05]  /*5fb0*/  LOP3.LUT R17, R17, 0xffff, RZ, 0xc0, !PT ;  /* 0x0000ffff11117812 */ /* 0x000fca00078ec0ff */
[----:B------:R0:W-:Y:S01]  /*5fc0*/  STG.E desc[UR36][R8.64], R17 ;  /* 0x0000001108007986 */ /* 0x0001e2000c101924 */
[----:B------:R-:W-:Y:S05]  /*5fd0*/  BRA `(.L_x_10940) ;  /* 0x0000000c00247947 */ /* 0x000fea0003800000 */
.L_x_10941:
[----:B------:R0:W-:Y:S01]  /*5fe0*/  STG.E.U16 desc[UR36][R8.64], R17 ;  /* 0x0000001108007986 */ /* 0x0001e2000c101524 */
[----:B------:R-:W-:Y:S05]  /*5ff0*/  BRA `(.L_x_10940) ;  /* 0x0000000c001c7947 */ /* 0x000fea0003800000 */
.L_x_10936:
        /* <DEDUP_REMOVED lines=9> */
.L_x_10944:
[----:B------:R-:W0:Y:S02]  /*6090*/  I2F.S16 R0, R17 ;  /* 0x0000001100007306 */ /* 0x000e240000101400 */
[----:B0-----:R-:W-:-:S05]  /*60a0*/  F2FP.F16.F32.PACK_AB R0, RZ, R0 ;  /* 0x00000000ff00723e */ /* 0x001fca00000000ff */
[----:B------:R0:W-:Y:S01]  /*60b0*/  STG.E.U16 desc[UR36][R8.64], R0 ;  /* 0x0000000008007986 */ /* 0x0001e2000c101524 */
[----:B------:R-:W-:Y:S05]  /*60c0*/  BRA `(.L_x_10940) ;  /* 0x0000000800e87947 */ /* 0x000fea0003800000 */
.L_x_10943:
        /* <DEDUP_REMOVED lines=10> */
.L_x_10946:
[----:B------:R-:W0:Y:S02]  /*6170*/  I2F.S16 R17, R17 ;  /* 0x0000001100117306 */ /* 0x000e240000101400 */
[----:B0-----:R-:W-:-:S04]  /*6180*/  F2FP.F16.F32.PACK_AB R3, RZ, R17 ;  /* 0x00000011ff03723e */ /* 0x001fc800000000ff */
[----:B------:R-:W-:-:S05]  /*6190*/  PRMT R3, R3, 0x5410, RZ ;  /* 0x0000541003037816 */ /* 0x000fca00000000ff */
[----:B------:R0:W-:Y:S01]  /*61a0*/  STG.E desc[UR36][R8.64], R3 ;  /* 0x0000000308007986 */ /* 0x0001e2000c101924 */
[----:B------:R-:W-:Y:S05]  /*61b0*/  BRA `(.L_x_10940) ;  /* 0x0000000800ac7947 */ /* 0x000fea0003800000 */
.L_x_10945:
[----:B------:R-:W0:Y:S02]  /*61c0*/  I2F.F64.S16 R4, R17 ;  /* 0x0000001100047312 */ /* 0x000e240000101c00 */
[----:B0-----:R0:W-:Y:S01]  /*61d0*/  STG.E.64 desc[UR36][R8.64], R4 ;  /* 0x0000000408007986 */ /* 0x0011e2000c101b24 */
[----:B------:R-:W-:Y:S05]  /*61e0*/  BRA `(.L_x_10940) ;  /* 0x0000000800a07947 */ /* 0x000fea0003800000 */
.L_x_10935:
        /* <DEDUP_REMOVED lines=10> */
.L_x_10949:
[----:B------:R-:W0:Y:S01]  /*6290*/  I2F.F64.S16 R4, R17 ;  /* 0x0000001100047312 */ /* 0x000e220000101c00 */
[----:B------:R-:W-:-:S05]  /*62a0*/  CS2R R6, SRZ ;  /* 0x0000000000067805 */ /* 0x000fca000001ff00 */
[----:B0-----:R0:W-:Y:S01]  /*62b0*/  STG.E.128 desc[UR36][R8.64], R4 ;  /* 0x0000000408007986 */ /* 0x0011e2000c101d24 */
[----:B------:R-:W-:Y:S05]  /*62c0*/  BRA `(.L_x_10940) ;  /* 0x0000000800687947 */ /* 0x000fea0003800000 */
.L_x_10948:
        /* <DEDUP_REMOVED lines=21> */
.L_x_10953:
[----:B------:R-:W-:Y:S05]  /*6420*/  BSYNC B0 ;  /* 0x0000000000007941 */ /* 0x000fea0003800000 */
.L_x_10952:
[----:B------:R-:W-:-:S05]  /*6430*/  LOP3.LUT R5, R0, R5, RZ, 0xfc, !PT ;  /* 0x0000000500057212 */ /* 0x000fca00078efcff */
[----:B------:R0:W-:Y:S01]  /*6440*/  STG.E.U8 desc[UR36][R8.64], R5 ;  /* 0x0000000508007986 */ /* 0x0001e2000c101124 */
[----:B------:R-:W-:Y:S05]  /*6450*/  BRA `(.L_x_10940) ;  /* 0x0000000800047947 */ /* 0x000fea0003800000 */
.L_x_10951:
        /* <DEDUP_REMOVED lines=13> */
.L_x_10955:
[----:B------:R-:W-:Y:S01]  /*6530*/  IMAD.MOV.U32 R0, RZ, RZ, 0x7f ;  /* 0x0000007fff007424 */ /* 0x000fe200078e00ff */
[----:B------:R-:W-:-:S04]  /*6540*/  ISETP.GT.U32.AND P0, PT, R3, 0x7f800000, PT ;  /* 0x7f8000000300780c */ /* 0x000fc80003f04070 */
[----:B------:R-:W-:-:S09]  /*6550*/  SEL R0, R0, 0x7c, P0 ;  /* 0x0000007c00007807 */ /* 0x000fd20000000000 */
.L_x_10956:
[----:B------:R-:W-:Y:S05]  /*6560*/  BSYNC B0 ;  /* 0x0000000000007941 */ /* 0x000fea0003800000 */
.L_x_10954:
[----:B------:R-:W-:-:S04]  /*6570*/  LOP3.LUT R3, R17, 0x80000000, RZ, 0xc0, !PT ;  /* 0x8000000011037812 */ /* 0x000fc800078ec0ff */
[----:B------:R-:W-:-:S04]  /*6580*/  SHF.R.U32.HI R3, RZ, 0x18, R3 ;  /* 0x00000018ff037819 */ /* 0x000fc80000011603 */
[----:B------:R-:W-:-:S05]  /*6590*/  LOP3.LUT R3, R0, R3, RZ, 0xfc, !PT ;  /* 0x0000000300037212 */ /* 0x000fca00078efcff */
[----:B------:R0:W-:Y:S01]  /*65a0*/  STG.E.U8 desc[UR36][R8.64], R3 ;  /* 0x0000000308007986 */ /* 0x0001e2000c101124 */
[----:B------:R-:W-:Y:S05]  /*65b0*/  BRA `(.L_x_10940) ;  /* 0x0000000400ac7947 */ /* 0x000fea0003800000 */
.L_x_10950:
[----:B------:R-:W0:Y:S02]  /*65c0*/  I2F.S16 R0, R17 ;  /* 0x0000001100007306 */ /* 0x000e240000101400 */
[----:B0-----:R-:W-:-:S05]  /*65d0*/  F2FP.BF16.F32.PACK_AB R0, RZ, R0 ;  /* 0x00000000ff00723e */ /* 0x001fca00000010ff */
[----:B------:R0:W-:Y:S01]  /*65e0*/  STG.E.U16 desc[UR36][R8.64], R0 ;  /* 0x0000000008007986 */ /* 0x0001e2000c101524 */
[----:B------:R-:W-:Y:S05]  /*65f0*/  BRA `(.L_x_10940) ;  /* 0x00000004009c7947 */ /* 0x000fea0003800000 */
.L_x_10947:
        /* <DEDUP_REMOVED lines=10> */
.L_x_10959:
        /* <DEDUP_REMOVED lines=17> */
.L_x_10962:
[----:B------:R-:W-:-:S04]  /*67b0*/  LOP3.LUT R3, R17, 0x80000000, RZ, 0xc0, !PT ;  /* 0x8000000011037812 */ /* 0x000fc800078ec0ff */
[----:B------:R-:W-:-:S04]  /*67c0*/  SHF.R.U32.HI R3, RZ, 0x18, R3 ;  /* 0x00000018ff037819 */ /* 0x000fc80000011603 */
[----:B------:R-:W-:-:S04]  /*67d0*/  LOP3.LUT R0, R0, R3, RZ, 0xfc, !PT ;  /* 0x0000000300007212 */ /* 0x000fc800078efcff */
[----:B------:R-:W-:-:S07]  /*67e0*/  PRMT R4, R0, 0x7610, R4 ;  /* 0x0000761000047816 */ /* 0x000fce0000000004 */
.L_x_10961:
[----:B------:R-:W-:Y:S05]  /*67f0*/  BSYNC B0 ;  /* 0x0000000000007941 */ /* 0x000fea0003800000 */
.L_x_10960:
[----:B------:R3:W-:Y:S01]  /*6800*/  STG.E.U8 desc[UR36][R8.64], R4 ;  /* 0x0000000408007986 */ /* 0x0007e2000c101124 */
[----:B------:R-:W-:Y:S05]  /*6810*/  BRA `(.L_x_10940) ;  /* 0x0000000400147947 */ /* 0x000fea0003800000 */
.L_x_10958:
        /* <DEDUP_REMOVED lines=17> */
.L_x_10965:
[----:B------:R-:W-:-:S04]  /*6930*/  LOP3.LUT R3, R17, 0x80000000, RZ, 0xc0, !PT ;  /* 0x8000000011037812 */ /* 0x000fc800078ec0ff */
[----:B------:R-:W-:-:S04]  /*6940*/  SHF.R.U32.HI R3, RZ, 0x18, R3 ;  /* 0x00000018ff037819 */ /* 0x000fc80000011603 */
[----:B------:R-:W-:-:S04]  /*6950*/  LOP3.LUT R0, R0, R3, RZ, 0xfc, !PT ;  /* 0x0000000300007212 */ /* 0x000fc800078efcff */
[----:B------:R-:W-:-:S07]  /*6960*/  PRMT R4, R0, 0x7610, R4 ;  /* 0x0000761000047816 */ /* 0x000fce0000000004 */
.L_x_10964:
[----:B------:R-:W-:Y:S05]  /*6970*/  BSYNC B0 ;  /* 0x0000000000007941 */ /* 0x000fea0003800000 */
.L_x_10963:
[----:B------:R0:W-:Y:S01]  /*6980*/  STG.E.U8 desc[UR36][R8.64], R4 ;  /* 0x0000000408007986 */ /* 0x0001e2000c101124 */
[----:B------:R-:W-:Y:S05]  /*6990*/  BRA `(.L_x_10940) ;  /* 0x0000000000b47947 */ /* 0x000fea0003800000 */
.L_x_10957:
        /* <DEDUP_REMOVED lines=22> */
.L_x_10939:
        /* <DEDUP_REMOVED lines=16> */
.L_x_10968:
[----:B------:R-:W-:Y:S05]  /*6c00*/  BRA `(.L_x_10940) ;  /* 0x0000000000187947 */ /* 0x000fea0003800000 */
.L_x_10967:
[----:B------:R-:W-:Y:S01]  /*6c10*/  LOP3.LUT R4, R17, 0xffff, RZ, 0xc0, !PT ;  /* 0x0000ffff11047812 */ /* 0x000fe200078ec0ff */
[----:B------:R-:W-:-:S05]  /*6c20*/  IMAD.MOV.U32 R5, RZ, RZ, RZ ;  /* 0x000000ffff057224 */ /* 0x000fca00078e00ff */
[----:B------:R2:W-:Y:S01]  /*6c30*/  STG.E.64 desc[UR36][R8.64], R4 ;  /* 0x0000000408007986 */ /* 0x0005e2000c101b24 */
[----:B------:R-:W-:Y:S05]  /*6c40*/  BRA `(.L_x_10940) ;  /* 0x0000000000087947 */ /* 0x000fea0003800000 */
.L_x_10966:
[----:B------:R-:W-:-:S05]  /*6c50*/  LOP3.LUT R17, R17, 0xffff, RZ, 0xc0, !PT ;  /* 0x0000ffff11117812 */ /* 0x000fca00078ec0ff */
[----:B------:R0:W-:Y:S02]  /*6c60*/  STG.E desc[UR36][R8.64], R17 ;  /* 0x0000001108007986 */ /* 0x0001e4000c101924 */
.L_x_10940:
[----:B------:R-:W-:-:S07]  /*6c70*/  VIADD R19, R19, 0x80 ;  /* 0x0000008013137836 */ /* 0x000fce0000000000 */
.L_x_10900:
[----:B------:R-:W-:Y:S05]  /*6c80*/  BSYNC B6 ;  /* 0x0000000000067941 */ /* 0x000fea0003800000 */
.L_x_10899:
        /* <DEDUP_REMOVED lines=21> */
.L_x_10972:
[----:B------:R-:W-:Y:S01]  /*6de0*/  STG.E.U8 desc[UR36][R2.64], R16 ;  /* 0x0000001002007986 */ /* 0x000fe2000c101124 */
[----:B------:R-:W-:Y:S05]  /*6df0*/  EXIT ;  /* 0x000000000000794d */ /* 0x000fea0003800000 */
.L_x_10971:
        /* <DEDUP_REMOVED lines=10> */
.L_x_10975:
[----:B------:R-:W-:-:S05]  /*6ea0*/  LOP3.LUT R5, R16, 0xffff, RZ, 0xc0, !PT ;  /* 0x0000ffff10057812 */ /* 0x000fca00078ec0ff */
[----:B------:R-:W-:Y:S01]  /*6eb0*/  STG.E desc[UR36][R2.64], R5 ;  /* 0x0000000502007986 */ /* 0x000fe2000c101924 */
[----:B------:R-:W-:Y:S05]  /*6ec0*/  EXIT ;  /* 0x000000000000794d */ /* 0x000fea0003800000 */
.L_x_10974:
[----:B------:R-:W-:Y:S01]  /*6ed0*/  STG.E.U16 desc[UR36][R2.64], R16 ;  /* 0x0000001002007986 */ /* 0x000fe2000c101524 */
[----:B------:R-:W-:Y:S05]  /*6ee0*/  EXIT ;  /* 0x000000000000794d */ /* 0x000fea0003800000 */
.L_x_10970:
        /* <DEDUP_REMOVED lines=9> */
.L_x_10977:
[----:B------:R-:W0:Y:S02]  /*6f80*/  I2F.S16 R0, R16 ;  /* 0x0000001000007306 */ /* 0x000e240000101400 */
[----:B0-----:R-:W-:-:S05]  /*6f90*/  F2FP.F16.F32.PACK_AB R0, RZ, R0 ;  /* 0x00000000ff00723e */ /* 0x001fca00000000ff */
[----:B------:R-:W-:Y:S01]  /*6fa0*/  STG.E.U16 desc[UR36][R2.64], R0 ;  /* 0x0000000002007986 */ /* 0x000fe2000c101524 */
[----:B------:R-:W-:Y:S05]  /*6fb0*/  EXIT ;  /* 0x000000000000794d */ /* 0x000fea0003800000 */
.L_x_10976:
        /* <DEDUP_REMOVED lines=10> */
.L_x_10979:
[----:B------:R-:W0:Y:S02]  /*7060*/  I2F.S16 R16, R16 ;  /* 0x0000001000107306 */ /* 0x000e240000101400 */
[----:B0-----:R-:W-:-:S04]  /*7070*/  F2FP.F16.F32.PACK_AB R5, RZ, R16 ;  /* 0x00000010ff05723e */ /* 0x001fc800000000ff */
[----:B------:R-:W-:-:S05]  /*7080*/  PRMT R5, R5, 0x5410, RZ ;  /* 0x0000541005057816 */ /* 0x000fca00000000ff */
[----:B------:R-:W-:Y:S01]  /*7090*/  STG.E desc[UR36][R2.64], R5 ;  /* 0x0000000502007986 */ /* 0x000fe2000c101924 */
[----:B------:R-:W-:Y:S05]  /*70a0*/  EXIT ;  /* 0x000000000000794d */ /* 0x000fea0003800000 */
.L_x_10978:
[----:B------:R-:W0:Y:S02]  /*70b0*/  I2F.F64.S16 R16, R16 ;  /* 0x0000001000107312 */ /* 0x000e240000101c00 */
[----:B0-----:R-:W-:Y:S01]  /*70c0*/  STG.E.64 desc[UR36][R2.64], R16 ;  /* 0x0000001002007986 */ /* 0x001fe2000c101b24 */
[----:B------:R-:W-:Y:S05]  /*70d0*/  EXIT ;  /* 0x000000000000794d */ /* 0x000fea0003800000 */
.L_x_10969:
        /* <DEDUP_REMOVED lines=10> */
.L_x_10982:
[----:B------:R-:W0:Y:S01]  /*7180*/  I2F.F64.S16 R16, R16 ;  /* 0x0000001000107312 */ /* 0x000e220000101c00 */
[----:B------:R-:W-:-:S05]  /*7190*/  CS2R R18, SRZ ;  /* 0x0000000000127805 */ /* 0x000fca000001ff00 */
[----:B0-----:R-:W-:Y:S01]  /*71a0*/  STG.E.128 desc[UR36][R2.64], R16 ;  /* 0x0000001002007986 */ /* 0x001fe2000c101d24 */
[----:B------:R-:W-:Y:S05]  /*71b0*/  EXIT ;  /* 0x000000000000794d */ /* 0x000fea0003800000 */
.L_x_10981:
        /* <DEDUP_REMOVED lines=21> */
.L_x_10986:
[----:B------:R-:W-:Y:S05]  /*7310*/  BSYNC B0 ;  /* 0x0000000000007941 */ /* 0x000fea0003800000 */
.L_x_10985:
[----:B------:R-:W-:-:S05]  /*7320*/  LOP3.LUT R5, R0, R5, RZ, 0xfc, !PT ;  /* 0x0000000500057212 */ /* 0x000fca00078efcff */
[----:B------:R-:W-:Y:S01]  /*7330*/  STG.E.U8 desc[UR36][R2.64], R5 ;  /* 0x0000000502007986 */ /* 0x000fe2000c101124 */
[----:B------:R-:W-:Y:S05]  /*7340*/  EXIT ;  /* 0x000000000000794d */ /* 0x000fea0003800000 */
.L_x_10984:
        /* <DEDUP_REMOVED lines=13> */
.L_x_10988:
[----:B------:R-:W-:Y:S01]  /*7420*/  IMAD.MOV.U32 R0, RZ, RZ, 0x7f ;  /* 0x0000007fff007424 */ /* 0x000fe200078e00ff */
[----:B------:R-:W-:-:S04]  /*7430*/  ISETP.GT.U32.AND P0, PT, R4, 0x7f800000, PT ;  /* 0x7f8000000400780c */ /* 0x000fc80003f04070 */
[----:B------:R-:W-:-:S09]  /*7440*/  SEL R0, R0, 0x7c, P0 ;  /* 0x0000007c00007807 */ /* 0x000fd20000000000 */
.L_x_10989:
[----:B------:R-:W-:Y:S05]  /*7450*/  BSYNC B0 ;  /* 0x0000000000007941 */ /* 0x000fea0003800000 */
.L_x_10987:
[----:B------:R-:W-:-:S04]  /*7460*/  LOP3.LUT R4, R5, 0x80000000, RZ, 0xc0, !PT ;  /* 0x8000000005047812 */ /* 0x000fc800078ec0ff */
[----:B------:R-:W-:-:S04]  /*7470*/  SHF.R.U32.HI R5, RZ, 0x18, R4 ;  /* 0x00000018ff057819 */ /* 0x000fc80000011604 */
[----:B------:R-:W-:-:S05]  /*7480*/  LOP3.LUT R5, R0, R5, RZ, 0xfc, !PT ;  /* 0x0000000500057212 */ /* 0x000fca00078efcff */
[----:B------:R-:W-:Y:S01]  /*7490*/  STG.E.U8 desc[UR36][R2.64], R5 ;  /* 0x0000000502007986 */ /* 0x000fe2000c101124 */
[----:B------:R-:W-:Y:S05]  /*74a0*/  EXIT ;  /* 0x000000000000794d */ /* 0x000fea0003800000 */
.L_x_10983:
[----:B------:R-:W0:Y:S02]  /*74b0*/  I2F.S16 R0, R16 ;  /* 0x0000001000007306 */ /* 0x000e240000101400 */
[----:B0-----:R-:W-:-:S05]  /*74c0*/  F2FP.BF16.F32.PACK_AB R0, RZ, R0 ;  /* 0x00000000ff00723e */ /* 0x001fca00000010ff */
[----:B------:R-:W-:Y:S01]  /*74d0*/  STG.E.U16 desc[UR36][R2.64], R0 ;  /* 0x0000000002007986 */ /* 0x000fe2000c101524 */
[----:B------:R-:W-:Y:S05]  /*74e0*/  EXIT ;  /* 0x000000000000794d */ /* 0x000fea0003800000 */
.L_x_10980:
        /* <DEDUP_REMOVED lines=10> */
.L_x_10992:
        /* <DEDUP_REMOVED lines=17> */
.L_x_10995:
[----:B------:R-:W-:-:S04]  /*76a0*/  LOP3.LUT R0, R7, 0x80000000, RZ, 0xc0, !PT ;  /* 0x8000000007007812 */ /* 0x000fc800078ec0ff */
[----:B------:R-:W-:-:S04]  /*76b0*/  SHF.R.U32.HI R5, RZ, 0x18, R0 ;  /* 0x00000018ff057819 */ /* 0x000fc80000011600 */
[----:B------:R-:W-:-:S04]  /*76c0*/  LOP3.LUT R4, R4, R5, RZ, 0xfc, !PT ;  /* 0x0000000504047212 */ /* 0x000fc800078efcff */
[----:B------:R-:W-:-:S07]  /*76d0*/  PRMT R0, R4, 0x7610, R0 ;  /* 0x0000761004007816 */ /* 0x000fce0000000000 */
.L_x_10994:
[----:B------:R-:W-:Y:S05]  /*76e0*/  BSYNC B0 ;  /* 0x0000000000007941 */ /* 0x000fea0003800000 */
.L_x_10993:
[----:B------:R-:W-:Y:S01]  /*76f0*/  STG.E.U8 desc[UR36][R2.64], R0 ;  /* 0x0000000002007986 */ /* 0x000fe2000c101124 */
[----:B------:R-:W-:Y:S05]  /*7700*/  EXIT ;  /* 0x000000000000794d */ /* 0x000fea0003800000 */
.L_x_10991:
        /* <DEDUP_REMOVED lines=17> */
.L_x_10998:
[----:B------:R-:W-:-:S04]  /*7820*/  LOP3.LUT R0, R7, 0x80000000, RZ, 0xc0, !PT ;  /* 0x8000000007007812 */ /* 0x000fc800078ec0ff */
[----:B------:R-:W-:-:S04]  /*7830*/  SHF.R.U32.HI R5, RZ, 0x18, R0 ;  /* 0x00000018ff057819 */ /* 0x000fc80000011600 */
[----:B------:R-:W-:-:S04]  /*7840*/  LOP3.LUT R4, R4, R5, RZ, 0xfc, !PT ;  /* 0x0000000504047212 */ /* 0x000fc800078efcff */
[----:B------:R-:W-:-:S07]  /*7850*/  PRMT R0, R4, 0x7610, R0 ;  /* 0x0000761004007816 */ /* 0x000fce0000000000 */
.L_x_10997:
[----:B------:R-:W-:Y:S05]  /*7860*/  BSYNC B0 ;  /* 0x0000000000007941 */ /* 0x000fea0003800000 */
.L_x_10996:
[----:B------:R-:W-:Y:S01]  /*7870*/  STG.E.U8 desc[UR36][R2.64], R0 ;  /* 0x0000000002007986 */ /* 0x000fe2000c101124 */
[----:B------:R-:W-:Y:S05]  /*7880*/  EXIT ;  /* 0x000000000000794d */ /* 0x000fea0003800000 */
.L_x_10990:
        /* <DEDUP_REMOVED lines=22> */
.L_x_10973:
        /* <DEDUP_REMOVED lines=16> */
.L_x_11001:
[----:B------:R-:W-:Y:S05]  /*7af0*/  EXIT ;  /* 0x000000000000794d */ /* 0x000fea0003800000 */
.L_x_11000:
[----:B------:R-:W-:Y:S01]  /*7b00*/  LOP3.LUT R16, R16, 0xffff, RZ, 0xc0, !PT ;  /* 0x0000ffff10107812 */ /* 0x000fe200078ec0ff */
[----:B------:R-:W-:-:S05]  /*7b10*/  IMAD.MOV.U32 R17, RZ, RZ, RZ ;  /* 0x000000ffff117224 */ /* 0x000fca00078e00ff */
[----:B------:R-:W-:Y:S01]  /*7b20*/  STG.E.64 desc[UR36][R2.64], R16 ;  /* 0x0000001002007986 */ /* 0x000fe2000c101b24 */
[----:B------:R-:W-:Y:S05]  /*7b30*/  EXIT ;  /* 0x000000000000794d */ /* 0x000fea0003800000 */
.L_x_10999:
[----:B------:R-:W-:-:S05]  /*7b40*/  LOP3.LUT R5, R16, 0xffff, RZ, 0xc0, !PT ;  /* 0x0000ffff10057812 */ /* 0x000fca00078ec0ff */
[----:B------:R-:W-:Y:S01]  /*7b50*/  STG.E desc[UR36][R2.64], R5 ;  /* 0x0000000502007986 */ /* 0x000fe2000c101924 */
[----:B------:R-:W-:Y:S05]  /*7b60*/  EXIT ;  /* 0x000000000000794d */ /* 0x000fea0003800000 */
.L_x_11002:
        /* <DEDUP_REMOVED lines=9> */
.L_x_23555:


//--------------------- .text._ZN2at6native18elementwise_kernelILi128ELi4EZNS0_22gpu_kernel_impl_nocastIZNS0_16sign_kernel_cudaERNS_18TensorIteratorBaseEEUlbE_EEvS4_RKT_EUliE_EEviT1_ --------------------------
	.section	.text._ZN2at6native18elementwise_kernelILi128ELi4EZNS0_22gpu_kernel_impl_nocastIZNS0_16sign_kernel_cudaERNS_18TensorIteratorBaseEEUlbE_EEvS4_RKT_EUliE_EEviT1_,"ax",@progbits
	.align	128
        .global         _ZN2at6native18elementwise_kernelILi128ELi4EZNS0_22gpu_kernel_impl_nocastIZNS0_16sign_kernel_cudaERNS_18TensorIteratorBaseEEUlbE_EEvS4_RKT_EUliE_EEviT1_
        .type           _ZN2at6native18elementwise_kernelILi128ELi4EZNS0_22gpu_kernel_impl_nocastIZNS0_16sign_kernel_cudaERNS_18TensorIteratorBaseEEUlbE_EEvS4_RKT_EUliE_EEviT1_,@function
        .size           _ZN2at6native18elementwise_kernelILi128ELi4EZNS0_22gpu_kernel_impl_nocastIZNS0_16sign_kernel_cudaERNS_18TensorIteratorBaseEEUlbE_EEvS4_RKT_EUliE_EEviT1_,(.L_x_23556 - _ZN2at6native18elementwise_kernelILi128ELi4EZNS0_22gpu_kernel_impl_nocastIZNS0_16sign_kernel_cudaERNS_18TensorIteratorBaseEEUlbE_EEvS4_RKT_EUliE_EEviT1_)
        .other          _ZN2at6native18elementwise_kernelILi128ELi4EZNS0_22gpu_kernel_impl_nocastIZNS0_16sign_kernel_cudaERNS_18TensorIteratorBaseEEUlbE_EEvS4_RKT_EUliE_EEviT1_,@"STO_CUDA_ENTRY STV_DEFAULT"
_ZN2at6native18elementwise_kernelILi128ELi4EZNS0_22gpu_kernel_impl_nocastIZNS0_16sign_kernel_cudaERNS_18TensorIteratorBaseEEUlbE_EEvS4_RKT_EUliE_EEviT1_:
.text._ZN2at6native18elementwise_kernelILi128ELi4EZNS0_22gpu_kernel_impl_nocastIZNS0_16sign_kernel_cudaERNS_18TensorIteratorBaseEEUlbE_EEvS4_RKT_EUliE_EEviT1_:
        /* <DEDUP_REMOVED lines=311> */
.L_x_11005:
        /* <DEDUP_REMOVED lines=11> */
.L_x_11004:
[----:B------:R-:W-:Y:S05]  /*1420*/  BSYNC B0 ;  /* 0x0000000000007941 */ /* 0x000fea0003800000 */
.L_x_11003:
        /* <DEDUP_REMOVED lines=305> */
.L_x_11008:
        /* <DEDUP_REMOVED lines=315> */
.L_x_11009:
        /* <DEDUP_REMOVED lines=11> */
.L_x_11007:
[----:B------:R-:W-:Y:S05]  /*3ba0*/  BSYNC B0 ;  /* 0x0000000000007941 */ /* 0x000fea0003800000 */
.L_x_11006:
        /* <DEDUP_REMOVED lines=304> */
.L_x_11010:
        /* <DEDUP_REMOVED lines=11> */
.L_x_11011:
        /* <DEDUP_REMOVED lines=10> */
.L_x_23556:


//--------------------- .text._ZN2at6native27unrolled_elementwise_kernelIZNS0_16sign_kernel_cudaERNS_18TensorIteratorBaseEEUlbE_St5arrayIPcLm2EELi4E23TrivialOffsetCalculatorILi1EjES9_NS0_6memory15LoadWithoutCastENSA_16StoreWithoutCastEEEviT_T0_T2_T3_T4_T5_ --------------------------
	.section	.text._ZN2at6native27unrolled_elementwise_kernelIZNS0_16sign_kernel_cudaERNS_18TensorIteratorBaseEEUlbE_St5arrayIPcLm2EELi4E23TrivialOffsetCalculatorILi1EjES9_NS0_6memory15LoadWithoutCastENSA_16StoreWithoutCastEEEviT_T0_T2_T3_T4_T5_,"ax",@progbits
	.align	128
        .global         _ZN2at6native27unrolled_elementwise_kernelIZNS0_16sign_kernel_cudaERNS_18TensorIteratorBaseEEUlbE_St5arrayIPcLm2EELi4E23TrivialOffsetCalculatorILi1EjES9_NS0_6memory15LoadWithoutCastENSA_16StoreWithoutCastEEEviT_T0_T2_T3_T4_T5_
        .type           _ZN2at6native27unrolled_elementwise_kernelIZNS0_16sign_kernel_cudaERNS_18TensorIteratorBaseEEUlbE_St5arrayIPcLm2EELi4E23TrivialOffsetCalculatorILi1EjES9_NS0_6memory15LoadWithoutCastENSA_16StoreWithoutCastEEEviT_T0_T2_T3_T4_T5_,@function
        .size           _ZN2at6native27unrolled_elementwise_kernelIZNS0_16sign_kernel_cudaERNS_18TensorIteratorBaseEEUlbE_St5arrayIPcLm2EELi4E23TrivialOffsetCalculatorILi1EjES9_NS0_6memory15LoadWithoutCastENSA_16StoreWithoutCastEEEviT_T0_T2_T3_T4_T5_,(.L_x_23557 - _ZN2at6native27unrolled_elementwise_kernelIZNS0_16sign_kernel_cudaERNS_18TensorIteratorBaseEEUlbE_St5arrayIPcLm2EELi4E23TrivialOffsetCalculatorILi1EjES9_NS0_6memory15LoadWithoutCastENSA_16StoreWithoutCastEEEviT_T0_T2_T3_T4_T5_)
        .other          _ZN2at6native27unrolled_elementwise_kernelIZNS0_16sign_kernel_cudaERNS_18TensorIteratorBaseEEUlbE_St5arrayIPcLm2EELi4E23TrivialOffsetCalculatorILi1EjES9_NS0_6memory15LoadWithoutCastENSA_16StoreWithoutCastEEEviT_T0_T2_T3_T4_T5_,@"STO_CUDA_ENTRY STV_DEFAULT"
_ZN2at6native27unrolled_elementwise_kernelIZNS0_16sign_kernel_cudaERNS_18TensorIteratorBaseEEUlbE_St5arrayIPcLm2EELi4E23TrivialOffsetCalculatorILi1EjES9_NS0_6memory15LoadWithoutCastENSA_16StoreWithoutCastEEEviT_T0_T2_T3_T4_T5_:
.text._ZN2at6native27unrolled_elementwise_kernelIZNS0_16sign_kernel_cudaERNS_18TensorIteratorBaseEEUlbE_St5arrayIPcLm2EELi4E23TrivialOffsetCalculatorILi1EjES9_NS0_6memory15LoadWithoutCastENSA_16StoreWithoutCastEEEviT_T0_T2_T3_T4_T5_:
        /* <DEDUP_REMOVED lines=17> */
[----:B------:R-:W-:-:S05]  /*0110*/  @!P3 IMAD.X R5, RZ, RZ, R11, P4 ;  /* 0x000000ffff05b224 */ /* 0x000fca00020e060b */
[----:B------:R-:W2:Y:S01]  /*0120*/  @!P3 LDG.E.U8 R4, desc[UR4][R4.64] ;  /* 0x000000040404b981 */ /* 0x000ea2000c1e1100 */
[----:B------:R-:W0:Y:S01]  /*0130*/  @!P1 LDC.64 R16, c[0x0][0x220] ;  /* 0x00008800ff109b82 */ /* 0x000e220000000a00 */
[----:B------:R-:W-:Y:S02]  /*0140*/  @!P1 IMAD R15, R0, 0x200, R9 ;  /* 0x00000200000f9824 */ /* 0x000fe400078e0209 */
[----:B------:R-:W-:Y:S01]  /*0150*/  @!P1 VIADD R9, R9, 0x80 ;  /* 0x0000008009099836 */ /* 0x000fe20000000000 */
[----:B-1----:R-:W-:-:S04]  /*0160*/  @!P2 IADD3 R6, P5, R7, R12, RZ ;  /* 0x0000000c0706a210 */ /* 0x002fc80007fbe0ff */
[----:B------:R-:W-:Y:S01]  /*0170*/  ISETP.GE.AND P0, PT, R9, R2, PT ;  /* 0x000000020900720c */ /* 0x000fe20003f06270 */
[----:B------:R-:W-:-:S05]  /*0180*/  @!P2 IMAD.X R7, RZ, RZ, R13, P5 ;  /* 0x000000ffff07a224 */ /* 0x000fca00028e060d */
[----:B------:R-:W3:Y:S07]  /*0190*/  @!P2 LDG.E.U8 R6, desc[UR4][R6.64] ;  /* 0x000000040606a981 */ /* 0x000eee000c1e1100 */
[----:B------:R-:W1:Y:S01]  /*01a0*/  @!P0 LDC.64 R12, c[0x0][0x220] ;  /* 0x00008800ff0c8b82 */ /* 0x000e620000000a00 */
[----:B0-----:R-:W-:-:S05]  /*01b0*/  @!P1 IADD3 R10, P6, R15, R16, RZ ;  /* 0x000000100f0a9210 */ /* 0x001fca0007fde0ff */
[----:B------:R-:W-:Y:S02]  /*01c0*/  @!P1 IMAD.X R11, RZ, RZ, R17, P6 ;  /* 0x000000ffff0b9224 */ /* 0x000fe400030e0611 */
[----:B------:R-:W0:Y:S03]  /*01d0*/  @!P3 LDC.64 R16, c[0x0][0x218] ;  /* 0x00008600ff10bb82 */ /* 0x000e260000000a00 */
[----:B------:R-:W4:Y:S01]  /*01e0*/  @!P1 LDG.E.U8 R10, desc[UR4][R10.64] ;  /* 0x000000040a0a9981 */ /* 0x000f22000c1e1100 */
[C---:B------:R-:W-:Y:S02]  /*01f0*/  @!P0 IMAD R9, R0.reuse, 0x200, R9 ;  /* 0x0000020000098824 */ /* 0x040fe400078e0209 */
[----:B------:R-:W-:-:S03]  /*0200*/  @!P3 IMAD R15, R0, 0x200, R3 ;  /* 0x00000200000fb824 */ /* 0x000fc600078e0203 */
[----:B-1----:R-:W-:-:S05]  /*0210*/  @!P0 IADD3 R8, P4, R9, R12, RZ ;  /* 0x0000000c09088210 */ /* 0x002fca0007f9e0ff */
[--C-:B------:R-:W-:Y:S01]  /*0220*/  @!P0 IMAD.X R9, RZ, RZ, R13.reuse, P4 ;  /* 0x000000ffff098224 */ /* 0x100fe200020e060d */
[----:B------:R-:W-:Y:S01]  /*0230*/  PRMT R13, RZ, 0x7610, R13 ;  /* 0x00007610ff0d7816 */ /* 0x000fe2000000000d */
[----:B------:R-:W-:-:S03]  /*0240*/  @!P3 VIADD R3, R3, 0x80 ;  /* 0x000000800303b836 */ /* 0x000fc60000000000 */
[----:B------:R1:W5:Y:S01]  /*0250*/  @!P0 LDG.E.U8 R12, desc[UR4][R8.64] ;  /* 0x00000004080c8981 */ /* 0x000362000c1e1100 */
[----:B------:R-:W-:Y:S01]  /*0260*/  BSSY B0, `(.L_x_11012) ;  /* 0x000001c000007945 */ /* 0x000fe20003800000 */
[----:B-1----:R-:W-:Y:S02]  /*0270*/  PRMT R8, RZ, 0x7610, R8 ;  /* 0x00007610ff087816 */ /* 0x002fe40000000008 */
[----:B------:R-:W-:Y:S02]  /*0280*/  PRMT R9, RZ, 0x7610, R9 ;  /* 0x00007610ff097816 */ /* 0x000fe40000000009 */
[----:B--2---:R-:W-:Y:S02]  /*0290*/  @!P3 ISETP.NE.AND P6, PT, R4, RZ, PT ;  /* 0x000000ff0400b20c */ /* 0x004fe40003fc5270 */
[----:B0-----:R-:W-:Y:S02]  /*02a0*/  @!P3 IADD3 R4, P5, R15, R16, RZ ;  /* 0x000000100f04b210 */ /* 0x001fe40007fbe0ff */
[----:B------:R-:W-:-:S03]  /*02b0*/  @!P3 SEL R13, RZ, 0x1, !P6 ;  /* 0x00000001ff0db807 */ /* 0x000fc60007000000 */
[----:B------:R-:W-:-:S05]  /*02c0*/  @!P3 IMAD.X R5, RZ, RZ, R17, P5 ;  /* 0x000000ffff05b224 */ /* 0x000fca00028e0611 */
[----:B------:R0:W-:Y:S01]  /*02d0*/  @!P3 STG.E.U8 desc[UR4][R4.64], R13 ;  /* 0x0000000d0400b986 */ /* 0x0001e2000c101104 */
[----:B---3--:R-:W-:-:S04]  /*02e0*/  @!P2 ISETP.NE.AND P4, PT, R6, RZ, PT ;  /* 0x000000ff0600a20c */ /* 0x008fc80003f85270 */
[----:B------:R-:W-:Y:S02]  /*02f0*/  @!P2 SEL R6, RZ, 0x1, !P4 ;  /* 0x00000001ff06a807 */ /* 0x000fe40006000000 */
[----:B------:R-:W-:Y:S02]  /*0300*/  ISETP.GE.AND P4, PT, R3, R2, PT ;  /* 0x000000020300720c */ /* 0x000fe40003f86270 */
[----:B------:R-:W-:Y:S02]  /*0310*/  @!P2 PRMT R8, R6, 0x7610, R8 ;  /* 0x000076100608a816 */ /* 0x000fe40000000008 */
[----:B----4-:R-:W-:-:S04]  /*0320*/  @!P1 ISETP.NE.AND P6, PT, R10, RZ, PT ;  /* 0x000000ff0a00920c */ /* 0x010fc80003fc5270 */
[----:B------:R-:W-:-:S04]  /*0330*/  @!P1 SEL R7, RZ, 0x1, !P6 ;  /* 0x00000001ff079807 */ /* 0x000fc80007000000 */
        /* <DEDUP_REMOVED lines=14> */
.L_x_11013:
[----:B------:R-:W-:Y:S05]  /*0420*/  BSYNC B0 ;  /* 0x0000000000007941 */ /* 0x000fea0003800000 */
.L_x_11012:
[----:B------:R-:W-:-:S13]  /*0430*/  ISETP.GE.AND P1, PT, R3, R2, PT ;  /* 0x000000020300720c */ /* 0x000fda0003f26270 */
[----:B------:R-:W-:Y:S05]  /*0440*/  @P1 EXIT ;  /* 0x000000000000194d */ /* 0x000fea0003800000 */
[----:B------:R-:W-:Y:S01]  /*0450*/  IMAD R3, R0, 0x200, R3 ;  /* 0x0000020000037824 */ /* 0x000fe200078e0203 */
[----:B-----5:R-:W-:Y:S01]  /*0460*/  @!P0 ISETP.NE.AND P1, PT, R12, RZ, PT ;  /* 0x000000ff0c00820c */ /* 0x020fe20003f25270 */
[----:B------:R-:W-:Y:S01]  /*0470*/  ULDC.64 UR6, c[0x0][0x218] ;  /* 0x0000860000067ab9 */ /* 0x000fe20000000a00 */
[----:B------:R-:W-:Y:S02]  /*0480*/  PRMT R0, RZ, 0x7610, R0 ;  /* 0x00007610ff007816 */ /* 0x000fe40000000000 */
[----:B------:R-:W-:Y:S02]  /*0490*/  IADD3 R2, P2, R3, UR6, RZ ;  /* 0x0000000603027c10 */ /* 0x000fe4000ff5e0ff */
[----:B0-----:R-:W-:-:S03]  /*04a0*/  @!P0 SEL R4, RZ, 0x1, !P1 ;  /* 0x00000001ff048807 */ /* 0x001fc60004800000 */
[----:B------:R-:W-:Y:S01]  /*04b0*/  IMAD.X R3, RZ, RZ, UR7, P2 ;  /* 0x00000007ff037e24 */ /* 0x000fe200090e06ff */
[----:B------:R-:W-:-:S05]  /*04c0*/  @!P0 PRMT R0, R4, 0x7610, R0 ;  /* 0x0000761004008816 */ /* 0x000fca0000000000 */
[----:B------:R-:W-:Y:S01]  /*04d0*/  STG.E.U8 desc[UR4][R2.64], R0 ;  /* 0x0000000002007986 */ /* 0x000fe2000c101104 */
[----:B------:R-:W-:Y:S05]  /*04e0*/  EXIT ;  /* 0x000000000000794d */ /* 0x000fea0003800000 */
.L_x_11014:
        /* <DEDUP_REMOVED lines=9> */
.L_x_23557:


//--------------------- .text._ZN2at6native29vectorized_elementwise_kernelILi2EZNS0_16sign_kernel_cudaERNS_18TensorIteratorBaseEEUlbE_St5arrayIPcLm2EEEEviT0_T1_ --------------------------
	.section	.text._ZN2at6native29vectorized_elementwise_kernelILi2EZNS0_16sign_kernel_cudaERNS_18TensorIteratorBaseEEUlbE_St5arrayIPcLm2EEEEviT0_T1_,"ax",@progbits
	.align	128
        .global         _ZN2at6native29vectorized_elementwise_kernelILi2EZNS0_16sign_kernel_cudaERNS_18TensorIteratorBaseEEUlbE_St5arrayIPcLm2EEEEviT0_T1_
        .type           _ZN2at6native29vectorized_elementwise_kernelILi2EZNS0_16sign_kernel_cudaERNS_18TensorIteratorBaseEEUlbE_St5arrayIPcLm2EEEEviT0_T1_,@function
        .size           _ZN2at6native29vectorized_elementwise_kernelILi2EZNS0_16sign_kernel_cudaERNS_18TensorIteratorBaseEEUlbE_St5arrayIPcLm2EEEEviT0_T1_,(.L_x_23558 - _ZN2at6native29vectorized_elementwise_kernelILi2EZNS0_16sign_kernel_cudaERNS_18TensorIteratorBaseEEUlbE_St5arrayIPcLm2EEEEviT0_T1_)
        .other          _ZN2at6native29vectorized_elementwise_kernelILi2EZNS0_16sign_kernel_cudaERNS_18TensorIteratorBaseEEUlbE_St5arrayIPcLm2EEEEviT0_T1_,@"STO_CUDA_ENTRY STV_DEFAULT"
_ZN2at6native29vectorized_elementwise_kernelILi2EZNS0_16sign_kernel_cudaERNS_18TensorIteratorBaseEEUlbE_St5arrayIPcLm2EEEEviT0_T1_:
.text._ZN2at6native29vectorized_elementwise_kernelILi2EZNS0_16sign_kernel_cudaERNS_18TensorIteratorBaseEEUlbE_St5arrayIPcLm2EEEEviT0_T1_:
        /* <DEDUP_REMOVED lines=58> */
.L_x_11015:
[----:B------:R-:W0:Y:S02]  /*03a0*/  S2R R11, SR_TID.X ;  /* 0x00000000000b7919 */ /* 0x000e240000002100 */
[----:B0-----:R-:W-:Y:S01]  /*03b0*/  ISETP.GE.AND P0, PT, R11, R0, PT ;  /* 0x000000000b00720c */ /* 0x001fe20003f06270 */
[----:B------:R-:W-:-:S03]  /*03c0*/  IMAD.MOV.U32 R19, RZ, RZ, R11 ;  /* 0x000000ffff137224 */ /* 0x000fc600078e000b */
[----:B------:R-:W-:-:S09]  /*03d0*/  P2R R18, PR, RZ, 0x1 ;  /* 0x00000001ff127803 */ /* 0x000fd20000000000 */
[----:B------:R-:W-:-:S05]  /*03e0*/  @!P0 VIADD R19, R11, 0x80 ;  /* 0x000000800b138836 */ /* 0x000fca0000000000 */
[----:B------:R-:W-:-:S13]  /*03f0*/  ISETP.GE.AND P6, PT, R19, R0, PT ;  /* 0x000000001300720c */ /* 0x000fda0003fc6270 */
[----:B------:R-:W0:Y:S01]  /*0400*/  @!P6 LDC.64 R14, c[0x0][0x220] ;  /* 0x00008800ff0eeb82 */ /* 0x000e220000000a00 */
[C---:B------:R-:W-:Y:S02]  /*0410*/  @!P6 VIADD R9, R19.reuse, UR4 ;  /* 0x000000041309ec36 */ /* 0x040fe40008000000 */
[----:B------:R-:W-:-:S05]  /*0420*/  @!P6 VIADD R19, R19, 0x80 ;  /* 0x000000801313e836 */ /* 0x000fca0000000000 */
[----:B------:R-:W-:-:S04]  /*0430*/  ISETP.GE.AND P5, PT, R19, R0, PT ;  /* 0x000000001300720c */ /* 0x000fc80003fa6270 */
[----:B------:R-:W-:-:S09]  /*0440*/  P2R R10, PR, RZ, 0x20 ;  /* 0x00000020ff0a7803 */ /* 0x000fd20000000000 */
[C---:B------:R-:W-:Y:S01]  /*0450*/  @!P5 VIADD R17, R19.reuse, UR4 ;  /* 0x000000041311dc36 */ /* 0x040fe20008000000 */
[----:B------:R-:W1:Y:S01]  /*0460*/  @!P5 LDC.64 R4, c[0x0][0x220] ;  /* 0x00008800ff04db82 */ /* 0x000e620000000a00 */
[----:B------:R-:W-:Y:S01]  /*0470*/  @!P5 VIADD R19, R19, 0x80 ;  /* 0x000000801313d836 */ /* 0x000fe20000000000 */
[----:B0-----:R-:W-:-:S04]  /*0480*/  @!P6 IADD3 R8, P1, R9, R14, RZ ;  /* 0x0000000e0908e210 */ /* 0x001fc80007f3e0ff */
[----:B------:R-:W-:Y:S01]  /*0490*/  ISETP.GE.AND P4, PT, R19, R0, PT ;  /* 0x000000001300720c */ /* 0x000fe20003f86270 */
[----:B------:R-:W-:-:S05]  /*04a0*/  @!P6 IMAD.X R9, RZ, RZ, R15, P1 ;  /* 0x000000ffff09e224 */ /* 0x000fca00008e060f */
[----:B------:R0:W2:Y:S07]  /*04b0*/  @!P6 LDG.E.U8 R8, desc[UR8][R8.64] ;  /* 0x000000080808e981 */ /* 0x0000ae000c1e1100 */
[C---:B------:R-:W-:Y:S01]  /*04c0*/  @!P4 VIADD R21, R19.reuse, UR4 ;  /* 0x000000041315cc36 */ /* 0x040fe20008000000 */
[----:B------:R-:W3:Y:S01]  /*04d0*/  @!P4 LDC.64 R6, c[0x0][0x220] ;  /* 0x00008800ff06cb82 */ /* 0x000ee20000000a00 */
[----:B------:R-:W-:Y:S01]  /*04e0*/  @!P4 VIADD R19, R19, 0x80 ;  /* 0x000000801313c836 */ /* 0x000fe20000000000 */
[----:B-1----:R-:W-:-:S04]  /*04f0*/  @!P5 IADD3 R4, P1, R17, R4, RZ ;  /* 0x000000041104d210 */ /* 0x002fc80007f3e0ff */
[----:B------:R-:W-:Y:S01]  /*0500*/  ISETP.GE.AND P3, PT, R19, R0, PT ;  /* 0x000000001300720c */ /* 0x000fe20003f66270 */
[----:B------:R-:W-:-:S12]  /*0510*/  @!P5 IMAD.X R5, RZ, RZ, R5, P1 ;  /* 0x000000ffff05d224 */ /* 0x000fd800008e0605 */
[C---:B------:R-:W-:Y:S01]  /*0520*/  @!P3 VIADD R23, R19.reuse, UR4 ;  /* 0x000000041317bc36 */ /* 0x040fe20008000000 */
[----:B------:R-:W1:Y:S01]  /*0530*/  @!P3 LDC.64 R2, c[0x0][0x220] ;  /* 0x00008800ff02bb82 */ /* 0x000e620000000a00 */
[----:B------:R-:W-:Y:S01]  /*0540*/  @!P3 VIADD R19, R19, 0x80 ;  /* 0x000000801313b836 */ /* 0x000fe20000000000 */
[----:B---3--:R-:W-:-:S04]  /*0550*/  @!P4 IADD3 R6, P1, R21, R6, RZ ;  /* 0x000000061506c210 */ /* 0x008fc80007f3e0ff */
[----:B------:R-:W-:Y:S01]  /*0560*/  ISETP.GE.AND P2, PT, R19, R0, PT ;  /* 0x000000001300720c */ /* 0x000fe20003f46270 */
[----:B------:R-:W-:-:S05]  /*0570*/  @!P4 IMAD.X R7, RZ, RZ, R7, P1 ;  /* 0x000000ffff07c224 */ /* 0x000fca00008e0607 */
[----:B------:R-:W3:Y:S07]  /*0580*/  @!P4 LDG.E.U8 R6, desc[UR8][R6.64] ;  /* 0x000000080606c981 */ /* 0x000eee000c1e1100 */
[----:B------:R-:W4:Y:S01]  /*0590*/  @!P2 LDC.64 R12, c[0x0][0x220] ;  /* 0x00008800ff0cab82 */ /* 0x000f220000000a00 */
[C---:B------:R-:W-:Y:S02]  /*05a0*/  @!P2 VIADD R15, R19.reuse, UR4 ;  /* 0x00000004130fac36 */ /* 0x040fe40008000000 */
[----:B------:R-:W-:Y:S01]  /*05b0*/  @!P2 VIADD R19, R19, 0x80 ;  /* 0x000000801313a836 */ /* 0x000fe20000000000 */
[----:B-1----:R-:W-:-:S05]  /*05c0*/  @!P3 IADD3 R2, P1, R23, R2, RZ ;  /* 0x000000021702b210 */ /* 0x002fca0007f3e0ff */
[----:B------:R-:W-:Y:S01]  /*05d0*/  @!P3 IMAD.X R3, RZ, RZ, R3, P1 ;  /* 0x000000ffff03b224 */ /* 0x000fe200008e0603 */
[----:B0-----:R-:W-:-:S04]  /*05e0*/  PRMT R9, RZ, 0x7610, R9 ;  /* 0x00007610ff097816 */ /* 0x001fc80000000009 */
[----:B------:R0:W5:Y:S01]  /*05f0*/  @!P3 LDG.E.U8 R2, desc[UR8][R2.64] ;  /* 0x000000080202b981 */ /* 0x000162000c1e1100 */
[----:B----4-:R-:W-:-:S05]  /*0600*/  @!P2 IADD3 R12, P1, R15, R12, RZ ;  /* 0x0000000c0f0ca210 */ /* 0x010fca0007f3e0ff */
[----:B------:R-:W-:Y:S01]  /*0610*/  @!P2 IMAD.X R13, RZ, RZ, R13, P1 ;  /* 0x000000ffff0da224 */ /* 0x000fe200008e060d */
[----:B------:R-:W-:-:S04]  /*0620*/  ISETP.GE.AND P1, PT, R19, R0, PT ;  /* 0x000000001300720c */ /* 0x000fc80003f26270 */
[----:B------:R-:W4:Y:S09]  /*0630*/  @!P2 LDG.E.U8 R12, desc[UR8][R12.64] ;  /* 0x000000080c0ca981 */ /* 0x000f32000c1e1100 */
[----:B------:R-:W1:Y:S01]  /*0640*/  @!P1 LDC.64 R16, c[0x0][0x220] ;  /* 0x00008800ff109b82 */ /* 0x000e620000000a00 */
[----:B------:R-:W-:-:S02]  /*0650*/  @!P1 VIADD R15, R19, UR4 ;  /* 0x00000004130f9c36 */ /* 0x000fc40008000000 */
[----:B------:R-:W-:-:S03]  /*0660*/  @!P1 VIADD R19, R19, 0x80 ;  /* 0x0000008013139836 */ /* 0x000fc60000000000 */
[----:B-1----:R-:W-:-:S05]  /*0670*/  @!P1 IADD3 R14, P0, R15, R16, RZ ;  /* 0x000000100f0e9210 */ /* 0x002fca0007f1e0ff */
[----:B------:R-:W-:Y:S01]  /*0680*/  @!P1 IMAD.X R15, RZ, RZ, R17, P0 ;  /* 0x000000ffff0f9224 */ /* 0x000fe200000e0611 */
[----:B------:R-:W-:-:S04]  /*0690*/  ISETP.GE.AND P0, PT, R19, R0, PT ;  /* 0x000000001300720c */ /* 0x000fc80003f06270 */
[----:B------:R-:W-:Y:S01]  /*06a0*/  P2R R21, PR, RZ, 0x1 ;  /* 0x00000001ff157803 */ /* 0x000fe20000000000 */
[----:B------:R-:W4:Y:S08]  /*06b0*/  @!P1 LDG.E.U8 R14, desc[UR8][R14.64] ;  /* 0x000000080e0e9981 */ /* 0x000f30000c1e1100 */
[----:B------:R-:W1:Y:S01]  /*06c0*/  @!P0 LDC.64 R16, c[0x0][0x220] ;  /* 0x00008800ff108b82 */ /* 0x000e620000000a00 */
[----:B------:R-:W-:-:S05]  /*06d0*/  @!P0 VIADD R19, R19, UR4 ;  /* 0x0000000413138c36 */ /* 0x000fca0008000000 */
[----:B-1----:R-:W-:-:S05]  /*06e0*/  @!P0 IADD3 R16, P5, R19, R16, RZ ;  /* 0x0000001013108210 */ /* 0x002fca0007fbe0ff */
[----:B------:R-:W-:Y:S01]  /*06f0*/  @!P0 IMAD.X R17, RZ, RZ, R17, P5 ;  /* 0x000000ffff118224 */ /* 0x000fe200028e0611 */
[----:B------:R-:W-:-:S13]  /*0700*/  ISETP.NE.AND P0, PT, R18, RZ, PT ;  /* 0x000000ff1200720c */ /* 0x000fda0003f05270 */
[----:B------:R-:W1:Y:S01]  /*0710*/  @!P0 LDC.64 R22, c[0x0][0x220] ;  /* 0x00008800ff168b82 */ /* 0x000e620000000a00 */
[----:B------:R-:W-:-:S05]  /*0720*/  @!P0 VIADD R19, R11, UR4 ;  /* 0x000000040b138c36 */ /* 0x000fca0008000000 */
[----:B-1----:R-:W-:-:S05]  /*0730*/  @!P0 IADD3 R18, P5, R19, R22, RZ ;  /* 0x0000001613128210 */ /* 0x002fca0007fbe0ff */
[----:B------:R-:W-:-:S05]  /*0740*/  @!P0 IMAD.X R19, RZ, RZ, R23, P5 ;  /* 0x000000ffff138224 */ /* 0x000fca00028e0617 */
[----:B------:R-:W5:Y:S01]  /*0750*/  @!P0 LDG.E.U8 R18, desc[UR8][R18.64] ;  /* 0x0000000812128981 */ /* 0x000f62000c1e1100 */
[----:B--2---:R-:W-:-:S04]  /*0760*/  @!P6 ISETP.NE.AND P5, PT, R8, RZ, PT ;  /* 0x000000ff0800e20c */ /* 0x004fc80003fa5270 */
[----:B------:R-:W-:Y:S02]  /*0770*/  @!P6 SEL R20, RZ, 0x1, !P5 ;  /* 0x00000001ff14e807 */ /* 0x000fe40006800000 */
[----:B------:R-:W-:-:S13]  /*0780*/  ISETP.NE.AND P5, PT, R10, RZ, PT ;  /* 0x000000ff0a00720c */ /* 0x000fda0003fa5270 */
[----:B------:R-:W2:Y:S01]  /*0790*/  @!P5 LDG.E.U8 R4, desc[UR8][R4.64] ;  /* 0x000000080404d981 */ /* 0x000ea2000c1e1100 */
[----:B------:R-:W-:Y:S02]  /*07a0*/  @!P6 PRMT R9, R20, 0x7610, R9 ;  /* 0x000076101409e816 */ /* 0x000fe40000000009 */
[----:B0-----:R-:W-:Y:S02]  /*07b0*/  PRMT R3, RZ, 0x7610, R3 ;  /* 0x00007610ff037816 */ /* 0x001fe40000000003 */
[----:B--2---:R-:W-:-:S04]  /*07c0*/  @!P5 ISETP.NE.AND P6, PT, R4, RZ, PT ;  /* 0x000000ff0400d20c */ /* 0x004fc80003fc5270 */
[----:B------:R-:W-:Y:S02]  /*07d0*/  @!P5 SEL R10, RZ, 0x1, !P6 ;  /* 0x00000001ff0ad807 */ /* 0x000fe40007000000 */
[----:B------:R-:W-:Y:S02]  /*07e0*/  ISETP.NE.AND P6, PT, R21, RZ, PT ;  /* 0x000000ff1500720c */ /* 0x000fe40003fc5270 */
[----:B------:R-:W0:Y:S11]  /*07f0*/  @!P0 LDC.64 R20, c[0x0][0x218] ;  /* 0x00008600ff148b82 */ /* 0x000e360000000a00 */
[----:B------:R-:W2:Y:S01]  /*0800*/  @!P6 LDG.E.U8 R16, desc[UR8][R16.64] ;  /* 0x000000081010e981 */ /* 0x000ea2000c1e1100 */
[----:B------:R-:W-:-:S02]  /*0810*/  @!P5 PRMT R3, R10, 0x7610, R3 ;  /* 0x000076100a03d816 */ /* 0x000fc40000000003 */
[----:B---3--:R-:W-:Y:S01]  /*0820*/  @!P4 ISETP.NE.AND P5, PT, R6, RZ, PT ;  /* 0x000000ff0600c20c */ /* 0x008fe20003fa5270 */
[----:B------:R-:W-:-:S03]  /*0830*/  @!P0 VIADD R5, R11, UR4 ;  /* 0x000000040b058c36 */ /* 0x000fc60008000000 */
[----:B------:R-:W-:Y:S02]  /*0840*/  @!P4 SEL R8, RZ, 0x1, !P5 ;  /* 0x00000001ff08c807 */ /* 0x000fe40006800000 */
[----:B-----5:R-:W-:Y:S02]  /*0850*/  @!P0 ISETP.NE.AND P5, PT, R18, RZ, PT ;  /* 0x000000ff1200820c */ /* 0x020fe40003fa5270 */
[----:B------:R-:W-:Y:S02]  /*0860*/  PRMT R7, RZ, 0x7610, R7 ;  /* 0x00007610ff077816 */ /* 0x000fe40000000007 */
[----:B------:R-:W-:Y:S02]  /*0870*/  @!P0 SEL R7, RZ, 0x1, !P5 ;  /* 0x00000001ff078807 */ /* 0x000fe40006800000 */
[----:B0-----:R-:W-:Y:S01]  /*0880*/  @!P0 IADD3 R20, P5, R5, R20, RZ ;  /* 0x0000001405148210 */ /* 0x001fe20007fbe0ff */
[----:B------:R-:W-:Y:S01]  /*0890*/  @!P0 VIADD R11, R11, 0x80 ;  /* 0x000000800b0b8836 */ /* 0x000fe20000000000 */
[----:B------:R-:W-:-:S03]  /*08a0*/  PRMT R4, RZ, 0x7610, R4 ;  /* 0x00007610ff047816 */ /* 0x000fc60000000004 */
[----:B------:R-:W-:Y:S01]  /*08b0*/  @!P0 IMAD.X R21, RZ, RZ, R21, P5 ;  /* 0x000000ffff158224 */ /* 0x000fe200028e0615 */
[----:B------:R-:W-:-:S04]  /*08c0*/  @!P4 PRMT R4, R8, 0x7610, R4 ;  /* 0x000076100804c816 */ /* 0x000fc80000000004 */
[----:B------:R0:W-:Y:S01]  /*08d0*/  @!P0 STG.E.U8 desc[UR8][R20.64], R7 ;  /* 0x0000000714008986 */ /* 0x0001e2000c101108 */
[----:B------:R-:W-:Y:S02]  /*08e0*/  ISETP.GE.AND P0, PT, R11, R0, PT ;  /* 0x000000000b00720c */ /* 0x000fe40003f06270 */
[----:B------:R-:W-:Y:S02]  /*08f0*/  @!P3 ISETP.NE.AND P4, PT, R2, RZ, PT ;  /* 0x000000ff0200b20c */ /* 0x000fe40003f85270 */
[----:B----4-:R-:W-:Y:S02]  /*0900*/  @!P2 ISETP.NE.AND P5, PT, R12, RZ, PT ;  /* 0x000000ff0c00a20c */ /* 0x010fe40003fa5270 */
[----:B------:R-:W-:Y:S02]  /*0910*/  @!P3 SEL R6, RZ, 0x1, !P4 ;  /* 0x00000001ff06b807 */ /* 0x000fe40006000000 */
[----:B------:R-:W-:Y:S02]  /*0920*/  @!P2 SEL R12, RZ, 0x1, !P5 ;  /* 0x00000001ff0ca807 */ /* 0x000fe40006800000 */
[----:B------:R-:W-:Y:S01]  /*0930*/  @!P1 ISETP.NE.AND P4, PT, R14, RZ, PT ;  /* 0x000000ff0e00920c */ /* 0x000fe20003f85270 */
[----:B------:R-:W-:Y:S01]  /*0940*/  BSSY B0, `(.L_x_11016) ;  /* 0x000003d000007945 */ /* 0x000fe20003800000 */
[----:B------:R-:W-:-:S03]  /*0950*/  PRMT R10, RZ, 0x7610, R10 ;  /* 0x00007610ff0a7816 */ /* 0x000fc6000000000a */
[----:B------:R-:W-:Y:S01]  /*0960*/  BSSY B1, `(.L_x_11017) ;  /* 0x0000033000017945 */ /* 0x000fe20003800000 */
[----:B------:R-:W-:Y:S02]  /*0970*/  PRMT R8, RZ, 0x7610, R8 ;  /* 0x00007610ff087816 */ /* 0x000fe40000000008 */
[----:B------:R-:W-:Y:S02]  /*0980*/  PRMT R5, RZ, 0x7610, R5 ;  /* 0x00007610ff057816 */ /* 0x000fe40000000005 */
[----:B------:R-:W-:Y:S02]  /*0990*/  @!P1 SEL R13, RZ, 0x1, !P4 ;  /* 0x00000001ff0d9807 */ /* 0x000fe40006000000 */
[----:B------:R-:W-:Y:S02]  /*09a0*/  PRMT R2, RZ, 0x7610, R2 ;  /* 0x00007610ff027816 */ /* 0x000fe40000000002 */
[----:B------:R-:W-:Y:S02]  /*09b0*/  @!P3 PRMT R10, R6, 0x7610, R10 ;  /* 0x00007610060ab816 */ /* 0x000fe4000000000a */
[----:B------:R-:W-:-:S02]  /*09c0*/  @!P2 PRMT R8, R12, 0x7610, R8 ;  /* 0x000076100c08a816 */ /* 0x000fc40000000008 */
[----:B------:R-:W-:Y:S02]  /*09d0*/  @!P1 PRMT R5, R13, 0x7610, R5 ;  /* 0x000076100d059816 */ /* 0x000fe40000000005 */
[----:B--2---:R-:W-:-:S04]  /*09e0*/  @!P6 ISETP.NE.AND P5, PT, R16, RZ, PT ;  /* 0x000000ff1000e20c */ /* 0x004fc80003fa5270 */
[----:B0-----:R-:W-:-:S04]  /*09f0*/  @!P6 SEL R7, RZ, 0x1, !P5 ;  /* 0x00000001ff07e807 */ /* 0x001fc80006800000 */
[----:B------:R-:W-:Y:S01]  /*0a00*/  @!P6 PRMT R2, R7, 0x7610, R2 ;  /* 0x000076100702e816 */ /* 0x000fe20000000002 */
[----:B------:R-:W-:Y:S06]  /*0a10*/  @P0 BRA `(.L_x_11018) ;  /* 0x0000000000380947 */ /* 0x000fec0003800000 */
        /* <DEDUP_REMOVED lines=14> */
.L_x_11018:
        /* <DEDUP_REMOVED lines=8> */
.L_x_11019:
        /* <DEDUP_REMOVED lines=8> */
.L_x_11020:
        /* <DEDUP_REMOVED lines=9> */
.L_x_11021:
[----:B------:R-:W-:Y:S05]  /*0c90*/  BSYNC B1 ;  /* 0x0000000000017941 */ /* 0x000fea0003800000 */
.L_x_11017:
[----:B------:R-:W-:-:S13]  /*0ca0*/  ISETP.GE.AND P0, PT, R11, R0, PT ;  /* 0x000000000b00720c */ /* 0x000fda0003f06270 */
[----:B0-2---:R-:W0:Y:S01]  /*0cb0*/  @!P0 LDC.64 R8, c[0x0][0x218] ;  /* 0x00008600ff088b82 */ /* 0x005e220000000a00 */
[C---:B-1----:R-:W-:Y:S02]  /*0cc0*/  @!P0 VIADD R7, R11.reuse, UR4 ;  /* 0x000000040b078c36 */ /* 0x042fe40008000000 */
[----:B------:R-:W-:-:S03]  /*0cd0*/  @!P0 VIADD R11, R11, 0x80 ;  /* 0x000000800b0b8836 */ /* 0x000fc60000000000 */
[----:B0-----:R-:W-:-:S05]  /*0ce0*/  @!P0 IADD3 R6, P1, R7, R8, RZ ;  /* 0x0000000807068210 */ /* 0x001fca0007f3e0ff */
[----:B------:R-:W-:-:S05]  /*0cf0*/  @!P0 IMAD.X R7, RZ, RZ, R9, P1 ;  /* 0x000000ffff078224 */ /* 0x000fca00008e0609 */
[----:B------:R2:W-:Y:S03]  /*0d00*/  @!P0 STG.E.U8 desc[UR8][R6.64], R5 ;  /* 0x0000000506008986 */ /* 0x0005e6000c101108 */
.L_x_11022:
[----:B------:R-:W-:Y:S05]  /*0d10*/  BSYNC B0 ;  /* 0x0000000000007941 */ /* 0x000fea0003800000 */
.L_x_11016:
[----:B------:R-:W-:Y:S05]  /*0d20*/  WARPSYNC.ALL ;  /* 0x0000000000007948 */ /* 0x000fea0003800000 */
[----:B------:R-:W-:-:S13]  /*0d30*/  ISETP.GE.AND P0, PT, R11, R0, PT ;  /* 0x000000000b00720c */ /* 0x000fda0003f06270 */
[----:B------:R-:W-:Y:S05]  /*0d40*/  @P0 EXIT ;  /* 0x000000000000094d */ /* 0x000fea0003800000 */
[----:B------:R-:W-:Y:S01]  /*0d50*/  VIADD R4, R11, UR4 ;  /* 0x000000040b047c36 */ /* 0x000fe20008000000 */
[----:B------:R-:W-:-:S04]  /*0d60*/  ULDC.64 UR6, c[0x0][0x218] ;  /* 0x0000860000067ab9 */ /* 0x000fc80000000a00 */
[----:B------:R-:W-:-:S05]  /*0d70*/  IADD3 R4, P0, R4, UR6, RZ ;  /* 0x0000000604047c10 */ /* 0x000fca000ff1e0ff */
[----:B--2---:R-:W-:-:S05]  /*0d80*/  IMAD.X R5, RZ, RZ, UR7, P0 ;  /* 0x00000007ff057e24 */ /* 0x004fca00080e06ff */
[----:B------:R-:W-:Y:S01]  /*0d90*/  STG.E.U8 desc[UR8][R4.64], R2 ;  /* 0x0000000204007986 */ /* 0x000fe2000c101108 */
[----:B------:R-:W-:Y:S05]  /*0da0*/  EXIT ;  /* 0x000000000000794d */ /* 0x000fea0003800000 */
.L_x_11023:
        /* <DEDUP_REMOVED lines=13> */
.L_x_23558:


//--------------------- .text._ZN2at6native29vectorized_elementwise_kernelILi4EZNS0_16sign_kernel_cudaERNS_18TensorIteratorBaseEEUlbE_St5arrayIPcLm2EEEEviT0_T1_ --------------------------
	.section	.text._ZN2at6native29vectorized_elementwise_kernelILi4EZNS0_16sign_kernel_cudaERNS_18TensorIteratorBaseEEUlbE_St5arrayIPcLm2EEEEviT0_T1_,"ax",@progbits
	.align	128
        .global         _ZN2at6native29vectorized_elementwise_kernelILi4EZNS0_16sign_kernel_cudaERNS_18TensorIteratorBaseEEUlbE_St5arrayIPcLm2EEEEviT0_T1_
        .type           _ZN2at6native29vectorized_elementwise_kernelILi4EZNS0_16sign_kernel_cudaERNS_18TensorIteratorBaseEEUlbE_St5arrayIPcLm2EEEEviT0_T1_,@function
        .size           _ZN2at6native29vectorized_elementwise_kernelILi4EZNS0_16sign_kernel_cudaERNS_18TensorIteratorBaseEEUlbE_St5arrayIPcLm2EEEEviT0_T1_,(.L_x_23559 - _ZN2at6native29vectorized_elementwise_kernelILi4EZNS0_16sign_kernel_cudaERNS_18TensorIteratorBaseEEUlbE_St5arrayIPcLm2EEEEviT0_T1_)
        .other          _ZN2at6native29vectorized_elementwise_kernelILi4EZNS0_16sign_kernel_cudaERNS_18TensorIteratorBaseEEUlbE_St5arrayIPcLm2EEEEviT0_T1_,@"STO_CUDA_ENTRY STV_DEFAULT"
_ZN2at6native29vectorized_elementwise_kernelILi4EZNS0_16sign_kernel_cudaERNS_18TensorIteratorBaseEEUlbE_St5arrayIPcLm2EEEEviT0_T1_:
.text._ZN2at6native29vectorized_elementwise_kernelILi4EZNS0_16sign_kernel_cudaERNS_18TensorIteratorBaseEEUlbE_St5arrayIPcLm2EEEEviT0_T1_:
        /* <DEDUP_REMOVED lines=24> */
[----:B------:R-:W-:Y:S02]  /*0180*/  ISETP.NE.AND P2, PT, R4, RZ, PT ;  /* 0x000000ff0400720c */ /* 0x000fe40003f45270 */
[----:B------:R-:W-:-:S02]  /*0190*/  PRMT R0, R6, 0x7773, RZ ;  /* 0x0000777306007816 */ /* 0x000fc400000000ff */
[----:B------:R-:W-:Y:S02]  /*01a0*/  ISETP.NE.AND P0, PT, R5, RZ, PT ;  /* 0x000000ff0500720c */ /* 0x000fe40003f05270 */
[----:B------:R-:W-:Y:S02]  /*01b0*/  SEL R4, RZ, 0x1, !P1 ;  /* 0x00000001ff047807 */ /* 0x000fe40004800000 */
[----:B------:R-:W-:Y:S02]  /*01c0*/  SEL R5, RZ, 0x1, !P2 ;  /* 0x00000001ff057807 */ /* 0x000fe40005000000 */
[C---:B---3--:R-:W-:Y:S02]  /*01d0*/  PRMT R6, R7.reuse, 0x7770, RZ ;  /* 0x0000777007067816 */ /* 0x048fe400000000ff */
[----:B------:R-:W-:Y:S02]  /*01e0*/  ISETP.NE.AND P1, PT, R0, RZ, PT ;  /* 0x000000ff0000720c */ /* 0x000fe40003f25270 */
[----:B------:R-:W-:-:S02]  /*01f0*/  PRMT R0, R7, 0x7771, RZ ;  /* 0x0000777107007816 */ /* 0x000fc400000000ff */
[----:B------:R-:W-:Y:S02]  /*0200*/  PRMT R5, R5, 0x7604, R4 ;  /* 0x0000760405057816 */ /* 0x000fe40000000004 */
[----:B------:R-:W-:Y:S02]  /*0210*/  ISETP.NE.AND P2, PT, R6, RZ, PT ;  /* 0x000000ff0600720c */ /* 0x000fe40003f45270 */
[----:B------:R-:W-:Y:S02]  /*0220*/  ISETP.NE.AND P3, PT, R0, RZ, PT ;  /* 0x000000ff0000720c */ /* 0x000fe40003f65270 */
[C---:B------:R-:W-:Y:S02]  /*0230*/  PRMT R4, R7.reuse, 0x7772, RZ ;  /* 0x0000777207047816 */ /* 0x040fe400000000ff */
[----:B------:R-:W-:Y:S02]  /*0240*/  PRMT R0, R7, 0x7773, RZ ;  /* 0x0000777307007816 */ /* 0x000fe400000000ff */
[----:B------:R-:W-:-:S02]  /*0250*/  SEL R2, RZ, 0x1, !P2 ;  /* 0x00000001ff027807 */ /* 0x000fc40005000000 */
[----:B------:R-:W-:Y:S02]  /*0260*/  SEL R3, RZ, 0x1, !P3 ;  /* 0x00000001ff037807 */ /* 0x000fe40005800000 */
[----:B------:R-:W-:Y:S02]  /*0270*/  ISETP.NE.AND P2, PT, R4, RZ, PT ;  /* 0x000000ff0400720c */ /* 0x000fe40003f45270 */
[----:B------:R-:W-:Y:S02]  /*0280*/  ISETP.NE.AND P3, PT, R0, RZ, PT ;  /* 0x000000ff0000720c */ /* 0x000fe40003f65270 */
        /* <DEDUP_REMOVED lines=15> */
.L_x_11024:
        /* <DEDUP_REMOVED lines=118> */
.L_x_11027:
        /* <DEDUP_REMOVED lines=8> */
.L_x_11028:
        /* <DEDUP_REMOVED lines=8> */
.L_x_11029:
        /* <DEDUP_REMOVED lines=9> */
.L_x_11030:
[----:B------:R-:W-:Y:S05]  /*0c70*/  BSYNC B1 ;  /* 0x0000000000017941 */ /* 0x000fea0003800000 */
.L_x_11026:
[----:B------:R-:W-:-:S13]  /*0c80*/  ISETP.GE.AND P0, PT, R11, R0, PT ;  /* 0x000000000b00720c */ /* 0x000fda0003f06270 */
[----:B0-2---:R-:W0:Y:S01]  /*0c90*/  @!P0 LDC.64 R8, c[0x0][0x218] ;  /* 0x00008600ff088b82 */ /* 0x005e220000000a00 */
[C---:B-1----:R-:W-:Y:S02]  /*0ca0*/  @!P0 VIADD R7, R11.reuse, UR4 ;  /* 0x000000040b078c36 */ /* 0x042fe40008000000 */
[----:B------:R-:W-:-:S03]  /*0cb0*/  @!P0 VIADD R11, R11, 0x80 ;  /* 0x000000800b0b8836 */ /* 0x000fc60000000000 */
[----:B0-----:R-:W-:-:S05]  /*0cc0*/  @!P0 IADD3 R6, P1, R7, R8, RZ ;  /* 0x0000000807068210 */ /* 0x001fca0007f3e0ff */
[----:B------:R-:W-:-:S05]  /*0cd0*/  @!P0 IMAD.X R7, RZ, RZ, R9, P1 ;  /* 0x000000ffff078224 */ /* 0x000fca00008e0609 */
[----:B------:R2:W-:Y:S03]  /*0ce0*/  @!P0 STG.E.U8 desc[UR8][R6.64], R5 ;  /* 0x0000000506008986 */ /* 0x0005e6000c101108 */
.L_x_11031:
[----:B------:R-:W-:Y:S05]  /*0cf0*/  BSYNC B0 ;  /* 0x0000000000007941 */ /* 0x000fea0003800000 */
.L_x_11025:
        /* <DEDUP_REMOVED lines=9> */
.L_x_11032:
        /* <DEDUP_REMOVED lines=15> */
.L_x_23559:


//--------------------- .text._ZN2at6native29vectorized_elementwise_kernelILi8EZNS0_16sign_kernel_cudaERNS_18TensorIteratorBaseEEUlbE_St5arrayIPcLm2EEEEviT0_T1_ --------------------------
	.section	.text._ZN2at6native29vectorized_elementwise_kernelILi8EZNS0_16sign_kernel_cudaERNS_18TensorIteratorBaseEEUlbE_St5arrayIPcLm2EEEEviT0_T1_,"ax",@progbits
	.align	128
        .global         _ZN2at6native29vectorized_elementwise_kernelILi8EZNS0_16sign_kernel_cudaERNS_18TensorIteratorBaseEEUlbE_St5arrayIPcLm2EEEEviT0_T1_
        .type           _ZN2at6native29vectorized_elementwise_kernelILi8EZNS0_16sign_kernel_cudaERNS_18TensorIteratorBaseEEUlbE_St5arrayIPcLm2EEEEviT0_T1_,@function
        .size           _ZN2at6native29vectorized_elementwise_kernelILi8EZNS0_16sign_kernel_cudaERNS_18TensorIteratorBaseEEUlbE_St5arrayIPcLm2EEEEviT0_T1_,(.L_x_23560 - _ZN2at6native29vectorized_elementwise_kernelILi8EZNS0_16sign_kernel_cudaERNS_18TensorIteratorBaseEEUlbE_St5arrayIPcLm2EEEEviT0_T1_)
        .other          _ZN2at6native29vectorized_elementwise_kernelILi8EZNS0_16sign_kernel_cudaERNS_18TensorIteratorBaseEEUlbE_St5arrayIPcLm2EEEEviT0_T1_,@"STO_CUDA_ENTRY STV_DEFAULT"
_ZN2at6native29vectorized_elementwise_kernelILi8EZNS0_16sign_kernel_cudaERNS_18TensorIteratorBaseEEUlbE_St5arrayIPcLm2EEEEviT0_T1_:
.text._ZN2at6native29vectorized_elementwise_kernelILi8EZNS0_16sign_kernel_cudaERNS_18TensorIteratorBaseEEUlbE_St5arrayIPcLm2EEEEviT0_T1_:
        /* <DEDUP_REMOVED lines=66> */
.L_x_11033:
        /* <DEDUP_REMOVED lines=118> */
.L_x_11036:
        /* <DEDUP_REMOVED lines=8> */
.L_x_11037:
        /* <DEDUP_REMOVED lines=8> */
.L_x_11038:
        /* <DEDUP_REMOVED lines=9> */
.L_x_11039:
[----:B------:R-:W-:Y:S05]  /*0d10*/  BSYNC B1 ;  /* 0x0000000000017941 */ /* 0x000fea0003800000 */
.L_x_11035:
[----:B------:R-:W-:-:S13]  /*0d20*/  ISETP.GE.AND P0, PT, R11, R0, PT ;  /* 0x000000000b00720c */ /* 0x000fda0003f06270 */
[----:B0-2---:R-:W0:Y:S01]  /*0d30*/  @!P0 LDC.64 R8, c[0x0][0x218] ;  /* 0x00008600ff088b82 */ /* 0x005e220000000a00 */
[C---:B-1----:R-:W-:Y:S02]  /*0d40*/  @!P0 VIADD R7, R11.reuse, UR4 ;  /* 0x000000040b078c36 */ /* 0x042fe40008000000 */
[----:B------:R-:W-:-:S03]  /*0d50*/  @!P0 VIADD R11, R11, 0x80 ;  /* 0x000000800b0b8836 */ /* 0x000fc60000000000 */
[----:B0-----:R-:W-:-:S05]  /*0d60*/  @!P0 IADD3 R6, P1, R7, R8, RZ ;  /* 0x0000000807068210 */ /* 0x001fca0007f3e0ff */
[----:B------:R-:W-:-:S05]  /*0d70*/  @!P0 IMAD.X R7, RZ, RZ, R9, P1 ;  /* 0x000000ffff078224 */ /* 0x000fca00008e0609 */
[----:B------:R2:W-:Y:S03]  /*0d80*/  @!P0 STG.E.U8 desc[UR8][R6.64], R5 ;  /* 0x0000000506008986 */ /* 0x0005e6000c101108 */
.L_x_11040:
[----:B------:R-:W-:Y:S05]  /*0d90*/  BSYNC B0 ;  /* 0x0000000000007941 */ /* 0x000fea0003800000 */
.L_x_11034:
        /* <DEDUP_REMOVED lines=9> */
.L_x_11041:
        /* <DEDUP_REMOVED lines=13> */
.L_x_23560:


//--------------------- .text._ZN2at6native18elementwise_kernelILi128ELi4EZNS0_15gpu_kernel_implIZZZNS0_15neg_kernel_cudaERNS_18TensorIteratorBaseEENKUlvE0_clEvENKUlvE7_clEvEUlN3c108BFloat16EE_EEvS4_RKT_EUliE_EEviT1_ --------------------------
	.section	.text._ZN2at6native18elementwise_kernelILi128ELi4EZNS0_15gpu_kernel_implIZZZNS0_15neg_kernel_cudaERNS_18TensorIteratorBaseEENKUlvE0_clEvENKUlvE7_clEvEUlN3c108BFloat16EE_EEvS4_RKT_EUliE_EEviT1_,"ax",@progbits
	.align	128
        .global         _ZN2at6native18elementwise_kernelILi128ELi4EZNS0_15gpu_kernel_implIZZZNS0_15neg_kernel_cudaERNS_18TensorIteratorBaseEENKUlvE0_clEvENKUlvE7_clEvEUlN3c108BFloat16EE_EEvS4_RKT_EUliE_EEviT1_
        .type           _ZN2at6native18elementwise_kernelILi128ELi4EZNS0_15gpu_kernel_implIZZZNS0_15neg_kernel_cudaERNS_18TensorIteratorBaseEENKUlvE0_clEvENKUlvE7_clEvEUlN3c108BFloat16EE_EEvS4_RKT_EUliE_EEviT1_,@function
        .size           _ZN2at6native18elementwise_kernelILi128ELi4EZNS0_15gpu_kernel_implIZZZNS0_15neg_kernel_cudaERNS_18TensorIteratorBaseEENKUlvE0_clEvENKUlvE7_clEvEUlN3c108BFloat16EE_EEvS4_RKT_EUliE_EEviT1_,(.L_x_23561 - _ZN2at6native18elementwise_kernelILi128ELi4EZNS0_15gpu_kernel_implIZZZNS0_15neg_kernel_cudaERNS_18TensorIteratorBaseEENKUlvE0_clEvENKUlvE7_clEvEUlN3c108BFloat16EE_EEvS4_RKT_EUliE_EEviT1_)
        .other          _ZN2at6native18elementwise_kernelILi128ELi4EZNS0_15gpu_kernel_implIZZZNS0_15neg_kernel_cudaERNS_18TensorIteratorBaseEENKUlvE0_clEvENKUlvE7_clEvEUlN3c108BFloat16EE_EEvS4_RKT_EUliE_EEviT1_,@"STO_CUDA_ENTRY STV_DEFAULT"
_ZN2at6native18elementwise_kernelILi128ELi4EZNS0_15gpu_kernel_implIZZZNS0_15neg_kernel_cudaERNS_18TensorIteratorBaseEENKUlvE0_clEvENKUlvE7_clEvEUlN3c108BFloat16EE_EEvS4_RKT_EUliE_EEviT1_:
.text._ZN2at6native18elementwise_kernelILi128ELi4EZNS0_15gpu_kernel_implIZZZNS0_15neg_kernel_cudaERNS_18TensorIteratorBaseEENKUlvE0_clEvENKUlvE7_clEvEUlN3c108BFloat16EE_EEvS4_RKT_EUliE_EEviT1_:
        /* <DEDUP_REMOVED lines=313> */
.L_x_11044:
        /* <DEDUP_REMOVED lines=22> */
.L_x_11048:
[----:B------:R-:W2:Y:S02]  /*14f0*/  LDG.E.U8 R2, desc[UR36][R2.64] ;  /* 0x0000002402027981 */ /* 0x000ea4000c1e1100 */
[----:B--2---:R-:W-:-:S04]  /*1500*/  I2FP.F32.U32 R0, R2 ;  /* 0x0000000200007245 */ /* 0x004fc80000201000 */
[----:B------:R-:W-:Y:S01]  /*1510*/  F2FP.BF16.F32.PACK_AB R0, RZ, R0 ;  /* 0x00000000ff00723e */ /* 0x000fe200000010ff */
[----:B------:R-:W-:Y:S06]  /*1520*/  BRA `(.L_x_11050) ;  /* 0x0000000c00907947 */ /* 0x000fec0003800000 */
.L_x_11047:
        /* <DEDUP_REMOVED lines=10> */
.L_x_11052:
[----:B------:R-:W2:Y:S02]  /*15d0*/  LDG.E R2, desc[UR36][R2.64] ;  /* 0x0000002402027981 */ /* 0x000ea4000c1e1900 */
[----:B--2---:R-:W-:-:S04]  /*15e0*/  I2FP.F32.S32 R0, R2 ;  /* 0x0000000200007245 */ /* 0x004fc80000201400 */
[----:B------:R-:W-:Y:S01]  /*15f0*/  F2FP.BF16.F32.PACK_AB R0, RZ, R0 ;  /* 0x00000000ff00723e */ /* 0x000fe200000010ff */
[----:B------:R-:W-:Y:S06]  /*1600*/  BRA `(.L_x_11050) ;  /* 0x0000000c00587947 */ /* 0x000fec0003800000 */
.L_x_11051:
[----:B------:R-:W2:Y:S02]  /*1610*/  LDG.E.U16 R2, desc[UR36][R2.64] ;  /* 0x0000002402027981 */ /* 0x000ea4000c1e1500 */
[----:B--2---:R-:W0:Y:S02]  /*1620*/  I2F.S16 R0, R2 ;  /* 0x0000000200007306 */ /* 0x004e240000101400 */
[----:B0-----:R-:W-:Y:S01]  /*1630*/  F2FP.BF16.F32.PACK_AB R0, RZ, R0 ;  /* 0x00000000ff00723e */ /* 0x001fe200000010ff */
[----:B------:R-:W-:Y:S06]  /*1640*/  BRA `(.L_x_11050) ;  /* 0x0000000c00487947 */ /* 0x000fec0003800000 */
.L_x_11046:
        /* <DEDUP_REMOVED lines=9> */
.L_x_11054:
[----:B------:R-:W2:Y:S02]  /*16e0*/  LDG.E.U16 R0, desc[UR36][R2.64] ;  /* 0x0000002402007981 */ /* 0x000ea4000c1e1500 */
[----:B--2---:R-:W-:-:S05]  /*16f0*/  HADD2.F32 R0, -RZ, R0.H0_H0 ;  /* 0x20000000ff007230 */ /* 0x004fca0000004100 */
[----:B------:R-:W-:Y:S01]  /*1700*/  F2FP.BF16.F32.PACK_AB R0, RZ, R0 ;  /* 0x00000000ff00723e */ /* 0x000fe200000010ff */
[----:B------:R-:W-:Y:S06]  /*1710*/  BRA `(.L_x_11050) ;  /* 0x0000000c00147947 */ /* 0x000fec0003800000 */
.L_x_11053:
        /* <DEDUP_REMOVED lines=9> */
.L_x_11056:
[----:B------:R-:W2:Y:S02]  /*17b0*/  LDG.E.U16 R2, desc[UR36][R2.64] ;  /* 0x0000002402027981 */ /* 0x000ea4000c1e1500 */
[----:B--2---:R-:W-:-:S05]  /*17c0*/  HADD2.F32 R0, -RZ, R2.H0_H0 ;  /* 0x20000002ff007230 */ /* 0x004fca0000004100 */
[----:B------:R-:W-:Y:S01]  /*17d0*/  F2FP.BF16.F32.PACK_AB R0, RZ, R0 ;  /* 0x00000000ff00723e */ /* 0x000fe200000010ff */
[----:B------:R-:W-:Y:S06]  /*17e0*/  BRA `(.L_x_11050) ;  /* 0x0000000800e07947 */ /* 0x000fec0003800000 */
.L_x_11055:
        /* <DEDUP_REMOVED lines=8> */
.L_x_11045:
        /* <DEDUP_REMOVED lines=13> */
.L_x_11059:
        /* <DEDUP_REMOVED lines=8> */
.L_x_11058:
        /* <DEDUP_REMOVED lines=28> */
.L_x_11061:
        /* <DEDUP_REMOVED lines=15> */
.L_x_11060:
[----:B------:R0:W5:Y:S01]  /*1c70*/  LDG.E.U16 R0, desc[UR36][R2.64] ;  /* 0x0000002402007981 */ /* 0x000162000c1e1500 */
[----:B------:R-:W-:Y:S05]  /*1c80*/  BRA `(.L_x_11050) ;  /* 0x0000000400b87947 */ /* 0x000fea0003800000 */
.L_x_11057:
        /* <DEDUP_REMOVED lines=12> */
.L_x_11064:
        /* <DEDUP_REMOVED lines=21> */
.L_x_11068:
[----:B------:R-:W-:Y:S05]  /*1ea0*/  BSYNC B1 ;  /* 0x0000000000017941 */ /* 0x000fea0003800000 */
.L_x_11067:
[----:B------:R-:W-:Y:S01]  /*1eb0*/  LEA R3, R0, 0x3b800000, 0x17 ;  /* 0x3b80000000037811 */ /* 0x000fe200078eb8ff */
[----:B------:R-:W-:-:S05]  /*1ec0*/  IMAD.SHL.U32 R0, R2, 0x100000, RZ ;  /* 0x0010000002007824 */ /* 0x000fca00078e00ff */
[----:B------:R-:W-:-:S07]  /*1ed0*/  LOP3.LUT R0, R3, R0, R4, 0xfe, !PT ;  /* 0x0000000003007212 */ /* 0x000fce00078efe04 */
.L_x_11066:
[----:B------:R-:W-:Y:S05]  /*1ee0*/  BSYNC B0 ;  /* 0x0000000000007941 */ /* 0x000fea0003800000 */
.L_x_11065:
[----:B------:R-:W-:Y:S01]  /*1ef0*/  F2FP.BF16.F32.PACK_AB R0, RZ, R0 ;  /* 0x00000000ff00723e */ /* 0x000fe200000010ff */
[----:B------:R-:W-:Y:S06]  /*1f00*/  BRA `(.L_x_11050) ;  /* 0x0000000400187947 */ /* 0x000fec0003800000 */
.L_x_11063:
        /* <DEDUP_REMOVED lines=21> */
.L_x_11072:
[----:B------:R-:W-:Y:S05]  /*2060*/  BSYNC B1 ;  /* 0x0000000000017941 */ /* 0x000fea0003800000 */
.L_x_11071:
[----:B------:R-:W-:Y:S01]  /*2070*/  LEA R3, R0, 0x37800000, 0x17 ;  /* 0x3780000000037811 */ /* 0x000fe200078eb8ff */
[----:B------:R-:W-:-:S05]  /*2080*/  IMAD.SHL.U32 R0, R2, 0x200000, RZ ;  /* 0x0020000002007824 */ /* 0x000fca00078e00ff */
[----:B------:R-:W-:-:S07]  /*2090*/  LOP3.LUT R0, R3, R0, R4, 0xfe, !PT ;  /* 0x0000000003007212 */ /* 0x000fce00078efe04 */
.L_x_11070:
[----:B------:R-:W-:Y:S05]  /*20a0*/  BSYNC B0 ;  /* 0x0000000000007941 */ /* 0x000fea0003800000 */
.L_x_11069:
[----:B------:R-:W-:Y:S01]  /*20b0*/  F2FP.BF16.F32.PACK_AB R0, RZ, R0 ;  /* 0x00000000ff00723e */ /* 0x000fe200000010ff */
[----:B------:R-:W-:Y:S06]  /*20c0*/  BRA `(.L_x_11050) ;  /* 0x0000000000a87947 */ /* 0x000fec0003800000 */
.L_x_11062:
        /* <DEDUP_REMOVED lines=14> */
.L_x_11076:
[----:B------:R-:W-:Y:S05]  /*21b0*/  BSYNC B0 ;  /* 0x0000000000007941 */ /* 0x000fea0003800000 */
.L_x_11075:
[----:B------:R-:W-:Y:S01]  /*21c0*/  F2FP.BF16.F32.PACK_AB R0, RZ, R0 ;  /* 0x00000000ff00723e */ /* 0x000fe200000010ff */
[----:B------:R-:W-:Y:S06]  /*21d0*/  BRA `(.L_x_11050) ;  /* 0x0000000000647947 */ /* 0x000fec0003800000 */
.L_x_11049:
        /* <DEDUP_REMOVED lines=16> */
.L_x_11077:
[----:B------:R-:W-:Y:S01]  /*22e0*/  PRMT R0, RZ, 0x7610, R0 ;  /* 0x00007610ff007816 */ /* 0x000fe20000000000 */
[----:B------:R-:W-:Y:S06]  /*22f0*/  BRA `(.L_x_11050) ;  /* 0x00000000001c7947 */ /* 0x000fec0003800000 */
.L_x_11074:
[----:B------:R-:W2:Y:S02]  /*2300*/  LDG.E.64 R2, desc[UR36][R2.64] ;  /* 0x0000002402027981 */ /* 0x000ea4000c1e1b00 */
[----:B--2---:R-:W0:Y:S02]  /*2310*/  I2F.U64 R0, R2 ;  /* 0x0000000200007312 */ /* 0x004e240000301000 */
[----:B0-----:R-:W-:Y:S01]  /*2320*/  F2FP.BF16.F32.PACK_AB R0, RZ, R0 ;  /* 0x00000000ff00723e */ /* 0x001fe200000010ff */
[----:B------:R-:W-:Y:S06]  /*2330*/  BRA `(.L_x_11050) ;  /* 0x00000000000c7947 */ /* 0x000fec0003800000 */
.L_x_11073:
[----:B------:R-:W2:Y:S02]  /*2340*/  LDG.E R2, desc[UR36][R2.64] ;  /* 0x0000002402027981 */ /* 0x000ea4000c1e1900 */
[----:B--2---:R-:W-:-:S04]  /*2350*/  I2FP.F32.U32 R0, R2 ;  /* 0x0000000200007245 */ /* 0x004fc80000201000 */
[----:B------:R-:W-:-:S07]  /*2360*/  F2FP.BF16.F32.PACK_AB R0, RZ, R0 ;  /* 0x00000000ff00723e */ /* 0x000fce00000010ff */
.L_x_11050:
[----:B------:R-:W1:Y:S01]  /*2370*/  LDC.U8 R4, c[0x0][0x421] ;  /* 0x00010840ff047b82 */ /* 0x000e620000000000 */
[----:B-----5:R-:W-:-:S04]  /*2380*/  IMAD.U32 R0, R0, 0x10000, RZ ;  /* 0x0001000000007824 */ /* 0x020fc800078e00ff */
[----:B------:R-:W-:-:S04]  /*2390*/  FADD.FTZ R0, -R0, -RZ ;  /* 0x800000ff00007221 */ /* 0x000fc80000010100 */
[----:B0-----:R0:W2:Y:S01]  /*23a0*/  F2F.BF16.F32 R3, R0 ;  /* 0x0000000000037304 */ /* 0x0010a20000202000 */
[----:B-1----:R-:W-:-:S04]  /*23b0*/  PRMT R2, R4, 0x9910, RZ ;  /* 0x0000991004027816 */ /* 0x002fc800000000ff */
[----:B------:R-:W-:-:S13]  /*23c0*/  ISETP.GT.AND P0, PT, R2, 0x9, PT ;  /* 0x000000090200780c */ /* 0x000fda0003f04270 */
[----:B0-2---:R-:W-:Y:S05]  /*23d0*/  @P0 BRA `(.L_x_11078) ;  /* 0x00000004000c0947 */ /* 0x005fea0003800000 */
        /* <DEDUP_REMOVED lines=12> */
.L_x_11081:
[----:B------:R-:W-:-:S06]  /*24a0*/  IMAD.U32 R3, R3, 0x10000, RZ ;  /* 0x0001000003037824 */ /* 0x000fcc00078e00ff */
[----:B------:R-:W0:Y:S02]  /*24b0*/  F2I.S64.TRUNC R2, R3 ;  /* 0x0000000300027311 */ /* 0x000e24000020d900 */
[----:B0-----:R3:W-:Y:S01]  /*24c0*/  STG.E.U8 desc[UR36][R16.64], R2 ;  /* 0x0000000210007986 */ /* 0x0017e2000c101124 */
[----:B------:R-:W-:Y:S05]  /*24d0*/  BRA `(.L_x_11083) ;  /* 0x0000000c00847947 */ /* 0x000fea0003800000 */
.L_x_11080:
        /* <DEDUP_REMOVED lines=10> */
.L_x_11085:
[----:B------:R-:W-:-:S06]  /*2580*/  IMAD.U32 R3, R3, 0x10000, RZ ;  /* 0x0001000003037824 */ /* 0x000fcc00078e00ff */
[----:B------:R-:W0:Y:S02]  /*2590*/  F2I.FTZ.TRUNC.NTZ R3, R3 ;  /* 0x0000000300037305 */ /* 0x000e24000021f100 */
[----:B0-----:R1:W-:Y:S01]  /*25a0*/  STG.E desc[UR36][R16.64], R3 ;  /* 0x0000000310007986 */ /* 0x0013e2000c101924 */
[----:B------:R-:W-:Y:S05]  /*25b0*/  BRA `(.L_x_11083) ;  /* 0x0000000c004c7947 */ /* 0x000fea0003800000 */
.L_x_11084:
[----:B------:R-:W-:-:S06]  /*25c0*/  IMAD.U32 R3, R3, 0x10000, RZ ;  /* 0x0001000003037824 */ /* 0x000fcc00078e00ff */
[----:B------:R-:W0:Y:S02]  /*25d0*/  F2I.FTZ.TRUNC.NTZ R3, R3 ;  /* 0x0000000300037305 */ /* 0x000e24000021f100 */
[----:B0-----:R2:W-:Y:S01]  /*25e0*/  STG.E.U16 desc[UR36][R16.64], R3 ;  /* 0x0000000310007986 */ /* 0x0015e2000c101524 */
[----:B------:R-:W-:Y:S05]  /*25f0*/  BRA `(.L_x_11083) ;  /* 0x0000000c003c7947 */ /* 0x000fea0003800000 */
.L_x_11079:
        /* <DEDUP_REMOVED lines=9> */
.L_x_11087:
[----:B------:R-:W-:-:S05]  /*2690*/  IMAD.U32 R0, R3, 0x10000, RZ ;  /* 0x0001000003007824 */ /* 0x000fca00078e00ff */
[----:B------:R-:W-:-:S05]  /*26a0*/  F2FP.F16.F32.PACK_AB R0, RZ, R0 ;  /* 0x00000000ff00723e */ /* 0x000fca00000000ff */
[----:B------:R0:W-:Y:S01]  /*26b0*/  STG.E.U16 desc[UR36][R16.64], R0 ;  /* 0x0000000010007986 */ /* 0x0001e2000c101524 */
[----:B------:R-:W-:Y:S05]  /*26c0*/  BRA `(.L_x_11083) ;  /* 0x0000000c00087947 */ /* 0x000fea0003800000 */
.L_x_11086:
        /* <DEDUP_REMOVED lines=10> */
.L_x_11089:
[----:B------:R-:W-:-:S05]  /*2770*/  IMAD.U32 R3, R3, 0x10000, RZ ;  /* 0x0001000003037824 */ /* 0x000fca00078e00ff */
[----:B------:R-:W-:-:S04]  /*2780*/  F2FP.F16.F32.PACK_AB R3, RZ, R3 ;  /* 0x00000003ff03723e */ /* 0x000fc800000000ff */
[----:B------:R-:W-:-:S05]  /*2790*/  PRMT R3, R3, 0x5410, RZ ;  /* 0x0000541003037816 */ /* 0x000fca00000000ff */
[----:B------:R0:W-:Y:S01]  /*27a0*/  STG.E desc[UR36][R16.64], R3 ;  /* 0x0000000310007986 */ /* 0x0001e2000c101924 */
[----:B------:R-:W-:Y:S05]  /*27b0*/  BRA `(.L_x_11083) ;  /* 0x0000000800cc7947 */ /* 0x000fea0003800000 */
.L_x_11088:
[----:B------:R-:W-:-:S04]  /*27c0*/  IMAD.U32 R2, R3, 0x10000, RZ ;  /* 0x0001000003027824 */ /* 0x000fc800078e00ff */
[----:B------:R-:W-:-:S06]  /*27d0*/  FMUL.FTZ R2, R2, 1 ;  /* 0x3f80000002027820 */ /* 0x000fcc0000410000 */
[----:B------:R-:W0:Y:S02]  /*27e0*/  F2F.F64.F32 R2, R2 ;  /* 0x0000000200027310 */ /* 0x000e240000201800 */
[----:B0-----:R0:W-:Y:S01]  /*27f0*/  STG.E.64 desc[UR36][R16.64], R2 ;  /* 0x0000000210007986 */ /* 0x0011e2000c101b24 */
[----:B------:R-:W-:Y:S05]  /*2800*/  BRA `(.L_x_11083) ;  /* 0x0000000800b87947 */ /* 0x000fea0003800000 */
.L_x_11078:
        /* <DEDUP_REMOVED lines=13> */
.L_x_11092:
[----:B------:R-:W-:Y:S01]  /*28e0*/  IMAD.U32 R3, R3, 0x10000, RZ ;  /* 0x0001000003037824 */ /* 0x000fe200078e00ff */
[----:B------:R-:W-:-:S03]  /*28f0*/  CS2R R6, SRZ ;  /* 0x0000000000067805 */ /* 0x000fc6000001ff00 */
[----:B------:R-:W-:-:S04]  /*2900*/  FMUL.FTZ R3, R3, 1 ;  /* 0x3f80000003037820 */ /* 0x000fc80000410000 */
[----:B------:R-:W0:Y:S02]  /*2910*/  F2F.F64.F32 R4, R3 ;  /* 0x0000000300047310 */ /* 0x000e240000201800 */
[----:B0-----:R0:W-:Y:S01]  /*2920*/  STG.E.128 desc[UR36][R16.64], R4 ;  /* 0x0000000410007986 */ /* 0x0011e2000c101d24 */
[----:B------:R-:W-:Y:S05]  /*2930*/  BRA `(.L_x_11083) ;  /* 0x00000008006c7947 */ /* 0x000fea0003800000 */
.L_x_11091:
        /* <DEDUP_REMOVED lines=21> */
.L_x_11096:
[----:B------:R-:W-:Y:S05]  /*2a90*/  BSYNC B0 ;  /* 0x0000000000007941 */ /* 0x000fea0003800000 */
.L_x_11095:
[----:B------:R-:W-:-:S05]  /*2aa0*/  LOP3.LUT R3, R0, R3, RZ, 0xfc, !PT ;  /* 0x0000000300037212 */ /* 0x000fca00078efcff */
[----:B------:R0:W-:Y:S01]  /*2ab0*/  STG.E.U8 desc[UR36][R16.64], R3 ;  /* 0x0000000310007986 */ /* 0x0001e2000c101124 */
[----:B------:R-:W-:Y:S05]  /*2ac0*/  BRA `(.L_x_11083) ;  /* 0x0000000800087947 */ /* 0x000fea0003800000 */
.L_x_11094:
        /* <DEDUP_REMOVED lines=13> */
.L_x_11098:
[----:B------:R-:W-:Y:S01]  /*2ba0*/  IMAD.MOV.U32 R0, RZ, RZ, 0x7f ;  /* 0x0000007fff007424 */ /* 0x000fe200078e00ff */
[----:B------:R-:W-:-:S04]  /*2bb0*/  ISETP.GT.U32.AND P0, PT, R2, 0x7f800000, PT ;  /* 0x7f8000000200780c */ /* 0x000fc80003f04070 */
[----:B------:R-:W-:-:S09]  /*2bc0*/  SEL R0, R0, 0x7c, P0 ;  /* 0x0000007c00007807 */ /* 0x000fd20000000000 */
.L_x_11099:
[----:B------:R-:W-:Y:S05]  /*2bd0*/  BSYNC B0 ;  /* 0x0000000000007941 */ /* 0x000fea0003800000 */
.L_x_11097:
[----:B------:R-:W-:-:S04]  /*2be0*/  LOP3.LUT R2, R3, 0x80000000, RZ, 0xc0, !PT ;  /* 0x8000000003027812 */ /* 0x000fc800078ec0ff */
[----:B------:R-:W-:-:S04]  /*2bf0*/  SHF.R.U32.HI R3, RZ, 0x18, R2 ;  /* 0x00000018ff037819 */ /* 0x000fc80000011602 */
[----:B------:R-:W-:-:S05]  /*2c00*/  LOP3.LUT R3, R0, R3, RZ, 0xfc, !PT ;  /* 0x0000000300037212 */ /* 0x000fca00078efcff */
[----:B------:R0:W-:Y:S01]  /*2c10*/  STG.E.U8 desc[UR36][R16.64], R3 ;  /* 0x0000000310007986 */ /* 0x0001e2000c101124 */
[----:B------:R-:W-:Y:S05]  /*2c20*/  BRA `(.L_x_11083) ;  /* 0x0000000400b07947 */ /* 0x000fea0003800000 */
.L_x_11093:
[----:B------:R0:W-:Y:S01]  /*2c30*/  STG.E.U16 desc[UR36][R16.64], R3 ;  /* 0x0000000310007986 */ /* 0x0001e2000c101524 */
[----:B------:R-:W-:Y:S05]  /*2c40*/  BRA `(.L_x_11083) ;  /* 0x0000000400a87947 */ /* 0x000fea0003800000 */
.L_x_11090:
        /* <DEDUP_REMOVED lines=12> */
.L_x_11102:
        /* <DEDUP_REMOVED lines=17> */
.L_x_11105:
[----:B------:R-:W-:-:S04]  /*2e20*/  LOP3.LUT R2, R3, 0x80000000, RZ, 0xc0, !PT ;  /* 0x8000000003027812 */ /* 0x000fc800078ec0ff */
[----:B------:R-:W-:-:S04]  /*2e30*/  SHF.R.U32.HI R3, RZ, 0x18, R2 ;  /* 0x00000018ff037819 */ /* 0x000fc80000011602 */
[----:B------:R-:W-:-:S04]  /*2e40*/  LOP3.LUT R0, R0, R3, RZ, 0xfc, !PT ;  /* 0x0000000300007212 */ /* 0x000fc800078efcff */
[----:B------:R-:W-:-:S07]  /*2e50*/  PRMT R8, R0, 0x7610, R8 ;  /* 0x0000761000087816 */ /* 0x000fce0000000008 */
.L_x_11104:
[----:B------:R-:W-:Y:S05]  /*2e60*/  BSYNC B0 ;  /* 0x0000000000007941 */ /* 0x000fea0003800000 */
.L_x_11103:
[----:B------:R0:W-:Y:S01]  /*2e70*/  STG.E.U8 desc[UR36][R16.64], R8 ;  /* 0x0000000810007986 */ /* 0x0001e2000c101124 */
[----:B------:R-:W-:Y:S05]  /*2e80*/  BRA `(.L_x_11083) ;  /* 0x0000000400187947 */ /* 0x000fea0003800000 */
.L_x_11101:
        /* <DEDUP_REMOVED lines=17> */
.L_x_11108:
[----:B------:R-:W-:-:S04]  /*2fa0*/  LOP3.LUT R2, R3, 0x80000000, RZ, 0xc0, !PT ;  /* 0x8000000003027812 */ /* 0x000fc800078ec0ff */
[----:B------:R-:W-:-:S04]  /*2fb0*/  SHF.R.U32.HI R3, RZ, 0x18, R2 ;  /* 0x00000018ff037819 */ /* 0x000fc80000011602 */
[----:B------:R-:W-:-:S04]  /*2fc0*/  LOP3.LUT R0, R0, R3, RZ, 0xfc, !PT ;  /* 0x0000000300007212 */ /* 0x000fc800078efcff */
[----:B------:R-:W-:-:S07]  /*2fd0*/  PRMT R8, R0, 0x7610, R8 ;  /* 0x0000761000087816 */ /* 0x000fce0000000008 */
.L_x_11107:
[----:B------:R-:W-:Y:S05]  /*2fe0*/  BSYNC B0 ;  /* 0x0000000000007941 */ /* 0x000fea0003800000 */
.L_x_11106:
[----:B------:R0:W-:Y:S01]  /*2ff0*/  STG.E.U8 desc[UR36][R16.64], R8 ;  /* 0x0000000810007986 */ /* 0x0001e2000c101124 */
[----:B------:R-:W-:Y:S05]  /*3000*/  BRA `(.L_x_11083) ;  /* 0x0000000000b87947 */ /* 0x000fea0003800000 */
.L_x_11100:
        /* <DEDUP_REMOVED lines=22> */
.L_x_11082:
        /* <DEDUP_REMOVED lines=16> */
.L_x_11111:
[----:B------:R-:W-:Y:S05]  /*3270*/  BRA `(.L_x_11083) ;  /* 0x00000000001c7947 */ /* 0x000fea0003800000 */
.L_x_11110:
[----:B------:R-:W-:-:S06]  /*3280*/  IMAD.U32 R3, R3, 0x10000, RZ ;  /* 0x0001000003037824 */ /* 0x000fcc00078e00ff */
[----:B------:R-:W0:Y:S02]  /*3290*/  F2I.U64.TRUNC R2, R3 ;  /* 0x0000000300027311 */ /* 0x000e24000020d800 */
[----:B0-----:R0:W-:Y:S01]  /*32a0*/  STG.E.64 desc[UR36][R16.64], R2 ;  /* 0x0000000210007986 */ /* 0x0011e2000c101b24 */
[----:B------:R-:W-:Y:S05]  /*32b0*/  BRA `(.L_x_11083) ;  /* 0x00000000000c7947 */ /* 0x000fea0003800000 */
.L_x_11109:
[----:B------:R-:W-:-:S06]  /*32c0*/  IMAD.U32 R3, R3, 0x10000, RZ ;  /* 0x0001000003037824 */ /* 0x000fcc00078e00ff */
[----:B------:R-:W0:Y:S02]  /*32d0*/  F2I.FTZ.U32.TRUNC.NTZ R3, R3 ;  /* 0x0000000300037305 */ /* 0x000e24000021f000 */
[----:B0-----:R0:W-:Y:S02]  /*32e0*/  STG.E desc[UR36][R16.64], R3 ;  /* 0x0000000310007986 */ /* 0x0011e4000c101924 */
.L_x_11083:
[----:B------:R-:W-:-:S04]  /*32f0*/  IMAD R18, R23, 0x200, R18 ;  /* 0x0000020017127824 */ /* 0x000fc800078e0212 */
[----:B------:R-:W-:-:S07]  /*3300*/  VIADD R19, R18, 0x80 ;  /* 0x0000008012137836 */ /* 0x000fce0000000000 */
.L_x_11043:
[----:B------:R-:W-:Y:S05]  /*3310*/  BSYNC B6 ;  /* 0x0000000000067941 */ /* 0x000fea0003800000 */
.L_x_11042:
        /* <DEDUP_REMOVED lines=307> */
.L_x_11114:
        /* <DEDUP_REMOVED lines=22> */
.L_x_11118:
[----:B------:R-:W2:Y:S02]  /*47b0*/  LDG.E.U8 R2, desc[UR36][R2.64] ;  /* 0x0000002402027981 */ /* 0x000ea4000c1e1100 */
[----:B--2---:R-:W-:-:S04]  /*47c0*/  I2FP.F32.U32 R0, R2 ;  /* 0x0000000200007245 */ /* 0x004fc80000201000 */
[----:B------:R-:W-:Y:S01]  /*47d0*/  F2FP.BF16.F32.PACK_AB R0, RZ, R0 ;  /* 0x00000000ff00723e */ /* 0x000fe200000010ff */
[----:B------:R-:W-:Y:S06]  /*47e0*/  BRA `(.L_x_11120) ;  /* 0x0000000c00907947 */ /* 0x000fec0003800000 */
.L_x_11117:
        /* <DEDUP_REMOVED lines=10> */
.L_x_11122:
[----:B------:R-:W2:Y:S02]  /*4890*/  LDG.E R2, desc[UR36][R2.64] ;  /* 0x0000002402027981 */ /* 0x000ea4000c1e1900 */
[----:B--2---:R-:W-:-:S04]  /*48a0*/  I2FP.F32.S32 R0, R2 ;  /* 0x0000000200007245 */ /* 0x004fc80000201400 */
[----:B------:R-:W-:Y:S01]  /*48b0*/  F2FP.BF16.F32.PACK_AB R0, RZ, R0 ;  /* 0x00000000ff00723e */ /* 0x000fe200000010ff */
[----:B------:R-:W-:Y:S06]  /*48c0*/  BRA `(.L_x_11120) ;  /* 0x0000000c00587947 */ /* 0x000fec0003800000 */
.L_x_11121:
[----:B------:R-:W2:Y:S02]  /*48d0*/  LDG.E.U16 R2, desc[UR36][R2.64] ;  /* 0x0000002402027981 */ /* 0x000ea4000c1e1500 */
[----:B--2---:R-:W0:Y:S02]  /*48e0*/  I2F.S16 R0, R2 ;  /* 0x0000000200007306 */ /* 0x004e240000101400 */
[----:B0-----:R-:W-:Y:S01]  /*48f0*/  F2FP.BF16.F32.PACK_AB R0, RZ, R0 ;  /* 0x00000000ff00723e */ /* 0x001fe200000010ff */
[----:B------:R-:W-:Y:S06]  /*4900*/  BRA `(.L_x_11120) ;  /* 0x0000000c00487947 */ /* 0x000fec0003800000 */
.L_x_11116:
        /* <DEDUP_REMOVED lines=9> */
.L_x_11124:
[----:B------:R-:W2:Y:S02]  /*49a0*/  LDG.E.U16 R0, desc[UR36][R2.64] ;  /* 0x0000002402007981 */ /* 0x000ea4000c1e1500 */
[----:B--2---:R-:W-:-:S05]  /*49b0*/  HADD2.F32 R0, -RZ, R0.H0_H0 ;  /* 0x20000000ff007230 */ /* 0x004fca0000004100 */
[----:B------:R-:W-:Y:S01]  /*49c0*/  F2FP.BF16.F32.PACK_AB R0, RZ, R0 ;  /* 0x00000000ff00723e */ /* 0x000fe200000010ff */
[----:B------:R-:W-:Y:S06]  /*49d0*/  BRA `(.L_x_11120) ;  /* 0x0000000c00147947 */ /* 0x000fec0003800000 */
.L_x_11123:
        /* <DEDUP_REMOVED lines=9> */
.L_x_11126:
[----:B------:R-:W2:Y:S02]  /*4a70*/  LDG.E.U16 R2, desc[UR36][R2.64] ;  /* 0x0000002402027981 */ /* 0x000ea4000c1e1500 */
[----:B--2---:R-:W-:-:S05]  /*4a80*/  HADD2.F32 R0, -RZ, R2.H0_H0 ;  /* 0x20000002ff007230 */ /* 0x004fca0000004100 */
[----:B------:R-:W-:Y:S01]  /*4a90*/  F2FP.BF16.F32.PACK_AB R0, RZ, R0 ;  /* 0x00000000ff00723e */ /* 0x000fe200000010ff */
[----:B------:R-:W-:Y:S06]  /*4aa0*/  BRA `(.L_x_11120) ;  /* 0x0000000800e07947 */ /* 0x000fec0003800000 */
.L_x_11125:
        /* <DEDUP_REMOVED lines=8> */
.L_x_11115:
        /* <DEDUP_REMOVED lines=13> */
.L_x_11129:
        /* <DEDUP_REMOVED lines=8> */
.L_x_11128:
        /* <DEDUP_REMOVED lines=28> */
.L_x_11131:
        /* <DEDUP_REMOVED lines=15> */
.L_x_11130:
[----:B------:R0:W5:Y:S01]  /*4f30*/  LDG.E.U16 R0, desc[UR36][R2.64] ;  /* 0x0000002402007981 */ /* 0x000162000c1e1500 */
[----:B------:R-:W-:Y:S05]  /*4f40*/  BRA `(.L_x_11120) ;  /* 0x0000000400b87947 */ /* 0x000fea0003800000 */
.L_x_11127:
        /* <DEDUP_REMOVED lines=12> */
.L_x_11134:
        /* <DEDUP_REMOVED lines=21> */
.L_x_11138:
[----:B------:R-:W-:Y:S05]  /*5160*/  BSYNC B1 ;  /* 0x0000000000017941 */ /* 0x000fea0003800000 */
.L_x_11137:
[----:B------:R-:W-:Y:S01]  /*5170*/  LEA R3, R0, 0x3b800000, 0x17 ;  /* 0x3b80000000037811 */ /* 0x000fe200078eb8ff */
[----:B------:R-:W-:-:S05]  /*5180*/  IMAD.SHL.U32 R0, R2, 0x100000, RZ ;  /* 0x0010000002007824 */ /* 0x000fca00078e00ff */
[----:B------:R-:W-:-:S07]  /*5190*/  LOP3.LUT R0, R3, R0, R4, 0xfe, !PT ;  /* 0x0000000003007212 */ /* 0x000fce00078efe04 */
.L_x_11136:
[----:B------:R-:W-:Y:S05]  /*51a0*/  BSYNC B0 ;  /* 0x0000000000007941 */ /* 0x000fea0003800000 */
.L_x_11135:
[----:B------:R-:W-:Y:S01]  /*51b0*/  F2FP.BF16.F32.PACK_AB R0, RZ, R0 ;  /* 0x00000000ff00723e */ /* 0x000fe200000010ff */
[----:B------:R-:W-:Y:S06]  /*51c0*/  BRA `(.L_x_11120) ;  /* 0x0000000400187947 */ /* 0x000fec0003800000 */
.L_x_11133:
        /* <DEDUP_REMOVED lines=21> */
.L_x_11142:
[----:B------:R-:W-:Y:S05]  /*5320*/  BSYNC B1 ;  /* 0x0000000000017941 */ /* 0x000fea0003800000 */
.L_x_11141:
[----:B------:R-:W-:Y:S01]  /*5330*/  LEA R3, R0, 0x37800000, 0x17 ;  /* 0x3780000000037811 */ /* 0x000fe200078eb8ff */
[----:B------:R-:W-:-:S05]  /*5340*/  IMAD.SHL.U32 R0, R2, 0x200000, RZ ;  /* 0x0020000002007824 */ /* 0x000fca00078e00ff */
[----:B------:R-:W-:-:S07]  /*5350*/  LOP3.LUT R0, R3, R0, R4, 0xfe, !PT ;  /* 0x0000000003007212 */ /* 0x000fce00078efe04 */
.L_x_11140:
[----:B------:R-:W-:Y:S05]  /*5360*/  BSYNC B0 ;  /* 0x0000000000007941 */ /* 0x000fea0003800000 */
.L_x_11139:
[----:B------:R-:W-:Y:S01]  /*5370*/  F2FP.BF16.F32.PACK_AB R0, RZ, R0 ;  /* 0x00000000ff00723e */ /* 0x000fe200000010ff */
[----:B------:R-:W-:Y:S06]  /*5380*/  BRA `(.L_x_11120) ;  /* 0x0000000000a87947 */ /* 0x000fec0003800000 */
.L_x_11132:
        /* <DEDUP_REMOVED lines=14> */
.L_x_11146:
[----:B------:R-:W-:Y:S05]  /*5470*/  BSYNC B0 ;  /* 0x0000000000007941 */ /* 0x000fea0003800000 */
.L_x_11145:
[----:B------:R-:W-:Y:S01]  /*5480*/  F2FP.BF16.F32.PACK_AB R0, RZ, R0 ;  /* 0x00000000ff00723e */ /* 0x000fe200000010ff */
[----:B------:R-:W-:Y:S06]  /*5490*/  BRA `(.L_x_11120) ;  /* 0x0000000000647947 */ /* 0x000fec0003800000 */
.L_x_11119:
        /* <DEDUP_REMOVED lines=16> */
.L_x_11147:
[----:B------:R-:W-:Y:S01]  /*55a0*/  PRMT R0, RZ, 0x7610, R0 ;  /* 0x00007610ff007816 */ /* 0x000fe20000000000 */
[----:B------:R-:W-:Y:S06]  /*55b0*/  BRA `(.L_x_11120) ;  /* 0x00000000001c7947 */ /* 0x000fec0003800000 */
.L_x_11144:
[----:B------:R-:W2:Y:S02]  /*55c0*/  LDG.E.64 R2, desc[UR36][R2.64] ;  /* 0x0000002402027981 */ /* 0x000ea4000c1e1b00 */
[----:B--2---:R-:W0:Y:S02]  /*55d0*/  I2F.U64 R0, R2 ;  /* 0x0000000200007312 */ /* 0x004e240000301000 */
[----:B0-----:R-:W-:Y:S01]  /*55e0*/  F2FP.BF16.F32.PACK_AB R0, RZ, R0 ;  /* 0x00000000ff00723e */ /* 0x001fe200000010ff */
[----:B------:R-:W-:Y:S06]  /*55f0*/  BRA `(.L_x_11120) ;  /* 0x00000000000c7947 */ /* 0x000fec0003800000 */
.L_x_11143:
[----:B------:R-:W2:Y:S02]  /*5600*/  LDG.E R2, desc[UR36][R2.64] ;  /* 0x0000002402027981 */ /* 0x000ea4000c1e1900 */
[----:B--2---:R-:W-:-:S04]  /*5610*/  I2FP.F32.U32 R0, R2 ;  /* 0x0000000200007245 */ /* 0x004fc80000201000 */
[----:B------:R-:W-:-:S07]  /*5620*/  F2FP.BF16.F32.PACK_AB R0, RZ, R0 ;  /* 0x00000000ff00723e */ /* 0x000fce00000010ff */
.L_x_11120:
        /* <DEDUP_REMOVED lines=19> */
.L_x_11151:
[----:B------:R-:W-:-:S06]  /*5760*/  IMAD.U32 R3, R3, 0x10000, RZ ;  /* 0x0001000003037824 */ /* 0x000fcc00078e00ff */
[----:B------:R-:W0:Y:S02]  /*5770*/  F2I.S64.TRUNC R2, R3 ;  /* 0x0000000300027311 */ /* 0x000e24000020d900 */
[----:B0-----:R0:W-:Y:S01]  /*5780*/  STG.E.U8 desc[UR36][R16.64], R2 ;  /* 0x0000000210007986 */ /* 0x0011e2000c101124 */
[----:B------:R-:W-:Y:S05]  /*5790*/  BRA `(.L_x_11153) ;  /* 0x0000000c00847947 */ /* 0x000fea0003800000 */
.L_x_11150:
        /* <DEDUP_REMOVED lines=10> */
.L_x_11155:
[----:B------:R-:W-:-:S06]  /*5840*/  IMAD.U32 R3, R3, 0x10000, RZ ;  /* 0x0001000003037824 */ /* 0x000fcc00078e00ff */
[----:B------:R-:W0:Y:S02]  /*5850*/  F2I.FTZ.TRUNC.NTZ R3, R3 ;  /* 0x0000000300037305 */ /* 0x000e24000021f100 */
[----:B0-----:R0:W-:Y:S01]  /*5860*/  STG.E desc[UR36][R16.64], R3 ;  /* 0x0000000310007986 */ /* 0x0011e2000c101924 */
[----:B------:R-:W-:Y:S05]  /*5870*/  BRA `(.L_x_11153) ;  /* 0x0000000c004c7947 */ /* 0x000fea0003800000 */
.L_x_11154:
[----:B------:R-:W-:-:S06]  /*5880*/  IMAD.U32 R3, R3, 0x10000, RZ ;  /* 0x0001000003037824 */ /* 0x000fcc00078e00ff */
[----:B------:R-:W0:Y:S02]  /*5890*/  F2I.FTZ.TRUNC.NTZ R3, R3 ;  /* 0x0000000300037305 */ /* 0x000e24000021f100 */
[----:B0-----:R0:W-:Y:S01]  /*58a0*/  STG.E.U16 desc[UR36][R16.64], R3 ;  /* 0x0000000310007986 */ /* 0x0011e2000c101524 */
[----:B------:R-:W-:Y:S05]  /*58b0*/  BRA `(.L_x_11153) ;  /* 0x0000000c003c7947 */ /* 0x000fea0003800000 */
.L_x_11149:
        /* <DEDUP_REMOVED lines=9> */
.L_x_11157:
[----:B------:R-:W-:-:S05]  /*5950*/  IMAD.U32 R0, R3, 0x10000, RZ ;  /* 0x0001000003007824 */ /* 0x000fca00078e00ff */
[----:B------:R-:W-:-:S05]  /*5960*/  F2FP.F16.F32.PACK_AB R0, RZ, R0 ;  /* 0x00000000ff00723e */ /* 0x000fca00000000ff */
[----:B------:R0:W-:Y:S01]  /*5970*/  STG.E.U16 desc[UR36][R16.64], R0 ;  /* 0x0000000010007986 */ /* 0x0001e2000c101524 */
[----:B------:R-:W-:Y:S05]  /*5980*/  BRA `(.L_x_11153) ;  /* 0x0000000c00087947 */ /* 0x000fea0003800000 */
.L_x_11156:
        /* <DEDUP_REMOVED lines=10> */
.L_x_11159:
[----:B------:R-:W-:-:S05]  /*5a30*/  IMAD.U32 R3, R3, 0x10000, RZ ;  /* 0x0001000003037824 */ /* 0x000fca00078e00ff */
[----:B------:R-:W-:-:S04]  /*5a40*/  F2FP.F16.F32.PACK_AB R3, RZ, R3 ;  /* 0x00000003ff03723e */ /* 0x000fc800000000ff */
[----:B------:R-:W-:-:S05]  /*5a50*/  PRMT R3, R3, 0x5410, RZ ;  /* 0x0000541003037816 */ /* 0x000fca00000000ff */
[----:B------:R0:W-:Y:S01]  /*5a60*/  STG.E desc[UR36][R16.64], R3 ;  /* 0x0000000310007986 */ /* 0x0001e2000c101924 */
[----:B------:R-:W-:Y:S05]  /*5a70*/  BRA `(.L_x_11153) ;  /* 0x0000000800cc7947 */ /* 0x000fea0003800000 */
.L_x_11158:
[----:B------:R-:W-:-:S04]  /*5a80*/  IMAD.U32 R2, R3, 0x10000, RZ ;  /* 0x0001000003027824 */ /* 0x000fc800078e00ff */
[----:B------:R-:W-:-:S06]  /*5a90*/  FMUL.FTZ R2, R2, 1 ;  /* 0x3f80000002027820 */ /* 0x000fcc0000410000 */
[----:B------:R-:W0:Y:S02]  /*5aa0*/  F2F.F64.F32 R2, R2 ;  /* 0x0000000200027310 */ /* 0x000e240000201800 */
[----:B0-----:R0:W-:Y:S01]  /*5ab0*/  STG.E.64 desc[UR36][R16.64], R2 ;  /* 0x0000000210007986 */ /* 0x0011e2000c101b24 */
[----:B------:R-:W-:Y:S05]  /*5ac0*/  BRA `(.L_x_11153) ;  /* 0x0000000800b87947 */ /* 0x000fea0003800000 */
.L_x_11148:
        /* <DEDUP_REMOVED lines=13> */
.L_x_11162:
[----:B------:R-:W-:Y:S01]  /*5ba0*/  IMAD.U32 R3, R3, 0x10000, RZ ;  /* 0x0001000003037824 */ /* 0x000fe200078e00ff */
[----:B------:R-:W-:-:S03]  /*5bb0*/  CS2R R6, SRZ ;  /* 0x0000000000067805 */ /* 0x000fc6000001ff00 */
[----:B------:R-:W-:-:S04]  /*5bc0*/  FMUL.FTZ R3, R3, 1 ;  /* 0x3f80000003037820 */ /* 0x000fc80000410000 */
[----:B------:R-:W0:Y:S02]  /*5bd0*/  F2F.F64.F32 R4, R3 ;  /* 0x0000000300047310 */ /* 0x000e240000201800 */
[----:B0-----:R0:W-:Y:S01]  /*5be0*/  STG.E.128 desc[UR36][R16.64], R4 ;  /* 0x0000000410007986 */ /* 0x0011e2000c101d24 */
[----:B------:R-:W-:Y:S05]  /*5bf0*/  BRA `(.L_x_11153) ;  /* 0x00000008006c7947 */ /* 0x000fea0003800000 */
.L_x_11161:
        /* <DEDUP_REMOVED lines=21> */
.L_x_11166:
[----:B------:R-:W-:Y:S05]  /*5d50*/  BSYNC B0 ;  /* 0x0000000000007941 */ /* 0x000fea0003800000 */
.L_x_11165:
[----:B------:R-:W-:-:S05]  /*5d60*/  LOP3.LUT R3, R0, R3, RZ, 0xfc, !PT ;  /* 0x0000000300037212 */ /* 0x000fca00078efcff */
[----:B------:R0:W-:Y:S01]  /*5d70*/  STG.E.U8 desc[UR36][R16.64], R3 ;  /* 0x0000000310007986 */ /* 0x0001e2000c101124 */
[----:B------:R-:W-:Y:S05]  /*5d80*/  BRA `(.L_x_11153) ;  /* 0x0000000800087947 */ /* 0x000fea0003800000 */
.L_x_11164:
        /* <DEDUP_REMOVED lines=13> */
.L_x_11168:
[----:B------:R-:W-:Y:S01]  /*5e60*/  IMAD.MOV.U32 R0, RZ, RZ, 0x7f ;  /* 0x0000007fff007424 */ /* 0x000fe200078e00ff */
[----:B------:R-:W-:-:S04]  /*5e70*/  ISETP.GT.U32.AND P0, PT, R2, 0x7f800000, PT ;  /* 0x7f8000000200780c */ /* 0x000fc80003f04070 */
[----:B------:R-:W-:-:S09]  /*5e80*/  SEL R0, R0, 0x7c, P0 ;  /* 0x0000007c00007807 */ /* 0x000fd20000000000 */
.L_x_11169:
[----:B------:R-:W-:Y:S05]  /*5e90*/  BSYNC B0 ;  /* 0x0000000000007941 */ /* 0x000fea0003800000 */
.L_x_11167:
[----:B------:R-:W-:-:S04]  /*5ea0*/  LOP3.LUT R2, R3, 0x80000000, RZ, 0xc0, !PT ;  /* 0x8000000003027812 */ /* 0x000fc800078ec0ff */
[----:B------:R-:W-:-:S04]  /*5eb0*/  SHF.R.U32.HI R3, RZ, 0x18, R2 ;  /* 0x00000018ff037819 */ /* 0x000fc80000011602 */
[----:B------:R-:W-:-:S05]  /*5ec0*/  LOP3.LUT R3, R0, R3, RZ, 0xfc, !PT ;  /* 0x0000000300037212 */ /* 0x000fca00078efcff */
[----:B------:R0:W-:Y:S01]  /*5ed0*/  STG.E.U8 desc[UR36][R16.64], R3 ;  /* 0x0000000310007986 */ /* 0x0001e2000c101124 */
[----:B------:R-:W-:Y:S05]  /*5ee0*/  BRA `(.L_x_11153) ;  /* 0x0000000400b07947 */ /* 0x000fea0003800000 */
.L_x_11163:
[----:B------:R0:W-:Y:S01]  /*5ef0*/  STG.E.U16 desc[UR36][R16.64], R3 ;  /* 0x0000000310007986 */ /* 0x0001e2000c101524 */
[----:B------:R-:W-:Y:S05]  /*5f00*/  BRA `(.L_x_11153) ;  /* 0x0000000400a87947 */ /* 0x000fea0003800000 */
.L_x_11160:
        /* <DEDUP_REMOVED lines=12> */
.L_x_11172:
        /* <DEDUP_REMOVED lines=17> */
.L_x_11175:
[----:B------:R-:W-:-:S04]  /*60e0*/  LOP3.LUT R2, R3, 0x80000000, RZ, 0xc0, !PT ;  /* 0x8000000003027812 */ /* 0x000fc800078ec0ff */
[----:B------:R-:W-:-:S04]  /*60f0*/  SHF.R.U32.HI R3, RZ, 0x18, R2 ;  /* 0x00000018ff037819 */ /* 0x000fc80000011602 */
[----:B------:R-:W-:-:S04]  /*6100*/  LOP3.LUT R0, R0, R3, RZ, 0xfc, !PT ;  /* 0x0000000300007212 */ /* 0x000fc800078efcff */
[----:B------:R-:W-:-:S07]  /*6110*/  PRMT R8, R0, 0x7610, R8 ;  /* 0x0000761000087816 */ /* 0x000fce0000000008 */
.L_x_11174:
[----:B------:R-:W-:Y:S05]  /*6120*/  BSYNC B0 ;  /* 0x0000000000007941 */ /* 0x000fea0003800000 */
.L_x_11173:
[----:B------:R3:W-:Y:S01]  /*6130*/  STG.E.U8 desc[UR36][R16.64], R8 ;  /* 0x0000000810007986 */ /* 0x0007e2000c101124 */
[----:B------:R-:W-:Y:S05]  /*6140*/  BRA `(.L_x_11153) ;  /* 0x0000000400187947 */ /* 0x000fea0003800000 */
.L_x_11171:
        /* <DEDUP_REMOVED lines=17> */
.L_x_11178:
[----:B------:R-:W-:-:S04]  /*6260*/  LOP3.LUT R2, R3, 0x80000000, RZ, 0xc0, !PT ;  /* 0x8000000003027812 */ /* 0x000fc800078ec0ff */
[----:B------:R-:W-:-:S04]  /*6270*/  SHF.R.U32.HI R3, RZ, 0x18, R2 ;  /* 0x00000018ff037819 */ /* 0x000fc80000011602 */
[----:B------:R-:W-:-:S04]  /*6280*/  LOP3.LUT R0, R0, R3, RZ, 0xfc, !PT ;  /* 0x0000000300007212 */ /* 0x000fc800078efcff */
[----:B------:R-:W-:-:S07]  /*6290*/  PRMT R8, R0, 0x7610, R8 ;  /* 0x0000761000087816 */ /* 0x000fce0000000008 */
.L_x_11177:
[----:B------:R-:W-:Y:S05]  /*62a0*/  BSYNC B0 ;  /* 0x0000000000007941 */ /* 0x000fea0003800000 */
.L_x_11176:
[----:B------:R0:W-:Y:S01]  /*62b0*/  STG.E.U8 desc[UR36][R16.64], R8 ;  /* 0x0000000810007986 */ /* 0x0001e2000c101124 */
[----:B------:R-:W-:Y:S05]  /*62c0*/  BRA `(.L_x_11153) ;  /* 0x0000000000b87947 */ /* 0x000fea0003800000 */
.L_x_11170:
        /* <DEDUP_REMOVED lines=22> */
.L_x_11152:
        /* <DEDUP_REMOVED lines=16> */
.L_x_11181:
[----:B------:R-:W-:Y:S05]  /*6530*/  BRA `(.L_x_11153) ;  /* 0x00000000001c7947 */ /* 0x000fea0003800000 */
.L_x_11180:
[----:B------:R-:W-:-:S06]  /*6540*/  IMAD.U32 R3, R3, 0x10000, RZ ;  /* 0x0001000003037824 */ /* 0x000fcc00078e00ff */
[----:B------:R-:W0:Y:S02]  /*6550*/  F2I.U64.TRUNC R2, R3 ;  /* 0x0000000300027311 */ /* 0x000e24000020d800 */
[----:B0-----:R2:W-:Y:S01]  /*6560*/  STG.E.64 desc[UR36][R16.64], R2 ;  /* 0x0000000210007986 */ /* 0x0015e2000c101b24 */
[----:B------:R-:W-:Y:S05]  /*6570*/  BRA `(.L_x_11153) ;  /* 0x00000000000c7947 */ /* 0x000fea0003800000 */
.L_x_11179:
[----:B------:R-:W-:-:S06]  /*6580*/  IMAD.U32 R3, R3, 0x10000, RZ ;  /* 0x0001000003037824 */ /* 0x000fcc00078e00ff */
[----:B------:R-:W0:Y:S02]  /*6590*/  F2I.FTZ.U32.TRUNC.NTZ R3, R3 ;  /* 0x0000000300037305 */ /* 0x000e24000021f000 */
[----:B0-----:R0:W-:Y:S02]  /*65a0*/  STG.E desc[UR36][R16.64], R3 ;  /* 0x0000000310007986 */ /* 0x0011e4000c101924 */
.L_x_11153:
[----:B------:R-:W-:-:S07]  /*65b0*/  VIADD R19, R19, 0x80 ;  /* 0x0000008013137836 */ /* 0x000fce0000000000 */
.L_x_11113:
[----:B------:R-:W-:Y:S05]  /*65c0*/  BSYNC B6 ;  /* 0x0000000000067941 */ /* 0x000fea0003800000 */
.L_x_11112:
        /* <DEDUP_REMOVED lines=307> */
.L_x_11184:
        /* <DEDUP_REMOVED lines=22> */
.L_x_11188:
[----:B------:R-:W2:Y:S02]  /*7a60*/  LDG.E.U8 R2, desc[UR36][R2.64] ;  /* 0x0000002402027981 */ /* 0x000ea4000c1e1100 */
[----:B--2---:R-:W-:-:S04]  /*7a70*/  I2FP.F32.U32 R0, R2 ;  /* 0x0000000200007245 */ /* 0x004fc80000201000 */
[----:B------:R-:W-:Y:S01]  /*7a80*/  F2FP.BF16.F32.PACK_AB R0, RZ, R0 ;  /* 0x00000000ff00723e */ /* 0x000fe200000010ff */
[----:B------:R-:W-:Y:S06]  /*7a90*/  BRA `(.L_x_11190) ;  /* 0x0000000c00907947 */ /* 0x000fec0003800000 */
.L_x_11187:
        /* <DEDUP_REMOVED lines=10> */
.L_x_11192:
[----:B------:R-:W2:Y:S02]  /*7b40*/  LDG.E R2, desc[UR36][R2.64] ;  /* 0x0000002402027981 */ /* 0x000ea4000c1e1900 */
[----:B--2---:R-:W-:-:S04]  /*7b50*/  I2FP.F32.S32 R0, R2 ;  /* 0x0000000200007245 */ /* 0x004fc80000201400 */
[----:B------:R-:W-:Y:S01]  /*7b60*/  F2FP.BF16.F32.PACK_AB R0, RZ, R0 ;  /* 0x00000000ff00723e */ /* 0x000fe200000010ff */
[----:B------:R-:W-:Y:S06]  /*7b70*/  BRA `(.L_x_11190) ;  /* 0x0000000c00587947 */ /* 0x000fec0003800000 */
.L_x_11191:
[----:B------:R-:W2:Y:S02]  /*7b80*/  LDG.E.U16 R2, desc[UR36][R2.64] ;  /* 0x0000002402027981 */ /* 0x000ea4000c1e1500 */
[----:B--2---:R-:W0:Y:S02]  /*7b90*/  I2F.S16 R0, R2 ;  /* 0x0000000200007306 */ /* 0x004e240000101400 */
[----:B0-----:R-:W-:Y:S01]  /*7ba0*/  F2FP.BF16.F32.PACK_AB R0, RZ, R0 ;  /* 0x00000000ff00723e */ /* 0x001fe200000010ff */
[----:B------:R-:W-:Y:S06]  /*7bb0*/  BRA `(.L_x_11190) ;  /* 0x0000000c00487947 */ /* 0x000fec0003800000 */
.L_x_11186:
        /* <DEDUP_REMOVED lines=9> */
.L_x_11194:
[----:B------:R-:W2:Y:S02]  /*7c50*/  LDG.E.U16 R0, desc[UR36][R2.64] ;  /* 0x0000002402007981 */ /* 0x000ea4000c1e1500 */
[----:B--2---:R-:W-:-:S05]  /*7c60*/  HADD2.F32 R0, -RZ, R0.H0_H0 ;  /* 0x20000000ff007230 */ /* 0x004fca0000004100 */
[----:B------:R-:W-:Y:S01]  /*7c70*/  F2FP.BF16.F32.PACK_AB R0, RZ, R0 ;  /* 0x00000000ff00723e */ /* 0x000fe200000010ff */
[----:B------:R-:W-:Y:S06]  /*7c80*/  BRA `(.L_x_11190) ;  /* 0x0000000c00147947 */ /* 0x000fec0003800000 */
.L_x_11193:
        /* <DEDUP_REMOVED lines=9> */
.L_x_11196:
[----:B------:R-:W2:Y:S02]  /*7d20*/  LDG.E.U16 R2, desc[UR36][R2.64] ;  /* 0x0000002402027981 */ /* 0x000ea4000c1e1500 */
[----:B--2---:R-:W-:-:S05]  /*7d30*/  HADD2.F32 R0, -RZ, R2.H0_H0 ;  /* 0x20000002ff007230 */ /* 0x004fca0000004100 */
[----:B------:R-:W-:Y:S01]  /*7d40*/  F2FP.BF16.F32.PACK_AB R0, RZ, R0 ;  /* 0x00000000ff00723e */ /* 0x000fe200000010ff */
[----:B------:R-:W-:Y:S06]  /*7d50*/  BRA `(.L_x_11190) ;  /* 0x0000000800e07947 */ /* 0x000fec0003800000 */
.L_x_11195:
        /* <DEDUP_REMOVED lines=8> */
.L_x_11185:
        /* <DEDUP_REMOVED lines=13> */
.L_x_11199:
        /* <DEDUP_REMOVED lines=8> */
.L_x_11198:
        /* <DEDUP_REMOVED lines=28> */
.L_x_11201:
        /* <DEDUP_REMOVED lines=15> */
.L_x_11200:
[----:B------:R0:W5:Y:S01]  /*81e0*/  LDG.E.U16 R0, desc[UR36][R2.64] ;  /* 0x0000002402007981 */ /* 0x000162000c1e1500 */
[----:B------:R-:W-:Y:S05]  /*81f0*/  BRA `(.L_x_11190) ;  /* 0x0000000400b87947 */ /* 0x000fea0003800000 */
.L_x_11197:
        /* <DEDUP_REMOVED lines=12> */
.L_x_11204:
        /* <DEDUP_REMOVED lines=21> */
.L_x_11208:
[----:B------:R-:W-:Y:S05]  /*8410*/  BSYNC B1 ;  /* 0x0000000000017941 */ /* 0x000fea0003800000 */
.L_x_11207:
[----:B------:R-:W-:Y:S01]  /*8420*/  LEA R3, R0, 0x3b800000, 0x17 ;  /* 0x3b80000000037811 */ /* 0x000fe200078eb8ff */
[----:B------:R-:W-:-:S05]  /*8430*/  IMAD.SHL.U32 R0, R2, 0x100000, RZ ;  /* 0x0010000002007824 */ /* 0x000fca00078e00ff */
[----:B------:R-:W-:-:S07]  /*8440*/  LOP3.LUT R0, R3, R0, R4, 0xfe, !PT ;  /* 0x0000000003007212 */ /* 0x000fce00078efe04 */
.L_x_11206:
[----:B------:R-:W-:Y:S05]  /*8450*/  BSYNC B0 ;  /* 0x0000000000007941 */ /* 0x000fea0003800000 */
.L_x_11205:
[----:B------:R-:W-:Y:S01]  /*8460*/  F2FP.BF16.F32.PACK_AB R0, RZ, R0 ;  /* 0x00000000ff00723e */ /* 0x000fe200000010ff */
[----:B------:R-:W-:Y:S06]  /*8470*/  BRA `(.L_x_11190) ;  /* 0x0000000400187947 */ /* 0x000fec0003800000 */
.L_x_11203:
        /* <DEDUP_REMOVED lines=21> */
.L_x_11212:
[----:B------:R-:W-:Y:S05]  /*85d0*/  BSYNC B1 ;  /* 0x0000000000017941 */ /* 0x000fea0003800000 */
.L_x_11211:
[----:B------:R-:W-:Y:S01]  /*85e0*/  LEA R3, R0, 0x37800000, 0x17 ;  /* 0x3780000000037811 */ /* 0x000fe200078eb8ff */
[----:B------:R-:W-:-:S05]  /*85f0*/  IMAD.SHL.U32 R0, R2, 0x200000, RZ ;  /* 0x0020000002007824 */ /* 0x000fca00078e00ff */
[----:B------:R-:W-:-:S07]  /*8600*/  LOP3.LUT R0, R3, R0, R4, 0xfe, !PT ;  /* 0x0000000003007212 */ /* 0x000fce00078efe04 */
.L_x_11210:
[----:B------:R-:W-:Y:S05]  /*8610*/  BSYNC B0 ;  /* 0x0000000000007941 */ /* 0x000fea0003800000 */
.L_x_11209:
[----:B------:R-:W-:Y:S01]  /*8620*/  F2FP.BF16.F32.PACK_AB R0, RZ, R0 ;  /* 0x00000000ff00723e */ /* 0x000fe200000010ff */
[----:B------:R-:W-:Y:S06]  /*8630*/  BRA `(.L_x_11190) ;  /* 0x0000000000a87947 */ /* 0x000fec0003800000 */
.L_x_11202:
        /* <DEDUP_REMOVED lines=14> */
.L_x_11216:
[----:B------:R-:W-:Y:S05]  /*8720*/  BSYNC B0 ;  /* 0x0000000000007941 */ /* 0x000fea0003800000 */
.L_x_11215:
[----:B------:R-:W-:Y:S01]  /*8730*/  F2FP.BF16.F32.PACK_AB R0, RZ, R0 ;  /* 0x00000000ff00723e */ /* 0x000fe200000010ff */
[----:B------:R-:W-:Y:S06]  /*8740*/  BRA `(.L_x_11190) ;  /* 0x0000000000647947 */ /* 0x000fec0003800000 */
.L_x_11189:
        /* <DEDUP_REMOVED lines=16> */
.L_x_11217:
[----:B------:R-:W-:Y:S01]  /*8850*/  PRMT R0, RZ, 0x7610, R0 ;  /* 0x00007610ff007816 */ /* 0x000fe20000000000 */
[----:B------:R-:W-:Y:S06]  /*8860*/  BRA `(.L_x_11190) ;  /* 0x00000000001c7947 */ /* 0x000fec0003800000 */
.L_x_11214:
[----:B------:R-:W2:Y:S02]  /*8870*/  LDG.E.64 R2, desc[UR36][R2.64] ;  /* 0x0000002402027981 */ /* 0x000ea4000c1e1b00 */
[----:B--2---:R-:W0:Y:S02]  /*8880*/  I2F.U64 R0, R2 ;  /* 0x0000000200007312 */ /* 0x004e240000301000 */
[----:B0-----:R-:W-:Y:S01]  /*8890*/  F2FP.BF16.F32.PACK_AB R0, RZ, R0 ;  /* 0x00000000ff00723e */ /* 0x001fe200000010ff */
[----:B------:R-:W-:Y:S06]  /*88a0*/  BRA `(.L_x_11190) ;  /* 0x00000000000c7947 */ /* 0x000fec0003800000 */
.L_x_11213:
[----:B------:R-:W2:Y:S02]  /*88b0*/  LDG.E R2, desc[UR36][R2.64] ;  /* 0x0000002402027981 */ /* 0x000ea4000c1e1900 */
[----:B--2---:R-:W-:-:S04]  /*88c0*/  I2FP.F32.U32 R0, R2 ;  /* 0x0000000200007245 */ /* 0x004fc80000201000 */
[----:B------:R-:W-:-:S07]  /*88d0*/  F2FP.BF16.F32.PACK_AB R0, RZ, R0 ;  /* 0x00000000ff00723e */ /* 0x000fce00000010ff */
.L_x_11190:
        /* <DEDUP_REMOVED lines=19> */
.L_x_11221:
[----:B------:R-:W-:-:S06]  /*8a10*/  IMAD.U32 R3, R3, 0x10000, RZ ;  /* 0x0001000003037824 */ /* 0x000fcc00078e00ff */
[----:B------:R-:W0:Y:S02]  /*8a20*/  F2I.S64.TRUNC R2, R3 ;  /* 0x0000000300027311 */ /* 0x000e24000020d900 */
[----:B0-----:R3:W-:Y:S01]  /*8a30*/  STG.E.U8 desc[UR36][R16.64], R2 ;  /* 0x0000000210007986 */ /* 0x0017e2000c101124 */
[----:B------:R-:W-:Y:S05]  /*8a40*/  BRA `(.L_x_11223) ;  /* 0x0000000c00847947 */ /* 0x000fea0003800000 */
.L_x_11220:
        /* <DEDUP_REMOVED lines=10> */
.L_x_11225:
[----:B------:R-:W-:-:S06]  /*8af0*/  IMAD.U32 R3, R3, 0x10000, RZ ;  /* 0x0001000003037824 */ /* 0x000fcc00078e00ff */
[----:B------:R-:W0:Y:S02]  /*8b00*/  F2I.FTZ.TRUNC.NTZ R3, R3 ;  /* 0x0000000300037305 */ /* 0x000e24000021f100 */
[----:B0-----:R2:W-:Y:S01]  /*8b10*/  STG.E desc[UR36][R16.64], R3 ;  /* 0x0000000310007986 */ /* 0x0015e2000c101924 */
[----:B------:R-:W-:Y:S05]  /*8b20*/  BRA `(.L_x_11223) ;  /* 0x0000000c004c7947 */ /* 0x000fea0003800000 */
.L_x_11224:
[----:B------:R-:W-:-:S06]  /*8b30*/  IMAD.U32 R3, R3, 0x10000, RZ ;  /* 0x0001000003037824 */ /* 0x000fcc00078e00ff */
[----:B------:R-:W0:Y:S02]  /*8b40*/  F2I.FTZ.TRUNC.NTZ R3, R3 ;  /* 0x0000000300037305 */ /* 0x000e24000021f100 */
[----:B0-----:R0:W-:Y:S01]  /*8b50*/  STG.E.U16 desc[UR36][R16.64], R3 ;  /* 0x0000000310007986 */ /* 0x0011e2000c101524 */
[----:B------:R-:W-:Y:S05]  /*8b60*/  BRA `(.L_x_11223) ;  /* 0x0000000c003c7947 */ /* 0x000fea0003800000 */
.L_x_11219:
        /* <DEDUP_REMOVED lines=9> */
.L_x_11227:
[----:B------:R-:W-:-:S05]  /*8c00*/  IMAD.U32 R0, R3, 0x10000, RZ ;  /* 0x0001000003007824 */ /* 0x000fca00078e00ff */
[----:B------:R-:W-:-:S05]  /*8c10*/  F2FP.F16.F32.PACK_AB R0, RZ, R0 ;  /* 0x00000000ff00723e */ /* 0x000fca00000000ff */
[----:B------:R0:W-:Y:S01]  /*8c20*/  STG.E.U16 desc[UR36][R16.64], R0 ;  /* 0x0000000010007986 */ /* 0x0001e2000c101524 */
[----:B------:R-:W-:Y:S05]  /*8c30*/  BRA `(.L_x_11223) ;  /* 0x0000000c00087947 */ /* 0x000fea0003800000 */
.L_x_11226:
        /* <DEDUP_REMOVED lines=10> */
.L_x_11229:
[----:B------:R-:W-:-:S05]  /*8ce0*/  IMAD.U32 R3, R3, 0x10000, RZ ;  /* 0x0001000003037824 */ /* 0x000fca00078e00ff */
[----:B------:R-:W-:-:S04]  /*8cf0*/  F2FP.F16.F32.PACK_AB R3, RZ, R3 ;  /* 0x00000003ff03723e */ /* 0x000fc800000000ff */
[----:B------:R-:W-:-:S05]  /*8d00*/  PRMT R3, R3, 0x5410, RZ ;  /* 0x0000541003037816 */ /* 0x000fca00000000ff */
[----:B------:R0:W-:Y:S01]  /*8d10*/  STG.E desc[UR36][R16.64], R3 ;  /* 0x0000000310007986 */ /* 0x0001e2000c101924 */
[----:B------:R-:W-:Y:S05]  /*8d20*/  BRA `(.L_x_11223) ;  /* 0x0000000800cc7947 */ /* 0x000fea0003800000 */
.L_x_11228:
[----:B------:R-:W-:-:S04]  /*8d30*/  IMAD.U32 R2, R3, 0x10000, RZ ;  /* 0x0001000003027824 */ /* 0x000fc800078e00ff */
[----:B------:R-:W-:-:S06]  /*8d40*/  FMUL.FTZ R2, R2, 1 ;  /* 0x3f80000002027820 */ /* 0x000fcc0000410000 */
[----:B------:R-:W0:Y:S02]  /*8d50*/  F2F.F64.F32 R2, R2 ;  /* 0x0000000200027310 */ /* 0x000e240000201800 */
[----:B0-----:R0:W-:Y:S01]  /*8d60*/  STG.E.64 desc[UR36][R16.64], R2 ;  /* 0x0000000210007986 */ /* 0x0011e2000c101b24 */
[----:B------:R-:W-:Y:S05]  /*8d70*/  BRA `(.L_x_11223) ;  /* 0x0000000800b87947 */ /* 0x000fea0003800000 */
.L_x_11218:
        /* <DEDUP_REMOVED lines=13> */
.L_x_11232:
[----:B------:R-:W-:Y:S01]  /*8e50*/  IMAD.U32 R3, R3, 0x10000, RZ ;  /* 0x0001000003037824 */ /* 0x000fe200078e00ff */
[----:B------:R-:W-:-:S03]  /*8e60*/  CS2R R6, SRZ ;  /* 0x0000000000067805 */ /* 0x000fc6000001ff00 */
[----:B------:R-:W-:-:S04]  /*8e70*/  FMUL.FTZ R3, R3, 1 ;  /* 0x3f80000003037820 */ /* 0x000fc80000410000 */
[----:B------:R-:W0:Y:S02]  /*8e80*/  F2F.F64.F32 R4, R3 ;  /* 0x0000000300047310 */ /* 0x000e240000201800 */
[----:B0-----:R0:W-:Y:S01]  /*8e90*/  STG.E.128 desc[UR36][R16.64], R4 ;  /* 0x0000000410007986 */ /* 0x0011e2000c101d24 */
[----:B------:R-:W-:Y:S05]  /*8ea0*/  BRA `(.L_x_11223) ;  /* 0x00000008006c7947 */ /* 0x000fea0003800000 */
.L_x_11231:
        /* <DEDUP_REMOVED lines=21> */
.L_x_11236:
[----:B------:R-:W-:Y:S05]  /*9000*/  BSYNC B0 ;  /* 0x0000000000007941 */ /* 0x000fea0003800000 */
.L_x_11235:
[----:B------:R-:W-:-:S05]  /*9010*/  LOP3.LUT R3, R0, R3, RZ, 0xfc, !PT ;  /* 0x0000000300037212 */ /* 0x000fca00078efcff */
[----:B------:R0:W-:Y:S01]  /*9020*/  STG.E.U8 desc[UR36][R16.64], R3 ;  /* 0x0000000310007986 */ /* 0x0001e2000c101124 */
[----:B------:R-:W-:Y:S05]  /*9030*/  BRA `(.L_x_11223) ;  /* 0x0000000800087947 */ /* 0x000fea0003800000 */
.L_x_11234:
        /* <DEDUP_REMOVED lines=13> */
.L_x_11238:
[----:B------:R-:W-:Y:S01]  /*9110*/  IMAD.MOV.U32 R0, RZ, RZ, 0x7f ;  /* 0x0000007fff007424 */ /* 0x000fe200078e00ff */
[----:B------:R-:W-:-:S04]  /*9120*/  ISETP.GT.U32.AND P0, PT, R2, 0x7f800000, PT ;  /* 0x7f8000000200780c */ /* 0x000fc80003f04070 */
[----:B------:R-:W-:-:S09]  /*9130*/  SEL R0, R0, 0x7c, P0 ;  /* 0x0000007c00007807 */ /* 0x000fd20000000000 */
.L_x_11239:
[----:B------:R-:W-:Y:S05]  /*9140*/  BSYNC B0 ;  /* 0x0000000000007941 */ /* 0x000fea0003800000 */
.L_x_11237:
[----:B------:R-:W-:-:S04]  /*9150*/  LOP3.LUT R2, R3, 0x80000000, RZ, 0xc0, !PT ;  /* 0x8000000003027812 */ /* 0x000fc800078ec0ff */
[----:B------:R-:W-:-:S04]  /*9160*/  SHF.R.U32.HI R3, RZ, 0x18, R2 ;  /* 0x00000018ff037819 */ /* 0x000fc80000011602 */
[----:B------:R-:W-:-:S05]  /*9170*/  LOP3.LUT R3, R0, R3, RZ, 0xfc, !PT ;  /* 0x0000000300037212 */ /* 0x000fca00078efcff */
[----:B------:R0:W-:Y:S01]  /*9180*/  STG.E.U8 desc[UR36][R16.64], R3 ;  /* 0x0000000310007986 */ /* 0x0001e2000c101124 */
[----:B------:R-:W-:Y:S05]  /*9190*/  BRA `(.L_x_11223) ;  /* 0x0000000400b07947 */ /* 0x000fea0003800000 */
.L_x_11233:
[----:B------:R0:W-:Y:S01]  /*91a0*/  STG.E.U16 desc[UR36][R16.64], R3 ;  /* 0x0000000310007986 */ /* 0x0001e2000c101524 */
[----:B------:R-:W-:Y:S05]  /*91b0*/  BRA `(.L_x_11223) ;  /* 0x0000000400a87947 */ /* 0x000fea0003800000 */
.L_x_11230:
        /* <DEDUP_REMOVED lines=12> */
.L_x_11242:
        /* <DEDUP_REMOVED lines=17> */
.L_x_11245:
[----:B------:R-:W-:-:S04]  /*9390*/  LOP3.LUT R2, R3, 0x80000000, RZ, 0xc0, !PT ;  /* 0x8000000003027812 */ /* 0x000fc800078ec0ff */
[----:B------:R-:W-:-:S04]  /*93a0*/  SHF.R.U32.HI R3, RZ, 0x18, R2 ;  /* 0x00000018ff037819 */ /* 0x000fc80000011602 */
[----:B------:R-:W-:-:S04]  /*93b0*/  LOP3.LUT R0, R0, R3, RZ, 0xfc, !PT ;  /* 0x0000000300007212 */ /* 0x000fc800078efcff */
[----:B------:R-:W-:-:S07]  /*93c0*/  PRMT R8, R0, 0x7610, R8 ;  /* 0x0000761000087816 */ /* 0x000fce0000000008 */
.L_x_11244:
[----:B------:R-:W-:Y:S05]  /*93d0*/  BSYNC B0 ;  /* 0x0000000000007941 */ /* 0x000fea0003800000 */
.L_x_11243:
[----:B------:R0:W-:Y:S01]  /*93e0*/  STG.E.U8 desc[UR36][R16.64], R8 ;  /* 0x0000000810007986 */ /* 0x0001e2000c101124 */
[----:B------:R-:W-:Y:S05]  /*93f0*/  BRA `(.L_x_11223) ;  /* 0x0000000400187947 */ /* 0x000fea0003800000 */
.L_x_11241:
        /* <DEDUP_REMOVED lines=17> */
.L_x_11248:
[----:B------:R-:W-:-:S04]  /*9510*/  LOP3.LUT R2, R3, 0x80000000, RZ, 0xc0, !PT ;  /* 0x8000000003027812 */ /* 0x000fc800078ec0ff */
[----:B------:R-:W-:-:S04]  /*9520*/  SHF.R.U32.HI R3, RZ, 0x18, R2 ;  /* 0x00000018ff037819 */ /* 0x000fc80000011602 */
[----:B------:R-:W-:-:S04]  /*9530*/  LOP3.LUT R0, R0, R3, RZ, 0xfc, !PT ;  /* 0x0000000300007212 */ /* 0x000fc800078efcff */
[----:B------:R-:W-:-:S07]  /*9540*/  PRMT R8, R0, 0x7610, R8 ;  /* 0x0000761000087816 */ /* 0x000fce0000000008 */
.L_x_11247:
[----:B------:R-:W-:Y:S05]  /*9550*/  BSYNC B0 ;  /* 0x0000000000007941 */ /* 0x000fea0003800000 */
.L_x_11246:
[----:B------:R0:W-:Y:S01]  /*9560*/  STG.E.U8 desc[UR36][R16.64], R8 ;  /* 0x0000000810007986 */ /* 0x0001e2000c101124 */
[----:B------:R-:W-:Y:S05]  /*9570*/  BRA `(.L_x_11223) ;  /* 0x0000000000b87947 */ /* 0x000fea0003800000 */
.L_x_11240:
        /* <DEDUP_REMOVED lines=22> */
.L_x_11222:
        /* <DEDUP_REMOVED lines=16> */
.L_x_11251:
[----:B------:R-:W-:Y:S05]  /*97e0*/  BRA `(.L_x_11223) ;  /* 0x00000000001c7947 */ /* 0x000fea0003800000 */
.L_x_11250:
[----:B------:R-:W-:-:S06]  /*97f0*/  IMAD.U32 R3, R3, 0x10000, RZ ;  /* 0x0001000003037824 */ /* 0x000fcc00078e00ff */
[----:B------:R-:W0:Y:S02]  /*9800*/  F2I.U64.TRUNC R2, R3 ;  /* 0x0000000300027311 */ /* 0x000e24000020d800 */
[----:B0-----:R0:W-:Y:S01]  /*9810*/  STG.E.64 desc[UR36][R16.64], R2 ;  /* 0x0000000210007986 */ /* 0x0011e2000c101b24 */
[----:B------:R-:W-:Y:S05]  /*9820*/  BRA `(.L_x_11223) ;  /* 0x00000000000c7947 */ /* 0x000fea0003800000 */
.L_x_11249:
[----:B------:R-:W-:-:S06]  /*9830*/  IMAD.U32 R3, R3, 0x10000, RZ ;  /* 0x0001000003037824 */ /* 0x000fcc00078e00ff */
[----:B------:R-:W0:Y:S02]  /*9840*/  F2I.FTZ.U32.TRUNC.NTZ R3, R3 ;  /* 0x0000000300037305 */ /* 0x000e24000021f000 */
[----:B0-----:R0:W-:Y:S02]  /*9850*/  STG.E desc[UR36][R16.64], R3 ;  /* 0x0000000310007986 */ /* 0x0011e4000c101924 */
.L_x_11223:
[----:B------:R-:W-:-:S07]  /*9860*/  VIADD R19, R19, 0x80 ;  /* 0x0000008013137836 */ /* 0x000fce0000000000 */
.L_x_11183:
[----:B------:R-:W-:Y:S05]  /*9870*/  BSYNC B6 ;  /* 0x0000000000067941 */ /* 0x000fea0003800000 */
.L_x_11182:
        /* <DEDUP_REMOVED lines=306> */
.L_x_11252:
        /* <DEDUP_REMOVED lines=22> */
.L_x_11256:
[----:B------:R-:W2:Y:S02]  /*ad00*/  LDG.E.U8 R2, desc[UR36][R2.64] ;  /* 0x0000002402027981 */ /* 0x000ea4000c1e1100 */
[----:B--2---:R-:W-:-:S04]  /*ad10*/  I2FP.F32.U32 R0, R2 ;  /* 0x0000000200007245 */ /* 0x004fc80000201000 */
[----:B------:R-:W-:Y:S01]  /*ad20*/  F2FP.BF16.F32.PACK_AB R0, RZ, R0 ;  /* 0x00000000ff00723e */ /* 0x000fe200000010ff */
[----:B------:R-:W-:Y:S06]  /*ad30*/  BRA `(.L_x_11258) ;  /* 0x0000000c00907947 */ /* 0x000fec0003800000 */
.L_x_11255:
        /* <DEDUP_REMOVED lines=10> */
.L_x_11260:
[----:B------:R-:W2:Y:S02]  /*ade0*/  LDG.E R2, desc[UR36][R2.64] ;  /* 0x0000002402027981 */ /* 0x000ea4000c1e1900 */
[----:B--2---:R-:W-:-:S04]  /*adf0*/  I2FP.F32.S32 R0, R2 ;  /* 0x0000000200007245 */ /* 0x004fc80000201400 */
[----:B------:R-:W-:Y:S01]  /*ae00*/  F2FP.BF16.F32.PACK_AB R0, RZ, R0 ;  /* 0x00000000ff00723e */ /* 0x000fe200000010ff */
[----:B------:R-:W-:Y:S06]  /*ae10*/  BRA `(.L_x_11258) ;  /* 0x0000000c00587947 */ /* 0x000fec0003800000 */
.L_x_11259:
[----:B------:R-:W2:Y:S02]  /*ae20*/  LDG.E.U16 R2, desc[UR36][R2.64] ;  /* 0x0000002402027981 */ /* 0x000ea4000c1e1500 */
[----:B--2---:R-:W0:Y:S02]  /*ae30*/  I2F.S16 R0, R2 ;  /* 0x0000000200007306 */ /* 0x004e240000101400 */
[----:B0-----:R-:W-:Y:S01]  /*ae40*/  F2FP.BF16.F32.PACK_AB R0, RZ, R0 ;  /* 0x00000000ff00723e */ /* 0x001fe200000010ff */
[----:B------:R-:W-:Y:S06]  /*ae50*/  BRA `(.L_x_11258) ;  /* 0x0000000c00487947 */ /* 0x000fec0003800000 */
.L_x_11254:
        /* <DEDUP_REMOVED lines=9> */
.L_x_11262:
[----:B------:R-:W2:Y:S02]  /*aef0*/  LDG.E.U16 R0, desc[UR36][R2.64] ;  /* 0x0000002402007981 */ /* 0x000ea4000c1e1500 */
[----:B--2---:R-:W-:-:S05]  /*af00*/  HADD2.F32 R0, -RZ, R0.H0_H0 ;  /* 0x20000000ff007230 */ /* 0x004fca0000004100 */
[----:B------:R-:W-:Y:S01]  /*af10*/  F2FP.BF16.F32.PACK_AB R0, RZ, R0 ;  /* 0x00000000ff00723e */ /* 0x000fe200000010ff */
[----:B------:R-:W-:Y:S06]  /*af20*/  BRA `(.L_x_11258) ;  /* 0x0000000c00147947 */ /* 0x000fec0003800000 */
.L_x_11261:
        /* <DEDUP_REMOVED lines=9> */
.L_x_11264:
[----:B------:R-:W2:Y:S02]  /*afc0*/  LDG.E.U16 R2, desc[UR36][R2.64] ;  /* 0x0000002402027981 */ /* 0x000ea4000c1e1500 */
[----:B--2---:R-:W-:-:S05]  /*afd0*/  HADD2.F32 R0, -RZ, R2.H0_H0 ;  /* 0x20000002ff007230 */ /* 0x004fca0000004100 */
[----:B------:R-:W-:Y:S01]  /*afe0*/  F2FP.BF16.F32.PACK_AB R0, RZ, R0 ;  /* 0x00000000ff00723e */ /* 0x000fe200000010ff */
[----:B------:R-:W-:Y:S06]  /*aff0*/  BRA `(.L_x_11258) ;  /* 0x0000000800e07947 */ /* 0x000fec0003800000 */
.L_x_11263:
        /* <DEDUP_REMOVED lines=8> */
.L_x_11253:
        /* <DEDUP_REMOVED lines=13> */
.L_x_11267:
        /* <DEDUP_REMOVED lines=8> */
.L_x_11266:
        /* <DEDUP_REMOVED lines=28> */
.L_x_11269:
        /* <DEDUP_REMOVED lines=15> */
.L_x_11268:
[----:B------:R0:W5:Y:S01]  /*b480*/  LDG.E.U16 R0, desc[UR36][R2.64] ;  /* 0x0000002402007981 */ /* 0x000162000c1e1500 */
[----:B------:R-:W-:Y:S05]  /*b490*/  BRA `(.L_x_11258) ;  /* 0x0000000400b87947 */ /* 0x000fea0003800000 */
.L_x_11265:
        /* <DEDUP_REMOVED lines=12> */
.L_x_11272:
        /* <DEDUP_REMOVED lines=21> */
.L_x_11276:
[----:B------:R-:W-:Y:S05]  /*b6b0*/  BSYNC B1 ;  /* 0x0000000000017941 */ /* 0x000fea0003800000 */
.L_x_11275:
[----:B------:R-:W-:Y:S01]  /*b6c0*/  LEA R3, R0, 0x3b800000, 0x17 ;  /* 0x3b80000000037811 */ /* 0x000fe200078eb8ff */
[----:B------:R-:W-:-:S05]  /*b6d0*/  IMAD.SHL.U32 R0, R2, 0x100000, RZ ;  /* 0x0010000002007824 */ /* 0x000fca00078e00ff */
[----:B------:R-:W-:-:S07]  /*b6e0*/  LOP3.LUT R0, R3, R0, R4, 0xfe, !PT ;  /* 0x0000000003007212 */ /* 0x000fce00078efe04 */
.L_x_11274:
[----:B------:R-:W-:Y:S05]  /*b6f0*/  BSYNC B0 ;  /* 0x0000000000007941 */ /* 0x000fea0003800000 */
.L_x_11273:
[----:B------:R-:W-:Y:S01]  /*b700*/  F2FP.BF16.F32.PACK_AB R0, RZ, R0 ;  /* 0x00000000ff00723e */ /* 0x000fe200000010ff */
[----:B------:R-:W-:Y:S06]  /*b710*/  BRA `(.L_x_11258) ;  /* 0x0000000400187947 */ /* 0x000fec0003800000 */
.L_x_11271:
        /* <DEDUP_REMOVED lines=21> */
.L_x_11280:
[----:B------:R-:W-:Y:S05]  /*b870*/  BSYNC B1 ;  /* 0x0000000000017941 */ /* 0x000fea0003800000 */
.L_x_11279:
[----:B------:R-:W-:Y:S01]  /*b880*/  LEA R3, R0, 0x37800000, 0x17 ;  /* 0x3780000000037811 */ /* 0x000fe200078eb8ff */
[----:B------:R-:W-:-:S05]  /*b890*/  IMAD.SHL.U32 R0, R2, 0x200000, RZ ;  /* 0x0020000002007824 */ /* 0x000fca00078e00ff */
[----:B------:R-:W-:-:S07]  /*b8a0*/  LOP3.LUT R0, R3, R0, R4, 0xfe, !PT ;  /* 0x0000000003007212 */ /* 0x000fce00078efe04 */
.L_x_11278:
[----:B------:R-:W-:Y:S05]  /*b8b0*/  BSYNC B0 ;  /* 0x0000000000007941 */ /* 0x000fea0003800000 */
.L_x_11277:
[----:B------:R-:W-:Y:S01]  /*b8c0*/  F2FP.BF16.F32.PACK_AB R0, RZ, R0 ;  /* 0x00000000ff00723e */ /* 0x000fe200000010ff */
[----:B------:R-:W-:Y:S06]  /*b8d0*/  BRA `(.L_x_11258) ;  /* 0x0000000000a87947 */ /* 0x000fec0003800000 */
.L_x_11270:
        /* <DEDUP_REMOVED lines=14> */
.L_x_11284:
[----:B------:R-:W-:Y:S05]  /*b9c0*/  BSYNC B0 ;  /* 0x0000000000007941 */ /* 0x000fea0003800000 */
.L_x_11283:
[----:B------:R-:W-:Y:S01]  /*b9d0*/  F2FP.BF16.F32.PACK_AB R0, RZ, R0 ;  /* 0x00000000ff00723e */ /* 0x000fe200000010ff */
[----:B------:R-:W-:Y:S06]  /*b9e0*/  BRA `(.L_x_11258) ;  /* 0x0000000000647947 */ /* 0x000fec0003800000 */
.L_x_11257:
        /* <DEDUP_REMOVED lines=16> */
.L_x_11285:
[----:B------:R-:W-:Y:S01]  /*baf0*/  PRMT R0, RZ, 0x7610, R0 ;  /* 0x00007610ff007816 */ /* 0x000fe20000000000 */
[----:B------:R-:W-:Y:S06]  /*bb00*/  BRA `(.L_x_11258) ;  /* 0x00000000001c7947 */ /* 0x000fec0003800000 */
.L_x_11282:
[----:B------:R-:W2:Y:S02]  /*bb10*/  LDG.E.64 R2, desc[UR36][R2.64] ;  /* 0x0000002402027981 */ /* 0x000ea4000c1e1b00 */
[----:B--2---:R-:W0:Y:S02]  /*bb20*/  I2F.U64 R0, R2 ;  /* 0x0000000200007312 */ /* 0x004e240000301000 */
[----:B0-----:R-:W-:Y:S01]  /*bb30*/  F2FP.BF16.F32.PACK_AB R0, RZ, R0 ;  /* 0x00000000ff00723e */ /* 0x001fe200000010ff */
[----:B------:R-:W-:Y:S06]  /*bb40*/  BRA `(.L_x_11258) ;  /* 0x00000000000c7947 */ /* 0x000fec0003800000 */
.L_x_11281:
[----:B------:R-:W2:Y:S02]  /*bb50*/  LDG.E R2, desc[UR36][R2.64] ;  /* 0x0000002402027981 */ /* 0x000ea4000c1e1900 */
[----:B--2---:R-:W-:-:S04]  /*bb60*/  I2FP.F32.U32 R0, R2 ;  /* 0x0000000200007245 */ /* 0x004fc80000201000 */
[----:B------:R-:W-:-:S07]  /*bb70*/  F2FP.BF16.F32.PACK_AB R0, RZ, R0 ;  /* 0x00000000ff00723e */ /* 0x000fce00000010ff */
.L_x_11258:
        /* <DEDUP_REMOVED lines=17> */
[----:B0-----:R-:W-:Y:S01]  /*bc90*/  STG.E.U8 desc[UR36][R16.64], R3 ;  /* 0x0000000310007986 */ /* 0x001fe2000c101124 */
[----:B------:R-:W-:Y:S05]  /*bca0*/  EXIT ;  /* 0x000000000000794d */ /* 0x000fea0003800000 */
.L_x_11289:
[----:B------:R-:W-:-:S06]  /*bcb0*/  IMAD.U32 R3, R3, 0x10000, RZ ;  /* 0x0001000003037824 */ /* 0x000fcc00078e00ff */
[----:B------:R-:W0:Y:S02]  /*bcc0*/  F2I.S64.TRUNC R2, R3 ;  /* 0x0000000300027311 */ /* 0x000e24000020d900 */
[----:B0-----:R-:W-:Y:S01]  /*bcd0*/  STG.E.U8 desc[UR36][R16.64], R2 ;  /* 0x0000000210007986 */ /* 0x001fe2000c101124 */
[----:B------:R-:W-:Y:S05]  /*bce0*/  EXIT ;  /* 0x000000000000794d */ /* 0x000fea0003800000 */
.L_x_11288:
        /* <DEDUP_REMOVED lines=8> */
[----:B0-----:R-:W-:Y:S01]  /*bd70*/  STG.E.64 desc[UR36][R16.64], R2 ;  /* 0x0000000210007986 */ /* 0x001fe2000c101b24 */
[----:B------:R-:W-:Y:S05]  /*bd80*/  EXIT ;  /* 0x000000000000794d */ /* 0x000fea0003800000 */
.L_x_11292:
[----:B------:R-:W-:-:S06]  /*bd90*/  IMAD.U32 R3, R3, 0x10000, RZ ;  /* 0x0001000003037824 */ /* 0x000fcc00078e00ff */
[----:B------:R-:W0:Y:S02]  /*bda0*/  F2I.FTZ.TRUNC.NTZ R3, R3 ;  /* 0x0000000300037305 */ /* 0x000e24000021f100 */
[----:B0-----:R-:W-:Y:S01]  /*bdb0*/  STG.E desc[UR36][R16.64], R3 ;  /* 0x0000000310007986 */ /* 0x001fe2000c101924 */
[----:B------:R-:W-:Y:S05]  /*bdc0*/  EXIT ;  /* 0x000000000000794d */ /* 0x000fea0003800000 */
.L_x_11291:
[----:B------:R-:W-:-:S06]  /*bdd0*/  IMAD.U32 R3, R3, 0x10000, RZ ;  /* 0x0001000003037824 */ /* 0x000fcc00078e00ff */
[----:B------:R-:W0:Y:S02]  /*bde0*/  F2I.FTZ.TRUNC.NTZ R3, R3 ;  /* 0x0000000300037305 */ /* 0x000e24000021f100 */
[----:B0-----:R-:W-:Y:S01]  /*bdf0*/  STG.E.U16 desc[UR36][R16.64], R3 ;  /* 0x0000000310007986 */ /* 0x001fe2000c101524 */
[----:B------:R-:W-:Y:S05]  /*be00*/  EXIT ;  /* 0x000000000000794d */ /* 0x000fea0003800000 */
.L_x_11287:
[----:B------:R-:W-:-:S13]  /*be10*/  ISETP.GT.AND P0, PT, R2, 0x6, PT ;  /* 0x000000060200780c */ /* 0x000fda0003f04270 */
[----:B------:R-:W-:Y:S05]  /*be20*/  @P0 BRA `(.L_x_11293) ;  /* 0x00000000002c0947 */ /* 0x000fea0003800000 */
[----:B------:R-:W-:-:S13]  /*be30*/  ISETP.NE.AND P0, PT, R2, 0x5, PT ;  /* 0x000000050200780c */ /* 0x000fda0003f05270 */
[----:B------:R-:W-:Y:S05]  /*be40*/  @!P0 BRA `(.L_x_11294) ;  /* 0x0000000000148947 */ /* 0x000fea0003800000 */
[----:B------:R-:W-:-:S13]  /*be50*/  ISETP.NE.AND P0, PT, R2, 0x6, PT ;  /* 0x000000060200780c */ /* 0x000fda0003f05270 */
[----:B------:R-:W-:Y:S05]  /*be60*/  @P0 BRA `(.L_x_11290) ;  /* 0x0000000800c40947 */ /* 0x000fea0003800000 */
[----:B------:R-:W-:-:S05]  /*be70*/  IMAD.U32 R3, R3, 0x10000, RZ ;  /* 0x0001000003037824 */ /* 0x000fca00078e00ff */
[----:B------:R-:W-:Y:S01]  /*be80*/  STG.E desc[UR36][R16.64], R3 ;  /* 0x0000000310007986 */ /* 0x000fe2000c101924 */
[----:B------:R-:W-:Y:S05]  /*be90*/  EXIT ;  /* 0x000000000000794d */ /* 0x000fea0003800000 */
.L_x_11294:
[----:B------:R-:W-:-:S05]  /*bea0*/  IMAD.U32 R0, R3, 0x10000, RZ ;  /* 0x0001000003007824 */ /* 0x000fca00078e00ff */
[----:B------:R-:W-:-:S05]  /*beb0*/  F2FP.F16.F32.PACK_AB R0, RZ, R0 ;  /* 0x00000000ff00723e */ /* 0x000fca00000000ff */
[----:B------:R-:W-:Y:S01]  /*bec0*/  STG.E.U16 desc[UR36][R16.64], R0 ;  /* 0x0000000010007986 */ /* 0x000fe2000c101524 */
[----:B------:R-:W-:Y:S05]  /*bed0*/  EXIT ;  /* 0x000000000000794d */ /* 0x000fea0003800000 */
.L_x_11293:
        /* <DEDUP_REMOVED lines=8> */
[----:B------:R-:W-:Y:S01]  /*bf60*/  STG.E.64 desc[UR36][R16.64], R2 ;  /* 0x0000000210007986 */ /* 0x000fe2000c101b24 */
[----:B------:R-:W-:Y:S05]  /*bf70*/  EXIT ;  /* 0x000000000000794d */ /* 0x000fea0003800000 */
.L_x_11296:
[----:B------:R-:W-:-:S05]  /*bf80*/  IMAD.U32 R3, R3, 0x10000, RZ ;  /* 0x0001000003037824 */ /* 0x000fca00078e00ff */
[----:B------:R-:W-:-:S04]  /*bf90*/  F2FP.F16.F32.PACK_AB R3, RZ, R3 ;  /* 0x00000003ff03723e */ /* 0x000fc800000000ff */
[----:B------:R-:W-:-:S05]  /*bfa0*/  PRMT R3, R3, 0x5410, RZ ;  /* 0x0000541003037816 */ /* 0x000fca00000000ff */
[----:B------:R-:W-:Y:S01]  /*bfb0*/  STG.E desc[UR36][R16.64], R3 ;  /* 0x0000000310007986 */ /* 0x000fe2000c101924 */
[----:B------:R-:W-:Y:S05]  /*bfc0*/  EXIT ;  /* 0x000000000000794d */ /* 0x000fea0003800000 */
.L_x_11295:
[----:B------:R-:W-:-:S04]  /*bfd0*/  IMAD.U32 R2, R3, 0x10000, RZ ;  /* 0x0001000003027824 */ /* 0x000fc800078e00ff */
[----:B------:R-:W-:-:S06]  /*bfe0*/  FMUL.FTZ R2, R2, 1 ;  /* 0x3f80000002027820 */ /* 0x000fcc0000410000 */
[----:B------:R-:W0:Y:S02]  /*bff0*/  F2F.F64.F32 R2, R2 ;  /* 0x0000000200027310 */ /* 0x000e240000201800 */
[----:B0-----:R-:W-:Y:S01]  /*c000*/  STG.E.64 desc[UR36][R16.64], R2 ;  /* 0x0000000210007986 */ /* 0x001fe2000c101b24 */
[----:B------:R-:W-:Y:S05]  /*c010*/  EXIT ;  /* 0x000000000000794d */ /* 0x000fea0003800000 */
.L_x_11286:
        /* <DEDUP_REMOVED lines=11> */
[----:B------:R-:W-:Y:S01]  /*c0d0*/  STG.E.U8 desc[UR36][R16.64], R3 ;  /* 0x0000000310007986 */ /* 0x000fe2000c101124 */
[----:B------:R-:W-:Y:S05]  /*c0e0*/  EXIT ;  /* 0x000000000000794d */ /* 0x000fea0003800000 */
.L_x_11299:
[----:B------:R-:W-:Y:S01]  /*c0f0*/  IMAD.U32 R3, R3, 0x10000, RZ ;  /* 0x0001000003037824 */ /* 0x000fe200078e00ff */
[----:B------:R-:W-:-:S03]  /*c100*/  CS2R R6, SRZ ;  /* 0x0000000000067805 */ /* 0x000fc6000001ff00 */
[----:B------:R-:W-:-:S04]  /*c110*/  FMUL.FTZ R3, R3, 1 ;  /* 0x3f80000003037820 */ /* 0x000fc80000410000 */
[----:B------:R-:W0:Y:S02]  /*c120*/  F2F.F64.F32 R4, R3 ;  /* 0x0000000300047310 */ /* 0x000e240000201800 */
[----:B0-----:R-:W-:Y:S01]  /*c130*/  STG.E.128 desc[UR36][R16.64], R4 ;  /* 0x0000000410007986 */ /* 0x001fe2000c101d24 */
[----:B------:R-:W-:Y:S05]  /*c140*/  EXIT ;  /* 0x000000000000794d */ /* 0x000fea0003800000 */
.L_x_11298:
        /* <DEDUP_REMOVED lines=21> */
.L_x_11303:
[----:B------:R-:W-:Y:S05]  /*c2a0*/  BSYNC B0 ;  /* 0x0000000000007941 */ /* 0x000fea0003800000 */
.L_x_11302:
[----:B------:R-:W-:-:S05]  /*c2b0*/  LOP3.LUT R3, R0, R3, RZ, 0xfc, !PT ;  /* 0x0000000300037212 */ /* 0x000fca00078efcff */
[----:B------:R-:W-:Y:S01]  /*c2c0*/  STG.E.U8 desc[UR36][R16.64], R3 ;  /* 0x0000000310007986 */ /* 0x000fe2000c101124 */
[----:B------:R-:W-:Y:S05]  /*c2d0*/  EXIT ;  /* 0x000000000000794d */ /* 0x000fea0003800000 */
.L_x_11301:
        /* <DEDUP_REMOVED lines=13> */
.L_x_11305:
[----:B------:R-:W-:Y:S01]  /*c3b0*/  IMAD.MOV.U32 R0, RZ, RZ, 0x7f ;  /* 0x0000007fff007424 */ /* 0x000fe200078e00ff */
[----:B------:R-:W-:-:S04]  /*c3c0*/  ISETP.GT.U32.AND P0, PT, R2, 0x7f800000, PT ;  /* 0x7f8000000200780c */ /* 0x000fc80003f04070 */
[----:B------:R-:W-:-:S09]  /*c3d0*/  SEL R0, R0, 0x7c, P0 ;  /* 0x0000007c00007807 */ /* 0x000fd20000000000 */
.L_x_11306:
[----:B------:R-:W-:Y:S05]  /*c3e0*/  BSYNC B0 ;  /* 0x0000000000007941 */ /* 0x000fea0003800000 */
.L_x_11304:
[----:B------:R-:W-:-:S04]  /*c3f0*/  LOP3.LUT R2, R3, 0x80000000, RZ, 0xc0, !PT ;  /* 0x8000000003027812 */ /* 0x000fc800078ec0ff */
[----:B------:R-:W-:-:S04]  /*c400*/  SHF.R.U32.HI R3, RZ, 0x18, R2 ;  /* 0x00000018ff037819 */ /* 0x000fc80000011602 */
[----:B------:R-:W-:-:S05]  /*c410*/  LOP3.LUT R3, R0, R3, RZ, 0xfc, !PT ;  /* 0x0000000300037212 */ /* 0x000fca00078efcff */
[----:B------:R-:W-:Y:S01]  /*c420*/  STG.E.U8 desc[UR36][R16.64], R3 ;  /* 0x0000000310007986 */ /* 0x000fe2000c101124 */
[----:B------:R-:W-:Y:S05]  /*c430*/  EXIT ;  /* 0x000000000000794d */ /* 0x000fea0003800000 */
.L_x_11300:
[----:B------:R-:W-:Y:S01]  /*c440*/  STG.E.U16 desc[UR36][R16.64], R3 ;  /* 0x0000000310007986 */ /* 0x000fe2000c101524 */
[----:B------:R-:W-:Y:S05]  /*c450*/  EXIT ;  /* 0x000000000000794d */ /* 0x000fea0003800000 */
.L_x_11297:
        /* <DEDUP_REMOVED lines=10> */
[----:B0-----:R-:W-:Y:S01]  /*c500*/  STG.E.U16 desc[UR36][R16.64], R3 ;  /* 0x0000000310007986 */ /* 0x001fe2000c101524 */
[----:B------:R-:W-:Y:S05]  /*c510*/  EXIT ;  /* 0x000000000000794d */ /* 0x000fea0003800000 */
.L_x_11309:
        /* <DEDUP_REMOVED lines=17> */
.L_x_11312:
[----:B------:R-:W-:-:S04]  /*c630*/  LOP3.LUT R2, R3, 0x80000000, RZ, 0xc0, !PT ;  /* 0x8000000003027812 */ /* 0x000fc800078ec0ff */
[----:B------:R-:W-:-:S04]  /*c640*/  SHF.R.U32.HI R3, RZ, 0x18, R2 ;  /* 0x00000018ff037819 */ /* 0x000fc80000011602 */
[----:B------:R-:W-:-:S04]  /*c650*/  LOP3.LUT R0, R0, R3, RZ, 0xfc, !PT ;  /* 0x0000000300007212 */ /* 0x000fc800078efcff */
[----:B------:R-:W-:-:S07]  /*c660*/  PRMT R8, R0, 0x7610, R8 ;  /* 0x0000761000087816 */ /* 0x000fce0000000008 */
.L_x_11311:
[----:B------:R-:W-:Y:S05]  /*c670*/  BSYNC B0 ;  /* 0x0000000000007941 */ /* 0x000fea0003800000 */
.L_x_11310:
[----:B------:R-:W-:Y:S01]  /*c680*/  STG.E.U8 desc[UR36][R16.64], R8 ;  /* 0x0000000810007986 */ /* 0x000fe2000c101124 */
[----:B------:R-:W-:Y:S05]  /*c690*/  EXIT ;  /* 0x000000000000794d */ /* 0x000fea0003800000 */
.L_x_11308:
        /* <DEDUP_REMOVED lines=17> */
.L_x_11315:
[----:B------:R-:W-:-:S04]  /*c7b0*/  LOP3.LUT R2, R3, 0x80000000, RZ, 0xc0, !PT ;  /* 0x8000000003027812 */ /* 0x000fc800078ec0ff */
[----:B------:R-:W-:-:S04]  /*c7c0*/  SHF.R.U32.HI R3, RZ, 0x18, R2 ;  /* 0x00000018ff037819 */ /* 0x000fc80000011602 */
[----:B------:R-:W-:-:S04]  /*c7d0*/  LOP3.LUT R0, R0, R3, RZ, 0xfc, !PT ;  /* 0x0000000300007212 */ /* 0x000fc800078efcff */
[----:B------:R-:W-:-:S07]  /*c7e0*/  PRMT R8, R0, 0x7610, R8 ;  /* 0x0000761000087816 */ /* 0x000fce0000000008 */
.L_x_11314:
[----:B------:R-:W-:Y:S05]  /*c7f0*/  BSYNC B0 ;  /* 0x0000000000007941 */ /* 0x000fea0003800000 */
.L_x_11313:
[----:B------:R-:W-:Y:S01]  /*c800*/  STG.E.U8 desc[UR36][R16.64], R8 ;  /* 0x0000000810007986 */ /* 0x000fe2000c101124 */
[----:B------:R-:W-:Y:S05]  /*c810*/  EXIT ;  /* 0x000000000000794d */ /* 0x000fea0003800000 */
.L_x_11307:
        /* <DEDUP_REMOVED lines=22> */
.L_x_11290:
        /* <DEDUP_REMOVED lines=16> */
.L_x_11318:
[----:B------:R-:W-:Y:S05]  /*ca80*/  EXIT ;  /* 0x000000000000794d */ /* 0x000fea0003800000 */
.L_x_11317:
[----:B------:R-:W-:-:S06]  /*ca90*/  IMAD.U32 R3, R3, 0x10000, RZ ;  /* 0x0001000003037824 */ /* 0x000fcc00078e00ff */
[----:B------:R-:W0:Y:S02]  /*caa0*/  F2I.U64.TRUNC R2, R3 ;  /* 0x0000000300027311 */ /* 0x000e24000020d800 */
[----:B0-----:R-:W-:Y:S01]  /*cab0*/  STG.E.64 desc[UR36][R16.64], R2 ;  /* 0x0000000210007986 */ /* 0x001fe2000c101b24 */
[----:B------:R-:W-:Y:S05]  /*cac0*/  EXIT ;  /* 0x000000000000794d */ /* 0x000fea0003800000 */
.L_x_11316:
[----:B------:R-:W-:-:S06]  /*cad0*/  IMAD.U32 R3, R3, 0x10000, RZ ;  /* 0x0001000003037824 */ /* 0x000fcc00078e00ff */
[----:B------:R-:W0:Y:S02]  /*cae0*/  F2I.FTZ.U32.TRUNC.NTZ R3, R3 ;  /* 0x0000000300037305 */ /* 0x000e24000021f000 */
[----:B0-----:R-:W-:Y:S01]  /*caf0*/  STG.E desc[UR36][R16.64], R3 ;  /* 0x0000000310007986 */ /* 0x001fe2000c101924 */
[----:B------:R-:W-:Y:S05]  /*cb00*/  EXIT ;  /* 0x000000000000794d */ /* 0x000fea0003800000 */
.L_x_11319:
        /* <DEDUP_REMOVED lines=15> */
.L_x_23561:


//--------------------- .text._ZN2at6native27unrolled_elementwise_kernelIZZZNS0_15neg_kernel_cudaERNS_18TensorIteratorBaseEENKUlvE0_clEvENKUlvE7_clEvEUlN3c108BFloat16EE_St5arrayIPcLm2EELi4E23TrivialOffsetCalculatorILi1EjESD_NS0_6memory12LoadWithCastILi1EEENSE_13StoreWithCastILi1EEEEEviT_T0_T2_T3_T4_T5_ --------------------------
	.section	.text._ZN2at6native27unrolled_elementwise_kernelIZZZNS0_15neg_kernel_cudaERNS_18TensorIteratorBaseEENKUlvE0_clEvENKUlvE7_clEvEUlN3c108BFloat16EE_St5arrayIPcLm2EELi4E23TrivialOffsetCalculatorILi1EjESD_NS0_6memory12LoadWithCastILi1EEENSE_13StoreWithCastILi1EEEEEviT_T0_T2_T3_T4_T5_,"ax",@progbits
	.align	128
        .global         _ZN2at6native27unrolled_elementwise_kernelIZZZNS0_15neg_kernel_cudaERNS_18TensorIteratorBaseEENKUlvE0_clEvENKUlvE7_clEvEUlN3c108BFloat16EE_St5arrayIPcLm2EELi4E23TrivialOffsetCalculatorILi1EjESD_NS0_6memory12LoadWithCastILi1EEENSE_13StoreWithCastILi1EEEEEviT_T0_T2_T3_T4_T5_
        .type           _ZN2at6native27unrolled_elementwise_kernelIZZZNS0_15neg_kernel_cudaERNS_18TensorIteratorBaseEENKUlvE0_clEvENKUlvE7_clEvEUlN3c108BFloat16EE_St5arrayIPcLm2EELi4E23TrivialOffsetCalculatorILi1EjESD_NS0_6memory12LoadWithCastILi1EEENSE_13StoreWithCastILi1EEEEEviT_T0_T2_T3_T4_T5_,@function
        .size           _ZN2at6native27unrolled_elementwise_kernelIZZZNS0_15neg_kernel_cudaERNS_18TensorIteratorBaseEENKUlvE0_clEvENKUlvE7_clEvEUlN3c108BFloat16EE_St5arrayIPcLm2EELi4E23TrivialOffsetCalculatorILi1EjESD_NS0_6memory12LoadWithCastILi1EEENSE_13StoreWithCastILi1EEEEEviT_T0_T2_T3_T4_T5_,(.L_x_23562 - _ZN2at6native27unrolled_elementwise_kernelIZZZNS0_15neg_kernel_cudaERNS_18TensorIteratorBaseEENKUlvE0_clEvENKUlvE7_clEvEUlN3c108BFloat16EE_St5arrayIPcLm2EELi4E23TrivialOffsetCalculatorILi1EjESD_NS0_6memory12LoadWithCastILi1EEENSE_13StoreWithCastILi1EEEEEviT_T0_T2_T3_T4_T5_)
        .other          _ZN2at6native27unrolled_elementwise_kernelIZZZNS0_15neg_kernel_cudaERNS_18TensorIteratorBaseEENKUlvE0_clEvENKUlvE7_clEvEUlN3c108BFloat16EE_St5arrayIPcLm2EELi4E23TrivialOffsetCalculatorILi1EjESD_NS0_6memory12LoadWithCastILi1EEENSE_13StoreWithCastILi1EEEEEviT_T0_T2_T3_T4_T5_,@"STO_CUDA_ENTRY STV_DEFAULT"
_ZN2at6native27unrolled_elementwise_kernelIZZZNS0_15neg_kernel_cudaERNS_18TensorIteratorBaseEENKUlvE0_clEvENKUlvE7_clEvEUlN3c108BFloat16EE_St5arrayIPcLm2EELi4E23TrivialOffsetCalculatorILi1EjESD_NS0_6memory12LoadWithCastILi1EEENSE_13StoreWithCastILi1EEEEEviT_T0_T2_T3_T4_T5_:
.text._ZN2at6native27unrolled_elementwise_kernelIZZZNS0_15neg_kernel_cudaERNS_18TensorIteratorBaseEENKUlvE0_clEvENKUlvE7_clEvEUlN3c108BFloat16EE_St5arrayIPcLm2EELi4E23TrivialOffsetCalculatorILi1EjESD_NS0_6memory12LoadWithCastILi1EEENSE_13StoreWithCastILi1EEEEEviT_T0_T2_T3_T4_T5_:
        /* <DEDUP_REMOVED lines=34> */
.L_x_11325:
[----:B------:R-:W2:Y:S02]  /*0220*/  LDG.E.U8 R4, desc[UR36][R4.64] ;  /* 0x0000002404047981 */ /* 0x000ea4000c1e1100 */
[----:B--2---:R-:W-:-:S04]  /*0230*/  I2FP.F32.U32 R0, R4 ;  /* 0x0000000400007245 */ /* 0x004fc80000201000 */
[----:B------:R-:W-:-:S04]  /*0240*/  F2FP.BF16.F32.PACK_AB R0, RZ, R0 ;  /* 0x00000000ff00723e */ /* 0x000fc800000010ff */
[----:B------:R-:W-:Y:S01]  /*0250*/  PRMT R18, R0, 0x7610, R18 ;  /* 0x0000761000127816 */ /* 0x000fe20000000012 */
[----:B------:R-:W-:Y:S06]  /*0260*/  BRA `(.L_x_11327) ;  /* 0x0000000c00cc7947 */ /* 0x000fec0003800000 */
.L_x_11324:
        /* <DEDUP_REMOVED lines=11> */
.L_x_11329:
[----:B------:R-:W2:Y:S02]  /*0320*/  LDG.E R4, desc[UR36][R4.64] ;  /* 0x0000002404047981 */ /* 0x000ea4000c1e1900 */
[----:B--2---:R-:W-:-:S04]  /*0330*/  I2FP.F32.S32 R0, R4 ;  /* 0x0000000400007245 */ /* 0x004fc80000201400 */
[----:B------:R-:W-:-:S04]  /*0340*/  F2FP.BF16.F32.PACK_AB R0, RZ, R0 ;  /* 0x00000000ff00723e */ /* 0x000fc800000010ff */
[----:B------:R-:W-:Y:S01]  /*0350*/  PRMT R18, R0, 0x7610, R18 ;  /* 0x0000761000127816 */ /* 0x000fe20000000012 */
[----:B------:R-:W-:Y:S06]  /*0360*/  BRA `(.L_x_11327) ;  /* 0x0000000c008c7947 */ /* 0x000fec0003800000 */
.L_x_11328:
[----:B------:R-:W2:Y:S02]  /*0370*/  LDG.E.U16 R4, desc[UR36][R4.64] ;  /* 0x0000002404047981 */ /* 0x000ea4000c1e1500 */
[----:B--2---:R-:W0:Y:S02]  /*0380*/  I2F.S16 R0, R4 ;  /* 0x0000000400007306 */ /* 0x004e240000101400 */
[----:B0-----:R-:W-:-:S04]  /*0390*/  F2FP.BF16.F32.PACK_AB R0, RZ, R0 ;  /* 0x00000000ff00723e */ /* 0x001fc800000010ff */
[----:B------:R-:W-:Y:S01]  /*03a0*/  PRMT R18, R0, 0x7610, R18 ;  /* 0x0000761000127816 */ /* 0x000fe20000000012 */
[----:B------:R-:W-:Y:S06]  /*03b0*/  BRA `(.L_x_11327) ;  /* 0x0000000c00787947 */ /* 0x000fec0003800000 */
.L_x_11323:
        /* <DEDUP_REMOVED lines=9> */
.L_x_11331:
[----:B------:R-:W2:Y:S02]  /*0450*/  LDG.E.U16 R0, desc[UR36][R4.64] ;  /* 0x0000002404007981 */ /* 0x000ea4000c1e1500 */
[----:B--2---:R-:W-:-:S05]  /*0460*/  HADD2.F32 R0, -RZ, R0.H0_H0 ;  /* 0x20000000ff007230 */ /* 0x004fca0000004100 */
[----:B------:R-:W-:-:S04]  /*0470*/  F2FP.BF16.F32.PACK_AB R0, RZ, R0 ;  /* 0x00000000ff00723e */ /* 0x000fc800000010ff */
[----:B------:R-:W-:Y:S01]  /*0480*/  PRMT R18, R0, 0x7610, R18 ;  /* 0x0000761000127816 */ /* 0x000fe20000000012 */
[----:B------:R-:W-:Y:S06]  /*0490*/  BRA `(.L_x_11327) ;  /* 0x0000000c00407947 */ /* 0x000fec0003800000 */
.L_x_11330:
        /* <DEDUP_REMOVED lines=9> */
.L_x_11333:
[----:B------:R-:W2:Y:S02]  /*0530*/  LDG.E.U16 R4, desc[UR36][R4.64] ;  /* 0x0000002404047981 */ /* 0x000ea4000c1e1500 */
[----:B--2---:R-:W-:-:S05]  /*0540*/  HADD2.F32 R0, -RZ, R4.H0_H0 ;  /* 0x20000004ff007230 */ /* 0x004fca0000004100 */
[----:B------:R-:W-:-:S04]  /*0550*/  F2FP.BF16.F32.PACK_AB R0, RZ, R0 ;  /* 0x00000000ff00723e */ /* 0x000fc800000010ff */
[----:B------:R-:W-:Y:S01]  /*0560*/  PRMT R18, R0, 0x7610, R18 ;  /* 0x0000761000127816 */ /* 0x000fe20000000012 */
[----:B------:R-:W-:Y:S06]  /*0570*/  BRA `(.L_x_11327) ;  /* 0x0000000c00087947 */ /* 0x000fec0003800000 */
.L_x_11332:
        /* <DEDUP_REMOVED lines=9> */
.L_x_11322:
        /* <DEDUP_REMOVED lines=14> */
.L_x_11336:
        /* <DEDUP_REMOVED lines=9> */
.L_x_11335:
        /* <DEDUP_REMOVED lines=28> */
.L_x_11338:
        /* <DEDUP_REMOVED lines=16> */
.L_x_11337:
[----:B------:R0:W5:Y:S01]  /*0a40*/  LDG.E.U16 R18, desc[UR36][R4.64] ;  /* 0x0000002404127981 */ /* 0x000162000c1e1500 */
[----:B------:R-:W-:Y:S05]  /*0a50*/  BRA `(.L_x_11327) ;  /* 0x0000000400d07947 */ /* 0x000fea0003800000 */
.L_x_11334:
        /* <DEDUP_REMOVED lines=13> */
.L_x_11341:
        /* <DEDUP_REMOVED lines=21> */
.L_x_11345:
[----:B------:R-:W-:Y:S05]  /*0c80*/  BSYNC B1 ;  /* 0x0000000000017941 */ /* 0x000fea0003800000 */
.L_x_11344:
[----:B------:R-:W-:Y:S01]  /*0c90*/  LEA R5, R0, 0x3b800000, 0x17 ;  /* 0x3b80000000057811 */ /* 0x000fe200078eb8ff */
[----:B------:R-:W-:-:S05]  /*0ca0*/  IMAD.SHL.U32 R0, R3, 0x100000, RZ ;  /* 0x0010000003007824 */ /* 0x000fca00078e00ff */
[----:B------:R-:W-:-:S07]  /*0cb0*/  LOP3.LUT R0, R5, R0, R6, 0xfe, !PT ;  /* 0x0000000005007212 */ /* 0x000fce00078efe06 */
.L_x_11343:
[----:B------:R-:W-:Y:S05]  /*0cc0*/  BSYNC B0 ;  /* 0x0000000000007941 */ /* 0x000fea0003800000 */
.L_x_11342:
[----:B------:R-:W-:-:S04]  /*0cd0*/  F2FP.BF16.F32.PACK_AB R0, RZ, R0 ;  /* 0x00000000ff00723e */ /* 0x000fc800000010ff */
[----:B------:R-:W-:Y:S01]  /*0ce0*/  PRMT R18, R0, 0x7610, R18 ;  /* 0x0000761000127816 */ /* 0x000fe20000000012 */
[----:B------:R-:W-:Y:S06]  /*0cf0*/  BRA `(.L_x_11327) ;  /* 0x0000000400287947 */ /* 0x000fec0003800000 */
.L_x_11340:
        /* <DEDUP_REMOVED lines=21> */
.L_x_11349:
[----:B------:R-:W-:Y:S05]  /*0e50*/  BSYNC B1 ;  /* 0x0000000000017941 */ /* 0x000fea0003800000 */
.L_x_11348:
[----:B------:R-:W-:Y:S01]  /*0e60*/  LEA R5, R0, 0x37800000, 0x17 ;  /* 0x3780000000057811 */ /* 0x000fe200078eb8ff */
[----:B------:R-:W-:-:S05]  /*0e70*/  IMAD.SHL.U32 R0, R3, 0x200000, RZ ;  /* 0x0020000003007824 */ /* 0x000fca00078e00ff */
[----:B------:R-:W-:-:S07]  /*0e80*/  LOP3.LUT R0, R5, R0, R6, 0xfe, !PT ;  /* 0x0000000005007212 */ /* 0x000fce00078efe06 */
.L_x_11347:
[----:B------:R-:W-:Y:S05]  /*0e90*/  BSYNC B0 ;  /* 0x0000000000007941 */ /* 0x000fea0003800000 */
.L_x_11346:
[----:B------:R-:W-:-:S04]  /*0ea0*/  F2FP.BF16.F32.PACK_AB R0, RZ, R0 ;  /* 0x00000000ff00723e */ /* 0x000fc800000010ff */
[----:B------:R-:W-:Y:S01]  /*0eb0*/  PRMT R18, R0, 0x7610, R18 ;  /* 0x0000761000127816 */ /* 0x000fe20000000012 */
[----:B------:R-:W-:Y:S06]  /*0ec0*/  BRA `(.L_x_11327) ;  /* 0x0000000000b47947 */ /* 0x000fec0003800000 */
.L_x_11339:
        /* <DEDUP_REMOVED lines=14> */
.L_x_11353:
[----:B------:R-:W-:Y:S05]  /*0fb0*/  BSYNC B0 ;  /* 0x0000000000007941 */ /* 0x000fea0003800000 */
.L_x_11352:
[----:B------:R-:W-:-:S04]  /*0fc0*/  F2FP.BF16.F32.PACK_AB R0, RZ, R0 ;  /* 0x00000000ff00723e */ /* 0x000fc800000010ff */
[----:B------:R-:W-:Y:S01]  /*0fd0*/  PRMT R18, R0, 0x7610, R18 ;  /* 0x0000761000127816 */ /* 0x000fe20000000012 */
[----:B------:R-:W-:Y:S06]  /*0fe0*/  BRA `(.L_x_11327) ;  /* 0x00000000006c7947 */ /* 0x000fec0003800000 */
.L_x_11326:
        /* <DEDUP_REMOVED lines=16> */
.L_x_11354:
[----:B------:R-:W-:Y:S01]  /*10f0*/  PRMT R18, RZ, 0x7610, R18 ;  /* 0x00007610ff127816 */ /* 0x000fe20000000012 */
[----:B------:R-:W-:Y:S06]  /*1100*/  BRA `(.L_x_11327) ;  /* 0x0000000000247947 */ /* 0x000fec0003800000 */
.L_x_11351:
[----:B------:R-:W2:Y:S02]  /*1110*/  LDG.E.64 R4, desc[UR36][R4.64] ;  /* 0x0000002404047981 */ /* 0x000ea4000c1e1b00 */
[----:B--2---:R-:W0:Y:S02]  /*1120*/  I2F.U64 R0, R4 ;  /* 0x0000000400007312 */ /* 0x004e240000301000 */
[----:B0-----:R-:W-:-:S04]  /*1130*/  F2FP.BF16.F32.PACK_AB R0, RZ, R0 ;  /* 0x00000000ff00723e */ /* 0x001fc800000010ff */
[----:B------:R-:W-:Y:S01]  /*1140*/  PRMT R18, R0, 0x7610, R18 ;  /* 0x0000761000127816 */ /* 0x000fe20000000012 */
[----:B------:R-:W-:Y:S06]  /*1150*/  BRA `(.L_x_11327) ;  /* 0x0000000000107947 */ /* 0x000fec0003800000 */
.L_x_11350:
[----:B------:R-:W2:Y:S02]  /*1160*/  LDG.E R4, desc[UR36][R4.64] ;  /* 0x0000002404047981 */ /* 0x000ea4000c1e1900 */
[----:B--2---:R-:W-:-:S04]  /*1170*/  I2FP.F32.U32 R0, R4 ;  /* 0x0000000400007245 */ /* 0x004fc80000201000 */
[----:B------:R-:W-:-:S04]  /*1180*/  F2FP.BF16.F32.PACK_AB R0, RZ, R0 ;  /* 0x00000000ff00723e */ /* 0x000fc800000010ff */
[----:B------:R-:W-:-:S07]  /*1190*/  PRMT R18, R0, 0x7610, R18 ;  /* 0x0000761000127816 */ /* 0x000fce0000000012 */
.L_x_11327:
[----:B------:R-:W1:Y:S02]  /*11a0*/  S2R R23, SR_TID.X ;  /* 0x0000000000177919 */ /* 0x000e640000002100 */
[----:B-1----:R-:W-:-:S07]  /*11b0*/  VIADD R23, R23, 0x80 ;  /* 0x0000008017177836 */ /* 0x002fce0000000000 */
.L_x_11321:
[----:B------:R-:W-:Y:S05]  /*11c0*/  BSYNC B6 ;  /* 0x0000000000067941 */ /* 0x000fea0003800000 */
.L_x_11320:
        /* <DEDUP_REMOVED lines=26> */
.L_x_11360:
[----:B------:R-:W2:Y:S02]  /*1370*/  LDG.E.U8 R4, desc[UR36][R4.64] ;  /* 0x0000002404047981 */ /* 0x000ea4000c1e1100 */
[----:B--2---:R-:W-:-:S04]  /*1380*/  I2FP.F32.U32 R0, R4 ;  /* 0x0000000400007245 */ /* 0x004fc80000201000 */
[----:B------:R-:W-:-:S04]  /*1390*/  F2FP.BF16.F32.PACK_AB R0, RZ, R0 ;  /* 0x00000000ff00723e */ /* 0x000fc800000010ff */
[----:B------:R-:W-:Y:S01]  /*13a0*/  PRMT R19, R0, 0x7610, R19 ;  /* 0x0000761000137816 */ /* 0x000fe20000000013 */
[----:B------:R-:W-:Y:S06]  /*13b0*/  BRA `(.L_x_11362) ;  /* 0x0000000c00c87947 */ /* 0x000fec0003800000 */
.L_x_11359:
        /* <DEDUP_REMOVED lines=11> */
.L_x_11364:
[----:B------:R-:W2:Y:S02]  /*1470*/  LDG.E R4, desc[UR36][R4.64] ;  /* 0x0000002404047981 */ /* 0x000ea4000c1e1900 */
[----:B--2---:R-:W-:-:S04]  /*1480*/  I2FP.F32.S32 R0, R4 ;  /* 0x0000000400007245 */ /* 0x004fc80000201400 */
[----:B------:R-:W-:-:S04]  /*1490*/  F2FP.BF16.F32.PACK_AB R0, RZ, R0 ;  /* 0x00000000ff00723e */ /* 0x000fc800000010ff */
[----:B------:R-:W-:Y:S01]  /*14a0*/  PRMT R19, R0, 0x7610, R19 ;  /* 0x0000761000137816 */ /* 0x000fe20000000013 */
[----:B------:R-:W-:Y:S06]  /*14b0*/  BRA `(.L_x_11362) ;  /* 0x0000000c00887947 */ /* 0x000fec0003800000 */
.L_x_11363:
[----:B------:R-:W2:Y:S02]  /*14c0*/  LDG.E.U16 R4, desc[UR36][R4.64] ;  /* 0x0000002404047981 */ /* 0x000ea4000c1e1500 */
[----:B--2---:R-:W0:Y:S02]  /*14d0*/  I2F.S16 R0, R4 ;  /* 0x0000000400007306 */ /* 0x004e240000101400 */
[----:B0-----:R-:W-:-:S04]  /*14e0*/  F2FP.BF16.F32.PACK_AB R0, RZ, R0 ;  /* 0x00000000ff00723e */ /* 0x001fc800000010ff */
[----:B------:R-:W-:Y:S01]  /*14f0*/  PRMT R19, R0, 0x7610, R19 ;  /* 0x0000761000137816 */ /* 0x000fe20000000013 */
[----:B------:R-:W-:Y:S06]  /*1500*/  BRA `(.L_x_11362) ;  /* 0x0000000c00747947 */ /* 0x000fec0003800000 */
.L_x_11358:
        /* <DEDUP_REMOVED lines=9> */
.L_x_11366:
[----:B------:R-:W2:Y:S02]  /*15a0*/  LDG.E.U16 R0, desc[UR36][R4.64] ;  /* 0x0000002404007981 */ /* 0x000ea4000c1e1500 */
[----:B--2---:R-:W-:-:S05]  /*15b0*/  HADD2.F32 R0, -RZ, R0.H0_H0 ;  /* 0x20000000ff007230 */ /* 0x004fca0000004100 */
[----:B------:R-:W-:-:S04]  /*15c0*/  F2FP.BF16.F32.PACK_AB R0, RZ, R0 ;  /* 0x00000000ff00723e */ /* 0x000fc800000010ff */
[----:B------:R-:W-:Y:S01]  /*15d0*/  PRMT R19, R0, 0x7610, R19 ;  /* 0x0000761000137816 */ /* 0x000fe20000000013 */
[----:B------:R-:W-:Y:S06]  /*15e0*/  BRA `(.L_x_11362) ;  /* 0x0000000c003c7947 */ /* 0x000fec0003800000 */
.L_x_11365:
        /* <DEDUP_REMOVED lines=9> */
.L_x_11368:
[----:B------:R-:W2:Y:S02]  /*1680*/  LDG.E.U16 R4, desc[UR36][R4.64] ;  /* 0x0000002404047981 */ /* 0x000ea4000c1e1500 */
[----:B--2---:R-:W-:-:S05]  /*1690*/  HADD2.F32 R0, -RZ, R4.H0_H0 ;  /* 0x20000004ff007230 */ /* 0x004fca0000004100 */
[----:B------:R-:W-:-:S04]  /*16a0*/  F2FP.BF16.F32.PACK_AB R0, RZ, R0 ;  /* 0x00000000ff00723e */ /* 0x000fc800000010ff */
[----:B------:R-:W-:Y:S01]  /*16b0*/  PRMT R19, R0, 0x7610, R19 ;  /* 0x0000761000137816 */ /* 0x000fe20000000013 */
[----:B------:R-:W-:Y:S06]  /*16c0*/  BRA `(.L_x_11362) ;  /* 0x0000000c00047947 */ /* 0x000fec0003800000 */
.L_x_11367:
        /* <DEDUP_REMOVED lines=9> */
.L_x_11357:
        /* <DEDUP_REMOVED lines=14> */
.L_x_11371:
        /* <DEDUP_REMOVED lines=9> */
.L_x_11370:
        /* <DEDUP_REMOVED lines=28> */
.L_x_11373:
        /* <DEDUP_REMOVED lines=15> */
.L_x_11372:
[----:B------:R0:W5:Y:S01]  /*1b80*/  LDG.E.U16 R19, desc[UR36][R4.64] ;  /* 0x0000002404137981 */ /* 0x000162000c1e1500 */
[----:B------:R-:W-:Y:S05]  /*1b90*/  BRA `(.L_x_11362) ;  /* 0x0000000400d07947 */ /* 0x000fea0003800000 */
.L_x_11369:
        /* <DEDUP_REMOVED lines=13> */
.L_x_11376:
        /* <DEDUP_REMOVED lines=21> */
.L_x_11380:
[----:B------:R-:W-:Y:S05]  /*1dc0*/  BSYNC B1 ;  /* 0x0000000000017941 */ /* 0x000fea0003800000 */
.L_x_11379:
[----:B------:R-:W-:Y:S01]  /*1dd0*/  LEA R5, R0, 0x3b800000, 0x17 ;  /* 0x3b80000000057811 */ /* 0x000fe200078eb8ff */
[----:B------:R-:W-:-:S05]  /*1de0*/  IMAD.SHL.U32 R0, R3, 0x100000, RZ ;  /* 0x0010000003007824 */ /* 0x000fca00078e00ff */
[----:B------:R-:W-:-:S07]  /*1df0*/  LOP3.LUT R0, R5, R0, R6, 0xfe, !PT ;  /* 0x0000000005007212 */ /* 0x000fce00078efe06 */
.L_x_11378:
[----:B------:R-:W-:Y:S05]  /*1e00*/  BSYNC B0 ;  /* 0x0000000000007941 */ /* 0x000fea0003800000 */
.L_x_11377:
[----:B------:R-:W-:-:S04]  /*1e10*/  F2FP.BF16.F32.PACK_AB R0, RZ, R0 ;  /* 0x00000000ff00723e */ /* 0x000fc800000010ff */
[----:B------:R-:W-:Y:S01]  /*1e20*/  PRMT R19, R0, 0x7610, R19 ;  /* 0x0000761000137816 */ /* 0x000fe20000000013 */
[----:B------:R-:W-:Y:S06]  /*1e30*/  BRA `(.L_x_11362) ;  /* 0x0000000400287947 */ /* 0x000fec0003800000 */
.L_x_11375:
        /* <DEDUP_REMOVED lines=21> */
.L_x_11384:
[----:B------:R-:W-:Y:S05]  /*1f90*/  BSYNC B1 ;  /* 0x0000000000017941 */ /* 0x000fea0003800000 */
.L_x_11383:
[----:B------:R-:W-:Y:S01]  /*1fa0*/  LEA R5, R0, 0x37800000, 0x17 ;  /* 0x3780000000057811 */ /* 0x000fe200078eb8ff */
[----:B------:R-:W-:-:S05]  /*1fb0*/  IMAD.SHL.U32 R0, R3, 0x200000, RZ ;  /* 0x0020000003007824 */ /* 0x000fca00078e00ff */
[----:B------:R-:W-:-:S07]  /*1fc0*/  LOP3.LUT R0, R5, R0, R6, 0xfe, !PT ;  /* 0x0000000005007212 */ /* 0x000fce00078efe06 */
.L_x_11382:
[----:B------:R-:W-:Y:S05]  /*1fd0*/  BSYNC B0 ;  /* 0x0000000000007941 */ /* 0x000fea0003800000 */
.L_x_11381:
[----:B------:R-:W-:-:S04]  /*1fe0*/  F2FP.BF16.F32.PACK_AB R0, RZ, R0 ;  /* 0x00000000ff00723e */ /* 0x000fc800000010ff */
[----:B------:R-:W-:Y:S01]  /*1ff0*/  PRMT R19, R0, 0x7610, R19 ;  /* 0x0000761000137816 */ /* 0x000fe20000000013 */
[----:B------:R-:W-:Y:S06]  /*2000*/  BRA `(.L_x_11362) ;  /* 0x0000000000b47947 */ /* 0x000fec0003800000 */
.L_x_11374:
        /* <DEDUP_REMOVED lines=14> */
.L_x_11388:
[----:B------:R-:W-:Y:S05]  /*20f0*/  BSYNC B0 ;  /* 0x0000000000007941 */ /* 0x000fea0003800000 */
.L_x_11387:
[----:B------:R-:W-:-:S04]  /*2100*/  F2FP.BF16.F32.PACK_AB R0, RZ, R0 ;  /* 0x00000000ff00723e */ /* 0x000fc800000010ff */
[----:B------:R-:W-:Y:S01]  /*2110*/  PRMT R19, R0, 0x7610, R19 ;  /* 0x0000761000137816 */ /* 0x000fe20000000013 */
[----:B------:R-:W-:Y:S06]  /*2120*/  BRA `(.L_x_11362) ;  /* 0x00000000006c7947 */ /* 0x000fec0003800000 */
.L_x_11361:
        /* <DEDUP_REMOVED lines=16> */
.L_x_11389:
[----:B------:R-:W-:Y:S01]  /*2230*/  PRMT R19, RZ, 0x7610, R19 ;  /* 0x00007610ff137816 */ /* 0x000fe20000000013 */
[----:B------:R-:W-:Y:S06]  /*2240*/  BRA `(.L_x_11362) ;  /* 0x0000000000247947 */ /* 0x000fec0003800000 */
.L_x_11386:
[----:B------:R-:W2:Y:S02]  /*2250*/  LDG.E.64 R4, desc[UR36][R4.64] ;  /* 0x0000002404047981 */ /* 0x000ea4000c1e1b00 */
[----:B--2---:R-:W0:Y:S02]  /*2260*/  I2F.U64 R0, R4 ;  /* 0x0000000400007312 */ /* 0x004e240000301000 */
[----:B0-----:R-:W-:-:S04]  /*2270*/  F2FP.BF16.F32.PACK_AB R0, RZ, R0 ;  /* 0x00000000ff00723e */ /* 0x001fc800000010ff */
[----:B------:R-:W-:Y:S01]  /*2280*/  PRMT R19, R0, 0x7610, R19 ;  /* 0x0000761000137816 */ /* 0x000fe20000000013 */
[----:B------:R-:W-:Y:S06]  /*2290*/  BRA `(.L_x_11362) ;  /* 0x0000000000107947 */ /* 0x000fec0003800000 */
.L_x_11385:
[----:B------:R-:W2:Y:S02]  /*22a0*/  LDG.E R4, desc[UR36][R4.64] ;  /* 0x0000002404047981 */ /* 0x000ea4000c1e1900 */
[----:B--2---:R-:W-:-:S04]  /*22b0*/  I2FP.F32.U32 R0, R4 ;  /* 0x0000000400007245 */ /* 0x004fc80000201000 */
[----:B------:R-:W-:-:S04]  /*22c0*/  F2FP.BF16.F32.PACK_AB R0, RZ, R0 ;  /* 0x00000000ff00723e */ /* 0x000fc800000010ff */
[----:B------:R-:W-:-:S07]  /*22d0*/  PRMT R19, R0, 0x7610, R19 ;  /* 0x0000761000137816 */ /* 0x000fce0000000013 */
.L_x_11362:
[----:B------:R-:W-:-:S07]  /*22e0*/  VIADD R23, R23, 0x80 ;  /* 0x0000008017177836 */ /* 0x000fce0000000000 */
.L_x_11356:
[----:B------:R-:W-:Y:S05]  /*22f0*/  BSYNC B6 ;  /* 0x0000000000067941 */ /* 0x000fea0003800000 */
.L_x_11355:
        /* <DEDUP_REMOVED lines=28> */
.L_x_11395:
[----:B------:R-:W2:Y:S02]  /*24c0*/  LDG.E.U8 R4, desc[UR36][R4.64] ;  /* 0x0000002404047981 */ /* 0x000ea4000c1e1100 */
[----:B--2---:R-:W-:-:S04]  /*24d0*/  I2FP.F32.U32 R0, R4 ;  /* 0x0000000400007245 */ /* 0x004fc80000201000 */
[----:B------:R-:W-:-:S04]  /*24e0*/  F2FP.BF16.F32.PACK_AB R0, RZ, R0 ;  /* 0x00000000ff00723e */ /* 0x000fc800000010ff */
[----:B------:R-:W-:Y:S01]  /*24f0*/  PRMT R24, R0, 0x7610, R24 ;  /* 0x0000761000187816 */ /* 0x000fe20000000018 */
[----:B------:R-:W-:Y:S06]  /*2500*/  BRA `(.L_x_11397) ;  /* 0x0000000c00c87947 */ /* 0x000fec0003800000 */
.L_x_11394:
        /* <DEDUP_REMOVED lines=11> */
.L_x_11399:
[----:B------:R-:W2:Y:S02]  /*25c0*/  LDG.E R4, desc[UR36][R4.64] ;  /* 0x0000002404047981 */ /* 0x000ea4000c1e1900 */
[----:B--2---:R-:W-:-:S04]  /*25d0*/  I2FP.F32.S32 R0, R4 ;  /* 0x0000000400007245 */ /* 0x004fc80000201400 */
[----:B------:R-:W-:-:S04]  /*25e0*/  F2FP.BF16.F32.PACK_AB R0, RZ, R0 ;  /* 0x00000000ff00723e */ /* 0x000fc800000010ff */
[----:B------:R-:W-:Y:S01]  /*25f0*/  PRMT R24, R0, 0x7610, R24 ;  /* 0x0000761000187816 */ /* 0x000fe20000000018 */
[----:B------:R-:W-:Y:S06]  /*2600*/  BRA `(.L_x_11397) ;  /* 0x0000000c00887947 */ /* 0x000fec0003800000 */
.L_x_11398:
[----:B------:R-:W2:Y:S02]  /*2610*/  LDG.E.U16 R4, desc[UR36][R4.64] ;  /* 0x0000002404047981 */ /* 0x000ea4000c1e1500 */
[----:B--2---:R-:W0:Y:S02]  /*2620*/  I2F.S16 R0, R4 ;  /* 0x0000000400007306 */ /* 0x004e240000101400 */
[----:B0-----:R-:W-:-:S04]  /*2630*/  F2FP.BF16.F32.PACK_AB R0, RZ, R0 ;  /* 0x00000000ff00723e */ /* 0x001fc800000010ff */
[----:B------:R-:W-:Y:S01]  /*2640*/  PRMT R24, R0, 0x7610, R24 ;  /* 0x0000761000187816 */ /* 0x000fe20000000018 */
[----:B------:R-:W-:Y:S06]  /*2650*/  BRA `(.L_x_11397) ;  /* 0x0000000c00747947 */ /* 0x000fec0003800000 */
.L_x_11393:
        /* <DEDUP_REMOVED lines=9> */
.L_x_11401:
[----:B------:R-:W2:Y:S02]  /*26f0*/  LDG.E.U16 R0, desc[UR36][R4.64] ;  /* 0x0000002404007981 */ /* 0x000ea4000c1e1500 */
[----:B--2---:R-:W-:-:S05]  /*2700*/  HADD2.F32 R0, -RZ, R0.H0_H0 ;  /* 0x20000000ff007230 */ /* 0x004fca0000004100 */
[----:B------:R-:W-:-:S04]  /*2710*/  F2FP.BF16.F32.PACK_AB R0, RZ, R0 ;  /* 0x00000000ff00723e */ /* 0x000fc800000010ff */
[----:B------:R-:W-:Y:S01]  /*2720*/  PRMT R24, R0, 0x7610, R24 ;  /* 0x0000761000187816 */ /* 0x000fe20000000018 */
[----:B------:R-:W-:Y:S06]  /*2730*/  BRA `(.L_x_11397) ;  /* 0x0000000c003c7947 */ /* 0x000fec0003800000 */
.L_x_11400:
        /* <DEDUP_REMOVED lines=9> */
.L_x_11403:
[----:B------:R-:W2:Y:S02]  /*27d0*/  LDG.E.U16 R4, desc[UR36][R4.64] ;  /* 0x0000002404047981 */ /* 0x000ea4000c1e1500 */
[----:B--2---:R-:W-:-:S05]  /*27e0*/  HADD2.F32 R0, -RZ, R4.H0_H0 ;  /* 0x20000004ff007230 */ /* 0x004fca0000004100 */
[----:B------:R-:W-:-:S04]  /*27f0*/  F2FP.BF16.F32.PACK_AB R0, RZ, R0 ;  /* 0x00000000ff00723e */ /* 0x000fc800000010ff */
[----:B------:R-:W-:Y:S01]  /*2800*/  PRMT R24, R0, 0x7610, R24 ;  /* 0x0000761000187816 */ /* 0x000fe20000000018 */
[----:B------:R-:W-:Y:S06]  /*2810*/  BRA `(.L_x_11397) ;  /* 0x0000000c00047947 */ /* 0x000fec0003800000 */
.L_x_11402:
        /* <DEDUP_REMOVED lines=9> */
.L_x_11392:
        /* <DEDUP_REMOVED lines=14> */
.L_x_11406:
        /* <DEDUP_REMOVED lines=9> */
.L_x_11405:
        /* <DEDUP_REMOVED lines=28> */
.L_x_11408:
        /* <DEDUP_REMOVED lines=15> */
.L_x_11407:
[----:B------:R0:W5:Y:S01]  /*2cd0*/  LDG.E.U16 R24, desc[UR36][R4.64] ;  /* 0x0000002404187981 */ /* 0x000162000c1e1500 */
[----:B------:R-:W-:Y:S05]  /*2ce0*/  BRA `(.L_x_11397) ;  /* 0x0000000400d07947 */ /* 0x000fea0003800000 */
.L_x_11404:
        /* <DEDUP_REMOVED lines=13> */
.L_x_11411:
        /* <DEDUP_REMOVED lines=21> */
.L_x_11415:
[----:B------:R-:W-:Y:S05]  /*2f10*/  BSYNC B1 ;  /* 0x0000000000017941 */ /* 0x000fea0003800000 */
.L_x_11414:
[----:B------:R-:W-:Y:S01]  /*2f20*/  LEA R5, R0, 0x3b800000, 0x17 ;  /* 0x3b80000000057811 */ /* 0x000fe200078eb8ff */
[----:B------:R-:W-:-:S05]  /*2f30*/  IMAD.SHL.U32 R0, R3, 0x100000, RZ ;  /* 0x0010000003007824 */ /* 0x000fca00078e00ff */
[----:B------:R-:W-:-:S07]  /*2f40*/  LOP3.LUT R0, R5, R0, R6, 0xfe, !PT ;  /* 0x0000000005007212 */ /* 0x000fce00078efe06 */
.L_x_11413:
[----:B------:R-:W-:Y:S05]  /*2f50*/  BSYNC B0 ;  /* 0x0000000000007941 */ /* 0x000fea0003800000 */
.L_x_11412:
[----:B------:R-:W-:-:S04]  /*2f60*/  F2FP.BF16.F32.PACK_AB R0, RZ, R0 ;  /* 0x00000000ff00723e */ /* 0x000fc800000010ff */
[----:B------:R-:W-:Y:S01]  /*2f70*/  PRMT R24, R0, 0x7610, R24 ;  /* 0x0000761000187816 */ /* 0x000fe20000000018 */
[----:B------:R-:W-:Y:S06]  /*2f80*/  BRA `(.L_x_11397) ;  /* 0x0000000400287947 */ /* 0x000fec0003800000 */
.L_x_11410:
        /* <DEDUP_REMOVED lines=21> */
.L_x_11419:
[----:B------:R-:W-:Y:S05]  /*30e0*/  BSYNC B1 ;  /* 0x0000000000017941 */ /* 0x000fea0003800000 */
.L_x_11418:
[----:B------:R-:W-:Y:S01]  /*30f0*/  LEA R5, R0, 0x37800000, 0x17 ;  /* 0x3780000000057811 */ /* 0x000fe200078eb8ff */
[----:B------:R-:W-:-:S05]  /*3100*/  IMAD.SHL.U32 R0, R3, 0x200000, RZ ;  /* 0x0020000003007824 */ /* 0x000fca00078e00ff */
[----:B------:R-:W-:-:S07]  /*3110*/  LOP3.LUT R0, R5, R0, R6, 0xfe, !PT ;  /* 0x0000000005007212 */ /* 0x000fce00078efe06 */
.L_x_11417:
[----:B------:R-:W-:Y:S05]  /*3120*/  BSYNC B0 ;  /* 0x0000000000007941 */ /* 0x000fea0003800000 */
.L_x_11416:
[----:B------:R-:W-:-:S04]  /*3130*/  F2FP.BF16.F32.PACK_AB R0, RZ, R0 ;  /* 0x00000000ff00723e */ /* 0x000fc800000010ff */
[----:B------:R-:W-:Y:S01]  /*3140*/  PRMT R24, R0, 0x7610, R24 ;  /* 0x0000761000187816 */ /* 0x000fe20000000018 */
[----:B------:R-:W-:Y:S06]  /*3150*/  BRA `(.L_x_11397) ;  /* 0x0000000000b47947 */ /* 0x000fec0003800000 */
.L_x_11409:
        /* <DEDUP_REMOVED lines=14> */
.L_x_11423:
[----:B------:R-:W-:Y:S05]  /*3240*/  BSYNC B0 ;  /* 0x0000000000007941 */ /* 0x000fea0003800000 */
.L_x_11422:
[----:B------:R-:W-:-:S04]  /*3250*/  F2FP.BF16.F32.PACK_AB R0, RZ, R0 ;  /* 0x00000000ff00723e */ /* 0x000fc800000010ff */
[----:B------:R-:W-:Y:S01]  /*3260*/  PRMT R24, R0, 0x7610, R24 ;  /* 0x0000761000187816 */ /* 0x000fe20000000018 */
[----:B------:R-:W-:Y:S06]  /*3270*/  BRA `(.L_x_11397) ;  /* 0x00000000006c7947 */ /* 0x000fec0003800000 */
.L_x_11396:
        /* <DEDUP_REMOVED lines=16> */
.L_x_11424:
[----:B------:R-:W-:Y:S01]  /*3380*/  PRMT R24, RZ, 0x7610, R24 ;  /* 0x00007610ff187816 */ /* 0x000fe20000000018 */
[----:B------:R-:W-:Y:S06]  /*3390*/  BRA `(.L_x_11397) ;  /* 0x0000000000247947 */ /* 0x000fec0003800000 */
.L_x_11421:
[----:B------:R-:W2:Y:S02]  /*33a0*/  LDG.E.64 R4, desc[UR36][R4.64] ;  /* 0x0000002404047981 */ /* 0x000ea4000c1e1b00 */
[----:B--2---:R-:W0:Y:S02]  /*33b0*/  I2F.U64 R0, R4 ;  /* 0x0000000400007312 */ /* 0x004e240000301000 */
[----:B0-----:R-:W-:-:S04]  /*33c0*/  F2FP.BF16.F32.PACK_AB R0, RZ, R0 ;  /* 0x00000000ff00723e */ /* 0x001fc800000010ff */
[----:B------:R-:W-:Y:S01]  /*33d0*/  PRMT R24, R0, 0x7610, R24 ;  /* 0x0000761000187816 */ /* 0x000fe20000000018 */
[----:B------:R-:W-:Y:S06]  /*33e0*/  BRA `(.L_x_11397) ;  /* 0x0000000000107947 */ /* 0x000fec0003800000 */
.L_x_11420:
[----:B------:R-:W2:Y:S02]  /*33f0*/  LDG.E R4, desc[UR36][R4.64] ;  /* 0x0000002404047981 */ /* 0x000ea4000c1e1900 */
[----:B--2---:R-:W-:-:S04]  /*3400*/  I2FP.F32.U32 R0, R4 ;  /* 0x0000000400007245 */ /* 0x004fc80000201000 */
[----:B------:R-:W-:-:S04]  /*3410*/  F2FP.BF16.F32.PACK_AB R0, RZ, R0 ;  /* 0x00000000ff00723e */ /* 0x000fc800000010ff */
[----:B------:R-:W-:-:S07]  /*3420*/  PRMT R24, R0, 0x7610, R24 ;  /* 0x0000761000187816 */ /* 0x000fce0000000018 */
.L_x_11397:
[----:B------:R-:W-:-:S07]  /*3430*/  VIADD R23, R23, 0x80 ;  /* 0x0000008017177836 */ /* 0x000fce0000000000 */
.L_x_11391:
[----:B------:R-:W-:Y:S05]  /*3440*/  BSYNC B6 ;  /* 0x0000000000067941 */ /* 0x000fea0003800000 */
.L_x_11390:
        /* <DEDUP_REMOVED lines=25> */
.L_x_11430:
[----:B------:R-:W2:Y:S02]  /*35e0*/  LDG.E.U8 R4, desc[UR36][R4.64] ;  /* 0x0000002404047981 */ /* 0x000ea4000c1e1100 */
[----:B--2---:R-:W-:-:S04]  /*35f0*/  I2FP.F32.U32 R0, R4 ;  /* 0x0000000400007245 */ /* 0x004fc80000201000 */
[----:B------:R-:W-:-:S04]  /*3600*/  F2FP.BF16.F32.PACK_AB R0, RZ, R0 ;  /* 0x00000000ff00723e */ /* 0x000fc800000010ff */
[----:B------:R-:W-:Y:S01]  /*3610*/  PRMT R17, R0, 0x7610, R17 ;  /* 0x0000761000117816 */ /* 0x000fe20000000011 */
[----:B------:R-:W-:Y:S06]  /*3620*/  BRA `(.L_x_11426) ;  /* 0x0000000c00c87947 */ /* 0x000fec0003800000 */
.L_x_11429:
        /* <DEDUP_REMOVED lines=11> */
.L_x_11433:
[----:B------:R-:W2:Y:S02]  /*36e0*/  LDG.E R4, desc[UR36][R4.64] ;  /* 0x0000002404047981 */ /* 0x000ea4000c1e1900 */
[----:B--2---:R-:W-:-:S04]  /*36f0*/  I2FP.F32.S32 R0, R4 ;  /* 0x0000000400007245 */ /* 0x004fc80000201400 */
[----:B------:R-:W-:-:S04]  /*3700*/  F2FP.BF16.F32.PACK_AB R0, RZ, R0 ;  /* 0x00000000ff00723e */ /* 0x000fc800000010ff */
[----:B------:R-:W-:Y:S01]  /*3710*/  PRMT R17, R0, 0x7610, R17 ;  /* 0x0000761000117816 */ /* 0x000fe20000000011 */
[----:B------:R-:W-:Y:S06]  /*3720*/  BRA `(.L_x_11426) ;  /* 0x0000000c00887947 */ /* 0x000fec0003800000 */
.L_x_11432:
[----:B------:R-:W2:Y:S02]  /*3730*/  LDG.E.U16 R4, desc[UR36][R4.64] ;  /* 0x0000002404047981 */ /* 0x000ea4000c1e1500 */
[----:B--2---:R-:W0:Y:S02]  /*3740*/  I2F.S16 R0, R4 ;  /* 0x0000000400007306 */ /* 0x004e240000101400 */
[----:B0-----:R-:W-:-:S04]  /*3750*/  F2FP.BF16.F32.PACK_AB R0, RZ, R0 ;  /* 0x00000000ff00723e */ /* 0x001fc800000010ff */
[----:B------:R-:W-:Y:S01]  /*3760*/  PRMT R17, R0, 0x7610, R17 ;  /* 0x0000761000117816 */ /* 0x000fe20000000011 */
[----:B------:R-:W-:Y:S06]  /*3770*/  BRA `(.L_x_11426) ;  /* 0x0000000c00747947 */ /* 0x000fec0003800000 */
.L_x_11428:
        /* <DEDUP_REMOVED lines=9> */
.L_x_11435:
[----:B------:R-:W2:Y:S02]  /*3810*/  LDG.E.U16 R0, desc[UR36][R4.64] ;  /* 0x0000002404007981 */ /* 0x000ea4000c1e1500 */
[----:B--2---:R-:W-:-:S05]  /*3820*/  HADD2.F32 R0, -RZ, R0.H0_H0 ;  /* 0x20000000ff007230 */ /* 0x004fca0000004100 */
[----:B------:R-:W-:-:S04]  /*3830*/  F2FP.BF16.F32.PACK_AB R0, RZ, R0 ;  /* 0x00000000ff00723e */ /* 0x000fc800000010ff */
[----:B------:R-:W-:Y:S01]  /*3840*/  PRMT R17, R0, 0x7610, R17 ;  /* 0x0000761000117816 */ /* 0x000fe20000000011 */
[----:B------:R-:W-:Y:S06]  /*3850*/  BRA `(.L_x_11426) ;  /* 0x0000000c003c7947 */ /* 0x000fec0003800000 */
.L_x_11434:
        /* <DEDUP_REMOVED lines=9> */
.L_x_11437:
[----:B------:R-:W2:Y:S02]  /*38f0*/  LDG.E.U16 R4, desc[UR36][R4.64] ;  /* 0x0000002404047981 */ /* 0x000ea4000c1e1500 */
[----:B--2---:R-:W-:-:S05]  /*3900*/  HADD2.F32 R0, -RZ, R4.H0_H0 ;  /* 0x20000004ff007230 */ /* 0x004fca0000004100 */
[----:B------:R-:W-:-:S04]  /*3910*/  F2FP.BF16.F32.PACK_AB R0, RZ, R0 ;  /* 0x00000000ff00723e */ /* 0x000fc800000010ff */
[----:B------:R-:W-:Y:S01]  /*3920*/  PRMT R17, R0, 0x7610, R17 ;  /* 0x0000761000117816 */ /* 0x000fe20000000011 */
[----:B------:R-:W-:Y:S06]  /*3930*/  BRA `(.L_x_11426) ;  /* 0x0000000c00047947 */ /* 0x000fec0003800000 */
.L_x_11436:
        /* <DEDUP_REMOVED lines=9> */
.L_x_11427:
        /* <DEDUP_REMOVED lines=14> */
.L_x_11440:
        /* <DEDUP_REMOVED lines=9> */
.L_x_11439:
        /* <DEDUP_REMOVED lines=28> */
.L_x_11442:
        /* <DEDUP_REMOVED lines=15> */
.L_x_11441:
[----:B------:R1:W5:Y:S01]  /*3df0*/  LDG.E.U16 R17, desc[UR36][R4.64] ;  /* 0x0000002404117981 */ /* 0x000362000c1e1500 */
[----:B------:R-:W-:Y:S05]  /*3e00*/  BRA `(.L_x_11426) ;  /* 0x0000000400d07947 */ /* 0x000fea0003800000 */
.L_x_11438:
        /* <DEDUP_REMOVED lines=13> */
.L_x_11445:
        /* <DEDUP_REMOVED lines=21> */
.L_x_11449:
[----:B------:R-:W-:Y:S05]  /*4030*/  BSYNC B1 ;  /* 0x0000000000017941 */ /* 0x000fea0003800000 */
.L_x_11448:
[----:B------:R-:W-:Y:S01]  /*4040*/  LEA R5, R0, 0x3b800000, 0x17 ;  /* 0x3b80000000057811 */ /* 0x000fe200078eb8ff */
[----:B------:R-:W-:-:S05]  /*4050*/  IMAD.SHL.U32 R0, R3, 0x100000, RZ ;  /* 0x0010000003007824 */ /* 0x000fca00078e00ff */
[----:B------:R-:W-:-:S07]  /*4060*/  LOP3.LUT R0, R5, R0, R6, 0xfe, !PT ;  /* 0x0000000005007212 */ /* 0x000fce00078efe06 */
.L_x_11447:
[----:B------:R-:W-:Y:S05]  /*4070*/  BSYNC B0 ;  /* 0x0000000000007941 */ /* 0x000fea0003800000 */
.L_x_11446:
[----:B------:R-:W-:-:S04]  /*4080*/  F2FP.BF16.F32.PACK_AB R0, RZ, R0 ;  /* 0x00000000ff00723e */ /* 0x000fc800000010ff */
[----:B------:R-:W-:Y:S01]  /*4090*/  PRMT R17, R0, 0x7610, R17 ;  /* 0x0000761000117816 */ /* 0x000fe20000000011 */
[----:B------:R-:W-:Y:S06]  /*40a0*/  BRA `(.L_x_11426) ;  /* 0x0000000400287947 */ /* 0x000fec0003800000 */
.L_x_11444:
        /* <DEDUP_REMOVED lines=21> */
.L_x_11453:
[----:B------:R-:W-:Y:S05]  /*4200*/  BSYNC B1 ;  /* 0x0000000000017941 */ /* 0x000fea0003800000 */
.L_x_11452:
[----:B------:R-:W-:Y:S01]  /*4210*/  LEA R5, R0, 0x37800000, 0x17 ;  /* 0x3780000000057811 */ /* 0x000fe200078eb8ff */
[----:B------:R-:W-:-:S05]  /*4220*/  IMAD.SHL.U32 R0, R3, 0x200000, RZ ;  /* 0x0020000003007824 */ /* 0x000fca00078e00ff */
[----:B------:R-:W-:-:S07]  /*4230*/  LOP3.LUT R0, R5, R0, R6, 0xfe, !PT ;  /* 0x0000000005007212 */ /* 0x000fce00078efe06 */
.L_x_11451:
[----:B------:R-:W-:Y:S05]  /*4240*/  BSYNC B0 ;  /* 0x0000000000007941 */ /* 0x000fea0003800000 */
.L_x_11450:
[----:B------:R-:W-:-:S04]  /*4250*/  F2FP.BF16.F32.PACK_AB R0, RZ, R0 ;  /* 0x00000000ff00723e */ /* 0x000fc800000010ff */
[----:B------:R-:W-:Y:S01]  /*4260*/  PRMT R17, R0, 0x7610, R17 ;  /* 0x0000761000117816 */ /* 0x000fe20000000011 */
[----:B------:R-:W-:Y:S06]  /*4270*/  BRA `(.L_x_11426) ;  /* 0x0000000000b47947 */ /* 0x000fec0003800000 */
.L_x_11443:
        /* <DEDUP_REMOVED lines=14> */
.L_x_11457:
[----:B------:R-:W-:Y:S05]  /*4360*/  BSYNC B0 ;  /* 0x0000000000007941 */ /* 0x000fea0003800000 */
.L_x_11456:
[----:B------:R-:W-:-:S04]  /*4370*/  F2FP.BF16.F32.PACK_AB R0, RZ, R0 ;  /* 0x00000000ff00723e */ /* 0x000fc800000010ff */
[----:B------:R-:W-:Y:S01]  /*4380*/  PRMT R17, R0, 0x7610, R17 ;  /* 0x0000761000117816 */ /* 0x000fe20000000011 */
[----:B------:R-:W-:Y:S06]  /*4390*/  BRA `(.L_x_11426) ;  /* 0x00000000006c7947 */ /* 0x000fec0003800000 */
.L_x_11431:
        /* <DEDUP_REMOVED lines=16> */
.L_x_11458:
[----:B------:R-:W-:Y:S01]  /*44a0*/  PRMT R17, RZ, 0x7610, R17 ;  /* 0x00007610ff117816 */ /* 0x000fe20000000011 */
[----:B------:R-:W-:Y:S06]  /*44b0*/  BRA `(.L_x_11426) ;  /* 0x0000000000247947 */ /* 0x000fec0003800000 */
.L_x_11455:
[----:B------:R-:W2:Y:S02]  /*44c0*/  LDG.E.64 R4, desc[UR36][R4.64] ;  /* 0x0000002404047981 */ /* 0x000ea4000c1e1b00 */
[----:B--2---:R-:W0:Y:S02]  /*44d0*/  I2F.U64 R0, R4 ;  /* 0x0000000400007312 */ /* 0x004e240000301000 */
[----:B0-----:R-:W-:-:S04]  /*44e0*/  F2FP.BF16.F32.PACK_AB R0, RZ, R0 ;  /* 0x00000000ff00723e */ /* 0x001fc800000010ff */
[----:B------:R-:W-:Y:S01]  /*44f0*/  PRMT R17, R0, 0x7610, R17 ;  /* 0x0000761000117816 */ /* 0x000fe20000000011 */
[----:B------:R-:W-:Y:S06]  /*4500*/  BRA `(.L_x_11426) ;  /* 0x0000000000107947 */ /* 0x000fec0003800000 */
.L_x_11454:
[----:B------:R-:W2:Y:S02]  /*4510*/  LDG.E R4, desc[UR36][R4.64] ;  /* 0x0000002404047981 */ /* 0x000ea4000c1e1900 */
[----:B--2---:R-:W-:-:S04]  /*4520*/  I2FP.F32.U32 R0, R4 ;  /* 0x0000000400007245 */ /* 0x004fc80000201000 */
[----:B------:R-:W-:-:S04]  /*4530*/  F2FP.BF16.F32.PACK_AB R0, RZ, R0 ;  /* 0x00000000ff00723e */ /* 0x000fc800000010ff */
[----:B------:R-:W-:-:S07]  /*4540*/  PRMT R17, R0, 0x7610, R17 ;  /* 0x0000761000117816 */ /* 0x000fce0000000011 */
.L_x_11426:
[----:B------:R-:W-:Y:S05]  /*4550*/  BSYNC B6 ;  /* 0x0000000000067941 */ /* 0x000fea0003800000 */
.L_x_11425:
[----:B------:R-:W0:Y:S01]  /*4560*/  S2R R25, SR_TID.X ;  /* 0x0000000000197919 */ /* 0x000e220000002100 */
[----:B------:R-:W-:Y:S01]  /*4570*/  BSSY B6, `(.L_x_11459) ;  /* 0x0000127000067945 */ /* 0x000fe20003800000 */
[C---:B01----:R-:W-:Y:S01]  /*4580*/  VIADD R5, R25.reuse, 0x100 ;  /* 0x0000010019057836 */ /* 0x043fe20000000000 */
[C---:B------:R-:W-:Y:S01]  /*4590*/  ISETP.GE.AND P3, PT, R25.reuse, R16, PT ;  /* 0x000000101900720c */ /* 0x040fe20003f66270 */
[----:B------:R-:W-:-:S03]  /*45a0*/  VIADD R23, R25, 0x80 ;  /* 0x0000008019177836 */ /* 0x000fc60000000000 */
[-C--:B------:R-:W-:Y:S01]  /*45b0*/  ISETP.GE.AND P1, PT, R5, R16.reuse, PT ;  /* 0x000000100500720c */ /* 0x080fe20003f26270 */
[----:B------:R-:W-:Y:S01]  /*45c0*/  VIADD R5, R25, 0x180 ;  /* 0x0000018019057836 */ /* 0x000fe20000000000 */
[----:B------:R-:W-:-:S04]  /*45d0*/  ISETP.GE.AND P0, PT, R23, R16, PT ;  /* 0x000000101700720c */ /* 0x000fc80003f06270 */
[----:B------:R-:W-:-:S03]  /*45e0*/  ISETP.GE.AND P2, PT, R5, R16, PT ;  /* 0x000000100500720c */ /* 0x000fc60003f46270 */
[----:B-----5:R-:W-:-:S04]  /*45f0*/  @!P3 IMAD.U32 R18, R18, 0x10000, RZ ;  /* 0x000100001212b824 */ /* 0x020fc800078e00ff */
[----:B------:R-:W-:Y:S01]  /*4600*/  @!P3 FADD.FTZ R0, -R18, -RZ ;  /* 0x800000ff1200b221 */ /* 0x000fe20000010100 */
[----:B------:R-:W-:Y:S01]  /*4610*/  @!P1 IMAD.U32 R24, R24, 0x10000, RZ ;  /* 0x0001000018189824 */ /* 0x000fe200078e00ff */
[----:B------:R-:W0:Y:S01]  /*4620*/  LDC.U8 R18, c[0x0][0x234] ;  /* 0x00008d00ff127b82 */ /* 0x000e220000000000 */
[----:B------:R-:W-:Y:S01]  /*4630*/  @!P0 IMAD.U32 R4, R19, 0x10000, RZ ;  /* 0x0001000013048824 */ /* 0x000fe200078e00ff */
[----:B------:R1:W2:Y:S01]  /*4640*/  @!P3 F2F.BF16.F32 R3, R0 ;  /* 0x000000000003b304 */ /* 0x0002a20000202000 */
[----:B------:R-:W-:Y:S01]  /*4650*/  @!P1 FADD.FTZ R24, -R24, -RZ ;  /* 0x800000ff18189221 */ /* 0x000fe20000010100 */
[----:B------:R-:W-:Y:S02]  /*4660*/  @!P2 IMAD.U32 R5, R17, 0x10000, RZ ;  /* 0x000100001105a824 */ /* 0x000fe400078e00ff */
[----:B------:R-:W-:Y:S02]  /*4670*/  @!P0 FADD.FTZ R4, -R4, -RZ ;  /* 0x800000ff04048221 */ /* 0x000fe40000010100 */
[----:B------:R-:W-:-:S02]  /*4680*/  @!P2 FADD.FTZ R5, -R5, -RZ ;  /* 0x800000ff0505a221 */ /* 0x000fc40000010100 */
[----:B------:R1:W3:Y:S08]  /*4690*/  @!P1 F2F.BF16.F32 R17, R24 ;  /* 0x0000001800119304 */ /* 0x0002f00000202000 */
[----:B------:R1:W4:Y:S08]  /*46a0*/  @!P2 F2F.BF16.F32 R19, R5 ;  /* 0x000000050013a304 */ /* 0x0003300000202000 */
[----:B------:R1:W0:Y:S01]  /*46b0*/  @!P0 F2F.BF16.F32 R22, R4 ;  /* 0x0000000400168304 */ /* 0x0002220000202000 */
[----:B--23--:R-:W-:Y:S05]  /*46c0*/  @P3 BRA `(.L_x_11460) ;  /* 0x0000001000443947 */ /* 0x00cfea0003800000 */
[----:B------:R-:W2:Y:S01]  /*46d0*/  LDC.64 R8, c[0x0][0x218] ;  /* 0x00008600ff087b82 */ /* 0x000ea20000000a00 */
[----:B-1----:R-:W-:Y:S01]  /*46e0*/  IMAD R0, R2, 0x200, R25 ;  /* 0x0000020002007824 */ /* 0x002fe200078e0219 */
[----:B0-----:R-:W-:Y:S01]  /*46f0*/  PRMT R4, R18, 0x9910, RZ ;  /* 0x0000991012047816 */ /* 0x001fe200000000ff */
[----:B------:R-:W-:Y:S02]  /*4700*/  ULDC UR4, c[0x0][0x238] ;  /* 0x00008e0000047ab9 */ /* 0x000fe40000000800 */
[----:B------:R-:W-:Y:S02]  /*4710*/  IMAD R5, R0, UR4, RZ ;  /* 0x0000000400057c24 */ /* 0x000fe4000f8e02ff */
[----:B------:R-:W-:-:S05]  /*4720*/  IMAD.MOV.U32 R0, RZ, RZ, R4 ;  /* 0x000000ffff007224 */ /* 0x000fca00078e0004 */
[----:B------:R-:W-:Y:S02]  /*4730*/  ISETP.GT.AND P0, PT, R0, 0x9, PT ;  /* 0x000000090000780c */ /* 0x000fe40003f04270 */
[----:B--2---:R-:W-:-:S05]  /*4740*/  IADD3 R8, P1, R5, R8, RZ ;  /* 0x0000000805087210 */ /* 0x004fca0007f3e0ff */
        /* <DEDUP_REMOVED lines=15> */
.L_x_11464:
[----:B------:R-:W-:Y:S02]  /*4840*/  IMAD.U32 R5, R3, 0x10000, RZ ;  /* 0x0001000003057824 */ /* 0x000fe400078e00ff */
[----:B------:R-:W-:-:S04]  /*4850*/  IMAD.MOV.U32 R25, RZ, RZ, R23 ;  /* 0x000000ffff197224 */ /* 0x000fc800078e0017 */
[----:B------:R-:W0:Y:S02]  /*4860*/  F2I.S64.TRUNC R4, R5 ;  /* 0x0000000500047311 */ /* 0x000e24000020d900 */
[----:B0-----:R0:W-:Y:S01]  /*4870*/  STG.E.U8 desc[UR36][R8.64], R4 ;  /* 0x0000000408007986 */ /* 0x0011e2000c101124 */
[----:B------:R-:W-:Y:S05]  /*4880*/  BRA `(.L_x_11460) ;  /* 0x0000000c00d47947 */ /* 0x000fea0003800000 */
.L_x_11463:
        /* <DEDUP_REMOVED lines=11> */
.L_x_11467:
[----:B------:R-:W-:Y:S02]  /*4940*/  IMAD.U32 R3, R3, 0x10000, RZ ;  /* 0x0001000003037824 */ /* 0x000fe400078e00ff */
[----:B------:R-:W-:-:S04]  /*4950*/  IMAD.MOV.U32 R25, RZ, RZ, R23 ;  /* 0x000000ffff197224 */ /* 0x000fc800078e0017 */
[----:B------:R-:W0:Y:S02]  /*4960*/  F2I.FTZ.TRUNC.NTZ R3, R3 ;  /* 0x0000000300037305 */ /* 0x000e24000021f100 */
[----:B0-----:R0:W-:Y:S01]  /*4970*/  STG.E desc[UR36][R8.64], R3 ;  /* 0x0000000308007986 */ /* 0x0011e2000c101924 */
[----:B------:R-:W-:Y:S05]  /*4980*/  BRA `(.L_x_11460) ;  /* 0x0000000c00947947 */ /* 0x000fea0003800000 */
.L_x_11466:
[----:B------:R-:W-:Y:S02]  /*4990*/  IMAD.U32 R3, R3, 0x10000, RZ ;  /* 0x0001000003037824 */ /* 0x000fe400078e00ff */
[----:B------:R-:W-:-:S04]  /*49a0*/  IMAD.MOV.U32 R25, RZ, RZ, R23 ;  /* 0x000000ffff197224 */ /* 0x000fc800078e0017 */
[----:B------:R-:W0:Y:S02]  /*49b0*/  F2I.FTZ.TRUNC.NTZ R3, R3 ;  /* 0x0000000300037305 */ /* 0x000e24000021f100 */
[----:B0-----:R0:W-:Y:S01]  /*49c0*/  STG.E.U16 desc[UR36][R8.64], R3 ;  /* 0x0000000308007986 */ /* 0x0011e2000c101524 */
[----:B------:R-:W-:Y:S05]  /*49d0*/  BRA `(.L_x_11460) ;  /* 0x0000000c00807947 */ /* 0x000fea0003800000 */
.L_x_11462:
        /* <DEDUP_REMOVED lines=10> */
.L_x_11469:
[----:B------:R-:W-:Y:S02]  /*4a80*/  IMAD.U32 R0, R3, 0x10000, RZ ;  /* 0x0001000003007824 */ /* 0x000fe400078e00ff */
[----:B------:R-:W-:-:S03]  /*4a90*/  IMAD.MOV.U32 R25, RZ, RZ, R23 ;  /* 0x000000ffff197224 */ /* 0x000fc600078e0017 */
[----:B------:R-:W-:-:S05]  /*4aa0*/  F2FP.F16.F32.PACK_AB R0, RZ, R0 ;  /* 0x00000000ff00723e */ /* 0x000fca00000000ff */
[----:B------:R0:W-:Y:S01]  /*4ab0*/  STG.E.U16 desc[UR36][R8.64], R0 ;  /* 0x0000000008007986 */ /* 0x0001e2000c101524 */
[----:B------:R-:W-:Y:S05]  /*4ac0*/  BRA `(.L_x_11460) ;  /* 0x0000000c00447947 */ /* 0x000fea0003800000 */
.L_x_11468:
        /* <DEDUP_REMOVED lines=11> */
.L_x_11471:
[----:B------:R-:W-:Y:S02]  /*4b80*/  IMAD.U32 R3, R3, 0x10000, RZ ;  /* 0x0001000003037824 */ /* 0x000fe400078e00ff */
[----:B------:R-:W-:-:S03]  /*4b90*/  IMAD.MOV.U32 R25, RZ, RZ, R23 ;  /* 0x000000ffff197224 */ /* 0x000fc600078e0017 */
[----:B------:R-:W-:-:S04]  /*4ba0*/  F2FP.F16.F32.PACK_AB R3, RZ, R3 ;  /* 0x00000003ff03723e */ /* 0x000fc800000000ff */
[----:B------:R-:W-:-:S05]  /*4bb0*/  PRMT R3, R3, 0x5410, RZ ;  /* 0x0000541003037816 */ /* 0x000fca00000000ff */
[----:B------:R0:W-:Y:S01]  /*4bc0*/  STG.E desc[UR36][R8.64], R3 ;  /* 0x0000000308007986 */ /* 0x0001e2000c101924 */
[----:B------:R-:W-:Y:S05]  /*4bd0*/  BRA `(.L_x_11460) ;  /* 0x0000000c00007947 */ /* 0x000fea0003800000 */
.L_x_11470:
[----:B------:R-:W-:Y:S02]  /*4be0*/  IMAD.U32 R4, R3, 0x10000, RZ ;  /* 0x0001000003047824 */ /* 0x000fe400078e00ff */
[----:B------:R-:W-:Y:S02]  /*4bf0*/  IMAD.MOV.U32 R25, RZ, RZ, R23 ;  /* 0x000000ffff197224 */ /* 0x000fe400078e0017 */
[----:B------:R-:W-:-:S06]  /*4c00*/  FMUL.FTZ R4, R4, 1 ;  /* 0x3f80000004047820 */ /* 0x000fcc0000410000 */
[----:B------:R-:W0:Y:S02]  /*4c10*/  F2F.F64.F32 R4, R4 ;  /* 0x0000000400047310 */ /* 0x000e240000201800 */
[----:B0-----:R0:W-:Y:S01]  /*4c20*/  STG.E.64 desc[UR36][R8.64], R4 ;  /* 0x0000000408007986 */ /* 0x0011e2000c101b24 */
[----:B------:R-:W-:Y:S05]  /*4c30*/  BRA `(.L_x_11460) ;  /* 0x0000000800e87947 */ /* 0x000fea0003800000 */
.L_x_11461:
        /* <DEDUP_REMOVED lines=14> */
.L_x_11474:
[----:B------:R-:W-:Y:S01]  /*4d20*/  IMAD.U32 R3, R3, 0x10000, RZ ;  /* 0x0001000003037824 */ /* 0x000fe200078e00ff */
[----:B------:R-:W-:Y:S01]  /*4d30*/  CS2R R6, SRZ ;  /* 0x0000000000067805 */ /* 0x000fe2000001ff00 */
[----:B------:R-:W-:Y:S02]  /*4d40*/  IMAD.MOV.U32 R25, RZ, RZ, R23 ;  /* 0x000000ffff197224 */ /* 0x000fe400078e0017 */
[----:B------:R-:W-:-:S04]  /*4d50*/  FMUL.FTZ R3, R3, 1 ;  /* 0x3f80000003037820 */ /* 0x000fc80000410000 */
[----:B------:R-:W0:Y:S02]  /*4d60*/  F2F.F64.F32 R4, R3 ;  /* 0x0000000300047310 */ /* 0x000e240000201800 */
[----:B0-----:R0:W-:Y:S01]  /*4d70*/  STG.E.128 desc[UR36][R8.64], R4 ;  /* 0x0000000408007986 */ /* 0x0011e2000c101d24 */
[----:B------:R-:W-:Y:S05]  /*4d80*/  BRA `(.L_x_11460) ;  /* 0x0000000800947947 */ /* 0x000fea0003800000 */
.L_x_11473:
        /* <DEDUP_REMOVED lines=21> */
.L_x_11478:
[----:B------:R-:W-:Y:S05]  /*4ee0*/  BSYNC B0 ;  /* 0x0000000000007941 */ /* 0x000fea0003800000 */
.L_x_11477:
[----:B------:R-:W-:Y:S01]  /*4ef0*/  LOP3.LUT R5, R0, R5, RZ, 0xfc, !PT ;  /* 0x0000000500057212 */ /* 0x000fe200078efcff */
[----:B------:R-:W-:-:S04]  /*4f00*/  IMAD.MOV.U32 R25, RZ, RZ, R23 ;  /* 0x000000ffff197224 */ /* 0x000fc800078e0017 */
[----:B------:R0:W-:Y:S01]  /*4f10*/  STG.E.U8 desc[UR36][R8.64], R5 ;  /* 0x0000000508007986 */ /* 0x0001e2000c101124 */
[----:B------:R-:W-:Y:S05]  /*4f20*/  BRA `(.L_x_11460) ;  /* 0x00000008002c7947 */ /* 0x000fea0003800000 */
.L_x_11476:
        /* <DEDUP_REMOVED lines=13> */
.L_x_11480:
[----:B------:R-:W-:Y:S01]  /*5000*/  IMAD.MOV.U32 R0, RZ, RZ, 0x7f ;  /* 0x0000007fff007424 */ /* 0x000fe200078e00ff */
[----:B------:R-:W-:-:S04]  /*5010*/  ISETP.GT.U32.AND P0, PT, R3, 0x7f800000, PT ;  /* 0x7f8000000300780c */ /* 0x000fc80003f04070 */
[----:B------:R-:W-:-:S09]  /*5020*/  SEL R0, R0, 0x7c, P0 ;  /* 0x0000007c00007807 */ /* 0x000fd20000000000 */
.L_x_11481:
[----:B------:R-:W-:Y:S05]  /*5030*/  BSYNC B0 ;  /* 0x0000000000007941 */ /* 0x000fea0003800000 */
.L_x_11479:
[----:B------:R-:W-:Y:S01]  /*5040*/  LOP3.LUT R3, R5, 0x80000000, RZ, 0xc0, !PT ;  /* 0x8000000005037812 */ /* 0x000fe200078ec0ff */
[----:B------:R-:W-:-:S03]  /*5050*/  IMAD.MOV.U32 R25, RZ, RZ, R23 ;  /* 0x000000ffff197224 */ /* 0x000fc600078e0017 */
[----:B------:R-:W-:-:S04]  /*5060*/  SHF.R.U32.HI R3, RZ, 0x18, R3 ;  /* 0x00000018ff037819 */ /* 0x000fc80000011603 */
[----:B------:R-:W-:-:S05]  /*5070*/  LOP3.LUT R3, R0, R3, RZ, 0xfc, !PT ;  /* 0x0000000300037212 */ /* 0x000fca00078efcff */
[----:B------:R0:W-:Y:S01]  /*5080*/  STG.E.U8 desc[UR36][R8.64], R3 ;  /* 0x0000000308007986 */ /* 0x0001e2000c101124 */
[----:B------:R-:W-:Y:S05]  /*5090*/  BRA `(.L_x_11460) ;  /* 0x0000000400d07947 */ /* 0x000fea0003800000 */
.L_x_11475:
[----:B------:R0:W-:Y:S01]  /*50a0*/  STG.E.U16 desc[UR36][R8.64], R3 ;  /* 0x0000000308007986 */ /* 0x0001e2000c101524 */
[----:B------:R-:W-:Y:S01]  /*50b0*/  IMAD.MOV.U32 R25, RZ, RZ, R23 ;  /* 0x000000ffff197224 */ /* 0x000fe200078e0017 */
[----:B------:R-:W-:Y:S06]  /*50c0*/  BRA `(.L_x_11460) ;  /* 0x0000000400c47947 */ /* 0x000fec0003800000 */
.L_x_11472:
        /* <DEDUP_REMOVED lines=13> */
.L_x_11484:
        /* <DEDUP_REMOVED lines=17> */
.L_x_11487:
[----:B------:R-:W-:-:S04]  /*52b0*/  LOP3.LUT R3, R5, 0x80000000, RZ, 0xc0, !PT ;  /* 0x8000000005037812 */ /* 0x000fc800078ec0ff */
[----:B------:R-:W-:-:S04]  /*52c0*/  SHF.R.U32.HI R3, RZ, 0x18, R3 ;  /* 0x00000018ff037819 */ /* 0x000fc80000011603 */
[----:B------:R-:W-:-:S04]  /*52d0*/  LOP3.LUT R0, R0, R3, RZ, 0xfc, !PT ;  /* 0x0000000300007212 */ /* 0x000fc800078efcff */
[----:B------:R-:W-:-:S07]  /*52e0*/  PRMT R4, R0, 0x7610, R4 ;  /* 0x0000761000047816 */ /* 0x000fce0000000004 */
.L_x_11486:
[----:B------:R-:W-:Y:S05]  /*52f0*/  BSYNC B0 ;  /* 0x0000000000007941 */ /* 0x000fea0003800000 */
.L_x_11485:
[----:B------:R0:W-:Y:S01]  /*5300*/  STG.E.U8 desc[UR36][R8.64], R4 ;  /* 0x0000000408007986 */ /* 0x0001e2000c101124 */
[----:B------:R-:W-:Y:S01]  /*5310*/  IMAD.MOV.U32 R25, RZ, RZ, R23 ;  /* 0x000000ffff197224 */ /* 0x000fe200078e0017 */
[----:B------:R-:W-:Y:S06]  /*5320*/  BRA `(.L_x_11460) ;  /* 0x00000004002c7947 */ /* 0x000fec0003800000 */
.L_x_11483:
        /* <DEDUP_REMOVED lines=17> */
.L_x_11490:
[----:B------:R-:W-:-:S04]  /*5440*/  LOP3.LUT R3, R5, 0x80000000, RZ, 0xc0, !PT ;  /* 0x8000000005037812 */ /* 0x000fc800078ec0ff */
[----:B------:R-:W-:-:S04]  /*5450*/  SHF.R.U32.HI R3, RZ, 0x18, R3 ;  /* 0x00000018ff037819 */ /* 0x000fc80000011603 */
[----:B------:R-:W-:-:S04]  /*5460*/  LOP3.LUT R0, R0, R3, RZ, 0xfc, !PT ;  /* 0x0000000300007212 */ /* 0x000fc800078efcff */
[----:B------:R-:W-:-:S07]  /*5470*/  PRMT R4, R0, 0x7610, R4 ;  /* 0x0000761000047816 */ /* 0x000fce0000000004 */
.L_x_11489:
[----:B------:R-:W-:Y:S05]  /*5480*/  BSYNC B0 ;  /* 0x0000000000007941 */ /* 0x000fea0003800000 */
.L_x_11488:
[----:B------:R0:W-:Y:S01]  /*5490*/  STG.E.U8 desc[UR36][R8.64], R4 ;  /* 0x0000000408007986 */ /* 0x0001e2000c101124 */
[----:B------:R-:W-:Y:S01]  /*54a0*/  IMAD.MOV.U32 R25, RZ, RZ, R23 ;  /* 0x000000ffff197224 */ /* 0x000fe200078e0017 */
[----:B------:R-:W-:Y:S06]  /*54b0*/  BRA `(.L_x_11460) ;  /* 0x0000000000c87947 */ /* 0x000fec0003800000 */
.L_x_11482:
        /* <DEDUP_REMOVED lines=23> */
.L_x_11465:
        /* <DEDUP_REMOVED lines=15> */
[----:B0---4-:R-:W-:Y:S05]  /*5720*/  CALL.ABS.NOINC R14 ;  /* 0x000000000e007343 */ /* 0x011fea0003c00000 */
.L_x_11493:
[----:B------:R-:W-:Y:S01]  /*5730*/  IMAD.MOV.U32 R25, RZ, RZ, R23 ;  /* 0x000000ffff197224 */ /* 0x000fe200078e0017 */
[----:B------:R-:W-:Y:S06]  /*5740*/  BRA `(.L_x_11460) ;  /* 0x0000000000247947 */ /* 0x000fec0003800000 */
.L_x_11492:
[----:B------:R-:W-:Y:S02]  /*5750*/  IMAD.U32 R4, R3, 0x10000, RZ ;  /* 0x0001000003047824 */ /* 0x000fe400078e00ff */
[----:B------:R-:W-:-:S04]  /*5760*/  IMAD.MOV.U32 R25, RZ, RZ, R23 ;  /* 0x000000ffff197224 */ /* 0x000fc800078e0017 */
[----:B------:R-:W0:Y:S02]  /*5770*/  F2I.U64.TRUNC R4, R4 ;  /* 0x0000000400047311 */ /* 0x000e24000020d800 */
[----:B0-----:R0:W-:Y:S01]  /*5780*/  STG.E.64 desc[UR36][R8.64], R4 ;  /* 0x0000000408007986 */ /* 0x0011e2000c101b24 */
[----:B------:R-:W-:Y:S05]  /*5790*/  BRA `(.L_x_11460) ;  /* 0x0000000000107947 */ /* 0x000fea0003800000 */
.L_x_11491:
[----:B------:R-:W-:Y:S02]  /*57a0*/  IMAD.U32 R3, R3, 0x10000, RZ ;  /* 0x0001000003037824 */ /* 0x000fe400078e00ff */
[----:B------:R-:W-:-:S04]  /*57b0*/  IMAD.MOV.U32 R25, RZ, RZ, R23 ;  /* 0x000000ffff197224 */ /* 0x000fc800078e0017 */
[----:B------:R-:W0:Y:S02]  /*57c0*/  F2I.FTZ.U32.TRUNC.NTZ R3, R3 ;  /* 0x0000000300037305 */ /* 0x000e24000021f000 */
[----:B0-----:R2:W-:Y:S02]  /*57d0*/  STG.E desc[UR36][R8.64], R3 ;  /* 0x0000000308007986 */ /* 0x0015e4000c101924 */
.L_x_11460:
[----:B------:R-:W-:Y:S05]  /*57e0*/  BSYNC B6 ;  /* 0x0000000000067941 */ /* 0x000fea0003800000 */
.L_x_11459:
[----:B------:R-:W-:Y:S01]  /*57f0*/  ISETP.GE.AND P0, PT, R25, R16, PT ;  /* 0x000000101900720c */ /* 0x000fe20003f06270 */
[----:B------:R-:W-:-:S12]  /*5800*/  BSSY B6, `(.L_x_11494) ;  /* 0x00001fc000067945 */ /* 0x000fd80003800000 */
[----:B------:R-:W-:Y:S05]  /*5810*/  @P0 BRA `(.L_x_11495) ;  /* 0x0000001c00e80947 */ /* 0x000fea0003800000 */
[----:B0-23--:R-:W0:Y:S01]  /*5820*/  LDC.64 R8, c[0x0][0x218] ;  /* 0x00008600ff087b82 */ /* 0x00de220000000a00 */
[----:B-1----:R-:W-:Y:S01]  /*5830*/  IMAD R0, R2, 0x200, R25 ;  /* 0x0000020002007824 */ /* 0x002fe200078e0219 */
        /* <DEDUP_REMOVED lines=20> */
.L_x_11499:
[----:B------:R-:W-:-:S06]  /*5980*/  IMAD.U32 R5, R22, 0x10000, RZ ;  /* 0x0001000016057824 */ /* 0x000fcc00078e00ff */
[----:B------:R-:W0:Y:S02]  /*5990*/  F2I.S64.TRUNC R4, R5 ;  /* 0x0000000500047311 */ /* 0x000e24000020d900 */
[----:B0-----:R0:W-:Y:S01]  /*59a0*/  STG.E.U8 desc[UR36][R8.64], R4 ;  /* 0x0000000408007986 */ /* 0x0011e2000c101124 */
[----:B------:R-:W-:Y:S05]  /*59b0*/  BRA `(.L_x_11501) ;  /* 0x0000000c00847947 */ /* 0x000fea0003800000 */
.L_x_11498:
        /* <DEDUP_REMOVED lines=10> */
.L_x_11503:
[----:B------:R-:W-:-:S04]  /*5a60*/  IMAD.U32 R22, R22, 0x10000, RZ ;  /* 0x0001000016167824 */ /* 0x000fc800078e00ff */
[----:B------:R-:W0:Y:S02]  /*5a70*/  F2I.FTZ.TRUNC.NTZ R3, R22 ;  /* 0x0000001600037305 */ /* 0x000e24000021f100 */
[----:B0-----:R0:W-:Y:S01]  /*5a80*/  STG.E desc[UR36][R8.64], R3 ;  /* 0x0000000308007986 */ /* 0x0011e2000c101924 */
[----:B------:R-:W-:Y:S05]  /*5a90*/  BRA `(.L_x_11501) ;  /* 0x0000000c004c7947 */ /* 0x000fea0003800000 */
.L_x_11502:
[----:B------:R-:W-:-:S04]  /*5aa0*/  IMAD.U32 R22, R22, 0x10000, RZ ;  /* 0x0001000016167824 */ /* 0x000fc800078e00ff */
[----:B------:R-:W0:Y:S02]  /*5ab0*/  F2I.FTZ.TRUNC.NTZ R3, R22 ;  /* 0x0000001600037305 */ /* 0x000e24000021f100 */
[----:B0-----:R0:W-:Y:S01]  /*5ac0*/  STG.E.U16 desc[UR36][R8.64], R3 ;  /* 0x0000000308007986 */ /* 0x0011e2000c101524 */
[----:B------:R-:W-:Y:S05]  /*5ad0*/  BRA `(.L_x_11501) ;  /* 0x0000000c003c7947 */ /* 0x000fea0003800000 */
.L_x_11497:
        /* <DEDUP_REMOVED lines=9> */
.L_x_11505:
[----:B------:R-:W-:-:S05]  /*5b70*/  IMAD.U32 R0, R22, 0x10000, RZ ;  /* 0x0001000016007824 */ /* 0x000fca00078e00ff */
[----:B------:R-:W-:-:S05]  /*5b80*/  F2FP.F16.F32.PACK_AB R0, RZ, R0 ;  /* 0x00000000ff00723e */ /* 0x000fca00000000ff */
[----:B------:R0:W-:Y:S01]  /*5b90*/  STG.E.U16 desc[UR36][R8.64], R0 ;  /* 0x0000000008007986 */ /* 0x0001e2000c101524 */
[----:B------:R-:W-:Y:S05]  /*5ba0*/  BRA `(.L_x_11501) ;  /* 0x0000000c00087947 */ /* 0x000fea0003800000 */
.L_x_11504:
        /* <DEDUP_REMOVED lines=10> */
.L_x_11507:
[----:B------:R-:W-:-:S05]  /*5c50*/  IMAD.U32 R22, R22, 0x10000, RZ ;  /* 0x0001000016167824 */ /* 0x000fca00078e00ff */
[----:B------:R-:W-:-:S04]  /*5c60*/  F2FP.F16.F32.PACK_AB R3, RZ, R22 ;  /* 0x00000016ff03723e */ /* 0x000fc800000000ff */
[----:B------:R-:W-:-:S05]  /*5c70*/  PRMT R3, R3, 0x5410, RZ ;  /* 0x0000541003037816 */ /* 0x000fca00000000ff */
[----:B------:R0:W-:Y:S01]  /*5c80*/  STG.E desc[UR36][R8.64], R3 ;  /* 0x0000000308007986 */ /* 0x0001e2000c101924 */
[----:B------:R-:W-:Y:S05]  /*5c90*/  BRA `(.L_x_11501) ;  /* 0x0000000800cc7947 */ /* 0x000fea0003800000 */
.L_x_11506:
[----:B------:R-:W-:-:S04]  /*5ca0*/  IMAD.U32 R4, R22, 0x10000, RZ ;  /* 0x0001000016047824 */ /* 0x000fc800078e00ff */
[----:B------:R-:W-:-:S06]  /*5cb0*/  FMUL.FTZ R4, R4, 1 ;  /* 0x3f80000004047820 */ /* 0x000fcc0000410000 */
[----:B------:R-:W0:Y:S02]  /*5cc0*/  F2F.F64.F32 R4, R4 ;  /* 0x0000000400047310 */ /* 0x000e240000201800 */
[----:B0-----:R0:W-:Y:S01]  /*5cd0*/  STG.E.64 desc[UR36][R8.64], R4 ;  /* 0x0000000408007986 */ /* 0x0011e2000c101b24 */
[----:B------:R-:W-:Y:S05]  /*5ce0*/  BRA `(.L_x_11501) ;  /* 0x0000000800b87947 */ /* 0x000fea0003800000 */
.L_x_11496:
        /* <DEDUP_REMOVED lines=13> */
.L_x_11510:
[----:B------:R-:W-:Y:S01]  /*5dc0*/  IMAD.U32 R22, R22, 0x10000, RZ ;  /* 0x0001000016167824 */ /* 0x000fe200078e00ff */
[----:B------:R-:W-:-:S03]  /*5dd0*/  CS2R R6, SRZ ;  /* 0x0000000000067805 */ /* 0x000fc6000001ff00 */
[----:B------:R-:W-:-:S06]  /*5de0*/  FMUL.FTZ R4, R22, 1 ;  /* 0x3f80000016047820 */ /* 0x000fcc0000410000 */
[----:B------:R-:W0:Y:S02]  /*5df0*/  F2F.F64.F32 R4, R4 ;  /* 0x0000000400047310 */ /* 0x000e240000201800 */
[----:B0-----:R0:W-:Y:S01]  /*5e00*/  STG.E.128 desc[UR36][R8.64], R4 ;  /* 0x0000000408007986 */ /* 0x0011e2000c101d24 */
[----:B------:R-:W-:Y:S05]  /*5e10*/  BRA `(.L_x_11501) ;  /* 0x00000008006c7947 */ /* 0x000fea0003800000 */
.L_x_11509:
        /* <DEDUP_REMOVED lines=21> */
.L_x_11514:
[----:B------:R-:W-:Y:S05]  /*5f70*/  BSYNC B0 ;  /* 0x0000000000007941 */ /* 0x000fea0003800000 */
.L_x_11513:
[----:B------:R-:W-:-:S05]  /*5f80*/  LOP3.LUT R5, R0, R5, RZ, 0xfc, !PT ;  /* 0x0000000500057212 */ /* 0x000fca00078efcff */
[----:B------:R0:W-:Y:S01]  /*5f90*/  STG.E.U8 desc[UR36][R8.64], R5 ;  /* 0x0000000508007986 */ /* 0x0001e2000c101124 */
[----:B------:R-:W-:Y:S05]  /*5fa0*/  BRA `(.L_x_11501) ;  /* 0x0000000800087947 */ /* 0x000fea0003800000 */
.L_x_11512:
        /* <DEDUP_REMOVED lines=13> */
.L_x_11516:
[----:B------:R-:W-:Y:S01]  /*6080*/  IMAD.MOV.U32 R0, RZ, RZ, 0x7f ;  /* 0x0000007fff007424 */ /* 0x000fe200078e00ff */
[----:B------:R-:W-:-:S04]  /*6090*/  ISETP.GT.U32.AND P0, PT, R3, 0x7f800000, PT ;  /* 0x7f8000000300780c */ /* 0x000fc80003f04070 */
[----:B------:R-:W-:-:S09]  /*60a0*/  SEL R0, R0, 0x7c, P0 ;  /* 0x0000007c00007807 */ /* 0x000fd20000000000 */
.L_x_11517:
[----:B------:R-:W-:Y:S05]  /*60b0*/  BSYNC B0 ;  /* 0x0000000000007941 */ /* 0x000fea0003800000 */
.L_x_11515:
[----:B------:R-:W-:-:S04]  /*60c0*/  LOP3.LUT R3, R5, 0x80000000, RZ, 0xc0, !PT ;  /* 0x8000000005037812 */ /* 0x000fc800078ec0ff */
[----:B------:R-:W-:-:S04]  /*60d0*/  SHF.R.U32.HI R3, RZ, 0x18, R3 ;  /* 0x00000018ff037819 */ /* 0x000fc80000011603 */
[----:B------:R-:W-:-:S05]  /*60e0*/  LOP3.LUT R3, R0, R3, RZ, 0xfc, !PT ;  /* 0x0000000300037212 */ /* 0x000fca00078efcff */
[----:B------:R0:W-:Y:S01]  /*60f0*/  STG.E.U8 desc[UR36][R8.64], R3 ;  /* 0x0000000308007986 */ /* 0x0001e2000c101124 */
[----:B------:R-:W-:Y:S05]  /*6100*/  BRA `(.L_x_11501) ;  /* 0x0000000400b07947 */ /* 0x000fea0003800000 */
.L_x_11511:
[----:B------:R0:W-:Y:S01]  /*6110*/  STG.E.U16 desc[UR36][R8.64], R22 ;  /* 0x0000001608007986 */ /* 0x0001e2000c101524 */
[----:B------:R-:W-:Y:S05]  /*6120*/  BRA `(.L_x_11501) ;  /* 0x0000000400a87947 */ /* 0x000fea0003800000 */
.L_x_11508:
        /* <DEDUP_REMOVED lines=12> */
.L_x_11520:
        /* <DEDUP_REMOVED lines=17> */
.L_x_11523:
[----:B------:R-:W-:-:S04]  /*6300*/  LOP3.LUT R3, R5, 0x80000000, RZ, 0xc0, !PT ;  /* 0x8000000005037812 */ /* 0x000fc800078ec0ff */
[----:B------:R-:W-:-:S04]  /*6310*/  SHF.R.U32.HI R3, RZ, 0x18, R3 ;  /* 0x00000018ff037819 */ /* 0x000fc80000011603 */
[----:B------:R-:W-:-:S04]  /*6320*/  LOP3.LUT R0, R0, R3, RZ, 0xfc, !PT ;  /* 0x0000000300007212 */ /* 0x000fc800078efcff */
[----:B------:R-:W-:-:S07]  /*6330*/  PRMT R4, R0, 0x7610, R4 ;  /* 0x0000761000047816 */ /* 0x000fce0000000004 */
.L_x_11522:
[----:B------:R-:W-:Y:S05]  /*6340*/  BSYNC B0 ;  /* 0x0000000000007941 */ /* 0x000fea0003800000 */
.L_x_11521:
[----:B------:R3:W-:Y:S01]  /*6350*/  STG.E.U8 desc[UR36][R8.64], R4 ;  /* 0x0000000408007986 */ /* 0x0007e2000c101124 */
[----:B------:R-:W-:Y:S05]  /*6360*/  BRA `(.L_x_11501) ;  /* 0x0000000400187947 */ /* 0x000fea0003800000 */
.L_x_11519:
        /* <DEDUP_REMOVED lines=17> */
.L_x_11526:
[----:B------:R-:W-:-:S04]  /*6480*/  LOP3.LUT R3, R5, 0x80000000, RZ, 0xc0, !PT ;  /* 0x8000000005037812 */ /* 0x000fc800078ec0ff */
[----:B------:R-:W-:-:S04]  /*6490*/  SHF.R.U32.HI R3, RZ, 0x18, R3 ;  /* 0x00000018ff037819 */ /* 0x000fc80000011603 */
[----:B------:R-:W-:-:S04]  /*64a0*/  LOP3.LUT R0, R0, R3, RZ, 0xfc, !PT ;  /* 0x0000000300007212 */ /* 0x000fc800078efcff */
[----:B------:R-:W-:-:S07]  /*64b0*/  PRMT R4, R0, 0x7610, R4 ;  /* 0x0000761000047816 */ /* 0x000fce0000000004 */
.L_x_11525:
[----:B------:R-:W-:Y:S05]  /*64c0*/  BSYNC B0 ;  /* 0x0000000000007941 */ /* 0x000fea0003800000 */
.L_x_11524:
[----:B------:R0:W-:Y:S01]  /*64d0*/  STG.E.U8 desc[UR36][R8.64], R4 ;  /* 0x0000000408007986 */ /* 0x0001e2000c101124 */
[----:B------:R-:W-:Y:S05]  /*64e0*/  BRA `(.L_x_11501) ;  /* 0x0000000000b87947 */ /* 0x000fea0003800000 */
.L_x_11518:
        /* <DEDUP_REMOVED lines=22> */
.L_x_11500:
        /* <DEDUP_REMOVED lines=16> */
.L_x_11529:
[----:B------:R-:W-:Y:S05]  /*6750*/  BRA `(.L_x_11501) ;  /* 0x00000000001c7947 */ /* 0x000fea0003800000 */
.L_x_11528:
[----:B------:R-:W-:-:S06]  /*6760*/  IMAD.U32 R4, R22, 0x10000, RZ ;  /* 0x0001000016047824 */ /* 0x000fcc00078e00ff */
[----:B------:R-:W0:Y:S02]  /*6770*/  F2I.U64.TRUNC R4, R4 ;  /* 0x0000000400047311 */ /* 0x000e24000020d800 */
[----:B0-----:R2:W-:Y:S01]  /*6780*/  STG.E.64 desc[UR36][R8.64], R4 ;  /* 0x0000000408007986 */ /* 0x0015e2000c101b24 */
[----:B------:R-:W-:Y:S05]  /*6790*/  BRA `(.L_x_11501) ;  /* 0x00000000000c7947 */ /* 0x000fea0003800000 */
.L_x_11527:
[----:B------:R-:W-:-:S04]  /*67a0*/  IMAD.U32 R22, R22, 0x10000, RZ ;  /* 0x0001000016167824 */ /* 0x000fc800078e00ff */
[----:B------:R-:W0:Y:S02]  /*67b0*/  F2I.FTZ.U32.TRUNC.NTZ R3, R22 ;  /* 0x0000001600037305 */ /* 0x000e24000021f000 */
[----:B0-----:R0:W-:Y:S02]  /*67c0*/  STG.E desc[UR36][R8.64], R3 ;  /* 0x0000000308007986 */ /* 0x0011e4000c101924 */
.L_x_11501:
[----:B------:R-:W-:-:S05]  /*67d0*/  VIADD R25, R25, 0x80 ;  /* 0x0000008019197836 */ /* 0x000fca0000000000 */
[----:B------:R-:W-:-:S13]  /*67e0*/  ISETP.GE.AND P0, PT, R25, R16, PT ;  /* 0x000000101900720c */ /* 0x000fda0003f06270 */
[----:B------:R-:W-:Y:S05]  /*67f0*/  @P0 BRA `(.L_x_11495) ;  /* 0x0000000c00f00947 */ /* 0x000fea0003800000 */
[----:B0123--:R-:W0:Y:S01]  /*6800*/  LDC.64 R8, c[0x0][0x218] ;  /* 0x00008600ff087b82 */ /* 0x00fe220000000a00 */
        /* <DEDUP_REMOVED lines=17> */
[----:B------:R-:W-:-:S06]  /*6920*/  IMAD.U32 R17, R17, 0x10000, RZ ;  /* 0x0001000011117824 */ /* 0x000fcc00078e00ff */
[----:B------:R-:W0:Y:S02]  /*6930*/  F2I.FTZ.TRUNC.NTZ R17, R17 ;  /* 0x0000001100117305 */ /* 0x000e24000021f100 */
[----:B0-----:R0:W-:Y:S01]  /*6940*/  STG.E.U8 desc[UR36][R8.64], R17 ;  /* 0x0000001108007986 */ /* 0x0011e2000c101124 */
[----:B------:R-:W-:Y:S05]  /*6950*/  BRA `(.L_x_11535) ;  /* 0x0000000c00947947 */ /* 0x000fea0003800000 */
.L_x_11533:
[----:B------:R-:W-:-:S06]  /*6960*/  IMAD.U32 R5, R17, 0x10000, RZ ;  /* 0x0001000011057824 */ /* 0x000fcc00078e00ff */
[----:B------:R-:W0:Y:S02]  /*6970*/  F2I.S64.TRUNC R4, R5 ;  /* 0x0000000500047311 */ /* 0x000e24000020d900 */
[----:B0-----:R3:W-:Y:S01]  /*6980*/  STG.E.U8 desc[UR36][R8.64], R4 ;  /* 0x0000000408007986 */ /* 0x0017e2000c101124 */
[----:B------:R-:W-:Y:S05]  /*6990*/  BRA `(.L_x_11535) ;  /* 0x0000000c00847947 */ /* 0x000fea0003800000 */
.L_x_11532:
        /* <DEDUP_REMOVED lines=10> */
.L_x_11537:
[----:B------:R-:W-:-:S06]  /*6a40*/  IMAD.U32 R17, R17, 0x10000, RZ ;  /* 0x0001000011117824 */ /* 0x000fcc00078e00ff */
[----:B------:R-:W0:Y:S02]  /*6a50*/  F2I.FTZ.TRUNC.NTZ R17, R17 ;  /* 0x0000001100117305 */ /* 0x000e24000021f100 */
[----:B0-----:R2:W-:Y:S01]  /*6a60*/  STG.E desc[UR36][R8.64], R17 ;  /* 0x0000001108007986 */ /* 0x0015e2000c101924 */
[----:B------:R-:W-:Y:S05]  /*6a70*/  BRA `(.L_x_11535) ;  /* 0x0000000c004c7947 */ /* 0x000fea0003800000 */
.L_x_11536:
[----:B------:R-:W-:-:S06]  /*6a80*/  IMAD.U32 R17, R17, 0x10000, RZ ;  /* 0x0001000011117824 */ /* 0x000fcc00078e00ff */
[----:B------:R-:W0:Y:S02]  /*6a90*/  F2I.FTZ.TRUNC.NTZ R17, R17 ;  /* 0x0000001100117305 */ /* 0x000e24000021f100 */
[----:B0-----:R0:W-:Y:S01]  /*6aa0*/  STG.E.U16 desc[UR36][R8.64], R17 ;  /* 0x0000001108007986 */ /* 0x0011e2000c101524 */
[----:B------:R-:W-:Y:S05]  /*6ab0*/  BRA `(.L_x_11535) ;  /* 0x0000000c003c7947 */ /* 0x000fea0003800000 */
.L_x_11531:
        /* <DEDUP_REMOVED lines=9> */
.L_x_11539:
[----:B------:R-:W-:-:S05]  /*6b50*/  IMAD.U32 R0, R17, 0x10000, RZ ;  /* 0x0001000011007824 */ /* 0x000fca00078e00ff */
[----:B------:R-:W-:-:S05]  /*6b60*/  F2FP.F16.F32.PACK_AB R0, RZ, R0 ;  /* 0x00000000ff00723e */ /* 0x000fca00000000ff */
[----:B------:R0:W-:Y:S01]  /*6b70*/  STG.E.U16 desc[UR36][R8.64], R0 ;  /* 0x0000000008007986 */ /* 0x0001e2000c101524 */
[----:B------:R-:W-:Y:S05]  /*6b80*/  BRA `(.L_x_11535) ;  /* 0x0000000c00087947 */ /* 0x000fea0003800000 */
.L_x_11538:
        /* <DEDUP_REMOVED lines=10> */
.L_x_11541:
[----:B------:R-:W-:-:S05]  /*6c30*/  IMAD.U32 R17, R17, 0x10000, RZ ;  /* 0x0001000011117824 */ /* 0x000fca00078e00ff */
[----:B------:R-:W-:-:S04]  /*6c40*/  F2FP.F16.F32.PACK_AB R3, RZ, R17 ;  /* 0x00000011ff03723e */ /* 0x000fc800000000ff */
[----:B------:R-:W-:-:S05]  /*6c50*/  PRMT R3, R3, 0x5410, RZ ;  /* 0x0000541003037816 */ /* 0x000fca00000000ff */
[----:B------:R0:W-:Y:S01]  /*6c60*/  STG.E desc[UR36][R8.64], R3 ;  /* 0x0000000308007986 */ /* 0x0001e2000c101924 */
[----:B------:R-:W-:Y:S05]  /*6c70*/  BRA `(.L_x_11535) ;  /* 0x0000000800cc7947 */ /* 0x000fea0003800000 */
.L_x_11540:
[----:B------:R-:W-:-:S04]  /*6c80*/  IMAD.U32 R4, R17, 0x10000, RZ ;  /* 0x0001000011047824 */ /* 0x000fc800078e00ff */
[----:B------:R-:W-:-:S06]  /*6c90*/  FMUL.FTZ R4, R4, 1 ;  /* 0x3f80000004047820 */ /* 0x000fcc0000410000 */
[----:B------:R-:W0:Y:S02]  /*6ca0*/  F2F.F64.F32 R4, R4 ;  /* 0x0000000400047310 */ /* 0x000e240000201800 */
[----:B0-----:R0:W-:Y:S01]  /*6cb0*/  STG.E.64 desc[UR36][R8.64], R4 ;  /* 0x0000000408007986 */ /* 0x0011e2000c101b24 */
[----:B------:R-:W-:Y:S05]  /*6cc0*/  BRA `(.L_x_11535) ;  /* 0x0000000800b87947 */ /* 0x000fea0003800000 */
.L_x_11530:
        /* <DEDUP_REMOVED lines=13> */
.L_x_11544:
[----:B------:R-:W-:Y:S01]  /*6da0*/  IMAD.U32 R17, R17, 0x10000, RZ ;  /* 0x0001000011117824 */ /* 0x000fe200078e00ff */
[----:B------:R-:W-:-:S03]  /*6db0*/  CS2R R6, SRZ ;  /* 0x0000000000067805 */ /* 0x000fc6000001ff00 */
[----:B------:R-:W-:-:S06]  /*6dc0*/  FMUL.FTZ R4, R17, 1 ;  /* 0x3f80000011047820 */ /* 0x000fcc0000410000 */
[----:B------:R-:W0:Y:S02]  /*6dd0*/  F2F.F64.F32 R4, R4 ;  /* 0x0000000400047310 */ /* 0x000e240000201800 */
[----:B0-----:R0:W-:Y:S01]  /*6de0*/  STG.E.128 desc[UR36][R8.64], R4 ;  /* 0x0000000408007986 */ /* 0x0011e2000c101d24 */
[----:B------:R-:W-:Y:S05]  /*6df0*/  BRA `(.L_x_11535) ;  /* 0x00000008006c7947 */ /* 0x000fea0003800000 */
.L_x_11543:
        /* <DEDUP_REMOVED lines=21> */
.L_x_11548:
[----:B------:R-:W-:Y:S05]  /*6f50*/  BSYNC B0 ;  /* 0x0000000000007941 */ /* 0x000fea0003800000 */
.L_x_11547:
[----:B------:R-:W-:-:S05]  /*6f60*/  LOP3.LUT R5, R0, R5, RZ, 0xfc, !PT ;  /* 0x0000000500057212 */ /* 0x000fca00078efcff */
[----:B------:R0:W-:Y:S01]  /*6f70*/  STG.E.U8 desc[UR36][R8.64], R5 ;  /* 0x0000000508007986 */ /* 0x0001e2000c101124 */
[----:B------:R-:W-:Y:S05]  /*6f80*/  BRA `(.L_x_11535) ;  /* 0x0000000800087947 */ /* 0x000fea0003800000 */
.L_x_11546:
        /* <DEDUP_REMOVED lines=13> */
.L_x_11550:
[----:B------:R-:W-:Y:S01]  /*7060*/  IMAD.MOV.U32 R0, RZ, RZ, 0x7f ;  /* 0x0000007fff007424 */ /* 0x000fe200078e00ff */
[----:B------:R-:W-:-:S04]  /*7070*/  ISETP.GT.U32.AND P0, PT, R3, 0x7f800000, PT ;  /* 0x7f8000000300780c */ /* 0x000fc80003f04070 */
[----:B------:R-:W-:-:S09]  /*7080*/  SEL R0, R0, 0x7c, P0 ;  /* 0x0000007c00007807 */ /* 0x000fd20000000000 */
.L_x_11551:
[----:B------:R-:W-:Y:S05]  /*7090*/  BSYNC B0 ;  /* 0x0000000000007941 */ /* 0x000fea0003800000 */
.L_x_11549:
[----:B------:R-:W-:-:S04]  /*70a0*/  LOP3.LUT R3, R17, 0x80000000, RZ, 0xc0, !PT ;  /* 0x8000000011037812 */ /* 0x000fc800078ec0ff */
[----:B------:R-:W-:-:S04]  /*70b0*/  SHF.R.U32.HI R3, RZ, 0x18, R3 ;  /* 0x00000018ff037819 */ /* 0x000fc80000011603 */
[----:B------:R-:W-:-:S05]  /*70c0*/  LOP3.LUT R3, R0, R3, RZ, 0xfc, !PT ;  /* 0x0000000300037212 */ /* 0x000fca00078efcff */
[----:B------:R0:W-:Y:S01]  /*70d0*/  STG.E.U8 desc[UR36][R8.64], R3 ;  /* 0x0000000308007986 */ /* 0x0001e2000c101124 */
[----:B------:R-:W-:Y:S05]  /*70e0*/  BRA `(.L_x_11535) ;  /* 0x0000000400b07947 */ /* 0x000fea0003800000 */
.L_x_11545:
[----:B------:R0:W-:Y:S01]  /*70f0*/  STG.E.U16 desc[UR36][R8.64], R17 ;  /* 0x0000001108007986 */ /* 0x0001e2000c101524 */
[----:B------:R-:W-:Y:S05]  /*7100*/  BRA `(.L_x_11535) ;  /* 0x0000000400a87947 */ /* 0x000fea0003800000 */
.L_x_11542:
        /* <DEDUP_REMOVED lines=12> */
.L_x_11554:
        /* <DEDUP_REMOVED lines=17> */
.L_x_11557:
[----:B------:R-:W-:-:S04]  /*72e0*/  LOP3.LUT R3, R17, 0x80000000, RZ, 0xc0, !PT ;  /* 0x8000000011037812 */ /* 0x000fc800078ec0ff */
[----:B------:R-:W-:-:S04]  /*72f0*/  SHF.R.U32.HI R3, RZ, 0x18, R3 ;  /* 0x00000018ff037819 */ /* 0x000fc80000011603 */
[----:B------:R-:W-:-:S04]  /*7300*/  LOP3.LUT R0, R0, R3, RZ, 0xfc, !PT ;  /* 0x0000000300007212 */ /* 0x000fc800078efcff */
[----:B------:R-:W-:-:S07]  /*7310*/  PRMT R4, R0, 0x7610, R4 ;  /* 0x0000761000047816 */ /* 0x000fce0000000004 */
.L_x_11556:
[----:B------:R-:W-:Y:S05]  /*7320*/  BSYNC B0 ;  /* 0x0000000000007941 */ /* 0x000fea0003800000 */
.L_x_11555:
[----:B------:R0:W-:Y:S01]  /*7330*/  STG.E.U8 desc[UR36][R8.64], R4 ;  /* 0x0000000408007986 */ /* 0x0001e2000c101124 */
[----:B------:R-:W-:Y:S05]  /*7340*/  BRA `(.L_x_11535) ;  /* 0x0000000400187947 */ /* 0x000fea0003800000 */
.L_x_11553:
        /* <DEDUP_REMOVED lines=17> */
.L_x_11560:
[----:B------:R-:W-:-:S04]  /*7460*/  LOP3.LUT R3, R17, 0x80000000, RZ, 0xc0, !PT ;  /* 0x8000000011037812 */ /* 0x000fc800078ec0ff */
[----:B------:R-:W-:-:S04]  /*7470*/  SHF.R.U32.HI R3, RZ, 0x18, R3 ;  /* 0x00000018ff037819 */ /* 0x000fc80000011603 */
[----:B------:R-:W-:-:S04]  /*7480*/  LOP3.LUT R0, R0, R3, RZ, 0xfc, !PT ;  /* 0x0000000300007212 */ /* 0x000fc800078efcff */
[----:B------:R-:W-:-:S07]  /*7490*/  PRMT R4, R0, 0x7610, R4 ;  /* 0x0000761000047816 */ /* 0x000fce0000000004 */
.L_x_11559:
[----:B------:R-:W-:Y:S05]  /*74a0*/  BSYNC B0 ;  /* 0x0000000000007941 */ /* 0x000fea0003800000 */
.L_x_11558:
[----:B------:R0:W-:Y:S01]  /*74b0*/  STG.E.U8 desc[UR36][R8.64], R4 ;  /* 0x0000000408007986 */ /* 0x0001e2000c101124 */
[----:B------:R-:W-:Y:S05]  /*74c0*/  BRA `(.L_x_11535) ;  /* 0x0000000000b87947 */ /* 0x000fea0003800000 */
.L_x_11552:
        /* <DEDUP_REMOVED lines=22> */
.L_x_11534:
        /* <DEDUP_REMOVED lines=16> */
.L_x_11563:
[----:B------:R-:W-:Y:S05]  /*7730*/  BRA `(.L_x_11535) ;  /* 0x00000000001c7947 */ /* 0x000fea0003800000 */
.L_x_11562:
[----:B------:R-:W-:-:S06]  /*7740*/  IMAD.U32 R4, R17, 0x10000, RZ ;  /* 0x0001000011047824 */ /* 0x000fcc00078e00ff */
[----:B------:R-:W0:Y:S02]  /*7750*/  F2I.U64.TRUNC R4, R4 ;  /* 0x0000000400047311 */ /* 0x000e24000020d800 */
[----:B0-----:R0:W-:Y:S01]  /*7760*/  STG.E.64 desc[UR36][R8.64], R4 ;  /* 0x0000000408007986 */ /* 0x0011e2000c101b24 */
[----:B------:R-:W-:Y:S05]  /*7770*/  BRA `(.L_x_11535) ;  /* 0x00000000000c7947 */ /* 0x000fea0003800000 */
.L_x_11561:
[----:B------:R-:W-:-:S06]  /*7780*/  IMAD.U32 R17, R17, 0x10000, RZ ;  /* 0x0001000011117824 */ /* 0x000fcc00078e00ff */
[----:B------:R-:W0:Y:S02]  /*7790*/  F2I.FTZ.U32.TRUNC.NTZ R17, R17 ;  /* 0x0000001100117305 */ /* 0x000e24000021f000 */
[----:B0-----:R0:W-:Y:S02]  /*77a0*/  STG.E desc[UR36][R8.64], R17 ;  /* 0x0000001108007986 */ /* 0x0011e4000c101924 */
.L_x_11535:
[----:B------:R-:W-:-:S07]  /*77b0*/  VIADD R25, R25, 0x80 ;  /* 0x0000008019197836 */ /* 0x000fce0000000000 */
.L_x_11495:
[----:B------:R-:W-:Y:S05]  /*77c0*/  BSYNC B6 ;  /* 0x0000000000067941 */ /* 0x000fea0003800000 */
.L_x_11494:
[----:B------:R-:W-:-:S13]  /*77d0*/  ISETP.GE.AND P0, PT, R25, R16, PT ;  /* 0x000000101900720c */ /* 0x000fda0003f06270 */
[----:B------:R-:W-:Y:S05]  /*77e0*/  @P0 EXIT ;  /* 0x000000000000094d */ /* 0x000fea0003800000 */
[----:B0123--:R-:W0:Y:S01]  /*77f0*/  LDC.64 R4, c[0x0][0x218] ;  /* 0x00008600ff047b82 */ /* 0x00fe220000000a00 */
        /* <DEDUP_REMOVED lines=16> */
[----:B----4-:R-:W-:-:S06]  /*7900*/  IMAD.U32 R19, R19, 0x10000, RZ ;  /* 0x0001000013137824 */ /* 0x010fcc00078e00ff */
[----:B------:R-:W0:Y:S02]  /*7910*/  F2I.FTZ.TRUNC.NTZ R19, R19 ;  /* 0x0000001300137305 */ /* 0x000e24000021f100 */
[----:B0-----:R-:W-:Y:S01]  /*7920*/  STG.E.U8 desc[UR36][R2.64], R19 ;  /* 0x0000001302007986 */ /* 0x001fe2000c101124 */
[----:B------:R-:W-:Y:S05]  /*7930*/  EXIT ;  /* 0x000000000000794d */ /* 0x000fea0003800000 */
.L_x_11567:
[----:B----4-:R-:W-:-:S06]  /*7940*/  IMAD.U32 R5, R19, 0x10000, RZ ;  /* 0x0001000013057824 */ /* 0x010fcc00078e00ff */
[----:B------:R-:W0:Y:S02]  /*7950*/  F2I.S64.TRUNC R4, R5 ;  /* 0x0000000500047311 */ /* 0x000e24000020d900 */
[----:B0-----:R-:W-:Y:S01]  /*7960*/  STG.E.U8 desc[UR36][R2.64], R4 ;  /* 0x0000000402007986 */ /* 0x001fe2000c101124 */
[----:B------:R-:W-:Y:S05]  /*7970*/  EXIT ;  /* 0x000000000000794d */ /* 0x000fea0003800000 */
.L_x_11566:
[----:B------:R-:W-:-:S13]  /*7980*/  ISETP.NE.AND P0, PT, R0, 0x2, PT ;  /* 0x000000020000780c */ /* 0x000fda0003f05270 */
[----:B------:R-:W-:Y:S05]  /*7990*/  @!P0 BRA `(.L_x_11569) ;  /* 0x0000000000308947 */ /* 0x000fea0003800000 */
[----:B------:R-:W-:-:S13]  /*79a0*/  ISETP.NE.AND P0, PT, R0, 0x3, PT ;  /* 0x000000030000780c */ /* 0x000fda0003f05270 */
[----:B------:R-:W-:Y:S05]  /*79b0*/  @!P0 BRA `(.L_x_11570) ;  /* 0x0000000000188947 */ /* 0x000fea0003800000 */
[----:B------:R-:W-:-:S13]  /*79c0*/  ISETP.NE.AND P0, PT, R0, 0x4, PT ;  /* 0x000000040000780c */ /* 0x000fda0003f05270 */
[----:B------:R-:W-:Y:S05]  /*79d0*/  @P0 BRA `(.L_x_11568) ;  /* 0x0000000c000c0947 */ /* 0x000fea0003800000 */
[----:B----4-:R-:W-:-:S06]  /*79e0*/  IMAD.U32 R4, R19, 0x10000, RZ ;  /* 0x0001000013047824 */ /* 0x010fcc00078e00ff */
[----:B------:R-:W0:Y:S02]  /*79f0*/  F2I.S64.TRUNC R4, R4 ;  /* 0x0000000400047311 */ /* 0x000e24000020d900 */
[----:B0-----:R-:W-:Y:S01]  /*7a00*/  STG.E.64 desc[UR36][R2.64], R4 ;  /* 0x0000000402007986 */ /* 0x001fe2000c101b24 */
[----:B------:R-:W-:Y:S05]  /*7a10*/  EXIT ;  /* 0x000000000000794d */ /* 0x000fea0003800000 */
.L_x_11570:
[----:B----4-:R-:W-:-:S06]  /*7a20*/  IMAD.U32 R19, R19, 0x10000, RZ ;  /* 0x0001000013137824 */ /* 0x010fcc00078e00ff */
[----:B------:R-:W0:Y:S02]  /*7a30*/  F2I.FTZ.TRUNC.NTZ R19, R19 ;  /* 0x0000001300137305 */ /* 0x000e24000021f100 */
[----:B0-----:R-:W-:Y:S01]  /*7a40*/  STG.E desc[UR36][R2.64], R19 ;  /* 0x0000001302007986 */ /* 0x001fe2000c101924 */
[----:B------:R-:W-:Y:S05]  /*7a50*/  EXIT ;  /* 0x000000000000794d */ /* 0x000fea0003800000 */
.L_x_11569:
[----:B----4-:R-:W-:-:S06]  /*7a60*/  IMAD.U32 R19, R19, 0x10000, RZ ;  /* 0x0001000013137824 */ /* 0x010fcc00078e00ff */
[----:B------:R-:W0:Y:S02]  /*7a70*/  F2I.FTZ.TRUNC.NTZ R19, R19 ;  /* 0x0000001300137305 */ /* 0x000e24000021f100 */
[----:B0-----:R-:W-:Y:S01]  /*7a80*/  STG.E.U16 desc[UR36][R2.64], R19 ;  /* 0x0000001302007986 */ /* 0x001fe2000c101524 */
[----:B------:R-:W-:Y:S05]  /*7a90*/  EXIT ;  /* 0x000000000000794d */ /* 0x000fea0003800000 */
.L_x_11565:
[----:B------:R-:W-:-:S13]  /*7aa0*/  ISETP.GT.AND P0, PT, R0, 0x6, PT ;  /* 0x000000060000780c */ /* 0x000fda0003f04270 */
[----:B------:R-:W-:Y:S05]  /*7ab0*/  @P0 BRA `(.L_x_11571) ;  /* 0x00000000002c0947 */ /* 0x000fea0003800000 */
[----:B------:R-:W-:-:S13]  /*7ac0*/  ISETP.NE.AND P0, PT, R0, 0x5, PT ;  /* 0x000000050000780c */ /* 0x000fda0003f05270 */
[----:B------:R-:W-:Y:S05]  /*7ad0*/  @!P0 BRA `(.L_x_11572) ;  /* 0x0000000000148947 */ /* 0x000fea0003800000 */
[----:B------:R-:W-:-:S13]  /*7ae0*/  ISETP.NE.AND P0, PT, R0, 0x6, PT ;  /* 0x000000060000780c */ /* 0x000fda0003f05270 */
[----:B------:R-:W-:Y:S05]  /*7af0*/  @P0 BRA `(.L_x_11568) ;  /* 0x0000000800c40947 */ /* 0x000fea0003800000 */
[----:B----4-:R-:W-:-:S05]  /*7b00*/  IMAD.U32 R19, R19, 0x10000, RZ ;  /* 0x0001000013137824 */ /* 0x010fca00078e00ff */
[----:B------:R-:W-:Y:S01]  /*7b10*/  STG.E desc[UR36][R2.64], R19 ;  /* 0x0000001302007986 */ /* 0x000fe2000c101924 */
[----:B------:R-:W-:Y:S05]  /*7b20*/  EXIT ;  /* 0x000000000000794d */ /* 0x000fea0003800000 */
.L_x_11572:
[----:B----4-:R-:W-:-:S05]  /*7b30*/  IMAD.U32 R0, R19, 0x10000, RZ ;  /* 0x0001000013007824 */ /* 0x010fca00078e00ff */
[----:B------:R-:W-:-:S05]  /*7b40*/  F2FP.F16.F32.PACK_AB R0, RZ, R0 ;  /* 0x00000000ff00723e */ /* 0x000fca00000000ff */
[----:B------:R-:W-:Y:S01]  /*7b50*/  STG.E.U16 desc[UR36][R2.64], R0 ;  /* 0x0000000002007986 */ /* 0x000fe2000c101524 */
[----:B------:R-:W-:Y:S05]  /*7b60*/  EXIT ;  /* 0x000000000000794d */ /* 0x000fea0003800000 */
.L_x_11571:
[----:B------:R-:W-:-:S13]  /*7b70*/  ISETP.NE.AND P0, PT, R0, 0x7, PT ;  /* 0x000000070000780c */ /* 0x000fda0003f05270 */
[----:B------:R-:W-:Y:S05]  /*7b80*/  @!P0 BRA `(.L_x_11573) ;  /* 0x0000000000348947 */ /* 0x000fea0003800000 */
[----:B------:R-:W-:-:S13]  /*7b90*/  ISETP.NE.AND P0, PT, R0, 0x8, PT ;  /* 0x000000080000780c */ /* 0x000fda0003f05270 */
[----:B------:R-:W-:Y:S05]  /*7ba0*/  @!P0 BRA `(.L_x_11574) ;  /* 0x0000000000188947 */ /* 0x000fea0003800000 */
[----:B------:R-:W-:-:S13]  /*7bb0*/  ISETP.NE.AND P0, PT, R0, 0x9, PT ;  /* 0x000000090000780c */ /* 0x000fda0003f05270 */
[----:B------:R-:W-:Y:S05]  /*7bc0*/  @P0 BRA `(.L_x_11568) ;  /* 0x0000000800900947 */ /* 0x000fea0003800000 */
[----:B----4-:R-:W-:Y:S02]  /*7bd0*/  IMAD.U32 R4, R19, 0x10000, RZ ;  /* 0x0001000013047824 */ /* 0x010fe400078e00ff */
[----:B------:R-:W-:-:S05]  /*7be0*/  IMAD.MOV.U32 R5, RZ, RZ, RZ ;  /* 0x000000ffff057224 */ /* 0x000fca00078e00ff */
[----:B------:R-:W-:Y:S01]  /*7bf0*/  STG.E.64 desc[UR36][R2.64], R4 ;  /* 0x0000000402007986 */ /* 0x000fe2000c101b24 */
[----:B------:R-:W-:Y:S05]  /*7c00*/  EXIT ;  /* 0x000000000000794d */ /* 0x000fea0003800000 */
.L_x_11574:
[----:B----4-:R-:W-:-:S05]  /*7c10*/  IMAD.U32 R19, R19, 0x10000, RZ ;  /* 0x0001000013137824 */ /* 0x010fca00078e00ff */
[----:B------:R-:W-:-:S04]  /*7c20*/  F2FP.F16.F32.PACK_AB R5, RZ, R19 ;  /* 0x00000013ff05723e */ /* 0x000fc800000000ff */
[----:B------:R-:W-:-:S05]  /*7c30*/  PRMT R5, R5, 0x5410, RZ ;  /* 0x0000541005057816 */ /* 0x000fca00000000ff */
[----:B------:R-:W-:Y:S01]  /*7c40*/  STG.E desc[UR36][R2.64], R5 ;  /* 0x0000000502007986 */ /* 0x000fe2000c101924 */
[----:B------:R-:W-:Y:S05]  /*7c50*/  EXIT ;  /* 0x000000000000794d */ /* 0x000fea0003800000 */
.L_x_11573:
[----:B----4-:R-:W-:-:S04]  /*7c60*/  IMAD.U32 R4, R19, 0x10000, RZ ;  /* 0x0001000013047824 */ /* 0x010fc800078e00ff */
[----:B------:R-:W-:-:S06]  /*7c70*/  FMUL.FTZ R4, R4, 1 ;  /* 0x3f80000004047820 */ /* 0x000fcc0000410000 */
[----:B------:R-:W0:Y:S02]  /*7c80*/  F2F.F64.F32 R4, R4 ;  /* 0x0000000400047310 */ /* 0x000e240000201800 */
[----:B0-----:R-:W-:Y:S01]  /*7c90*/  STG.E.64 desc[UR36][R2.64], R4 ;  /* 0x0000000402007986 */ /* 0x001fe2000c101b24 */
[----:B------:R-:W-:Y:S05]  /*7ca0*/  EXIT ;  /* 0x000000000000794d */ /* 0x000fea0003800000 */
.L_x_11564:
        /* <DEDUP_REMOVED lines=8> */
[----:B----4-:R-:W-:-:S05]  /*7d30*/  IMAD.U32 R19, R19, 0x10000, RZ ;  /* 0x0001000013137824 */ /* 0x010fca00078e00ff */
[----:B------:R-:W-:-:S04]  /*7d40*/  FSETP.NEU.FTZ.AND P0, PT, R19, RZ, PT ;  /* 0x000000ff1300720b */ /* 0x000fc80003f1d000 */
[----:B------:R-:W-:-:S05]  /*7d50*/  SEL R5, RZ, 0x1, !P0 ;  /* 0x00000001ff057807 */ /* 0x000fca0004000000 */
[----:B------:R-:W-:Y:S01]  /*7d60*/  STG.E.U8 desc[UR36][R2.64], R5 ;  /* 0x0000000502007986 */ /* 0x000fe2000c101124 */
[----:B------:R-:W-:Y:S05]  /*7d70*/  EXIT ;  /* 0x000000000000794d */ /* 0x000fea0003800000 */
.L_x_11577:
[----:B----4-:R-:W-:Y:S01]  /*7d80*/  IMAD.U32 R19, R19, 0x10000, RZ ;  /* 0x0001000013137824 */ /* 0x010fe200078e00ff */
[----:B------:R-:W-:-:S03]  /*7d90*/  CS2R R6, SRZ ;  /* 0x0000000000067805 */ /* 0x000fc6000001ff00 */
[----:B------:R-:W-:-:S06]  /*7da0*/  FMUL.FTZ R4, R19, 1 ;  /* 0x3f80000013047820 */ /* 0x000fcc0000410000 */
[----:B------:R-:W0:Y:S02]  /*7db0*/  F2F.F64.F32 R4, R4 ;  /* 0x0000000400047310 */ /* 0x000e240000201800 */
[----:B0-----:R-:W-:Y:S01]  /*7dc0*/  STG.E.128 desc[UR36][R2.64], R4 ;  /* 0x0000000402007986 */ /* 0x001fe2000c101d24 */
[----:B------:R-:W-:Y:S05]  /*7dd0*/  EXIT ;  /* 0x000000000000794d */ /* 0x000fea0003800000 */
.L_x_11576:
[----:B------:R-:W-:-:S13]  /*7de0*/  ISETP.NE.AND P0, PT, R0, 0xf, PT ;  /* 0x0000000f0000780c */ /* 0x000fda0003f05270 */
[----:B------:R-:W-:Y:S05]  /*7df0*/  @!P0 BRA `(.L_x_11578) ;  /* 0x0000000000b48947 */ /* 0x000fea0003800000 */
[----:B------:R-:W-:-:S13]  /*7e00*/  ISETP.NE.AND P0, PT, R0, 0x17, PT ;  /* 0x000000170000780c */ /* 0x000fda0003f05270 */
[----:B------:R-:W-:Y:S05]  /*7e10*/  @!P0 BRA `(.L_x_11579) ;  /* 0x0000000000548947 */ /* 0x000fea0003800000 */
[----:B------:R-:W-:-:S13]  /*7e20*/  ISETP.NE.AND P0, PT, R0, 0x18, PT ;  /* 0x000000180000780c */ /* 0x000fda0003f05270 */
[----:B------:R-:W-:Y:S05]  /*7e30*/  @P0 BRA `(.L_x_11568) ;  /* 0x0000000400f40947 */ /* 0x000fea0003800000 */
[----:B----4-:R-:W-:Y:S01]  /*7e40*/  IMAD.U32 R19, R19, 0x10000, RZ ;  /* 0x0001000013137824 */ /* 0x010fe200078e00ff */
        /* <DEDUP_REMOVED lines=14> */
.L_x_11581:
[----:B------:R-:W-:Y:S05]  /*7f30*/  BSYNC B0 ;  /* 0x0000000000007941 */ /* 0x000fea0003800000 */
.L_x_11580:
[----:B------:R-:W-:-:S05]  /*7f40*/  LOP3.LUT R5, R0, R5, RZ, 0xfc, !PT ;  /* 0x0000000500057212 */ /* 0x000fca00078efcff */
[----:B------:R-:W-:Y:S01]  /*7f50*/  STG.E.U8 desc[UR36][R2.64], R5 ;  /* 0x0000000502007986 */ /* 0x000fe2000c101124 */
[----:B------:R-:W-:Y:S05]  /*7f60*/  EXIT ;  /* 0x000000000000794d */ /* 0x000fea0003800000 */
.L_x_11579:
[----:B----4-:R-:W-:Y:S01]  /*7f70*/  IMAD.U32 R19, R19, 0x10000, RZ ;  /* 0x0001000013137824 */ /* 0x010fe200078e00ff */
        /* <DEDUP_REMOVED lines=12> */
.L_x_11583:
[----:B------:R-:W-:Y:S01]  /*8040*/  IMAD.MOV.U32 R0, RZ, RZ, 0x7f ;  /* 0x0000007fff007424 */ /* 0x000fe200078e00ff */
[----:B------:R-:W-:-:S04]  /*8050*/  ISETP.GT.U32.AND P0, PT, R4, 0x7f800000, PT ;  /* 0x7f8000000400780c */ /* 0x000fc80003f04070 */
[----:B------:R-:W-:-:S09]  /*8060*/  SEL R0, R0, 0x7c, P0 ;  /* 0x0000007c00007807 */ /* 0x000fd20000000000 */
.L_x_11584:
[----:B------:R-:W-:Y:S05]  /*8070*/  BSYNC B0 ;  /* 0x0000000000007941 */ /* 0x000fea0003800000 */
.L_x_11582:
[----:B------:R-:W-:-:S04]  /*8080*/  LOP3.LUT R4, R19, 0x80000000, RZ, 0xc0, !PT ;  /* 0x8000000013047812 */ /* 0x000fc800078ec0ff */
[----:B------:R-:W-:-:S04]  /*8090*/  SHF.R.U32.HI R5, RZ, 0x18, R4 ;  /* 0x00000018ff057819 */ /* 0x000fc80000011604 */
[----:B------:R-:W-:-:S05]  /*80a0*/  LOP3.LUT R5, R0, R5, RZ, 0xfc, !PT ;  /* 0x0000000500057212 */ /* 0x000fca00078efcff */
[----:B------:R-:W-:Y:S01]  /*80b0*/  STG.E.U8 desc[UR36][R2.64], R5 ;  /* 0x0000000502007986 */ /* 0x000fe2000c101124 */
[----:B------:R-:W-:Y:S05]  /*80c0*/  EXIT ;  /* 0x000000000000794d */ /* 0x000fea0003800000 */
.L_x_11578:
[----:B----4-:R-:W-:Y:S01]  /*80d0*/  STG.E.U16 desc[UR36][R2.64], R19 ;  /* 0x0000001302007986 */ /* 0x010fe2000c101524 */
[----:B------:R-:W-:Y:S05]  /*80e0*/  EXIT ;  /* 0x000000000000794d */ /* 0x000fea0003800000 */
.L_x_11575:
        /* <DEDUP_REMOVED lines=8> */
[----:B----4-:R-:W-:-:S06]  /*8170*/  IMAD.U32 R5, R19, 0x10000, RZ ;  /* 0x0001000013057824 */ /* 0x010fcc00078e00ff */
[----:B------:R-:W0:Y:S02]  /*8180*/  F2I.FTZ.U32.TRUNC.NTZ R5, R5 ;  /* 0x0000000500057305 */ /* 0x000e24000021f000 */
[----:B0-----:R-:W-:Y:S01]  /*8190*/  STG.E.U16 desc[UR36][R2.64], R5 ;  /* 0x0000000502007986 */ /* 0x001fe2000c101524 */
[----:B------:R-:W-:Y:S05]  /*81a0*/  EXIT ;  /* 0x000000000000794d */ /* 0x000fea0003800000 */
.L_x_11587:
[----:B----4-:R-:W-:Y:S01]  /*81b0*/  IMAD.U32 R19, R19, 0x10000, RZ ;  /* 0x0001000013137824 */ /* 0x010fe200078e00ff */
        /* <DEDUP_REMOVED lines=16> */
.L_x_11590:
[----:B------:R-:W-:-:S04]  /*82c0*/  LOP3.LUT R0, R19, 0x80000000, RZ, 0xc0, !PT ;  /* 0x8000000013007812 */ /* 0x000fc800078ec0ff */
[----:B------:R-:W-:-:S04]  /*82d0*/  SHF.R.U32.HI R5, RZ, 0x18, R0 ;  /* 0x00000018ff057819 */ /* 0x000fc80000011600 */
[----:B------:R-:W-:-:S04]  /*82e0*/  LOP3.LUT R4, R4, R5, RZ, 0xfc, !PT ;  /* 0x0000000504047212 */ /* 0x000fc800078efcff */
[----:B------:R-:W-:-:S07]  /*82f0*/  PRMT R0, R4, 0x7610, R0 ;  /* 0x0000761004007816 */ /* 0x000fce0000000000 */
.L_x_11589:
[----:B------:R-:W-:Y:S05]  /*8300*/  BSYNC B0 ;  /* 0x0000000000007941 */ /* 0x000fea0003800000 */
.L_x_11588:
[----:B------:R-:W-:Y:S01]  /*8310*/  STG.E.U8 desc[UR36][R2.64], R0 ;  /* 0x0000000002007986 */ /* 0x000fe2000c101124 */
[----:B------:R-:W-:Y:S05]  /*8320*/  EXIT ;  /* 0x000000000000794d */ /* 0x000fea0003800000 */
.L_x_11586:
        /* <DEDUP_REMOVED lines=17> */
.L_x_11593:
[----:B------:R-:W-:-:S04]  /*8440*/  LOP3.LUT R0, R19, 0x80000000, RZ, 0xc0, !PT ;  /* 0x8000000013007812 */ /* 0x000fc800078ec0ff */
[----:B------:R-:W-:-:S04]  /*8450*/  SHF.R.U32.HI R5, RZ, 0x18, R0 ;  /* 0x00000018ff057819 */ /* 0x000fc80000011600 */
[----:B------:R-:W-:-:S04]  /*8460*/  LOP3.LUT R4, R4, R5, RZ, 0xfc, !PT ;  /* 0x0000000504047212 */ /* 0x000fc800078efcff */
[----:B------:R-:W-:-:S07]  /*8470*/  PRMT R0, R4, 0x7610, R0 ;  /* 0x0000761004007816 */ /* 0x000fce0000000000 */
.L_x_11592:
[----:B------:R-:W-:Y:S05]  /*8480*/  BSYNC B0 ;  /* 0x0000000000007941 */ /* 0x000fea0003800000 */
.L_x_11591:
[----:B------:R-:W-:Y:S01]  /*8490*/  STG.E.U8 desc[UR36][R2.64], R0 ;  /* 0x0000000002007986 */ /* 0x000fe2000c101124 */
[----:B------:R-:W-:Y:S05]  /*84a0*/  EXIT ;  /* 0x000000000000794d */ /* 0x000fea0003800000 */
.L_x_11585:
[----:B------:R-:W-:-:S13]  /*84b0*/  ISETP.NE.AND P0, PT, R0, 0x1c, PT ;  /* 0x0000001c0000780c */ /* 0x000fda0003f05270 */
[----:B------:R-:W-:Y:S05]  /*84c0*/  @!P0 BRA `(.L_x_11594) ;  /* 0x0000000000a48947 */ /* 0x000fea0003800000 */
[----:B------:R-:W-:-:S13]  /*84d0*/  ISETP.NE.AND P0, PT, R0, 0x1d, PT ;  /* 0x0000001d0000780c */ /* 0x000fda0003f05270 */
[----:B------:R-:W-:Y:S05]  /*84e0*/  @!P0 BRA `(.L_x_11595) ;  /* 0x00000000008c8947 */ /* 0x000fea0003800000 */
[----:B------:R-:W-:-:S13]  /*84f0*/  ISETP.NE.AND P0, PT, R0, 0x2c, PT ;  /* 0x0000002c0000780c */ /* 0x000fda0003f05270 */
[----:B------:R-:W-:Y:S05]  /*8500*/  @P0 BRA `(.L_x_11568) ;  /* 0x0000000000400947 */ /* 0x000fea0003800000 */
[----:B----4-:R-:W-:Y:S02]  /*8510*/  IMAD.U32 R19, R19, 0x10000, RZ ;  /* 0x0001000013137824 */ /* 0x010fe400078e00ff */
        /* <DEDUP_REMOVED lines=15> */
.L_x_11568:
        /* <DEDUP_REMOVED lines=15> */
[----:B-1--4-:R-:W-:Y:S05]  /*8700*/  CALL.ABS.NOINC R2 ;  /* 0x0000000002007343 */ /* 0x012fea0003c00000 */
.L_x_11596:
[----:B------:R-:W-:Y:S05]  /*8710*/  EXIT ;  /* 0x000000000000794d */ /* 0x000fea0003800000 */
.L_x_11595:
[----:B----4-:R-:W-:-:S06]  /*8720*/  IMAD.U32 R4, R19, 0x10000, RZ ;  /* 0x0001000013047824 */ /* 0x010fcc00078e00ff */
[----:B------:R-:W0:Y:S02]  /*8730*/  F2I.U64.TRUNC R4, R4 ;  /* 0x0000000400047311 */ /* 0x000e24000020d800 */
[----:B0-----:R-:W-:Y:S01]  /*8740*/  STG.E.64 desc[UR36][R2.64], R4 ;  /* 0x0000000402007986 */ /* 0x001fe2000c101b24 */
[----:B------:R-:W-:Y:S05]  /*8750*/  EXIT ;  /* 0x000000000000794d */ /* 0x000fea0003800000 */
.L_x_11594:
[----:B----4-:R-:W-:-:S06]  /*8760*/  IMAD.U32 R19, R19, 0x10000, RZ ;  /* 0x0001000013137824 */ /* 0x010fcc00078e00ff */
[----:B------:R-:W0:Y:S02]  /*8770*/  F2I.FTZ.U32.TRUNC.NTZ R19, R19 ;  /* 0x0000001300137305 */ /* 0x000e24000021f000 */
[----:B0-----:R-:W-:Y:S01]  /*8780*/  STG.E desc[UR36][R2.64], R19 ;  /* 0x0000001302007986 */ /* 0x001fe2000c101924 */
[----:B------:R-:W-:Y:S05]  /*8790*/  EXIT ;  /* 0x000000000000794d */ /* 0x000fea0003800000 */
.L_x_11597:
        /* <DEDUP_REMOVED lines=14> */
.L_x_23562:


//--------------------- .text._ZN2at6native18elementwise_kernelILi128ELi4EZNS0_22gpu_kernel_impl_nocastIZZZNS0_15neg_kernel_cudaERNS_18TensorIteratorBaseEENKUlvE0_clEvENKUlvE7_clEvEUlN3c108BFloat16EE_EEvS4_RKT_EUliE_EEviT1_ --------------------------
	.section	.text._ZN2at6native18elementwise_kernelILi128ELi4EZNS0_22gpu_kernel_impl_nocastIZZZNS0_15neg_kernel_cudaERNS_18TensorIteratorBaseEENKUlvE0_clEvENKUlvE7_clEvEUlN3c108BFloat16EE_EEvS4_RKT_EUliE_EEviT1_,"ax",@progbits
	.align	128
        .global         _ZN2at6native18elementwise_kernelILi128ELi4EZNS0_22gpu_kernel_impl_nocastIZZZNS0_15neg_kernel_cudaERNS_18TensorIteratorBaseEENKUlvE0_clEvENKUlvE7_clEvEUlN3c108BFloat16EE_EEvS4_RKT_EUliE_EEviT1_
        .type           _ZN2at6native18elementwise_kernelILi128ELi4EZNS0_22gpu_kernel_impl_nocastIZZZNS0_15neg_kernel_cudaERNS_18TensorIteratorBaseEENKUlvE0_clEvENKUlvE7_clEvEUlN3c108BFloat16EE_EEvS4_RKT_EUliE_EEviT1_,@function
        .size           _ZN2at6native18elementwise_kernelILi128ELi4EZNS0_22gpu_kernel_impl_nocastIZZZNS0_15neg_kernel_cudaERNS_18TensorIteratorBaseEENKUlvE0_clEvENKUlvE7_clEvEUlN3c108BFloat16EE_EEvS4_RKT_EUliE_EEviT1_,(.L_x_23563 - _ZN2at6native18elementwise_kernelILi128ELi4EZNS0_22gpu_kernel_impl_nocastIZZZNS0_15neg_kernel_cudaERNS_18TensorIteratorBaseEENKUlvE0_clEvENKUlvE7_clEvEUlN3c108BFloat16EE_EEvS4_RKT_EUliE_EEviT1_)
        .other          _ZN2at6native18elementwise_kernelILi128ELi4EZNS0_22gpu_kernel_impl_nocastIZZZNS0_15neg_kernel_cudaERNS_18TensorIteratorBaseEENKUlvE0_clEvENKUlvE7_clEvEUlN3c108BFloat16EE_EEvS4_RKT_EUliE_EEviT1_,@"STO_CUDA_ENTRY STV_DEFAULT"
_ZN2at6native18elementwise_kernelILi128ELi4EZNS0_22gpu_kernel_impl_nocastIZZZNS0_15neg_kernel_cudaERNS_18TensorIteratorBaseEENKUlvE0_clEvENKUlvE7_clEvEUlN3c108BFloat16EE_EEvS4_RKT_EUliE_EEviT1_:
.text._ZN2at6native18elementwise_kernelILi128ELi4EZNS0_22gpu_kernel_impl_nocastIZZZNS0_15neg_kernel_cudaERNS_18TensorIteratorBaseEENKUlvE0_clEvENKUlvE7_clEvEUlN3c108BFloat16EE_EEvS4_RKT_EUliE_EEviT1_:
        /* <DEDUP_REMOVED lines=311> */
.L_x_11600:
[----:B------:R-:W-:Y:S02]  /*1370*/  ULDC.64 UR8, c[0x0][0x418] ;  /* 0x0001060000087ab9 */ /* 0x000fe40000000a00 */
[----:B------:R-:W-:-:S04]  /*1380*/  IADD3 R4, P0, R2, UR8, RZ ;  /* 0x0000000802047c10 */ /* 0x000fc8000ff1e0ff */
[----:B------:R-:W-:Y:S01]  /*1390*/  IADD3.X R5, RZ, UR9, RZ, P0, !PT ;  /* 0x00000009ff057c10 */ /* 0x000fe200087fe4ff */
[----:B------:R-:W-:-:S04]  /*13a0*/  ULDC.64 UR8, c[0x0][0x410] ;  /* 0x0001040000087ab9 */ /* 0x000fc80000000a00 */
[----:B------:R-:W2:Y:S01]  /*13b0*/  LDG.E.U16 R4, desc[UR4][R4.64] ;  /* 0x0000000404047981 */ /* 0x000ea2000c1e1500 */
[----:B------:R-:W-:Y:S01]  /*13c0*/  VIADD R0, R0, 0x80 ;  /* 0x0000008000007836 */ /* 0x000fe20000000000 */
[----:B--2---:R-:W-:-:S05]  /*13d0*/  SHF.L.U32 R2, R4, 0x10, RZ ;  /* 0x0000001004027819 */ /* 0x004fca00000006ff */
[----:B------:R-:W-:Y:S01]  /*13e0*/  FADD.FTZ R6, -R2, -RZ ;  /* 0x800000ff02067221 */ /* 0x000fe20000010100 */
[----:B------:R-:W-:-:S04]  /*13f0*/  IADD3 R2, P0, R3, UR8, RZ ;  /* 0x0000000803027c10 */ /* 0x000fc8000ff1e0ff */
[----:B------:R-:W-:Y:S02]  /*1400*/  F2FP.BF16.F32.PACK_AB R6, RZ, R6 ;  /* 0x00000006ff06723e */ /* 0x000fe400000010ff */
[----:B------:R-:W-:-:S05]  /*1410*/  IADD3.X R3, RZ, UR9, RZ, P0, !PT ;  /* 0x00000009ff037c10 */ /* 0x000fca00087fe4ff */
[----:B------:R0:W-:Y:S02]  /*1420*/  STG.E.U16 desc[UR4][R2.64], R6 ;  /* 0x0000000602007986 */ /* 0x0001e4000c101504 */
.L_x_11599:
[----:B------:R-:W-:Y:S05]  /*1430*/  BSYNC B0 ;  /* 0x0000000000007941 */ /* 0x000fea0003800000 */
.L_x_11598:
        /* <DEDUP_REMOVED lines=305> */
.L_x_11603:
[----:B------:R-:W-:Y:S02]  /*2750*/  ULDC.64 UR8, c[0x0][0x418] ;  /* 0x0001060000087ab9 */ /* 0x000fe40000000a00 */
[----:B------:R-:W-:-:S04]  /*2760*/  IADD3 R4, P0, R2, UR8, RZ ;  /* 0x0000000802047c10 */ /* 0x000fc8000ff1e0ff */
[----:B------:R-:W-:Y:S01]  /*2770*/  IADD3.X R5, RZ, UR9, RZ, P0, !PT ;  /* 0x00000009ff057c10 */ /* 0x000fe200087fe4ff */
[----:B------:R-:W-:-:S04]  /*2780*/  ULDC.64 UR8, c[0x0][0x410] ;  /* 0x0001040000087ab9 */ /* 0x000fc80000000a00 */
[----:B------:R-:W2:Y:S01]  /*2790*/  LDG.E.U16 R4, desc[UR4][R4.64] ;  /* 0x0000000404047981 */ /* 0x000ea2000c1e1500 */
[----:B------:R-:W-:Y:S02]  /*27a0*/  IADD3 R0, R0, 0x80, RZ ;  /* 0x0000008000007810 */ /* 0x000fe40007ffe0ff */
[----:B--2---:R-:W-:-:S05]  /*27b0*/  SHF.L.U32 R2, R4, 0x10, RZ ;  /* 0x0000001004027819 */ /* 0x004fca00000006ff */
[----:B------:R-:W-:Y:S01]  /*27c0*/  FADD.FTZ R6, -R2, -RZ ;  /* 0x800000ff02067221 */ /* 0x000fe20000010100 */
[----:B------:R-:W-:-:S04]  /*27d0*/  IADD3 R2, P0, R3, UR8, RZ ;  /* 0x0000000803027c10 */ /* 0x000fc8000ff1e0ff */
[----:B------:R-:W-:Y:S02]  /*27e0*/  F2FP.BF16.F32.PACK_AB R6, RZ, R6 ;  /* 0x00000006ff06723e */ /* 0x000fe400000010ff */
[----:B------:R-:W-:Y:S02]  /*27f0*/  IADD3.X R3, RZ, UR9, RZ, P0, !PT ;  /* 0x00000009ff037c10 */ /* 0x000fe400087fe4ff */
        /* <DEDUP_REMOVED lines=305> */
.L_x_11604:
        /* <DEDUP_REMOVED lines=10> */
[----:B------:R-:W-:-:S05]  /*3bb0*/  IADD3.X R3, RZ, UR9, RZ, P0, !PT ;  /* 0x00000009ff037c10 */ /* 0x000fca00087fe4ff */
[----:B------:R2:W-:Y:S02]  /*3bc0*/  STG.E.U16 desc[UR4][R2.64], R6 ;  /* 0x0000000602007986 */ /* 0x0005e4000c101504 */
.L_x_11602:
[----:B------:R-:W-:Y:S05]  /*3bd0*/  BSYNC B0 ;  /* 0x0000000000007941 */ /* 0x000fea0003800000 */
.L_x_11601:
        /* <DEDUP_REMOVED lines=304> */
.L_x_11605:
[----:B------:R-:W-:Y:S02]  /*4ee0*/  ULDC.64 UR6, c[0x0][0x418] ;  /* 0x0001060000067ab9 */ /* 0x000fe40000000a00 */
[----:B------:R-:W-:-:S04]  /*4ef0*/  IADD3 R4, P0, R2, UR6, RZ ;  /* 0x0000000602047c10 */ /* 0x000fc8000ff1e0ff */
[----:B------:R-:W-:Y:S01]  /*4f00*/  IADD3.X R5, RZ, UR7, RZ, P0, !PT ;  /* 0x00000007ff057c10 */ /* 0x000fe200087fe4ff */
[----:B------:R-:W-:-:S04]  /*4f10*/  ULDC.64 UR6, c[0x0][0x410] ;  /* 0x0001040000067ab9 */ /* 0x000fc80000000a00 */
[----:B------:R-:W2:Y:S01]  /*4f20*/  LDG.E.U16 R4, desc[UR4][R4.64] ;  /* 0x0000000404047981 */ /* 0x000ea2000c1e1500 */
[----:B------:R-:W-:-:S04]  /*4f30*/  IADD3 R2, P0, R3, UR6, RZ ;  /* 0x0000000603027c10 */ /* 0x000fc8000ff1e0ff */
[----:B------:R-:W-:Y:S02]  /*4f40*/  IADD3.X R3, RZ, UR7, RZ, P0, !PT ;  /* 0x00000007ff037c10 */ /* 0x000fe400087fe4ff */
[----:B--2---:R-:W-:-:S05]  /*4f50*/  SHF.L.U32 R0, R4, 0x10, RZ ;  /* 0x0000001004007819 */ /* 0x004fca00000006ff */
[----:B------:R-:W-:-:S05]  /*4f60*/  FADD.FTZ R0, -R0, -RZ ;  /* 0x800000ff00007221 */ /* 0x000fca0000010100 */
[----:B------:R-:W-:-:S05]  /*4f70*/  F2FP.BF16.F32.PACK_AB R0, RZ, R0 ;  /* 0x00000000ff00723e */ /* 0x000fca00000010ff */
[----:B------:R-:W-:Y:S01]  /*4f80*/  STG.E.U16 desc[UR4][R2.64], R0 ;  /* 0x0000000002007986 */ /* 0x000fe2000c101504 */
[----:B------:R-:W-:Y:S05]  /*4f90*/  EXIT ;  /* 0x000000000000794d */ /* 0x000fea0003800000 */
.L_x_11606:
        /* <DEDUP_REMOVED lines=14> */
.L_x_23563:


//--------------------- .text._ZN2at6native27unrolled_elementwise_kernelIZZZNS0_15neg_kernel_cudaERNS_18TensorIteratorBaseEENKUlvE0_clEvENKUlvE7_clEvEUlN3c108BFloat16EE_St5arrayIPcLm2EELi4E23TrivialOffsetCalculatorILi1EjESD_NS0_6memory15LoadWithoutCastENSE_16StoreWithoutCastEEEviT_T0_T2_T3_T4_T5_ --------------------------
	.section	.text._ZN2at6native27unrolled_elementwise_kernelIZZZNS0_15neg_kernel_cudaERNS_18TensorIteratorBaseEENKUlvE0_clEvENKUlvE7_clEvEUlN3c108BFloat16EE_St5arrayIPcLm2EELi4E23TrivialOffsetCalculatorILi1EjESD_NS0_6memory15LoadWithoutCastENSE_16StoreWithoutCastEEEviT_T0_T2_T3_T4_T5_,"ax",@progbits
	.align	128
        .global         _ZN2at6native27unrolled_elementwise_kernelIZZZNS0_15neg_kernel_cudaERNS_18TensorIteratorBaseEENKUlvE0_clEvENKUlvE7_clEvEUlN3c108BFloat16EE_St5arrayIPcLm2EELi4E23TrivialOffsetCalculatorILi1EjESD_NS0_6memory15LoadWithoutCastENSE_16StoreWithoutCastEEEviT_T0_T2_T3_T4_T5_
        .type           _ZN2at6native27unrolled_elementwise_kernelIZZZNS0_15neg_kernel_cudaERNS_18TensorIteratorBaseEENKUlvE0_clEvENKUlvE7_clEvEUlN3c108BFloat16EE_St5arrayIPcLm2EELi4E23TrivialOffsetCalculatorILi1EjESD_NS0_6memory15LoadWithoutCastENSE_16StoreWithoutCastEEEviT_T0_T2_T3_T4_T5_,@function
        .size           _ZN2at6native27unrolled_elementwise_kernelIZZZNS0_15neg_kernel_cudaERNS_18TensorIteratorBaseEENKUlvE0_clEvENKUlvE7_clEvEUlN3c108BFloat16EE_St5arrayIPcLm2EELi4E23TrivialOffsetCalculatorILi1EjESD_NS0_6memory15LoadWithoutCastENSE_16StoreWithoutCastEEEviT_T0_T2_T3_T4_T5_,(.L_x_23564 - _ZN2at6native27unrolled_elementwise_kernelIZZZNS0_15neg_kernel_cudaERNS_18TensorIteratorBaseEENKUlvE0_clEvENKUlvE7_clEvEUlN3c108BFloat16EE_St5arrayIPcLm2EELi4E23TrivialOffsetCalculatorILi1EjESD_NS0_6memory15LoadWithoutCastENSE_16StoreWithoutCastEEEviT_T0_T2_T3_T4_T5_)
        .other          _ZN2at6native27unrolled_elementwise_kernelIZZZNS0_15neg_kernel_cudaERNS_18TensorIteratorBaseEENKUlvE0_clEvENKUlvE7_clEvEUlN3c108BFloat16EE_St5arrayIPcLm2EELi4E23TrivialOffsetCalculatorILi1EjESD_NS0_6memory15LoadWithoutCastENSE_16StoreWithoutCastEEEviT_T0_T2_T3_T4_T5_,@"STO_CUDA_ENTRY STV_DEFAULT"
_ZN2at6native27unrolled_elementwise_kernelIZZZNS0_15neg_kernel_cudaERNS_18TensorIteratorBaseEENKUlvE0_clEvENKUlvE7_clEvEUlN3c108BFloat16EE_St5arrayIPcLm2EELi4E23TrivialOffsetCalculatorILi1EjESD_NS0_6memory15LoadWithoutCastENSE_16StoreWithoutCastEEEviT_T0_T2_T3_T4_T5_:
.text._ZN2at6native27unrolled_elementwise_kernelIZZZNS0_15neg_kernel_cudaERNS_18TensorIteratorBaseEENKUlvE0_clEvENKUlvE7_clEvEUlN3c108BFloat16EE_St5arrayIPcLm2EELi4E23TrivialOffsetCalculatorILi1EjESD_NS0_6memory15LoadWithoutCastENSE_16StoreWithoutCastEEEviT_T0_T2_T3_T4_T5_:
        /* <DEDUP_REMOVED lines=13> */
[----:B------:R-:W-:Y:S01]  /*00d0*/  @!P1 LEA R17, R0, R21, 0x9 ;  /* 0x0000001500119211 */ /* 0x000fe200078e48ff */
[----:B------:R-:W-:Y:S01]  /*00e0*/  @!P1 VIADD R21, R21, 0x80 ;  /* 0x0000008015159836 */ /* 0x000fe20000000000 */
[----:B------:R-:W1:Y:S04]  /*00f0*/  @!P1 LDC.64 R10, c[0x0][0x220] ;  /* 0x00008800ff0a9b82 */ /* 0x000e680000000a00 */
[----:B------:R-:W-:Y:S01]  /*0100*/  ISETP.GE.AND P3, PT, R21, R2, PT ;  /* 0x000000021500720c */ /* 0x000fe20003f66270 */
[----:B0-----:R-:W-:-:S05]  /*0110*/  @!P0 IMAD.WIDE.U32 R12, R15, 0x2, R12 ;  /* 0x000000020f0c8825 */ /* 0x001fca00078e000c */
[----:B------:R-:W2:Y:S07]  /*0120*/  @!P0 LDG.E.U16 R6, desc[UR4][R12.64] ;  /* 0x000000040c068981 */ /* 0x000eae000c1e1500 */
[----:B------:R-:W0:Y:S01]  /*0130*/  @!P3 LDC.64 R8, c[0x0][0x220] ;  /* 0x00008800ff08bb82 */ /* 0x000e220000000a00 */
[----:B------:R-:W-:Y:S02]  /*0140*/  @!P3 LEA R19, R0, R21, 0x9 ;  /* 0x000000150013b211 */ /* 0x000fe400078e48ff */
[----:B------:R-:W-:Y:S01]  /*0150*/  PRMT R20, RZ, 0x7610, R20 ;  /* 0x00007610ff147816 */ /* 0x000fe20000000014 */
[----:B-1----:R-:W-:Y:S01]  /*0160*/  @!P1 IMAD.WIDE.U32 R14, R17, 0x2, R10 ;  /* 0x00000002110e9825 */ /* 0x002fe200078e000a */
[----:B------:R-:W-:-:S04]  /*0170*/  PRMT R11, RZ, 0x7610, R11 ;  /* 0x00007610ff0b7816 */ /* 0x000fc8000000000b */
[----:B------:R1:W3:Y:S01]  /*0180*/  @!P1 LDG.E.U16 R20, desc[UR4][R14.64] ;  /* 0x000000040e149981 */ /* 0x0002e2000c1e1500 */
[----:B0-----:R-:W-:-:S05]  /*0190*/  @!P3 IMAD.WIDE.U32 R18, R19, 0x2, R8 ;  /* 0x000000021312b825 */ /* 0x001fca00078e0008 */
[----:B------:R-:W4:Y:S01]  /*01a0*/  @!P3 LDG.E.U16 R11, desc[UR4][R18.64] ;  /* 0x00000004120bb981 */ /* 0x000f22000c1e1500 */
[----:B------:R-:W-:-:S05]  /*01b0*/  @!P3 VIADD R21, R21, 0x80 ;  /* 0x000000801515b836 */ /* 0x000fca0000000000 */
[----:B------:R-:W-:-:S13]  /*01c0*/  ISETP.GE.AND P2, PT, R21, R2, PT ;  /* 0x000000021500720c */ /* 0x000fda0003f46270 */
[----:B------:R-:W0:Y:S01]  /*01d0*/  @!P2 LDC.64 R16, c[0x0][0x220] ;  /* 0x00008800ff10ab82 */ /* 0x000e220000000a00 */
[C---:B------:R-:W-:Y:S01]  /*01e0*/  @!P2 IMAD R9, R0.reuse, 0x200, R21 ;  /* 0x000002000009a824 */ /* 0x040fe200078e0215 */
[----:B------:R-:W-:Y:S01]  /*01f0*/  PRMT R10, RZ, 0x7610, R10 ;  /* 0x00007610ff0a7816 */ /* 0x000fe2000000000a */
[----:B-1----:R-:W-:Y:S02]  /*0200*/  @!P0 IMAD R15, R0, 0x200, R7 ;  /* 0x00000200000f8824 */ /* 0x002fe400078e0207 */
[----:B0-----:R-:W-:-:S03]  /*0210*/  @!P2 IMAD.WIDE.U32 R16, R9, 0x2, R16 ;  /* 0x000000020910a825 */ /* 0x001fc600078e0010 */
[----:B------:R-:W0:Y:S01]  /*0220*/  @!P0 LDC.64 R8, c[0x0][0x218] ;  /* 0x00008600ff088b82 */ /* 0x000e220000000a00 */
[C---:B------:R-:W-:Y:S01]  /*0230*/  VIADD R13, R7.reuse, 0x100 ;  /* 0x00000100070d7836 */ /* 0x040fe20000000000 */
[----:B------:R-:W-:Y:S01]  /*0240*/  IADD3 R21, R7, 0x80, RZ ;  /* 0x0000008007157810 */ /* 0x000fe20007ffe0ff */
[----:B------:R1:W5:Y:S03]  /*0250*/  @!P2 LDG.E.U16 R10, desc[UR4][R16.64] ;  /* 0x00000004100aa981 */ /* 0x000366000c1e1500 */
[-C--:B------:R-:W-:Y:S02]  /*0260*/  ISETP.GE.AND P2, PT, R13, R2.reuse, PT ;  /* 0x000000020d00720c */ /* 0x080fe40003f46270 */
[----:B------:R-:W-:Y:S02]  /*0270*/  ISETP.GE.AND P1, PT, R21, R2, PT ;  /* 0x000000021500720c */ /* 0x000fe40003f26270 */
[----:B------:R-:W-:-:S02]  /*0280*/  IADD3 R13, R7, 0x180, RZ ;  /* 0x00000180070d7810 */ /* 0x000fc40007ffe0ff */
[----:B------:R-:W-:Y:S01]  /*0290*/  @!P0 MOV R7, R21 ;  /* 0x0000001500078202 */ /* 0x000fe20000000f00 */
[----:B0-----:R-:W-:-:S03]  /*02a0*/  @!P0 IMAD.WIDE.U32 R8, R15, 0x2, R8 ;  /* 0x000000020f088825 */ /* 0x001fc600078e0008 */
[----:B------:R-:W-:Y:S01]  /*02b0*/  ISETP.GE.AND P3, PT, R7, R2, PT ;  /* 0x000000020700720c */ /* 0x000fe20003f66270 */
[----:B------:R-:W-:Y:S01]  /*02c0*/  BSSY B0, `(.L_x_11607) ;  /* 0x0000017000007945 */ /* 0x000fe20003800000 */
[----:B--2---:R-:W-:-:S04]  /*02d0*/  @!P0 IMAD.U32 R6, R6, 0x10000, RZ ;  /* 0x0001000006068824 */ /* 0x004fc800078e00ff */
[----:B------:R-:W-:-:S05]  /*02e0*/  @!P0 FADD.FTZ R6, -R6, -RZ ;  /* 0x800000ff06068221 */ /* 0x000fca0000010100 */
[----:B------:R-:W-:-:S05]  /*02f0*/  @!P0 F2FP.BF16.F32.PACK_AB R5, RZ, R6 ;  /* 0x00000006ff05823e */ /* 0x000fca00000010ff */
[----:B------:R1:W-:Y:S01]  /*0300*/  @!P0 STG.E.U16 desc[UR4][R8.64], R5 ;  /* 0x0000000508008986 */ /* 0x0003e2000c101504 */
[----:B---3--:R-:W-:-:S04]  /*0310*/  @!P1 IMAD.U32 R20, R20, 0x10000, RZ ;  /* 0x0001000014149824 */ /* 0x008fc800078e00ff */
[----:B------:R-:W-:Y:S01]  /*0320*/  @!P1 FADD.FTZ R20, -R20, -RZ ;  /* 0x800000ff14149221 */ /* 0x000fe20000010100 */
[----:B----4-:R-:W-:-:S05]  /*0330*/  @!P2 SHF.L.U32 R11, R11, 0x10, RZ ;  /* 0x000000100b0ba819 */ /* 0x010fca00000006ff */
[----:B------:R-:W-:Y:S01]  /*0340*/  @!P2 FADD.FTZ R11, -R11, -RZ ;  /* 0x800000ff0b0ba221 */ /* 0x000fe20000010100 */
[----:B------:R-:W-:-:S04]  /*0350*/  @!P1 F2FP.BF16.F32.PACK_AB R4, RZ, R20 ;  /* 0x00000014ff04923e */ /* 0x000fc800000010ff */
[----:B------:R-:W-:Y:S01]  /*0360*/  @!P2 F2FP.BF16.F32.PACK_AB R3, RZ, R11 ;  /* 0x0000000bff03a23e */ /* 0x000fe200000010ff */
[----:B-1----:R-:W-:Y:S06]  /*0370*/  @P3 BRA `(.L_x_11608) ;  /* 0x00000000002c3947 */ /* 0x002fec0003800000 */
[----:B------:R-:W0:Y:S01]  /*0380*/  LDC.64 R8, c[0x0][0x218] ;  /* 0x00008600ff087b82 */ /* 0x000e220000000a00 */
[----:B------:R-:W-:Y:S01]  /*0390*/  IMAD R5, R0, 0x200, R7 ;  /* 0x0000020000057824 */ /* 0x000fe200078e0207 */
[----:B------:R-:W-:Y:S02]  /*03a0*/  IADD3 R7, R7, 0x80, RZ ;  /* 0x0000008007077810 */ /* 0x000fe40007ffe0ff */
[----:B------:R-:W-:Y:S02]  /*03b0*/  PRMT R6, R4, 0x7610, R6 ;  /* 0x0000761004067816 */ /* 0x000fe40000000006 */
[----:B------:R-:W-:-:S13]  /*03c0*/  ISETP.GE.AND P0, PT, R7, R2, PT ;  /* 0x000000020700720c */ /* 0x000fda0003f06270 */
[----:B------:R-:W-:Y:S01]  /*03d0*/  @!P0 IMAD R11, R0, 0x200, R7 ;  /* 0x00000200000b8824 */ /* 0x000fe200078e0207 */
[----:B------:R-:W-:Y:S01]  /*03e0*/  @!P0 IADD3 R7, R7, 0x80, RZ ;  /* 0x0000008007078810 */ /* 0x000fe20007ffe0ff */
[----:B0-----:R-:W-:-:S04]  /*03f0*/  IMAD.WIDE.U32 R4, R5, 0x2, R8 ;  /* 0x0000000205047825 */ /* 0x001fc800078e0008 */
[----:B------:R-:W-:Y:S01]  /*0400*/  @!P0 IMAD.WIDE.U32 R8, R11, 0x2, R8 ;  /* 0x000000020b088825 */ /* 0x000fe200078e0008 */
[----:B------:R0:W-:Y:S04]  /*0410*/  STG.E.U16 desc[UR4][R4.64], R6 ;  /* 0x0000000604007986 */ /* 0x0001e8000c101504 */
[----:B------:R0:W-:Y:S02]  /*0420*/  @!P0 STG.E.U16 desc[UR4][R8.64], R3 ;  /* 0x0000000308008986 */ /* 0x0001e4000c101504 */
.L_x_11608:
[----:B------:R-:W-:Y:S05]  /*0430*/  BSYNC B0 ;  /* 0x0000000000007941 */ /* 0x000fea0003800000 */
.L_x_11607:
[-C--:B------:R-:W-:Y:S02]  /*0440*/  ISETP.GE.AND P1, PT, R7, R2.reuse, PT ;  /* 0x000000020700720c */ /* 0x080fe40003f26270 */
[----:B------:R-:W-:-:S11]  /*0450*/  ISETP.GE.AND P0, PT, R13, R2, PT ;  /* 0x000000020d00720c */ /* 0x000fd60003f06270 */
[----:B------:R-:W-:Y:S05]  /*0460*/  @P1 EXIT ;  /* 0x000000000000194d */ /* 0x000fea0003800000 */
[----:B0-----:R-:W0:Y:S01]  /*0470*/  LDC.64 R2, c[0x0][0x218] ;  /* 0x00008600ff027b82 */ /* 0x001e220000000a00 */
[----:B-----5:R-:W-:Y:S01]  /*0480*/  @!P0 IMAD.U32 R10, R10, 0x10000, RZ ;  /* 0x000100000a0a8824 */ /* 0x020fe200078e00ff */
[----:B------:R-:W-:-:S03]  /*0490*/  LEA R7, R0, R7, 0x9 ;  /* 0x0000000700077211 */ /* 0x000fc600078e48ff */
[----:B------:R-:W-:-:S05]  /*04a0*/  @!P0 FADD.FTZ R10, -R10, -RZ ;  /* 0x800000ff0a0a8221 */ /* 0x000fca0000010100 */
[----:B------:R-:W-:Y:S01]  /*04b0*/  @!P0 F2FP.BF16.F32.PACK_AB R4, RZ, R10 ;  /* 0x0000000aff04823e */ /* 0x000fe200000010ff */
[----:B0-----:R-:W-:-:S05]  /*04c0*/  IMAD.WIDE.U32 R2, R7, 0x2, R2 ;  /* 0x0000000207027825 */ /* 0x001fca00078e0002 */
[----:B------:R-:W-:Y:S01]  /*04d0*/  STG.E.U16 desc[UR4][R2.64], R4 ;  /* 0x0000000402007986 */ /* 0x000fe2000c101504 */
[----:B------:R-:W-:Y:S05]  /*04e0*/  EXIT ;  /* 0x000000000000794d */ /* 0x000fea0003800000 */
.L_x_11609:
        /* <DEDUP_REMOVED lines=9> */
.L_x_23564:


//--------------------- .text._ZN2at6native29vectorized_elementwise_kernelILi2EZZZNS0_15neg_kernel_cudaERNS_18TensorIteratorBaseEENKUlvE0_clEvENKUlvE7_clEvEUlN3c108BFloat16EE_St5arrayIPcLm2EEEEviT0_T1_ --------------------------
	.section	.text._ZN2at6native29vectorized_elementwise_kernelILi2EZZZNS0_15neg_kernel_cudaERNS_18TensorIteratorBaseEENKUlvE0_clEvENKUlvE7_clEvEUlN3c108BFloat16EE_St5arrayIPcLm2EEEEviT0_T1_,"ax",@progbits
	.align	128
        .global         _ZN2at6native29vectorized_elementwise_kernelILi2EZZZNS0_15neg_kernel_cudaERNS_18TensorIteratorBaseEENKUlvE0_clEvENKUlvE7_clEvEUlN3c108BFloat16EE_St5arrayIPcLm2EEEEviT0_T1_
        .type           _ZN2at6native29vectorized_elementwise_kernelILi2EZZZNS0_15neg_kernel_cudaERNS_18TensorIteratorBaseEENKUlvE0_clEvENKUlvE7_clEvEUlN3c108BFloat16EE_St5arrayIPcLm2EEEEviT0_T1_,@function
        .size           _ZN2at6native29vectorized_elementwise_kernelILi2EZZZNS0_15neg_kernel_cudaERNS_18TensorIteratorBaseEENKUlvE0_clEvENKUlvE7_clEvEUlN3c108BFloat16EE_St5arrayIPcLm2EEEEviT0_T1_,(.L_x_23565 - _ZN2at6native29vectorized_elementwise_kernelILi2EZZZNS0_15neg_kernel_cudaERNS_18TensorIteratorBaseEENKUlvE0_clEvENKUlvE7_clEvEUlN3c108BFloat16EE_St5arrayIPcLm2EEEEviT0_T1_)
        .other          _ZN2at6native29vectorized_elementwise_kernelILi2EZZZNS0_15neg_kernel_cudaERNS_18TensorIteratorBaseEENKUlvE0_clEvENKUlvE7_clEvEUlN3c108BFloat16EE_St5arrayIPcLm2EEEEviT0_T1_,@"STO_CUDA_ENTRY STV_DEFAULT"
_ZN2at6native29vectorized_elementwise_kernelILi2EZZZNS0_15neg_kernel_cudaERNS_18TensorIteratorBaseEENKUlvE0_clEvENKUlvE7_clEvEUlN3c108BFloat16EE_St5arrayIPcLm2EEEEviT0_T1_:
.text._ZN2at6native29vectorized_elementwise_kernelILi2EZZZNS0_15neg_kernel_cudaERNS_18TensorIteratorBaseEENKUlvE0_clEvENKUlvE7_clEvEUlN3c108BFloat16EE_St5arrayIPcLm2EEEEviT0_T1_:
        /* <DEDUP_REMOVED lines=16> */
[----:B------:R-:W5:Y:S01]  /*0100*/  LDG.E R13, desc[UR4][R6.64+0x600] ;  /* 0x00060004060d7981 */ /* 0x000f62000c1e1900 */
[----:B0-----:R-:W-:-:S04]  /*0110*/  IMAD.WIDE.U32 R2, R0, 0x2, R2 ;  /* 0x0000000200027825 */ /* 0x001fc800078e0002 */
[----:B------:R-:W-:Y:S01]  /*0120*/  IMAD.WIDE R2, R5, 0x4, R2 ;  /* 0x0000000405027825 */ /* 0x000fe200078e0202 */
[----:B--2---:R-:W-:-:S03]  /*0130*/  PRMT R0, R10, 0x7632, R0 ;  /* 0x000076320a007816 */ /* 0x004fc60000000000 */
[----:B------:R-:W-:Y:S01]  /*0140*/  IMAD.U32 R10, R10, 0x10000, RZ ;  /* 0x000100000a0a7824 */ /* 0x000fe200078e00ff */
[----:B---3--:R-:W-:-:S03]  /*0150*/  PRMT R4, R11, 0x7632, R4 ;  /* 0x000076320b047816 */ /* 0x008fc60000000004 */
[----:B------:R-:W-:Y:S01]  /*0160*/  FADD.FTZ R10, -R10, -RZ ;  /* 0x800000ff0a0a7221 */ /* 0x000fe20000010100 */
[----:B------:R-:W-:Y:S02]  /*0170*/  SHF.L.U32 R11, R11, 0x10, RZ ;  /* 0x000000100b0b7819 */ /* 0x000fe400000006ff */
[C---:B----4-:R-:W-:Y:S01]  /*0180*/  PRMT R8, R12.reuse, 0x7632, R8 ;  /* 0x000076320c087816 */ /* 0x050fe20000000008 */
[----:B------:R-:W-:Y:S01]  /*0190*/  IMAD.U32 R12, R12, 0x10000, RZ ;  /* 0x000100000c0c7824 */ /* 0x000fe200078e00ff */
[----:B------:R-:W-:Y:S01]  /*01a0*/  SHF.L.U32 R0, R0, 0x10, RZ ;  /* 0x0000001000007819 */ /* 0x000fe200000006ff */
[----:B------:R-:W-:Y:S01]  /*01b0*/  IMAD.U32 R4, R4, 0x10000, RZ ;  /* 0x0001000004047824 */ /* 0x000fe200078e00ff */
[C---:B-----5:R-:W-:Y:S01]  /*01c0*/  PRMT R9, R13.reuse, 0x7632, R9 ;  /* 0x000076320d097816 */ /* 0x060fe20000000009 */
[----:B------:R-:W-:Y:S02]  /*01d0*/  IMAD.U32 R13, R13, 0x10000, RZ ;  /* 0x000100000d0d7824 */ /* 0x000fe400078e00ff */
[----:B------:R-:W-:Y:S01]  /*01e0*/  FADD.FTZ R11, -R11, -RZ ;  /* 0x800000ff0b0b7221 */ /* 0x000fe20000010100 */
[----:B------:R-:W-:Y:S01]  /*01f0*/  IMAD.U32 R8, R8, 0x10000, RZ ;  /* 0x0001000008087824 */ /* 0x000fe200078e00ff */
[----:B------:R-:W-:Y:S01]  /*0200*/  SHF.L.U32 R6, R9, 0x10, RZ ;  /* 0x0000001009067819 */ /* 0x000fe200000006ff */
[----:B------:R-:W-:Y:S01]  /*0210*/  FADD.FTZ R12, -R12, -RZ ;  /* 0x800000ff0c0c7221 */ /* 0x000fe20000010100 */
[----:B------:R-:W-:Y:S01]  /*0220*/  FADD.FTZ R13, -R13, -RZ ;  /* 0x800000ff0d0d7221 */ /* 0x000fe20000010100 */
[----:B------:R-:W-:Y:S01]  /*0230*/  FADD.FTZ R7, -R0, -RZ ;  /* 0x800000ff00077221 */ /* 0x000fe20000010100 */
[----:B------:R-:W-:Y:S01]  /*0240*/  FADD.FTZ R4, -R4, -RZ ;  /* 0x800000ff04047221 */ /* 0x000fe20000010100 */
[----:B------:R-:W-:Y:S01]  /*0250*/  FADD.FTZ R9, -R8, -RZ ;  /* 0x800000ff08097221 */ /* 0x000fe20000010100 */
[----:B------:R-:W-:-:S02]  /*0260*/  FADD.FTZ R6, -R6, -RZ ;  /* 0x800000ff06067221 */ /* 0x000fc40000010100 */
[----:B------:R-:W-:Y:S02]  /*0270*/  F2FP.BF16.F32.PACK_AB R7, R7, R10 ;  /* 0x0000000a0707723e */ /* 0x000fe400000010ff */
[----:B------:R-:W-:Y:S02]  /*0280*/  F2FP.BF16.F32.PACK_AB R11, R4, R11 ;  /* 0x0000000b040b723e */ /* 0x000fe400000010ff */
[----:B------:R-:W-:Y:S01]  /*0290*/  F2FP.BF16.F32.PACK_AB R9, R9, R12 ;  /* 0x0000000c0909723e */ /* 0x000fe200000010ff */
[----:B------:R-:W-:Y:S01]  /*02a0*/  STG.E desc[UR4][R2.64], R7 ;  /* 0x0000000702007986 */ /* 0x000fe2000c101904 */
[----:B------:R-:W-:-:S03]  /*02b0*/  F2FP.BF16.F32.PACK_AB R13, R6, R13 ;  /* 0x0000000d060d723e */ /* 0x000fc600000010ff */
[----:B------:R-:W-:Y:S04]  /*02c0*/  STG.E desc[UR4][R2.64+0x200], R11 ;  /* 0x0002000b02007986 */ /* 0x000fe8000c101904 */
[----:B------:R-:W-:Y:S04]  /*02d0*/  STG.E desc[UR4][R2.64+0x400], R9 ;  /* 0x0004000902007986 */ /* 0x000fe8000c101904 */
[----:B------:R-:W-:Y:S01]  /*02e0*/  STG.E desc[UR4][R2.64+0x600], R13 ;  /* 0x0006000d02007986 */ /* 0x000fe2000c101904 */
[----:B------:R-:W-:Y:S05]  /*02f0*/  EXIT ;  /* 0x000000000000794d */ /* 0x000fea0003800000 */
.L_x_11610:
[----:B------:R-:W0:Y:S01]  /*0300*/  S2R R27, SR_TID.X ;  /* 0x00000000001b7919 */ /* 0x000e220000002100 */
[----:B------:R-:W-:Y:S02]  /*0310*/  PRMT R22, RZ, 0x7610, R22 ;  /* 0x00007610ff167816 */ /* 0x000fe40000000016 */
[----:B0-----:R-:W-:Y:S01]  /*0320*/  ISETP.GE.AND P0, PT, R27, R2, PT ;  /* 0x000000021b00720c */ /* 0x001fe20003f06270 */
[----:B------:R-:W-:-:S12]  /*0330*/  IMAD.MOV.U32 R23, RZ, RZ, R27 ;  /* 0x000000ffff177224 */ /* 0x000fd800078e001b */
[----:B------:R-:W-:Y:S01]  /*0340*/  @!P0 VIADD R23, R27, 0x80 ;  /* 0x000000801b178836 */ /* 0x000fe20000000000 */
[----:B------:R-:W0:Y:S04]  /*0350*/  @!P0 LDC.64 R12, c[0x0][0x220] ;  /* 0x00008800ff0c8b82 */ /* 0x000e280000000a00 */
[----:B------:R-:W-:-:S13]  /*0360*/  ISETP.GE.AND P6, PT, R23, R2, PT ;  /* 0x000000021700720c */ /* 0x000fda0003fc6270 */
[----:B------:R-:W-:Y:S01]  /*0370*/  @!P6 IADD3 R17, R0, R23, RZ ;  /* 0x000000170011e210 */ /* 0x000fe20007ffe0ff */
[----:B------:R-:W-:Y:S01]  /*0380*/  @!P6 VIADD R23, R23, 0x80 ;  /* 0x000000801717e836 */ /* 0x000fe20000000000 */
[----:B------:R-:W1:Y:S04]  /*0390*/  @!P6 LDC.64 R14, c[0x0][0x220] ;  /* 0x00008800ff0eeb82 */ /* 0x000e680000000a00 */
[----:B------:R-:W-:-:S13]  /*03a0*/  ISETP.GE.AND P5, PT, R23, R2, PT ;  /* 0x000000021700720c */ /* 0x000fda0003fa6270 */
[C---:B------:R-:W-:Y:S01]  /*03b0*/  @!P5 IMAD.IADD R19, R0.reuse, 0x1, R23 ;  /* 0x000000010013d824 */ /* 0x040fe200078e0217 */
[----:B------:R-:W-:Y:S01]  /*03c0*/  @!P5 IADD3 R23, R23, 0x80, RZ ;  /* 0x000000801717d810 */ /* 0x000fe20007ffe0ff */
[----:B------:R-:W2:Y:S03]  /*03d0*/  @!P5 LDC.64 R10, c[0x0][0x220] ;  /* 0x00008800ff0adb82 */ /* 0x000ea60000000a00 */
[----:B------:R-:W-:Y:S01]  /*03e0*/  ISETP.GE.AND P4, PT, R23, R2, PT ;  /* 0x000000021700720c */ /* 0x000fe20003f86270 */
[----:B-1----:R-:W-:Y:S01]  /*03f0*/  @!P6 IMAD.WIDE.U32 R14, R17, 0x2, R14 ;  /* 0x00000002110ee825 */ /* 0x002fe200078e000e */
[----:B------:R-:W-:-:S04]  /*0400*/  @!P0 IADD3 R17, R0, R27, RZ ;  /* 0x0000001b00118210 */ /* 0x000fc80007ffe0ff */
[----:B------:R1:W3:Y:S07]  /*0410*/  @!P6 LDG.E.U16 R22, desc[UR4][R14.64] ;  /* 0x000000040e16e981 */ /* 0x0002ee000c1e1500 */
[----:B------:R-:W-:Y:S02]  /*0420*/  @!P4 IMAD.IADD R28, R0, 0x1, R23 ;  /* 0x00000001001cc824 */ /* 0x000fe400078e0217 */
[----:B------:R-:W-:-:S05]  /*0430*/  @!P4 VIADD R23, R23, 0x80 ;  /* 0x000000801717c836 */ /* 0x000fca0000000000 */
[----:B------:R-:W-:-:S13]  /*0440*/  ISETP.GE.AND P3, PT, R23, R2, PT ;  /* 0x000000021700720c */ /* 0x000fda0003f66270 */
[----:B------:R-:W-:Y:S01]  /*0450*/  @!P3 IADD3 R21, R0, R23, RZ ;  /* 0x000000170015b210 */ /* 0x000fe20007ffe0ff */
[----:B------:R-:W-:-:S05]  /*0460*/  @!P3 VIADD R23, R23, 0x80 ;  /* 0x000000801717b836 */ /* 0x000fca0000000000 */
[----:B------:R-:W-:-:S13]  /*0470*/  ISETP.GE.AND P2, PT, R23, R2, PT ;  /* 0x000000021700720c */ /* 0x000fda0003f46270 */
[----:B------:R-:W-:Y:S01]  /*0480*/  @!P2 IMAD.IADD R29, R0, 0x1, R23 ;  /* 0x00000001001da824 */ /* 0x000fe200078e0217 */
[----:B------:R-:W-:-:S04]  /*0490*/  @!P2 IADD3 R23, R23, 0x80, RZ ;  /* 0x000000801717a810 */ /* 0x000fc80007ffe0ff */
[----:B------:R-:W-:-:S13]  /*04a0*/  ISETP.GE.AND P1, PT, R23, R2, PT ;  /* 0x000000021700720c */ /* 0x000fda0003f26270 */
[C---:B------:R-:W-:Y:S01]  /*04b0*/  @!P1 IMAD.IADD R25, R0.reuse, 0x1, R23 ;  /* 0x0000000100199824 */ /* 0x040fe200078e0217 */
[----:B------:R-:W-:Y:S01]  /*04c0*/  PRMT R26, RZ, 0x7610, R26 ;  /* 0x00007610ff1a7816 */ /* 0x000fe2000000001a */
[----:B------:R-:W-:Y:S01]  /*04d0*/  @!P1 VIADD R23, R23, 0x80 ;  /* 0x0000008017179836 */ /* 0x000fe20000000000 */
[----:B------:R-:W-:Y:S01]  /*04e0*/  PRMT R24, RZ, 0x7610, R24 ;  /* 0x00007610ff187816 */ /* 0x000fe20000000018 */
[----:B0-----:R-:W-:Y:S01]  /*04f0*/  @!P0 IMAD.WIDE.U32 R12, R17, 0x2, R12 ;  /* 0x00000002110c8825 */ /* 0x001fe200078e000c */
[----:B-1----:R-:W0:Y:S02]  /*0500*/  @!P1 LDC.64 R14, c[0x0][0x220] ;  /* 0x00008800ff0e9b82 */ /* 0x002e240000000a00 */
[----:B------:R-:W-:Y:S01]  /*0510*/  ISETP.GE.AND P6, PT, R23, R2, PT ;  /* 0x000000021700720c */ /* 0x000fe20003fc6270 */
[----:B--2---:R-:W-:Y:S01]  /*0520*/  @!P5 IMAD.WIDE.U32 R10, R19, 0x2, R10 ;  /* 0x00000002130ad825 */ /* 0x004fe200078e000a */
[----:B------:R1:W2:Y:S04]  /*0530*/  @!P0 LDG.E.U16 R26, desc[UR4][R12.64] ;  /* 0x000000040c1a8981 */ /* 0x0002a8000c1e1500 */
[----:B------:R4:W5:Y:S01]  /*0540*/  @!P5 LDG.E.U16 R24, desc[UR4][R10.64] ;  /* 0x000000040a18d981 */ /* 0x000962000c1e1500 */
[----:B------:R-:W0:Y:S08]  /*0550*/  @!P4 LDC.64 R18, c[0x0][0x220] ;  /* 0x00008800ff12cb82 */ /* 0x000e300000000a00 */
[----:B-1----:R-:W1:Y:S08]  /*0560*/  @!P2 LDC.64 R12, c[0x0][0x220] ;  /* 0x00008800ff0cab82 */ /* 0x002e700000000a00 */
[----:B------:R-:W1:Y:S08]  /*0570*/  @!P6 LDC.64 R16, c[0x0][0x220] ;  /* 0x00008800ff10eb82 */ /* 0x000e700000000a00 */
[----:B----4-:R-:W4:Y:S01]  /*0580*/  @!P3 LDC.64 R10, c[0x0][0x220] ;  /* 0x00008800ff0abb82 */ /* 0x010f220000000a00 */
[----:B------:R-:W-:-:S02]  /*0590*/  @!P6 IMAD.IADD R23, R0, 0x1, R23 ;  /* 0x000000010017e824 */ /* 0x000fc400078e0217 */
[----:B0-----:R-:W-:Y:S01]  /*05a0*/  @!P4 IMAD.WIDE.U32 R18, R28, 0x2, R18 ;  /* 0x000000021c12c825 */ /* 0x001fe200078e0012 */
[----:B------:R-:W-:-:S03]  /*05b0*/  PRMT R28, RZ, 0x7610, R28 ;  /* 0x00007610ff1c7816 */ /* 0x000fc6000000001c */
[----:B------:R-:W-:Y:S01]  /*05c0*/  @!P1 IMAD.WIDE.U32 R14, R25, 0x2, R14 ;  /* 0x00000002190e9825 */ /* 0x000fe200078e000e */
[----:B------:R-:W-:Y:S02]  /*05d0*/  PRMT R25, RZ, 0x7610, R25 ;  /* 0x00007610ff197816 */ /* 0x000fe40000000019 */
[----:B------:R0:W5:Y:S01]  /*05e0*/  @!P4 LDG.E.U16 R28, desc[UR4][R18.64] ;  /* 0x00000004121cc981 */ /* 0x000162000c1e1500 */
[----:B-1----:R-:W-:Y:S01]  /*05f0*/  @!P2 IMAD.WIDE.U32 R12, R29, 0x2, R12 ;  /* 0x000000021d0ca825 */ /* 0x002fe200078e000c */
[----:B------:R-:W-:-:S03]  /*0600*/  PRMT R29, RZ, 0x7610, R29 ;  /* 0x00007610ff1d7816 */ /* 0x000fc6000000001d */
[----:B------:R-:W-:Y:S01]  /*0610*/  @!P6 IMAD.WIDE.U32 R16, R23, 0x2, R16 ;  /* 0x000000021710e825 */ /* 0x000fe200078e0010 */
[----:B------:R-:W-:Y:S02]  /*0620*/  PRMT R23, RZ, 0x7610, R23 ;  /* 0x00007610ff177816 */ /* 0x000fe40000000017 */
[----:B------:R-:W5:Y:S01]  /*0630*/  @!P1 LDG.E.U16 R29, desc[UR4][R14.64] ;  /* 0x000000040e1d9981 */ /* 0x000f62000c1e1500 */
[----:B0-----:R-:W0:Y:S03]  /*0640*/  @!P0 LDC.64 R18, c[0x0][0x218] ;  /* 0x00008600ff128b82 */ /* 0x001e260000000a00 */
[----:B------:R-:W5:Y:S01]  /*0650*/  @!P6 LDG.E.U16 R25, desc[UR4][R16.64] ;  /* 0x000000041019e981 */ /* 0x000f62000c1e1500 */
[----:B----4-:R-:W-:Y:S01]  /*0660*/  @!P3 IMAD.WIDE.U32 R10, R21, 0x2, R10 ;  /* 0x00000002150ab825 */ /* 0x010fe200078e000a */
[----:B------:R-:W-:-:S04]  /*0670*/  PRMT R21, RZ, 0x7610, R21 ;  /* 0x00007610ff157816 */ /* 0x000fc80000000015 */
[----:B------:R1:W4:Y:S04]  /*0680*/  @!P3 LDG.E.U16 R23, desc[UR4][R10.64] ;  /* 0x000000040a17b981 */ /* 0x000328000c1e1500 */
[----:B------:R1:W4:Y:S02]  /*0690*/  @!P2 LDG.E.U16 R21, desc[UR4][R12.64] ;  /* 0x000000040c15a981 */ /* 0x000324000c1e1500 */
[----:B-1----:R-:W-:-:S05]  /*06a0*/  VIADD R11, R27, 0x80 ;  /* 0x000000801b0b7836 */ /* 0x002fca0000000000 */
[-C--:B------:R-:W-:Y:S02]  /*06b0*/  ISETP.GE.AND P6, PT, R11, R2.reuse, PT ;  /* 0x000000020b00720c */ /* 0x080fe40003fc6270 */
[C---:B------:R-:W-:Y:S01]  /*06c0*/  IADD3 R13, R27.reuse, 0x100, RZ ;  /* 0x000001001b0d7810 */ /* 0x040fe20007ffe0ff */
[C---:B------:R-:W-:Y:S01]  /*06d0*/  VIADD R15, R27.reuse, 0x180 ;  /* 0x000001801b0f7836 */ /* 0x040fe20000000000 */
[----:B------:R-:W-:Y:S02]  /*06e0*/  IADD3 R17, R27, 0x200, RZ ;  /* 0x000002001b117810 */ /* 0x000fe40007ffe0ff */
[-C--:B------:R-:W-:Y:S02]  /*06f0*/  ISETP.GE.AND P1, PT, R13, R2.reuse, PT ;  /* 0x000000020d00720c */ /* 0x080fe40003f26270 */
[----:B------:R-:W-:Y:S02]  /*0700*/  IADD3 R13, R27, 0x280, RZ ;  /* 0x000002801b0d7810 */ /* 0x000fe40007ffe0ff */
[-C--:B------:R-:W-:Y:S01]  /*0710*/  ISETP.GE.AND P2, PT, R15, R2.reuse, PT ;  /* 0x000000020f00720c */ /* 0x080fe20003f46270 */
[----:B------:R-:W-:Y:S01]  /*0720*/  VIADD R15, R27, 0x300 ;  /* 0x000003001b0f7836 */ /* 0x000fe20000000000 */
[----:B------:R-:W-:-:S02]  /*0730*/  ISETP.GE.AND P4, PT, R13, R2, PT ;  /* 0x000000020d00720c */ /* 0x000fc40003f86270 */
[-C--:B------:R-:W-:Y:S01]  /*0740*/  ISETP.GE.AND P3, PT, R17, R2.reuse, PT ;  /* 0x000000021100720c */ /* 0x080fe20003f66270 */
[----:B------:R-:W-:Y:S01]  /*0750*/  @!P0 IMAD.IADD R17, R0, 0x1, R27 ;  /* 0x0000000100118824 */ /* 0x000fe200078e021b */
[----:B------:R-:W-:Y:S02]  /*0760*/  IADD3 R13, R27, 0x380, RZ ;  /* 0x000003801b0d7810 */ /* 0x000fe40007ffe0ff */
[----:B------:R-:W-:Y:S01]  /*0770*/  ISETP.GE.AND P5, PT, R15, R2, PT ;  /* 0x000000020f00720c */ /* 0x000fe20003fa6270 */
[----:B0-----:R-:W-:Y:S01]  /*0780*/  @!P0 IMAD.WIDE.U32 R18, R17, 0x2, R18 ;  /* 0x0000000211128825 */ /* 0x001fe200078e0012 */
[----:B------:R-:W-:Y:S01]  /*0790*/  @!P0 MOV R27, R11 ;  /* 0x0000000b001b8202 */ /* 0x000fe20000000f00 */
[----:B------:R-:W-:Y:S04]  /*07a0*/  BSSY B0, `(.L_x_11611) ;  /* 0x0000047000007945 */ /* 0x000fe80003800000 */
[----:B------:R-:W-:Y:S01]  /*07b0*/  BSSY B1, `(.L_x_11612) ;  /* 0x000003f000017945 */ /* 0x000fe20003800000 */
[----:B---3--:R-:W-:-:S05]  /*07c0*/  @!P6 SHF.L.U32 R22, R22, 0x10, RZ ;  /* 0x000000101616e819 */ /* 0x008fca00000006ff */
[----:B------:R-:W-:-:S05]  /*07d0*/  @!P6 FADD.FTZ R22, -R22, -RZ ;  /* 0x800000ff1616e221 */ /* 0x000fca0000010100 */
[----:B------:R-:W-:Y:S02]  /*07e0*/  @!P6 F2FP.BF16.F32.PACK_AB R3, RZ, R22 ;  /* 0x00000016ff03e23e */ /* 0x000fe400000010ff */
[----:B------:R-:W-:Y:S01]  /*07f0*/  ISETP.GE.AND P6, PT, R13, R2, PT ;  /* 0x000000020d00720c */ /* 0x000fe20003fc6270 */
[----:B--2---:R-:W-:-:S04]  /*0800*/  @!P0 IMAD.U32 R26, R26, 0x10000, RZ ;  /* 0x000100001a1a8824 */ /* 0x004fc800078e00ff */
[----:B------:R-:W-:-:S05]  /*0810*/  @!P0 FADD.FTZ R26, -R26, -RZ ;  /* 0x800000ff1a1a8221 */ /* 0x000fca0000010100 */
[----:B------:R-:W-:-:S05]  /*0820*/  @!P0 F2FP.BF16.F32.PACK_AB R20, RZ, R26 ;  /* 0x0000001aff14823e */ /* 0x000fca00000010ff */
[----:B------:R0:W-:Y:S01]  /*0830*/  @!P0 STG.E.U16 desc[UR4][R18.64], R20 ;  /* 0x0000001412008986 */ /* 0x0001e2000c101504 */
[----:B------:R-:W-:Y:S01]  /*0840*/  ISETP.GE.AND P0, PT, R27, R2, PT ;  /* 0x000000021b00720c */ /* 0x000fe20003f06270 */
[----:B-----5:R-:W-:-:S04]  /*0850*/  @!P1 IMAD.U32 R24, R24, 0x10000, RZ ;  /* 0x0001000018189824 */ /* 0x020fc800078e00ff */
[----:B------:R-:W-:-:S05]  /*0860*/  @!P1 FADD.FTZ R24, -R24, -RZ ;  /* 0x800000ff18189221 */ /* 0x000fca0000010100 */
[----:B------:R-:W-:Y:S01]  /*0870*/  @!P1 F2FP.BF16.F32.PACK_AB R4, RZ, R24 ;  /* 0x00000018ff04923e */ /* 0x000fe200000010ff */
[----:B------:R-:W-:Y:S01]  /*0880*/  @!P2 IMAD.U32 R28, R28, 0x10000, RZ ;  /* 0x000100001c1ca824 */ /* 0x000fe200078e00ff */
[----:B------:R-:W-:Y:S01]  /*0890*/  @!P5 SHF.L.U32 R29, R29, 0x10, RZ ;  /* 0x000000101d1dd819 */ /* 0x000fe200000006ff */
[----:B------:R-:W-:Y:S02]  /*08a0*/  @!P6 IMAD.U32 R25, R25, 0x10000, RZ ;  /* 0x000100001919e824 */ /* 0x000fe400078e00ff */
[----:B------:R-:W-:Y:S02]  /*08b0*/  @!P2 FADD.FTZ R28, -R28, -RZ ;  /* 0x800000ff1c1ca221 */ /* 0x000fe40000010100 */
[----:B------:R-:W-:Y:S01]  /*08c0*/  @!P5 FADD.FTZ R29, -R29, -RZ ;  /* 0x800000ff1d1dd221 */ /* 0x000fe20000010100 */
[----:B----4-:R-:W-:Y:S01]  /*08d0*/  @!P3 SHF.L.U32 R23, R23, 0x10, RZ ;  /* 0x000000101717b819 */ /* 0x010fe200000006ff */
[----:B------:R-:W-:-:S04]  /*08e0*/  @!P4 IMAD.U32 R21, R21, 0x10000, RZ ;  /* 0x000100001515c824 */ /* 0x000fc800078e00ff */
[----:B------:R-:W-:Y:S01]  /*08f0*/  @!P3 FADD.FTZ R23, -R23, -RZ ;  /* 0x800000ff1717b221 */ /* 0x000fe20000010100 */
[----:B------:R-:W-:Y:S01]  /*0900*/  @!P6 FADD.FTZ R25, -R25, -RZ ;  /* 0x800000ff1919e221 */ /* 0x000fe20000010100 */
[----:B------:R-:W-:Y:S01]  /*0910*/  @!P4 FADD.FTZ R21, -R21, -RZ ;  /* 0x800000ff1515c221 */ /* 0x000fe20000010100 */
[----:B------:R-:W-:Y:S02]  /*0920*/  @!P2 F2FP.BF16.F32.PACK_AB R5, RZ, R28 ;  /* 0x0000001cff05a23e */ /* 0x000fe400000010ff */
[----:B------:R-:W-:Y:S02]  /*0930*/  @!P3 F2FP.BF16.F32.PACK_AB R6, RZ, R23 ;  /* 0x00000017ff06b23e */ /* 0x000fe400000010ff */
[----:B------:R-:W-:Y:S02]  /*0940*/  @!P4 F2FP.BF16.F32.PACK_AB R7, RZ, R21 ;  /* 0x00000015ff07c23e */ /* 0x000fe400000010ff */
[----:B------:R-:W-:Y:S02]  /*0950*/  @!P5 F2FP.BF16.F32.PACK_AB R8, RZ, R29 ;  /* 0x0000001dff08d23e */ /* 0x000fe400000010ff */
[----:B------:R-:W-:Y:S01]  /*0960*/  @!P6 F2FP.BF16.F32.PACK_AB R9, RZ, R25 ;  /* 0x00000019ff09e23e */ /* 0x000fe200000010ff */
[----:B0-----:R-:W-:Y:S06]  /*0970*/  @P0 BRA `(.L_x_11613) ;  /* 0x0000000000300947 */ /* 0x001fec0003800000 */
[----:B------:R-:W0:Y:S01]  /*0980*/  LDC.64 R10, c[0x0][0x218] ;  /* 0x00008600ff0a7b82 */ /* 0x000e220000000a00 */
[----:B------:R-:W-:Y:S01]  /*0990*/  IADD3 R13, R0, R27, RZ ;  /* 0x0000001b000d7210 */ /* 0x000fe20007ffe0ff */
[----:B------:R-:W-:-:S05]  /*09a0*/  VIADD R27, R27, 0x80 ;  /* 0x000000801b1b7836 */ /* 0x000fca0000000000 */
[----:B------:R-:W-:Y:S01]  /*09b0*/  ISETP.GE.AND P0, PT, R27, R2, PT ;  /* 0x000000021b00720c */ /* 0x000fe20003f06270 */
[----:B0-----:R-:W-:-:S05]  /*09c0*/  IMAD.WIDE.U32 R10, R13, 0x2, R10 ;  /* 0x000000020d0a7825 */ /* 0x001fca00078e000a */
[----:B------:R0:W-:Y:S07]  /*09d0*/  STG.E.U16 desc[UR4][R10.64], R3 ;  /* 0x000000030a007986 */ /* 0x0001ee000c101504 */
[----:B------:R-:W-:Y:S05]  /*09e0*/  @P0 BRA `(.L_x_11614) ;  /* 0x0000000000300947 */ /* 0x000fea0003800000 */
[----:B0-----:R-:W0:Y:S01]  /*09f0*/  LDC.64 R10, c[0x0][0x218] ;  /* 0x00008600ff0a7b82 */ /* 0x001e220000000a00 */
[----:B------:R-:W-:Y:S01]  /*0a00*/  IADD3 R3, R0, R27, RZ ;  /* 0x0000001b00037210 */ /* 0x000fe20007ffe0ff */
[----:B------:R-:W-:-:S04]  /*0a10*/  VIADD R27, R27, 0x80 ;  /* 0x000000801b1b7836 */ /* 0x000fc80000000000 */
[----:B0-----:R-:W-:-:S05]  /*0a20*/  IMAD.WIDE.U32 R10, R3, 0x2, R10 ;  /* 0x00000002030a7825 */ /* 0x001fca00078e000a */
[----:B------:R0:W-:Y:S02]  /*0a30*/  STG.E.U16 desc[UR4][R10.64], R4 ;  /* 0x000000040a007986 */ /* 0x0001e4000c101504 */
.L_x_11613:
[----:B------:R-:W-:-:S13]  /*0a40*/  ISETP.GE.AND P0, PT, R27, R2, PT ;  /* 0x000000021b00720c */ /* 0x000fda0003f06270 */
[----:B------:R-:W-:Y:S05]  /*0a50*/  @P0 BRA `(.L_x_11615) ;  /* 0x0000000000300947 */ /* 0x000fea0003800000 */
[----:B0-----:R-:W0:Y:S01]  /*0a60*/  LDC.64 R10, c[0x0][0x218] ;  /* 0x00008600ff0a7b82 */ /* 0x001e220000000a00 */
[----:B------:R-:W-:Y:S01]  /*0a70*/  IADD3 R3, R0, R27, RZ ;  /* 0x0000001b00037210 */ /* 0x000fe20007ffe0ff */
[----:B------:R-:W-:-:S04]  /*0a80*/  VIADD R27, R27, 0x80 ;  /* 0x000000801b1b7836 */ /* 0x000fc80000000000 */
[----:B0-----:R-:W-:-:S05]  /*0a90*/  IMAD.WIDE.U32 R10, R3, 0x2, R10 ;  /* 0x00000002030a7825 */ /* 0x001fca00078e000a */
[----:B------:R1:W-:Y:S02]  /*0aa0*/  STG.E.U16 desc[UR4][R10.64], R5 ;  /* 0x000000050a007986 */ /* 0x0003e4000c101504 */
.L_x_11614:
[----:B------:R-:W-:-:S13]  /*0ab0*/  ISETP.GE.AND P0, PT, R27, R2, PT ;  /* 0x000000021b00720c */ /* 0x000fda0003f06270 */
[----:B------:R-:W-:Y:S05]  /*0ac0*/  @P0 BRA `(.L_x_11616) ;  /* 0x0000000000340947 */ /* 0x000fea0003800000 */
[----:B-1----:R-:W1:Y:S01]  /*0ad0*/  LDC.64 R4, c[0x0][0x218] ;  /* 0x00008600ff047b82 */ /* 0x002e620000000a00 */
[----:B0-----:R-:W-:Y:S01]  /*0ae0*/  IADD3 R3, R0, R27, RZ ;  /* 0x0000001b00037210 */ /* 0x001fe20007ffe0ff */
[----:B------:R-:W-:-:S04]  /*0af0*/  VIADD R27, R27, 0x80 ;  /* 0x000000801b1b7836 */ /* 0x000fc80000000000 */
[----:B-1----:R-:W-:-:S05]  /*0b00*/  IMAD.WIDE.U32 R4, R3, 0x2, R4 ;  /* 0x0000000203047825 */ /* 0x002fca00078e0004 */
[----:B------:R1:W-:Y:S02]  /*0b10*/  STG.E.U16 desc[UR4][R4.64], R6 ;  /* 0x0000000604007986 */ /* 0x0003e4000c101504 */
.L_x_11615:
[----:B------:R-:W-:-:S13]  /*0b20*/  ISETP.GE.AND P0, PT, R27, R2, PT ;  /* 0x000000021b00720c */ /* 0x000fda0003f06270 */
[----:B------:R-:W-:Y:S05]  /*0b30*/  @P0 BREAK B1 ;  /* 0x0000000000010942 */ /* 0x000fea0003800000 */
[----:B------:R-:W-:Y:S05]  /*0b40*/  @P0 BRA `(.L_x_11617) ;  /* 0x0000000000300947 */ /* 0x000fea0003800000 */
[----:B01----:R-:W0:Y:S01]  /*0b50*/  LDC.64 R4, c[0x0][0x218] ;  /* 0x00008600ff047b82 */ /* 0x003e220000000a00 */
[----:B------:R-:W-:Y:S01]  /*0b60*/  IADD3 R3, R0, R27, RZ ;  /* 0x0000001b00037210 */ /* 0x000fe20007ffe0ff */
[----:B------:R-:W-:-:S04]  /*0b70*/  VIADD R27, R27, 0x80 ;  /* 0x000000801b1b7836 */ /* 0x000fc80000000000 */
[----:B0-----:R-:W-:-:S05]  /*0b80*/  IMAD.WIDE.U32 R4, R3, 0x2, R4 ;  /* 0x0000000203047825 */ /* 0x001fca00078e0004 */
[----:B------:R2:W-:Y:S02]  /*0b90*/  STG.E.U16 desc[UR4][R4.64], R7 ;  /* 0x0000000704007986 */ /* 0x0005e4000c101504 */
.L_x_11616:
[----:B------:R-:W-:Y:S05]  /*0ba0*/  BSYNC B1 ;  /* 0x0000000000017941 */ /* 0x000fea0003800000 */
.L_x_11612:
[----:B------:R-:W-:-:S13]  /*0bb0*/  ISETP.GE.AND P0, PT, R27, R2, PT ;  /* 0x000000021b00720c */ /* 0x000fda0003f06270 */
[----:B-12---:R-:W1:Y:S01]  /*0bc0*/  @!P0 LDC.64 R4, c[0x0][0x218] ;  /* 0x00008600ff048b82 */ /* 0x006e620000000a00 */
[----:B0-----:R-:W-:Y:S01]  /*0bd0*/  @!P0 IADD3 R3, R0, R27, RZ ;  /* 0x0000001b00038210 */ /* 0x001fe20007ffe0ff */
[----:B------:R-:W-:-:S04]  /*0be0*/  @!P0 VIADD R27, R27, 0x80 ;  /* 0x000000801b1b8836 */ /* 0x000fc80000000000 */
[----:B-1----:R-:W-:-:S05]  /*0bf0*/  @!P0 IMAD.WIDE.U32 R4, R3, 0x2, R4 ;  /* 0x0000000203048825 */ /* 0x002fca00078e0004 */
[----:B------:R2:W-:Y:S02]  /*0c00*/  @!P0 STG.E.U16 desc[UR4][R4.64], R8 ;  /* 0x0000000804008986 */ /* 0x0005e4000c101504 */
.L_x_11617:
[----:B------:R-:W-:Y:S05]  /*0c10*/  BSYNC B0 ;  /* 0x0000000000007941 */ /* 0x000fea0003800000 */
.L_x_11611:
[----:B------:R-:W-:Y:S05]  /*0c20*/  WARPSYNC.ALL ;  /* 0x0000000000007948 */ /* 0x000fea0003800000 */
[----:B------:R-:W-:-:S13]  /*0c30*/  ISETP.GE.AND P0, PT, R27, R2, PT ;  /* 0x000000021b00720c */ /* 0x000fda0003f06270 */
[----:B------:R-:W-:Y:S05]  /*0c40*/  @P0 EXIT ;  /* 0x000000000000094d */ /* 0x000fea0003800000 */
[----:B------:R-:W3:Y:S01]  /*0c50*/  LDC.64 R2, c[0x0][0x218] ;  /* 0x00008600ff027b82 */ /* 0x000ee20000000a00 */
[----:B------:R-:W-:-:S05]  /*0c60*/  IADD3 R27, R0, R27, RZ ;  /* 0x0000001b001b7210 */ /* 0x000fca0007ffe0ff */
[----:B---3--:R-:W-:-:S05]  /*0c70*/  IMAD.WIDE.U32 R2, R27, 0x2, R2 ;  /* 0x000000021b027825 */ /* 0x008fca00078e0002 */
[----:B------:R-:W-:Y:S01]  /*0c80*/  STG.E.U16 desc[UR4][R2.64], R9 ;  /* 0x0000000902007986 */ /* 0x000fe2000c101504 */
[----:B------:R-:W-:Y:S05]  /*0c90*/  EXIT ;  /* 0x000000000000794d */ /* 0x000fea0003800000 */
.L_x_11618:
        /* <DEDUP_REMOVED lines=14> */
.L_x_23565:


//--------------------- .text._ZN2at6native29vectorized_elementwise_kernelILi4EZZZNS0_15neg_kernel_cudaERNS_18TensorIteratorBaseEENKUlvE0_clEvENKUlvE7_clEvEUlN3c108BFloat16EE_St5arrayIPcLm2EEEEviT0_T1_ --------------------------
	.section	.text._ZN2at6native29vectorized_elementwise_kernelILi4EZZZNS0_15neg_kernel_cudaERNS_18TensorIteratorBaseEENKUlvE0_clEvENKUlvE7_clEvEUlN3c108BFloat16EE_St5arrayIPcLm2EEEEviT0_T1_,"ax",@progbits
	.align	128
        .global         _ZN2at6native29vectorized_elementwise_kernelILi4EZZZNS0_15neg_kernel_cudaERNS_18TensorIteratorBaseEENKUlvE0_clEvENKUlvE7_clEvEUlN3c108BFloat16EE_St5arrayIPcLm2EEEEviT0_T1_
        .type           _ZN2at6native29vectorized_elementwise_kernelILi4EZZZNS0_15neg_kernel_cudaERNS_18TensorIteratorBaseEENKUlvE0_clEvENKUlvE7_clEvEUlN3c108BFloat16EE_St5arrayIPcLm2EEEEviT0_T1_,@function
        .size           _ZN2at6native29vectorized_elementwise_kernelILi4EZZZNS0_15neg_kernel_cudaERNS_18TensorIteratorBaseEENKUlvE0_clEvENKUlvE7_clEvEUlN3c108BFloat16EE_St5arrayIPcLm2EEEEviT0_T1_,(.L_x_23566 - _ZN2at6native29vectorized_elementwise_kernelILi4EZZZNS0_15neg_kernel_cudaERNS_18TensorIteratorBaseEENKUlvE0_clEvENKUlvE7_clEvEUlN3c108BFloat16EE_St5arrayIPcLm2EEEEviT0_T1_)
        .other          _ZN2at6native29vectorized_elementwise_kernelILi4EZZZNS0_15neg_kernel_cudaERNS_18TensorIteratorBaseEENKUlvE0_clEvENKUlvE7_clEvEUlN3c108BFloat16EE_St5arrayIPcLm2EEEEviT0_T1_,@"STO_CUDA_ENTRY STV_DEFAULT"
_ZN2at6native29vectorized_elementwise_kernelILi4EZZZNS0_15neg_kernel_cudaERNS_18TensorIteratorBaseEENKUlvE0_clEvENKUlvE7_clEvEUlN3c108BFloat16EE_St5arrayIPcLm2EEEEviT0_T1_:
.text._ZN2at6native29vectorized_elementwise_kernelILi4EZZZNS0_15neg_kernel_cudaERNS_18TensorIteratorBaseEENKUlvE0_clEvENKUlvE7_clEvEUlN3c108BFloat16EE_St5arrayIPcLm2EEEEviT0_T1_:
        /* <DEDUP_REMOVED lines=13> */
[----:B------:R-:W2:Y:S04]  /*00d0*/  LDG.E.64 R10, desc[UR4][R6.64] ;  /* 0x00000004060a7981 */ /* 0x000ea8000c1e1b00 */
[----:B------:R-:W3:Y:S01]  /*00e0*/  LDG.E.64 R12, desc[UR4][R6.64+0x400] ;  /* 0x00040004060c7981 */ /* 0x000ee2000c1e1b00 */
[----:B0-----:R-:W-:-:S04]  /*00f0*/  IMAD.WIDE.U32 R2, R0, 0x2, R2 ;  /* 0x0000000200027825 */ /* 0x001fc800078e0002 */
[----:B------:R-:W-:Y:S01]  /*0100*/  IMAD.WIDE R2, R5, 0x8, R2 ;  /* 0x0000000805027825 */ /* 0x000fe200078e0202 */
[----:B--2---:R-:W-:-:S03]  /*0110*/  PRMT R0, R10, 0x7632, R0 ;  /* 0x000076320a007816 */ /* 0x004fc60000000000 */
[----:B------:R-:W-:Y:S01]  /*0120*/  IMAD.U32 R10, R10, 0x10000, RZ ;  /* 0x000100000a0a7824 */ /* 0x000fe200078e00ff */
[----:B------:R-:W-:Y:S02]  /*0130*/  PRMT R4, R11, 0x7632, R4 ;  /* 0x000076320b047816 */ /* 0x000fe40000000004 */
[C---:B---3--:R-:W-:Y:S01]  /*0140*/  PRMT R8, R12.reuse, 0x7632, R8 ;  /* 0x000076320c087816 */ /* 0x048fe20000000008 */
[----:B------:R-:W-:Y:S01]  /*0150*/  IMAD.U32 R12, R12, 0x10000, RZ ;  /* 0x000100000c0c7824 */ /* 0x000fe200078e00ff */
[C---:B------:R-:W-:Y:S01]  /*0160*/  PRMT R9, R13.reuse, 0x7632, R9 ;  /* 0x000076320d097816 */ /* 0x040fe20000000009 */
[----:B------:R-:W-:Y:S01]  /*0170*/  IMAD.U32 R13, R13, 0x10000, RZ ;  /* 0x000100000d0d7824 */ /* 0x000fe200078e00ff */
[----:B------:R-:W-:Y:S01]  /*0180*/  SHF.L.U32 R11, R11, 0x10, RZ ;  /* 0x000000100b0b7819 */ /* 0x000fe200000006ff */
[----:B------:R-:W-:Y:S01]  /*0190*/  IMAD.U32 R4, R4, 0x10000, RZ ;  /* 0x0001000004047824 */ /* 0x000fe200078e00ff */
[----:B------:R-:W-:Y:S01]  /*01a0*/  SHF.L.U32 R0, R0, 0x10, RZ ;  /* 0x0000001000007819 */ /* 0x000fe200000006ff */
[----:B------:R-:W-:Y:S01]  /*01b0*/  IMAD.U32 R8, R8, 0x10000, RZ ;  /* 0x0001000008087824 */ /* 0x000fe200078e00ff */
[----:B------:R-:W-:Y:S01]  /*01c0*/  SHF.L.U32 R6, R9, 0x10, RZ ;  /* 0x0000001009067819 */ /* 0x000fe200000006ff */
[----:B------:R-:W-:Y:S01]  /*01d0*/  FADD.FTZ R10, -R10, -RZ ;  /* 0x800000ff0a0a7221 */ /* 0x000fe20000010100 */
[----:B------:R-:W-:Y:S01]  /*01e0*/  FADD.FTZ R11, -R11, -RZ ;  /* 0x800000ff0b0b7221 */ /* 0x000fe20000010100 */
        /* <DEDUP_REMOVED lines=8> */
[----:B------:R-:W-:Y:S02]  /*0270*/  F2FP.BF16.F32.PACK_AB R12, R9, R12 ;  /* 0x0000000c090c723e */ /* 0x000fe400000010ff */
[----:B------:R-:W-:Y:S01]  /*0280*/  F2FP.BF16.F32.PACK_AB R13, R6, R13 ;  /* 0x0000000d060d723e */ /* 0x000fe200000010ff */
[----:B------:R-:W-:Y:S04]  /*0290*/  STG.E.64 desc[UR4][R2.64], R10 ;  /* 0x0000000a02007986 */ /* 0x000fe8000c101b04 */
[----:B------:R-:W-:Y:S01]  /*02a0*/  STG.E.64 desc[UR4][R2.64+0x400], R12 ;  /* 0x0004000c02007986 */ /* 0x000fe2000c101b04 */
[----:B------:R-:W-:Y:S05]  /*02b0*/  EXIT ;  /* 0x000000000000794d */ /* 0x000fea0003800000 */
.L_x_11619:
        /* <DEDUP_REMOVED lines=116> */
.L_x_11622:
[----:B------:R-:W-:-:S13]  /*0a00*/  ISETP.GE.AND P0, PT, R27, R2, PT ;  /* 0x000000021b00720c */ /* 0x000fda0003f06270 */
[----:B------:R-:W-:Y:S05]  /*0a10*/  @P0 BRA `(.L_x_11624) ;  /* 0x0000000000300947 */ /* 0x000fea0003800000 */
[----:B0-----:R-:W0:Y:S01]  /*0a20*/  LDC.64 R10, c[0x0][0x218] ;  /* 0x00008600ff0a7b82 */ /* 0x001e220000000a00 */
[----:B------:R-:W-:Y:S01]  /*0a30*/  IADD3 R3, R0, R27, RZ ;  /* 0x0000001b00037210 */ /* 0x000fe20007ffe0ff */
[----:B------:R-:W-:-:S04]  /*0a40*/  VIADD R27, R27, 0x80 ;  /* 0x000000801b1b7836 */ /* 0x000fc80000000000 */
[----:B0-----:R-:W-:-:S05]  /*0a50*/  IMAD.WIDE.U32 R10, R3, 0x2, R10 ;  /* 0x00000002030a7825 */ /* 0x001fca00078e000a */
[----:B------:R1:W-:Y:S02]  /*0a60*/  STG.E.U16 desc[UR4][R10.64], R5 ;  /* 0x000000050a007986 */ /* 0x0003e4000c101504 */
.L_x_11623:
[----:B------:R-:W-:-:S13]  /*0a70*/  ISETP.GE.AND P0, PT, R27, R2, PT ;  /* 0x000000021b00720c */ /* 0x000fda0003f06270 */
[----:B------:R-:W-:Y:S05]  /*0a80*/  @P0 BRA `(.L_x_11625) ;  /* 0x0000000000340947 */ /* 0x000fea0003800000 */
[----:B-1----:R-:W1:Y:S01]  /*0a90*/  LDC.64 R4, c[0x0][0x218] ;  /* 0x00008600ff047b82 */ /* 0x002e620000000a00 */
[----:B0-----:R-:W-:Y:S01]  /*0aa0*/  IADD3 R3, R0, R27, RZ ;  /* 0x0000001b00037210 */ /* 0x001fe20007ffe0ff */
[----:B------:R-:W-:-:S04]  /*0ab0*/  VIADD R27, R27, 0x80 ;  /* 0x000000801b1b7836 */ /* 0x000fc80000000000 */
[----:B-1----:R-:W-:-:S05]  /*0ac0*/  IMAD.WIDE.U32 R4, R3, 0x2, R4 ;  /* 0x0000000203047825 */ /* 0x002fca00078e0004 */
[----:B------:R1:W-:Y:S02]  /*0ad0*/  STG.E.U16 desc[UR4][R4.64], R6 ;  /* 0x0000000604007986 */ /* 0x0003e4000c101504 */
.L_x_11624:
        /* <DEDUP_REMOVED lines=8> */
.L_x_11625:
[----:B------:R-:W-:Y:S05]  /*0b60*/  BSYNC B1 ;  /* 0x0000000000017941 */ /* 0x000fea0003800000 */
.L_x_11621:
[----:B------:R-:W-:-:S13]  /*0b70*/  ISETP.GE.AND P0, PT, R27, R2, PT ;  /* 0x000000021b00720c */ /* 0x000fda0003f06270 */
[----:B-12---:R-:W1:Y:S01]  /*0b80*/  @!P0 LDC.64 R4, c[0x0][0x218] ;  /* 0x00008600ff048b82 */ /* 0x006e620000000a00 */
[----:B0-----:R-:W-:Y:S01]  /*0b90*/  @!P0 IADD3 R3, R0, R27, RZ ;  /* 0x0000001b00038210 */ /* 0x001fe20007ffe0ff */
[----:B------:R-:W-:-:S04]  /*0ba0*/  @!P0 VIADD R27, R27, 0x80 ;  /* 0x000000801b1b8836 */ /* 0x000fc80000000000 */
[----:B-1----:R-:W-:-:S05]  /*0bb0*/  @!P0 IMAD.WIDE.U32 R4, R3, 0x2, R4 ;  /* 0x0000000203048825 */ /* 0x002fca00078e0004 */
[----:B------:R2:W-:Y:S02]  /*0bc0*/  @!P0 STG.E.U16 desc[UR4][R4.64], R8 ;  /* 0x0000000804008986 */ /* 0x0005e4000c101504 */
.L_x_11626:
[----:B------:R-:W-:Y:S05]  /*0bd0*/  BSYNC B0 ;  /* 0x0000000000007941 */ /* 0x000fea0003800000 */
.L_x_11620:
        /* <DEDUP_REMOVED lines=8> */
.L_x_11627:
        /* <DEDUP_REMOVED lines=10> */
.L_x_23566:


//--------------------- .text._ZN2at6native29vectorized_elementwise_kernelILi8EZZZNS0_15neg_kernel_cudaERNS_18TensorIteratorBaseEENKUlvE0_clEvENKUlvE7_clEvEUlN3c108BFloat16EE_St5arrayIPcLm2EEEEviT0_T1_ --------------------------
	.section	.text._ZN2at6native29vectorized_elementwise_kernelILi8EZZZNS0_15neg_kernel_cudaERNS_18TensorIteratorBaseEENKUlvE0_clEvENKUlvE7_clEvEUlN3c108BFloat16EE_St5arrayIPcLm2EEEEviT0_T1_,"ax",@progbits
	.align	128
        .global         _ZN2at6native29vectorized_elementwise_kernelILi8EZZZNS0_15neg_kernel_cudaERNS_18TensorIteratorBaseEENKUlvE0_clEvENKUlvE7_clEvEUlN3c108BFloat16EE_St5arrayIPcLm2EEEEviT0_T1_
        .type           _ZN2at6native29vectorized_elementwise_kernelILi8EZZZNS0_15neg_kernel_cudaERNS_18TensorIteratorBaseEENKUlvE0_clEvENKUlvE7_clEvEUlN3c108BFloat16EE_St5arrayIPcLm2EEEEviT0_T1_,@function
        .size           _ZN2at6native29vectorized_elementwise_kernelILi8EZZZNS0_15neg_kernel_cudaERNS_18TensorIteratorBaseEENKUlvE0_clEvENKUlvE7_clEvEUlN3c108BFloat16EE_St5arrayIPcLm2EEEEviT0_T1_,(.L_x_23567 - _ZN2at6native29vectorized_elementwise_kernelILi8EZZZNS0_15neg_kernel_cudaERNS_18TensorIteratorBaseEENKUlvE0_clEvENKUlvE7_clEvEUlN3c108BFloat16EE_St5arrayIPcLm2EEEEviT0_T1_)
        .other          _ZN2at6native29vectorized_elementwise_kernelILi8EZZZNS0_15neg_kernel_cudaERNS_18TensorIteratorBaseEENKUlvE0_clEvENKUlvE7_clEvEUlN3c108BFloat16EE_St5arrayIPcLm2EEEEviT0_T1_,@"STO_CUDA_ENTRY STV_DEFAULT"
_ZN2at6native29vectorized_elementwise_kernelILi8EZZZNS0_15neg_kernel_cudaERNS_18TensorIteratorBaseEENKUlvE0_clEvENKUlvE7_clEvEUlN3c108BFloat16EE_St5arrayIPcLm2EEEEviT0_T1_:
.text._ZN2at6native29vectorized_elementwise_kernelILi8EZZZNS0_15neg_kernel_cudaERNS_18TensorIteratorBaseEENKUlvE0_clEvENKUlvE7_clEvEUlN3c108BFloat16EE_St5arrayIPcLm2EEEEviT0_T1_:
        /* <DEDUP_REMOVED lines=16> */
[----:B--2---:R-:W-:-:S03]  /*0100*/  PRMT R0, R4, 0x7632, R0 ;  /* 0x0000763204007816 */ /* 0x004fc60000000000 */
[----:B------:R-:W-:Y:S01]  /*0110*/  IMAD.U32 R13, R6, 0x10000, RZ ;  /* 0x00010000060d7824 */ /* 0x000fe200078e00ff */
[----:B------:R-:W-:Y:S01]  /*0120*/  PRMT R8, R5, 0x7632, R8 ;  /* 0x0000763205087816 */ /* 0x000fe20000000008 */
[----:B------:R-:W-:Y:S01]  /*0130*/  IMAD.U32 R11, R4, 0x10000, RZ ;  /* 0x00010000040b7824 */ /* 0x000fe200078e00ff */
[----:B------:R-:W-:Y:S01]  /*0140*/  PRMT R10, R6, 0x7632, R10 ;  /* 0x00007632060a7816 */ /* 0x000fe2000000000a */
[----:B------:R-:W-:Y:S01]  /*0150*/  FADD.FTZ R13, -R13, -RZ ;  /* 0x800000ff0d0d7221 */ /* 0x000fe20000010100 */
        /* <DEDUP_REMOVED lines=14> */
[----:B------:R-:W-:-:S02]  /*0240*/  F2FP.BF16.F32.PACK_AB R4, R5, R4 ;  /* 0x000000040504723e */ /* 0x000fc400000010ff */
[----:B------:R-:W-:Y:S02]  /*0250*/  F2FP.BF16.F32.PACK_AB R5, R7, R12 ;  /* 0x0000000c0705723e */ /* 0x000fe400000010ff */
[----:B------:R-:W-:Y:S02]  /*0260*/  F2FP.BF16.F32.PACK_AB R6, R6, R13 ;  /* 0x0000000d0606723e */ /* 0x000fe400000010ff */
[----:B------:R-:W-:-:S05]  /*0270*/  F2FP.BF16.F32.PACK_AB R7, R14, R11 ;  /* 0x0000000b0e07723e */ /* 0x000fca00000010ff */
[----:B------:R-:W-:Y:S01]  /*0280*/  STG.E.128 desc[UR4][R2.64], R4 ;  /* 0x0000000402007986 */ /* 0x000fe2000c101d04 */
[----:B------:R-:W-:Y:S05]  /*0290*/  EXIT ;  /* 0x000000000000794d */ /* 0x000fea0003800000 */
.L_x_11628:
        /* <DEDUP_REMOVED lines=116> */
.L_x_11631:
[----:B------:R-:W-:-:S13]  /*09e0*/  ISETP.GE.AND P0, PT, R27, R2, PT ;  /* 0x000000021b00720c */ /* 0x000fda0003f06270 */
[----:B------:R-:W-:Y:S05]  /*09f0*/  @P0 BRA `(.L_x_11633) ;  /* 0x0000000000300947 */ /* 0x000fea0003800000 */
[----:B0-----:R-:W0:Y:S01]  /*0a00*/  LDC.64 R10, c[0x0][0x218] ;  /* 0x00008600ff0a7b82 */ /* 0x001e220000000a00 */
[----:B------:R-:W-:Y:S01]  /*0a10*/  IADD3 R3, R0, R27, RZ ;  /* 0x0000001b00037210 */ /* 0x000fe20007ffe0ff */
[----:B------:R-:W-:-:S04]  /*0a20*/  VIADD R27, R27, 0x80 ;  /* 0x000000801b1b7836 */ /* 0x000fc80000000000 */
[----:B0-----:R-:W-:-:S05]  /*0a30*/  IMAD.WIDE.U32 R10, R3, 0x2, R10 ;  /* 0x00000002030a7825 */ /* 0x001fca00078e000a */
[----:B------:R1:W-:Y:S02]  /*0a40*/  STG.E.U16 desc[UR4][R10.64], R5 ;  /* 0x000000050a007986 */ /* 0x0003e4000c101504 */
.L_x_11632:
[----:B------:R-:W-:-:S13]  /*0a50*/  ISETP.GE.AND P0, PT, R27, R2, PT ;  /* 0x000000021b00720c */ /* 0x000fda0003f06270 */
[----:B------:R-:W-:Y:S05]  /*0a60*/  @P0 BRA `(.L_x_11634) ;  /* 0x0000000000340947 */ /* 0x000fea0003800000 */
[----:B-1----:R-:W1:Y:S01]  /*0a70*/  LDC.64 R4, c[0x0][0x218] ;  /* 0x00008600ff047b82 */ /* 0x002e620000000a00 */
[----:B0-----:R-:W-:Y:S01]  /*0a80*/  IADD3 R3, R0, R27, RZ ;  /* 0x0000001b00037210 */ /* 0x001fe20007ffe0ff */
[----:B------:R-:W-:-:S04]  /*0a90*/  VIADD R27, R27, 0x80 ;  /* 0x000000801b1b7836 */ /* 0x000fc80000000000 */
[----:B-1----:R-:W-:-:S05]  /*0aa0*/  IMAD.WIDE.U32 R4, R3, 0x2, R4 ;  /* 0x0000000203047825 */ /* 0x002fca00078e0004 */
[----:B------:R1:W-:Y:S02]  /*0ab0*/  STG.E.U16 desc[UR4][R4.64], R6 ;  /* 0x0000000604007986 */ /* 0x0003e4000c101504 */
.L_x_11633:
        /* <DEDUP_REMOVED lines=8> */
.L_x_11634:
[----:B------:R-:W-:Y:S05]  /*0b40*/  BSYNC B1 ;  /* 0x0000000000017941 */ /* 0x000fea0003800000 */
.L_x_11630:
[----:B------:R-:W-:-:S13]  /*0b50*/  ISETP.GE.AND P0, PT, R27, R2, PT ;  /* 0x000000021b00720c */ /* 0x000fda0003f06270 */
[----:B-12---:R-:W1:Y:S01]  /*0b60*/  @!P0 LDC.64 R4, c[0x0][0x218] ;  /* 0x00008600ff048b82 */ /* 0x006e620000000a00 */
[----:B0-----:R-:W-:Y:S01]  /*0b70*/  @!P0 IADD3 R3, R0, R27, RZ ;  /* 0x0000001b00038210 */ /* 0x001fe20007ffe0ff */
[----:B------:R-:W-:-:S04]  /*0b80*/  @!P0 VIADD R27, R27, 0x80 ;  /* 0x000000801b1b8836 */ /* 0x000fc80000000000 */
[----:B-1----:R-:W-:-:S05]  /*0b90*/  @!P0 IMAD.WIDE.U32 R4, R3, 0x2, R4 ;  /* 0x0000000203048825 */ /* 0x002fca00078e0004 */
[----:B------:R2:W-:Y:S02]  /*0ba0*/  @!P0 STG.E.U16 desc[UR4][R4.64], R8 ;  /* 0x0000000804008986 */ /* 0x0005e4000c101504 */
.L_x_11635:
[----:B------:R-:W-:Y:S05]  /*0bb0*/  BSYNC B0 ;  /* 0x0000000000007941 */ /* 0x000fea0003800000 */
.L_x_11629:
        /* <DEDUP_REMOVED lines=8> */
.L_x_11636:
        /* <DEDUP_REMOVED lines=12> */
.L_x_23567:


//--------------------- .text._ZN2at6native18elementwise_kernelILi128ELi4EZNS0_15gpu_kernel_implIZZZNS0_15neg_kernel_cudaERNS_18TensorIteratorBaseEENKUlvE0_clEvENKUlvE6_clEvEUlN3c104HalfEE_EEvS4_RKT_EUliE_EEviT1_ --------------------------
	.section	.text._ZN2at6native18elementwise_kernelILi128ELi4EZNS0_15gpu_kernel_implIZZZNS0_15neg_kernel_cudaERNS_18TensorIteratorBaseEENKUlvE0_clEvENKUlvE6_clEvEUlN3c104HalfEE_EEvS4_RKT_EUliE_EEviT1_,"ax",@progbits
	.align	128
        .global         _ZN2at6native18elementwise_kernelILi128ELi4EZNS0_15gpu_kernel_implIZZZNS0_15neg_kernel_cudaERNS_18TensorIteratorBaseEENKUlvE0_clEvENKUlvE6_clEvEUlN3c104HalfEE_EEvS4_RKT_EUliE_EEviT1_
        .type           _ZN2at6native18elementwise_kernelILi128ELi4EZNS0_15gpu_kernel_implIZZZNS0_15neg_kernel_cudaERNS_18TensorIteratorBaseEENKUlvE0_clEvENKUlvE6_clEvEUlN3c104HalfEE_EEvS4_RKT_EUliE_EEviT1_,@function
        .size           _ZN2at6native18elementwise_kernelILi128ELi4EZNS0_15gpu_kernel_implIZZZNS0_15neg_kernel_cudaERNS_18TensorIteratorBaseEENKUlvE0_clEvENKUlvE6_clEvEUlN3c104HalfEE_EEvS4_RKT_EUliE_EEviT1_,(.L_x_23568 - _ZN2at6native18elementwise_kernelILi128ELi4EZNS0_15gpu_kernel_implIZZZNS0_15neg_kernel_cudaERNS_18TensorIteratorBaseEENKUlvE0_clEvENKUlvE6_clEvEUlN3c104HalfEE_EEvS4_RKT_EUliE_EEviT1_)
        .other          _ZN2at6native18elementwise_kernelILi128ELi4EZNS0_15gpu_kernel_implIZZZNS0_15neg_kernel_cudaERNS_18TensorIteratorBaseEENKUlvE0_clEvENKUlvE6_clEvEUlN3c104HalfEE_EEvS4_RKT_EUliE_EEviT1_,@"STO_CUDA_ENTRY STV_DEFAULT"
_ZN2at6native18elementwise_kernelILi128ELi4EZNS0_15gpu_kernel_implIZZZNS0_15neg_kernel_cudaERNS_18TensorIteratorBaseEENKUlvE0_clEvENKUlvE6_clEvEUlN3c104HalfEE_EEvS4_RKT_EUliE_EEviT1_:
.text._ZN2at6native18elementwise_kernelILi128ELi4EZNS0_15gpu_kernel_implIZZZNS0_15neg_kernel_cudaERNS_18TensorIteratorBaseEENKUlvE0_clEvENKUlvE6_clEvEUlN3c104HalfEE_EEvS4_RKT_EUliE_EEviT1_:
        /* <DEDUP_REMOVED lines=313> */
.L_x_11639:
        /* <DEDUP_REMOVED lines=22> */
.L_x_11643:
[----:B------:R-:W2:Y:S02]  /*14f0*/  LDG.E.U8 R2, desc[UR36][R2.64] ;  /* 0x0000002402027981 */ /* 0x000ea4000c1e1100 */
[----:B--2---:R-:W-:-:S04]  /*1500*/  I2FP.F32.U32 R0, R2 ;  /* 0x0000000200007245 */ /* 0x004fc80000201000 */
[----:B------:R-:W-:Y:S01]  /*1510*/  F2FP.F16.F32.PACK_AB R0, RZ, R0 ;  /* 0x00000000ff00723e */ /* 0x000fe200000000ff */
[----:B------:R-:W-:Y:S06]  /*1520*/  BRA `(.L_x_11645) ;  /* 0x0000000c00887947 */ /* 0x000fec0003800000 */
.L_x_11642:
        /* <DEDUP_REMOVED lines=10> */
.L_x_11647:
[----:B------:R-:W2:Y:S02]  /*15d0*/  LDG.E R2, desc[UR36][R2.64] ;  /* 0x0000002402027981 */ /* 0x000ea4000c1e1900 */
[----:B--2---:R-:W-:-:S04]  /*15e0*/  I2FP.F32.S32 R0, R2 ;  /* 0x0000000200007245 */ /* 0x004fc80000201400 */
[----:B------:R-:W-:Y:S01]  /*15f0*/  F2FP.F16.F32.PACK_AB R0, RZ, R0 ;  /* 0x00000000ff00723e */ /* 0x000fe200000000ff */
[----:B------:R-:W-:Y:S06]  /*1600*/  BRA `(.L_x_11645) ;  /* 0x0000000c00507947 */ /* 0x000fec0003800000 */
.L_x_11646:
[----:B------:R-:W2:Y:S02]  /*1610*/  LDG.E.U16 R2, desc[UR36][R2.64] ;  /* 0x0000002402027981 */ /* 0x000ea4000c1e1500 */
[----:B--2---:R-:W0:Y:S02]  /*1620*/  I2F.S16 R0, R2 ;  /* 0x0000000200007306 */ /* 0x004e240000101400 */
[----:B0-----:R-:W-:Y:S01]  /*1630*/  F2FP.F16.F32.PACK_AB R0, RZ, R0 ;  /* 0x00000000ff00723e */ /* 0x001fe200000000ff */
[----:B------:R-:W-:Y:S06]  /*1640*/  BRA `(.L_x_11645) ;  /* 0x0000000c00407947 */ /* 0x000fec0003800000 */
.L_x_11641:
        /* <DEDUP_REMOVED lines=9> */
.L_x_11649:
[----:B------:R0:W5:Y:S01]  /*16e0*/  LDG.E.U16 R0, desc[UR36][R2.64] ;  /* 0x0000002402007981 */ /* 0x000162000c1e1500 */
[----:B------:R-:W-:Y:S05]  /*16f0*/  BRA `(.L_x_11645) ;  /* 0x0000000c00147947 */ /* 0x000fea0003800000 */
.L_x_11648:
        /* <DEDUP_REMOVED lines=9> */
.L_x_11651:
[----:B------:R1:W5:Y:S01]  /*1790*/  LDG.E.U16 R0, desc[UR36][R2.64] ;  /* 0x0000002402007981 */ /* 0x000362000c1e1500 */
[----:B------:R-:W-:Y:S05]  /*17a0*/  BRA `(.L_x_11645) ;  /* 0x0000000800e87947 */ /* 0x000fea0003800000 */
.L_x_11650:
        /* <DEDUP_REMOVED lines=8> */
.L_x_11640:
        /* <DEDUP_REMOVED lines=13> */
.L_x_11654:
        /* <DEDUP_REMOVED lines=8> */
.L_x_11653:
        /* <DEDUP_REMOVED lines=28> */
.L_x_11656:
        /* <DEDUP_REMOVED lines=15> */
.L_x_11655:
[----:B------:R-:W2:Y:S02]  /*1c30*/  LDG.E.U16 R0, desc[UR36][R2.64] ;  /* 0x0000002402007981 */ /* 0x000ea4000c1e1500 */
[----:B--2---:R-:W-:-:S05]  /*1c40*/  IMAD.U32 R0, R0, 0x10000, RZ ;  /* 0x0001000000007824 */ /* 0x004fca00078e00ff */
[----:B------:R-:W-:Y:S01]  /*1c50*/  F2FP.F16.F32.PACK_AB R0, RZ, R0 ;  /* 0x00000000ff00723e */ /* 0x000fe200000000ff */
[----:B------:R-:W-:Y:S06]  /*1c60*/  BRA `(.L_x_11645) ;  /* 0x0000000400b87947 */ /* 0x000fec0003800000 */
.L_x_11652:
        /* <DEDUP_REMOVED lines=12> */
.L_x_11659:
        /* <DEDUP_REMOVED lines=21> */
.L_x_11663:
[----:B------:R-:W-:Y:S05]  /*1e80*/  BSYNC B1 ;  /* 0x0000000000017941 */ /* 0x000fea0003800000 */
.L_x_11662:
[----:B------:R-:W-:Y:S01]  /*1e90*/  LEA R3, R0, 0x3b800000, 0x17 ;  /* 0x3b80000000037811 */ /* 0x000fe200078eb8ff */
[----:B------:R-:W-:-:S05]  /*1ea0*/  IMAD.SHL.U32 R0, R2, 0x100000, RZ ;  /* 0x0010000002007824 */ /* 0x000fca00078e00ff */
[----:B------:R-:W-:-:S07]  /*1eb0*/  LOP3.LUT R0, R3, R0, R4, 0xfe, !PT ;  /* 0x0000000003007212 */ /* 0x000fce00078efe04 */
.L_x_11661:
[----:B------:R-:W-:Y:S05]  /*1ec0*/  BSYNC B0 ;  /* 0x0000000000007941 */ /* 0x000fea0003800000 */
.L_x_11660:
[----:B------:R-:W-:Y:S01]  /*1ed0*/  F2FP.F16.F32.PACK_AB R0, RZ, R0 ;  /* 0x00000000ff00723e */ /* 0x000fe200000000ff */
[----:B------:R-:W-:Y:S06]  /*1ee0*/  BRA `(.L_x_11645) ;  /* 0x0000000400187947 */ /* 0x000fec0003800000 */
.L_x_11658:
        /* <DEDUP_REMOVED lines=21> */
.L_x_11667:
[----:B------:R-:W-:Y:S05]  /*2040*/  BSYNC B1 ;  /* 0x0000000000017941 */ /* 0x000fea0003800000 */
.L_x_11666:
[----:B------:R-:W-:Y:S01]  /*2050*/  LEA R3, R0, 0x37800000, 0x17 ;  /* 0x3780000000037811 */ /* 0x000fe200078eb8ff */
[----:B------:R-:W-:-:S05]  /*2060*/  IMAD.SHL.U32 R0, R2, 0x200000, RZ ;  /* 0x0020000002007824 */ /* 0x000fca00078e00ff */
[----:B------:R-:W-:-:S07]  /*2070*/  LOP3.LUT R0, R3, R0, R4, 0xfe, !PT ;  /* 0x0000000003007212 */ /* 0x000fce00078efe04 */
.L_x_11665:
[----:B------:R-:W-:Y:S05]  /*2080*/  BSYNC B0 ;  /* 0x0000000000007941 */ /* 0x000fea0003800000 */
.L_x_11664:
[----:B------:R-:W-:Y:S01]  /*2090*/  F2FP.F16.F32.PACK_AB R0, RZ, R0 ;  /* 0x00000000ff00723e */ /* 0x000fe200000000ff */
[----:B------:R-:W-:Y:S06]  /*20a0*/  BRA `(.L_x_11645) ;  /* 0x0000000000a87947 */ /* 0x000fec0003800000 */
.L_x_11657:
        /* <DEDUP_REMOVED lines=14> */
.L_x_11671:
[----:B------:R-:W-:Y:S05]  /*2190*/  BSYNC B0 ;  /* 0x0000000000007941 */ /* 0x000fea0003800000 */
.L_x_11670:
[----:B------:R-:W-:Y:S01]  /*21a0*/  F2FP.F16.F32.PACK_AB R0, RZ, R0 ;  /* 0x00000000ff00723e */ /* 0x000fe200000000ff */
[----:B------:R-:W-:Y:S06]  /*21b0*/  BRA `(.L_x_11645) ;  /* 0x0000000000647947 */ /* 0x000fec0003800000 */
.L_x_11644:
        /* <DEDUP_REMOVED lines=16> */
.L_x_11672:
[----:B------:R-:W-:Y:S01]  /*22c0*/  PRMT R0, RZ, 0x7610, R0 ;  /* 0x00007610ff007816 */ /* 0x000fe20000000000 */
[----:B------:R-:W-:Y:S06]  /*22d0*/  BRA `(.L_x_11645) ;  /* 0x00000000001c7947 */ /* 0x000fec0003800000 */
.L_x_11669:
[----:B------:R-:W2:Y:S02]  /*22e0*/  LDG.E.64 R2, desc[UR36][R2.64] ;  /* 0x0000002402027981 */ /* 0x000ea4000c1e1b00 */
[----:B--2---:R-:W0:Y:S02]  /*22f0*/  I2F.U64 R0, R2 ;  /* 0x0000000200007312 */ /* 0x004e240000301000 */
[----:B0-----:R-:W-:Y:S01]  /*2300*/  F2FP.F16.F32.PACK_AB R0, RZ, R0 ;  /* 0x00000000ff00723e */ /* 0x001fe200000000ff */
[----:B------:R-:W-:Y:S06]  /*2310*/  BRA `(.L_x_11645) ;  /* 0x00000000000c7947 */ /* 0x000fec0003800000 */
.L_x_11668:
[----:B------:R-:W2:Y:S02]  /*2320*/  LDG.E R2, desc[UR36][R2.64] ;  /* 0x0000002402027981 */ /* 0x000ea4000c1e1900 */
[----:B--2---:R-:W-:-:S04]  /*2330*/  I2FP.F32.U32 R0, R2 ;  /* 0x0000000200007245 */ /* 0x004fc80000201000 */
[----:B------:R-:W-:-:S07]  /*2340*/  F2FP.F16.F32.PACK_AB R0, RZ, R0 ;  /* 0x00000000ff00723e */ /* 0x000fce00000000ff */
.L_x_11645:
[----:B------:R-:W0:Y:S02]  /*2350*/  LDC.U8 R4, c[0x0][0x421] ;  /* 0x00010840ff047b82 */ /* 0x000e240000000000 */
[----:B01----:R-:W-:-:S04]  /*2360*/  PRMT R2, R4, 0x9910, RZ ;  /* 0x0000991004027816 */ /* 0x003fc800000000ff */
[----:B------:R-:W-:-:S13]  /*2370*/  ISETP.GT.AND P0, PT, R2, 0x9, PT ;  /* 0x000000090200780c */ /* 0x000fda0003f04270 */
[----:B------:R-:W-:Y:S05]  /*2380*/  @P0 BRA `(.L_x_11673) ;  /* 0x00000004000c0947 */ /* 0x000fea0003800000 */
[----:B------:R-:W-:Y:S01]  /*2390*/  ISETP.GT.AND P0, PT, R2, 0x4, PT ;  /* 0x000000040200780c */ /* 0x000fe20003f04270 */
[----:B-----5:R-:W-:-:S05]  /*23a0*/  HADD2 R3, -R0.H0_H0, -RZ.H0_H0 ;  /* 0xa00000ff00037230 */ /* 0x020fca0000000900 */
[----:B------:R-:W-:-:S07]  /*23b0*/  PRMT R3, R3, 0x5410, RZ ;  /* 0x0000541003037816 */ /* 0x000fce00000000ff */
[----:B------:R-:W-:Y:S05]  /*23c0*/  @P0 BRA `(.L_x_11674) ;  /* 0x0000000000800947 */ /* 0x000fea0003800000 */
[----:B------:R-:W-:-:S13]  /*23d0*/  ISETP.GT.AND P0, PT, R2, 0x1, PT ;  /* 0x000000010200780c */ /* 0x000fda0003f04270 */
[----:B------:R-:W-:Y:S05]  /*23e0*/  @P0 BRA `(.L_x_11675) ;  /* 0x0000000000300947 */ /* 0x000fea0003800000 */
[----:B------:R-:W-:-:S13]  /*23f0*/  ISETP.NE.AND P0, PT, R4, RZ, PT ;  /* 0x000000ff0400720c */ /* 0x000fda0003f05270 */
[----:B------:R-:W-:Y:S05]  /*2400*/  @!P0 BRA `(.L_x_11676) ;  /* 0x0000000000188947 */ /* 0x000fea0003800000 */
[----:B------:R-:W-:-:S13]  /*2410*/  ISETP.NE.AND P0, PT, R2, 0x1, PT ;  /* 0x000000010200780c */ /* 0x000fda0003f05270 */
[----:B------:R-:W-:Y:S05]  /*2420*/  @P0 BRA `(.L_x_11677) ;  /* 0x0000000c00440947 */ /* 0x000fea0003800000 */
[----:B------:R-:W-:-:S04]  /*2430*/  HADD2.F32 R0, -RZ, -R0.H0_H0 ;  /* 0xa0000000ff007230 */ /* 0x000fc80000004100 */
[----:B------:R-:W0:Y:S02]  /*2440*/  F2I.FTZ.TRUNC.NTZ R3, R0 ;  /* 0x0000000000037305 */ /* 0x000e24000021f100 */
[----:B0-----:R4:W-:Y:S01]  /*2450*/  STG.E.U8 desc[UR36][R16.64], R3 ;  /* 0x0000000310007986 */ /* 0x0019e2000c101124 */
[----:B------:R-:W-:Y:S05]  /*2460*/  BRA `(.L_x_11678) ;  /* 0x0000000c00947947 */ /* 0x000fea0003800000 */
.L_x_11676:
[----:B------:R-:W-:-:S06]  /*2470*/  HADD2.F32 R3, -RZ, -R0.H0_H0 ;  /* 0xa0000000ff037230 */ /* 0x000fcc0000004100 */
[----:B------:R-:W0:Y:S02]  /*2480*/  F2I.S64.TRUNC R2, R3 ;  /* 0x0000000300027311 */ /* 0x000e24000020d900 */
[----:B0-----:R3:W-:Y:S01]  /*2490*/  STG.E.U8 desc[UR36][R16.64], R2 ;  /* 0x0000000210007986 */ /* 0x0017e2000c101124 */
[----:B------:R-:W-:Y:S05]  /*24a0*/  BRA `(.L_x_11678) ;  /* 0x0000000c00847947 */ /* 0x000fea0003800000 */
.L_x_11675:
[----:B------:R-:W-:-:S13]  /*24b0*/  ISETP.NE.AND P0, PT, R2, 0x2, PT ;  /* 0x000000020200780c */ /* 0x000fda0003f05270 */
[----:B------:R-:W-:Y:S05]  /*24c0*/  @!P0 BRA `(.L_x_11679) ;  /* 0x0000000000308947 */ /* 0x000fea0003800000 */
[----:B------:R-:W-:-:S13]  /*24d0*/  ISETP.NE.AND P0, PT, R2, 0x3, PT ;  /* 0x000000030200780c */ /* 0x000fda0003f05270 */
[----:B------:R-:W-:Y:S05]  /*24e0*/  @!P0 BRA `(.L_x_11680) ;  /* 0x0000000000188947 */ /* 0x000fea0003800000 */
[----:B------:R-:W-:-:S13]  /*24f0*/  ISETP.NE.AND P0, PT, R2, 0x4, PT ;  /* 0x000000040200780c */ /* 0x000fda0003f05270 */
[----:B------:R-:W-:Y:S05]  /*2500*/  @P0 BRA `(.L_x_11677) ;  /* 0x0000000c000c0947 */ /* 0x000fea0003800000 */
[----:B------:R-:W-:-:S06]  /*2510*/  HADD2.F32 R2, -RZ, -R0.H0_H0 ;  /* 0xa0000000ff027230 */ /* 0x000fcc0000004100 */
[----:B------:R-:W0:Y:S02]  /*2520*/  F2I.S64.TRUNC R2, R2 ;  /* 0x0000000200027311 */ /* 0x000e24000020d900 */
[----:B0-----:R0:W-:Y:S01]  /*2530*/  STG.E.64 desc[UR36][R16.64], R2 ;  /* 0x0000000210007986 */ /* 0x0011e2000c101b24 */
[----:B------:R-:W-:Y:S05]  /*2540*/  BRA `(.L_x_11678) ;  /* 0x0000000c005c7947 */ /* 0x000fea0003800000 */
.L_x_11680:
[----:B------:R-:W-:-:S04]  /*2550*/  HADD2.F32 R0, -RZ, -R0.H0_H0 ;  /* 0xa0000000ff007230 */ /* 0x000fc80000004100 */
[----:B------:R-:W0:Y:S02]  /*2560*/  F2I.FTZ.TRUNC.NTZ R3, R0 ;  /* 0x0000000000037305 */ /* 0x000e24000021f100 */
[----:B0-----:R1:W-:Y:S01]  /*2570*/  STG.E desc[UR36][R16.64], R3 ;  /* 0x0000000310007986 */ /* 0x0013e2000c101924 */
[----:B------:R-:W-:Y:S05]  /*2580*/  BRA `(.L_x_11678) ;  /* 0x0000000c004c7947 */ /* 0x000fea0003800000 */
.L_x_11679:
[----:B------:R-:W-:-:S04]  /*2590*/  HADD2.F32 R0, -RZ, -R0.H0_H0 ;  /* 0xa0000000ff007230 */ /* 0x000fc80000004100 */
[----:B------:R-:W0:Y:S02]  /*25a0*/  F2I.FTZ.TRUNC.NTZ R3, R0 ;  /* 0x0000000000037305 */ /* 0x000e24000021f100 */
[----:B0-----:R2:W-:Y:S01]  /*25b0*/  STG.E.U16 desc[UR36][R16.64], R3 ;  /* 0x0000000310007986 */ /* 0x0015e2000c101524 */
[----:B------:R-:W-:Y:S05]  /*25c0*/  BRA `(.L_x_11678) ;  /* 0x0000000c003c7947 */ /* 0x000fea0003800000 */
.L_x_11674:
[----:B------:R-:W-:-:S13]  /*25d0*/  ISETP.GT.AND P0, PT, R2, 0x6, PT ;  /* 0x000000060200780c */ /* 0x000fda0003f04270 */
[----:B------:R-:W-:Y:S05]  /*25e0*/  @P0 BRA `(.L_x_11681) ;  /* 0x0000000000240947 */ /* 0x000fea0003800000 */
[----:B------:R-:W-:-:S13]  /*25f0*/  ISETP.NE.AND P0, PT, R2, 0x5, PT ;  /* 0x000000050200780c */ /* 0x000fda0003f05270 */
[----:B------:R-:W-:Y:S05]  /*2600*/  @!P0 BRA `(.L_x_11682) ;  /* 0x0000000000148947 */ /* 0x000fea0003800000 */
[----:B------:R-:W-:-:S13]  /*2610*/  ISETP.NE.AND P0, PT, R2, 0x6, PT ;  /* 0x000000060200780c */ /* 0x000fda0003f05270 */
[----:B------:R-:W-:Y:S05]  /*2620*/  @P0 BRA `(.L_x_11677) ;  /* 0x0000000800c40947 */ /* 0x000fea0003800000 */
[----:B------:R-:W-:-:S05]  /*2630*/  HADD2.F32 R3, -RZ, -R0.H0_H0 ;  /* 0xa0000000ff037230 */ /* 0x000fca0000004100 */
[----:B------:R0:W-:Y:S01]  /*2640*/  STG.E desc[UR36][R16.64], R3 ;  /* 0x0000000310007986 */ /* 0x0001e2000c101924 */
[----:B------:R-:W-:Y:S05]  /*2650*/  BRA `(.L_x_11678) ;  /* 0x0000000c00187947 */ /* 0x000fea0003800000 */
.L_x_11682:
[----:B------:R0:W-:Y:S01]  /*2660*/  STG.E.U16 desc[UR36][R16.64], R3 ;  /* 0x0000000310007986 */ /* 0x0001e2000c101524 */
[----:B------:R-:W-:Y:S05]  /*2670*/  BRA `(.L_x_11678) ;  /* 0x0000000c00107947 */ /* 0x000fea0003800000 */
.L_x_11681:
[----:B------:R-:W-:-:S13]  /*2680*/  ISETP.NE.AND P0, PT, R2, 0x7, PT ;  /* 0x000000070200780c */ /* 0x000fda0003f05270 */
[----:B------:R-:W-:Y:S05]  /*2690*/  @!P0 BRA `(.L_x_11683) ;  /* 0x0000000000348947 */ /* 0x000fea0003800000 */
[----:B------:R-:W-:-:S13]  /*26a0*/  ISETP.NE.AND P0, PT, R2, 0x8, PT ;  /* 0x000000080200780c */ /* 0x000fda0003f05270 */
[----:B------:R-:W-:Y:S05]  /*26b0*/  @!P0 BRA `(.L_x_11684) ;  /* 0x0000000000188947 */ /* 0x000fea0003800000 */
[----:B------:R-:W-:-:S13]  /*26c0*/  ISETP.NE.AND P0, PT, R2, 0x9, PT ;  /* 0x000000090200780c */ /* 0x000fda0003f05270 */
[----:B------:R-:W-:Y:S05]  /*26d0*/  @P0 BRA `(.L_x_11677) ;  /* 0x0000000800980947 */ /* 0x000fea0003800000 */
[----:B------:R-:W-:Y:S02]  /*26e0*/  HADD2.F32 R2, -RZ, -R0.H0_H0 ;  /* 0xa0000000ff027230 */ /* 0x000fe40000004100 */
[----:B------:R-:W-:-:S05]  /*26f0*/  IMAD.MOV.U32 R3, RZ, RZ, RZ ;  /* 0x000000ffff037224 */ /* 0x000fca00078e00ff */
[----:B------:R0:W-:Y:S01]  /*2700*/  STG.E.64 desc[UR36][R16.64], R2 ;  /* 0x0000000210007986 */ /* 0x0001e2000c101b24 */
[----:B------:R-:W-:Y:S05]  /*2710*/  BRA `(.L_x_11678) ;  /* 0x0000000800e87947 */ /* 0x000fea0003800000 */
.L_x_11684:
[----:B------:R-:W-:-:S05]  /*2720*/  HADD2.F32 R0, -RZ, -R0.H0_H0 ;  /* 0xa0000000ff007230 */ /* 0x000fca0000004100 */
[----:B------:R-:W-:-:S04]  /*2730*/  F2FP.F16.F32.PACK_AB R0, RZ, R0 ;  /* 0x00000000ff00723e */ /* 0x000fc800000000ff */
[----:B------:R-:W-:-:S05]  /*2740*/  PRMT R0, R0, 0x5410, RZ ;  /* 0x0000541000007816 */ /* 0x000fca00000000ff */
[----:B------:R0:W-:Y:S01]  /*2750*/  STG.E desc[UR36][R16.64], R0 ;  /* 0x0000000010007986 */ /* 0x0001e2000c101924 */
[----:B------:R-:W-:Y:S05]  /*2760*/  BRA `(.L_x_11678) ;  /* 0x0000000800d47947 */ /* 0x000fea0003800000 */
.L_x_11683:
[----:B------:R-:W-:-:S05]  /*2770*/  HADD2.F32 R2, -RZ, -R0.H0_H0 ;  /* 0xa0000000ff027230 */ /* 0x000fca0000004100 */
[----:B------:R-:W-:-:S06]  /*2780*/  FMUL.FTZ R2, R2, 1 ;  /* 0x3f80000002027820 */ /* 0x000fcc0000410000 */
[----:B------:R-:W0:Y:S02]  /*2790*/  F2F.F64.F32 R2, R2 ;  /* 0x0000000200027310 */ /* 0x000e240000201800 */
[----:B0-----:R0:W-:Y:S01]  /*27a0*/  STG.E.64 desc[UR36][R16.64], R2 ;  /* 0x0000000210007986 */ /* 0x0011e2000c101b24 */
[----:B------:R-:W-:Y:S05]  /*27b0*/  BRA `(.L_x_11678) ;  /* 0x0000000800c07947 */ /* 0x000fea0003800000 */
.L_x_11673:
        /* <DEDUP_REMOVED lines=8> */
[----:B-----5:R-:W-:-:S05]  /*2840*/  HADD2.F32 R0, -RZ, -R0.H0_H0 ;  /* 0xa0000000ff007230 */ /* 0x020fca0000004100 */
[----:B------:R-:W-:-:S04]  /*2850*/  FSETP.NEU.FTZ.AND P0, PT, R0, RZ, PT ;  /* 0x000000ff0000720b */ /* 0x000fc80003f1d000 */
[----:B------:R-:W-:-:S05]  /*2860*/  SEL R3, RZ, 0x1, !P0 ;  /* 0x00000001ff037807 */ /* 0x000fca0004000000 */
[----:B------:R0:W-:Y:S01]  /*2870*/  STG.E.U8 desc[UR36][R16.64], R3 ;  /* 0x0000000310007986 */ /* 0x0001e2000c101124 */
[----:B------:R-:W-:Y:S05]  /*2880*/  BRA `(.L_x_11678) ;  /* 0x00000008008c7947 */ /* 0x000fea0003800000 */
.L_x_11687:
[----:B-----5:R-:W-:Y:S01]  /*2890*/  HADD2.F32 R0, -RZ, -R0.H0_H0 ;  /* 0xa0000000ff007230 */ /* 0x020fe20000004100 */
[----:B------:R-:W-:-:S04]  /*28a0*/  CS2R R6, SRZ ;  /* 0x0000000000067805 */ /* 0x000fc8000001ff00 */
[----:B------:R-:W-:-:S04]  /*28b0*/  FMUL.FTZ R0, R0, 1 ;  /* 0x3f80000000007820 */ /* 0x000fc80000410000 */
[----:B------:R-:W0:Y:S02]  /*28c0*/  F2F.F64.F32 R4, R0 ;  /* 0x0000000000047310 */ /* 0x000e240000201800 */
[----:B0-----:R0:W-:Y:S01]  /*28d0*/  STG.E.128 desc[UR36][R16.64], R4 ;  /* 0x0000000410007986 */ /* 0x0011e2000c101d24 */
[----:B------:R-:W-:Y:S05]  /*28e0*/  BRA `(.L_x_11678) ;  /* 0x0000000800747947 */ /* 0x000fea0003800000 */
.L_x_11686:
[----:B------:R-:W-:-:S13]  /*28f0*/  ISETP.NE.AND P0, PT, R2, 0xf, PT ;  /* 0x0000000f0200780c */ /* 0x000fda0003f05270 */
[----:B------:R-:W-:Y:S05]  /*2900*/  @!P0 BRA `(.L_x_11688) ;  /* 0x0000000000b48947 */ /* 0x000fea0003800000 */
[----:B------:R-:W-:-:S13]  /*2910*/  ISETP.NE.AND P0, PT, R2, 0x17, PT ;  /* 0x000000170200780c */ /* 0x000fda0003f05270 */
[----:B------:R-:W-:Y:S05]  /*2920*/  @!P0 BRA `(.L_x_11689) ;  /* 0x0000000000548947 */ /* 0x000fea0003800000 */
[----:B------:R-:W-:-:S13]  /*2930*/  ISETP.NE.AND P0, PT, R2, 0x18, PT ;  /* 0x000000180200780c */ /* 0x000fda0003f05270 */
[----:B------:R-:W-:Y:S05]  /*2940*/  @P0 BRA `(.L_x_11677) ;  /* 0x0000000400fc0947 */ /* 0x000fea0003800000 */
[----:B-----5:R-:W-:Y:S01]  /*2950*/  HADD2.F32 R5, -RZ, -R0.H0_H0 ;  /* 0xa0000000ff057230 */ /* 0x020fe20000004100 */
        /* <DEDUP_REMOVED lines=14> */
.L_x_11691:
[----:B------:R-:W-:Y:S05]  /*2a40*/  BSYNC B0 ;  /* 0x0000000000007941 */ /* 0x000fea0003800000 */
.L_x_11690:
[----:B------:R-:W-:-:S05]  /*2a50*/  LOP3.LUT R3, R0, R3, RZ, 0xfc, !PT ;  /* 0x0000000300037212 */ /* 0x000fca00078efcff */
[----:B------:R0:W-:Y:S01]  /*2a60*/  STG.E.U8 desc[UR36][R16.64], R3 ;  /* 0x0000000310007986 */ /* 0x0001e2000c101124 */
[----:B------:R-:W-:Y:S05]  /*2a70*/  BRA `(.L_x_11678) ;  /* 0x0000000800107947 */ /* 0x000fea0003800000 */
.L_x_11689:
[----:B-----5:R-:W-:Y:S01]  /*2a80*/  HADD2.F32 R3, -RZ, -R0.H0_H0 ;  /* 0xa0000000ff037230 */ /* 0x020fe20000004100 */
        /* <DEDUP_REMOVED lines=12> */
.L_x_11693:
[----:B------:R-:W-:Y:S01]  /*2b50*/  IMAD.MOV.U32 R0, RZ, RZ, 0x7f ;  /* 0x0000007fff007424 */ /* 0x000fe200078e00ff */
[----:B------:R-:W-:-:S04]  /*2b60*/  ISETP.GT.U32.AND P0, PT, R2, 0x7f800000, PT ;  /* 0x7f8000000200780c */ /* 0x000fc80003f04070 */
[----:B------:R-:W-:-:S09]  /*2b70*/  SEL R0, R0, 0x7c, P0 ;  /* 0x0000007c00007807 */ /* 0x000fd20000000000 */
.L_x_11694:
[----:B------:R-:W-:Y:S05]  /*2b80*/  BSYNC B0 ;  /* 0x0000000000007941 */ /* 0x000fea0003800000 */
.L_x_11692:
[----:B------:R-:W-:-:S04]  /*2b90*/  LOP3.LUT R2, R3, 0x80000000, RZ, 0xc0, !PT ;  /* 0x8000000003027812 */ /* 0x000fc800078ec0ff */
[----:B------:R-:W-:-:S04]  /*2ba0*/  SHF.R.U32.HI R3, RZ, 0x18, R2 ;  /* 0x00000018ff037819 */ /* 0x000fc80000011602 */
[----:B------:R-:W-:-:S05]  /*2bb0*/  LOP3.LUT R3, R0, R3, RZ, 0xfc, !PT ;  /* 0x0000000300037212 */ /* 0x000fca00078efcff */
[----:B------:R0:W-:Y:S01]  /*2bc0*/  STG.E.U8 desc[UR36][R16.64], R3 ;  /* 0x0000000310007986 */ /* 0x0001e2000c101124 */
[----:B------:R-:W-:Y:S05]  /*2bd0*/  BRA `(.L_x_11678) ;  /* 0x0000000400b87947 */ /* 0x000fea0003800000 */
.L_x_11688:
[----:B-----5:R-:W-:-:S05]  /*2be0*/  HADD2.F32 R0, -RZ, -R0.H0_H0 ;  /* 0xa0000000ff007230 */ /* 0x020fca0000004100 */
[----:B------:R-:W-:-:S05]  /*2bf0*/  F2FP.BF16.F32.PACK_AB R0, RZ, R0 ;  /* 0x00000000ff00723e */ /* 0x000fca00000010ff */
[----:B------:R0:W-:Y:S01]  /*2c00*/  STG.E.U16 desc[UR36][R16.64], R0 ;  /* 0x0000000010007986 */ /* 0x0001e2000c101524 */
[----:B------:R-:W-:Y:S05]  /*2c10*/  BRA `(.L_x_11678) ;  /* 0x0000000400a87947 */ /* 0x000fea0003800000 */
.L_x_11685:
        /* <DEDUP_REMOVED lines=8> */
[----:B-----5:R-:W-:-:S06]  /*2ca0*/  HADD2.F32 R3, -RZ, -R0.H0_H0 ;  /* 0xa0000000ff037230 */ /* 0x020fcc0000004100 */
[----:B------:R-:W0:Y:S02]  /*2cb0*/  F2I.FTZ.U32.TRUNC.NTZ R3, R3 ;  /* 0x0000000300037305 */ /* 0x000e24000021f000 */
[----:B0-----:R0:W-:Y:S01]  /*2cc0*/  STG.E.U16 desc[UR36][R16.64], R3 ;  /* 0x0000000310007986 */ /* 0x0011e2000c101524 */
[----:B------:R-:W-:Y:S05]  /*2cd0*/  BRA `(.L_x_11678) ;  /* 0x0000000400787947 */ /* 0x000fea0003800000 */
.L_x_11697:
[----:B-----5:R-:W-:Y:S01]  /*2ce0*/  HADD2.F32 R3, -RZ, -R0.H0_H0 ;  /* 0xa0000000ff037230 */ /* 0x020fe20000004100 */
        /* <DEDUP_REMOVED lines=16> */
.L_x_11700:
[----:B------:R-:W-:-:S04]  /*2df0*/  LOP3.LUT R2, R3, 0x80000000, RZ, 0xc0, !PT ;  /* 0x8000000003027812 */ /* 0x000fc800078ec0ff */
[----:B------:R-:W-:-:S04]  /*2e00*/  SHF.R.U32.HI R3, RZ, 0x18, R2 ;  /* 0x00000018ff037819 */ /* 0x000fc80000011602 */
[----:B------:R-:W-:-:S04]  /*2e10*/  LOP3.LUT R0, R0, R3, RZ, 0xfc, !PT ;  /* 0x0000000300007212 */ /* 0x000fc800078efcff */
[----:B------:R-:W-:-:S07]  /*2e20*/  PRMT R8, R0, 0x7610, R8 ;  /* 0x0000761000087816 */ /* 0x000fce0000000008 */
.L_x_11699:
[----:B------:R-:W-:Y:S05]  /*2e30*/  BSYNC B0 ;  /* 0x0000000000007941 */ /* 0x000fea0003800000 */
.L_x_11698:
[----:B------:R0:W-:Y:S01]  /*2e40*/  STG.E.U8 desc[UR36][R16.64], R8 ;  /* 0x0000000810007986 */ /* 0x0001e2000c101124 */
[----:B------:R-:W-:Y:S05]  /*2e50*/  BRA `(.L_x_11678) ;  /* 0x0000000400187947 */ /* 0x000fea0003800000 */
.L_x_11696:
        /* <DEDUP_REMOVED lines=17> */
.L_x_11703:
[----:B------:R-:W-:-:S04]  /*2f70*/  LOP3.LUT R2, R3, 0x80000000, RZ, 0xc0, !PT ;  /* 0x8000000003027812 */ /* 0x000fc800078ec0ff */
[----:B------:R-:W-:-:S04]  /*2f80*/  SHF.R.U32.HI R3, RZ, 0x18, R2 ;  /* 0x00000018ff037819 */ /* 0x000fc80000011602 */
[----:B------:R-:W-:-:S04]  /*2f90*/  LOP3.LUT R0, R0, R3, RZ, 0xfc, !PT ;  /* 0x0000000300007212 */ /* 0x000fc800078efcff */
[----:B------:R-:W-:-:S07]  /*2fa0*/  PRMT R8, R0, 0x7610, R8 ;  /* 0x0000761000087816 */ /* 0x000fce0000000008 */
.L_x_11702:
[----:B------:R-:W-:Y:S05]  /*2fb0*/  BSYNC B0 ;  /* 0x0000000000007941 */ /* 0x000fea0003800000 */
.L_x_11701:
[----:B------:R0:W-:Y:S01]  /*2fc0*/  STG.E.U8 desc[UR36][R16.64], R8 ;  /* 0x0000000810007986 */ /* 0x0001e2000c101124 */
[----:B------:R-:W-:Y:S05]  /*2fd0*/  BRA `(.L_x_11678) ;  /* 0x0000000000b87947 */ /* 0x000fea0003800000 */
.L_x_11695:
[----:B------:R-:W-:-:S13]  /*2fe0*/  ISETP.NE.AND P0, PT, R2, 0x1c, PT ;  /* 0x0000001c0200780c */ /* 0x000fda0003f05270 */
[----:B------:R-:W-:Y:S05]  /*2ff0*/  @!P0 BRA `(.L_x_11704) ;  /* 0x0000000000a48947 */ /* 0x000fea0003800000 */
[----:B------:R-:W-:-:S13]  /*3000*/  ISETP.NE.AND P0, PT, R2, 0x1d, PT ;  /* 0x0000001d0200780c */ /* 0x000fda0003f05270 */
[----:B------:R-:W-:Y:S05]  /*3010*/  @!P0 BRA `(.L_x_11705) ;  /* 0x00000000008c8947 */ /* 0x000fea0003800000 */
[----:B------:R-:W-:-:S13]  /*3020*/  ISETP.NE.AND P0, PT, R2, 0x2c, PT ;  /* 0x0000002c0200780c */ /* 0x000fda0003f05270 */
[----:B------:R-:W-:Y:S05]  /*3030*/  @P0 BRA `(.L_x_11677) ;  /* 0x0000000000400947 */ /* 0x000fea0003800000 */
[----:B-----5:R-:W-:-:S05]  /*3040*/  HADD2.F32 R3, -RZ, -R0.H0_H0 ;  /* 0xa0000000ff037230 */ /* 0x020fca0000004100 */
        /* <DEDUP_REMOVED lines=15> */
.L_x_11677:
        /* <DEDUP_REMOVED lines=16> */
.L_x_11706:
[----:B------:R-:W-:Y:S05]  /*3240*/  BRA `(.L_x_11678) ;  /* 0x00000000001c7947 */ /* 0x000fea0003800000 */
.L_x_11705:
[----:B-----5:R-:W-:-:S06]  /*3250*/  HADD2.F32 R2, -RZ, -R0.H0_H0 ;  /* 0xa0000000ff027230 */ /* 0x020fcc0000004100 */
[----:B------:R-:W0:Y:S02]  /*3260*/  F2I.U64.TRUNC R2, R2 ;  /* 0x0000000200027311 */ /* 0x000e24000020d800 */
[----:B0-----:R0:W-:Y:S01]  /*3270*/  STG.E.64 desc[UR36][R16.64], R2 ;  /* 0x0000000210007986 */ /* 0x0011e2000c101b24 */
[----:B------:R-:W-:Y:S05]  /*3280*/  BRA `(.L_x_11678) ;  /* 0x00000000000c7947 */ /* 0x000fea0003800000 */
.L_x_11704:
[----:B-----5:R-:W-:-:S04]  /*3290*/  HADD2.F32 R0, -RZ, -R0.H0_H0 ;  /* 0xa0000000ff007230 */ /* 0x020fc80000004100 */
[----:B------:R-:W0:Y:S02]  /*32a0*/  F2I.FTZ.U32.TRUNC.NTZ R3, R0 ;  /* 0x0000000000037305 */ /* 0x000e24000021f000 */
[----:B0-----:R0:W-:Y:S02]  /*32b0*/  STG.E desc[UR36][R16.64], R3 ;  /* 0x0000000310007986 */ /* 0x0011e4000c101924 */
.L_x_11678:
[----:B------:R-:W-:-:S04]  /*32c0*/  IMAD R18, R23, 0x200, R18 ;  /* 0x0000020017127824 */ /* 0x000fc800078e0212 */
[----:B------:R-:W-:-:S07]  /*32d0*/  VIADD R19, R18, 0x80 ;  /* 0x0000008012137836 */ /* 0x000fce0000000000 */
.L_x_11638:
[----:B------:R-:W-:Y:S05]  /*32e0*/  BSYNC B6 ;  /* 0x0000000000067941 */ /* 0x000fea0003800000 */
.L_x_11637:
        /* <DEDUP_REMOVED lines=307> */
.L_x_11709:
        /* <DEDUP_REMOVED lines=22> */
.L_x_11713:
[----:B------:R-:W2:Y:S02]  /*4780*/  LDG.E.U8 R2, desc[UR36][R2.64] ;  /* 0x0000002402027981 */ /* 0x000ea4000c1e1100 */
[----:B--2---:R-:W-:-:S04]  /*4790*/  I2FP.F32.U32 R0, R2 ;  /* 0x0000000200007245 */ /* 0x004fc80000201000 */
[----:B------:R-:W-:Y:S01]  /*47a0*/  F2FP.F16.F32.PACK_AB R0, RZ, R0 ;  /* 0x00000000ff00723e */ /* 0x000fe200000000ff */
[----:B------:R-:W-:Y:S06]  /*47b0*/  BRA `(.L_x_11715) ;  /* 0x0000000c00887947 */ /* 0x000fec0003800000 */
.L_x_11712:
        /* <DEDUP_REMOVED lines=10> */
.L_x_11717:
[----:B------:R-:W2:Y:S02]  /*4860*/  LDG.E R2, desc[UR36][R2.64] ;  /* 0x0000002402027981 */ /* 0x000ea4000c1e1900 */
[----:B--2---:R-:W-:-:S04]  /*4870*/  I2FP.F32.S32 R0, R2 ;  /* 0x0000000200007245 */ /* 0x004fc80000201400 */
[----:B------:R-:W-:Y:S01]  /*4880*/  F2FP.F16.F32.PACK_AB R0, RZ, R0 ;  /* 0x00000000ff00723e */ /* 0x000fe200000000ff */
[----:B------:R-:W-:Y:S06]  /*4890*/  BRA `(.L_x_11715) ;  /* 0x0000000c00507947 */ /* 0x000fec0003800000 */
.L_x_11716:
[----:B------:R-:W2:Y:S02]  /*48a0*/  LDG.E.U16 R2, desc[UR36][R2.64] ;  /* 0x0000002402027981 */ /* 0x000ea4000c1e1500 */
[----:B--2---:R-:W0:Y:S02]  /*48b0*/  I2F.S16 R0, R2 ;  /* 0x0000000200007306 */ /* 0x004e240000101400 */
[----:B0-----:R-:W-:Y:S01]  /*48c0*/  F2FP.F16.F32.PACK_AB R0, RZ, R0 ;  /* 0x00000000ff00723e */ /* 0x001fe200000000ff */
[----:B------:R-:W-:Y:S06]  /*48d0*/  BRA `(.L_x_11715) ;  /* 0x0000000c00407947 */ /* 0x000fec0003800000 */
.L_x_11711:
        /* <DEDUP_REMOVED lines=9> */
.L_x_11719:
[----:B------:R0:W5:Y:S01]  /*4970*/  LDG.E.U16 R0, desc[UR36][R2.64] ;  /* 0x0000002402007981 */ /* 0x000162000c1e1500 */
[----:B------:R-:W-:Y:S05]  /*4980*/  BRA `(.L_x_11715) ;  /* 0x0000000c00147947 */ /* 0x000fea0003800000 */
.L_x_11718:
        /* <DEDUP_REMOVED lines=9> */
.L_x_11721:
[----:B------:R1:W5:Y:S01]  /*4a20*/  LDG.E.U16 R0, desc[UR36][R2.64] ;  /* 0x0000002402007981 */ /* 0x000362000c1e1500 */
[----:B------:R-:W-:Y:S05]  /*4a30*/  BRA `(.L_x_11715) ;  /* 0x0000000800e87947 */ /* 0x000fea0003800000 */
.L_x_11720:
        /* <DEDUP_REMOVED lines=8> */
.L_x_11710:
        /* <DEDUP_REMOVED lines=13> */
.L_x_11724:
        /* <DEDUP_REMOVED lines=8> */
.L_x_11723:
        /* <DEDUP_REMOVED lines=28> */
.L_x_11726:
        /* <DEDUP_REMOVED lines=15> */
.L_x_11725:
[----:B------:R-:W2:Y:S02]  /*4ec0*/  LDG.E.U16 R0, desc[UR36][R2.64] ;  /* 0x0000002402007981 */ /* 0x000ea4000c1e1500 */
[----:B--2---:R-:W-:-:S05]  /*4ed0*/  IMAD.U32 R0, R0, 0x10000, RZ ;  /* 0x0001000000007824 */ /* 0x004fca00078e00ff */
[----:B------:R-:W-:Y:S01]  /*4ee0*/  F2FP.F16.F32.PACK_AB R0, RZ, R0 ;  /* 0x00000000ff00723e */ /* 0x000fe200000000ff */
[----:B------:R-:W-:Y:S06]  /*4ef0*/  BRA `(.L_x_11715) ;  /* 0x0000000400b87947 */ /* 0x000fec0003800000 */
.L_x_11722:
        /* <DEDUP_REMOVED lines=12> */
.L_x_11729:
        /* <DEDUP_REMOVED lines=21> */
.L_x_11733:
[----:B------:R-:W-:Y:S05]  /*5110*/  BSYNC B1 ;  /* 0x0000000000017941 */ /* 0x000fea0003800000 */
.L_x_11732:
[----:B------:R-:W-:Y:S01]  /*5120*/  LEA R3, R0, 0x3b800000, 0x17 ;  /* 0x3b80000000037811 */ /* 0x000fe200078eb8ff */
[----:B------:R-:W-:-:S05]  /*5130*/  IMAD.SHL.U32 R0, R2, 0x100000, RZ ;  /* 0x0010000002007824 */ /* 0x000fca00078e00ff */
[----:B------:R-:W-:-:S07]  /*5140*/  LOP3.LUT R0, R3, R0, R4, 0xfe, !PT ;  /* 0x0000000003007212 */ /* 0x000fce00078efe04 */
.L_x_11731:
[----:B------:R-:W-:Y:S05]  /*5150*/  BSYNC B0 ;  /* 0x0000000000007941 */ /* 0x000fea0003800000 */
.L_x_11730:
[----:B------:R-:W-:Y:S01]  /*5160*/  F2FP.F16.F32.PACK_AB R0, RZ, R0 ;  /* 0x00000000ff00723e */ /* 0x000fe200000000ff */
[----:B------:R-:W-:Y:S06]  /*5170*/  BRA `(.L_x_11715) ;  /* 0x0000000400187947 */ /* 0x000fec0003800000 */
.L_x_11728:
        /* <DEDUP_REMOVED lines=21> */
.L_x_11737:
[----:B------:R-:W-:Y:S05]  /*52d0*/  BSYNC B1 ;  /* 0x0000000000017941 */ /* 0x000fea0003800000 */
.L_x_11736:
[----:B------:R-:W-:Y:S01]  /*52e0*/  LEA R3, R0, 0x37800000, 0x17 ;  /* 0x3780000000037811 */ /* 0x000fe200078eb8ff */
[----:B------:R-:W-:-:S05]  /*52f0*/  IMAD.SHL.U32 R0, R2, 0x200000, RZ ;  /* 0x0020000002007824 */ /* 0x000fca00078e00ff */
[----:B------:R-:W-:-:S07]  /*5300*/  LOP3.LUT R0, R3, R0, R4, 0xfe, !PT ;  /* 0x0000000003007212 */ /* 0x000fce00078efe04 */
.L_x_11735:
[----:B------:R-:W-:Y:S05]  /*5310*/  BSYNC B0 ;  /* 0x0000000000007941 */ /* 0x000fea0003800000 */
.L_x_11734:
[----:B------:R-:W-:Y:S01]  /*5320*/  F2FP.F16.F32.PACK_AB R0, RZ, R0 ;  /* 0x00000000ff00723e */ /* 0x000fe200000000ff */
[----:B------:R-:W-:Y:S06]  /*5330*/  BRA `(.L_x_11715) ;  /* 0x0000000000a87947 */ /* 0x000fec0003800000 */
.L_x_11727:
        /* <DEDUP_REMOVED lines=14> */
.L_x_11741:
[----:B------:R-:W-:Y:S05]  /*5420*/  BSYNC B0 ;  /* 0x0000000000007941 */ /* 0x000fea0003800000 */
.L_x_11740:
[----:B------:R-:W-:Y:S01]  /*5430*/  F2FP.F16.F32.PACK_AB R0, RZ, R0 ;  /* 0x00000000ff00723e */ /* 0x000fe200000000ff */
[----:B------:R-:W-:Y:S06]  /*5440*/  BRA `(.L_x_11715) ;  /* 0x0000000000647947 */ /* 0x000fec0003800000 */
.L_x_11714:
        /* <DEDUP_REMOVED lines=16> */
.L_x_11742:
[----:B------:R-:W-:Y:S01]  /*5550*/  PRMT R0, RZ, 0x7610, R0 ;  /* 0x00007610ff007816 */ /* 0x000fe20000000000 */
[----:B------:R-:W-:Y:S06]  /*5560*/  BRA `(.L_x_11715) ;  /* 0x00000000001c7947 */ /* 0x000fec0003800000 */
.L_x_11739:
[----:B------:R-:W2:Y:S02]  /*5570*/  LDG.E.64 R2, desc[UR36][R2.64] ;  /* 0x0000002402027981 */ /* 0x000ea4000c1e1b00 */
[----:B--2---:R-:W0:Y:S02]  /*5580*/  I2F.U64 R0, R2 ;  /* 0x0000000200007312 */ /* 0x004e240000301000 */
[----:B0-----:R-:W-:Y:S01]  /*5590*/  F2FP.F16.F32.PACK_AB R0, RZ, R0 ;  /* 0x00000000ff00723e */ /* 0x001fe200000000ff */
[----:B------:R-:W-:Y:S06]  /*55a0*/  BRA `(.L_x_11715) ;  /* 0x00000000000c7947 */ /* 0x000fec0003800000 */
.L_x_11738:
[----:B------:R-:W2:Y:S02]  /*55b0*/  LDG.E R2, desc[UR36][R2.64] ;  /* 0x0000002402027981 */ /* 0x000ea4000c1e1900 */
[----:B--2---:R-:W-:-:S04]  /*55c0*/  I2FP.F32.U32 R0, R2 ;  /* 0x0000000200007245 */ /* 0x004fc80000201000 */
[----:B------:R-:W-:-:S07]  /*55d0*/  F2FP.F16.F32.PACK_AB R0, RZ, R0 ;  /* 0x00000000ff00723e */ /* 0x000fce00000000ff */
.L_x_11715:
        /* <DEDUP_REMOVED lines=18> */
.L_x_11746:
[----:B------:R-:W-:-:S06]  /*5700*/  HADD2.F32 R3, -RZ, -R0.H0_H0 ;  /* 0xa0000000ff037230 */ /* 0x000fcc0000004100 */
[----:B------:R-:W0:Y:S02]  /*5710*/  F2I.S64.TRUNC R2, R3 ;  /* 0x0000000300027311 */ /* 0x000e24000020d900 */
[----:B0-----:R0:W-:Y:S01]  /*5720*/  STG.E.U8 desc[UR36][R16.64], R2 ;  /* 0x0000000210007986 */ /* 0x0011e2000c101124 */
[----:B------:R-:W-:Y:S05]  /*5730*/  BRA `(.L_x_11748) ;  /* 0x0000000c00847947 */ /* 0x000fea0003800000 */
.L_x_11745:
        /* <DEDUP_REMOVED lines=10> */
.L_x_11750:
[----:B------:R-:W-:-:S04]  /*57e0*/  HADD2.F32 R0, -RZ, -R0.H0_H0 ;  /* 0xa0000000ff007230 */ /* 0x000fc80000004100 */
[----:B------:R-:W0:Y:S02]  /*57f0*/  F2I.FTZ.TRUNC.NTZ R3, R0 ;  /* 0x0000000000037305 */ /* 0x000e24000021f100 */
[----:B0-----:R0:W-:Y:S01]  /*5800*/  STG.E desc[UR36][R16.64], R3 ;  /* 0x0000000310007986 */ /* 0x0011e2000c101924 */
[----:B------:R-:W-:Y:S05]  /*5810*/  BRA `(.L_x_11748) ;  /* 0x0000000c004c7947 */ /* 0x000fea0003800000 */
.L_x_11749:
[----:B------:R-:W-:-:S04]  /*5820*/  HADD2.F32 R0, -RZ, -R0.H0_H0 ;  /* 0xa0000000ff007230 */ /* 0x000fc80000004100 */
[----:B------:R-:W0:Y:S02]  /*5830*/  F2I.FTZ.TRUNC.NTZ R3, R0 ;  /* 0x0000000000037305 */ /* 0x000e24000021f100 */
[----:B0-----:R0:W-:Y:S01]  /*5840*/  STG.E.U16 desc[UR36][R16.64], R3 ;  /* 0x0000000310007986 */ /* 0x0011e2000c101524 */
[----:B------:R-:W-:Y:S05]  /*5850*/  BRA `(.L_x_11748) ;  /* 0x0000000c003c7947 */ /* 0x000fea0003800000 */
.L_x_11744:
        /* <DEDUP_REMOVED lines=9> */
.L_x_11752:
[----:B------:R0:W-:Y:S01]  /*58f0*/  STG.E.U16 desc[UR36][R16.64], R3 ;  /* 0x0000000310007986 */ /* 0x0001e2000c101524 */
[----:B------:R-:W-:Y:S05]  /*5900*/  BRA `(.L_x_11748) ;  /* 0x0000000c00107947 */ /* 0x000fea0003800000 */
.L_x_11751:
        /* <DEDUP_REMOVED lines=10> */
.L_x_11754:
[----:B------:R-:W-:-:S05]  /*59b0*/  HADD2.F32 R0, -RZ, -R0.H0_H0 ;  /* 0xa0000000ff007230 */ /* 0x000fca0000004100 */
[----:B------:R-:W-:-:S04]  /*59c0*/  F2FP.F16.F32.PACK_AB R0, RZ, R0 ;  /* 0x00000000ff00723e */ /* 0x000fc800000000ff */
[----:B------:R-:W-:-:S05]  /*59d0*/  PRMT R0, R0, 0x5410, RZ ;  /* 0x0000541000007816 */ /* 0x000fca00000000ff */
[----:B------:R0:W-:Y:S01]  /*59e0*/  STG.E desc[UR36][R16.64], R0 ;  /* 0x0000000010007986 */ /* 0x0001e2000c101924 */
[----:B------:R-:W-:Y:S05]  /*59f0*/  BRA `(.L_x_11748) ;  /* 0x0000000800d47947 */ /* 0x000fea0003800000 */
.L_x_11753:
[----:B------:R-:W-:-:S05]  /*5a00*/  HADD2.F32 R2, -RZ, -R0.H0_H0 ;  /* 0xa0000000ff027230 */ /* 0x000fca0000004100 */
[----:B------:R-:W-:-:S06]  /*5a10*/  FMUL.FTZ R2, R2, 1 ;  /* 0x3f80000002027820 */ /* 0x000fcc0000410000 */
[----:B------:R-:W0:Y:S02]  /*5a20*/  F2F.F64.F32 R2, R2 ;  /* 0x0000000200027310 */ /* 0x000e240000201800 */
[----:B0-----:R0:W-:Y:S01]  /*5a30*/  STG.E.64 desc[UR36][R16.64], R2 ;  /* 0x0000000210007986 */ /* 0x0011e2000c101b24 */
[----:B------:R-:W-:Y:S05]  /*5a40*/  BRA `(.L_x_11748) ;  /* 0x0000000800c07947 */ /* 0x000fea0003800000 */
.L_x_11743:
        /* <DEDUP_REMOVED lines=13> */
.L_x_11757:
[----:B-----5:R-:W-:Y:S01]  /*5b20*/  HADD2.F32 R0, -RZ, -R0.H0_H0 ;  /* 0xa0000000ff007230 */ /* 0x020fe20000004100 */
[----:B------:R-:W-:-:S04]  /*5b30*/  CS2R R6, SRZ ;  /* 0x0000000000067805 */ /* 0x000fc8000001ff00 */
[----:B------:R-:W-:-:S04]  /*5b40*/  FMUL.FTZ R0, R0, 1 ;  /* 0x3f80000000007820 */ /* 0x000fc80000410000 */
[----:B------:R-:W0:Y:S02]  /*5b50*/  F2F.F64.F32 R4, R0 ;  /* 0x0000000000047310 */ /* 0x000e240000201800 */
[----:B0-----:R0:W-:Y:S01]  /*5b60*/  STG.E.128 desc[UR36][R16.64], R4 ;  /* 0x0000000410007986 */ /* 0x0011e2000c101d24 */
[----:B------:R-:W-:Y:S05]  /*5b70*/  BRA `(.L_x_11748) ;  /* 0x0000000800747947 */ /* 0x000fea0003800000 */
.L_x_11756:
        /* <DEDUP_REMOVED lines=21> */
.L_x_11761:
[----:B------:R-:W-:Y:S05]  /*5cd0*/  BSYNC B0 ;  /* 0x0000000000007941 */ /* 0x000fea0003800000 */
.L_x_11760:
[----:B------:R-:W-:-:S05]  /*5ce0*/  LOP3.LUT R3, R0, R3, RZ, 0xfc, !PT ;  /* 0x0000000300037212 */ /* 0x000fca00078efcff */
[----:B------:R0:W-:Y:S01]  /*5cf0*/  STG.E.U8 desc[UR36][R16.64], R3 ;  /* 0x0000000310007986 */ /* 0x0001e2000c101124 */
[----:B------:R-:W-:Y:S05]  /*5d00*/  BRA `(.L_x_11748) ;  /* 0x0000000800107947 */ /* 0x000fea0003800000 */
.L_x_11759:
        /* <DEDUP_REMOVED lines=13> */
.L_x_11763:
[----:B------:R-:W-:Y:S01]  /*5de0*/  IMAD.MOV.U32 R0, RZ, RZ, 0x7f ;  /* 0x0000007fff007424 */ /* 0x000fe200078e00ff */
[----:B------:R-:W-:-:S04]  /*5df0*/  ISETP.GT.U32.AND P0, PT, R2, 0x7f800000, PT ;  /* 0x7f8000000200780c */ /* 0x000fc80003f04070 */
[----:B------:R-:W-:-:S09]  /*5e00*/  SEL R0, R0, 0x7c, P0 ;  /* 0x0000007c00007807 */ /* 0x000fd20000000000 */
.L_x_11764:
[----:B------:R-:W-:Y:S05]  /*5e10*/  BSYNC B0 ;  /* 0x0000000000007941 */ /* 0x000fea0003800000 */
.L_x_11762:
[----:B------:R-:W-:-:S04]  /*5e20*/  LOP3.LUT R2, R3, 0x80000000, RZ, 0xc0, !PT ;  /* 0x8000000003027812 */ /* 0x000fc800078ec0ff */
[----:B------:R-:W-:-:S04]  /*5e30*/  SHF.R.U32.HI R3, RZ, 0x18, R2 ;  /* 0x00000018ff037819 */ /* 0x000fc80000011602 */
[----:B------:R-:W-:-:S05]  /*5e40*/  LOP3.LUT R3, R0, R3, RZ, 0xfc, !PT ;  /* 0x0000000300037212 */ /* 0x000fca00078efcff */
[----:B------:R0:W-:Y:S01]  /*5e50*/  STG.E.U8 desc[UR36][R16.64], R3 ;  /* 0x0000000310007986 */ /* 0x0001e2000c101124 */
[----:B------:R-:W-:Y:S05]  /*5e60*/  BRA `(.L_x_11748) ;  /* 0x0000000400b87947 */ /* 0x000fea0003800000 */
.L_x_11758:
[----:B-----5:R-:W-:-:S05]  /*5e70*/  HADD2.F32 R0, -RZ, -R0.H0_H0 ;  /* 0xa0000000ff007230 */ /* 0x020fca0000004100 */
[----:B------:R-:W-:-:S05]  /*5e80*/  F2FP.BF16.F32.PACK_AB R0, RZ, R0 ;  /* 0x00000000ff00723e */ /* 0x000fca00000010ff */
[----:B------:R0:W-:Y:S01]  /*5e90*/  STG.E.U16 desc[UR36][R16.64], R0 ;  /* 0x0000000010007986 */ /* 0x0001e2000c101524 */
[----:B------:R-:W-:Y:S05]  /*5ea0*/  BRA `(.L_x_11748) ;  /* 0x0000000400a87947 */ /* 0x000fea0003800000 */
.L_x_11755:
        /* <DEDUP_REMOVED lines=12> */
.L_x_11767:
        /* <DEDUP_REMOVED lines=17> */
.L_x_11770:
[----:B------:R-:W-:-:S04]  /*6080*/  LOP3.LUT R2, R3, 0x80000000, RZ, 0xc0, !PT ;  /* 0x8000000003027812 */ /* 0x000fc800078ec0ff */
[----:B------:R-:W-:-:S04]  /*6090*/  SHF.R.U32.HI R3, RZ, 0x18, R2 ;  /* 0x00000018ff037819 */ /* 0x000fc80000011602 */
[----:B------:R-:W-:-:S04]  /*60a0*/  LOP3.LUT R0, R0, R3, RZ, 0xfc, !PT ;  /* 0x0000000300007212 */ /* 0x000fc800078efcff */
[----:B------:R-:W-:-:S07]  /*60b0*/  PRMT R8, R0, 0x7610, R8 ;  /* 0x0000761000087816 */ /* 0x000fce0000000008 */
.L_x_11769:
[----:B------:R-:W-:Y:S05]  /*60c0*/  BSYNC B0 ;  /* 0x0000000000007941 */ /* 0x000fea0003800000 */
.L_x_11768:
[----:B------:R3:W-:Y:S01]  /*60d0*/  STG.E.U8 desc[UR36][R16.64], R8 ;  /* 0x0000000810007986 */ /* 0x0007e2000c101124 */
[----:B------:R-:W-:Y:S05]  /*60e0*/  BRA `(.L_x_11748) ;  /* 0x0000000400187947 */ /* 0x000fea0003800000 */
.L_x_11766:
        /* <DEDUP_REMOVED lines=17> */
.L_x_11773:
[----:B------:R-:W-:-:S04]  /*6200*/  LOP3.LUT R2, R3, 0x80000000, RZ, 0xc0, !PT ;  /* 0x8000000003027812 */ /* 0x000fc800078ec0ff */
[----:B------:R-:W-:-:S04]  /*6210*/  SHF.R.U32.HI R3, RZ, 0x18, R2 ;  /* 0x00000018ff037819 */ /* 0x000fc80000011602 */
[----:B------:R-:W-:-:S04]  /*6220*/  LOP3.LUT R0, R0, R3, RZ, 0xfc, !PT ;  /* 0x0000000300007212 */ /* 0x000fc800078efcff */
[----:B------:R-:W-:-:S07]  /*6230*/  PRMT R8, R0, 0x7610, R8 ;  /* 0x0000761000087816 */ /* 0x000fce0000000008 */
.L_x_11772:
[----:B------:R-:W-:Y:S05]  /*6240*/  BSYNC B0 ;  /* 0x0000000000007941 */ /* 0x000fea0003800000 */
.L_x_11771:
[----:B------:R0:W-:Y:S01]  /*6250*/  STG.E.U8 desc[UR36][R16.64], R8 ;  /* 0x0000000810007986 */ /* 0x0001e2000c101124 */
[----:B------:R-:W-:Y:S05]  /*6260*/  BRA `(.L_x_11748) ;  /* 0x0000000000b87947 */ /* 0x000fea0003800000 */
.L_x_11765:
        /* <DEDUP_REMOVED lines=22> */
.L_x_11747:
[----:B-----5:R-:W-:Y:S01]  /*63d0*/  MOV R0, 0x0 ;  /* 0x0000000000007802 */ /* 0x020fe20000000f00 */
        /* <DEDUP_REMOVED lines=15> */
.L_x_11776:
[----:B------:R-:W-:Y:S05]  /*64d0*/  BRA `(.L_x_11748) ;  /* 0x00000000001c7947 */ /* 0x000fea0003800000 */
.L_x_11775:
[----:B-----5:R-:W-:-:S06]  /*64e0*/  HADD2.F32 R2, -RZ, -R0.H0_H0 ;  /* 0xa0000000ff027230 */ /* 0x020fcc0000004100 */
[----:B------:R-:W0:Y:S02]  /*64f0*/  F2I.U64.TRUNC R2, R2 ;  /* 0x0000000200027311 */ /* 0x000e24000020d800 */
[----:B0-----:R2:W-:Y:S01]  /*6500*/  STG.E.64 desc[UR36][R16.64], R2 ;  /* 0x0000000210007986 */ /* 0x0015e2000c101b24 */
[----:B------:R-:W-:Y:S05]  /*6510*/  BRA `(.L_x_11748) ;  /* 0x00000000000c7947 */ /* 0x000fea0003800000 */
.L_x_11774:
[----:B-----5:R-:W-:-:S04]  /*6520*/  HADD2.F32 R0, -RZ, -R0.H0_H0 ;  /* 0xa0000000ff007230 */ /* 0x020fc80000004100 */
[----:B------:R-:W0:Y:S02]  /*6530*/  F2I.FTZ.U32.TRUNC.NTZ R3, R0 ;  /* 0x0000000000037305 */ /* 0x000e24000021f000 */
[----:B0-----:R0:W-:Y:S02]  /*6540*/  STG.E desc[UR36][R16.64], R3 ;  /* 0x0000000310007986 */ /* 0x0011e4000c101924 */
.L_x_11748:
[----:B------:R-:W-:-:S07]  /*6550*/  VIADD R19, R19, 0x80 ;  /* 0x0000008013137836 */ /* 0x000fce0000000000 */
.L_x_11708:
[----:B------:R-:W-:Y:S05]  /*6560*/  BSYNC B6 ;  /* 0x0000000000067941 */ /* 0x000fea0003800000 */
.L_x_11707:
        /* <DEDUP_REMOVED lines=307> */
.L_x_11779:
        /* <DEDUP_REMOVED lines=22> */
.L_x_11783:
[----:B------:R-:W2:Y:S02]  /*7a00*/  LDG.E.U8 R2, desc[UR36][R2.64] ;  /* 0x0000002402027981 */ /* 0x000ea4000c1e1100 */
[----:B--2---:R-:W-:-:S04]  /*7a10*/  I2FP.F32.U32 R0, R2 ;  /* 0x0000000200007245 */ /* 0x004fc80000201000 */
[----:B------:R-:W-:Y:S01]  /*7a20*/  F2FP.F16.F32.PACK_AB R0, RZ, R0 ;  /* 0x00000000ff00723e */ /* 0x000fe200000000ff */
[----:B------:R-:W-:Y:S06]  /*7a30*/  BRA `(.L_x_11785) ;  /* 0x0000000c00887947 */ /* 0x000fec0003800000 */
.L_x_11782:
        /* <DEDUP_REMOVED lines=10> */
.L_x_11787:
[----:B------:R-:W2:Y:S02]  /*7ae0*/  LDG.E R2, desc[UR36][R2.64] ;  /* 0x0000002402027981 */ /* 0x000ea4000c1e1900 */
[----:B--2---:R-:W-:-:S04]  /*7af0*/  I2FP.F32.S32 R0, R2 ;  /* 0x0000000200007245 */ /* 0x004fc80000201400 */
[----:B------:R-:W-:Y:S01]  /*7b00*/  F2FP.F16.F32.PACK_AB R0, RZ, R0 ;  /* 0x00000000ff00723e */ /* 0x000fe200000000ff */
[----:B------:R-:W-:Y:S06]  /*7b10*/  BRA `(.L_x_11785) ;  /* 0x0000000c00507947 */ /* 0x000fec0003800000 */
.L_x_11786:
[----:B------:R-:W2:Y:S02]  /*7b20*/  LDG.E.U16 R2, desc[UR36][R2.64] ;  /* 0x0000002402027981 */ /* 0x000ea4000c1e1500 */
[----:B--2---:R-:W0:Y:S02]  /*7b30*/  I2F.S16 R0, R2 ;  /* 0x0000000200007306 */ /* 0x004e240000101400 */
[----:B0-----:R-:W-:Y:S01]  /*7b40*/  F2FP.F16.F32.PACK_AB R0, RZ, R0 ;  /* 0x00000000ff00723e */ /* 0x001fe200000000ff */
[----:B------:R-:W-:Y:S06]  /*7b50*/  BRA `(.L_x_11785) ;  /* 0x0000000c00407947 */ /* 0x000fec0003800000 */
.L_x_11781:
        /* <DEDUP_REMOVED lines=9> */
.L_x_11789:
[----:B------:R1:W5:Y:S01]  /*7bf0*/  LDG.E.U16 R0, desc[UR36][R2.64] ;  /* 0x0000002402007981 */ /* 0x000362000c1e1500 */
[----:B------:R-:W-:Y:S05]  /*7c00*/  BRA `(.L_x_11785) ;  /* 0x0000000c00147947 */ /* 0x000fea0003800000 */
.L_x_11788:
        /* <DEDUP_REMOVED lines=9> */
.L_x_11791:
[----:B------:R0:W5:Y:S01]  /*7ca0*/  LDG.E.U16 R0, desc[UR36][R2.64] ;  /* 0x0000002402007981 */ /* 0x000162000c1e1500 */
[----:B------:R-:W-:Y:S05]  /*7cb0*/  BRA `(.L_x_11785) ;  /* 0x0000000800e87947 */ /* 0x000fea0003800000 */
.L_x_11790:
        /* <DEDUP_REMOVED lines=8> */
.L_x_11780:
        /* <DEDUP_REMOVED lines=13> */
.L_x_11794:
        /* <DEDUP_REMOVED lines=8> */
.L_x_11793:
        /* <DEDUP_REMOVED lines=28> */
.L_x_11796:
        /* <DEDUP_REMOVED lines=15> */
.L_x_11795:
[----:B------:R-:W2:Y:S02]  /*8140*/  LDG.E.U16 R0, desc[UR36][R2.64] ;  /* 0x0000002402007981 */ /* 0x000ea4000c1e1500 */
[----:B--2---:R-:W-:-:S05]  /*8150*/  IMAD.U32 R0, R0, 0x10000, RZ ;  /* 0x0001000000007824 */ /* 0x004fca00078e00ff */
[----:B------:R-:W-:Y:S01]  /*8160*/  F2FP.F16.F32.PACK_AB R0, RZ, R0 ;  /* 0x00000000ff00723e */ /* 0x000fe200000000ff */
[----:B------:R-:W-:Y:S06]  /*8170*/  BRA `(.L_x_11785) ;  /* 0x0000000400b87947 */ /* 0x000fec0003800000 */
.L_x_11792:
        /* <DEDUP_REMOVED lines=12> */
.L_x_11799:
        /* <DEDUP_REMOVED lines=21> */
.L_x_11803:
[----:B------:R-:W-:Y:S05]  /*8390*/  BSYNC B1 ;  /* 0x0000000000017941 */ /* 0x000fea0003800000 */
.L_x_11802:
[----:B------:R-:W-:Y:S01]  /*83a0*/  LEA R3, R0, 0x3b800000, 0x17 ;  /* 0x3b80000000037811 */ /* 0x000fe200078eb8ff */
[----:B------:R-:W-:-:S05]  /*83b0*/  IMAD.SHL.U32 R0, R2, 0x100000, RZ ;  /* 0x0010000002007824 */ /* 0x000fca00078e00ff */
[----:B------:R-:W-:-:S07]  /*83c0*/  LOP3.LUT R0, R3, R0, R4, 0xfe, !PT ;  /* 0x0000000003007212 */ /* 0x000fce00078efe04 */
.L_x_11801:
[----:B------:R-:W-:Y:S05]  /*83d0*/  BSYNC B0 ;  /* 0x0000000000007941 */ /* 0x000fea0003800000 */
.L_x_11800:
[----:B------:R-:W-:Y:S01]  /*83e0*/  F2FP.F16.F32.PACK_AB R0, RZ, R0 ;  /* 0x00000000ff00723e */ /* 0x000fe200000000ff */
[----:B------:R-:W-:Y:S06]  /*83f0*/  BRA `(.L_x_11785) ;  /* 0x0000000400187947 */ /* 0x000fec0003800000 */
.L_x_11798:
        /* <DEDUP_REMOVED lines=21> */
.L_x_11807:
[----:B------:R-:W-:Y:S05]  /*8550*/  BSYNC B1 ;  /* 0x0000000000017941 */ /* 0x000fea0003800000 */
.L_x_11806:
[----:B------:R-:W-:Y:S01]  /*8560*/  LEA R3, R0, 0x37800000, 0x17 ;  /* 0x3780000000037811 */ /* 0x000fe200078eb8ff */
[----:B------:R-:W-:-:S05]  /*8570*/  IMAD.SHL.U32 R0, R2, 0x200000, RZ ;  /* 0x0020000002007824 */ /* 0x000fca00078e00ff */
[----:B------:R-:W-:-:S07]  /*8580*/  LOP3.LUT R0, R3, R0, R4, 0xfe, !PT ;  /* 0x0000000003007212 */ /* 0x000fce00078efe04 */
.L_x_11805:
[----:B------:R-:W-:Y:S05]  /*8590*/  BSYNC B0 ;  /* 0x0000000000007941 */ /* 0x000fea0003800000 */
.L_x_11804:
[----:B------:R-:W-:Y:S01]  /*85a0*/  F2FP.F16.F32.PACK_AB R0, RZ, R0 ;  /* 0x00000000ff00723e */ /* 0x000fe200000000ff */
[----:B------:R-:W-:Y:S06]  /*85b0*/  BRA `(.L_x_11785) ;  /* 0x0000000000a87947 */ /* 0x000fec0003800000 */
.L_x_11797:
        /* <DEDUP_REMOVED lines=14> */
.L_x_11811:
[----:B------:R-:W-:Y:S05]  /*86a0*/  BSYNC B0 ;  /* 0x0000000000007941 */ /* 0x000fea0003800000 */
.L_x_11810:
[----:B------:R-:W-:Y:S01]  /*86b0*/  F2FP.F16.F32.PACK_AB R0, RZ, R0 ;  /* 0x00000000ff00723e */ /* 0x000fe200000000ff */
[----:B------:R-:W-:Y:S06]  /*86c0*/  BRA `(.L_x_11785) ;  /* 0x0000000000647947 */ /* 0x000fec0003800000 */
.L_x_11784:
        /* <DEDUP_REMOVED lines=16> */
.L_x_11812:
[----:B------:R-:W-:Y:S01]  /*87d0*/  PRMT R0, RZ, 0x7610, R0 ;  /* 0x00007610ff007816 */ /* 0x000fe20000000000 */
[----:B------:R-:W-:Y:S06]  /*87e0*/  BRA `(.L_x_11785) ;  /* 0x00000000001c7947 */ /* 0x000fec0003800000 */
.L_x_11809:
[----:B------:R-:W2:Y:S02]  /*87f0*/  LDG.E.64 R2, desc[UR36][R2.64] ;  /* 0x0000002402027981 */ /* 0x000ea4000c1e1b00 */
[----:B--2---:R-:W0:Y:S02]  /*8800*/  I2F.U64 R0, R2 ;  /* 0x0000000200007312 */ /* 0x004e240000301000 */
[----:B0-----:R-:W-:Y:S01]  /*8810*/  F2FP.F16.F32.PACK_AB R0, RZ, R0 ;  /* 0x00000000ff00723e */ /* 0x001fe200000000ff */
[----:B------:R-:W-:Y:S06]  /*8820*/  BRA `(.L_x_11785) ;  /* 0x00000000000c7947 */ /* 0x000fec0003800000 */
.L_x_11808:
[----:B------:R-:W2:Y:S02]  /*8830*/  LDG.E R2, desc[UR36][R2.64] ;  /* 0x0000002402027981 */ /* 0x000ea4000c1e1900 */
[----:B--2---:R-:W-:-:S04]  /*8840*/  I2FP.F32.U32 R0, R2 ;  /* 0x0000000200007245 */ /* 0x004fc80000201000 */
[----:B------:R-:W-:-:S07]  /*8850*/  F2FP.F16.F32.PACK_AB R0, RZ, R0 ;  /* 0x00000000ff00723e */ /* 0x000fce00000000ff */
.L_x_11785:
        /* <DEDUP_REMOVED lines=18> */
.L_x_11816:
[----:B------:R-:W-:-:S06]  /*8980*/  HADD2.F32 R3, -RZ, -R0.H0_H0 ;  /* 0xa0000000ff037230 */ /* 0x000fcc0000004100 */
[----:B------:R-:W0:Y:S02]  /*8990*/  F2I.S64.TRUNC R2, R3 ;  /* 0x0000000300027311 */ /* 0x000e24000020d900 */
[----:B0-----:R3:W-:Y:S01]  /*89a0*/  STG.E.U8 desc[UR36][R16.64], R2 ;  /* 0x0000000210007986 */ /* 0x0017e2000c101124 */
[----:B------:R-:W-:Y:S05]  /*89b0*/  BRA `(.L_x_11818) ;  /* 0x0000000c00847947 */ /* 0x000fea0003800000 */
.L_x_11815:
        /* <DEDUP_REMOVED lines=10> */
.L_x_11820:
[----:B------:R-:W-:-:S04]  /*8a60*/  HADD2.F32 R0, -RZ, -R0.H0_H0 ;  /* 0xa0000000ff007230 */ /* 0x000fc80000004100 */
[----:B------:R-:W0:Y:S02]  /*8a70*/  F2I.FTZ.TRUNC.NTZ R3, R0 ;  /* 0x0000000000037305 */ /* 0x000e24000021f100 */
[----:B0-----:R2:W-:Y:S01]  /*8a80*/  STG.E desc[UR36][R16.64], R3 ;  /* 0x0000000310007986 */ /* 0x0015e2000c101924 */
[----:B------:R-:W-:Y:S05]  /*8a90*/  BRA `(.L_x_11818) ;  /* 0x0000000c004c7947 */ /* 0x000fea0003800000 */
.L_x_11819:
[----:B------:R-:W-:-:S04]  /*8aa0*/  HADD2.F32 R0, -RZ, -R0.H0_H0 ;  /* 0xa0000000ff007230 */ /* 0x000fc80000004100 */
[----:B------:R-:W0:Y:S02]  /*8ab0*/  F2I.FTZ.TRUNC.NTZ R3, R0 ;  /* 0x0000000000037305 */ /* 0x000e24000021f100 */
[----:B0-----:R0:W-:Y:S01]  /*8ac0*/  STG.E.U16 desc[UR36][R16.64], R3 ;  /* 0x0000000310007986 */ /* 0x0011e2000c101524 */
[----:B------:R-:W-:Y:S05]  /*8ad0*/  BRA `(.L_x_11818) ;  /* 0x0000000c003c7947 */ /* 0x000fea0003800000 */
.L_x_11814:
        /* <DEDUP_REMOVED lines=9> */
.L_x_11822:
[----:B------:R0:W-:Y:S01]  /*8b70*/  STG.E.U16 desc[UR36][R16.64], R3 ;  /* 0x0000000310007986 */ /* 0x0001e2000c101524 */
[----:B------:R-:W-:Y:S05]  /*8b80*/  BRA `(.L_x_11818) ;  /* 0x0000000c00107947 */ /* 0x000fea0003800000 */
.L_x_11821:
        /* <DEDUP_REMOVED lines=10> */
.L_x_11824:
[----:B------:R-:W-:-:S05]  /*8c30*/  HADD2.F32 R0, -RZ, -R0.H0_H0 ;  /* 0xa0000000ff007230 */ /* 0x000fca0000004100 */
[----:B------:R-:W-:-:S04]  /*8c40*/  F2FP.F16.F32.PACK_AB R0, RZ, R0 ;  /* 0x00000000ff00723e */ /* 0x000fc800000000ff */
[----:B------:R-:W-:-:S05]  /*8c50*/  PRMT R0, R0, 0x5410, RZ ;  /* 0x0000541000007816 */ /* 0x000fca00000000ff */
[----:B------:R0:W-:Y:S01]  /*8c60*/  STG.E desc[UR36][R16.64], R0 ;  /* 0x0000000010007986 */ /* 0x0001e2000c101924 */
[----:B------:R-:W-:Y:S05]  /*8c70*/  BRA `(.L_x_11818) ;  /* 0x0000000800d47947 */ /* 0x000fea0003800000 */
.L_x_11823:
[----:B------:R-:W-:-:S05]  /*8c80*/  HADD2.F32 R2, -RZ, -R0.H0_H0 ;  /* 0xa0000000ff027230 */ /* 0x000fca0000004100 */
[----:B------:R-:W-:-:S06]  /*8c90*/  FMUL.FTZ R2, R2, 1 ;  /* 0x3f80000002027820 */ /* 0x000fcc0000410000 */
[----:B------:R-:W0:Y:S02]  /*8ca0*/  F2F.F64.F32 R2, R2 ;  /* 0x0000000200027310 */ /* 0x000e240000201800 */
[----:B0-----:R0:W-:Y:S01]  /*8cb0*/  STG.E.64 desc[UR36][R16.64], R2 ;  /* 0x0000000210007986 */ /* 0x0011e2000c101b24 */
[----:B------:R-:W-:Y:S05]  /*8cc0*/  BRA `(.L_x_11818) ;  /* 0x0000000800c07947 */ /* 0x000fea0003800000 */
.L_x_11813:
        /* <DEDUP_REMOVED lines=13> */
.L_x_11827:
[----:B-----5:R-:W-:Y:S01]  /*8da0*/  HADD2.F32 R0, -RZ, -R0.H0_H0 ;  /* 0xa0000000ff007230 */ /* 0x020fe20000004100 */
[----:B------:R-:W-:-:S04]  /*8db0*/  CS2R R6, SRZ ;  /* 0x0000000000067805 */ /* 0x000fc8000001ff00 */
[----:B------:R-:W-:-:S04]  /*8dc0*/  FMUL.FTZ R0, R0, 1 ;  /* 0x3f80000000007820 */ /* 0x000fc80000410000 */
[----:B------:R-:W0:Y:S02]  /*8dd0*/  F2F.F64.F32 R4, R0 ;  /* 0x0000000000047310 */ /* 0x000e240000201800 */
[----:B0-----:R0:W-:Y:S01]  /*8de0*/  STG.E.128 desc[UR36][R16.64], R4 ;  /* 0x0000000410007986 */ /* 0x0011e2000c101d24 */
[----:B------:R-:W-:Y:S05]  /*8df0*/  BRA `(.L_x_11818) ;  /* 0x0000000800747947 */ /* 0x000fea0003800000 */
.L_x_11826:
        /* <DEDUP_REMOVED lines=21> */
.L_x_11831:
[----:B------:R-:W-:Y:S05]  /*8f50*/  BSYNC B0 ;  /* 0x0000000000007941 */ /* 0x000fea0003800000 */
.L_x_11830:
[----:B------:R-:W-:-:S05]  /*8f60*/  LOP3.LUT R3, R0, R3, RZ, 0xfc, !PT ;  /* 0x0000000300037212 */ /* 0x000fca00078efcff */
[----:B------:R0:W-:Y:S01]  /*8f70*/  STG.E.U8 desc[UR36][R16.64], R3 ;  /* 0x0000000310007986 */ /* 0x0001e2000c101124 */
[----:B------:R-:W-:Y:S05]  /*8f80*/  BRA `(.L_x_11818) ;  /* 0x0000000800107947 */ /* 0x000fea0003800000 */
.L_x_11829:
        /* <DEDUP_REMOVED lines=13> */
.L_x_11833:
[----:B------:R-:W-:Y:S01]  /*9060*/  IMAD.MOV.U32 R0, RZ, RZ, 0x7f ;  /* 0x0000007fff007424 */ /* 0x000fe200078e00ff */
[----:B------:R-:W-:-:S04]  /*9070*/  ISETP.GT.U32.AND P0, PT, R2, 0x7f800000, PT ;  /* 0x7f8000000200780c */ /* 0x000fc80003f04070 */
[----:B------:R-:W-:-:S09]  /*9080*/  SEL R0, R0, 0x7c, P0 ;  /* 0x0000007c00007807 */ /* 0x000fd20000000000 */
.L_x_11834:
[----:B------:R-:W-:Y:S05]  /*9090*/  BSYNC B0 ;  /* 0x0000000000007941 */ /* 0x000fea0003800000 */
.L_x_11832:
[----:B------:R-:W-:-:S04]  /*90a0*/  LOP3.LUT R2, R3, 0x80000000, RZ, 0xc0, !PT ;  /* 0x8000000003027812 */ /* 0x000fc800078ec0ff */
[----:B------:R-:W-:-:S04]  /*90b0*/  SHF.R.U32.HI R3, RZ, 0x18, R2 ;  /* 0x00000018ff037819 */ /* 0x000fc80000011602 */
[----:B------:R-:W-:-:S05]  /*90c0*/  LOP3.LUT R3, R0, R3, RZ, 0xfc, !PT ;  /* 0x0000000300037212 */ /* 0x000fca00078efcff */
[----:B------:R0:W-:Y:S01]  /*90d0*/  STG.E.U8 desc[UR36][R16.64], R3 ;  /* 0x0000000310007986 */ /* 0x0001e2000c101124 */
[----:B------:R-:W-:Y:S05]  /*90e0*/  BRA `(.L_x_11818) ;  /* 0x0000000400b87947 */ /* 0x000fea0003800000 */
.L_x_11828:
[----:B-----5:R-:W-:-:S05]  /*90f0*/  HADD2.F32 R0, -RZ, -R0.H0_H0 ;  /* 0xa0000000ff007230 */ /* 0x020fca0000004100 */
[----:B------:R-:W-:-:S05]  /*9100*/  F2FP.BF16.F32.PACK_AB R0, RZ, R0 ;  /* 0x00000000ff00723e */ /* 0x000fca00000010ff */
[----:B------:R0:W-:Y:S01]  /*9110*/  STG.E.U16 desc[UR36][R16.64], R0 ;  /* 0x0000000010007986 */ /* 0x0001e2000c101524 */
[----:B------:R-:W-:Y:S05]  /*9120*/  BRA `(.L_x_11818) ;  /* 0x0000000400a87947 */ /* 0x000fea0003800000 */
.L_x_11825:
        /* <DEDUP_REMOVED lines=12> */
.L_x_11837:
        /* <DEDUP_REMOVED lines=17> */
.L_x_11840:
[----:B------:R-:W-:-:S04]  /*9300*/  LOP3.LUT R2, R3, 0x80000000, RZ, 0xc0, !PT ;  /* 0x8000000003027812 */ /* 0x000fc800078ec0ff */
[----:B------:R-:W-:-:S04]  /*9310*/  SHF.R.U32.HI R3, RZ, 0x18, R2 ;  /* 0x00000018ff037819 */ /* 0x000fc80000011602 */
[----:B------:R-:W-:-:S04]  /*9320*/  LOP3.LUT R0, R0, R3, RZ, 0xfc, !PT ;  /* 0x0000000300007212 */ /* 0x000fc800078efcff */
[----:B------:R-:W-:-:S07]  /*9330*/  PRMT R8, R0, 0x7610, R8 ;  /* 0x0000761000087816 */ /* 0x000fce0000000008 */
.L_x_11839:
[----:B------:R-:W-:Y:S05]  /*9340*/  BSYNC B0 ;  /* 0x0000000000007941 */ /* 0x000fea0003800000 */
.L_x_11838:
[----:B------:R0:W-:Y:S01]  /*9350*/  STG.E.U8 desc[UR36][R16.64], R8 ;  /* 0x0000000810007986 */ /* 0x0001e2000c101124 */
[----:B------:R-:W-:Y:S05]  /*9360*/  BRA `(.L_x_11818) ;  /* 0x0000000400187947 */ /* 0x000fea0003800000 */
.L_x_11836:
        /* <DEDUP_REMOVED lines=17> */
.L_x_11843:
[----:B------:R-:W-:-:S04]  /*9480*/  LOP3.LUT R2, R3, 0x80000000, RZ, 0xc0, !PT ;  /* 0x8000000003027812 */ /* 0x000fc800078ec0ff */
[----:B------:R-:W-:-:S04]  /*9490*/  SHF.R.U32.HI R3, RZ, 0x18, R2 ;  /* 0x00000018ff037819 */ /* 0x000fc80000011602 */
[----:B------:R-:W-:-:S04]  /*94a0*/  LOP3.LUT R0, R0, R3, RZ, 0xfc, !PT ;  /* 0x0000000300007212 */ /* 0x000fc800078efcff */
[----:B------:R-:W-:-:S07]  /*94b0*/  PRMT R8, R0, 0x7610, R8 ;  /* 0x0000761000087816 */ /* 0x000fce0000000008 */
.L_x_11842:
[----:B------:R-:W-:Y:S05]  /*94c0*/  BSYNC B0 ;  /* 0x0000000000007941 */ /* 0x000fea0003800000 */
.L_x_11841:
[----:B------:R0:W-:Y:S01]  /*94d0*/  STG.E.U8 desc[UR36][R16.64], R8 ;  /* 0x0000000810007986 */ /* 0x0001e2000c101124 */
[----:B------:R-:W-:Y:S05]  /*94e0*/  BRA `(.L_x_11818) ;  /* 0x0000000000b87947 */ /* 0x000fea0003800000 */
.L_x_11835:
        /* <DEDUP_REMOVED lines=22> */
.L_x_11817:
        /* <DEDUP_REMOVED lines=16> */
.L_x_11846:
[----:B------:R-:W-:Y:S05]  /*9750*/  BRA `(.L_x_11818) ;  /* 0x00000000001c7947 */ /* 0x000fea0003800000 */
.L_x_11845:
[----:B-----5:R-:W-:-:S06]  /*9760*/  HADD2.F32 R2, -RZ, -R0.H0_H0 ;  /* 0xa0000000ff027230 */ /* 0x020fcc0000004100 */
[----:B------:R-:W0:Y:S02]  /*9770*/  F2I.U64.TRUNC R2, R2 ;  /* 0x0000000200027311 */ /* 0x000e24000020d800 */
[----:B0-----:R0:W-:Y:S01]  /*9780*/  STG.E.64 desc[UR36][R16.64], R2 ;  /* 0x0000000210007986 */ /* 0x0011e2000c101b24 */
[----:B------:R-:W-:Y:S05]  /*9790*/  BRA `(.L_x_11818) ;  /* 0x00000000000c7947 */ /* 0x000fea0003800000 */
.L_x_11844:
[----:B-----5:R-:W-:-:S04]  /*97a0*/  HADD2.F32 R0, -RZ, -R0.H0_H0 ;  /* 0xa0000000ff007230 */ /* 0x020fc80000004100 */
[----:B------:R-:W0:Y:S02]  /*97b0*/  F2I.FTZ.U32.TRUNC.NTZ R3, R0 ;  /* 0x0000000000037305 */ /* 0x000e24000021f000 */
[----:B0-----:R0:W-:Y:S02]  /*97c0*/  STG.E desc[UR36][R16.64], R3 ;  /* 0x0000000310007986 */ /* 0x0011e4000c101924 */
.L_x_11818:
[----:B------:R-:W-:-:S07]  /*97d0*/  VIADD R19, R19, 0x80 ;  /* 0x0000008013137836 */ /* 0x000fce0000000000 */
.L_x_11778:
[----:B------:R-:W-:Y:S05]  /*97e0*/  BSYNC B6 ;  /* 0x0000000000067941 */ /* 0x000fea0003800000 */
.L_x_11777:
        /* <DEDUP_REMOVED lines=306> */
.L_x_11847:
        /* <DEDUP_REMOVED lines=22> */
.L_x_11851:
[----:B------:R-:W2:Y:S02]  /*ac70*/  LDG.E.U8 R2, desc[UR36][R2.64] ;  /* 0x0000002402027981 */ /* 0x000ea4000c1e1100 */
[----:B--2---:R-:W-:-:S04]  /*ac80*/  I2FP.F32.U32 R0, R2 ;  /* 0x0000000200007245 */ /* 0x004fc80000201000 */
[----:B------:R-:W-:Y:S01]  /*ac90*/  F2FP.F16.F32.PACK_AB R0, RZ, R0 ;  /* 0x00000000ff00723e */ /* 0x000fe200000000ff */
[----:B------:R-:W-:Y:S06]  /*aca0*/  BRA `(.L_x_11853) ;  /* 0x0000000c00887947 */ /* 0x000fec0003800000 */
.L_x_11850:
        /* <DEDUP_REMOVED lines=10> */
.L_x_11855:
[----:B------:R-:W2:Y:S02]  /*ad50*/  LDG.E R2, desc[UR36][R2.64] ;  /* 0x0000002402027981 */ /* 0x000ea4000c1e1900 */
[----:B--2---:R-:W-:-:S04]  /*ad60*/  I2FP.F32.S32 R0, R2 ;  /* 0x0000000200007245 */ /* 0x004fc80000201400 */
[----:B------:R-:W-:Y:S01]  /*ad70*/  F2FP.F16.F32.PACK_AB R0, RZ, R0 ;  /* 0x00000000ff00723e */ /* 0x000fe200000000ff */
[----:B------:R-:W-:Y:S06]  /*ad80*/  BRA `(.L_x_11853) ;  /* 0x0000000c00507947 */ /* 0x000fec0003800000 */
.L_x_11854:
[----:B------:R-:W2:Y:S02]  /*ad90*/  LDG.E.U16 R2, desc[UR36][R2.64] ;  /* 0x0000002402027981 */ /* 0x000ea4000c1e1500 */
[----:B--2---:R-:W0:Y:S02]  /*ada0*/  I2F.S16 R0, R2 ;  /* 0x0000000200007306 */ /* 0x004e240000101400 */
[----:B0-----:R-:W-:Y:S01]  /*adb0*/  F2FP.F16.F32.PACK_AB R0, RZ, R0 ;  /* 0x00000000ff00723e */ /* 0x001fe200000000ff */
[----:B------:R-:W-:Y:S06]  /*adc0*/  BRA `(.L_x_11853) ;  /* 0x0000000c00407947 */ /* 0x000fec0003800000 */
.L_x_11849:
        /* <DEDUP_REMOVED lines=9> */
.L_x_11857:
[----:B------:R1:W5:Y:S01]  /*ae60*/  LDG.E.U16 R0, desc[UR36][R2.64] ;  /* 0x0000002402007981 */ /* 0x000362000c1e1500 */
[----:B------:R-:W-:Y:S05]  /*ae70*/  BRA `(.L_x_11853) ;  /* 0x0000000c00147947 */ /* 0x000fea0003800000 */
.L_x_11856:
        /* <DEDUP_REMOVED lines=9> */
.L_x_11859:
[----:B------:R0:W5:Y:S01]  /*af10*/  LDG.E.U16 R0, desc[UR36][R2.64] ;  /* 0x0000002402007981 */ /* 0x000162000c1e1500 */
[----:B------:R-:W-:Y:S05]  /*af20*/  BRA `(.L_x_11853) ;  /* 0x0000000800e87947 */ /* 0x000fea0003800000 */
.L_x_11858:
        /* <DEDUP_REMOVED lines=8> */
.L_x_11848:
        /* <DEDUP_REMOVED lines=13> */
.L_x_11862:
        /* <DEDUP_REMOVED lines=8> */
.L_x_11861:
        /* <DEDUP_REMOVED lines=28> */
.L_x_11864:
        /* <DEDUP_REMOVED lines=15> */
.L_x_11863:
[----:B------:R-:W2:Y:S02]  /*b3b0*/  LDG.E.U16 R0, desc[UR36][R2.64] ;  /* 0x0000002402007981 */ /* 0x000ea4000c1e1500 */
[----:B--2---:R-:W-:-:S05]  /*b3c0*/  IMAD.U32 R0, R0, 0x10000, RZ ;  /* 0x0001000000007824 */ /* 0x004fca00078e00ff */
[----:B------:R-:W-:Y:S01]  /*b3d0*/  F2FP.F16.F32.PACK_AB R0, RZ, R0 ;  /* 0x00000000ff00723e */ /* 0x000fe200000000ff */
[----:B------:R-:W-:Y:S06]  /*b3e0*/  BRA `(.L_x_11853) ;  /* 0x0000000400b87947 */ /* 0x000fec0003800000 */
.L_x_11860:
        /* <DEDUP_REMOVED lines=12> */
.L_x_11867:
        /* <DEDUP_REMOVED lines=21> */
.L_x_11871:
[----:B------:R-:W-:Y:S05]  /*b600*/  BSYNC B1 ;  /* 0x0000000000017941 */ /* 0x000fea0003800000 */
.L_x_11870:
[----:B------:R-:W-:Y:S01]  /*b610*/  LEA R3, R0, 0x3b800000, 0x17 ;  /* 0x3b80000000037811 */ /* 0x000fe200078eb8ff */
[----:B------:R-:W-:-:S05]  /*b620*/  IMAD.SHL.U32 R0, R2, 0x100000, RZ ;  /* 0x0010000002007824 */ /* 0x000fca00078e00ff */
[----:B------:R-:W-:-:S07]  /*b630*/  LOP3.LUT R0, R3, R0, R4, 0xfe, !PT ;  /* 0x0000000003007212 */ /* 0x000fce00078efe04 */
.L_x_11869:
[----:B------:R-:W-:Y:S05]  /*b640*/  BSYNC B0 ;  /* 0x0000000000007941 */ /* 0x000fea0003800000 */
.L_x_11868:
[----:B------:R-:W-:Y:S01]  /*b650*/  F2FP.F16.F32.PACK_AB R0, RZ, R0 ;  /* 0x00000000ff00723e */ /* 0x000fe200000000ff */
[----:B------:R-:W-:Y:S06]  /*b660*/  BRA `(.L_x_11853) ;  /* 0x0000000400187947 */ /* 0x000fec0003800000 */
.L_x_11866:
        /* <DEDUP_REMOVED lines=21> */
.L_x_11875:
[----:B------:R-:W-:Y:S05]  /*b7c0*/  BSYNC B1 ;  /* 0x0000000000017941 */ /* 0x000fea0003800000 */
.L_x_11874:
[----:B------:R-:W-:Y:S01]  /*b7d0*/  LEA R3, R0, 0x37800000, 0x17 ;  /* 0x3780000000037811 */ /* 0x000fe200078eb8ff */
[----:B------:R-:W-:-:S05]  /*b7e0*/  IMAD.SHL.U32 R0, R2, 0x200000, RZ ;  /* 0x0020000002007824 */ /* 0x000fca00078e00ff */
[----:B------:R-:W-:-:S07]  /*b7f0*/  LOP3.LUT R0, R3, R0, R4, 0xfe, !PT ;  /* 0x0000000003007212 */ /* 0x000fce00078efe04 */
.L_x_11873:
[----:B------:R-:W-:Y:S05]  /*b800*/  BSYNC B0 ;  /* 0x0000000000007941 */ /* 0x000fea0003800000 */
.L_x_11872:
[----:B------:R-:W-:Y:S01]  /*b810*/  F2FP.F16.F32.PACK_AB R0, RZ, R0 ;  /* 0x00000000ff00723e */ /* 0x000fe200000000ff */
[----:B------:R-:W-:Y:S06]  /*b820*/  BRA `(.L_x_11853) ;  /* 0x0000000000a87947 */ /* 0x000fec0003800000 */
.L_x_11865:
        /* <DEDUP_REMOVED lines=14> */
.L_x_11879:
[----:B------:R-:W-:Y:S05]  /*b910*/  BSYNC B0 ;  /* 0x0000000000007941 */ /* 0x000fea0003800000 */
.L_x_11878:
[----:B------:R-:W-:Y:S01]  /*b920*/  F2FP.F16.F32.PACK_AB R0, RZ, R0 ;  /* 0x00000000ff00723e */ /* 0x000fe200000000ff */
[----:B------:R-:W-:Y:S06]  /*b930*/  BRA `(.L_x_11853) ;  /* 0x0000000000647947 */ /* 0x000fec0003800000 */
.L_x_11852:
        /* <DEDUP_REMOVED lines=16> */
.L_x_11880:
[----:B------:R-:W-:Y:S01]  /*ba40*/  PRMT R0, RZ, 0x7610, R0 ;  /* 0x00007610ff007816 */ /* 0x000fe20000000000 */
[----:B------:R-:W-:Y:S06]  /*ba50*/  BRA `(.L_x_11853) ;  /* 0x00000000001c7947 */ /* 0x000fec0003800000 */
.L_x_11877:
[----:B------:R-:W2:Y:S02]  /*ba60*/  LDG.E.64 R2, desc[UR36][R2.64] ;  /* 0x0000002402027981 */ /* 0x000ea4000c1e1b00 */
[----:B--2---:R-:W0:Y:S02]  /*ba70*/  I2F.U64 R0, R2 ;  /* 0x0000000200007312 */ /* 0x004e240000301000 */
[----:B0-----:R-:W-:Y:S01]  /*ba80*/  F2FP.F16.F32.PACK_AB R0, RZ, R0 ;  /* 0x00000000ff00723e */ /* 0x001fe200000000ff */
[----:B------:R-:W-:Y:S06]  /*ba90*/  BRA `(.L_x_11853) ;  /* 0x00000000000c7947 */ /* 0x000fec0003800000 */
.L_x_11876:
[----:B------:R-:W2:Y:S02]  /*baa0*/  LDG.E R2, desc[UR36][R2.64] ;  /* 0x0000002402027981 */ /* 0x000ea4000c1e1900 */
[----:B--2---:R-:W-:-:S04]  /*bab0*/  I2FP.F32.U32 R0, R2 ;  /* 0x0000000200007245 */ /* 0x004fc80000201000 */
[----:B------:R-:W-:-:S07]  /*bac0*/  F2FP.F16.F32.PACK_AB R0, RZ, R0 ;  /* 0x00000000ff00723e */ /* 0x000fce00000000ff */
.L_x_11853:
        /* <DEDUP_REMOVED lines=16> */
[----:B0-----:R-:W-:Y:S01]  /*bbd0*/  STG.E.U8 desc[UR36][R16.64], R3 ;  /* 0x0000000310007986 */ /* 0x001fe2000c101124 */
[----:B------:R-:W-:Y:S05]  /*bbe0*/  EXIT ;  /* 0x000000000000794d */ /* 0x000fea0003800000 */
.L_x_11884:
[----:B------:R-:W-:-:S06]  /*bbf0*/  HADD2.F32 R3, -RZ, -R0.H0_H0 ;  /* 0xa0000000ff037230 */ /* 0x000fcc0000004100 */
[----:B------:R-:W0:Y:S02]  /*bc00*/  F2I.S64.TRUNC R2, R3 ;  /* 0x0000000300027311 */ /* 0x000e24000020d900 */
[----:B0-----:R-:W-:Y:S01]  /*bc10*/  STG.E.U8 desc[UR36][R16.64], R2 ;  /* 0x0000000210007986 */ /* 0x001fe2000c101124 */
[----:B------:R-:W-:Y:S05]  /*bc20*/  EXIT ;  /* 0x000000000000794d */ /* 0x000fea0003800000 */
.L_x_11883:
        /* <DEDUP_REMOVED lines=8> */
[----:B0-----:R-:W-:Y:S01]  /*bcb0*/  STG.E.64 desc[UR36][R16.64], R2 ;  /* 0x0000000210007986 */ /* 0x001fe2000c101b24 */
[----:B------:R-:W-:Y:S05]  /*bcc0*/  EXIT ;  /* 0x000000000000794d */ /* 0x000fea0003800000 */
.L_x_11887:
[----:B------:R-:W-:-:S04]  /*bcd0*/  HADD2.F32 R0, -RZ, -R0.H0_H0 ;  /* 0xa0000000ff007230 */ /* 0x000fc80000004100 */
[----:B------:R-:W0:Y:S02]  /*bce0*/  F2I.FTZ.TRUNC.NTZ R3, R0 ;  /* 0x0000000000037305 */ /* 0x000e24000021f100 */
[----:B0-----:R-:W-:Y:S01]  /*bcf0*/  STG.E desc[UR36][R16.64], R3 ;  /* 0x0000000310007986 */ /* 0x001fe2000c101924 */
[----:B------:R-:W-:Y:S05]  /*bd00*/  EXIT ;  /* 0x000000000000794d */ /* 0x000fea0003800000 */
.L_x_11886:
[----:B------:R-:W-:-:S04]  /*bd10*/  HADD2.F32 R0, -RZ, -R0.H0_H0 ;  /* 0xa0000000ff007230 */ /* 0x000fc80000004100 */
[----:B------:R-:W0:Y:S02]  /*bd20*/  F2I.FTZ.TRUNC.NTZ R3, R0 ;  /* 0x0000000000037305 */ /* 0x000e24000021f100 */
[----:B0-----:R-:W-:Y:S01]  /*bd30*/  STG.E.U16 desc[UR36][R16.64], R3 ;  /* 0x0000000310007986 */ /* 0x001fe2000c101524 */
[----:B------:R-:W-:Y:S05]  /*bd40*/  EXIT ;  /* 0x000000000000794d */ /* 0x000fea0003800000 */
.L_x_11882:
[----:B------:R-:W-:-:S13]  /*bd50*/  ISETP.GT.AND P0, PT, R2, 0x6, PT ;  /* 0x000000060200780c */ /* 0x000fda0003f04270 */
[----:B------:R-:W-:Y:S05]  /*bd60*/  @P0 BRA `(.L_x_11888) ;  /* 0x0000000000240947 */ /* 0x000fea0003800000 */
[----:B------:R-:W-:-:S13]  /*bd70*/  ISETP.NE.AND P0, PT, R2, 0x5, PT ;  /* 0x000000050200780c */ /* 0x000fda0003f05270 */
[----:B------:R-:W-:Y:S05]  /*bd80*/  @!P0 BRA `(.L_x_11889) ;  /* 0x0000000000148947 */ /* 0x000fea0003800000 */
[----:B------:R-:W-:-:S13]  /*bd90*/  ISETP.NE.AND P0, PT, R2, 0x6, PT ;  /* 0x000000060200780c */ /* 0x000fda0003f05270 */
[----:B------:R-:W-:Y:S05]  /*bda0*/  @P0 BRA `(.L_x_11885) ;  /* 0x0000000800c40947 */ /* 0x000fea0003800000 */
[----:B------:R-:W-:-:S05]  /*bdb0*/  HADD2.F32 R3, -RZ, -R0.H0_H0 ;  /* 0xa0000000ff037230 */ /* 0x000fca0000004100 */
[----:B------:R-:W-:Y:S01]  /*bdc0*/  STG.E desc[UR36][R16.64], R3 ;  /* 0x0000000310007986 */ /* 0x000fe2000c101924 */
[----:B------:R-:W-:Y:S05]  /*bdd0*/  EXIT ;  /* 0x000000000000794d */ /* 0x000fea0003800000 */
.L_x_11889:
[----:B------:R-:W-:Y:S01]  /*bde0*/  STG.E.U16 desc[UR36][R16.64], R3 ;  /* 0x0000000310007986 */ /* 0x000fe2000c101524 */
[----:B------:R-:W-:Y:S05]  /*bdf0*/  EXIT ;  /* 0x000000000000794d */ /* 0x000fea0003800000 */
.L_x_11888:
        /* <DEDUP_REMOVED lines=8> */
[----:B------:R-:W-:Y:S01]  /*be80*/  STG.E.64 desc[UR36][R16.64], R2 ;  /* 0x0000000210007986 */ /* 0x000fe2000c101b24 */
[----:B------:R-:W-:Y:S05]  /*be90*/  EXIT ;  /* 0x000000000000794d */ /* 0x000fea0003800000 */
.L_x_11891:
[----:B------:R-:W-:-:S05]  /*bea0*/  HADD2.F32 R0, -RZ, -R0.H0_H0 ;  /* 0xa0000000ff007230 */ /* 0x000fca0000004100 */
[----:B------:R-:W-:-:S04]  /*beb0*/  F2FP.F16.F32.PACK_AB R0, RZ, R0 ;  /* 0x00000000ff00723e */ /* 0x000fc800000000ff */
[----:B------:R-:W-:-:S05]  /*bec0*/  PRMT R0, R0, 0x5410, RZ ;  /* 0x0000541000007816 */ /* 0x000fca00000000ff */
[----:B------:R-:W-:Y:S01]  /*bed0*/  STG.E desc[UR36][R16.64], R0 ;  /* 0x0000000010007986 */ /* 0x000fe2000c101924 */
[----:B------:R-:W-:Y:S05]  /*bee0*/  EXIT ;  /* 0x000000000000794d */ /* 0x000fea0003800000 */
.L_x_11890:
[----:B------:R-:W-:-:S05]  /*bef0*/  HADD2.F32 R2, -RZ, -R0.H0_H0 ;  /* 0xa0000000ff027230 */ /* 0x000fca0000004100 */
[----:B------:R-:W-:-:S06]  /*bf00*/  FMUL.FTZ R2, R2, 1 ;  /* 0x3f80000002027820 */ /* 0x000fcc0000410000 */
[----:B------:R-:W0:Y:S02]  /*bf10*/  F2F.F64.F32 R2, R2 ;  /* 0x0000000200027310 */ /* 0x000e240000201800 */
[----:B0-----:R-:W-:Y:S01]  /*bf20*/  STG.E.64 desc[UR36][R16.64], R2 ;  /* 0x0000000210007986 */ /* 0x001fe2000c101b24 */
[----:B------:R-:W-:Y:S05]  /*bf30*/  EXIT ;  /* 0x000000000000794d */ /* 0x000fea0003800000 */
.L_x_11881:
        /* <DEDUP_REMOVED lines=11> */
[----:B------:R-:W-:Y:S01]  /*bff0*/  STG.E.U8 desc[UR36][R16.64], R3 ;  /* 0x0000000310007986 */ /* 0x000fe2000c101124 */
[----:B------:R-:W-:Y:S05]  /*c000*/  EXIT ;  /* 0x000000000000794d */ /* 0x000fea0003800000 */
.L_x_11894:
[----:B-----5:R-:W-:Y:S01]  /*c010*/  HADD2.F32 R0, -RZ, -R0.H0_H0 ;  /* 0xa0000000ff007230 */ /* 0x020fe20000004100 */
[----:B------:R-:W-:-:S04]  /*c020*/  CS2R R6, SRZ ;  /* 0x0000000000067805 */ /* 0x000fc8000001ff00 */
[----:B------:R-:W-:-:S04]  /*c030*/  FMUL.FTZ R0, R0, 1 ;  /* 0x3f80000000007820 */ /* 0x000fc80000410000 */
[----:B------:R-:W0:Y:S02]  /*c040*/  F2F.F64.F32 R4, R0 ;  /* 0x0000000000047310 */ /* 0x000e240000201800 */
[----:B0-----:R-:W-:Y:S01]  /*c050*/  STG.E.128 desc[UR36][R16.64], R4 ;  /* 0x0000000410007986 */ /* 0x001fe2000c101d24 */
[----:B------:R-:W-:Y:S05]  /*c060*/  EXIT ;  /* 0x000000000000794d */ /* 0x000fea0003800000 */
.L_x_11893:
        /* <DEDUP_REMOVED lines=21> */
.L_x_11898:
[----:B------:R-:W-:Y:S05]  /*c1c0*/  BSYNC B0 ;  /* 0x0000000000007941 */ /* 0x000fea0003800000 */
.L_x_11897:
[----:B------:R-:W-:-:S05]  /*c1d0*/  LOP3.LUT R3, R0, R3, RZ, 0xfc, !PT ;  /* 0x0000000300037212 */ /* 0x000fca00078efcff */
[----:B------:R-:W-:Y:S01]  /*c1e0*/  STG.E.U8 desc[UR36][R16.64], R3 ;  /* 0x0000000310007986 */ /* 0x000fe2000c101124 */
[----:B------:R-:W-:Y:S05]  /*c1f0*/  EXIT ;  /* 0x000000000000794d */ /* 0x000fea0003800000 */
.L_x_11896:
        /* <DEDUP_REMOVED lines=13> */
.L_x_11900:
[----:B------:R-:W-:Y:S01]  /*c2d0*/  IMAD.MOV.U32 R0, RZ, RZ, 0x7f ;  /* 0x0000007fff007424 */ /* 0x000fe200078e00ff */
[----:B------:R-:W-:-:S04]  /*c2e0*/  ISETP.GT.U32.AND P0, PT, R2, 0x7f800000, PT ;  /* 0x7f8000000200780c */ /* 0x000fc80003f04070 */
[----:B------:R-:W-:-:S09]  /*c2f0*/  SEL R0, R0, 0x7c, P0 ;  /* 0x0000007c00007807 */ /* 0x000fd20000000000 */
.L_x_11901:
[----:B------:R-:W-:Y:S05]  /*c300*/  BSYNC B0 ;  /* 0x0000000000007941 */ /* 0x000fea0003800000 */
.L_x_11899:
[----:B------:R-:W-:-:S04]  /*c310*/  LOP3.LUT R2, R3, 0x80000000, RZ, 0xc0, !PT ;  /* 0x8000000003027812 */ /* 0x000fc800078ec0ff */
[----:B------:R-:W-:-:S04]  /*c320*/  SHF.R.U32.HI R3, RZ, 0x18, R2 ;  /* 0x00000018ff037819 */ /* 0x000fc80000011602 */
[----:B------:R-:W-:-:S05]  /*c330*/  LOP3.LUT R3, R0, R3, RZ, 0xfc, !PT ;  /* 0x0000000300037212 */ /* 0x000fca00078efcff */
[----:B------:R-:W-:Y:S01]  /*c340*/  STG.E.U8 desc[UR36][R16.64], R3 ;  /* 0x0000000310007986 */ /* 0x000fe2000c101124 */
[----:B------:R-:W-:Y:S05]  /*c350*/  EXIT ;  /* 0x000000000000794d */ /* 0x000fea0003800000 */
.L_x_11895:
[----:B-----5:R-:W-:-:S05]  /*c360*/  HADD2.F32 R0, -RZ, -R0.H0_H0 ;  /* 0xa0000000ff007230 */ /* 0x020fca0000004100 */
[----:B------:R-:W-:-:S05]  /*c370*/  F2FP.BF16.F32.PACK_AB R0, RZ, R0 ;  /* 0x00000000ff00723e */ /* 0x000fca00000010ff */
[----:B------:R-:W-:Y:S01]  /*c380*/  STG.E.U16 desc[UR36][R16.64], R0 ;  /* 0x0000000010007986 */ /* 0x000fe2000c101524 */
[----:B------:R-:W-:Y:S05]  /*c390*/  EXIT ;  /* 0x000000000000794d */ /* 0x000fea0003800000 */
.L_x_11892:
        /* <DEDUP_REMOVED lines=10> */
[----:B0-----:R-:W-:Y:S01]  /*c440*/  STG.E.U16 desc[UR36][R16.64], R3 ;  /* 0x0000000310007986 */ /* 0x001fe2000c101524 */
[----:B------:R-:W-:Y:S05]  /*c450*/  EXIT ;  /* 0x000000000000794d */ /* 0x000fea0003800000 */
.L_x_11904:
        /* <DEDUP_REMOVED lines=17> */
.L_x_11907:
[----:B------:R-:W-:-:S04]  /*c570*/  LOP3.LUT R2, R3, 0x80000000, RZ, 0xc0, !PT ;  /* 0x8000000003027812 */ /* 0x000fc800078ec0ff */
[----:B------:R-:W-:-:S04]  /*c580*/  SHF.R.U32.HI R3, RZ, 0x18, R2 ;  /* 0x00000018ff037819 */ /* 0x000fc80000011602 */
[----:B------:R-:W-:-:S04]  /*c590*/  LOP3.LUT R0, R0, R3, RZ, 0xfc, !PT ;  /* 0x0000000300007212 */ /* 0x000fc800078efcff */
[----:B------:R-:W-:-:S07]  /*c5a0*/  PRMT R8, R0, 0x7610, R8 ;  /* 0x0000761000087816 */ /* 0x000fce0000000008 */
.L_x_11906:
[----:B------:R-:W-:Y:S05]  /*c5b0*/  BSYNC B0 ;  /* 0x0000000000007941 */ /* 0x000fea0003800000 */
.L_x_11905:
[----:B------:R-:W-:Y:S01]  /*c5c0*/  STG.E.U8 desc[UR36][R16.64], R8 ;  /* 0x0000000810007986 */ /* 0x000fe2000c101124 */
[----:B------:R-:W-:Y:S05]  /*c5d0*/  EXIT ;  /* 0x000000000000794d */ /* 0x000fea0003800000 */
.L_x_11903:
        /* <DEDUP_REMOVED lines=17> */
.L_x_11910:
[----:B------:R-:W-:-:S04]  /*c6f0*/  LOP3.LUT R2, R3, 0x80000000, RZ, 0xc0, !PT ;  /* 0x8000000003027812 */ /* 0x000fc800078ec0ff */
[----:B------:R-:W-:-:S04]  /*c700*/  SHF.R.U32.HI R3, RZ, 0x18, R2 ;  /* 0x00000018ff037819 */ /* 0x000fc80000011602 */
[----:B------:R-:W-:-:S04]  /*c710*/  LOP3.LUT R0, R0, R3, RZ, 0xfc, !PT ;  /* 0x0000000300007212 */ /* 0x000fc800078efcff */
[----:B------:R-:W-:-:S07]  /*c720*/  PRMT R8, R0, 0x7610, R8 ;  /* 0x0000761000087816 */ /* 0x000fce0000000008 */
.L_x_11909:
[----:B------:R-:W-:Y:S05]  /*c730*/  BSYNC B0 ;  /* 0x0000000000007941 */ /* 0x000fea0003800000 */
.L_x_11908:
[----:B------:R-:W-:Y:S01]  /*c740*/  STG.E.U8 desc[UR36][R16.64], R8 ;  /* 0x0000000810007986 */ /* 0x000fe2000c101124 */
[----:B------:R-:W-:Y:S05]  /*c750*/  EXIT ;  /* 0x000000000000794d */ /* 0x000fea0003800000 */
.L_x_11902:
        /* <DEDUP_REMOVED lines=22> */
.L_x_11885:
        /* <DEDUP_REMOVED lines=16> */
.L_x_11913:
[----:B------:R-:W-:Y:S05]  /*c9c0*/  EXIT ;  /* 0x000000000000794d */ /* 0x000fea0003800000 */
.L_x_11912:
[----:B-----5:R-:W-:-:S06]  /*c9d0*/  HADD2.F32 R2, -RZ, -R0.H0_H0 ;  /* 0xa0000000ff027230 */ /* 0x020fcc0000004100 */
[----:B------:R-:W0:Y:S02]  /*c9e0*/  F2I.U64.TRUNC R2, R2 ;  /* 0x0000000200027311 */ /* 0x000e24000020d800 */
[----:B0-----:R-:W-:Y:S01]  /*c9f0*/  STG.E.64 desc[UR36][R16.64], R2 ;  /* 0x0000000210007986 */ /* 0x001fe2000c101b24 */
[----:B------:R-:W-:Y:S05]  /*ca00*/  EXIT ;  /* 0x000000000000794d */ /* 0x000fea0003800000 */
.L_x_11911:
[----:B-----5:R-:W-:-:S04]  /*ca10*/  HADD2.F32 R0, -RZ, -R0.H0_H0 ;  /* 0xa0000000ff007230 */ /* 0x020fc80000004100 */
[----:B------:R-:W0:Y:S02]  /*ca20*/  F2I.FTZ.U32.TRUNC.NTZ R3, R0 ;  /* 0x0000000000037305 */ /* 0x000e24000021f000 */
[----:B0-----:R-:W-:Y:S01]  /*ca30*/  STG.E desc[UR36][R16.64], R3 ;  /* 0x0000000310007986 */ /* 0x001fe2000c101924 */
[----:B------:R-:W-:Y:S05]  /*ca40*/  EXIT ;  /* 0x000000000000794d */ /* 0x000fea0003800000 */
.L_x_11914:
        /* <DEDUP_REMOVED lines=11> */
.L_x_23568:


//--------------------- .text._ZN2at6native27unrolled_elementwise_kernelIZZZNS0_15neg_kernel_cudaERNS_18TensorIteratorBaseEENKUlvE0_clEvENKUlvE6_clEvEUlN3c104HalfEE_St5arrayIPcLm2EELi4E23TrivialOffsetCalculatorILi1EjESD_NS0_6memory12LoadWithCastILi1EEENSE_13StoreWithCastILi1EEEEEviT_T0_T2_T3_T4_T5_ --------------------------
	.section	.text._ZN2at6native27unrolled_elementwise_kernelIZZZNS0_15neg_kernel_cudaERNS_18TensorIteratorBaseEENKUlvE0_clEvENKUlvE6_clEvEUlN3c104HalfEE_St5arrayIPcLm2EELi4E23TrivialOffsetCalculatorILi1EjESD_NS0_6memory12LoadWithCastILi1EEENSE_13StoreWithCastILi1EEEEEviT_T0_T2_T3_T4_T5_,"ax",@progbits
	.align	128
        .global         _ZN2at6native27unrolled_elementwise_kernelIZZZNS0_15neg_kernel_cudaERNS_18TensorIteratorBaseEENKUlvE0_clEvENKUlvE6_clEvEUlN3c104HalfEE_St5arrayIPcLm2EELi4E23TrivialOffsetCalculatorILi1EjESD_NS0_6memory12LoadWithCastILi1EEENSE_13StoreWithCastILi1EEEEEviT_T0_T2_T3_T4_T5_
        .type           _ZN2at6native27unrolled_elementwise_kernelIZZZNS0_15neg_kernel_cudaERNS_18TensorIteratorBaseEENKUlvE0_clEvENKUlvE6_clEvEUlN3c104HalfEE_St5arrayIPcLm2EELi4E23TrivialOffsetCalculatorILi1EjESD_NS0_6memory12LoadWithCastILi1EEENSE_13StoreWithCastILi1EEEEEviT_T0_T2_T3_T4_T5_,@function
        .size           _ZN2at6native27unrolled_elementwise_kernelIZZZNS0_15neg_kernel_cudaERNS_18TensorIteratorBaseEENKUlvE0_clEvENKUlvE6_clEvEUlN3c104HalfEE_St5arrayIPcLm2EELi4E23TrivialOffsetCalculatorILi1EjESD_NS0_6memory12LoadWithCastILi1EEENSE_13StoreWithCastILi1EEEEEviT_T0_T2_T3_T4_T5_,(.L_x_23569 - _ZN2at6native27unrolled_elementwise_kernelIZZZNS0_15neg_kernel_cudaERNS_18TensorIteratorBaseEENKUlvE0_clEvENKUlvE6_clEvEUlN3c104HalfEE_St5arrayIPcLm2EELi4E23TrivialOffsetCalculatorILi1EjESD_NS0_6memory12LoadWithCastILi1EEENSE_13StoreWithCastILi1EEEEEviT_T0_T2_T3_T4_T5_)
        .other          _ZN2at6native27unrolled_elementwise_kernelIZZZNS0_15neg_kernel_cudaERNS_18TensorIteratorBaseEENKUlvE0_clEvENKUlvE6_clEvEUlN3c104HalfEE_St5arrayIPcLm2EELi4E23TrivialOffsetCalculatorILi1EjESD_NS0_6memory12LoadWithCastILi1EEENSE_13StoreWithCastILi1EEEEEviT_T0_T2_T3_T4_T5_,@"STO_CUDA_ENTRY STV_DEFAULT"
_ZN2at6native27unrolled_elementwise_kernelIZZZNS0_15neg_kernel_cudaERNS_18TensorIteratorBaseEENKUlvE0_clEvENKUlvE6_clEvEUlN3c104HalfEE_St5arrayIPcLm2EELi4E23TrivialOffsetCalculatorILi1EjESD_NS0_6memory12LoadWithCastILi1EEENSE_13StoreWithCastILi1EEEEEviT_T0_T2_T3_T4_T5_:
.text._ZN2at6native27unrolled_elementwise_kernelIZZZNS0_15neg_kernel_cudaERNS_18TensorIteratorBaseEENKUlvE0_clEvENKUlvE6_clEvEUlN3c104HalfEE_St5arrayIPcLm2EELi4E23TrivialOffsetCalculatorILi1EjESD_NS0_6memory12LoadWithCastILi1EEENSE_13StoreWithCastILi1EEEEEviT_T0_T2_T3_T4_T5_:
        /* <DEDUP_REMOVED lines=34> */
.L_x_11920:
[----:B------:R-:W2:Y:S02]  /*0220*/  LDG.E.U8 R4, desc[UR36][R4.64] ;  /* 0x0000002404047981 */ /* 0x000ea4000c1e1100 */
[----:B--2---:R-:W-:-:S04]  /*0230*/  I2FP.F32.U32 R0, R4 ;  /* 0x0000000400007245 */ /* 0x004fc80000201000 */
[----:B------:R-:W-:-:S04]  /*0240*/  F2FP.F16.F32.PACK_AB R0, RZ, R0 ;  /* 0x00000000ff00723e */ /* 0x000fc800000000ff */
[----:B------:R-:W-:Y:S01]  /*0250*/  PRMT R28, R0, 0x7610, R28 ;  /* 0x00007610001c7816 */ /* 0x000fe2000000001c */
[----:B------:R-:W-:Y:S06]  /*0260*/  BRA `(.L_x_11922) ;  /* 0x0000000c00c07947 */ /* 0x000fec0003800000 */
.L_x_11919:
        /* <DEDUP_REMOVED lines=11> */
.L_x_11924:
[----:B------:R-:W2:Y:S02]  /*0320*/  LDG.E R4, desc[UR36][R4.64] ;  /* 0x0000002404047981 */ /* 0x000ea4000c1e1900 */
[----:B--2---:R-:W-:-:S04]  /*0330*/  I2FP.F32.S32 R0, R4 ;  /* 0x0000000400007245 */ /* 0x004fc80000201400 */
[----:B------:R-:W-:-:S04]  /*0340*/  F2FP.F16.F32.PACK_AB R0, RZ, R0 ;  /* 0x00000000ff00723e */ /* 0x000fc800000000ff */
[----:B------:R-:W-:Y:S01]  /*0350*/  PRMT R28, R0, 0x7610, R28 ;  /* 0x00007610001c7816 */ /* 0x000fe2000000001c */
[----:B------:R-:W-:Y:S06]  /*0360*/  BRA `(.L_x_11922) ;  /* 0x0000000c00807947 */ /* 0x000fec0003800000 */
.L_x_11923:
[----:B------:R-:W2:Y:S02]  /*0370*/  LDG.E.U16 R4, desc[UR36][R4.64] ;  /* 0x0000002404047981 */ /* 0x000ea4000c1e1500 */
[----:B--2---:R-:W0:Y:S02]  /*0380*/  I2F.S16 R0, R4 ;  /* 0x0000000400007306 */ /* 0x004e240000101400 */
[----:B0-----:R-:W-:-:S04]  /*0390*/  F2FP.F16.F32.PACK_AB R0, RZ, R0 ;  /* 0x00000000ff00723e */ /* 0x001fc800000000ff */
[----:B------:R-:W-:Y:S01]  /*03a0*/  PRMT R28, R0, 0x7610, R28 ;  /* 0x00007610001c7816 */ /* 0x000fe2000000001c */
[----:B------:R-:W-:Y:S06]  /*03b0*/  BRA `(.L_x_11922) ;  /* 0x0000000c006c7947 */ /* 0x000fec0003800000 */
.L_x_11918:
        /* <DEDUP_REMOVED lines=9> */
.L_x_11926:
[----:B------:R1:W5:Y:S01]  /*0450*/  LDG.E.U16 R28, desc[UR36][R4.64] ;  /* 0x00000024041c7981 */ /* 0x000362000c1e1500 */
[----:B------:R-:W-:Y:S05]  /*0460*/  BRA `(.L_x_11922) ;  /* 0x0000000c00407947 */ /* 0x000fea0003800000 */
.L_x_11925:
        /* <DEDUP_REMOVED lines=9> */
.L_x_11928:
[----:B------:R0:W5:Y:S01]  /*0500*/  LDG.E.U16 R28, desc[UR36][R4.64] ;  /* 0x00000024041c7981 */ /* 0x000162000c1e1500 */
[----:B------:R-:W-:Y:S05]  /*0510*/  BRA `(.L_x_11922) ;  /* 0x0000000c00147947 */ /* 0x000fea0003800000 */
.L_x_11927:
        /* <DEDUP_REMOVED lines=9> */
.L_x_11917:
        /* <DEDUP_REMOVED lines=14> */
.L_x_11931:
        /* <DEDUP_REMOVED lines=9> */
.L_x_11930:
        /* <DEDUP_REMOVED lines=28> */
.L_x_11933:
        /* <DEDUP_REMOVED lines=16> */
.L_x_11932:
[----:B------:R-:W2:Y:S02]  /*09e0*/  LDG.E.U16 R0, desc[UR36][R4.64] ;  /* 0x0000002404007981 */ /* 0x000ea4000c1e1500 */
[----:B--2---:R-:W-:-:S05]  /*09f0*/  IMAD.U32 R0, R0, 0x10000, RZ ;  /* 0x0001000000007824 */ /* 0x004fca00078e00ff */
[----:B------:R-:W-:-:S04]  /*0a00*/  F2FP.F16.F32.PACK_AB R0, RZ, R0 ;  /* 0x00000000ff00723e */ /* 0x000fc800000000ff */
[----:B------:R-:W-:Y:S01]  /*0a10*/  PRMT R28, R0, 0x7610, R28 ;  /* 0x00007610001c7816 */ /* 0x000fe2000000001c */
[----:B------:R-:W-:Y:S06]  /*0a20*/  BRA `(.L_x_11922) ;  /* 0x0000000400d07947 */ /* 0x000fec0003800000 */
.L_x_11929:
        /* <DEDUP_REMOVED lines=13> */
.L_x_11936:
        /* <DEDUP_REMOVED lines=21> */
.L_x_11940:
[----:B------:R-:W-:Y:S05]  /*0c50*/  BSYNC B1 ;  /* 0x0000000000017941 */ /* 0x000fea0003800000 */
.L_x_11939:
[----:B------:R-:W-:Y:S01]  /*0c60*/  LEA R5, R0, 0x3b800000, 0x17 ;  /* 0x3b80000000057811 */ /* 0x000fe200078eb8ff */
[----:B------:R-:W-:-:S05]  /*0c70*/  IMAD.SHL.U32 R0, R3, 0x100000, RZ ;  /* 0x0010000003007824 */ /* 0x000fca00078e00ff */
[----:B------:R-:W-:-:S07]  /*0c80*/  LOP3.LUT R0, R5, R0, R6, 0xfe, !PT ;  /* 0x0000000005007212 */ /* 0x000fce00078efe06 */
.L_x_11938:
[----:B------:R-:W-:Y:S05]  /*0c90*/  BSYNC B0 ;  /* 0x0000000000007941 */ /* 0x000fea0003800000 */
.L_x_11937:
[----:B------:R-:W-:-:S04]  /*0ca0*/  F2FP.F16.F32.PACK_AB R0, RZ, R0 ;  /* 0x00000000ff00723e */ /* 0x000fc800000000ff */
[----:B------:R-:W-:Y:S01]  /*0cb0*/  PRMT R28, R0, 0x7610, R28 ;  /* 0x00007610001c7816 */ /* 0x000fe2000000001c */
[----:B------:R-:W-:Y:S06]  /*0cc0*/  BRA `(.L_x_11922) ;  /* 0x0000000400287947 */ /* 0x000fec0003800000 */
.L_x_11935:
        /* <DEDUP_REMOVED lines=21> */
.L_x_11944:
[----:B------:R-:W-:Y:S05]  /*0e20*/  BSYNC B1 ;  /* 0x0000000000017941 */ /* 0x000fea0003800000 */
.L_x_11943:
[----:B------:R-:W-:Y:S01]  /*0e30*/  LEA R5, R0, 0x37800000, 0x17 ;  /* 0x3780000000057811 */ /* 0x000fe200078eb8ff */
[----:B------:R-:W-:-:S05]  /*0e40*/  IMAD.SHL.U32 R0, R3, 0x200000, RZ ;  /* 0x0020000003007824 */ /* 0x000fca00078e00ff */
[----:B------:R-:W-:-:S07]  /*0e50*/  LOP3.LUT R0, R5, R0, R6, 0xfe, !PT ;  /* 0x0000000005007212 */ /* 0x000fce00078efe06 */
.L_x_11942:
[----:B------:R-:W-:Y:S05]  /*0e60*/  BSYNC B0 ;  /* 0x0000000000007941 */ /* 0x000fea0003800000 */
.L_x_11941:
[----:B------:R-:W-:-:S04]  /*0e70*/  F2FP.F16.F32.PACK_AB R0, RZ, R0 ;  /* 0x00000000ff00723e */ /* 0x000fc800000000ff */
[----:B------:R-:W-:Y:S01]  /*0e80*/  PRMT R28, R0, 0x7610, R28 ;  /* 0x00007610001c7816 */ /* 0x000fe2000000001c */
[----:B------:R-:W-:Y:S06]  /*0e90*/  BRA `(.L_x_11922) ;  /* 0x0000000000b47947 */ /* 0x000fec0003800000 */
.L_x_11934:
        /* <DEDUP_REMOVED lines=14> */
.L_x_11948:
[----:B------:R-:W-:Y:S05]  /*0f80*/  BSYNC B0 ;  /* 0x0000000000007941 */ /* 0x000fea0003800000 */
.L_x_11947:
[----:B------:R-:W-:-:S04]  /*0f90*/  F2FP.F16.F32.PACK_AB R0, RZ, R0 ;  /* 0x00000000ff00723e */ /* 0x000fc800000000ff */
[----:B------:R-:W-:Y:S01]  /*0fa0*/  PRMT R28, R0, 0x7610, R28 ;  /* 0x00007610001c7816 */ /* 0x000fe2000000001c */
[----:B------:R-:W-:Y:S06]  /*0fb0*/  BRA `(.L_x_11922) ;  /* 0x00000000006c7947 */ /* 0x000fec0003800000 */
.L_x_11921:
        /* <DEDUP_REMOVED lines=16> */
.L_x_11949:
[----:B------:R-:W-:Y:S01]  /*10c0*/  PRMT R28, RZ, 0x7610, R28 ;  /* 0x00007610ff1c7816 */ /* 0x000fe2000000001c */
[----:B------:R-:W-:Y:S06]  /*10d0*/  BRA `(.L_x_11922) ;  /* 0x0000000000247947 */ /* 0x000fec0003800000 */
.L_x_11946:
[----:B------:R-:W2:Y:S02]  /*10e0*/  LDG.E.64 R4, desc[UR36][R4.64] ;  /* 0x0000002404047981 */ /* 0x000ea4000c1e1b00 */
[----:B--2---:R-:W0:Y:S02]  /*10f0*/  I2F.U64 R0, R4 ;  /* 0x0000000400007312 */ /* 0x004e240000301000 */
[----:B0-----:R-:W-:-:S04]  /*1100*/  F2FP.F16.F32.PACK_AB R0, RZ, R0 ;  /* 0x00000000ff00723e */ /* 0x001fc800000000ff */
[----:B------:R-:W-:Y:S01]  /*1110*/  PRMT R28, R0, 0x7610, R28 ;  /* 0x00007610001c7816 */ /* 0x000fe2000000001c */
[----:B------:R-:W-:Y:S06]  /*1120*/  BRA `(.L_x_11922) ;  /* 0x0000000000107947 */ /* 0x000fec0003800000 */
.L_x_11945:
[----:B------:R-:W2:Y:S02]  /*1130*/  LDG.E R4, desc[UR36][R4.64] ;  /* 0x0000002404047981 */ /* 0x000ea4000c1e1900 */
[----:B--2---:R-:W-:-:S04]  /*1140*/  I2FP.F32.U32 R0, R4 ;  /* 0x0000000400007245 */ /* 0x004fc80000201000 */
[----:B------:R-:W-:-:S04]  /*1150*/  F2FP.F16.F32.PACK_AB R0, RZ, R0 ;  /* 0x00000000ff00723e */ /* 0x000fc800000000ff */
[----:B------:R-:W-:-:S07]  /*1160*/  PRMT R28, R0, 0x7610, R28 ;  /* 0x00007610001c7816 */ /* 0x000fce000000001c */
.L_x_11922:
[----:B------:R-:W2:Y:S02]  /*1170*/  S2R R17, SR_TID.X ;  /* 0x0000000000117919 */ /* 0x000ea40000002100 */
[----:B--2---:R-:W-:-:S07]  /*1180*/  VIADD R17, R17, 0x80 ;  /* 0x0000008011117836 */ /* 0x004fce0000000000 */
.L_x_11916:
[----:B------:R-:W-:Y:S05]  /*1190*/  BSYNC B6 ;  /* 0x0000000000067941 */ /* 0x000fea0003800000 */
.L_x_11915:
        /* <DEDUP_REMOVED lines=26> */
.L_x_11955:
[----:B------:R-:W2:Y:S02]  /*1340*/  LDG.E.U8 R4, desc[UR36][R4.64] ;  /* 0x0000002404047981 */ /* 0x000ea4000c1e1100 */
[----:B--2---:R-:W-:-:S04]  /*1350*/  I2FP.F32.U32 R0, R4 ;  /* 0x0000000400007245 */ /* 0x004fc80000201000 */
[----:B------:R-:W-:-:S04]  /*1360*/  F2FP.F16.F32.PACK_AB R0, RZ, R0 ;  /* 0x00000000ff00723e */ /* 0x000fc800000000ff */
[----:B------:R-:W-:Y:S01]  /*1370*/  PRMT R26, R0, 0x7610, R26 ;  /* 0x00007610001a7816 */ /* 0x000fe2000000001a */
[----:B------:R-:W-:Y:S06]  /*1380*/  BRA `(.L_x_11957) ;  /* 0x0000000c00bc7947 */ /* 0x000fec0003800000 */
.L_x_11954:
        /* <DEDUP_REMOVED lines=11> */
.L_x_11959:
[----:B------:R-:W2:Y:S02]  /*1440*/  LDG.E R4, desc[UR36][R4.64] ;  /* 0x0000002404047981 */ /* 0x000ea4000c1e1900 */
[----:B--2---:R-:W-:-:S04]  /*1450*/  I2FP.F32.S32 R0, R4 ;  /* 0x0000000400007245 */ /* 0x004fc80000201400 */
[----:B------:R-:W-:-:S04]  /*1460*/  F2FP.F16.F32.PACK_AB R0, RZ, R0 ;  /* 0x00000000ff00723e */ /* 0x000fc800000000ff */
[----:B------:R-:W-:Y:S01]  /*1470*/  PRMT R26, R0, 0x7610, R26 ;  /* 0x00007610001a7816 */ /* 0x000fe2000000001a */
[----:B------:R-:W-:Y:S06]  /*1480*/  BRA `(.L_x_11957) ;  /* 0x0000000c007c7947 */ /* 0x000fec0003800000 */
.L_x_11958:
[----:B------:R-:W2:Y:S02]  /*1490*/  LDG.E.U16 R4, desc[UR36][R4.64] ;  /* 0x0000002404047981 */ /* 0x000ea4000c1e1500 */
[----:B--2---:R-:W0:Y:S02]  /*14a0*/  I2F.S16 R0, R4 ;  /* 0x0000000400007306 */ /* 0x004e240000101400 */
[----:B0-----:R-:W-:-:S04]  /*14b0*/  F2FP.F16.F32.PACK_AB R0, RZ, R0 ;  /* 0x00000000ff00723e */ /* 0x001fc800000000ff */
[----:B------:R-:W-:Y:S01]  /*14c0*/  PRMT R26, R0, 0x7610, R26 ;  /* 0x00007610001a7816 */ /* 0x000fe2000000001a */
[----:B------:R-:W-:Y:S06]  /*14d0*/  BRA `(.L_x_11957) ;  /* 0x0000000c00687947 */ /* 0x000fec0003800000 */
.L_x_11953:
        /* <DEDUP_REMOVED lines=9> */
.L_x_11961:
[----:B------:R0:W5:Y:S01]  /*1570*/  LDG.E.U16 R26, desc[UR36][R4.64] ;  /* 0x00000024041a7981 */ /* 0x000162000c1e1500 */
[----:B------:R-:W-:Y:S05]  /*1580*/  BRA `(.L_x_11957) ;  /* 0x0000000c003c7947 */ /* 0x000fea0003800000 */
.L_x_11960:
        /* <DEDUP_REMOVED lines=9> */
.L_x_11963:
[----:B------:R1:W5:Y:S01]  /*1620*/  LDG.E.U16 R26, desc[UR36][R4.64] ;  /* 0x00000024041a7981 */ /* 0x000362000c1e1500 */
[----:B------:R-:W-:Y:S05]  /*1630*/  BRA `(.L_x_11957) ;  /* 0x0000000c00107947 */ /* 0x000fea0003800000 */
.L_x_11962:
        /* <DEDUP_REMOVED lines=9> */
.L_x_11952:
        /* <DEDUP_REMOVED lines=14> */
.L_x_11966:
        /* <DEDUP_REMOVED lines=9> */
.L_x_11965:
        /* <DEDUP_REMOVED lines=28> */
.L_x_11968:
        /* <DEDUP_REMOVED lines=15> */
.L_x_11967:
[----:B------:R-:W2:Y:S02]  /*1af0*/  LDG.E.U16 R0, desc[UR36][R4.64] ;  /* 0x0000002404007981 */ /* 0x000ea4000c1e1500 */
[----:B--2---:R-:W-:-:S05]  /*1b00*/  IMAD.U32 R0, R0, 0x10000, RZ ;  /* 0x0001000000007824 */ /* 0x004fca00078e00ff */
[----:B------:R-:W-:-:S04]  /*1b10*/  F2FP.F16.F32.PACK_AB R0, RZ, R0 ;  /* 0x00000000ff00723e */ /* 0x000fc800000000ff */
[----:B------:R-:W-:Y:S01]  /*1b20*/  PRMT R26, R0, 0x7610, R26 ;  /* 0x00007610001a7816 */ /* 0x000fe2000000001a */
[----:B------:R-:W-:Y:S06]  /*1b30*/  BRA `(.L_x_11957) ;  /* 0x0000000400d07947 */ /* 0x000fec0003800000 */
.L_x_11964:
        /* <DEDUP_REMOVED lines=13> */
.L_x_11971:
        /* <DEDUP_REMOVED lines=21> */
.L_x_11975:
[----:B------:R-:W-:Y:S05]  /*1d60*/  BSYNC B1 ;  /* 0x0000000000017941 */ /* 0x000fea0003800000 */
.L_x_11974:
[----:B------:R-:W-:Y:S01]  /*1d70*/  LEA R5, R0, 0x3b800000, 0x17 ;  /* 0x3b80000000057811 */ /* 0x000fe200078eb8ff */
[----:B------:R-:W-:-:S05]  /*1d80*/  IMAD.SHL.U32 R0, R3, 0x100000, RZ ;  /* 0x0010000003007824 */ /* 0x000fca00078e00ff */
[----:B------:R-:W-:-:S07]  /*1d90*/  LOP3.LUT R0, R5, R0, R6, 0xfe, !PT ;  /* 0x0000000005007212 */ /* 0x000fce00078efe06 */
.L_x_11973:
[----:B------:R-:W-:Y:S05]  /*1da0*/  BSYNC B0 ;  /* 0x0000000000007941 */ /* 0x000fea0003800000 */
.L_x_11972:
[----:B------:R-:W-:-:S04]  /*1db0*/  F2FP.F16.F32.PACK_AB R0, RZ, R0 ;  /* 0x00000000ff00723e */ /* 0x000fc800000000ff */
[----:B------:R-:W-:Y:S01]  /*1dc0*/  PRMT R26, R0, 0x7610, R26 ;  /* 0x00007610001a7816 */ /* 0x000fe2000000001a */
[----:B------:R-:W-:Y:S06]  /*1dd0*/  BRA `(.L_x_11957) ;  /* 0x0000000400287947 */ /* 0x000fec0003800000 */
.L_x_11970:
        /* <DEDUP_REMOVED lines=21> */
.L_x_11979:
[----:B------:R-:W-:Y:S05]  /*1f30*/  BSYNC B1 ;  /* 0x0000000000017941 */ /* 0x000fea0003800000 */
.L_x_11978:
[----:B------:R-:W-:Y:S01]  /*1f40*/  LEA R5, R0, 0x37800000, 0x17 ;  /* 0x3780000000057811 */ /* 0x000fe200078eb8ff */
[----:B------:R-:W-:-:S05]  /*1f50*/  IMAD.SHL.U32 R0, R3, 0x200000, RZ ;  /* 0x0020000003007824 */ /* 0x000fca00078e00ff */
[----:B------:R-:W-:-:S07]  /*1f60*/  LOP3.LUT R0, R5, R0, R6, 0xfe, !PT ;  /* 0x0000000005007212 */ /* 0x000fce00078efe06 */
.L_x_11977:
[----:B------:R-:W-:Y:S05]  /*1f70*/  BSYNC B0 ;  /* 0x0000000000007941 */ /* 0x000fea0003800000 */
.L_x_11976:
[----:B------:R-:W-:-:S04]  /*1f80*/  F2FP.F16.F32.PACK_AB R0, RZ, R0 ;  /* 0x00000000ff00723e */ /* 0x000fc800000000ff */
[----:B------:R-:W-:Y:S01]  /*1f90*/  PRMT R26, R0, 0x7610, R26 ;  /* 0x00007610001a7816 */ /* 0x000fe2000000001a */
[----:B------:R-:W-:Y:S06]  /*1fa0*/  BRA `(.L_x_11957) ;  /* 0x0000000000b47947 */ /* 0x000fec0003800000 */
.L_x_11969:
        /* <DEDUP_REMOVED lines=14> */
.L_x_11983:
[----:B------:R-:W-:Y:S05]  /*2090*/  BSYNC B0 ;  /* 0x0000000000007941 */ /* 0x000fea0003800000 */
.L_x_11982:
[----:B------:R-:W-:-:S04]  /*20a0*/  F2FP.F16.F32.PACK_AB R0, RZ, R0 ;  /* 0x00000000ff00723e */ /* 0x000fc800000000ff */
[----:B------:R-:W-:Y:S01]  /*20b0*/  PRMT R26, R0, 0x7610, R26 ;  /* 0x00007610001a7816 */ /* 0x000fe2000000001a */
[----:B------:R-:W-:Y:S06]  /*20c0*/  BRA `(.L_x_11957) ;  /* 0x00000000006c7947 */ /* 0x000fec0003800000 */
.L_x_11956:
        /* <DEDUP_REMOVED lines=16> */
.L_x_11984:
[----:B------:R-:W-:Y:S01]  /*21d0*/  PRMT R26, RZ, 0x7610, R26 ;  /* 0x00007610ff1a7816 */ /* 0x000fe2000000001a */
[----:B------:R-:W-:Y:S06]  /*21e0*/  BRA `(.L_x_11957) ;  /* 0x0000000000247947 */ /* 0x000fec0003800000 */
.L_x_11981:
[----:B------:R-:W2:Y:S02]  /*21f0*/  LDG.E.64 R4, desc[UR36][R4.64] ;  /* 0x0000002404047981 */ /* 0x000ea4000c1e1b00 */
[----:B--2---:R-:W0:Y:S02]  /*2200*/  I2F.U64 R0, R4 ;  /* 0x0000000400007312 */ /* 0x004e240000301000 */
[----:B0-----:R-:W-:-:S04]  /*2210*/  F2FP.F16.F32.PACK_AB R0, RZ, R0 ;  /* 0x00000000ff00723e */ /* 0x001fc800000000ff */
[----:B------:R-:W-:Y:S01]  /*2220*/  PRMT R26, R0, 0x7610, R26 ;  /* 0x00007610001a7816 */ /* 0x000fe2000000001a */
[----:B------:R-:W-:Y:S06]  /*2230*/  BRA `(.L_x_11957) ;  /* 0x0000000000107947 */ /* 0x000fec0003800000 */
.L_x_11980:
[----:B------:R-:W2:Y:S02]  /*2240*/  LDG.E R4, desc[UR36][R4.64] ;  /* 0x0000002404047981 */ /* 0x000ea4000c1e1900 */
[----:B--2---:R-:W-:-:S04]  /*2250*/  I2FP.F32.U32 R0, R4 ;  /* 0x0000000400007245 */ /* 0x004fc80000201000 */
[----:B------:R-:W-:-:S04]  /*2260*/  F2FP.F16.F32.PACK_AB R0, RZ, R0 ;  /* 0x00000000ff00723e */ /* 0x000fc800000000ff */
[----:B------:R-:W-:-:S07]  /*2270*/  PRMT R26, R0, 0x7610, R26 ;  /* 0x00007610001a7816 */ /* 0x000fce000000001a */
.L_x_11957:
[----:B------:R-:W-:-:S07]  /*2280*/  VIADD R17, R17, 0x80 ;  /* 0x0000008011117836 */ /* 0x000fce0000000000 */
.L_x_11951:
[----:B------:R-:W-:Y:S05]  /*2290*/  BSYNC B6 ;  /* 0x0000000000067941 */ /* 0x000fea0003800000 */
.L_x_11950:
        /* <DEDUP_REMOVED lines=28> */
.L_x_11990:
[----:B------:R-:W2:Y:S02]  /*2460*/  LDG.E.U8 R4, desc[UR36][R4.64] ;  /* 0x0000002404047981 */ /* 0x000ea4000c1e1100 */
[----:B--2---:R-:W-:-:S04]  /*2470*/  I2FP.F32.U32 R0, R4 ;  /* 0x0000000400007245 */ /* 0x004fc80000201000 */
[----:B------:R-:W-:-:S04]  /*2480*/  F2FP.F16.F32.PACK_AB R0, RZ, R0 ;  /* 0x00000000ff00723e */ /* 0x000fc800000000ff */
[----:B------:R-:W-:Y:S01]  /*2490*/  PRMT R24, R0, 0x7610, R24 ;  /* 0x0000761000187816 */ /* 0x000fe20000000018 */
[----:B------:R-:W-:Y:S06]  /*24a0*/  BRA `(.L_x_11992) ;  /* 0x0000000c00bc7947 */ /* 0x000fec0003800000 */
.L_x_11989:
        /* <DEDUP_REMOVED lines=11> */
.L_x_11994:
[----:B------:R-:W2:Y:S02]  /*2560*/  LDG.E R4, desc[UR36][R4.64] ;  /* 0x0000002404047981 */ /* 0x000ea4000c1e1900 */
[----:B--2---:R-:W-:-:S04]  /*2570*/  I2FP.F32.S32 R0, R4 ;  /* 0x0000000400007245 */ /* 0x004fc80000201400 */
[----:B------:R-:W-:-:S04]  /*2580*/  F2FP.F16.F32.PACK_AB R0, RZ, R0 ;  /* 0x00000000ff00723e */ /* 0x000fc800000000ff */
[----:B------:R-:W-:Y:S01]  /*2590*/  PRMT R24, R0, 0x7610, R24 ;  /* 0x0000761000187816 */ /* 0x000fe20000000018 */
[----:B------:R-:W-:Y:S06]  /*25a0*/  BRA `(.L_x_11992) ;  /* 0x0000000c007c7947 */ /* 0x000fec0003800000 */
.L_x_11993:
[----:B------:R-:W2:Y:S02]  /*25b0*/  LDG.E.U16 R4, desc[UR36][R4.64] ;  /* 0x0000002404047981 */ /* 0x000ea4000c1e1500 */
[----:B--2---:R-:W0:Y:S02]  /*25c0*/  I2F.S16 R0, R4 ;  /* 0x0000000400007306 */ /* 0x004e240000101400 */
[----:B0-----:R-:W-:-:S04]  /*25d0*/  F2FP.F16.F32.PACK_AB R0, RZ, R0 ;  /* 0x00000000ff00723e */ /* 0x001fc800000000ff */
[----:B------:R-:W-:Y:S01]  /*25e0*/  PRMT R24, R0, 0x7610, R24 ;  /* 0x0000761000187816 */ /* 0x000fe20000000018 */
[----:B------:R-:W-:Y:S06]  /*25f0*/  BRA `(.L_x_11992) ;  /* 0x0000000c00687947 */ /* 0x000fec0003800000 */
.L_x_11988:
        /* <DEDUP_REMOVED lines=9> */
.L_x_11996:
[----:B------:R0:W5:Y:S01]  /*2690*/  LDG.E.U16 R24, desc[UR36][R4.64] ;  /* 0x0000002404187981 */ /* 0x000162000c1e1500 */
[----:B------:R-:W-:Y:S05]  /*26a0*/  BRA `(.L_x_11992) ;  /* 0x0000000c003c7947 */ /* 0x000fea0003800000 */
.L_x_11995:
        /* <DEDUP_REMOVED lines=9> */
.L_x_11998:
[----:B------:R1:W5:Y:S01]  /*2740*/  LDG.E.U16 R24, desc[UR36][R4.64] ;  /* 0x0000002404187981 */ /* 0x000362000c1e1500 */
[----:B------:R-:W-:Y:S05]  /*2750*/  BRA `(.L_x_11992) ;  /* 0x0000000c00107947 */ /* 0x000fea0003800000 */
.L_x_11997:
        /* <DEDUP_REMOVED lines=9> */
.L_x_11987:
        /* <DEDUP_REMOVED lines=14> */
.L_x_12001:
        /* <DEDUP_REMOVED lines=9> */
.L_x_12000:
        /* <DEDUP_REMOVED lines=28> */
.L_x_12003:
        /* <DEDUP_REMOVED lines=15> */
.L_x_12002:
[----:B------:R-:W2:Y:S02]  /*2c10*/  LDG.E.U16 R0, desc[UR36][R4.64] ;  /* 0x0000002404007981 */ /* 0x000ea4000c1e1500 */
[----:B--2---:R-:W-:-:S05]  /*2c20*/  IMAD.U32 R0, R0, 0x10000, RZ ;  /* 0x0001000000007824 */ /* 0x004fca00078e00ff */
[----:B------:R-:W-:-:S04]  /*2c30*/  F2FP.F16.F32.PACK_AB R0, RZ, R0 ;  /* 0x00000000ff00723e */ /* 0x000fc800000000ff */
[----:B------:R-:W-:Y:S01]  /*2c40*/  PRMT R24, R0, 0x7610, R24 ;  /* 0x0000761000187816 */ /* 0x000fe20000000018 */
[----:B------:R-:W-:Y:S06]  /*2c50*/  BRA `(.L_x_11992) ;  /* 0x0000000400d07947 */ /* 0x000fec0003800000 */
.L_x_11999:
        /* <DEDUP_REMOVED lines=13> */
.L_x_12006:
        /* <DEDUP_REMOVED lines=21> */
.L_x_12010:
[----:B------:R-:W-:Y:S05]  /*2e80*/  BSYNC B1 ;  /* 0x0000000000017941 */ /* 0x000fea0003800000 */
.L_x_12009:
[----:B------:R-:W-:Y:S01]  /*2e90*/  LEA R5, R0, 0x3b800000, 0x17 ;  /* 0x3b80000000057811 */ /* 0x000fe200078eb8ff */
[----:B------:R-:W-:-:S05]  /*2ea0*/  IMAD.SHL.U32 R0, R3, 0x100000, RZ ;  /* 0x0010000003007824 */ /* 0x000fca00078e00ff */
[----:B------:R-:W-:-:S07]  /*2eb0*/  LOP3.LUT R0, R5, R0, R6, 0xfe, !PT ;  /* 0x0000000005007212 */ /* 0x000fce00078efe06 */
.L_x_12008:
[----:B------:R-:W-:Y:S05]  /*2ec0*/  BSYNC B0 ;  /* 0x0000000000007941 */ /* 0x000fea0003800000 */
.L_x_12007:
[----:B------:R-:W-:-:S04]  /*2ed0*/  F2FP.F16.F32.PACK_AB R0, RZ, R0 ;  /* 0x00000000ff00723e */ /* 0x000fc800000000ff */
[----:B------:R-:W-:Y:S01]  /*2ee0*/  PRMT R24, R0, 0x7610, R24 ;  /* 0x0000761000187816 */ /* 0x000fe20000000018 */
[----:B------:R-:W-:Y:S06]  /*2ef0*/  BRA `(.L_x_11992) ;  /* 0x0000000400287947 */ /* 0x000fec0003800000 */
.L_x_12005:
        /* <DEDUP_REMOVED lines=21> */
.L_x_12014:
[----:B------:R-:W-:Y:S05]  /*3050*/  BSYNC B1 ;  /* 0x0000000000017941 */ /* 0x000fea0003800000 */
.L_x_12013:
[----:B------:R-:W-:Y:S01]  /*3060*/  LEA R5, R0, 0x37800000, 0x17 ;  /* 0x3780000000057811 */ /* 0x000fe200078eb8ff */
[----:B------:R-:W-:-:S05]  /*3070*/  IMAD.SHL.U32 R0, R3, 0x200000, RZ ;  /* 0x0020000003007824 */ /* 0x000fca00078e00ff */
[----:B------:R-:W-:-:S07]  /*3080*/  LOP3.LUT R0, R5, R0, R6, 0xfe, !PT ;  /* 0x0000000005007212 */ /* 0x000fce00078efe06 */
.L_x_12012:
[----:B------:R-:W-:Y:S05]  /*3090*/  BSYNC B0 ;  /* 0x0000000000007941 */ /* 0x000fea0003800000 */
.L_x_12011:
[----:B------:R-:W-:-:S04]  /*30a0*/  F2FP.F16.F32.PACK_AB R0, RZ, R0 ;  /* 0x00000000ff00723e */ /* 0x000fc800000000ff */
[----:B------:R-:W-:Y:S01]  /*30b0*/  PRMT R24, R0, 0x7610, R24 ;  /* 0x0000761000187816 */ /* 0x000fe20000000018 */
[----:B------:R-:W-:Y:S06]  /*30c0*/  BRA `(.L_x_11992) ;  /* 0x0000000000b47947 */ /* 0x000fec0003800000 */
.L_x_12004:
        /* <DEDUP_REMOVED lines=14> */
.L_x_12018:
[----:B------:R-:W-:Y:S05]  /*31b0*/  BSYNC B0 ;  /* 0x0000000000007941 */ /* 0x000fea0003800000 */
.L_x_12017:
[----:B------:R-:W-:-:S04]  /*31c0*/  F2FP.F16.F32.PACK_AB R0, RZ, R0 ;  /* 0x00000000ff00723e */ /* 0x000fc800000000ff */
[----:B------:R-:W-:Y:S01]  /*31d0*/  PRMT R24, R0, 0x7610, R24 ;  /* 0x0000761000187816 */ /* 0x000fe20000000018 */
[----:B------:R-:W-:Y:S06]  /*31e0*/  BRA `(.L_x_11992) ;  /* 0x00000000006c7947 */ /* 0x000fec0003800000 */
.L_x_11991:
        /* <DEDUP_REMOVED lines=16> */
.L_x_12019:
[----:B------:R-:W-:Y:S01]  /*32f0*/  PRMT R24, RZ, 0x7610, R24 ;  /* 0x00007610ff187816 */ /* 0x000fe20000000018 */
[----:B------:R-:W-:Y:S06]  /*3300*/  BRA `(.L_x_11992) ;  /* 0x0000000000247947 */ /* 0x000fec0003800000 */
.L_x_12016:
[----:B------:R-:W2:Y:S02]  /*3310*/  LDG.E.64 R4, desc[UR36][R4.64] ;  /* 0x0000002404047981 */ /* 0x000ea4000c1e1b00 */
[----:B--2---:R-:W0:Y:S02]  /*3320*/  I2F.U64 R0, R4 ;  /* 0x0000000400007312 */ /* 0x004e240000301000 */
[----:B0-----:R-:W-:-:S04]  /*3330*/  F2FP.F16.F32.PACK_AB R0, RZ, R0 ;  /* 0x00000000ff00723e */ /* 0x001fc800000000ff */
[----:B------:R-:W-:Y:S01]  /*3340*/  PRMT R24, R0, 0x7610, R24 ;  /* 0x0000761000187816 */ /* 0x000fe20000000018 */
[----:B------:R-:W-:Y:S06]  /*3350*/  BRA `(.L_x_11992) ;  /* 0x0000000000107947 */ /* 0x000fec0003800000 */
.L_x_12015:
[----:B------:R-:W2:Y:S02]  /*3360*/  LDG.E R4, desc[UR36][R4.64] ;  /* 0x0000002404047981 */ /* 0x000ea4000c1e1900 */
[----:B--2---:R-:W-:-:S04]  /*3370*/  I2FP.F32.U32 R0, R4 ;  /* 0x0000000400007245 */ /* 0x004fc80000201000 */
[----:B------:R-:W-:-:S04]  /*3380*/  F2FP.F16.F32.PACK_AB R0, RZ, R0 ;  /* 0x00000000ff00723e */ /* 0x000fc800000000ff */
[----:B------:R-:W-:-:S07]  /*3390*/  PRMT R24, R0, 0x7610, R24 ;  /* 0x0000761000187816 */ /* 0x000fce0000000018 */
.L_x_11992:
[----:B------:R-:W-:-:S07]  /*33a0*/  VIADD R17, R17, 0x80 ;  /* 0x0000008011117836 */ /* 0x000fce0000000000 */
.L_x_11986:
[----:B------:R-:W-:Y:S05]  /*33b0*/  BSYNC B6 ;  /* 0x0000000000067941 */ /* 0x000fea0003800000 */
.L_x_11985:
        /* <DEDUP_REMOVED lines=25> */
.L_x_12025:
[----:B------:R-:W2:Y:S02]  /*3550*/  LDG.E.U8 R4, desc[UR36][R4.64] ;  /* 0x0000002404047981 */ /* 0x000ea4000c1e1100 */
[----:B--2---:R-:W-:-:S04]  /*3560*/  I2FP.F32.U32 R0, R4 ;  /* 0x0000000400007245 */ /* 0x004fc80000201000 */
[----:B------:R-:W-:-:S04]  /*3570*/  F2FP.F16.F32.PACK_AB R0, RZ, R0 ;  /* 0x00000000ff00723e */ /* 0x000fc800000000ff */
[----:B------:R-:W-:Y:S01]  /*3580*/  PRMT R16, R0, 0x7610, R16 ;  /* 0x0000761000107816 */ /* 0x000fe20000000010 */
[----:B------:R-:W-:Y:S06]  /*3590*/  BRA `(.L_x_12021) ;  /* 0x0000000c00bc7947 */ /* 0x000fec0003800000 */
.L_x_12024:
        /* <DEDUP_REMOVED lines=11> */
.L_x_12028:
[----:B------:R-:W2:Y:S02]  /*3650*/  LDG.E R4, desc[UR36][R4.64] ;  /* 0x0000002404047981 */ /* 0x000ea4000c1e1900 */
[----:B--2---:R-:W-:-:S04]  /*3660*/  I2FP.F32.S32 R0, R4 ;  /* 0x0000000400007245 */ /* 0x004fc80000201400 */
[----:B------:R-:W-:-:S04]  /*3670*/  F2FP.F16.F32.PACK_AB R0, RZ, R0 ;  /* 0x00000000ff00723e */ /* 0x000fc800000000ff */
[----:B------:R-:W-:Y:S01]  /*3680*/  PRMT R16, R0, 0x7610, R16 ;  /* 0x0000761000107816 */ /* 0x000fe20000000010 */
[----:B------:R-:W-:Y:S06]  /*3690*/  BRA `(.L_x_12021) ;  /* 0x0000000c007c7947 */ /* 0x000fec0003800000 */
.L_x_12027:
[----:B------:R-:W2:Y:S02]  /*36a0*/  LDG.E.U16 R4, desc[UR36][R4.64] ;  /* 0x0000002404047981 */ /* 0x000ea4000c1e1500 */
[----:B--2---:R-:W0:Y:S02]  /*36b0*/  I2F.S16 R0, R4 ;  /* 0x0000000400007306 */ /* 0x004e240000101400 */
[----:B0-----:R-:W-:-:S04]  /*36c0*/  F2FP.F16.F32.PACK_AB R0, RZ, R0 ;  /* 0x00000000ff00723e */ /* 0x001fc800000000ff */
[----:B------:R-:W-:Y:S01]  /*36d0*/  PRMT R16, R0, 0x7610, R16 ;  /* 0x0000761000107816 */ /* 0x000fe20000000010 */
[----:B------:R-:W-:Y:S06]  /*36e0*/  BRA `(.L_x_12021) ;  /* 0x0000000c00687947 */ /* 0x000fec0003800000 */
.L_x_12023:
        /* <DEDUP_REMOVED lines=9> */
.L_x_12030:
[----:B------:R2:W5:Y:S01]  /*3780*/  LDG.E.U16 R16, desc[UR36][R4.64] ;  /* 0x0000002404107981 */ /* 0x000562000c1e1500 */
[----:B------:R-:W-:Y:S05]  /*3790*/  BRA `(.L_x_12021) ;  /* 0x0000000c003c7947 */ /* 0x000fea0003800000 */
.L_x_12029:
        /* <DEDUP_REMOVED lines=9> */
.L_x_12032:
[----:B------:R3:W5:Y:S01]  /*3830*/  LDG.E.U16 R16, desc[UR36][R4.64] ;  /* 0x0000002404107981 */ /* 0x000762000c1e1500 */
[----:B------:R-:W-:Y:S05]  /*3840*/  BRA `(.L_x_12021) ;  /* 0x0000000c00107947 */ /* 0x000fea0003800000 */
.L_x_12031:
        /* <DEDUP_REMOVED lines=9> */
.L_x_12022:
        /* <DEDUP_REMOVED lines=14> */
.L_x_12035:
        /* <DEDUP_REMOVED lines=9> */
.L_x_12034:
        /* <DEDUP_REMOVED lines=28> */
.L_x_12037:
        /* <DEDUP_REMOVED lines=15> */
.L_x_12036:
[----:B------:R-:W2:Y:S02]  /*3d00*/  LDG.E.U16 R0, desc[UR36][R4.64] ;  /* 0x0000002404007981 */ /* 0x000ea4000c1e1500 */
[----:B--2---:R-:W-:-:S05]  /*3d10*/  IMAD.U32 R0, R0, 0x10000, RZ ;  /* 0x0001000000007824 */ /* 0x004fca00078e00ff */
[----:B------:R-:W-:-:S04]  /*3d20*/  F2FP.F16.F32.PACK_AB R0, RZ, R0 ;  /* 0x00000000ff00723e */ /* 0x000fc800000000ff */
[----:B------:R-:W-:Y:S01]  /*3d30*/  PRMT R16, R0, 0x7610, R16 ;  /* 0x0000761000107816 */ /* 0x000fe20000000010 */
[----:B------:R-:W-:Y:S06]  /*3d40*/  BRA `(.L_x_12021) ;  /* 0x0000000400d07947 */ /* 0x000fec0003800000 */
.L_x_12033:
        /* <DEDUP_REMOVED lines=13> */
.L_x_12040:
        /* <DEDUP_REMOVED lines=21> */
.L_x_12044:
[----:B------:R-:W-:Y:S05]  /*3f70*/  BSYNC B1 ;  /* 0x0000000000017941 */ /* 0x000fea0003800000 */
.L_x_12043:
[----:B------:R-:W-:Y:S01]  /*3f80*/  LEA R5, R0, 0x3b800000, 0x17 ;  /* 0x3b80000000057811 */ /* 0x000fe200078eb8ff */
[----:B------:R-:W-:-:S05]  /*3f90*/  IMAD.SHL.U32 R0, R3, 0x100000, RZ ;  /* 0x0010000003007824 */ /* 0x000fca00078e00ff */
[----:B------:R-:W-:-:S07]  /*3fa0*/  LOP3.LUT R0, R5, R0, R6, 0xfe, !PT ;  /* 0x0000000005007212 */ /* 0x000fce00078efe06 */
.L_x_12042:
[----:B------:R-:W-:Y:S05]  /*3fb0*/  BSYNC B0 ;  /* 0x0000000000007941 */ /* 0x000fea0003800000 */
.L_x_12041:
[----:B------:R-:W-:-:S04]  /*3fc0*/  F2FP.F16.F32.PACK_AB R0, RZ, R0 ;  /* 0x00000000ff00723e */ /* 0x000fc800000000ff */
[----:B------:R-:W-:Y:S01]  /*3fd0*/  PRMT R16, R0, 0x7610, R16 ;  /* 0x0000761000107816 */ /* 0x000fe20000000010 */
[----:B------:R-:W-:Y:S06]  /*3fe0*/  BRA `(.L_x_12021) ;  /* 0x0000000400287947 */ /* 0x000fec0003800000 */
.L_x_12039:
        /* <DEDUP_REMOVED lines=21> */
.L_x_12048:
[----:B------:R-:W-:Y:S05]  /*4140*/  BSYNC B1 ;  /* 0x0000000000017941 */ /* 0x000fea0003800000 */
.L_x_12047:
[----:B------:R-:W-:Y:S01]  /*4150*/  LEA R5, R0, 0x37800000, 0x17 ;  /* 0x3780000000057811 */ /* 0x000fe200078eb8ff */
[----:B------:R-:W-:-:S05]  /*4160*/  IMAD.SHL.U32 R0, R3, 0x200000, RZ ;  /* 0x0020000003007824 */ /* 0x000fca00078e00ff */
[----:B------:R-:W-:-:S07]  /*4170*/  LOP3.LUT R0, R5, R0, R6, 0xfe, !PT ;  /* 0x0000000005007212 */ /* 0x000fce00078efe06 */
.L_x_12046:
[----:B------:R-:W-:Y:S05]  /*4180*/  BSYNC B0 ;  /* 0x0000000000007941 */ /* 0x000fea0003800000 */
.L_x_12045:
[----:B------:R-:W-:-:S04]  /*4190*/  F2FP.F16.F32.PACK_AB R0, RZ, R0 ;  /* 0x00000000ff00723e */ /* 0x000fc800000000ff */
[----:B------:R-:W-:Y:S01]  /*41a0*/  PRMT R16, R0, 0x7610, R16 ;  /* 0x0000761000107816 */ /* 0x000fe20000000010 */
[----:B------:R-:W-:Y:S06]  /*41b0*/  BRA `(.L_x_12021) ;  /* 0x0000000000b47947 */ /* 0x000fec0003800000 */
.L_x_12038:
        /* <DEDUP_REMOVED lines=14> */
.L_x_12052:
[----:B------:R-:W-:Y:S05]  /*42a0*/  BSYNC B0 ;  /* 0x0000000000007941 */ /* 0x000fea0003800000 */
.L_x_12051:
[----:B------:R-:W-:-:S04]  /*42b0*/  F2FP.F16.F32.PACK_AB R0, RZ, R0 ;  /* 0x00000000ff00723e */ /* 0x000fc800000000ff */
[----:B------:R-:W-:Y:S01]  /*42c0*/  PRMT R16, R0, 0x7610, R16 ;  /* 0x0000761000107816 */ /* 0x000fe20000000010 */
[----:B------:R-:W-:Y:S06]  /*42d0*/  BRA `(.L_x_12021) ;  /* 0x00000000006c7947 */ /* 0x000fec0003800000 */
.L_x_12026:
        /* <DEDUP_REMOVED lines=16> */
.L_x_12053:
[----:B------:R-:W-:Y:S01]  /*43e0*/  PRMT R16, RZ, 0x7610, R16 ;  /* 0x00007610ff107816 */ /* 0x000fe20000000010 */
[----:B------:R-:W-:Y:S06]  /*43f0*/  BRA `(.L_x_12021) ;  /* 0x0000000000247947 */ /* 0x000fec0003800000 */
.L_x_12050:
[----:B------:R-:W2:Y:S02]  /*4400*/  LDG.E.64 R4, desc[UR36][R4.64] ;  /* 0x0000002404047981 */ /* 0x000ea4000c1e1b00 */
[----:B--2---:R-:W0:Y:S02]  /*4410*/  I2F.U64 R0, R4 ;  /* 0x0000000400007312 */ /* 0x004e240000301000 */
[----:B0-----:R-:W-:-:S04]  /*4420*/  F2FP.F16.F32.PACK_AB R0, RZ, R0 ;  /* 0x00000000ff00723e */ /* 0x001fc800000000ff */
[----:B------:R-:W-:Y:S01]  /*4430*/  PRMT R16, R0, 0x7610, R16 ;  /* 0x0000761000107816 */ /* 0x000fe20000000010 */
[----:B------:R-:W-:Y:S06]  /*4440*/  BRA `(.L_x_12021) ;  /* 0x0000000000107947 */ /* 0x000fec0003800000 */
.L_x_12049:
[----:B------:R-:W2:Y:S02]  /*4450*/  LDG.E R4, desc[UR36][R4.64] ;  /* 0x0000002404047981 */ /* 0x000ea4000c1e1900 */
[----:B--2---:R-:W-:-:S04]  /*4460*/  I2FP.F32.U32 R0, R4 ;  /* 0x0000000400007245 */ /* 0x004fc80000201000 */
[----:B------:R-:W-:-:S04]  /*4470*/  F2FP.F16.F32.PACK_AB R0, RZ, R0 ;  /* 0x00000000ff00723e */ /* 0x000fc800000000ff */
[----:B------:R-:W-:-:S07]  /*4480*/  PRMT R16, R0, 0x7610, R16 ;  /* 0x0000761000107816 */ /* 0x000fce0000000010 */
.L_x_12021:
[----:B------:R-:W-:Y:S05]  /*4490*/  BSYNC B6 ;  /* 0x0000000000067941 */ /* 0x000fea0003800000 */
.L_x_12020:
[----:B------:R-:W4:Y:S01]  /*44a0*/  S2R R25, SR_TID.X ;  /* 0x0000000000197919 */ /* 0x000f220000002100 */
[----:B------:R-:W0:Y:S01]  /*44b0*/  LDC.U8 R17, c[0x0][0x234] ;  /* 0x00008d00ff117b82 */ /* 0x000e220000000000 */
[----:B------:R-:W-:Y:S01]  /*44c0*/  BSSY B6, `(.L_x_12054) ;  /* 0x0000126000067945 */ /* 0x000fe20003800000 */
[C---:B----4-:R-:W-:Y:S01]  /*44d0*/  VIADD R3, R25.reuse, 0x100 ;  /* 0x0000010019037836 */ /* 0x050fe20000000000 */
[CC--:B------:R-:W-:Y:S01]  /*44e0*/  ISETP.GE.AND P3, PT, R25.reuse, R22.reuse, PT ;  /* 0x000000161900720c */ /* 0x0c0fe20003f66270 */
[C---:B0123--:R-:W-:Y:S02]  /*44f0*/  VIADD R5, R25.reuse, 0x180 ;  /* 0x0000018019057836 */ /* 0x04ffe40000000000 */
[----:B------:R-:W-:Y:S01]  /*4500*/  VIADD R27, R25, 0x80 ;  /* 0x00000080191b7836 */ /* 0x000fe20000000000 */
[-C--:B------:R-:W-:Y:S02]  /*4510*/  ISETP.GE.AND P1, PT, R3, R22.reuse, PT ;  /* 0x000000160300720c */ /* 0x080fe40003f26270 */
[----:B------:R-:W-:-:S02]  /*4520*/  ISETP.GE.AND P2, PT, R5, R22, PT ;  /* 0x000000160500720c */ /* 0x000fc40003f46270 */
[----:B------:R-:W-:-:S05]  /*4530*/  ISETP.GE.AND P0, PT, R27, R22, PT ;  /* 0x000000161b00720c */ /* 0x000fca0003f06270 */
[----:B-----5:R-:W-:-:S04]  /*4540*/  @!P3 HADD2 R0, -R28.H0_H0, -RZ.H0_H0 ;  /* 0xa00000ff1c00b230 */ /* 0x020fc80000000900 */
[----:B------:R-:W-:Y:S01]  /*4550*/  @!P1 HADD2 R6, -R24.H0_H0, -RZ.H0_H0 ;  /* 0xa00000ff18069230 */ /* 0x000fe20000000900 */
[----:B------:R-:W-:Y:S01]  /*4560*/  @!P3 PRMT R0, R0, 0x5410, RZ ;  /* 0x000054100000b816 */ /* 0x000fe200000000ff */
[----:B------:R-:W-:Y:S02]  /*4570*/  @!P2 HADD2 R8, -R16.H0_H0, -RZ.H0_H0 ;  /* 0xa00000ff1008a230 */ /* 0x000fe40000000900 */
[----:B------:R-:W-:Y:S01]  /*4580*/  @!P0 HADD2 R7, -R26.H0_H0, -RZ.H0_H0 ;  /* 0xa00000ff1a078230 */ /* 0x000fe20000000900 */
[----:B------:R-:W-:Y:S02]  /*4590*/  @!P1 PRMT R5, R6, 0x5410, RZ ;  /* 0x0000541006059816 */ /* 0x000fe400000000ff */
[----:B------:R-:W-:Y:S02]  /*45a0*/  @!P2 PRMT R6, R8, 0x5410, RZ ;  /* 0x000054100806a816 */ /* 0x000fe400000000ff */
[----:B------:R-:W-:Y:S02]  /*45b0*/  @!P0 PRMT R3, R7, 0x5410, RZ ;  /* 0x0000541007038816 */ /* 0x000fe400000000ff */
[----:B------:R-:W-:-:S02]  /*45c0*/  @!P3 PRMT R4, R0, 0x7610, R4 ;  /* 0x000076100004b816 */ /* 0x000fc40000000004 */
[----:B------:R-:W-:Y:S02]  /*45d0*/  @!P1 PRMT R18, R5, 0x7610, R18 ;  /* 0x0000761005129816 */ /* 0x000fe40000000012 */
[----:B------:R-:W-:Y:S02]  /*45e0*/  @!P2 PRMT R19, R6, 0x7610, R19 ;  /* 0x000076100613a816 */ /* 0x000fe40000000013 */
[----:B------:R-:W-:Y:S01]  /*45f0*/  @!P0 PRMT R23, R3, 0x7610, R23 ;  /* 0x0000761003178816 */ /* 0x000fe20000000017 */
        /* <DEDUP_REMOVED lines=19> */
[----:B------:R-:W-:Y:S02]  /*4730*/  HADD2.F32 R28, -RZ, -R28.H0_H0 ;  /* 0xa000001cff1c7230 */ /* 0x000fe40000004100 */
[----:B------:R-:W-:Y:S02]  /*4740*/  IMAD.MOV.U32 R25, RZ, RZ, R27 ;  /* 0x000000ffff197224 */ /* 0x000fe400078e001b */
[----:B------:R-:W0:Y:S02]  /*4750*/  F2I.FTZ.TRUNC.NTZ R3, R28 ;  /* 0x0000001c00037305 */ /* 0x000e24000021f100 */
[----:B0-----:R0:W-:Y:S01]  /*4760*/  STG.E.U8 desc[UR36][R8.64], R3 ;  /* 0x0000000308007986 */ /* 0x0011e2000c101124 */
[----:B------:R-:W-:Y:S05]  /*4770*/  BRA `(.L_x_12055) ;  /* 0x0000000c00e87947 */ /* 0x000fea0003800000 */
.L_x_12059:
[----:B------:R-:W-:Y:S02]  /*4780*/  HADD2.F32 R5, -RZ, -R28.H0_H0 ;  /* 0xa000001cff057230 */ /* 0x000fe40000004100 */
[----:B------:R-:W-:-:S04]  /*4790*/  IMAD.MOV.U32 R25, RZ, RZ, R27 ;  /* 0x000000ffff197224 */ /* 0x000fc800078e001b */
[----:B------:R-:W0:Y:S02]  /*47a0*/  F2I.S64.TRUNC R4, R5 ;  /* 0x0000000500047311 */ /* 0x000e24000020d900 */
[----:B0-----:R0:W-:Y:S01]  /*47b0*/  STG.E.U8 desc[UR36][R8.64], R4 ;  /* 0x0000000408007986 */ /* 0x0011e2000c101124 */
[----:B------:R-:W-:Y:S05]  /*47c0*/  BRA `(.L_x_12055) ;  /* 0x0000000c00d47947 */ /* 0x000fea0003800000 */
.L_x_12058:
[----:B------:R-:W-:-:S13]  /*47d0*/  ISETP.NE.AND P0, PT, R0, 0x2, PT ;  /* 0x000000020000780c */ /* 0x000fda0003f05270 */
[----:B------:R-:W-:Y:S05]  /*47e0*/  @!P0 BRA `(.L_x_12061) ;  /* 0x0000000000388947 */ /* 0x000fea0003800000 */
[----:B------:R-:W-:-:S13]  /*47f0*/  ISETP.NE.AND P0, PT, R0, 0x3, PT ;  /* 0x000000030000780c */ /* 0x000fda0003f05270 */
[----:B------:R-:W-:Y:S05]  /*4800*/  @!P0 BRA `(.L_x_12062) ;  /* 0x00000000001c8947 */ /* 0x000fea0003800000 */
[----:B------:R-:W-:-:S13]  /*4810*/  ISETP.NE.AND P0, PT, R0, 0x4, PT ;  /* 0x000000040000780c */ /* 0x000fda0003f05270 */
[----:B------:R-:W-:Y:S05]  /*4820*/  @P0 BRA `(.L_x_12060) ;  /* 0x0000000c00500947 */ /* 0x000fea0003800000 */
[----:B------:R-:W-:Y:S02]  /*4830*/  HADD2.F32 R4, -RZ, -R28.H0_H0 ;  /* 0xa000001cff047230 */ /* 0x000fe40000004100 */
[----:B------:R-:W-:-:S04]  /*4840*/  IMAD.MOV.U32 R25, RZ, RZ, R27 ;  /* 0x000000ffff197224 */ /* 0x000fc800078e001b */
[----:B------:R-:W0:Y:S02]  /*4850*/  F2I.S64.TRUNC R4, R4 ;  /* 0x0000000400047311 */ /* 0x000e24000020d900 */
[----:B0-----:R0:W-:Y:S01]  /*4860*/  STG.E.64 desc[UR36][R8.64], R4 ;  /* 0x0000000408007986 */ /* 0x0011e2000c101b24 */
[----:B------:R-:W-:Y:S05]  /*4870*/  BRA `(.L_x_12055) ;  /* 0x0000000c00a87947 */ /* 0x000fea0003800000 */
.L_x_12062:
[----:B------:R-:W-:Y:S02]  /*4880*/  HADD2.F32 R28, -RZ, -R28.H0_H0 ;  /* 0xa000001cff1c7230 */ /* 0x000fe40000004100 */
[----:B------:R-:W-:Y:S02]  /*4890*/  IMAD.MOV.U32 R25, RZ, RZ, R27 ;  /* 0x000000ffff197224 */ /* 0x000fe400078e001b */
[----:B------:R-:W0:Y:S02]  /*48a0*/  F2I.FTZ.TRUNC.NTZ R3, R28 ;  /* 0x0000001c00037305 */ /* 0x000e24000021f100 */
[----:B0-----:R0:W-:Y:S01]  /*48b0*/  STG.E desc[UR36][R8.64], R3 ;  /* 0x0000000308007986 */ /* 0x0011e2000c101924 */
[----:B------:R-:W-:Y:S05]  /*48c0*/  BRA `(.L_x_12055) ;  /* 0x0000000c00947947 */ /* 0x000fea0003800000 */
.L_x_12061:
[----:B------:R-:W-:Y:S02]  /*48d0*/  HADD2.F32 R28, -RZ, -R28.H0_H0 ;  /* 0xa000001cff1c7230 */ /* 0x000fe40000004100 */
[----:B------:R-:W-:Y:S02]  /*48e0*/  IMAD.MOV.U32 R25, RZ, RZ, R27 ;  /* 0x000000ffff197224 */ /* 0x000fe400078e001b */
[----:B------:R-:W0:Y:S02]  /*48f0*/  F2I.FTZ.TRUNC.NTZ R3, R28 ;  /* 0x0000001c00037305 */ /* 0x000e24000021f100 */
[----:B0-----:R0:W-:Y:S01]  /*4900*/  STG.E.U16 desc[UR36][R8.64], R3 ;  /* 0x0000000308007986 */ /* 0x0011e2000c101524 */
[----:B------:R-:W-:Y:S05]  /*4910*/  BRA `(.L_x_12055) ;  /* 0x0000000c00807947 */ /* 0x000fea0003800000 */
.L_x_12057:
[----:B------:R-:W-:-:S13]  /*4920*/  ISETP.GT.AND P0, PT, R0, 0x6, PT ;  /* 0x000000060000780c */ /* 0x000fda0003f04270 */
[----:B------:R-:W-:Y:S05]  /*4930*/  @P0 BRA `(.L_x_12063) ;  /* 0x00000000002c0947 */ /* 0x000fea0003800000 */
[----:B------:R-:W-:-:S13]  /*4940*/  ISETP.NE.AND P0, PT, R0, 0x5, PT ;  /* 0x000000050000780c */ /* 0x000fda0003f05270 */
[----:B------:R-:W-:Y:S05]  /*4950*/  @!P0 BRA `(.L_x_12064) ;  /* 0x0000000000188947 */ /* 0x000fea0003800000 */
[----:B------:R-:W-:-:S13]  /*4960*/  ISETP.NE.AND P0, PT, R0, 0x6, PT ;  /* 0x000000060000780c */ /* 0x000fda0003f05270 */
[----:B------:R-:W-:Y:S05]  /*4970*/  @P0 BRA `(.L_x_12060) ;  /* 0x0000000800fc0947 */ /* 0x000fea0003800000 */
[----:B------:R-:W-:Y:S02]  /*4980*/  HADD2.F32 R3, -RZ, -R28.H0_H0 ;  /* 0xa000001cff037230 */ /* 0x000fe40000004100 */
[----:B------:R-:W-:-:S03]  /*4990*/  IMAD.MOV.U32 R25, RZ, RZ, R27 ;  /* 0x000000ffff197224 */ /* 0x000fc600078e001b */
[----:B------:R0:W-:Y:S01]  /*49a0*/  STG.E desc[UR36][R8.64], R3 ;  /* 0x0000000308007986 */ /* 0x0001e2000c101924 */
[----:B------:R-:W-:Y:S05]  /*49b0*/  BRA `(.L_x_12055) ;  /* 0x0000000c00587947 */ /* 0x000fea0003800000 */
.L_x_12064:
[----:B------:R0:W-:Y:S01]  /*49c0*/  STG.E.U16 desc[UR36][R8.64], R4 ;  /* 0x0000000408007986 */ /* 0x0001e2000c101524 */
[----:B------:R-:W-:Y:S01]  /*49d0*/  IMAD.MOV.U32 R25, RZ, RZ, R27 ;  /* 0x000000ffff197224 */ /* 0x000fe200078e001b */
[----:B------:R-:W-:Y:S06]  /*49e0*/  BRA `(.L_x_12055) ;  /* 0x0000000c004c7947 */ /* 0x000fec0003800000 */
.L_x_12063:
[----:B------:R-:W-:-:S13]  /*49f0*/  ISETP.NE.AND P0, PT, R0, 0x7, PT ;  /* 0x000000070000780c */ /* 0x000fda0003f05270 */
[----:B------:R-:W-:Y:S05]  /*4a00*/  @!P0 BRA `(.L_x_12065) ;  /* 0x00000000003c8947 */ /* 0x000fea0003800000 */
[----:B------:R-:W-:-:S13]  /*4a10*/  ISETP.NE.AND P0, PT, R0, 0x8, PT ;  /* 0x000000080000780c */ /* 0x000fda0003f05270 */
[----:B------:R-:W-:Y:S05]  /*4a20*/  @!P0 BRA `(.L_x_12066) ;  /* 0x00000000001c8947 */ /* 0x000fea0003800000 */
[----:B------:R-:W-:-:S13]  /*4a30*/  ISETP.NE.AND P0, PT, R0, 0x9, PT ;  /* 0x000000090000780c */ /* 0x000fda0003f05270 */
[----:B------:R-:W-:Y:S05]  /*4a40*/  @P0 BRA `(.L_x_12060) ;  /* 0x0000000800c80947 */ /* 0x000fea0003800000 */
[----:B------:R-:W-:Y:S02]  /*4a50*/  HADD2.F32 R28, -RZ, -R28.H0_H0 ;  /* 0xa000001cff1c7230 */ /* 0x000fe40000004100 */
[----:B------:R-:W-:Y:S02]  /*4a60*/  IMAD.MOV.U32 R29, RZ, RZ, RZ ;  /* 0x000000ffff1d7224 */ /* 0x000fe400078e00ff */
[----:B------:R-:W-:-:S03]  /*4a70*/  IMAD.MOV.U32 R25, RZ, RZ, R27 ;  /* 0x000000ffff197224 */ /* 0x000fc600078e001b */
[----:B------:R0:W-:Y:S01]  /*4a80*/  STG.E.64 desc[UR36][R8.64], R28 ;  /* 0x0000001c08007986 */ /* 0x0001e2000c101b24 */
[----:B------:R-:W-:Y:S05]  /*4a90*/  BRA `(.L_x_12055) ;  /* 0x0000000c00207947 */ /* 0x000fea0003800000 */
.L_x_12066:
[----:B------:R-:W-:Y:S02]  /*4aa0*/  HADD2.F32 R0, -RZ, -R28.H0_H0 ;  /* 0xa000001cff007230 */ /* 0x000fe40000004100 */
[----:B------:R-:W-:-:S03]  /*4ab0*/  IMAD.MOV.U32 R25, RZ, RZ, R27 ;  /* 0x000000ffff197224 */ /* 0x000fc600078e001b */
[----:B------:R-:W-:-:S04]  /*4ac0*/  F2FP.F16.F32.PACK_AB R0, RZ, R0 ;  /* 0x00000000ff00723e */ /* 0x000fc800000000ff */
[----:B------:R-:W-:-:S05]  /*4ad0*/  PRMT R0, R0, 0x5410, RZ ;  /* 0x0000541000007816 */ /* 0x000fca00000000ff */
[----:B------:R0:W-:Y:S01]  /*4ae0*/  STG.E desc[UR36][R8.64], R0 ;  /* 0x0000000008007986 */ /* 0x0001e2000c101924 */
[----:B------:R-:W-:Y:S05]  /*4af0*/  BRA `(.L_x_12055) ;  /* 0x0000000c00087947 */ /* 0x000fea0003800000 */
.L_x_12065:
[----:B------:R-:W-:Y:S02]  /*4b00*/  HADD2.F32 R4, -RZ, -R28.H0_H0 ;  /* 0xa000001cff047230 */ /* 0x000fe40000004100 */
[----:B------:R-:W-:-:S03]  /*4b10*/  IMAD.MOV.U32 R25, RZ, RZ, R27 ;  /* 0x000000ffff197224 */ /* 0x000fc600078e001b */
[----:B------:R-:W-:-:S06]  /*4b20*/  FMUL.FTZ R4, R4, 1 ;  /* 0x3f80000004047820 */ /* 0x000fcc0000410000 */
[----:B------:R-:W0:Y:S02]  /*4b30*/  F2F.F64.F32 R4, R4 ;  /* 0x0000000400047310 */ /* 0x000e240000201800 */
[----:B0-----:R0:W-:Y:S01]  /*4b40*/  STG.E.64 desc[UR36][R8.64], R4 ;  /* 0x0000000408007986 */ /* 0x0011e2000c101b24 */
[----:B------:R-:W-:Y:S05]  /*4b50*/  BRA `(.L_x_12055) ;  /* 0x0000000800f07947 */ /* 0x000fea0003800000 */
.L_x_12056:
        /* <DEDUP_REMOVED lines=10> */
[----:B------:R-:W-:-:S04]  /*4c00*/  FSETP.NEU.FTZ.AND P0, PT, R28, RZ, PT ;  /* 0x000000ff1c00720b */ /* 0x000fc80003f1d000 */
[----:B------:R-:W-:-:S05]  /*4c10*/  SEL R3, RZ, 0x1, !P0 ;  /* 0x00000001ff037807 */ /* 0x000fca0004000000 */
[----:B------:R0:W-:Y:S01]  /*4c20*/  STG.E.U8 desc[UR36][R8.64], R3 ;  /* 0x0000000308007986 */ /* 0x0001e2000c101124 */
[----:B------:R-:W-:Y:S05]  /*4c30*/  BRA `(.L_x_12055) ;  /* 0x0000000800b87947 */ /* 0x000fea0003800000 */
.L_x_12069:
[----:B------:R-:W-:Y:S01]  /*4c40*/  HADD2.F32 R28, -RZ, -R28.H0_H0 ;  /* 0xa000001cff1c7230 */ /* 0x000fe20000004100 */
[----:B------:R-:W-:Y:S01]  /*4c50*/  CS2R R6, SRZ ;  /* 0x0000000000067805 */ /* 0x000fe2000001ff00 */
[----:B------:R-:W-:-:S03]  /*4c60*/  IMAD.MOV.U32 R25, RZ, RZ, R27 ;  /* 0x000000ffff197224 */ /* 0x000fc600078e001b */
[----:B------:R-:W-:-:S06]  /*4c70*/  FMUL.FTZ R4, R28, 1 ;  /* 0x3f8000001c047820 */ /* 0x000fcc0000410000 */
[----:B------:R-:W0:Y:S02]  /*4c80*/  F2F.F64.F32 R4, R4 ;  /* 0x0000000400047310 */ /* 0x000e240000201800 */
[----:B0-----:R0:W-:Y:S01]  /*4c90*/  STG.E.128 desc[UR36][R8.64], R4 ;  /* 0x0000000408007986 */ /* 0x0011e2000c101d24 */
[----:B------:R-:W-:Y:S05]  /*4ca0*/  BRA `(.L_x_12055) ;  /* 0x00000008009c7947 */ /* 0x000fea0003800000 */
.L_x_12068:
[----:B------:R-:W-:-:S13]  /*4cb0*/  ISETP.NE.AND P0, PT, R0, 0xf, PT ;  /* 0x0000000f0000780c */ /* 0x000fda0003f05270 */
[----:B------:R-:W-:Y:S05]  /*4cc0*/  @!P0 BRA `(.L_x_12070) ;  /* 0x0000000000bc8947 */ /* 0x000fea0003800000 */
[----:B------:R-:W-:-:S13]  /*4cd0*/  ISETP.NE.AND P0, PT, R0, 0x17, PT ;  /* 0x000000170000780c */ /* 0x000fda0003f05270 */
[----:B------:R-:W-:Y:S05]  /*4ce0*/  @!P0 BRA `(.L_x_12071) ;  /* 0x0000000000588947 */ /* 0x000fea0003800000 */
[----:B------:R-:W-:-:S13]  /*4cf0*/  ISETP.NE.AND P0, PT, R0, 0x18, PT ;  /* 0x000000180000780c */ /* 0x000fda0003f05270 */
[----:B------:R-:W-:Y:S05]  /*4d00*/  @P0 BRA `(.L_x_12060) ;  /* 0x0000000800180947 */ /* 0x000fea0003800000 */
[----:B------:R-:W-:Y:S01]  /*4d10*/  HADD2.F32 R7, -RZ, -R28.H0_H0 ;  /* 0xa000001cff077230 */ /* 0x000fe20000004100 */
        /* <DEDUP_REMOVED lines=14> */
.L_x_12073:
[----:B------:R-:W-:Y:S05]  /*4e00*/  BSYNC B0 ;  /* 0x0000000000007941 */ /* 0x000fea0003800000 */
.L_x_12072:
[----:B------:R-:W-:Y:S01]  /*4e10*/  LOP3.LUT R5, R0, R5, RZ, 0xfc, !PT ;  /* 0x0000000500057212 */ /* 0x000fe200078efcff */
[----:B------:R-:W-:-:S04]  /*4e20*/  IMAD.MOV.U32 R25, RZ, RZ, R27 ;  /* 0x000000ffff197224 */ /* 0x000fc800078e001b */
[----:B------:R0:W-:Y:S01]  /*4e30*/  STG.E.U8 desc[UR36][R8.64], R5 ;  /* 0x0000000508007986 */ /* 0x0001e2000c101124 */
[----:B------:R-:W-:Y:S05]  /*4e40*/  BRA `(.L_x_12055) ;  /* 0x0000000800347947 */ /* 0x000fea0003800000 */
.L_x_12071:
[----:B------:R-:W-:Y:S01]  /*4e50*/  HADD2.F32 R5, -RZ, -R28.H0_H0 ;  /* 0xa000001cff057230 */ /* 0x000fe20000004100 */
        /* <DEDUP_REMOVED lines=12> */
.L_x_12075:
[----:B------:R-:W-:Y:S01]  /*4f20*/  IMAD.MOV.U32 R0, RZ, RZ, 0x7f ;  /* 0x0000007fff007424 */ /* 0x000fe200078e00ff */
[----:B------:R-:W-:-:S04]  /*4f30*/  ISETP.GT.U32.AND P0, PT, R3, 0x7f800000, PT ;  /* 0x7f8000000300780c */ /* 0x000fc80003f04070 */
[----:B------:R-:W-:-:S09]  /*4f40*/  SEL R0, R0, 0x7c, P0 ;  /* 0x0000007c00007807 */ /* 0x000fd20000000000 */
.L_x_12076:
[----:B------:R-:W-:Y:S05]  /*4f50*/  BSYNC B0 ;  /* 0x0000000000007941 */ /* 0x000fea0003800000 */
.L_x_12074:
[----:B------:R-:W-:Y:S01]  /*4f60*/  LOP3.LUT R3, R5, 0x80000000, RZ, 0xc0, !PT ;  /* 0x8000000005037812 */ /* 0x000fe200078ec0ff */
[----:B------:R-:W-:-:S03]  /*4f70*/  IMAD.MOV.U32 R25, RZ, RZ, R27 ;  /* 0x000000ffff197224 */ /* 0x000fc600078e001b */
[----:B------:R-:W-:-:S04]  /*4f80*/  SHF.R.U32.HI R3, RZ, 0x18, R3 ;  /* 0x00000018ff037819 */ /* 0x000fc80000011603 */
[----:B------:R-:W-:-:S05]  /*4f90*/  LOP3.LUT R3, R0, R3, RZ, 0xfc, !PT ;  /* 0x0000000300037212 */ /* 0x000fca00078efcff */
[----:B------:R0:W-:Y:S01]  /*4fa0*/  STG.E.U8 desc[UR36][R8.64], R3 ;  /* 0x0000000308007986 */ /* 0x0001e2000c101124 */
[----:B------:R-:W-:Y:S05]  /*4fb0*/  BRA `(.L_x_12055) ;  /* 0x0000000400d87947 */ /* 0x000fea0003800000 */
.L_x_12070:
[----:B------:R-:W-:Y:S02]  /*4fc0*/  HADD2.F32 R0, -RZ, -R28.H0_H0 ;  /* 0xa000001cff007230 */ /* 0x000fe40000004100 */
[----:B------:R-:W-:-:S03]  /*4fd0*/  IMAD.MOV.U32 R25, RZ, RZ, R27 ;  /* 0x000000ffff197224 */ /* 0x000fc600078e001b */
[----:B------:R-:W-:-:S05]  /*4fe0*/  F2FP.BF16.F32.PACK_AB R0, RZ, R0 ;  /* 0x00000000ff00723e */ /* 0x000fca00000010ff */
[----:B------:R0:W-:Y:S01]  /*4ff0*/  STG.E.U16 desc[UR36][R8.64], R0 ;  /* 0x0000000008007986 */ /* 0x0001e2000c101524 */
[----:B------:R-:W-:Y:S05]  /*5000*/  BRA `(.L_x_12055) ;  /* 0x0000000400c47947 */ /* 0x000fea0003800000 */
.L_x_12067:
        /* <DEDUP_REMOVED lines=10> */
[----:B------:R-:W0:Y:S02]  /*50b0*/  F2I.FTZ.U32.TRUNC.NTZ R3, R3 ;  /* 0x0000000300037305 */ /* 0x000e24000021f000 */
[----:B0-----:R4:W-:Y:S01]  /*50c0*/  STG.E.U16 desc[UR36][R8.64], R3 ;  /* 0x0000000308007986 */ /* 0x0019e2000c101524 */
[----:B------:R-:W-:Y:S05]  /*50d0*/  BRA `(.L_x_12055) ;  /* 0x0000000400907947 */ /* 0x000fea0003800000 */
.L_x_12079:
[----:B------:R-:W-:Y:S01]  /*50e0*/  HADD2.F32 R5, -RZ, -R28.H0_H0 ;  /* 0xa000001cff057230 */ /* 0x000fe20000004100 */
        /* <DEDUP_REMOVED lines=16> */
.L_x_12082:
[----:B------:R-:W-:-:S04]  /*51f0*/  LOP3.LUT R3, R5, 0x80000000, RZ, 0xc0, !PT ;  /* 0x8000000005037812 */ /* 0x000fc800078ec0ff */
[----:B------:R-:W-:-:S04]  /*5200*/  SHF.R.U32.HI R3, RZ, 0x18, R3 ;  /* 0x00000018ff037819 */ /* 0x000fc80000011603 */
[----:B------:R-:W-:-:S04]  /*5210*/  LOP3.LUT R0, R0, R3, RZ, 0xfc, !PT ;  /* 0x0000000300007212 */ /* 0x000fc800078efcff */
[----:B------:R-:W-:-:S07]  /*5220*/  PRMT R4, R0, 0x7610, R4 ;  /* 0x0000761000047816 */ /* 0x000fce0000000004 */
.L_x_12081:
[----:B------:R-:W-:Y:S05]  /*5230*/  BSYNC B0 ;  /* 0x0000000000007941 */ /* 0x000fea0003800000 */
.L_x_12080:
[----:B------:R3:W-:Y:S01]  /*5240*/  STG.E.U8 desc[UR36][R8.64], R4 ;  /* 0x0000000408007986 */ /* 0x0007e2000c101124 */
[----:B------:R-:W-:Y:S01]  /*5250*/  IMAD.MOV.U32 R25, RZ, RZ, R27 ;  /* 0x000000ffff197224 */ /* 0x000fe200078e001b */
[----:B------:R-:W-:Y:S06]  /*5260*/  BRA `(.L_x_12055) ;  /* 0x00000004002c7947 */ /* 0x000fec0003800000 */
.L_x_12078:
        /* <DEDUP_REMOVED lines=17> */
.L_x_12085:
[----:B------:R-:W-:-:S04]  /*5380*/  LOP3.LUT R3, R5, 0x80000000, RZ, 0xc0, !PT ;  /* 0x8000000005037812 */ /* 0x000fc800078ec0ff */
[----:B------:R-:W-:-:S04]  /*5390*/  SHF.R.U32.HI R3, RZ, 0x18, R3 ;  /* 0x00000018ff037819 */ /* 0x000fc80000011603 */
[----:B------:R-:W-:-:S04]  /*53a0*/  LOP3.LUT R0, R0, R3, RZ, 0xfc, !PT ;  /* 0x0000000300007212 */ /* 0x000fc800078efcff */
[----:B------:R-:W-:-:S07]  /*53b0*/  PRMT R4, R0, 0x7610, R4 ;  /* 0x0000761000047816 */ /* 0x000fce0000000004 */
.L_x_12084:
[----:B------:R-:W-:Y:S05]  /*53c0*/  BSYNC B0 ;  /* 0x0000000000007941 */ /* 0x000fea0003800000 */
.L_x_12083:
[----:B------:R0:W-:Y:S01]  /*53d0*/  STG.E.U8 desc[UR36][R8.64], R4 ;  /* 0x0000000408007986 */ /* 0x0001e2000c101124 */
[----:B------:R-:W-:Y:S01]  /*53e0*/  IMAD.MOV.U32 R25, RZ, RZ, R27 ;  /* 0x000000ffff197224 */ /* 0x000fe200078e001b */
[----:B------:R-:W-:Y:S06]  /*53f0*/  BRA `(.L_x_12055) ;  /* 0x0000000000c87947 */ /* 0x000fec0003800000 */
.L_x_12077:
[----:B------:R-:W-:-:S13]  /*5400*/  ISETP.NE.AND P0, PT, R0, 0x1c, PT ;  /* 0x0000001c0000780c */ /* 0x000fda0003f05270 */
[----:B------:R-:W-:Y:S05]  /*5410*/  @!P0 BRA `(.L_x_12086) ;  /* 0x0000000000b08947 */ /* 0x000fea0003800000 */
[----:B------:R-:W-:-:S13]  /*5420*/  ISETP.NE.AND P0, PT, R0, 0x1d, PT ;  /* 0x0000001d0000780c */ /* 0x000fda0003f05270 */
[----:B------:R-:W-:Y:S05]  /*5430*/  @!P0 BRA `(.L_x_12087) ;  /* 0x0000000000948947 */ /* 0x000fea0003800000 */
[----:B------:R-:W-:-:S13]  /*5440*/  ISETP.NE.AND P0, PT, R0, 0x2c, PT ;  /* 0x0000002c0000780c */ /* 0x000fda0003f05270 */
[----:B------:R-:W-:Y:S05]  /*5450*/  @P0 BRA `(.L_x_12060) ;  /* 0x0000000000440947 */ /* 0x000fea0003800000 */
[----:B------:R-:W-:Y:S02]  /*5460*/  HADD2.F32 R28, -RZ, -R28.H0_H0 ;  /* 0xa000001cff1c7230 */ /* 0x000fe40000004100 */
        /* <DEDUP_REMOVED lines=16> */
.L_x_12060:
        /* <DEDUP_REMOVED lines=16> */
.L_x_12088:
[----:B------:R-:W-:Y:S01]  /*5670*/  IMAD.MOV.U32 R25, RZ, RZ, R27 ;  /* 0x000000ffff197224 */ /* 0x000fe200078e001b */
[----:B------:R-:W-:Y:S06]  /*5680*/  BRA `(.L_x_12055) ;  /* 0x0000000000247947 */ /* 0x000fec0003800000 */
.L_x_12087:
[----:B------:R-:W-:Y:S02]  /*5690*/  HADD2.F32 R4, -RZ, -R28.H0_H0 ;  /* 0xa000001cff047230 */ /* 0x000fe40000004100 */
[----:B------:R-:W-:-:S04]  /*56a0*/  IMAD.MOV.U32 R25, RZ, RZ, R27 ;  /* 0x000000ffff197224 */ /* 0x000fc800078e001b */
[----:B------:R-:W0:Y:S02]  /*56b0*/  F2I.U64.TRUNC R4, R4 ;  /* 0x0000000400047311 */ /* 0x000e24000020d800 */
[----:B0-----:R2:W-:Y:S01]  /*56c0*/  STG.E.64 desc[UR36][R8.64], R4 ;  /* 0x0000000408007986 */ /* 0x0015e2000c101b24 */
[----:B------:R-:W-:Y:S05]  /*56d0*/  BRA `(.L_x_12055) ;  /* 0x0000000000107947 */ /* 0x000fea0003800000 */
.L_x_12086:
[----:B------:R-:W-:Y:S02]  /*56e0*/  HADD2.F32 R28, -RZ, -R28.H0_H0 ;  /* 0xa000001cff1c7230 */ /* 0x000fe40000004100 */
[----:B------:R-:W-:Y:S02]  /*56f0*/  IMAD.MOV.U32 R25, RZ, RZ, R27 ;  /* 0x000000ffff197224 */ /* 0x000fe400078e001b */
[----:B------:R-:W0:Y:S02]  /*5700*/  F2I.FTZ.U32.TRUNC.NTZ R3, R28 ;  /* 0x0000001c00037305 */ /* 0x000e24000021f000 */
[----:B0-----:R0:W-:Y:S03]  /*5710*/  STG.E desc[UR36][R8.64], R3 ;  /* 0x0000000308007986 */ /* 0x0011e6000c101924 */
.L_x_12055:
[----:B------:R-:W-:Y:S05]  /*5720*/  BSYNC B6 ;  /* 0x0000000000067941 */ /* 0x000fea0003800000 */
.L_x_12054:
        /* <DEDUP_REMOVED lines=25> */
.L_x_12094:
[----:B------:R-:W-:-:S06]  /*58c0*/  HADD2.F32 R5, -RZ, -R26.H0_H0 ;  /* 0xa000001aff057230 */ /* 0x000fcc0000004100 */
[----:B------:R-:W0:Y:S02]  /*58d0*/  F2I.S64.TRUNC R4, R5 ;  /* 0x0000000500047311 */ /* 0x000e24000020d900 */
[----:B0-----:R0:W-:Y:S01]  /*58e0*/  STG.E.U8 desc[UR36][R8.64], R4 ;  /* 0x0000000408007986 */ /* 0x0011e2000c101124 */
[----:B------:R-:W-:Y:S05]  /*58f0*/  BRA `(.L_x_12096) ;  /* 0x0000000c00847947 */ /* 0x000fea0003800000 */
.L_x_12093:
        /* <DEDUP_REMOVED lines=10> */
.L_x_12098:
[----:B------:R-:W-:-:S04]  /*59a0*/  HADD2.F32 R26, -RZ, -R26.H0_H0 ;  /* 0xa000001aff1a7230 */ /* 0x000fc80000004100 */
[----:B------:R-:W0:Y:S02]  /*59b0*/  F2I.FTZ.TRUNC.NTZ R3, R26 ;  /* 0x0000001a00037305 */ /* 0x000e24000021f100 */
[----:B0-----:R0:W-:Y:S01]  /*59c0*/  STG.E desc[UR36][R8.64], R3 ;  /* 0x0000000308007986 */ /* 0x0011e2000c101924 */
[----:B------:R-:W-:Y:S05]  /*59d0*/  BRA `(.L_x_12096) ;  /* 0x0000000c004c7947 */ /* 0x000fea0003800000 */
.L_x_12097:
[----:B------:R-:W-:-:S04]  /*59e0*/  HADD2.F32 R26, -RZ, -R26.H0_H0 ;  /* 0xa000001aff1a7230 */ /* 0x000fc80000004100 */
[----:B------:R-:W0:Y:S02]  /*59f0*/  F2I.FTZ.TRUNC.NTZ R3, R26 ;  /* 0x0000001a00037305 */ /* 0x000e24000021f100 */
[----:B0-----:R0:W-:Y:S01]  /*5a00*/  STG.E.U16 desc[UR36][R8.64], R3 ;  /* 0x0000000308007986 */ /* 0x0011e2000c101524 */
[----:B------:R-:W-:Y:S05]  /*5a10*/  BRA `(.L_x_12096) ;  /* 0x0000000c003c7947 */ /* 0x000fea0003800000 */
.L_x_12092:
        /* <DEDUP_REMOVED lines=9> */
.L_x_12100:
[----:B------:R0:W-:Y:S01]  /*5ab0*/  STG.E.U16 desc[UR36][R8.64], R23 ;  /* 0x0000001708007986 */ /* 0x0001e2000c101524 */
[----:B------:R-:W-:Y:S05]  /*5ac0*/  BRA `(.L_x_12096) ;  /* 0x0000000c00107947 */ /* 0x000fea0003800000 */
.L_x_12099:
        /* <DEDUP_REMOVED lines=10> */
.L_x_12102:
[----:B------:R-:W-:-:S05]  /*5b70*/  HADD2.F32 R0, -RZ, -R26.H0_H0 ;  /* 0xa000001aff007230 */ /* 0x000fca0000004100 */
[----:B------:R-:W-:-:S04]  /*5b80*/  F2FP.F16.F32.PACK_AB R0, RZ, R0 ;  /* 0x00000000ff00723e */ /* 0x000fc800000000ff */
[----:B------:R-:W-:-:S05]  /*5b90*/  PRMT R0, R0, 0x5410, RZ ;  /* 0x0000541000007816 */ /* 0x000fca00000000ff */
[----:B------:R0:W-:Y:S01]  /*5ba0*/  STG.E desc[UR36][R8.64], R0 ;  /* 0x0000000008007986 */ /* 0x0001e2000c101924 */
[----:B------:R-:W-:Y:S05]  /*5bb0*/  BRA `(.L_x_12096) ;  /* 0x0000000800d47947 */ /* 0x000fea0003800000 */
.L_x_12101:
[----:B------:R-:W-:-:S05]  /*5bc0*/  HADD2.F32 R4, -RZ, -R26.H0_H0 ;  /* 0xa000001aff047230 */ /* 0x000fca0000004100 */
[----:B------:R-:W-:-:S06]  /*5bd0*/  FMUL.FTZ R4, R4, 1 ;  /* 0x3f80000004047820 */ /* 0x000fcc0000410000 */
[----:B------:R-:W0:Y:S02]  /*5be0*/  F2F.F64.F32 R4, R4 ;  /* 0x0000000400047310 */ /* 0x000e240000201800 */
[----:B0-----:R0:W-:Y:S01]  /*5bf0*/  STG.E.64 desc[UR36][R8.64], R4 ;  /* 0x0000000408007986 */ /* 0x0011e2000c101b24 */
[----:B------:R-:W-:Y:S05]  /*5c00*/  BRA `(.L_x_12096) ;  /* 0x0000000800c07947 */ /* 0x000fea0003800000 */
.L_x_12091:
        /* <DEDUP_REMOVED lines=8> */
[----:B------:R-:W-:-:S05]  /*5c90*/  HADD2.F32 R26, -RZ, -R26.H0_H0 ;  /* 0xa000001aff1a7230 */ /* 0x000fca0000004100 */
[----:B------:R-:W-:-:S04]  /*5ca0*/  FSETP.NEU.FTZ.AND P0, PT, R26, RZ, PT ;  /* 0x000000ff1a00720b */ /* 0x000fc80003f1d000 */
[----:B------:R-:W-:-:S05]  /*5cb0*/  SEL R3, RZ, 0x1, !P0 ;  /* 0x00000001ff037807 */ /* 0x000fca0004000000 */
[----:B------:R0:W-:Y:S01]  /*5cc0*/  STG.E.U8 desc[UR36][R8.64], R3 ;  /* 0x0000000308007986 */ /* 0x0001e2000c101124 */
[----:B------:R-:W-:Y:S05]  /*5cd0*/  BRA `(.L_x_12096) ;  /* 0x00000008008c7947 */ /* 0x000fea0003800000 */
.L_x_12105:
[----:B------:R-:W-:Y:S01]  /*5ce0*/  HADD2.F32 R26, -RZ, -R26.H0_H0 ;  /* 0xa000001aff1a7230 */ /* 0x000fe20000004100 */
[----:B------:R-:W-:-:S04]  /*5cf0*/  CS2R R6, SRZ ;  /* 0x0000000000067805 */ /* 0x000fc8000001ff00 */
[----:B------:R-:W-:-:S06]  /*5d00*/  FMUL.FTZ R4, R26, 1 ;  /* 0x3f8000001a047820 */ /* 0x000fcc0000410000 */
[----:B------:R-:W0:Y:S02]  /*5d10*/  F2F.F64.F32 R4, R4 ;  /* 0x0000000400047310 */ /* 0x000e240000201800 */
[----:B0-----:R0:W-:Y:S01]  /*5d20*/  STG.E.128 desc[UR36][R8.64], R4 ;  /* 0x0000000408007986 */ /* 0x0011e2000c101d24 */
[----:B------:R-:W-:Y:S05]  /*5d30*/  BRA `(.L_x_12096) ;  /* 0x0000000800747947 */ /* 0x000fea0003800000 */
.L_x_12104:
        /* <DEDUP_REMOVED lines=21> */
.L_x_12109:
[----:B------:R-:W-:Y:S05]  /*5e90*/  BSYNC B0 ;  /* 0x0000000000007941 */ /* 0x000fea0003800000 */
.L_x_12108:
[----:B------:R-:W-:-:S05]  /*5ea0*/  LOP3.LUT R5, R0, R5, RZ, 0xfc, !PT ;  /* 0x0000000500057212 */ /* 0x000fca00078efcff */
[----:B------:R0:W-:Y:S01]  /*5eb0*/  STG.E.U8 desc[UR36][R8.64], R5 ;  /* 0x0000000508007986 */ /* 0x0001e2000c101124 */
[----:B------:R-:W-:Y:S05]  /*5ec0*/  BRA `(.L_x_12096) ;  /* 0x0000000800107947 */ /* 0x000fea0003800000 */
.L_x_12107:
        /* <DEDUP_REMOVED lines=13> */
.L_x_12111:
[----:B------:R-:W-:Y:S01]  /*5fa0*/  IMAD.MOV.U32 R0, RZ, RZ, 0x7f ;  /* 0x0000007fff007424 */ /* 0x000fe200078e00ff */
[----:B------:R-:W-:-:S04]  /*5fb0*/  ISETP.GT.U32.AND P0, PT, R3, 0x7f800000, PT ;  /* 0x7f8000000300780c */ /* 0x000fc80003f04070 */
[----:B------:R-:W-:-:S09]  /*5fc0*/  SEL R0, R0, 0x7c, P0 ;  /* 0x0000007c00007807 */ /* 0x000fd20000000000 */
.L_x_12112:
[----:B------:R-:W-:Y:S05]  /*5fd0*/  BSYNC B0 ;  /* 0x0000000000007941 */ /* 0x000fea0003800000 */
.L_x_12110:
[----:B------:R-:W-:-:S04]  /*5fe0*/  LOP3.LUT R3, R5, 0x80000000, RZ, 0xc0, !PT ;  /* 0x8000000005037812 */ /* 0x000fc800078ec0ff */
[----:B------:R-:W-:-:S04]  /*5ff0*/  SHF.R.U32.HI R3, RZ, 0x18, R3 ;  /* 0x00000018ff037819 */ /* 0x000fc80000011603 */
[----:B------:R-:W-:-:S05]  /*6000*/  LOP3.LUT R3, R0, R3, RZ, 0xfc, !PT ;  /* 0x0000000300037212 */ /* 0x000fca00078efcff */
[----:B------:R0:W-:Y:S01]  /*6010*/  STG.E.U8 desc[UR36][R8.64], R3 ;  /* 0x0000000308007986 */ /* 0x0001e2000c101124 */
[----:B------:R-:W-:Y:S05]  /*6020*/  BRA `(.L_x_12096) ;  /* 0x0000000400b87947 */ /* 0x000fea0003800000 */
.L_x_12106:
[----:B------:R-:W-:-:S05]  /*6030*/  HADD2.F32 R0, -RZ, -R26.H0_H0 ;  /* 0xa000001aff007230 */ /* 0x000fca0000004100 */
[----:B------:R-:W-:-:S05]  /*6040*/  F2FP.BF16.F32.PACK_AB R0, RZ, R0 ;  /* 0x00000000ff00723e */ /* 0x000fca00000010ff */
[----:B------:R0:W-:Y:S01]  /*6050*/  STG.E.U16 desc[UR36][R8.64], R0 ;  /* 0x0000000008007986 */ /* 0x0001e2000c101524 */
[----:B------:R-:W-:Y:S05]  /*6060*/  BRA `(.L_x_12096) ;  /* 0x0000000400a87947 */ /* 0x000fea0003800000 */
.L_x_12103:
        /* <DEDUP_REMOVED lines=8> */
[----:B------:R-:W-:-:S06]  /*60f0*/  HADD2.F32 R3, -RZ, -R26.H0_H0 ;  /* 0xa000001aff037230 */ /* 0x000fcc0000004100 */
[----:B------:R-:W0:Y:S02]  /*6100*/  F2I.FTZ.U32.TRUNC.NTZ R3, R3 ;  /* 0x0000000300037305 */ /* 0x000e24000021f000 */
[----:B0-----:R4:W-:Y:S01]  /*6110*/  STG.E.U16 desc[UR36][R8.64], R3 ;  /* 0x0000000308007986 */ /* 0x0019e2000c101524 */
[----:B------:R-:W-:Y:S05]  /*6120*/  BRA `(.L_x_12096) ;  /* 0x0000000400787947 */ /* 0x000fea0003800000 */
.L_x_12115:
        /* <DEDUP_REMOVED lines=17> */
.L_x_12118:
[----:B------:R-:W-:-:S04]  /*6240*/  LOP3.LUT R3, R5, 0x80000000, RZ, 0xc0, !PT ;  /* 0x8000000005037812 */ /* 0x000fc800078ec0ff */
[----:B------:R-:W-:-:S04]  /*6250*/  SHF.R.U32.HI R3, RZ, 0x18, R3 ;  /* 0x00000018ff037819 */ /* 0x000fc80000011603 */
[----:B------:R-:W-:-:S04]  /*6260*/  LOP3.LUT R0, R0, R3, RZ, 0xfc, !PT ;  /* 0x0000000300007212 */ /* 0x000fc800078efcff */
[----:B------:R-:W-:-:S07]  /*6270*/  PRMT R4, R0, 0x7610, R4 ;  /* 0x0000761000047816 */ /* 0x000fce0000000004 */
.L_x_12117:
[----:B------:R-:W-:Y:S05]  /*6280*/  BSYNC B0 ;  /* 0x0000000000007941 */ /* 0x000fea0003800000 */
.L_x_12116:
[----:B------:R3:W-:Y:S01]  /*6290*/  STG.E.U8 desc[UR36][R8.64], R4 ;  /* 0x0000000408007986 */ /* 0x0007e2000c101124 */
[----:B------:R-:W-:Y:S05]  /*62a0*/  BRA `(.L_x_12096) ;  /* 0x0000000400187947 */ /* 0x000fea0003800000 */
.L_x_12114:
        /* <DEDUP_REMOVED lines=17> */
.L_x_12121:
[----:B------:R-:W-:-:S04]  /*63c0*/  LOP3.LUT R3, R5, 0x80000000, RZ, 0xc0, !PT ;  /* 0x8000000005037812 */ /* 0x000fc800078ec0ff */
[----:B------:R-:W-:-:S04]  /*63d0*/  SHF.R.U32.HI R3, RZ, 0x18, R3 ;  /* 0x00000018ff037819 */ /* 0x000fc80000011603 */
[----:B------:R-:W-:-:S04]  /*63e0*/  LOP3.LUT R0, R0, R3, RZ, 0xfc, !PT ;  /* 0x0000000300007212 */ /* 0x000fc800078efcff */
[----:B------:R-:W-:-:S07]  /*63f0*/  PRMT R4, R0, 0x7610, R4 ;  /* 0x0000761000047816 */ /* 0x000fce0000000004 */
.L_x_12120:
[----:B------:R-:W-:Y:S05]  /*6400*/  BSYNC B0 ;  /* 0x0000000000007941 */ /* 0x000fea0003800000 */
.L_x_12119:
[----:B------:R0:W-:Y:S01]  /*6410*/  STG.E.U8 desc[UR36][R8.64], R4 ;  /* 0x0000000408007986 */ /* 0x0001e2000c101124 */
[----:B------:R-:W-:Y:S05]  /*6420*/  BRA `(.L_x_12096) ;  /* 0x0000000000b87947 */ /* 0x000fea0003800000 */
.L_x_12113:
[----:B------:R-:W-:-:S13]  /*6430*/  ISETP.NE.AND P0, PT, R0, 0x1c, PT ;  /* 0x0000001c0000780c */ /* 0x000fda0003f05270 */
[----:B------:R-:W-:Y:S05]  /*6440*/  @!P0 BRA `(.L_x_12122) ;  /* 0x0000000000a48947 */ /* 0x000fea0003800000 */
[----:B------:R-:W-:-:S13]  /*6450*/  ISETP.NE.AND P0, PT, R0, 0x1d, PT ;  /* 0x0000001d0000780c */ /* 0x000fda0003f05270 */
[----:B------:R-:W-:Y:S05]  /*6460*/  @!P0 BRA `(.L_x_12123) ;  /* 0x00000000008c8947 */ /* 0x000fea0003800000 */
[----:B------:R-:W-:-:S13]  /*6470*/  ISETP.NE.AND P0, PT, R0, 0x2c, PT ;  /* 0x0000002c0000780c */ /* 0x000fda0003f05270 */
[----:B------:R-:W-:Y:S05]  /*6480*/  @P0 BRA `(.L_x_12095) ;  /* 0x0000000000400947 */ /* 0x000fea0003800000 */
[----:B------:R-:W-:-:S05]  /*6490*/  HADD2.F32 R26, -RZ, -R26.H0_H0 ;  /* 0xa000001aff1a7230 */ /* 0x000fca0000004100 */
        /* <DEDUP_REMOVED lines=15> */
.L_x_12095:
        /* <DEDUP_REMOVED lines=16> */
.L_x_12124:
[----:B------:R-:W-:Y:S05]  /*6690*/  BRA `(.L_x_12096) ;  /* 0x00000000001c7947 */ /* 0x000fea0003800000 */
.L_x_12123:
[----:B------:R-:W-:-:S06]  /*66a0*/  HADD2.F32 R4, -RZ, -R26.H0_H0 ;  /* 0xa000001aff047230 */ /* 0x000fcc0000004100 */
[----:B------:R-:W0:Y:S02]  /*66b0*/  F2I.U64.TRUNC R4, R4 ;  /* 0x0000000400047311 */ /* 0x000e24000020d800 */
[----:B0-----:R2:W-:Y:S01]  /*66c0*/  STG.E.64 desc[UR36][R8.64], R4 ;  /* 0x0000000408007986 */ /* 0x0015e2000c101b24 */
[----:B------:R-:W-:Y:S05]  /*66d0*/  BRA `(.L_x_12096) ;  /* 0x00000000000c7947 */ /* 0x000fea0003800000 */
.L_x_12122:
[----:B------:R-:W-:-:S04]  /*66e0*/  HADD2.F32 R26, -RZ, -R26.H0_H0 ;  /* 0xa000001aff1a7230 */ /* 0x000fc80000004100 */
[----:B------:R-:W0:Y:S02]  /*66f0*/  F2I.FTZ.U32.TRUNC.NTZ R3, R26 ;  /* 0x0000001a00037305 */ /* 0x000e24000021f000 */
[----:B0-----:R0:W-:Y:S02]  /*6700*/  STG.E desc[UR36][R8.64], R3 ;  /* 0x0000000308007986 */ /* 0x0011e4000c101924 */
.L_x_12096:
        /* <DEDUP_REMOVED lines=25> */
.L_x_12128:
[----:B------:R-:W-:-:S06]  /*68a0*/  HADD2.F32 R5, -RZ, -R24.H0_H0 ;  /* 0xa0000018ff057230 */ /* 0x000fcc0000004100 */
[----:B------:R-:W0:Y:S02]  /*68b0*/  F2I.S64.TRUNC R4, R5 ;  /* 0x0000000500047311 */ /* 0x000e24000020d900 */
[----:B0-----:R3:W-:Y:S01]  /*68c0*/  STG.E.U8 desc[UR36][R8.64], R4 ;  /* 0x0000000408007986 */ /* 0x0017e2000c101124 */
[----:B------:R-:W-:Y:S05]  /*68d0*/  BRA `(.L_x_12130) ;  /* 0x0000000c00847947 */ /* 0x000fea0003800000 */
.L_x_12127:
        /* <DEDUP_REMOVED lines=10> */
.L_x_12132:
[----:B------:R-:W-:-:S04]  /*6980*/  HADD2.F32 R24, -RZ, -R24.H0_H0 ;  /* 0xa0000018ff187230 */ /* 0x000fc80000004100 */
[----:B------:R-:W0:Y:S02]  /*6990*/  F2I.FTZ.TRUNC.NTZ R3, R24 ;  /* 0x0000001800037305 */ /* 0x000e24000021f100 */
[----:B0-----:R2:W-:Y:S01]  /*69a0*/  STG.E desc[UR36][R8.64], R3 ;  /* 0x0000000308007986 */ /* 0x0015e2000c101924 */
[----:B------:R-:W-:Y:S05]  /*69b0*/  BRA `(.L_x_12130) ;  /* 0x0000000c004c7947 */ /* 0x000fea0003800000 */
.L_x_12131:
[----:B------:R-:W-:-:S04]  /*69c0*/  HADD2.F32 R24, -RZ, -R24.H0_H0 ;  /* 0xa0000018ff187230 */ /* 0x000fc80000004100 */
[----:B------:R-:W0:Y:S02]  /*69d0*/  F2I.FTZ.TRUNC.NTZ R3, R24 ;  /* 0x0000001800037305 */ /* 0x000e24000021f100 */
[----:B0-----:R0:W-:Y:S01]  /*69e0*/  STG.E.U16 desc[UR36][R8.64], R3 ;  /* 0x0000000308007986 */ /* 0x0011e2000c101524 */
[----:B------:R-:W-:Y:S05]  /*69f0*/  BRA `(.L_x_12130) ;  /* 0x0000000c003c7947 */ /* 0x000fea0003800000 */
.L_x_12126:
        /* <DEDUP_REMOVED lines=9> */
.L_x_12134:
[----:B------:R0:W-:Y:S01]  /*6a90*/  STG.E.U16 desc[UR36][R8.64], R18 ;  /* 0x0000001208007986 */ /* 0x0001e2000c101524 */
[----:B------:R-:W-:Y:S05]  /*6aa0*/  BRA `(.L_x_12130) ;  /* 0x0000000c00107947 */ /* 0x000fea0003800000 */
.L_x_12133:
        /* <DEDUP_REMOVED lines=10> */
.L_x_12136:
[----:B------:R-:W-:-:S05]  /*6b50*/  HADD2.F32 R0, -RZ, -R24.H0_H0 ;  /* 0xa0000018ff007230 */ /* 0x000fca0000004100 */
[----:B------:R-:W-:-:S04]  /*6b60*/  F2FP.F16.F32.PACK_AB R0, RZ, R0 ;  /* 0x00000000ff00723e */ /* 0x000fc800000000ff */
[----:B------:R-:W-:-:S05]  /*6b70*/  PRMT R0, R0, 0x5410, RZ ;  /* 0x0000541000007816 */ /* 0x000fca00000000ff */
[----:B------:R0:W-:Y:S01]  /*6b80*/  STG.E desc[UR36][R8.64], R0 ;  /* 0x0000000008007986 */ /* 0x0001e2000c101924 */
[----:B------:R-:W-:Y:S05]  /*6b90*/  BRA `(.L_x_12130) ;  /* 0x0000000800d47947 */ /* 0x000fea0003800000 */
.L_x_12135:
[----:B------:R-:W-:-:S05]  /*6ba0*/  HADD2.F32 R4, -RZ, -R24.H0_H0 ;  /* 0xa0000018ff047230 */ /* 0x000fca0000004100 */
[----:B------:R-:W-:-:S06]  /*6bb0*/  FMUL.FTZ R4, R4, 1 ;  /* 0x3f80000004047820 */ /* 0x000fcc0000410000 */
[----:B------:R-:W0:Y:S02]  /*6bc0*/  F2F.F64.F32 R4, R4 ;  /* 0x0000000400047310 */ /* 0x000e240000201800 */
[----:B0-----:R0:W-:Y:S01]  /*6bd0*/  STG.E.64 desc[UR36][R8.64], R4 ;  /* 0x0000000408007986 */ /* 0x0011e2000c101b24 */
[----:B------:R-:W-:Y:S05]  /*6be0*/  BRA `(.L_x_12130) ;  /* 0x0000000800c07947 */ /* 0x000fea0003800000 */
.L_x_12125:
        /* <DEDUP_REMOVED lines=13> */
.L_x_12139:
[----:B------:R-:W-:Y:S01]  /*6cc0*/  HADD2.F32 R24, -RZ, -R24.H0_H0 ;  /* 0xa0000018ff187230 */ /* 0x000fe20000004100 */
[----:B------:R-:W-:-:S04]  /*6cd0*/  CS2R R6, SRZ ;  /* 0x0000000000067805 */ /* 0x000fc8000001ff00 */
[----:B------:R-:W-:-:S06]  /*6ce0*/  FMUL.FTZ R4, R24, 1 ;  /* 0x3f80000018047820 */ /* 0x000fcc0000410000 */
[----:B------:R-:W0:Y:S02]  /*6cf0*/  F2F.F64.F32 R4, R4 ;  /* 0x0000000400047310 */ /* 0x000e240000201800 */
[----:B0-----:R0:W-:Y:S01]  /*6d00*/  STG.E.128 desc[UR36][R8.64], R4 ;  /* 0x0000000408007986 */ /* 0x0011e2000c101d24 */
[----:B------:R-:W-:Y:S05]  /*6d10*/  BRA `(.L_x_12130) ;  /* 0x0000000800747947 */ /* 0x000fea0003800000 */
.L_x_12138:
        /* <DEDUP_REMOVED lines=21> */
.L_x_12143:
[----:B------:R-:W-:Y:S05]  /*6e70*/  BSYNC B0 ;  /* 0x0000000000007941 */ /* 0x000fea0003800000 */
.L_x_12142:
[----:B------:R-:W-:-:S05]  /*6e80*/  LOP3.LUT R5, R0, R5, RZ, 0xfc, !PT ;  /* 0x0000000500057212 */ /* 0x000fca00078efcff */
[----:B------:R0:W-:Y:S01]  /*6e90*/  STG.E.U8 desc[UR36][R8.64], R5 ;  /* 0x0000000508007986 */ /* 0x0001e2000c101124 */
[----:B------:R-:W-:Y:S05]  /*6ea0*/  BRA `(.L_x_12130) ;  /* 0x0000000800107947 */ /* 0x000fea0003800000 */
.L_x_12141:
        /* <DEDUP_REMOVED lines=13> */
.L_x_12145:
[----:B------:R-:W-:Y:S01]  /*6f80*/  IMAD.MOV.U32 R0, RZ, RZ, 0x7f ;  /* 0x0000007fff007424 */ /* 0x000fe200078e00ff */
[----:B------:R-:W-:-:S04]  /*6f90*/  ISETP.GT.U32.AND P0, PT, R3, 0x7f800000, PT ;  /* 0x7f8000000300780c */ /* 0x000fc80003f04070 */
[----:B------:R-:W-:-:S09]  /*6fa0*/  SEL R0, R0, 0x7c, P0 ;  /* 0x0000007c00007807 */ /* 0x000fd20000000000 */
.L_x_12146:
[----:B------:R-:W-:Y:S05]  /*6fb0*/  BSYNC B0 ;  /* 0x0000000000007941 */ /* 0x000fea0003800000 */
.L_x_12144:
[----:B------:R-:W-:-:S04]  /*6fc0*/  LOP3.LUT R3, R5, 0x80000000, RZ, 0xc0, !PT ;  /* 0x8000000005037812 */ /* 0x000fc800078ec0ff */
[----:B------:R-:W-:-:S04]  /*6fd0*/  SHF.R.U32.HI R3, RZ, 0x18, R3 ;  /* 0x00000018ff037819 */ /* 0x000fc80000011603 */
[----:B------:R-:W-:-:S05]  /*6fe0*/  LOP3.LUT R3, R0, R3, RZ, 0xfc, !PT ;  /* 0x0000000300037212 */ /* 0x000fca00078efcff */
[----:B------:R0:W-:Y:S01]  /*6ff0*/  STG.E.U8 desc[UR36][R8.64], R3 ;  /* 0x0000000308007986 */ /* 0x0001e2000c101124 */
[----:B------:R-:W-:Y:S05]  /*7000*/  BRA `(.L_x_12130) ;  /* 0x0000000400b87947 */ /* 0x000fea0003800000 */
.L_x_12140:
[----:B------:R-:W-:-:S05]  /*7010*/  HADD2.F32 R0, -RZ, -R24.H0_H0 ;  /* 0xa0000018ff007230 */ /* 0x000fca0000004100 */
[----:B------:R-:W-:-:S05]  /*7020*/  F2FP.BF16.F32.PACK_AB R0, RZ, R0 ;  /* 0x00000000ff00723e */ /* 0x000fca00000010ff */
[----:B------:R0:W-:Y:S01]  /*7030*/  STG.E.U16 desc[UR36][R8.64], R0 ;  /* 0x0000000008007986 */ /* 0x0001e2000c101524 */
[----:B------:R-:W-:Y:S05]  /*7040*/  BRA `(.L_x_12130) ;  /* 0x0000000400a87947 */ /* 0x000fea0003800000 */
.L_x_12137:
        /* <DEDUP_REMOVED lines=12> */
.L_x_12149:
        /* <DEDUP_REMOVED lines=17> */
.L_x_12152:
[----:B------:R-:W-:-:S04]  /*7220*/  LOP3.LUT R3, R5, 0x80000000, RZ, 0xc0, !PT ;  /* 0x8000000005037812 */ /* 0x000fc800078ec0ff */
[----:B------:R-:W-:-:S04]  /*7230*/  SHF.R.U32.HI R3, RZ, 0x18, R3 ;  /* 0x00000018ff037819 */ /* 0x000fc80000011603 */
[----:B------:R-:W-:-:S04]  /*7240*/  LOP3.LUT R0, R0, R3, RZ, 0xfc, !PT ;  /* 0x0000000300007212 */ /* 0x000fc800078efcff */
[----:B------:R-:W-:-:S07]  /*7250*/  PRMT R4, R0, 0x7610, R4 ;  /* 0x0000761000047816 */ /* 0x000fce0000000004 */
.L_x_12151:
[----:B------:R-:W-:Y:S05]  /*7260*/  BSYNC B0 ;  /* 0x0000000000007941 */ /* 0x000fea0003800000 */
.L_x_12150:
[----:B------:R0:W-:Y:S01]  /*7270*/  STG.E.U8 desc[UR36][R8.64], R4 ;  /* 0x0000000408007986 */ /* 0x0001e2000c101124 */
[----:B------:R-:W-:Y:S05]  /*7280*/  BRA `(.L_x_12130) ;  /* 0x0000000400187947 */ /* 0x000fea0003800000 */
.L_x_12148:
        /* <DEDUP_REMOVED lines=17> */
.L_x_12155:
[----:B------:R-:W-:-:S04]  /*73a0*/  LOP3.LUT R3, R5, 0x80000000, RZ, 0xc0, !PT ;  /* 0x8000000005037812 */ /* 0x000fc800078ec0ff */
[----:B------:R-:W-:-:S04]  /*73b0*/  SHF.R.U32.HI R3, RZ, 0x18, R3 ;  /* 0x00000018ff037819 */ /* 0x000fc80000011603 */
[----:B------:R-:W-:-:S04]  /*73c0*/  LOP3.LUT R0, R0, R3, RZ, 0xfc, !PT ;  /* 0x0000000300007212 */ /* 0x000fc800078efcff */
[----:B------:R-:W-:-:S07]  /*73d0*/  PRMT R4, R0, 0x7610, R4 ;  /* 0x0000761000047816 */ /* 0x000fce0000000004 */
.L_x_12154:
[----:B------:R-:W-:Y:S05]  /*73e0*/  BSYNC B0 ;  /* 0x0000000000007941 */ /* 0x000fea0003800000 */
.L_x_12153:
[----:B------:R0:W-:Y:S01]  /*73f0*/  STG.E.U8 desc[UR36][R8.64], R4 ;  /* 0x0000000408007986 */ /* 0x0001e2000c101124 */
[----:B------:R-:W-:Y:S05]  /*7400*/  BRA `(.L_x_12130) ;  /* 0x0000000000b87947 */ /* 0x000fea0003800000 */
.L_x_12147:
        /* <DEDUP_REMOVED lines=22> */
.L_x_12129:
        /* <DEDUP_REMOVED lines=16> */
.L_x_12158:
[----:B------:R-:W-:Y:S05]  /*7670*/  BRA `(.L_x_12130) ;  /* 0x00000000001c7947 */ /* 0x000fea0003800000 */
.L_x_12157:
[----:B------:R-:W-:-:S06]  /*7680*/  HADD2.F32 R4, -RZ, -R24.H0_H0 ;  /* 0xa0000018ff047230 */ /* 0x000fcc0000004100 */
[----:B------:R-:W0:Y:S02]  /*7690*/  F2I.U64.TRUNC R4, R4 ;  /* 0x0000000400047311 */ /* 0x000e24000020d800 */
[----:B0-----:R0:W-:Y:S01]  /*76a0*/  STG.E.64 desc[UR36][R8.64], R4 ;  /* 0x0000000408007986 */ /* 0x0011e2000c101b24 */
[----:B------:R-:W-:Y:S05]  /*76b0*/  BRA `(.L_x_12130) ;  /* 0x00000000000c7947 */ /* 0x000fea0003800000 */
.L_x_12156:
[----:B------:R-:W-:-:S04]  /*76c0*/  HADD2.F32 R24, -RZ, -R24.H0_H0 ;  /* 0xa0000018ff187230 */ /* 0x000fc80000004100 */
[----:B------:R-:W0:Y:S02]  /*76d0*/  F2I.FTZ.U32.TRUNC.NTZ R3, R24 ;  /* 0x0000001800037305 */ /* 0x000e24000021f000 */
[----:B0-----:R0:W-:Y:S02]  /*76e0*/  STG.E desc[UR36][R8.64], R3 ;  /* 0x0000000308007986 */ /* 0x0011e4000c101924 */
.L_x_12130:
[----:B------:R-:W-:-:S07]  /*76f0*/  VIADD R25, R25, 0x80 ;  /* 0x0000008019197836 */ /* 0x000fce0000000000 */
.L_x_12090:
[----:B------:R-:W-:Y:S05]  /*7700*/  BSYNC B6 ;  /* 0x0000000000067941 */ /* 0x000fea0003800000 */
.L_x_12089:
        /* <DEDUP_REMOVED lines=23> */
.L_x_12162:
[----:B------:R-:W-:-:S06]  /*7880*/  HADD2.F32 R5, -RZ, -R16.H0_H0 ;  /* 0xa0000010ff057230 */ /* 0x000fcc0000004100 */
[----:B------:R-:W0:Y:S02]  /*7890*/  F2I.S64.TRUNC R4, R5 ;  /* 0x0000000500047311 */ /* 0x000e24000020d900 */
[----:B0-----:R-:W-:Y:S01]  /*78a0*/  STG.E.U8 desc[UR36][R2.64], R4 ;  /* 0x0000000402007986 */ /* 0x001fe2000c101124 */
[----:B------:R-:W-:Y:S05]  /*78b0*/  EXIT ;  /* 0x000000000000794d */ /* 0x000fea0003800000 */
.L_x_12161:
        /* <DEDUP_REMOVED lines=10> */
.L_x_12165:
[----:B------:R-:W-:-:S04]  /*7960*/  HADD2.F32 R16, -RZ, -R16.H0_H0 ;  /* 0xa0000010ff107230 */ /* 0x000fc80000004100 */
[----:B------:R-:W0:Y:S02]  /*7970*/  F2I.FTZ.TRUNC.NTZ R5, R16 ;  /* 0x0000001000057305 */ /* 0x000e24000021f100 */
[----:B0-----:R-:W-:Y:S01]  /*7980*/  STG.E desc[UR36][R2.64], R5 ;  /* 0x0000000502007986 */ /* 0x001fe2000c101924 */
[----:B------:R-:W-:Y:S05]  /*7990*/  EXIT ;  /* 0x000000000000794d */ /* 0x000fea0003800000 */
.L_x_12164:
[----:B------:R-:W-:-:S04]  /*79a0*/  HADD2.F32 R16, -RZ, -R16.H0_H0 ;  /* 0xa0000010ff107230 */ /* 0x000fc80000004100 */
[----:B------:R-:W0:Y:S02]  /*79b0*/  F2I.FTZ.TRUNC.NTZ R5, R16 ;  /* 0x0000001000057305 */ /* 0x000e24000021f100 */
[----:B0-----:R-:W-:Y:S01]  /*79c0*/  STG.E.U16 desc[UR36][R2.64], R5 ;  /* 0x0000000502007986 */ /* 0x001fe2000c101524 */
[----:B------:R-:W-:Y:S05]  /*79d0*/  EXIT ;  /* 0x000000000000794d */ /* 0x000fea0003800000 */
.L_x_12160:
        /* <DEDUP_REMOVED lines=9> */
.L_x_12167:
[----:B------:R-:W-:Y:S01]  /*7a70*/  STG.E.U16 desc[UR36][R2.64], R19 ;  /* 0x0000001302007986 */ /* 0x000fe2000c101524 */
[----:B------:R-:W-:Y:S05]  /*7a80*/  EXIT ;  /* 0x000000000000794d */ /* 0x000fea0003800000 */
.L_x_12166:
        /* <DEDUP_REMOVED lines=10> */
.L_x_12169:
[----:B------:R-:W-:-:S05]  /*7b30*/  HADD2.F32 R0, -RZ, -R16.H0_H0 ;  /* 0xa0000010ff007230 */ /* 0x000fca0000004100 */
[----:B------:R-:W-:-:S04]  /*7b40*/  F2FP.F16.F32.PACK_AB R0, RZ, R0 ;  /* 0x00000000ff00723e */ /* 0x000fc800000000ff */
[----:B------:R-:W-:-:S05]  /*7b50*/  PRMT R0, R0, 0x5410, RZ ;  /* 0x0000541000007816 */ /* 0x000fca00000000ff */
[----:B------:R-:W-:Y:S01]  /*7b60*/  STG.E desc[UR36][R2.64], R0 ;  /* 0x0000000002007986 */ /* 0x000fe2000c101924 */
[----:B------:R-:W-:Y:S05]  /*7b70*/  EXIT ;  /* 0x000000000000794d */ /* 0x000fea0003800000 */
.L_x_12168:
[----:B------:R-:W-:-:S05]  /*7b80*/  HADD2.F32 R4, -RZ, -R16.H0_H0 ;  /* 0xa0000010ff047230 */ /* 0x000fca0000004100 */
[----:B------:R-:W-:-:S06]  /*7b90*/  FMUL.FTZ R4, R4, 1 ;  /* 0x3f80000004047820 */ /* 0x000fcc0000410000 */
[----:B------:R-:W0:Y:S02]  /*7ba0*/  F2F.F64.F32 R4, R4 ;  /* 0x0000000400047310 */ /* 0x000e240000201800 */
[----:B0-----:R-:W-:Y:S01]  /*7bb0*/  STG.E.64 desc[UR36][R2.64], R4 ;  /* 0x0000000402007986 */ /* 0x001fe2000c101b24 */
[----:B------:R-:W-:Y:S05]  /*7bc0*/  EXIT ;  /* 0x000000000000794d */ /* 0x000fea0003800000 */
.L_x_12159:
        /* <DEDUP_REMOVED lines=11> */
[----:B------:R-:W-:Y:S01]  /*7c80*/  STG.E.U8 desc[UR36][R2.64], R5 ;  /* 0x0000000502007986 */ /* 0x000fe2000c101124 */
[----:B------:R-:W-:Y:S05]  /*7c90*/  EXIT ;  /* 0x000000000000794d */ /* 0x000fea0003800000 */
.L_x_12172:
[----:B------:R-:W-:Y:S01]  /*7ca0*/  HADD2.F32 R16, -RZ, -R16.H0_H0 ;  /* 0xa0000010ff107230 */ /* 0x000fe20000004100 */
[----:B------:R-:W-:-:S04]  /*7cb0*/  CS2R R6, SRZ ;  /* 0x0000000000067805 */ /* 0x000fc8000001ff00 */
[----:B------:R-:W-:-:S06]  /*7cc0*/  FMUL.FTZ R4, R16, 1 ;  /* 0x3f80000010047820 */ /* 0x000fcc0000410000 */
[----:B------:R-:W0:Y:S02]  /*7cd0*/  F2F.F64.F32 R4, R4 ;  /* 0x0000000400047310 */ /* 0x000e240000201800 */
[----:B0-----:R-:W-:Y:S01]  /*7ce0*/  STG.E.128 desc[UR36][R2.64], R4 ;  /* 0x0000000402007986 */ /* 0x001fe2000c101d24 */
[----:B------:R-:W-:Y:S05]  /*7cf0*/  EXIT ;  /* 0x000000000000794d */ /* 0x000fea0003800000 */
.L_x_12171:
        /* <DEDUP_REMOVED lines=21> */
.L_x_12176:
[----:B------:R-:W-:Y:S05]  /*7e50*/  BSYNC B0 ;  /* 0x0000000000007941 */ /* 0x000fea0003800000 */
.L_x_12175:
[----:B------:R-:W-:-:S05]  /*7e60*/  LOP3.LUT R5, R0, R5, RZ, 0xfc, !PT ;  /* 0x0000000500057212 */ /* 0x000fca00078efcff */
[----:B------:R-:W-:Y:S01]  /*7e70*/  STG.E.U8 desc[UR36][R2.64], R5 ;  /* 0x0000000502007986 */ /* 0x000fe2000c101124 */
[----:B------:R-:W-:Y:S05]  /*7e80*/  EXIT ;  /* 0x000000000000794d */ /* 0x000fea0003800000 */
.L_x_12174:
        /* <DEDUP_REMOVED lines=13> */
.L_x_12178:
[----:B------:R-:W-:Y:S01]  /*7f60*/  IMAD.MOV.U32 R0, RZ, RZ, 0x7f ;  /* 0x0000007fff007424 */ /* 0x000fe200078e00ff */
[----:B------:R-:W-:-:S04]  /*7f70*/  ISETP.GT.U32.AND P0, PT, R4, 0x7f800000, PT ;  /* 0x7f8000000400780c */ /* 0x000fc80003f04070 */
[----:B------:R-:W-:-:S09]  /*7f80*/  SEL R0, R0, 0x7c, P0 ;  /* 0x0000007c00007807 */ /* 0x000fd20000000000 */
.L_x_12179:
[----:B------:R-:W-:Y:S05]  /*7f90*/  BSYNC B0 ;  /* 0x0000000000007941 */ /* 0x000fea0003800000 */
.L_x_12177:
[----:B------:R-:W-:-:S04]  /*7fa0*/  LOP3.LUT R4, R5, 0x80000000, RZ, 0xc0, !PT ;  /* 0x8000000005047812 */ /* 0x000fc800078ec0ff */
[----:B------:R-:W-:-:S04]  /*7fb0*/  SHF.R.U32.HI R5, RZ, 0x18, R4 ;  /* 0x00000018ff057819 */ /* 0x000fc80000011604 */
[----:B------:R-:W-:-:S05]  /*7fc0*/  LOP3.LUT R5, R0, R5, RZ, 0xfc, !PT ;  /* 0x0000000500057212 */ /* 0x000fca00078efcff */
[----:B------:R-:W-:Y:S01]  /*7fd0*/  STG.E.U8 desc[UR36][R2.64], R5 ;  /* 0x0000000502007986 */ /* 0x000fe2000c101124 */
[----:B------:R-:W-:Y:S05]  /*7fe0*/  EXIT ;  /* 0x000000000000794d */ /* 0x000fea0003800000 */
.L_x_12173:
[----:B------:R-:W-:-:S05]  /*7ff0*/  HADD2.F32 R0, -RZ, -R16.H0_H0 ;  /* 0xa0000010ff007230 */ /* 0x000fca0000004100 */
[----:B------:R-:W-:-:S05]  /*8000*/  F2FP.BF16.F32.PACK_AB R0, RZ, R0 ;  /* 0x00000000ff00723e */ /* 0x000fca00000010ff */
[----:B------:R-:W-:Y:S01]  /*8010*/  STG.E.U16 desc[UR36][R2.64], R0 ;  /* 0x0000000002007986 */ /* 0x000fe2000c101524 */
[----:B------:R-:W-:Y:S05]  /*8020*/  EXIT ;  /* 0x000000000000794d */ /* 0x000fea0003800000 */
.L_x_12170:
        /* <DEDUP_REMOVED lines=10> */
[----:B0-----:R-:W-:Y:S01]  /*80d0*/  STG.E.U16 desc[UR36][R2.64], R5 ;  /* 0x0000000502007986 */ /* 0x001fe2000c101524 */
[----:B------:R-:W-:Y:S05]  /*80e0*/  EXIT ;  /* 0x000000000000794d */ /* 0x000fea0003800000 */
.L_x_12182:
        /* <DEDUP_REMOVED lines=17> */
.L_x_12185:
[----:B------:R-:W-:-:S04]  /*8200*/  LOP3.LUT R0, R7, 0x80000000, RZ, 0xc0, !PT ;  /* 0x8000000007007812 */ /* 0x000fc800078ec0ff */
[----:B------:R-:W-:-:S04]  /*8210*/  SHF.R.U32.HI R5, RZ, 0x18, R0 ;  /* 0x00000018ff057819 */ /* 0x000fc80000011600 */
[----:B------:R-:W-:-:S04]  /*8220*/  LOP3.LUT R4, R4, R5, RZ, 0xfc, !PT ;  /* 0x0000000504047212 */ /* 0x000fc800078efcff */
[----:B------:R-:W-:-:S07]  /*8230*/  PRMT R0, R4, 0x7610, R0 ;  /* 0x0000761004007816 */ /* 0x000fce0000000000 */
.L_x_12184:
[----:B------:R-:W-:Y:S05]  /*8240*/  BSYNC B0 ;  /* 0x0000000000007941 */ /* 0x000fea0003800000 */
.L_x_12183:
[----:B------:R-:W-:Y:S01]  /*8250*/  STG.E.U8 desc[UR36][R2.64], R0 ;  /* 0x0000000002007986 */ /* 0x000fe2000c101124 */
[----:B------:R-:W-:Y:S05]  /*8260*/  EXIT ;  /* 0x000000000000794d */ /* 0x000fea0003800000 */
.L_x_12181:
        /* <DEDUP_REMOVED lines=17> */
.L_x_12188:
[----:B------:R-:W-:-:S04]  /*8380*/  LOP3.LUT R0, R7, 0x80000000, RZ, 0xc0, !PT ;  /* 0x8000000007007812 */ /* 0x000fc800078ec0ff */
[----:B------:R-:W-:-:S04]  /*8390*/  SHF.R.U32.HI R5, RZ, 0x18, R0 ;  /* 0x00000018ff057819 */ /* 0x000fc80000011600 */
[----:B------:R-:W-:-:S04]  /*83a0*/  LOP3.LUT R4, R4, R5, RZ, 0xfc, !PT ;  /* 0x0000000504047212 */ /* 0x000fc800078efcff */
[----:B------:R-:W-:-:S07]  /*83b0*/  PRMT R0, R4, 0x7610, R0 ;  /* 0x0000761004007816 */ /* 0x000fce0000000000 */
.L_x_12187:
[----:B------:R-:W-:Y:S05]  /*83c0*/  BSYNC B0 ;  /* 0x0000000000007941 */ /* 0x000fea0003800000 */
.L_x_12186:
[----:B------:R-:W-:Y:S01]  /*83d0*/  STG.E.U8 desc[UR36][R2.64], R0 ;  /* 0x0000000002007986 */ /* 0x000fe2000c101124 */
[----:B------:R-:W-:Y:S05]  /*83e0*/  EXIT ;  /* 0x000000000000794d */ /* 0x000fea0003800000 */
.L_x_12180:
        /* <DEDUP_REMOVED lines=22> */
.L_x_12163:
        /* <DEDUP_REMOVED lines=16> */
.L_x_12191:
[----:B------:R-:W-:Y:S05]  /*8650*/  EXIT ;  /* 0x000000000000794d */ /* 0x000fea0003800000 */
.L_x_12190:
[----:B------:R-:W-:-:S06]  /*8660*/  HADD2.F32 R4, -RZ, -R16.H0_H0 ;  /* 0xa0000010ff047230 */ /* 0x000fcc0000004100 */
[----:B------:R-:W0:Y:S02]  /*8670*/  F2I.U64.TRUNC R4, R4 ;  /* 0x0000000400047311 */ /* 0x000e24000020d800 */
[----:B0-----:R-:W-:Y:S01]  /*8680*/  STG.E.64 desc[UR36][R2.64], R4 ;  /* 0x0000000402007986 */ /* 0x001fe2000c101b24 */
[----:B------:R-:W-:Y:S05]  /*8690*/  EXIT ;  /* 0x000000000000794d */ /* 0x000fea0003800000 */
.L_x_12189:
[----:B------:R-:W-:-:S04]  /*86a0*/  HADD2.F32 R16, -RZ, -R16.H0_H0 ;  /* 0xa0000010ff107230 */ /* 0x000fc80000004100 */
[----:B------:R-:W0:Y:S02]  /*86b0*/  F2I.FTZ.U32.TRUNC.NTZ R5, R16 ;  /* 0x0000001000057305 */ /* 0x000e24000021f000 */
[----:B0-----:R-:W-:Y:S01]  /*86c0*/  STG.E desc[UR36][R2.64], R5 ;  /* 0x0000000502007986 */ /* 0x001fe2000c101924 */
[----:B------:R-:W-:Y:S05]  /*86d0*/  EXIT ;  /* 0x000000000000794d */ /* 0x000fea0003800000 */
.L_x_12192:
        /* <DEDUP_REMOVED lines=10> */
.L_x_23569:


//--------------------- .text._ZN2at6native18elementwise_kernelILi128ELi4EZNS0_22gpu_kernel_impl_nocastIZZZNS0_15neg_kernel_cudaERNS_18TensorIteratorBaseEENKUlvE0_clEvENKUlvE6_clEvEUlN3c104HalfEE_EEvS4_RKT_EUliE_EEviT1_ --------------------------
	.section	.text._ZN2at6native18elementwise_kernelILi128ELi4EZNS0_22gpu_kernel_impl_nocastIZZZNS0_15neg_kernel_cudaERNS_18TensorIteratorBaseEENKUlvE0_clEvENKUlvE6_clEvEUlN3c104HalfEE_EEvS4_RKT_EUliE_EEviT1_,"ax",@progbits
	.align	128
        .global         _ZN2at6native18elementwise_kernelILi128ELi4EZNS0_22gpu_kernel_impl_nocastIZZZNS0_15neg_kernel_cudaERNS_18TensorIteratorBaseEENKUlvE0_clEvENKUlvE6_clEvEUlN3c104HalfEE_EEvS4_RKT_EUliE_EEviT1_
        .type           _ZN2at6native18elementwise_kernelILi128ELi4EZNS0_22gpu_kernel_impl_nocastIZZZNS0_15neg_kernel_cudaERNS_18TensorIteratorBaseEENKUlvE0_clEvENKUlvE6_clEvEUlN3c104HalfEE_EEvS4_RKT_EUliE_EEviT1_,@function
        .size           _ZN2at6native18elementwise_kernelILi128ELi4EZNS0_22gpu_kernel_impl_nocastIZZZNS0_15neg_kernel_cudaERNS_18TensorIteratorBaseEENKUlvE0_clEvENKUlvE6_clEvEUlN3c104HalfEE_EEvS4_RKT_EUliE_EEviT1_,(.L_x_23570 - _ZN2at6native18elementwise_kernelILi128ELi4EZNS0_22gpu_kernel_impl_nocastIZZZNS0_15neg_kernel_cudaERNS_18TensorIteratorBaseEENKUlvE0_clEvENKUlvE6_clEvEUlN3c104HalfEE_EEvS4_RKT_EUliE_EEviT1_)
        .other          _ZN2at6native18elementwise_kernelILi128ELi4EZNS0_22gpu_kernel_impl_nocastIZZZNS0_15neg_kernel_cudaERNS_18TensorIteratorBaseEENKUlvE0_clEvENKUlvE6_clEvEUlN3c104HalfEE_EEvS4_RKT_EUliE_EEviT1_,@"STO_CUDA_ENTRY STV_DEFAULT"
_ZN2at6native18elementwise_kernelILi128ELi4EZNS0_22gpu_kernel_impl_nocastIZZZNS0_15neg_kernel_cudaERNS_18TensorIteratorBaseEENKUlvE0_clEvENKUlvE6_clEvEUlN3c104HalfEE_EEvS4_RKT_EUliE_EEviT1_:
.text._ZN2at6native18elementwise_kernelILi128ELi4EZNS0_22gpu_kernel_impl_nocastIZZZNS0_15neg_kernel_cudaERNS_18TensorIteratorBaseEENKUlvE0_clEvENKUlvE6_clEvEUlN3c104HalfEE_EEvS4_RKT_EUliE_EEviT1_:
        /* <DEDUP_REMOVED lines=311> */
.L_x_12195:
        /* <DEDUP_REMOVED lines=8> */
[----:B--2---:R-:W-:-:S05]  /*13f0*/  HADD2 R5, -R4.H0_H0, -RZ.H0_H0 ;  /* 0xa00000ff04057230 */ /* 0x004fca0000000900 */
[----:B------:R-:W-:-:S05]  /*1400*/  PRMT R5, R5, 0x5410, RZ ;  /* 0x0000541005057816 */ /* 0x000fca00000000ff */
[----:B------:R0:W-:Y:S02]  /*1410*/  STG.E.U16 desc[UR4][R2.64], R5 ;  /* 0x0000000502007986 */ /* 0x0001e4000c101504 */
.L_x_12194:
[----:B------:R-:W-:Y:S05]  /*1420*/  BSYNC B0 ;  /* 0x0000000000007941 */ /* 0x000fea0003800000 */
.L_x_12193:
        /* <DEDUP_REMOVED lines=305> */
.L_x_12198:
        /* <DEDUP_REMOVED lines=9> */
[----:B--2---:R-:W-:-:S05]  /*27d0*/  HADD2 R5, -R4.H0_H0, -RZ.H0_H0 ;  /* 0xa00000ff04057230 */ /* 0x004fca0000000900 */
[----:B------:R-:W-:-:S05]  /*27e0*/  PRMT R5, R5, 0x5410, RZ ;  /* 0x0000541005057816 */ /* 0x000fca00000000ff */
[----:B------:R1:W-:Y:S02]  /*27f0*/  STG.E.U16 desc[UR4][R2.64], R5 ;  /* 0x0000000502007986 */ /* 0x0003e4000c101504 */
        /* <DEDUP_REMOVED lines=303> */
.L_x_12199:
        /* <DEDUP_REMOVED lines=11> */
.L_x_12197:
[----:B------:R-:W-:Y:S05]  /*3ba0*/  BSYNC B0 ;  /* 0x0000000000007941 */ /* 0x000fea0003800000 */
.L_x_12196:
        /* <DEDUP_REMOVED lines=304> */
.L_x_12200:
[----:B------:R-:W-:Y:S02]  /*4eb0*/  ULDC.64 UR6, c[0x0][0x418] ;  /* 0x0001060000067ab9 */ /* 0x000fe40000000a00 */
[----:B------:R-:W-:-:S04]  /*4ec0*/  IADD3 R4, P0, R2, UR6, RZ ;  /* 0x0000000602047c10 */ /* 0x000fc8000ff1e0ff */
[----:B------:R-:W-:Y:S01]  /*4ed0*/  IADD3.X R5, RZ, UR7, RZ, P0, !PT ;  /* 0x00000007ff057c10 */ /* 0x000fe200087fe4ff */
[----:B------:R-:W-:-:S04]  /*4ee0*/  ULDC.64 UR6, c[0x0][0x410] ;  /* 0x0001040000067ab9 */ /* 0x000fc80000000a00 */
[----:B------:R-:W2:Y:S01]  /*4ef0*/  LDG.E.U16 R4, desc[UR4][R4.64] ;  /* 0x0000000404047981 */ /* 0x000ea2000c1e1500 */
[----:B------:R-:W-:-:S04]  /*4f00*/  IADD3 R2, P0, R3, UR6, RZ ;  /* 0x0000000603027c10 */ /* 0x000fc8000ff1e0ff */
[----:B------:R-:W-:Y:S01]  /*4f10*/  IADD3.X R3, RZ, UR7, RZ, P0, !PT ;  /* 0x00000007ff037c10 */ /* 0x000fe200087fe4ff */
[----:B--2---:R-:W-:-:S05]  /*4f20*/  HADD2 R5, -R4.H0_H0, -RZ.H0_H0 ;  /* 0xa00000ff04057230 */ /* 0x004fca0000000900 */
[----:B------:R-:W-:-:S05]  /*4f30*/  PRMT R5, R5, 0x5410, RZ ;  /* 0x0000541005057816 */ /* 0x000fca00000000ff */
[----:B------:R-:W-:Y:S01]  /*4f40*/  STG.E.U16 desc[UR4][R2.64], R5 ;  /* 0x0000000502007986 */ /* 0x000fe2000c101504 */
[----:B------:R-:W-:Y:S05]  /*4f50*/  EXIT ;  /* 0x000000000000794d */ /* 0x000fea0003800000 */
.L_x_12201:
        /* <DEDUP_REMOVED lines=10> */
.L_x_23570:


//--------------------- .text._ZN2at6native27unrolled_elementwise_kernelIZZZNS0_15neg_kernel_cudaERNS_18TensorIteratorBaseEENKUlvE0_clEvENKUlvE6_clEvEUlN3c104HalfEE_St5arrayIPcLm2EELi4E23TrivialOffsetCalculatorILi1EjESD_NS0_6memory15LoadWithoutCastENSE_16StoreWithoutCastEEEviT_T0_T2_T3_T4_T5_ --------------------------
	.section	.text._ZN2at6native27unrolled_elementwise_kernelIZZZNS0_15neg_kernel_cudaERNS_18TensorIteratorBaseEENKUlvE0_clEvENKUlvE6_clEvEUlN3c104HalfEE_St5arrayIPcLm2EELi4E23TrivialOffsetCalculatorILi1EjESD_NS0_6memory15LoadWithoutCastENSE_16StoreWithoutCastEEEviT_T0_T2_T3_T4_T5_,"ax",@progbits
	.align	128
        .global         _ZN2at6native27unrolled_elementwise_kernelIZZZNS0_15neg_kernel_cudaERNS_18TensorIteratorBaseEENKUlvE0_clEvENKUlvE6_clEvEUlN3c104HalfEE_St5arrayIPcLm2EELi4E23TrivialOffsetCalculatorILi1EjESD_NS0_6memory15LoadWithoutCastENSE_16StoreWithoutCastEEEviT_T0_T2_T3_T4_T5_
        .type           _ZN2at6native27unrolled_elementwise_kernelIZZZNS0_15neg_kernel_cudaERNS_18TensorIteratorBaseEENKUlvE0_clEvENKUlvE6_clEvEUlN3c104HalfEE_St5arrayIPcLm2EELi4E23TrivialOffsetCalculatorILi1EjESD_NS0_6memory15LoadWithoutCastENSE_16StoreWithoutCastEEEviT_T0_T2_T3_T4_T5_,@function
        .size           _ZN2at6native27unrolled_elementwise_kernelIZZZNS0_15neg_kernel_cudaERNS_18TensorIteratorBaseEENKUlvE0_clEvENKUlvE6_clEvEUlN3c104HalfEE_St5arrayIPcLm2EELi4E23TrivialOffsetCalculatorILi1EjESD_NS0_6memory15LoadWithoutCastENSE_16StoreWithoutCastEEEviT_T0_T2_T3_T4_T5_,(.L_x_23571 - _ZN2at6native27unrolled_elementwise_kernelIZZZNS0_15neg_kernel_cudaERNS_18TensorIteratorBaseEENKUlvE0_clEvENKUlvE6_clEvEUlN3c104HalfEE_St5arrayIPcLm2EELi4E23TrivialOffsetCalculatorILi1EjESD_NS0_6memory15LoadWithoutCastENSE_16StoreWithoutCastEEEviT_T0_T2_T3_T4_T5_)
        .other          _ZN2at6native27unrolled_elementwise_kernelIZZZNS0_15neg_kernel_cudaERNS_18TensorIteratorBaseEENKUlvE0_clEvENKUlvE6_clEvEUlN3c104HalfEE_St5arrayIPcLm2EELi4E23TrivialOffsetCalculatorILi1EjESD_NS0_6memory15LoadWithoutCastENSE_16StoreWithoutCastEEEviT_T0_T2_T3_T4_T5_,@"STO_CUDA_ENTRY STV_DEFAULT"
_ZN2at6native27unrolled_elementwise_kernelIZZZNS0_15neg_kernel_cudaERNS_18TensorIteratorBaseEENKUlvE0_clEvENKUlvE6_clEvEUlN3c104HalfEE_St5arrayIPcLm2EELi4E23TrivialOffsetCalculatorILi1EjESD_NS0_6memory15LoadWithoutCastENSE_16StoreWithoutCastEEEviT_T0_T2_T3_T4_T5_:
.text._ZN2at6native27unrolled_elementwise_kernelIZZZNS0_15neg_kernel_cudaERNS_18TensorIteratorBaseEENKUlvE0_clEvENKUlvE6_clEvEUlN3c104HalfEE_St5arrayIPcLm2EELi4E23TrivialOffsetCalculatorILi1EjESD_NS0_6memory15LoadWithoutCastENSE_16StoreWithoutCastEEEviT_T0_T2_T3_T4_T5_:
        /* <DEDUP_REMOVED lines=18> */
[----:B------:R-:W2:Y:S07]  /*0120*/  @!P0 LDG.E.U16 R16, desc[UR4][R18.64] ;  /* 0x0000000412108981 */ /* 0x000eae000c1e1500 */
[----:B------:R-:W0:Y:S01]  /*0130*/  @!P2 LDC.64 R2, c[0x0][0x220] ;  /* 0x00008800ff02ab82 */ /* 0x000e220000000a00 */
[----:B------:R-:W-:Y:S01]  /*0140*/  @!P2 IMAD R15, R6, 0x200, R17 ;  /* 0x00000200060fa824 */ /* 0x000fe200078e0211 */
[----:B------:R-:W-:Y:S01]  /*0150*/  PRMT R20, RZ, 0x7610, R20 ;  /* 0x00007610ff147816 */ /* 0x000fe20000000014 */
[----:B-1----:R-:W-:Y:S01]  /*0160*/  @!P1 IMAD.WIDE.U32 R4, R21, 0x2, R4 ;  /* 0x0000000215049825 */ /* 0x002fe200078e0004 */
[----:B------:R-:W-:-:S06]  /*0170*/  PRMT R21, RZ, 0x7610, R21 ;  /* 0x00007610ff157816 */ /* 0x000fcc0000000015 */
[----:B------:R1:W3:Y:S01]  /*0180*/  @!P1 LDG.E.U16 R21, desc[UR4][R4.64] ;  /* 0x0000000404159981 */ /* 0x0002e2000c1e1500 */
[----:B0-----:R-:W-:-:S05]  /*0190*/  @!P2 IMAD.WIDE.U32 R14, R15, 0x2, R2 ;  /* 0x000000020f0ea825 */ /* 0x001fca00078e0002 */
[----:B------:R-:W4:Y:S01]  /*01a0*/  @!P2 LDG.E.U16 R20, desc[UR4][R14.64] ;  /* 0x000000040e14a981 */ /* 0x000f22000c1e1500 */
[----:B------:R-:W-:-:S04]  /*01b0*/  @!P2 IADD3 R17, R17, 0x80, RZ ;  /* 0x000000801111a810 */ /* 0x000fc80007ffe0ff */
[----:B------:R-:W-:-:S13]  /*01c0*/  ISETP.GE.AND P1, PT, R17, R7, PT ;  /* 0x000000071100720c */ /* 0x000fda0003f26270 */
[----:B------:R-:W0:Y:S01]  /*01d0*/  @!P1 LDC.64 R2, c[0x0][0x220] ;  /* 0x00008800ff029b82 */ /* 0x000e220000000a00 */
[C---:B------:R-:W-:Y:S02]  /*01e0*/  @!P1 IMAD R17, R6.reuse, 0x200, R17 ;  /* 0x0000020006119824 */ /* 0x040fe400078e0211 */
[----:B-1----:R-:W-:Y:S02]  /*01f0*/  @!P0 IMAD R5, R6, 0x200, R13 ;  /* 0x0000020006058824 */ /* 0x002fe400078e020d */
[----:B0-----:R-:W-:-:S03]  /*0200*/  @!P1 IMAD.WIDE.U32 R18, R17, 0x2, R2 ;  /* 0x0000000211129825 */ /* 0x001fc600078e0002 */
[----:B------:R-:W0:Y:S01]  /*0210*/  @!P0 LDC.64 R2, c[0x0][0x218] ;  /* 0x00008600ff028b82 */ /* 0x000e220000000a00 */
[----:B------:R-:W-:Y:S01]  /*0220*/  PRMT R17, RZ, 0x7610, R17 ;  /* 0x00007610ff117816 */ /* 0x000fe20000000011 */
[C---:B------:R-:W-:Y:S01]  /*0230*/  VIADD R22, R13.reuse, 0x80 ;  /* 0x000000800d167836 */ /* 0x040fe20000000000 */
[----:B------:R-:W-:-:S04]  /*0240*/  IADD3 R4, R13, 0x100, RZ ;  /* 0x000001000d047810 */ /* 0x000fc80007ffe0ff */
[----:B------:R1:W5:Y:S01]  /*0250*/  @!P1 LDG.E.U16 R17, desc[UR4][R18.64] ;  /* 0x0000000412119981 */ /* 0x000362000c1e1500 */
[-C--:B------:R-:W-:Y:S02]  /*0260*/  ISETP.GE.AND P1, PT, R22, R7.reuse, PT ;  /* 0x000000071600720c */ /* 0x080fe40003f26270 */
[----:B------:R-:W-:Y:S01]  /*0270*/  ISETP.GE.AND P2, PT, R4, R7, PT ;  /* 0x000000070400720c */ /* 0x000fe20003f46270 */
[----:B------:R-:W-:Y:S01]  /*0280*/  VIADD R4, R13, 0x180 ;  /* 0x000001800d047836 */ /* 0x000fe20000000000 */
[----:B------:R-:W-:Y:S01]  /*0290*/  @!P0 MOV R13, R22 ;  /* 0x00000016000d8202 */ /* 0x000fe20000000f00 */
[----:B0-----:R-:W-:-:S03]  /*02a0*/  @!P0 IMAD.WIDE.U32 R2, R5, 0x2, R2 ;  /* 0x0000000205028825 */ /* 0x001fc600078e0002 */
[----:B------:R-:W-:Y:S01]  /*02b0*/  ISETP.GE.AND P3, PT, R13, R7, PT ;  /* 0x000000070d00720c */ /* 0x000fe20003f66270 */
[----:B------:R-:W-:Y:S01]  /*02c0*/  BSSY B0, `(.L_x_12202) ;  /* 0x0000016000007945 */ /* 0x000fe20003800000 */
[----:B--2---:R-:W-:-:S05]  /*02d0*/  @!P0 HADD2 R10, -R16.H0_H0, -RZ.H0_H0 ;  /* 0xa00000ff100a8230 */ /* 0x004fca0000000900 */
[----:B------:R-:W-:-:S04]  /*02e0*/  @!P0 PRMT R10, R10, 0x5410, RZ ;  /* 0x000054100a0a8816 */ /* 0x000fc800000000ff */
[----:B------:R-:W-:-:S05]  /*02f0*/  @!P0 PRMT R0, R10, 0x7610, R0 ;  /* 0x000076100a008816 */ /* 0x000fca0000000000 */
[----:B------:R1:W-:Y:S01]  /*0300*/  @!P0 STG.E.U16 desc[UR4][R2.64], R0 ;  /* 0x0000000002008986 */ /* 0x0003e2000c101504 */
[----:B---3--:R-:W-:-:S05]  /*0310*/  @!P1 HADD2 R11, -R21.H0_H0, -RZ.H0_H0 ;  /* 0xa00000ff150b9230 */ /* 0x008fca0000000900 */
[----:B------:R-:W-:Y:S01]  /*0320*/  @!P1 PRMT R11, R11, 0x5410, RZ ;  /* 0x000054100b0b9816 */ /* 0x000fe200000000ff */
[----:B----4-:R-:W-:-:S03]  /*0330*/  @!P2 HADD2 R12, -R20.H0_H0, -RZ.H0_H0 ;  /* 0xa00000ff140ca230 */ /* 0x010fc60000000900 */
[----:B------:R-:W-:Y:S02]  /*0340*/  @!P1 PRMT R8, R11, 0x7610, R8 ;  /* 0x000076100b089816 */ /* 0x000fe40000000008 */
[----:B------:R-:W-:-:S04]  /*0350*/  @!P2 PRMT R12, R12, 0x5410, RZ ;  /* 0x000054100c0ca816 */ /* 0x000fc800000000ff */
[----:B------:R-:W-:Y:S01]  /*0360*/  @!P2 PRMT R9, R12, 0x7610, R9 ;  /* 0x000076100c09a816 */ /* 0x000fe20000000009 */
[----:B-1----:R-:W-:Y:S06]  /*0370*/  @P3 BRA `(.L_x_12203) ;  /* 0x0000000000283947 */ /* 0x002fec0003800000 */
[----:B------:R-:W0:Y:S01]  /*0380*/  LDC.64 R10, c[0x0][0x218] ;  /* 0x00008600ff0a7b82 */ /* 0x000e220000000a00 */
[----:B------:R-:W-:Y:S02]  /*0390*/  IMAD R3, R6, 0x200, R13 ;  /* 0x0000020006037824 */ /* 0x000fe400078e020d */
[----:B------:R-:W-:-:S05]  /*03a0*/  VIADD R13, R13, 0x80 ;  /* 0x000000800d0d7836 */ /* 0x000fca0000000000 */
[----:B------:R-:W-:-:S13]  /*03b0*/  ISETP.GE.AND P0, PT, R13, R7, PT ;  /* 0x000000070d00720c */ /* 0x000fda0003f06270 */
[----:B------:R-:W-:Y:S01]  /*03c0*/  @!P0 LEA R5, R6, R13, 0x9 ;  /* 0x0000000d06058211 */ /* 0x000fe200078e48ff */
[----:B------:R-:W-:Y:S02]  /*03d0*/  @!P0 VIADD R13, R13, 0x80 ;  /* 0x000000800d0d8836 */ /* 0x000fe40000000000 */
[----:B0-----:R-:W-:-:S04]  /*03e0*/  IMAD.WIDE.U32 R2, R3, 0x2, R10 ;  /* 0x0000000203027825 */ /* 0x001fc800078e000a */
[----:B------:R-:W-:Y:S01]  /*03f0*/  @!P0 IMAD.WIDE.U32 R10, R5, 0x2, R10 ;  /* 0x00000002050a8825 */ /* 0x000fe200078e000a */
[----:B------:R0:W-:Y:S04]  /*0400*/  STG.E.U16 desc[UR4][R2.64], R8 ;  /* 0x0000000802007986 */ /* 0x0001e8000c101504 */
[----:B------:R0:W-:Y:S02]  /*0410*/  @!P0 STG.E.U16 desc[UR4][R10.64], R9 ;  /* 0x000000090a008986 */ /* 0x0001e4000c101504 */
.L_x_12203:
[----:B------:R-:W-:Y:S05]  /*0420*/  BSYNC B0 ;  /* 0x0000000000007941 */ /* 0x000fea0003800000 */
.L_x_12202:
[----:B------:R-:W-:-:S13]  /*0430*/  ISETP.GE.AND P0, PT, R13, R7, PT ;  /* 0x000000070d00720c */ /* 0x000fda0003f06270 */
[----:B------:R-:W-:Y:S05]  /*0440*/  @P0 EXIT ;  /* 0x000000000000094d */ /* 0x000fea0003800000 */
[----:B0-----:R-:W0:Y:S01]  /*0450*/  LDC.64 R2, c[0x0][0x218] ;  /* 0x00008600ff027b82 */ /* 0x001e220000000a00 */
[----:B------:R-:W-:Y:S02]  /*0460*/  ISETP.GE.AND P0, PT, R4, R7, PT ;  /* 0x000000070400720c */ /* 0x000fe40003f06270 */
[----:B------:R-:W-:-:S11]  /*0470*/  LEA R13, R6, R13, 0x9 ;  /* 0x0000000d060d7211 */ /* 0x000fd600078e48ff */
[----:B-----5:R-:W-:-:S05]  /*0480*/  @!P0 HADD2 R4, -R17.H0_H0, -RZ.H0_H0 ;  /* 0xa00000ff11048230 */ /* 0x020fca0000000900 */
[----:B------:R-:W-:-:S04]  /*0490*/  @!P0 PRMT R4, R4, 0x5410, RZ ;  /* 0x0000541004048816 */ /* 0x000fc800000000ff */
[----:B------:R-:W-:Y:S01]  /*04a0*/  @!P0 PRMT R0, R4, 0x7610, R0 ;  /* 0x0000761004008816 */ /* 0x000fe20000000000 */
[----:B0-----:R-:W-:-:S05]  /*04b0*/  IMAD.WIDE.U32 R2, R13, 0x2, R2 ;  /* 0x000000020d027825 */ /* 0x001fca00078e0002 */
[----:B------:R-:W-:Y:S01]  /*04c0*/  STG.E.U16 desc[UR4][R2.64], R0 ;  /* 0x0000000002007986 */ /* 0x000fe2000c101504 */
[----:B------:R-:W-:Y:S05]  /*04d0*/  EXIT ;  /* 0x000000000000794d */ /* 0x000fea0003800000 */
.L_x_12204:
        /* <DEDUP_REMOVED lines=10> */
.L_x_23571:


//--------------------- .text._ZN2at6native29vectorized_elementwise_kernelILi2EZZZNS0_15neg_kernel_cudaERNS_18TensorIteratorBaseEENKUlvE0_clEvENKUlvE6_clEvEUlN3c104HalfEE_St5arrayIPcLm2EEEEviT0_T1_ --------------------------
	.section	.text._ZN2at6native29vectorized_elementwise_kernelILi2EZZZNS0_15neg_kernel_cudaERNS_18TensorIteratorBaseEENKUlvE0_clEvENKUlvE6_clEvEUlN3c104HalfEE_St5arrayIPcLm2EEEEviT0_T1_,"ax",@progbits
	.align	128
        .global         _ZN2at6native29vectorized_elementwise_kernelILi2EZZZNS0_15neg_kernel_cudaERNS_18TensorIteratorBaseEENKUlvE0_clEvENKUlvE6_clEvEUlN3c104HalfEE_St5arrayIPcLm2EEEEviT0_T1_
        .type           _ZN2at6native29vectorized_elementwise_kernelILi2EZZZNS0_15neg_kernel_cudaERNS_18TensorIteratorBaseEENKUlvE0_clEvENKUlvE6_clEvEUlN3c104HalfEE_St5arrayIPcLm2EEEEviT0_T1_,@function
        .size           _ZN2at6native29vectorized_elementwise_kernelILi2EZZZNS0_15neg_kernel_cudaERNS_18TensorIteratorBaseEENKUlvE0_clEvENKUlvE6_clEvEUlN3c104HalfEE_St5arrayIPcLm2EEEEviT0_T1_,(.L_x_23572 - _ZN2at6native29vectorized_elementwise_kernelILi2EZZZNS0_15neg_kernel_cudaERNS_18TensorIteratorBaseEENKUlvE0_clEvENKUlvE6_clEvEUlN3c104HalfEE_St5arrayIPcLm2EEEEviT0_T1_)
        .other          _ZN2at6native29vectorized_elementwise_kernelILi2EZZZNS0_15neg_kernel_cudaERNS_18TensorIteratorBaseEENKUlvE0_clEvENKUlvE6_clEvEUlN3c104HalfEE_St5arrayIPcLm2EEEEviT0_T1_,@"STO_CUDA_ENTRY STV_DEFAULT"
_ZN2at6native29vectorized_elementwise_kernelILi2EZZZNS0_15neg_kernel_cudaERNS_18TensorIteratorBaseEENKUlvE0_clEvENKUlvE6_clEvEUlN3c104HalfEE_St5arrayIPcLm2EEEEviT0_T1_:
.text._ZN2at6native29vectorized_elementwise_kernelILi2EZZZNS0_15neg_kernel_cudaERNS_18TensorIteratorBaseEENKUlvE0_clEvENKUlvE6_clEvEUlN3c104HalfEE_St5arrayIPcLm2EEEEviT0_T1_:
        /* <DEDUP_REMOVED lines=18> */
[----:B------:R-:W-:-:S04]  /*0120*/  IMAD.WIDE R2, R11, 0x4, R2 ;  /* 0x000000040b027825 */ /* 0x000fc800078e0202 */
[C---:B--2---:R-:W-:Y:S02]  /*0130*/  HADD2 R5, -R6.reuse.H1_H1, -RZ.H0_H0 ;  /* 0xa00000ff06057230 */ /* 0x044fe40000000d00 */
[----:B------:R-:W-:Y:S02]  /*0140*/  HADD2 R0, -R6.H0_H0, -RZ.H0_H0 ;  /* 0xa00000ff06007230 */ /* 0x000fe40000000900 */
[C---:B---3--:R-:W-:Y:S01]  /*0150*/  HADD2 R6, -R7.reuse.H1_H1, -RZ.H0_H0 ;  /* 0xa00000ff07067230 */ /* 0x048fe20000000d00 */
[----:B------:R-:W-:Y:S01]  /*0160*/  PRMT R5, R5, 0x5410, RZ ;  /* 0x0000541005057816 */ /* 0x000fe200000000ff */
[----:B------:R-:W-:Y:S01]  /*0170*/  HADD2 R10, -R7.H0_H0, -RZ.H0_H0 ;  /* 0xa00000ff070a7230 */ /* 0x000fe20000000900 */
[----:B------:R-:W-:Y:S01]  /*0180*/  PRMT R0, R0, 0x5410, RZ ;  /* 0x0000541000007816 */ /* 0x000fe200000000ff */
[C---:B----4-:R-:W-:Y:S01]  /*0190*/  HADD2 R4, -R8.reuse.H1_H1, -RZ.H0_H0 ;  /* 0xa00000ff08047230 */ /* 0x050fe20000000d00 */
[----:B------:R-:W-:Y:S01]  /*01a0*/  PRMT R7, R6, 0x5410, RZ ;  /* 0x0000541006077816 */ /* 0x000fe200000000ff */
[----:B------:R-:W-:Y:S01]  /*01b0*/  HADD2 R8, -R8.H0_H0, -RZ.H0_H0 ;  /* 0xa00000ff08087230 */ /* 0x000fe20000000900 */
[----:B------:R-:W-:Y:S01]  /*01c0*/  PRMT R5, R0, 0x5410, R5 ;  /* 0x0000541000057816 */ /* 0x000fe20000000005 */
[C---:B-----5:R-:W-:Y:S01]  /*01d0*/  HADD2 R11, -R9.reuse.H1_H1, -RZ.H0_H0 ;  /* 0xa00000ff090b7230 */ /* 0x060fe20000000d00 */
[----:B------:R-:W-:Y:S01]  /*01e0*/  PRMT R0, R10, 0x5410, RZ ;  /* 0x000054100a007816 */ /* 0x000fe200000000ff */
[----:B------:R-:W-:Y:S01]  /*01f0*/  HADD2 R6, -R9.H0_H0, -RZ.H0_H0 ;  /* 0xa00000ff09067230 */ /* 0x000fe20000000900 */
[----:B------:R-:W-:Y:S01]  /*0200*/  PRMT R9, R4, 0x5410, RZ ;  /* 0x0000541004097816 */ /* 0x000fe200000000ff */
[----:B------:R-:W-:Y:S01]  /*0210*/  STG.E desc[UR4][R2.64], R5 ;  /* 0x0000000502007986 */ /* 0x000fe2000c101904 */
[----:B------:R-:W-:-:S02]  /*0220*/  PRMT R7, R0, 0x5410, R7 ;  /* 0x0000541000077816 */ /* 0x000fc40000000007 */
[----:B------:R-:W-:Y:S02]  /*0230*/  PRMT R0, R8, 0x5410, RZ ;  /* 0x0000541008007816 */ /* 0x000fe400000000ff */
[----:B------:R-:W-:Y:S01]  /*0240*/  PRMT R11, R11, 0x5410, RZ ;  /* 0x000054100b0b7816 */ /* 0x000fe200000000ff */
[----:B------:R-:W-:Y:S01]  /*0250*/  STG.E desc[UR4][R2.64+0x200], R7 ;  /* 0x0002000702007986 */ /* 0x000fe2000c101904 */
[----:B------:R-:W-:Y:S02]  /*0260*/  PRMT R9, R0, 0x5410, R9 ;  /* 0x0000541000097816 */ /* 0x000fe40000000009 */
[----:B------:R-:W-:-:S03]  /*0270*/  PRMT R0, R6, 0x5410, RZ ;  /* 0x0000541006007816 */ /* 0x000fc600000000ff */
[----:B------:R-:W-:Y:S01]  /*0280*/  STG.E desc[UR4][R2.64+0x400], R9 ;  /* 0x0004000902007986 */ /* 0x000fe2000c101904 */
[----:B------:R-:W-:-:S05]  /*0290*/  PRMT R11, R0, 0x5410, R11 ;  /* 0x00005410000b7816 */ /* 0x000fca000000000b */
[----:B------:R-:W-:Y:S01]  /*02a0*/  STG.E desc[UR4][R2.64+0x600], R11 ;  /* 0x0006000b02007986 */ /* 0x000fe2000c101904 */
[----:B------:R-:W-:Y:S05]  /*02b0*/  EXIT ;  /* 0x000000000000794d */ /* 0x000fea0003800000 */
.L_x_12205:
        /* <DEDUP_REMOVED lines=14> */
[----:B------:R-:W-:Y:S01]  /*03a0*/  @!P6 IMAD.IADD R31, R0, 0x1, R19 ;  /* 0x00000001001fe824 */ /* 0x000fe200078e0213 */
[----:B------:R-:W3:Y:S01]  /*03b0*/  @!P6 LDC.64 R6, c[0x0][0x220] ;  /* 0x00008800ff06eb82 */ /* 0x000ee20000000a00 */
[----:B------:R-:W-:-:S05]  /*03c0*/  @!P6 VIADD R19, R19, 0x80 ;  /* 0x000000801313e836 */ /* 0x000fca0000000000 */
[----:B------:R-:W-:-:S13]  /*03d0*/  ISETP.GE.AND P1, PT, R19, R10, PT ;  /* 0x0000000a1300720c */ /* 0x000fda0003f26270 */
[----:B------:R-:W-:Y:S01]  /*03e0*/  @!P1 IMAD.IADD R26, R0, 0x1, R19 ;  /* 0x00000001001a9824 */ /* 0x000fe200078e0213 */
[----:B------:R-:W-:Y:S01]  /*03f0*/  @!P1 IADD3 R19, R19, 0x80, RZ ;  /* 0x0000008013139810 */ /* 0x000fe20007ffe0ff */
[----:B------:R-:W4:Y:S03]  /*0400*/  @!P1 LDC.64 R4, c[0x0][0x220] ;  /* 0x00008800ff049b82 */ /* 0x000f260000000a00 */
[----:B------:R-:W-:-:S13]  /*0410*/  ISETP.GE.AND P2, PT, R19, R10, PT ;  /* 0x0000000a1300720c */ /* 0x000fda0003f46270 */
[----:B------:R-:W-:Y:S01]  /*0420*/  @!P2 IMAD.IADD R25, R0, 0x1, R19 ;  /* 0x000000010019a824 */ /* 0x000fe200078e0213 */
[----:B0-----:R-:W0:Y:S01]  /*0430*/  @!P2 LDC.64 R2, c[0x0][0x220] ;  /* 0x00008800ff02ab82 */ /* 0x001e220000000a00 */
[----:B------:R-:W-:-:S05]  /*0440*/  @!P2 VIADD R19, R19, 0x80 ;  /* 0x000000801313a836 */ /* 0x000fca0000000000 */
[----:B------:R-:W-:Y:S01]  /*0450*/  ISETP.GE.AND P3, PT, R19, R10, PT ;  /* 0x0000000a1300720c */ /* 0x000fe20003f66270 */
[----:B-1----:R-:W-:-:S12]  /*0460*/  @!P5 IMAD.WIDE.U32 R8, R24, 0x2, R8 ;  /* 0x000000021808d825 */ /* 0x002fd800078e0008 */
[----:B------:R-:W-:Y:S01]  /*0470*/  @!P3 IADD3 R23, R0, R19, RZ ;  /* 0x000000130017b210 */ /* 0x000fe20007ffe0ff */
[----:B------:R-:W-:-:S05]  /*0480*/  @!P3 VIADD R19, R19, 0x80 ;  /* 0x000000801313b836 */ /* 0x000fca0000000000 */
[----:B------:R-:W-:Y:S02]  /*0490*/  ISETP.GE.AND P4, PT, R19, R10, PT ;  /* 0x0000000a1300720c */ /* 0x000fe40003f86270 */
[----:B------:R-:W-:-:S06]  /*04a0*/  PRMT R24, RZ, 0x7610, R24 ;  /* 0x00007610ff187816 */ /* 0x000fcc0000000018 */
[----:B------:R1:W5:Y:S05]  /*04b0*/  @!P5 LDG.E.U16 R24, desc[UR4][R8.64] ;  /* 0x000000040818d981 */ /* 0x00036a000c1e1500 */
[----:B-1----:R-:W-:Y:S02]  /*04c0*/  @!P4 IMAD.IADD R9, R0, 0x1, R19 ;  /* 0x000000010009c824 */ /* 0x002fe400078e0213 */
[----:B------:R-:W-:-:S05]  /*04d0*/  @!P4 VIADD R19, R19, 0x80 ;  /* 0x000000801313c836 */ /* 0x000fca0000000000 */
[----:B------:R-:W-:Y:S01]  /*04e0*/  ISETP.GE.AND P5, PT, R19, R10, PT ;  /* 0x0000000a1300720c */ /* 0x000fe20003fa6270 */
[----:B----4-:R-:W-:Y:S01]  /*04f0*/  @!P1 IMAD.WIDE.U32 R4, R26, 0x2, R4 ;  /* 0x000000021a049825 */ /* 0x010fe200078e0004 */
[----:B------:R-:W-:Y:S02]  /*0500*/  PRMT R8, RZ, 0x7610, R8 ;  /* 0x00007610ff087816 */ /* 0x000fe40000000008 */
[----:B------:R-:W-:Y:S01]  /*0510*/  PRMT R26, RZ, 0x7610, R26 ;  /* 0x00007610ff1a7816 */ /* 0x000fe2000000001a */
[----:B0-----:R-:W-:Y:S01]  /*0520*/  @!P2 IMAD.WIDE.U32 R2, R25, 0x2, R2 ;  /* 0x000000021902a825 */ /* 0x001fe200078e0002 */
[----:B------:R-:W-:-:S03]  /*0530*/  PRMT R25, RZ, 0x7610, R25 ;  /* 0x00007610ff197816 */ /* 0x000fc60000000019 */
[----:B---3--:R-:W-:Y:S01]  /*0540*/  @!P6 IMAD.WIDE.U32 R6, R31, 0x2, R6 ;  /* 0x000000021f06e825 */ /* 0x008fe200078e0006 */
[----:B------:R0:W3:Y:S04]  /*0550*/  @!P1 LDG.E.U16 R26, desc[UR4][R4.64] ;  /* 0x00000004041a9981 */ /* 0x0000e8000c1e1500 */
[----:B------:R1:W4:Y:S04]  /*0560*/  @!P6 LDG.E.U16 R8, desc[UR4][R6.64] ;  /* 0x000000040608e981 */ /* 0x000328000c1e1500 */
[----:B------:R1:W4:Y:S01]  /*0570*/  @!P2 LDG.E.U16 R25, desc[UR4][R2.64] ;  /* 0x000000040219a981 */ /* 0x000322000c1e1500 */
[----:B0-----:R-:W0:Y:S08]  /*0580*/  @!P4 LDC.64 R4, c[0x0][0x220] ;  /* 0x00008800ff04cb82 */ /* 0x001e300000000a00 */
[----:B-1----:R-:W1:Y:S08]  /*0590*/  @!P3 LDC.64 R6, c[0x0][0x220] ;  /* 0x00008800ff06bb82 */ /* 0x002e700000000a00 */
[----:B------:R-:W1:Y:S01]  /*05a0*/  @!P5 LDC.64 R2, c[0x0][0x220] ;  /* 0x00008800ff02db82 */ /* 0x000e620000000a00 */
[----:B------:R-:W-:Y:S01]  /*05b0*/  @!P5 IADD3 R19, R0, R19, RZ ;  /* 0x000000130013d210 */ /* 0x000fe20007ffe0ff */
[----:B0-----:R-:W-:Y:S01]  /*05c0*/  @!P4 IMAD.WIDE.U32 R4, R9, 0x2, R4 ;  /* 0x000000020904c825 */ /* 0x001fe200078e0004 */
[----:B------:R-:W-:-:S06]  /*05d0*/  PRMT R9, RZ, 0x7610, R9 ;  /* 0x00007610ff097816 */ /* 0x000fcc0000000009 */
[----:B------:R-:W4:Y:S01]  /*05e0*/  @!P4 LDG.E.U16 R9, desc[UR4][R4.64] ;  /* 0x000000040409c981 */ /* 0x000f22000c1e1500 */
[----:B-1----:R-:W-:Y:S01]  /*05f0*/  @!P3 IMAD.WIDE.U32 R6, R23, 0x2, R6 ;  /* 0x000000021706b825 */ /* 0x002fe200078e0006 */
[----:B------:R-:W-:-:S06]  /*0600*/  PRMT R23, RZ, 0x7610, R23 ;  /* 0x00007610ff177816 */ /* 0x000fcc0000000017 */
[----:B------:R-:W4:Y:S01]  /*0610*/  @!P3 LDG.E.U16 R23, desc[UR4][R6.64] ;  /* 0x000000040617b981 */ /* 0x000f22000c1e1500 */
[----:B------:R-:W-:Y:S01]  /*0620*/  @!P5 IMAD.WIDE.U32 R2, R19, 0x2, R2 ;  /* 0x000000021302d825 */ /* 0x000fe200078e0002 */
[----:B------:R-:W-:-:S06]  /*0630*/  PRMT R19, RZ, 0x7610, R19 ;  /* 0x00007610ff137816 */ /* 0x000fcc0000000013 */
[----:B------:R0:W4:Y:S01]  /*0640*/  @!P5 LDG.E.U16 R19, desc[UR4][R2.64] ;  /* 0x000000040213d981 */ /* 0x000122000c1e1500 */
[----:B------:R-:W-:-:S05]  /*0650*/  VIADD R31, R11, 0x80 ;  /* 0x000000800b1f7836 */ /* 0x000fca0000000000 */
[-C--:B------:R-:W-:Y:S01]  /*0660*/  ISETP.GE.AND P6, PT, R31, R10.reuse, PT ;  /* 0x0000000a1f00720c */ /* 0x080fe20003fc6270 */
[----:B0-----:R-:W0:Y:S01]  /*0670*/  @!P0 LDC.64 R2, c[0x0][0x218] ;  /* 0x00008600ff028b82 */ /* 0x001e220000000a00 */
[C---:B------:R-:W-:Y:S02]  /*0680*/  VIADD R7, R11.reuse, 0x100 ;  /* 0x000001000b077836 */ /* 0x040fe40000000000 */
[C---:B------:R-:W-:Y:S01]  /*0690*/  VIADD R35, R11.reuse, 0x180 ;  /* 0x000001800b237836 */ /* 0x040fe20000000000 */
[----:B------:R-:W-:Y:S02]  /*06a0*/  IADD3 R5, R11, 0x200, RZ ;  /* 0x000002000b057810 */ /* 0x000fe40007ffe0ff */
[-C--:B------:R-:W-:Y:S01]  /*06b0*/  ISETP.GE.AND P1, PT, R7, R10.reuse, PT ;  /* 0x0000000a0700720c */ /* 0x080fe20003f26270 */
[----:B------:R-:W-:Y:S01]  /*06c0*/  VIADD R7, R11, 0x280 ;  /* 0x000002800b077836 */ /* 0x000fe20000000000 */
[-C--:B------:R-:W-:Y:S01]  /*06d0*/  ISETP.GE.AND P2, PT, R35, R10.reuse, PT ;  /* 0x0000000a2300720c */ /* 0x080fe20003f46270 */
[----:B------:R-:W-:Y:S01]  /*06e0*/  VIADD R35, R11, 0x300 ;  /* 0x000003000b237836 */ /* 0x000fe20000000000 */
[----:B------:R-:W-:Y:S01]  /*06f0*/  ISETP.GE.AND P3, PT, R5, R10, PT ;  /* 0x0000000a0500720c */ /* 0x000fe20003f66270 */
[----:B------:R-:W-:Y:S01]  /*0700*/  @!P0 IMAD.IADD R37, R0, 0x1, R11 ;  /* 0x0000000100258824 */ /* 0x000fe200078e020b */
[----:B------:R-:W-:-:S02]  /*0710*/  IADD3 R5, R11, 0x380, RZ ;  /* 0x000003800b057810 */ /* 0x000fc40007ffe0ff */
[-C--:B------:R-:W-:Y:S02]  /*0720*/  ISETP.GE.AND P4, PT, R7, R10.reuse, PT ;  /* 0x0000000a0700720c */ /* 0x080fe40003f86270 */
[----:B------:R-:W-:Y:S01]  /*0730*/  ISETP.GE.AND P5, PT, R35, R10, PT ;  /* 0x0000000a2300720c */ /* 0x000fe20003fa6270 */
[----:B------:R-:W-:Y:S02]  /*0740*/  @!P0 IMAD.MOV.U32 R11, RZ, RZ, R31 ;  /* 0x000000ffff0b8224 */ /* 0x000fe400078e001f */
[----:B0-----:R-:W-:Y:S01]  /*0750*/  @!P0 IMAD.WIDE.U32 R2, R37, 0x2, R2 ;  /* 0x0000000225028825 */ /* 0x001fe200078e0002 */
[----:B------:R-:W-:Y:S04]  /*0760*/  BSSY B0, `(.L_x_12206) ;  /* 0x0000047000007945 */ /* 0x000fe80003800000 */
[----:B------:R-:W-:Y:S01]  /*0770*/  BSSY B1, `(.L_x_12207) ;  /* 0x000003f000017945 */ /* 0x000fe20003800000 */
[----:B--2---:R-:W-:-:S05]  /*0780*/  @!P0 HADD2 R21, -R20.H0_H0, -RZ.H0_H0 ;  /* 0xa00000ff14158230 */ /* 0x004fca0000000900 */
[----:B------:R-:W-:-:S04]  /*0790*/  @!P0 PRMT R21, R21, 0x5410, RZ ;  /* 0x0000541015158816 */ /* 0x000fc800000000ff */
[----:B------:R-:W-:-:S05]  /*07a0*/  @!P0 PRMT R34, R21, 0x7610, R34 ;  /* 0x0000761015228816 */ /* 0x000fca0000000022 */
[----:B------:R0:W-:Y:S01]  /*07b0*/  @!P0 STG.E.U16 desc[UR4][R2.64], R34 ;  /* 0x0000002202008986 */ /* 0x0001e2000c101504 */
[----:B------:R-:W-:Y:S01]  /*07c0*/  ISETP.GE.AND P0, PT, R11, R10, PT ;  /* 0x0000000a0b00720c */ /* 0x000fe20003f06270 */
[----:B-----5:R-:W-:-:S05]  /*07d0*/  @!P6 HADD2 R22, -R24.H0_H0, -RZ.H0_H0 ;  /* 0xa00000ff1816e230 */ /* 0x020fca0000000900 */
[----:B------:R-:W-:-:S04]  /*07e0*/  @!P6 PRMT R22, R22, 0x5410, RZ ;  /* 0x000054101616e816 */ /* 0x000fc800000000ff */
[----:B------:R-:W-:Y:S02]  /*07f0*/  @!P6 PRMT R33, R22, 0x7610, R33 ;  /* 0x000076101621e816 */ /* 0x000fe40000000021 */
[----:B------:R-:W-:Y:S01]  /*0800*/  ISETP.GE.AND P6, PT, R5, R10, PT ;  /* 0x0000000a0500720c */ /* 0x000fe20003fc6270 */
[----:B---3--:R-:W-:Y:S02]  /*0810*/  @!P2 HADD2 R13, -R26.H0_H0, -RZ.H0_H0 ;  /* 0xa00000ff1a0da230 */ /* 0x008fe40000000900 */
[----:B----4-:R-:W-:Y:S02]  /*0820*/  @!P1 HADD2 R18, -R8.H0_H0, -RZ.H0_H0 ;  /* 0xa00000ff08129230 */ /* 0x010fe40000000900 */
[----:B------:R-:W-:-:S03]  /*0830*/  @!P3 HADD2 R17, -R25.H0_H0, -RZ.H0_H0 ;  /* 0xa00000ff1911b230 */ /* 0x000fc60000000900 */
[----:B------:R-:W-:Y:S02]  /*0840*/  @!P1 PRMT R18, R18, 0x5410, RZ ;  /* 0x0000541012129816 */ /* 0x000fe400000000ff */
[----:B------:R-:W-:Y:S02]  /*0850*/  @!P2 PRMT R13, R13, 0x5410, RZ ;  /* 0x000054100d0da816 */ /* 0x000fe400000000ff */
[----:B------:R-:W-:Y:S02]  /*0860*/  @!P3 PRMT R17, R17, 0x5410, RZ ;  /* 0x000054101111b816 */ /* 0x000fe400000000ff */
[----:B------:R-:W-:Y:S02]  /*0870*/  @!P1 PRMT R32, R18, 0x7610, R32 ;  /* 0x0000761012209816 */ /* 0x000fe40000000020 */
[----:B------:R-:W-:Y:S02]  /*0880*/  @!P2 PRMT R30, R13, 0x7610, R30 ;  /* 0x000076100d1ea816 */ /* 0x000fe4000000001e */
[----:B------:R-:W-:Y:S01]  /*0890*/  @!P3 PRMT R29, R17, 0x7610, R29 ;  /* 0x00007610111db816 */ /* 0x000fe2000000001d */
[----:B------:R-:W-:-:S02]  /*08a0*/  @!P5 HADD2 R14, -R9.H0_H0, -RZ.H0_H0 ;  /* 0xa00000ff090ed230 */ /* 0x000fc40000000900 */
[----:B------:R-:W-:-:S03]  /*08b0*/  @!P4 HADD2 R15, -R23.H0_H0, -RZ.H0_H0 ;  /* 0xa00000ff170fc230 */ /* 0x000fc60000000900 */
[----:B------:R-:W-:Y:S01]  /*08c0*/  @!P5 PRMT R14, R14, 0x5410, RZ ;  /* 0x000054100e0ed816 */ /* 0x000fe200000000ff */
[----:B------:R-:W-:Y:S01]  /*08d0*/  @!P6 HADD2 R16, -R19.H0_H0, -RZ.H0_H0 ;  /* 0xa00000ff1310e230 */ /* 0x000fe20000000900 */
[----:B------:R-:W-:-:S04]  /*08e0*/  @!P4 PRMT R15, R15, 0x5410, RZ ;  /* 0x000054100f0fc816 */ /* 0x000fc800000000ff */
[----:B------:R-:W-:Y:S02]  /*08f0*/  @!P6 PRMT R16, R16, 0x5410, RZ ;  /* 0x000054101010e816 */ /* 0x000fe400000000ff */
[----:B------:R-:W-:Y:S02]  /*0900*/  @!P4 PRMT R28, R15, 0x7610, R28 ;  /* 0x000076100f1cc816 */ /* 0x000fe4000000001c */
[----:B------:R-:W-:Y:S02]  /*0910*/  @!P5 PRMT R27, R14, 0x7610, R27 ;  /* 0x000076100e1bd816 */ /* 0x000fe4000000001b */
[----:B------:R-:W-:Y:S01]  /*0920*/  @!P6 PRMT R12, R16, 0x7610, R12 ;  /* 0x00007610100ce816 */ /* 0x000fe2000000000c */
[----:B0-----:R-:W-:Y:S06]  /*0930*/  @P0 BRA `(.L_x_12208) ;  /* 0x0000000000300947 */ /* 0x001fec0003800000 */
        /* <DEDUP_REMOVED lines=12> */
.L_x_12208:
[----:B------:R-:W-:-:S13]  /*0a00*/  ISETP.GE.AND P0, PT, R11, R10, PT ;  /* 0x0000000a0b00720c */ /* 0x000fda0003f06270 */
[----:B------:R-:W-:Y:S05]  /*0a10*/  @P0 BRA `(.L_x_12210) ;  /* 0x0000000000300947 */ /* 0x000fea0003800000 */
[----:B0-----:R-:W0:Y:S01]  /*0a20*/  LDC.64 R2, c[0x0][0x218] ;  /* 0x00008600ff027b82 */ /* 0x001e220000000a00 */
[----:B------:R-:W-:Y:S02]  /*0a30*/  IMAD.IADD R5, R0, 0x1, R11 ;  /* 0x0000000100057824 */ /* 0x000fe400078e020b */
[----:B------:R-:W-:Y:S02]  /*0a40*/  VIADD R11, R11, 0x80 ;  /* 0x000000800b0b7836 */ /* 0x000fe40000000000 */
[----:B0-----:R-:W-:-:S05]  /*0a50*/  IMAD.WIDE.U32 R2, R5, 0x2, R2 ;  /* 0x0000000205027825 */ /* 0x001fca00078e0002 */
[----:B------:R1:W-:Y:S02]  /*0a60*/  STG.E.U16 desc[UR4][R2.64], R30 ;  /* 0x0000001e02007986 */ /* 0x0003e4000c101504 */
.L_x_12209:
[----:B------:R-:W-:-:S13]  /*0a70*/  ISETP.GE.AND P0, PT, R11, R10, PT ;  /* 0x0000000a0b00720c */ /* 0x000fda0003f06270 */
[----:B------:R-:W-:Y:S05]  /*0a80*/  @P0 BRA `(.L_x_12211) ;  /* 0x0000000000340947 */ /* 0x000fea0003800000 */
[----:B01----:R-:W0:Y:S01]  /*0a90*/  LDC.64 R2, c[0x0][0x218] ;  /* 0x00008600ff027b82 */ /* 0x003e220000000a00 */
[----:B------:R-:W-:Y:S01]  /*0aa0*/  IADD3 R5, R0, R11, RZ ;  /* 0x0000000b00057210 */ /* 0x000fe20007ffe0ff */
[----:B------:R-:W-:-:S04]  /*0ab0*/  VIADD R11, R11, 0x80 ;  /* 0x000000800b0b7836 */ /* 0x000fc80000000000 */
[----:B0-----:R-:W-:-:S05]  /*0ac0*/  IMAD.WIDE.U32 R2, R5, 0x2, R2 ;  /* 0x0000000205027825 */ /* 0x001fca00078e0002 */
[----:B------:R1:W-:Y:S02]  /*0ad0*/  STG.E.U16 desc[UR4][R2.64], R29 ;  /* 0x0000001d02007986 */ /* 0x0003e4000c101504 */
.L_x_12210:
        /* <DEDUP_REMOVED lines=8> */
.L_x_12211:
[----:B------:R-:W-:Y:S05]  /*0b60*/  BSYNC B1 ;  /* 0x0000000000017941 */ /* 0x000fea0003800000 */
.L_x_12207:
[----:B------:R-:W-:-:S13]  /*0b70*/  ISETP.GE.AND P0, PT, R11, R10, PT ;  /* 0x0000000a0b00720c */ /* 0x000fda0003f06270 */
[----:B012---:R-:W0:Y:S01]  /*0b80*/  @!P0 LDC.64 R2, c[0x0][0x218] ;  /* 0x00008600ff028b82 */ /* 0x007e220000000a00 */
[----:B------:R-:W-:Y:S01]  /*0b90*/  @!P0 IADD3 R5, R0, R11, RZ ;  /* 0x0000000b00058210 */ /* 0x000fe20007ffe0ff */
[----:B------:R-:W-:-:S04]  /*0ba0*/  @!P0 VIADD R11, R11, 0x80 ;  /* 0x000000800b0b8836 */ /* 0x000fc80000000000 */
[----:B0-----:R-:W-:-:S05]  /*0bb0*/  @!P0 IMAD.WIDE.U32 R2, R5, 0x2, R2 ;  /* 0x0000000205028825 */ /* 0x001fca00078e0002 */
[----:B------:R2:W-:Y:S02]  /*0bc0*/  @!P0 STG.E.U16 desc[UR4][R2.64], R27 ;  /* 0x0000001b02008986 */ /* 0x0005e4000c101504 */
.L_x_12212:
[----:B------:R-:W-:Y:S05]  /*0bd0*/  BSYNC B0 ;  /* 0x0000000000007941 */ /* 0x000fea0003800000 */
.L_x_12206:
[----:B------:R-:W-:Y:S05]  /*0be0*/  WARPSYNC.ALL ;  /* 0x0000000000007948 */ /* 0x000fea0003800000 */
[----:B------:R-:W-:-:S13]  /*0bf0*/  ISETP.GE.AND P0, PT, R11, R10, PT ;  /* 0x0000000a0b00720c */ /* 0x000fda0003f06270 */
[----:B------:R-:W-:Y:S05]  /*0c00*/  @P0 EXIT ;  /* 0x000000000000094d */ /* 0x000fea0003800000 */
[----:B012---:R-:W0:Y:S01]  /*0c10*/  LDC.64 R2, c[0x0][0x218] ;  /* 0x00008600ff027b82 */ /* 0x007e220000000a00 */
[----:B------:R-:W-:-:S04]  /*0c20*/  IMAD.IADD R11, R0, 0x1, R11 ;  /* 0x00000001000b7824 */ /* 0x000fc800078e020b */
[----:B0-----:R-:W-:-:S05]  /*0c30*/  IMAD.WIDE.U32 R2, R11, 0x2, R2 ;  /* 0x000000020b027825 */ /* 0x001fca00078e0002 */
[----:B------:R-:W-:Y:S01]  /*0c40*/  STG.E.U16 desc[UR4][R2.64], R12 ;  /* 0x0000000c02007986 */ /* 0x000fe2000c101504 */
[----:B------:R-:W-:Y:S05]  /*0c50*/  EXIT ;  /* 0x000000000000794d */ /* 0x000fea0003800000 */
.L_x_12213:
        /* <DEDUP_REMOVED lines=10> */
.L_x_23572:


//--------------------- .text._ZN2at6native29vectorized_elementwise_kernelILi4EZZZNS0_15neg_kernel_cudaERNS_18TensorIteratorBaseEENKUlvE0_clEvENKUlvE6_clEvEUlN3c104HalfEE_St5arrayIPcLm2EEEEviT0_T1_ --------------------------
	.section	.text._ZN2at6native29vectorized_elementwise_kernelILi4EZZZNS0_15neg_kernel_cudaERNS_18TensorIteratorBaseEENKUlvE0_clEvENKUlvE6_clEvEUlN3c104HalfEE_St5arrayIPcLm2EEEEviT0_T1_,"ax",@progbits
	.align	128
        .global         _ZN2at6native29vectorized_elementwise_kernelILi4EZZZNS0_15neg_kernel_cudaERNS_18TensorIteratorBaseEENKUlvE0_clEvENKUlvE6_clEvEUlN3c104HalfEE_St5arrayIPcLm2EEEEviT0_T1_
        .type           _ZN2at6native29vectorized_elementwise_kernelILi4EZZZNS0_15neg_kernel_cudaERNS_18TensorIteratorBaseEENKUlvE0_clEvENKUlvE6_clEvEUlN3c104HalfEE_St5arrayIPcLm2EEEEviT0_T1_,@function
        .size           _ZN2at6native29vectorized_elementwise_kernelILi4EZZZNS0_15neg_kernel_cudaERNS_18TensorIteratorBaseEENKUlvE0_clEvENKUlvE6_clEvEUlN3c104HalfEE_St5arrayIPcLm2EEEEviT0_T1_,(.L_x_23573 - _ZN2at6native29vectorized_elementwise_kernelILi4EZZZNS0_15neg_kernel_cudaERNS_18TensorIteratorBaseEENKUlvE0_clEvENKUlvE6_clEvEUlN3c104HalfEE_St5arrayIPcLm2EEEEviT0_T1_)
        .other          _ZN2at6native29vectorized_elementwise_kernelILi4EZZZNS0_15neg_kernel_cudaERNS_18TensorIteratorBaseEENKUlvE0_clEvENKUlvE6_clEvEUlN3c104HalfEE_St5arrayIPcLm2EEEEviT0_T1_,@"STO_CUDA_ENTRY STV_DEFAULT"
_ZN2at6native29vectorized_elementwise_kernelILi4EZZZNS0_15neg_kernel_cudaERNS_18TensorIteratorBaseEENKUlvE0_clEvENKUlvE6_clEvEUlN3c104HalfEE_St5arrayIPcLm2EEEEviT0_T1_:
.text._ZN2at6native29vectorized_elementwise_kernelILi4EZZZNS0_15neg_kernel_cudaERNS_18TensorIteratorBaseEENKUlvE0_clEvENKUlvE6_clEvEUlN3c104HalfEE_St5arrayIPcLm2EEEEviT0_T1_:
        /* <DEDUP_REMOVED lines=14> */
[----:B------:R2:W3:Y:S01]  /*00e0*/  LDG.E.64 R8, desc[UR4][R4.64+0x400] ;  /* 0x0004000404087981 */ /* 0x0004e2000c1e1b00 */
[----:B0-----:R-:W-:-:S04]  /*00f0*/  IMAD.WIDE.U32 R2, R0, 0x2, R2 ;  /* 0x0000000200027825 */ /* 0x001fc800078e0002 */
[----:B------:R-:W-:-:S04]  /*0100*/  IMAD.WIDE R2, R11, 0x8, R2 ;  /* 0x000000080b027825 */ /* 0x000fc800078e0202 */
[C---:B--2---:R-:W-:Y:S02]  /*0110*/  HADD2 R5, -R7.reuse.H1_H1, -RZ.H0_H0 ;  /* 0xa00000ff07057230 */ /* 0x044fe40000000d00 */
[----:B------:R-:W-:Y:S02]  /*0120*/  HADD2 R0, -R7.H0_H0, -RZ.H0_H0 ;  /* 0xa00000ff07007230 */ /* 0x000fe40000000900 */
[C---:B------:R-:W-:Y:S01]  /*0130*/  HADD2 R7, -R6.reuse.H1_H1, -RZ.H0_H0 ;  /* 0xa00000ff06077230 */ /* 0x040fe20000000d00 */
[----:B------:R-:W-:Y:S01]  /*0140*/  PRMT R5, R5, 0x5410, RZ ;  /* 0x0000541005057816 */ /* 0x000fe200000000ff */
[----:B------:R-:W-:Y:S01]  /*0150*/  HADD2 R6, -R6.H0_H0, -RZ.H0_H0 ;  /* 0xa00000ff06067230 */ /* 0x000fe20000000900 */
[----:B------:R-:W-:Y:S01]  /*0160*/  PRMT R0, R0, 0x5410, RZ ;  /* 0x0000541000007816 */ /* 0x000fe200000000ff */
[C---:B---3--:R-:W-:Y:S01]  /*0170*/  HADD2 R10, -R9.reuse.H1_H1, -RZ.H0_H0 ;  /* 0xa00000ff090a7230 */ /* 0x048fe20000000d00 */
[----:B------:R-:W-:Y:S01]  /*0180*/  PRMT R4, R7, 0x5410, RZ ;  /* 0x0000541007047816 */ /* 0x000fe200000000ff */
[----:B------:R-:W-:Y:S01]  /*0190*/  HADD2 R9, -R9.H0_H0, -RZ.H0_H0 ;  /* 0xa00000ff09097230 */ /* 0x000fe20000000900 */
[----:B------:R-:W-:Y:S01]  /*01a0*/  PRMT R7, R6, 0x5410, RZ ;  /* 0x0000541006077816 */ /* 0x000fe200000000ff */
[C---:B------:R-:W-:Y:S01]  /*01b0*/  HADD2 R11, -R8.reuse.H1_H1, -RZ.H0_H0 ;  /* 0xa00000ff080b7230 */ /* 0x040fe20000000d00 */
[----:B------:R-:W-:Y:S01]  /*01c0*/  PRMT R6, R10, 0x5410, RZ ;  /* 0x000054100a067816 */ /* 0x000fe200000000ff */
[----:B------:R-:W-:Y:S01]  /*01d0*/  HADD2 R12, -R8.H0_H0, -RZ.H0_H0 ;  /* 0xa00000ff080c7230 */ /* 0x000fe20000000900 */
[----:B------:R-:W-:-:S02]  /*01e0*/  PRMT R9, R9, 0x5410, RZ ;  /* 0x0000541009097816 */ /* 0x000fc400000000ff */
[----:B------:R-:W-:Y:S02]  /*01f0*/  PRMT R8, R11, 0x5410, RZ ;  /* 0x000054100b087816 */ /* 0x000fe400000000ff */
[----:B------:R-:W-:Y:S02]  /*0200*/  PRMT R11, R12, 0x5410, RZ ;  /* 0x000054100c0b7816 */ /* 0x000fe400000000ff */
[----:B------:R-:W-:Y:S02]  /*0210*/  PRMT R4, R7, 0x5410, R4 ;  /* 0x0000541007047816 */ /* 0x000fe40000000004 */
[----:B------:R-:W-:Y:S02]  /*0220*/  PRMT R7, R9, 0x5410, R6 ;  /* 0x0000541009077816 */ /* 0x000fe40000000006 */
[----:B------:R-:W-:Y:S02]  /*0230*/  PRMT R5, R0, 0x5410, R5 ;  /* 0x0000541000057816 */ /* 0x000fe40000000005 */
[----:B------:R-:W-:-:S03]  /*0240*/  PRMT R6, R11, 0x5410, R8 ;  /* 0x000054100b067816 */ /* 0x000fc60000000008 */
[----:B------:R-:W-:Y:S04]  /*0250*/  STG.E.64 desc[UR4][R2.64], R4 ;  /* 0x0000000402007986 */ /* 0x000fe8000c101b04 */
[----:B------:R-:W-:Y:S01]  /*0260*/  STG.E.64 desc[UR4][R2.64+0x400], R6 ;  /* 0x0004000602007986 */ /* 0x000fe2000c101b04 */
[----:B------:R-:W-:Y:S05]  /*0270*/  EXIT ;  /* 0x000000000000794d */ /* 0x000fea0003800000 */
.L_x_12214:
        /* <DEDUP_REMOVED lines=116> */
.L_x_12217:
[----:B------:R-:W-:-:S13]  /*09c0*/  ISETP.GE.AND P0, PT, R11, R10, PT ;  /* 0x0000000a0b00720c */ /* 0x000fda0003f06270 */
[----:B------:R-:W-:Y:S05]  /*09d0*/  @P0 BRA `(.L_x_12219) ;  /* 0x0000000000300947 */ /* 0x000fea0003800000 */
[----:B0-----:R-:W0:Y:S01]  /*09e0*/  LDC.64 R2, c[0x0][0x218] ;  /* 0x00008600ff027b82 */ /* 0x001e220000000a00 */
[----:B------:R-:W-:Y:S02]  /*09f0*/  IMAD.IADD R5, R0, 0x1, R11 ;  /* 0x0000000100057824 */ /* 0x000fe400078e020b */
[----:B------:R-:W-:Y:S02]  /*0a00*/  VIADD R11, R11, 0x80 ;  /* 0x000000800b0b7836 */ /* 0x000fe40000000000 */
[----:B0-----:R-:W-:-:S05]  /*0a10*/  IMAD.WIDE.U32 R2, R5, 0x2, R2 ;  /* 0x0000000205027825 */ /* 0x001fca00078e0002 */
[----:B------:R1:W-:Y:S02]  /*0a20*/  STG.E.U16 desc[UR4][R2.64], R30 ;  /* 0x0000001e02007986 */ /* 0x0003e4000c101504 */
.L_x_12218:
[----:B------:R-:W-:-:S13]  /*0a30*/  ISETP.GE.AND P0, PT, R11, R10, PT ;  /* 0x0000000a0b00720c */ /* 0x000fda0003f06270 */
[----:B------:R-:W-:Y:S05]  /*0a40*/  @P0 BRA `(.L_x_12220) ;  /* 0x0000000000340947 */ /* 0x000fea0003800000 */
[----:B01----:R-:W0:Y:S01]  /*0a50*/  LDC.64 R2, c[0x0][0x218] ;  /* 0x00008600ff027b82 */ /* 0x003e220000000a00 */
[----:B------:R-:W-:Y:S01]  /*0a60*/  IADD3 R5, R0, R11, RZ ;  /* 0x0000000b00057210 */ /* 0x000fe20007ffe0ff */
[----:B------:R-:W-:-:S04]  /*0a70*/  VIADD R11, R11, 0x80 ;  /* 0x000000800b0b7836 */ /* 0x000fc80000000000 */
[----:B0-----:R-:W-:-:S05]  /*0a80*/  IMAD.WIDE.U32 R2, R5, 0x2, R2 ;  /* 0x0000000205027825 */ /* 0x001fca00078e0002 */
[----:B------:R1:W-:Y:S02]  /*0a90*/  STG.E.U16 desc[UR4][R2.64], R29 ;  /* 0x0000001d02007986 */ /* 0x0003e4000c101504 */
.L_x_12219:
        /* <DEDUP_REMOVED lines=8> */
.L_x_12220:
[----:B------:R-:W-:Y:S05]  /*0b20*/  BSYNC B1 ;  /* 0x0000000000017941 */ /* 0x000fea0003800000 */
.L_x_12216:
[----:B------:R-:W-:-:S13]  /*0b30*/  ISETP.GE.AND P0, PT, R11, R10, PT ;  /* 0x0000000a0b00720c */ /* 0x000fda0003f06270 */
[----:B012---:R-:W0:Y:S01]  /*0b40*/  @!P0 LDC.64 R2, c[0x0][0x218] ;  /* 0x00008600ff028b82 */ /* 0x007e220000000a00 */
[----:B------:R-:W-:Y:S01]  /*0b50*/  @!P0 IADD3 R5, R0, R11, RZ ;  /* 0x0000000b00058210 */ /* 0x000fe20007ffe0ff */
[----:B------:R-:W-:-:S04]  /*0b60*/  @!P0 VIADD R11, R11, 0x80 ;  /* 0x000000800b0b8836 */ /* 0x000fc80000000000 */
[----:B0-----:R-:W-:-:S05]  /*0b70*/  @!P0 IMAD.WIDE.U32 R2, R5, 0x2, R2 ;  /* 0x0000000205028825 */ /* 0x001fca00078e0002 */
[----:B------:R2:W-:Y:S02]  /*0b80*/  @!P0 STG.E.U16 desc[UR4][R2.64], R27 ;  /* 0x0000001b02008986 */ /* 0x0005e4000c101504 */
.L_x_12221:
[----:B------:R-:W-:Y:S05]  /*0b90*/  BSYNC B0 ;  /* 0x0000000000007941 */ /* 0x000fea0003800000 */
.L_x_12215:
        /* <DEDUP_REMOVED lines=8> */
.L_x_12222:
        /* <DEDUP_REMOVED lines=14> */
.L_x_23573:


//--------------------- .text._ZN2at6native29vectorized_elementwise_kernelILi8EZZZNS0_15neg_kernel_cudaERNS_18TensorIteratorBaseEENKUlvE0_clEvENKUlvE6_clEvEUlN3c104HalfEE_St5arrayIPcLm2EEEEviT0_T1_ --------------------------
	.section	.text._ZN2at6native29vectorized_elementwise_kernelILi8EZZZNS0_15neg_kernel_cudaERNS_18TensorIteratorBaseEENKUlvE0_clEvENKUlvE6_clEvEUlN3c104HalfEE_St5arrayIPcLm2EEEEviT0_T1_,"ax",@progbits
	.align	128
        .global         _ZN2at6native29vectorized_elementwise_kernelILi8EZZZNS0_15neg_kernel_cudaERNS_18TensorIteratorBaseEENKUlvE0_clEvENKUlvE6_clEvEUlN3c104HalfEE_St5arrayIPcLm2EEEEviT0_T1_
        .type           _ZN2at6native29vectorized_elementwise_kernelILi8EZZZNS0_15neg_kernel_cudaERNS_18TensorIteratorBaseEENKUlvE0_clEvENKUlvE6_clEvEUlN3c104HalfEE_St5arrayIPcLm2EEEEviT0_T1_,@function
        .size           _ZN2at6native29vectorized_elementwise_kernelILi8EZZZNS0_15neg_kernel_cudaERNS_18TensorIteratorBaseEENKUlvE0_clEvENKUlvE6_clEvEUlN3c104HalfEE_St5arrayIPcLm2EEEEviT0_T1_,(.L_x_23574 - _ZN2at6native29vectorized_elementwise_kernelILi8EZZZNS0_15neg_kernel_cudaERNS_18TensorIteratorBaseEENKUlvE0_clEvENKUlvE6_clEvEUlN3c104HalfEE_St5arrayIPcLm2EEEEviT0_T1_)
        .other          _ZN2at6native29vectorized_elementwise_kernelILi8EZZZNS0_15neg_kernel_cudaERNS_18TensorIteratorBaseEENKUlvE0_clEvENKUlvE6_clEvEUlN3c104HalfEE_St5arrayIPcLm2EEEEviT0_T1_,@"STO_CUDA_ENTRY STV_DEFAULT"
_ZN2at6native29vectorized_elementwise_kernelILi8EZZZNS0_15neg_kernel_cudaERNS_18TensorIteratorBaseEENKUlvE0_clEvENKUlvE6_clEvEUlN3c104HalfEE_St5arrayIPcLm2EEEEviT0_T1_:
.text._ZN2at6native29vectorized_elementwise_kernelILi8EZZZNS0_15neg_kernel_cudaERNS_18TensorIteratorBaseEENKUlvE0_clEvENKUlvE6_clEvEUlN3c104HalfEE_St5arrayIPcLm2EEEEviT0_T1_:
        /* <DEDUP_REMOVED lines=22> */
[C---:B------:R-:W-:Y:S01]  /*0160*/  HADD2 R11, -R6.reuse.H1_H1, -RZ.H0_H0 ;  /* 0xa00000ff060b7230 */ /* 0x040fe20000000d00 */
[----:B------:R-:W-:Y:S01]  /*0170*/  PRMT R0, R9, 0x5410, RZ ;  /* 0x0000541009007816 */ /* 0x000fe200000000ff */
[----:B------:R-:W-:Y:S01]  /*0180*/  HADD2 R12, -R6.H0_H0, -RZ.H0_H0 ;  /* 0xa00000ff060c7230 */ /* 0x000fe20000000900 */
[----:B------:R-:W-:Y:S01]  /*0190*/  PRMT R4, R5, 0x5410, R4 ;  /* 0x0000541005047816 */ /* 0x000fe20000000004 */
[C---:B------:R-:W-:Y:S01]  /*01a0*/  HADD2 R13, -R7.reuse.H1_H1, -RZ.H0_H0 ;  /* 0xa00000ff070d7230 */ /* 0x040fe20000000d00 */
[----:B------:R-:W-:Y:S01]  /*01b0*/  PRMT R6, R11, 0x5410, RZ ;  /* 0x000054100b067816 */ /* 0x000fe200000000ff */
[----:B------:R-:W-:Y:S01]  /*01c0*/  HADD2 R14, -R7.H0_H0, -RZ.H0_H0 ;  /* 0xa00000ff070e7230 */ /* 0x000fe20000000900 */
[----:B------:R-:W-:-:S02]  /*01d0*/  PRMT R7, R10, 0x5410, RZ ;  /* 0x000054100a077816 */ /* 0x000fc400000000ff */
[----:B------:R-:W-:Y:S02]  /*01e0*/  PRMT R9, R12, 0x5410, RZ ;  /* 0x000054100c097816 */ /* 0x000fe400000000ff */
[----:B------:R-:W-:Y:S02]  /*01f0*/  PRMT R8, R13, 0x5410, RZ ;  /* 0x000054100d087816 */ /* 0x000fe400000000ff */
[----:B------:R-:W-:Y:S02]  /*0200*/  PRMT R11, R14, 0x5410, RZ ;  /* 0x000054100e0b7816 */ /* 0x000fe400000000ff */
[----:B------:R-:W-:Y:S02]  /*0210*/  PRMT R5, R7, 0x5410, R0 ;  /* 0x0000541007057816 */ /* 0x000fe40000000000 */
[----:B------:R-:W-:Y:S02]  /*0220*/  PRMT R6, R9, 0x5410, R6 ;  /* 0x0000541009067816 */ /* 0x000fe40000000006 */
[----:B------:R-:W-:-:S05]  /*0230*/  PRMT R7, R11, 0x5410, R8 ;  /* 0x000054100b077816 */ /* 0x000fca0000000008 */
[----:B------:R-:W-:Y:S01]  /*0240*/  STG.E.128 desc[UR4][R2.64], R4 ;  /* 0x0000000402007986 */ /* 0x000fe2000c101d04 */
[----:B------:R-:W-:Y:S05]  /*0250*/  EXIT ;  /* 0x000000000000794d */ /* 0x000fea0003800000 */
.L_x_12223:
        /* <DEDUP_REMOVED lines=116> */
.L_x_12226:
[----:B------:R-:W-:-:S13]  /*09a0*/  ISETP.GE.AND P0, PT, R11, R10, PT ;  /* 0x0000000a0b00720c */ /* 0x000fda0003f06270 */
[----:B------:R-:W-:Y:S05]  /*09b0*/  @P0 BRA `(.L_x_12228) ;  /* 0x0000000000300947 */ /* 0x000fea0003800000 */
[----:B0-----:R-:W0:Y:S01]  /*09c0*/  LDC.64 R2, c[0x0][0x218] ;  /* 0x00008600ff027b82 */ /* 0x001e220000000a00 */
[----:B------:R-:W-:Y:S02]  /*09d0*/  IMAD.IADD R5, R0, 0x1, R11 ;  /* 0x0000000100057824 */ /* 0x000fe400078e020b */
[----:B------:R-:W-:Y:S02]  /*09e0*/  VIADD R11, R11, 0x80 ;  /* 0x000000800b0b7836 */ /* 0x000fe40000000000 */
[----:B0-----:R-:W-:-:S05]  /*09f0*/  IMAD.WIDE.U32 R2, R5, 0x2, R2 ;  /* 0x0000000205027825 */ /* 0x001fca00078e0002 */
[----:B------:R1:W-:Y:S02]  /*0a00*/  STG.E.U16 desc[UR4][R2.64], R30 ;  /* 0x0000001e02007986 */ /* 0x0003e4000c101504 */
.L_x_12227:
[----:B------:R-:W-:-:S13]  /*0a10*/  ISETP.GE.AND P0, PT, R11, R10, PT ;  /* 0x0000000a0b00720c */ /* 0x000fda0003f06270 */
[----:B------:R-:W-:Y:S05]  /*0a20*/  @P0 BRA `(.L_x_12229) ;  /* 0x0000000000340947 */ /* 0x000fea0003800000 */
[----:B01----:R-:W0:Y:S01]  /*0a30*/  LDC.64 R2, c[0x0][0x218] ;  /* 0x00008600ff027b82 */ /* 0x003e220000000a00 */
[----:B------:R-:W-:Y:S01]  /*0a40*/  IADD3 R5, R0, R11, RZ ;  /* 0x0000000b00057210 */ /* 0x000fe20007ffe0ff */
[----:B------:R-:W-:-:S04]  /*0a50*/  VIADD R11, R11, 0x80 ;  /* 0x000000800b0b7836 */ /* 0x000fc80000000000 */
[----:B0-----:R-:W-:-:S05]  /*0a60*/  IMAD.WIDE.U32 R2, R5, 0x2, R2 ;  /* 0x0000000205027825 */ /* 0x001fca00078e0002 */
[----:B------:R1:W-:Y:S02]  /*0a70*/  STG.E.U16 desc[UR4][R2.64], R29 ;  /* 0x0000001d02007986 */ /* 0x0003e4000c101504 */
.L_x_12228:
        /* <DEDUP_REMOVED lines=8> */
.L_x_12229:
[----:B------:R-:W-:Y:S05]  /*0b00*/  BSYNC B1 ;  /* 0x0000000000017941 */ /* 0x000fea0003800000 */
.L_x_12225:
[----:B------:R-:W-:-:S13]  /*0b10*/  ISETP.GE.AND P0, PT, R11, R10, PT ;  /* 0x0000000a0b00720c */ /* 0x000fda0003f06270 */
[----:B012---:R-:W0:Y:S01]  /*0b20*/  @!P0 LDC.64 R2, c[0x0][0x218] ;  /* 0x00008600ff028b82 */ /* 0x007e220000000a00 */
[----:B------:R-:W-:Y:S01]  /*0b30*/  @!P0 IADD3 R5, R0, R11, RZ ;  /* 0x0000000b00058210 */ /* 0x000fe20007ffe0ff */
[----:B------:R-:W-:-:S04]  /*0b40*/  @!P0 VIADD R11, R11, 0x80 ;  /* 0x000000800b0b8836 */ /* 0x000fc80000000000 */
[----:B0-----:R-:W-:-:S05]  /*0b50*/  @!P0 IMAD.WIDE.U32 R2, R5, 0x2, R2 ;  /* 0x0000000205028825 */ /* 0x001fca00078e0002 */
[----:B------:R2:W-:Y:S02]  /*0b60*/  @!P0 STG.E.U16 desc[UR4][R2.64], R27 ;  /* 0x0000001b02008986 */ /* 0x0005e4000c101504 */
.L_x_12230:
[----:B------:R-:W-:Y:S05]  /*0b70*/  BSYNC B0 ;  /* 0x0000000000007941 */ /* 0x000fea0003800000 */
.L_x_12224:
        /* <DEDUP_REMOVED lines=8> */
.L_x_12231:
        /* <DEDUP_REMOVED lines=16> */
.L_x_23574:


//--------------------- .text._ZN2at6native18elementwise_kernelILi128ELi4EZNS0_15gpu_kernel_implIZZZNS0_15neg_kernel_cudaERNS_18TensorIteratorBaseEENKUlvE0_clEvENKUlvE5_clEvEUlfE_EEvS4_RKT_EUliE_EEviT1_ --------------------------
	.section	.text._ZN2at6native18elementwise_kernelILi128ELi4EZNS0_15gpu_kernel_implIZZZNS0_15neg_kernel_cudaERNS_18TensorIteratorBaseEENKUlvE0_clEvENKUlvE5_clEvEUlfE_EEvS4_RKT_EUliE_EEviT1_,"ax",@progbits
	.align	128
        .global         _ZN2at6native18elementwise_kernelILi128ELi4EZNS0_15gpu_kernel_implIZZZNS0_15neg_kernel_cudaERNS_18TensorIteratorBaseEENKUlvE0_clEvENKUlvE5_clEvEUlfE_EEvS4_RKT_EUliE_EEviT1_
        .type           _ZN2at6native18elementwise_kernelILi128ELi4EZNS0_15gpu_kernel_implIZZZNS0_15neg_kernel_cudaERNS_18TensorIteratorBaseEENKUlvE0_clEvENKUlvE5_clEvEUlfE_EEvS4_RKT_EUliE_EEviT1_,@function
        .size           _ZN2at6native18elementwise_kernelILi128ELi4EZNS0_15gpu_kernel_implIZZZNS0_15neg_kernel_cudaERNS_18TensorIteratorBaseEENKUlvE0_clEvENKUlvE5_clEvEUlfE_EEvS4_RKT_EUliE_EEviT1_,(.L_x_23575 - _ZN2at6native18elementwise_kernelILi128ELi4EZNS0_15gpu_kernel_implIZZZNS0_15neg_kernel_cudaERNS_18TensorIteratorBaseEENKUlvE0_clEvENKUlvE5_clEvEUlfE_EEvS4_RKT_EUliE_EEviT1_)
        .other          _ZN2at6native18elementwise_kernelILi128ELi4EZNS0_15gpu_kernel_implIZZZNS0_15neg_kernel_cudaERNS_18TensorIteratorBaseEENKUlvE0_clEvENKUlvE5_clEvEUlfE_EEvS4_RKT_EUliE_EEviT1_,@"STO_CUDA_ENTRY STV_DEFAULT"
_ZN2at6native18elementwise_kernelILi128ELi4EZNS0_15gpu_kernel_implIZZZNS0_15neg_kernel_cudaERNS_18TensorIteratorBaseEENKUlvE0_clEvENKUlvE5_clEvEUlfE_EEvS4_RKT_EUliE_EEviT1_:
.text._ZN2at6native18elementwise_kernelILi128ELi4EZNS0_15gpu_kernel_implIZZZNS0_15neg_kernel_cudaERNS_18TensorIteratorBaseEENKUlvE0_clEvENKUlvE5_clEvEUlfE_EEvS4_RKT_EUliE_EEviT1_:
        /* <DEDUP_REMOVED lines=313> */
.L_x_12234:
        /* <DEDUP_REMOVED lines=22> */
.L_x_12239:
[----:B------:R-:W2:Y:S02]  /*14f0*/  LDG.E.U8 R0, desc[UR36][R2.64] ;  /* 0x0000002402007981 */ /* 0x000ea4000c1e1100 */
[----:B--2---:R-:W-:Y:S01]  /*1500*/  I2FP.F32.U32 R0, R0 ;  /* 0x0000000000007245 */ /* 0x004fe20000201000 */
[----:B------:R-:W-:Y:S06]  /*1510*/  BRA `(.L_x_12241) ;  /* 0x0000000c002c7947 */ /* 0x000fec0003800000 */
.L_x_12238:
        /* <DEDUP_REMOVED lines=9> */
.L_x_12243:
[----:B------:R-:W2:Y:S02]  /*15b0*/  LDG.E R0, desc[UR36][R2.64] ;  /* 0x0000002402007981 */ /* 0x000ea4000c1e1900 */
[----:B--2---:R-:W-:Y:S01]  /*15c0*/  I2FP.F32.S32 R0, R0 ;  /* 0x0000000000007245 */ /* 0x004fe20000201400 */
[----:B------:R-:W-:Y:S06]  /*15d0*/  BRA `(.L_x_12241) ;  /* 0x0000000800fc7947 */ /* 0x000fec0003800000 */
.L_x_12242:
[----:B------:R-:W2:Y:S02]  /*15e0*/  LDG.E.U16 R0, desc[UR36][R2.64] ;  /* 0x0000002402007981 */ /* 0x000ea4000c1e1500 */
[----:B--2---:R-:W0:Y:S01]  /*15f0*/  I2F.S16 R0, R0 ;  /* 0x0000000000007306 */ /* 0x004e220000101400 */
[----:B------:R-:W-:Y:S05]  /*1600*/  BRA `(.L_x_12241) ;  /* 0x0000000800f07947 */ /* 0x000fea0003800000 */
.L_x_12237:
        /* <DEDUP_REMOVED lines=8> */
.L_x_12245:
[----:B------:R-:W2:Y:S02]  /*1690*/  LDG.E.U16 R0, desc[UR36][R2.64] ;  /* 0x0000002402007981 */ /* 0x000ea4000c1e1500 */
[----:B--2---:R-:W-:Y:S01]  /*16a0*/  HADD2.F32 R0, -RZ, R0.H0_H0 ;  /* 0x20000000ff007230 */ /* 0x004fe20000004100 */
[----:B------:R-:W-:Y:S06]  /*16b0*/  BRA `(.L_x_12241) ;  /* 0x0000000800c47947 */ /* 0x000fec0003800000 */
.L_x_12244:
        /* <DEDUP_REMOVED lines=8> */
.L_x_12247:
[----:B------:R-:W2:Y:S02]  /*1740*/  LDG.E.U16 R0, desc[UR36][R2.64] ;  /* 0x0000002402007981 */ /* 0x000ea4000c1e1500 */
[----:B--2---:R-:W-:Y:S01]  /*1750*/  HADD2.F32 R0, -RZ, R0.H0_H0 ;  /* 0x20000000ff007230 */ /* 0x004fe20000004100 */
[----:B------:R-:W-:Y:S06]  /*1760*/  BRA `(.L_x_12241) ;  /* 0x0000000800987947 */ /* 0x000fec0003800000 */
.L_x_12246:
[----:B------:R-:W2:Y:S01]  /*1770*/  LDG.E.64 R2, desc[UR36][R2.64] ;  /* 0x0000002402027981 */ /* 0x000ea2000c1e1b00 */
[----:B------:R-:W-:Y:S01]  /*1780*/  UMOV UR4, 0xf0000000 ;  /* 0xf000000000047882 */ /* 0x000fe20000000000 */
[----:B------:R-:W-:Y:S01]  /*1790*/  UMOV UR5, 0x380fffff ;  /* 0x380fffff00057882 */ /* 0x000fe20000000000 */
[----:B--2---:R-:W0:Y:S01]  /*17a0*/  F2F.F32.F64 R0, R2 ;  /* 0x0000000200007310 */ /* 0x004e220000301000 */
[----:B------:R-:W-:-:S14]  /*17b0*/  DSETP.GEU.AND P0, PT, |R2|, UR4, PT ;  /* 0x0000000402007e2a */ /* 0x000fdc000bf0e200 */
[----:B0-----:R-:W-:Y:S01]  /*17c0*/  @!P0 FMUL R0, R0, 1.175494350822287508e-38 ;  /* 0x0080000000008820 */ /* 0x001fe20000400000 */
[----:B------:R-:W-:Y:S06]  /*17d0*/  BRA `(.L_x_12241) ;  /* 0x00000008007c7947 */ /* 0x000fec0003800000 */
.L_x_12236:
        /* <DEDUP_REMOVED lines=12> */
.L_x_12250:
[----:B------:R-:W2:Y:S01]  /*18a0*/  LDG.E.64 R2, desc[UR36][R2.64] ;  /* 0x0000002402027981 */ /* 0x000ea2000c1e1b00 */
[----:B------:R-:W-:Y:S01]  /*18b0*/  UMOV UR4, 0xf0000000 ;  /* 0xf000000000047882 */ /* 0x000fe20000000000 */
[----:B------:R-:W-:Y:S01]  /*18c0*/  UMOV UR5, 0x380fffff ;  /* 0x380fffff00057882 */ /* 0x000fe20000000000 */
[----:B--2---:R-:W0:Y:S01]  /*18d0*/  F2F.F32.F64 R0, R2 ;  /* 0x0000000200007310 */ /* 0x004e220000301000 */
[----:B------:R-:W-:-:S14]  /*18e0*/  DSETP.GEU.AND P0, PT, |R2|, UR4, PT ;  /* 0x0000000402007e2a */ /* 0x000fdc000bf0e200 */
[----:B0-----:R-:W-:Y:S01]  /*18f0*/  @!P0 FMUL R0, R0, 1.175494350822287508e-38 ;  /* 0x0080000000008820 */ /* 0x001fe20000400000 */
[----:B------:R-:W-:Y:S06]  /*1900*/  BRA `(.L_x_12241) ;  /* 0x0000000800307947 */ /* 0x000fec0003800000 */
.L_x_12249:
        /* <DEDUP_REMOVED lines=26> */
.L_x_12252:
        /* <DEDUP_REMOVED lines=13> */
.L_x_12251:
[----:B------:R-:W2:Y:S02]  /*1b80*/  LDG.E.U16 R0, desc[UR36][R2.64] ;  /* 0x0000002402007981 */ /* 0x000ea4000c1e1500 */
[----:B--2---:R-:W-:Y:S01]  /*1b90*/  IMAD.U32 R0, R0, 0x10000, RZ ;  /* 0x0001000000007824 */ /* 0x004fe200078e00ff */
[----:B------:R-:W-:Y:S06]  /*1ba0*/  BRA `(.L_x_12241) ;  /* 0x0000000400887947 */ /* 0x000fec0003800000 */
.L_x_12248:
        /* <DEDUP_REMOVED lines=11> */
.L_x_12255:
        /* <DEDUP_REMOVED lines=20> */
.L_x_12257:
[----:B------:R-:W-:Y:S05]  /*1da0*/  BSYNC B0 ;  /* 0x0000000000007941 */ /* 0x000fea0003800000 */
.L_x_12256:
[----:B------:R-:W-:Y:S01]  /*1db0*/  LEA R3, R0, 0x3b800000, 0x17 ;  /* 0x3b80000000037811 */ /* 0x000fe200078eb8ff */
[----:B------:R-:W-:-:S05]  /*1dc0*/  IMAD.SHL.U32 R0, R2, 0x100000, RZ ;  /* 0x0010000002007824 */ /* 0x000fca00078e00ff */
[----:B------:R-:W-:Y:S01]  /*1dd0*/  LOP3.LUT R0, R3, R0, R4, 0xfe, !PT ;  /* 0x0000000003007212 */ /* 0x000fe200078efe04 */
[----:B------:R-:W-:Y:S06]  /*1de0*/  BRA `(.L_x_12241) ;  /* 0x0000000000f87947 */ /* 0x000fec0003800000 */
.L_x_12254:
        /* <DEDUP_REMOVED lines=20> */
.L_x_12259:
[----:B------:R-:W-:Y:S05]  /*1f30*/  BSYNC B0 ;  /* 0x0000000000007941 */ /* 0x000fea0003800000 */
.L_x_12258:
[----:B------:R-:W-:Y:S01]  /*1f40*/  LEA R3, R0, 0x37800000, 0x17 ;  /* 0x3780000000037811 */ /* 0x000fe200078eb8ff */
[----:B------:R-:W-:-:S05]  /*1f50*/  IMAD.SHL.U32 R0, R2, 0x200000, RZ ;  /* 0x0020000002007824 */ /* 0x000fca00078e00ff */
[----:B------:R-:W-:Y:S01]  /*1f60*/  LOP3.LUT R0, R3, R0, R4, 0xfe, !PT ;  /* 0x0000000003007212 */ /* 0x000fe200078efe04 */
[----:B------:R-:W-:Y:S06]  /*1f70*/  BRA `(.L_x_12241) ;  /* 0x0000000000947947 */ /* 0x000fec0003800000 */
.L_x_12253:
        /* <DEDUP_REMOVED lines=14> */
.L_x_12240:
        /* <DEDUP_REMOVED lines=16> */
.L_x_12262:
[----:B------:R-:W-:Y:S01]  /*2160*/  IMAD.MOV.U32 R0, RZ, RZ, RZ ;  /* 0x000000ffff007224 */ /* 0x000fe200078e00ff */
[----:B------:R-:W-:Y:S06]  /*2170*/  BRA `(.L_x_12241) ;  /* 0x0000000000147947 */ /* 0x000fec0003800000 */
.L_x_12261:
[----:B------:R-:W2:Y:S02]  /*2180*/  LDG.E.64 R2, desc[UR36][R2.64] ;  /* 0x0000002402027981 */ /* 0x000ea4000c1e1b00 */
[----:B--2---:R0:W1:Y:S01]  /*2190*/  I2F.U64 R0, R2 ;  /* 0x0000000200007312 */ /* 0x0040620000301000 */
[----:B------:R-:W-:Y:S05]  /*21a0*/  BRA `(.L_x_12241) ;  /* 0x0000000000087947 */ /* 0x000fea0003800000 */
.L_x_12260:
[----:B------:R-:W2:Y:S02]  /*21b0*/  LDG.E R0, desc[UR36][R2.64] ;  /* 0x0000002402007981 */ /* 0x000ea4000c1e1900 */
[----:B--2---:R-:W-:-:S07]  /*21c0*/  I2FP.F32.U32 R0, R0 ;  /* 0x0000000000007245 */ /* 0x004fce0000201000 */
.L_x_12241:
[----:B------:R-:W-:Y:S05]  /*21d0*/  BSYNC B6 ;  /* 0x0000000000067941 */ /* 0x000fea0003800000 */
.L_x_12235:
[----:B------:R-:W0:Y:S02]  /*21e0*/  LDC.U8 R4, c[0x0][0x421] ;  /* 0x00010840ff047b82 */ /* 0x000e240000000000 */
[----:B012345:R-:W-:Y:S01]  /*21f0*/  FADD.FTZ R2, -R0, -RZ ;  /* 0x800000ff00027221 */ /* 0x03ffe20000010100 */
        /* <DEDUP_REMOVED lines=11> */
[----:B------:R-:W0:Y:S02]  /*22b0*/  F2I.FTZ.TRUNC.NTZ R3, -R0 ;  /* 0x8000000000037305 */ /* 0x000e24000021f100 */
[----:B0-----:R0:W-:Y:S01]  /*22c0*/  STG.E.U8 desc[UR36][R16.64], R3 ;  /* 0x0000000310007986 */ /* 0x0011e2000c101124 */
[----:B------:R-:W-:Y:S05]  /*22d0*/  BRA `(.L_x_12268) ;  /* 0x0000000c004c7947 */ /* 0x000fea0003800000 */
.L_x_12266:
[----:B------:R-:W0:Y:S02]  /*22e0*/  F2I.FTZ.S64.TRUNC R2, -R0 ;  /* 0x8000000000027311 */ /* 0x000e24000021d900 */
[----:B0-----:R0:W-:Y:S01]  /*22f0*/  STG.E.U8 desc[UR36][R16.64], R2 ;  /* 0x0000000210007986 */ /* 0x0011e2000c101124 */
[----:B------:R-:W-:Y:S05]  /*2300*/  BRA `(.L_x_12268) ;  /* 0x0000000c00407947 */ /* 0x000fea0003800000 */
.L_x_12265:
[----:B------:R-:W-:-:S13]  /*2310*/  ISETP.NE.AND P0, PT, R3, 0x2, PT ;  /* 0x000000020300780c */ /* 0x000fda0003f05270 */
[----:B------:R-:W-:Y:S05]  /*2320*/  @!P0 BRA `(.L_x_12269) ;  /* 0x0000000000288947 */ /* 0x000fea0003800000 */
[----:B------:R-:W-:-:S13]  /*2330*/  ISETP.NE.AND P0, PT, R3, 0x3, PT ;  /* 0x000000030300780c */ /* 0x000fda0003f05270 */
[----:B------:R-:W-:Y:S05]  /*2340*/  @!P0 BRA `(.L_x_12270) ;  /* 0x0000000000148947 */ /* 0x000fea0003800000 */
[----:B------:R-:W-:-:S13]  /*2350*/  ISETP.NE.AND P0, PT, R3, 0x4, PT ;  /* 0x000000040300780c */ /* 0x000fda0003f05270 */
[----:B------:R-:W-:Y:S05]  /*2360*/  @P0 BRA `(.L_x_12267) ;  /* 0x0000000800d00947 */ /* 0x000fea0003800000 */
[----:B------:R-:W0:Y:S02]  /*2370*/  F2I.FTZ.S64.TRUNC R2, -R0 ;  /* 0x8000000000027311 */ /* 0x000e24000021d900 */
[----:B0-----:R0:W-:Y:S01]  /*2380*/  STG.E.64 desc[UR36][R16.64], R2 ;  /* 0x0000000210007986 */ /* 0x0011e2000c101b24 */
[----:B------:R-:W-:Y:S05]  /*2390*/  BRA `(.L_x_12268) ;  /* 0x0000000c001c7947 */ /* 0x000fea0003800000 */
.L_x_12270:
[----:B------:R-:W0:Y:S02]  /*23a0*/  F2I.FTZ.TRUNC.NTZ R3, -R0 ;  /* 0x8000000000037305 */ /* 0x000e24000021f100 */
[----:B0-----:R0:W-:Y:S01]  /*23b0*/  STG.E desc[UR36][R16.64], R3 ;  /* 0x0000000310007986 */ /* 0x0011e2000c101924 */
[----:B------:R-:W-:Y:S05]  /*23c0*/  BRA `(.L_x_12268) ;  /* 0x0000000c00107947 */ /* 0x000fea0003800000 */
.L_x_12269:
[----:B------:R-:W0:Y:S02]  /*23d0*/  F2I.FTZ.TRUNC.NTZ R3, -R0 ;  /* 0x8000000000037305 */ /* 0x000e24000021f100 */
[----:B0-----:R0:W-:Y:S01]  /*23e0*/  STG.E.U16 desc[UR36][R16.64], R3 ;  /* 0x0000000310007986 */ /* 0x0011e2000c101524 */
[----:B------:R-:W-:Y:S05]  /*23f0*/  BRA `(.L_x_12268) ;  /* 0x0000000c00047947 */ /* 0x000fea0003800000 */
.L_x_12264:
        /* <DEDUP_REMOVED lines=8> */
.L_x_12272:
[----:B------:R-:W-:-:S05]  /*2480*/  F2FP.F16.F32.PACK_AB R2, RZ, R2 ;  /* 0x00000002ff02723e */ /* 0x000fca00000000ff */
[----:B------:R0:W-:Y:S01]  /*2490*/  STG.E.U16 desc[UR36][R16.64], R2 ;  /* 0x0000000210007986 */ /* 0x0001e2000c101524 */
[----:B------:R-:W-:Y:S05]  /*24a0*/  BRA `(.L_x_12268) ;  /* 0x0000000800d87947 */ /* 0x000fea0003800000 */
.L_x_12271:
        /* <DEDUP_REMOVED lines=9> */
.L_x_12274:
[----:B------:R-:W-:-:S04]  /*2540*/  F2FP.F16.F32.PACK_AB R3, RZ, R2 ;  /* 0x00000002ff03723e */ /* 0x000fc800000000ff */
[----:B------:R-:W-:-:S05]  /*2550*/  PRMT R3, R3, 0x5410, RZ ;  /* 0x0000541003037816 */ /* 0x000fca00000000ff */
[----:B------:R0:W-:Y:S01]  /*2560*/  STG.E desc[UR36][R16.64], R3 ;  /* 0x0000000310007986 */ /* 0x0001e2000c101924 */
[----:B------:R-:W-:Y:S05]  /*2570*/  BRA `(.L_x_12268) ;  /* 0x0000000800a47947 */ /* 0x000fea0003800000 */
.L_x_12273:
[----:B------:R-:W-:-:S06]  /*2580*/  FMUL.FTZ R2, R0, -1 ;  /* 0xbf80000000027820 */ /* 0x000fcc0000410000 */
[----:B------:R-:W0:Y:S02]  /*2590*/  F2F.F64.F32 R2, R2 ;  /* 0x0000000200027310 */ /* 0x000e240000201800 */
[----:B0-----:R0:W-:Y:S01]  /*25a0*/  STG.E.64 desc[UR36][R16.64], R2 ;  /* 0x0000000210007986 */ /* 0x0011e2000c101b24 */
[----:B------:R-:W-:Y:S05]  /*25b0*/  BRA `(.L_x_12268) ;  /* 0x0000000800947947 */ /* 0x000fea0003800000 */
.L_x_12263:
        /* <DEDUP_REMOVED lines=8> */
[----:B------:R-:W-:-:S04]  /*2640*/  FSETP.NEU.FTZ.AND P0, PT, R0, RZ, PT ;  /* 0x000000ff0000720b */ /* 0x000fc80003f1d000 */
[----:B------:R-:W-:-:S05]  /*2650*/  SEL R3, RZ, 0x1, !P0 ;  /* 0x00000001ff037807 */ /* 0x000fca0004000000 */
[----:B------:R0:W-:Y:S01]  /*2660*/  STG.E.U8 desc[UR36][R16.64], R3 ;  /* 0x0000000310007986 */ /* 0x0001e2000c101124 */
[----:B------:R-:W-:Y:S05]  /*2670*/  BRA `(.L_x_12268) ;  /* 0x0000000800647947 */ /* 0x000fea0003800000 */
.L_x_12277:
[----:B------:R-:W-:Y:S01]  /*2680*/  FMUL.FTZ R4, R0, -1 ;  /* 0xbf80000000047820 */ /* 0x000fe20000410000 */
[----:B------:R-:W-:-:S05]  /*2690*/  CS2R R6, SRZ ;  /* 0x0000000000067805 */ /* 0x000fca000001ff00 */
[----:B------:R-:W0:Y:S02]  /*26a0*/  F2F.F64.F32 R4, R4 ;  /* 0x0000000400047310 */ /* 0x000e240000201800 */
[----:B0-----:R0:W-:Y:S01]  /*26b0*/  STG.E.128 desc[UR36][R16.64], R4 ;  /* 0x0000000410007986 */ /* 0x0011e2000c101d24 */
[----:B------:R-:W-:Y:S05]  /*26c0*/  BRA `(.L_x_12268) ;  /* 0x0000000800507947 */ /* 0x000fea0003800000 */
.L_x_12276:
        /* <DEDUP_REMOVED lines=20> */
.L_x_12281:
[----:B------:R-:W-:Y:S05]  /*2810*/  BSYNC B0 ;  /* 0x0000000000007941 */ /* 0x000fea0003800000 */
.L_x_12280:
[----:B------:R-:W-:-:S05]  /*2820*/  LOP3.LUT R5, R0, R5, RZ, 0xfc, !PT ;  /* 0x0000000500057212 */ /* 0x000fca00078efcff */
[----:B------:R0:W-:Y:S01]  /*2830*/  STG.E.U8 desc[UR36][R16.64], R5 ;  /* 0x0000000510007986 */ /* 0x0001e2000c101124 */
[----:B------:R-:W-:Y:S05]  /*2840*/  BRA `(.L_x_12268) ;  /* 0x0000000400f07947 */ /* 0x000fea0003800000 */
.L_x_12279:
        /* <DEDUP_REMOVED lines=12> */
.L_x_12283:
[----:B------:R-:W-:Y:S01]  /*2910*/  IMAD.MOV.U32 R0, RZ, RZ, 0x7f ;  /* 0x0000007fff007424 */ /* 0x000fe200078e00ff */
[----:B------:R-:W-:-:S04]  /*2920*/  ISETP.GT.U32.AND P0, PT, R4, 0x7f800000, PT ;  /* 0x7f8000000400780c */ /* 0x000fc80003f04070 */
[----:B------:R-:W-:-:S09]  /*2930*/  SEL R0, R0, 0x7c, P0 ;  /* 0x0000007c00007807 */ /* 0x000fd20000000000 */
.L_x_12284:
[----:B------:R-:W-:Y:S05]  /*2940*/  BSYNC B0 ;  /* 0x0000000000007941 */ /* 0x000fea0003800000 */
.L_x_12282:
[----:B------:R-:W-:-:S04]  /*2950*/  LOP3.LUT R2, R2, 0x80000000, RZ, 0xc0, !PT ;  /* 0x8000000002027812 */ /* 0x000fc800078ec0ff */
[----:B------:R-:W-:-:S04]  /*2960*/  SHF.R.U32.HI R3, RZ, 0x18, R2 ;  /* 0x00000018ff037819 */ /* 0x000fc80000011602 */
[----:B------:R-:W-:-:S05]  /*2970*/  LOP3.LUT R3, R0, R3, RZ, 0xfc, !PT ;  /* 0x0000000300037212 */ /* 0x000fca00078efcff */
[----:B------:R0:W-:Y:S01]  /*2980*/  STG.E.U8 desc[UR36][R16.64], R3 ;  /* 0x0000000310007986 */ /* 0x0001e2000c101124 */
[----:B------:R-:W-:Y:S05]  /*2990*/  BRA `(.L_x_12268) ;  /* 0x00000004009c7947 */ /* 0x000fea0003800000 */
.L_x_12278:
[----:B------:R-:W-:-:S05]  /*29a0*/  F2FP.BF16.F32.PACK_AB R2, RZ, R2 ;  /* 0x00000002ff02723e */ /* 0x000fca00000010ff */
[----:B------:R0:W-:Y:S01]  /*29b0*/  STG.E.U16 desc[UR36][R16.64], R2 ;  /* 0x0000000210007986 */ /* 0x0001e2000c101524 */
[----:B------:R-:W-:Y:S05]  /*29c0*/  BRA `(.L_x_12268) ;  /* 0x0000000400907947 */ /* 0x000fea0003800000 */
.L_x_12275:
        /* <DEDUP_REMOVED lines=8> */
[----:B------:R-:W0:Y:S02]  /*2a50*/  F2I.FTZ.U32.TRUNC.NTZ R3, -R0 ;  /* 0x8000000000037305 */ /* 0x000e24000021f000 */
[----:B0-----:R4:W-:Y:S01]  /*2a60*/  STG.E.U16 desc[UR36][R16.64], R3 ;  /* 0x0000000310007986 */ /* 0x0019e2000c101524 */
[----:B------:R-:W-:Y:S05]  /*2a70*/  BRA `(.L_x_12268) ;  /* 0x0000000400647947 */ /* 0x000fea0003800000 */
.L_x_12287:
        /* <DEDUP_REMOVED lines=16> */
.L_x_12290:
[----:B------:R-:W-:-:S04]  /*2b80*/  LOP3.LUT R2, R2, 0x80000000, RZ, 0xc0, !PT ;  /* 0x8000000002027812 */ /* 0x000fc800078ec0ff */
[----:B------:R-:W-:-:S04]  /*2b90*/  SHF.R.U32.HI R3, RZ, 0x18, R2 ;  /* 0x00000018ff037819 */ /* 0x000fc80000011602 */
[----:B------:R-:W-:-:S04]  /*2ba0*/  LOP3.LUT R0, R0, R3, RZ, 0xfc, !PT ;  /* 0x0000000300007212 */ /* 0x000fc800078efcff */
[----:B------:R-:W-:-:S07]  /*2bb0*/  PRMT R8, R0, 0x7610, R8 ;  /* 0x0000761000087816 */ /* 0x000fce0000000008 */
.L_x_12289:
[----:B------:R-:W-:Y:S05]  /*2bc0*/  BSYNC B0 ;  /* 0x0000000000007941 */ /* 0x000fea0003800000 */
.L_x_12288:
[----:B------:R0:W-:Y:S01]  /*2bd0*/  STG.E.U8 desc[UR36][R16.64], R8 ;  /* 0x0000000810007986 */ /* 0x0001e2000c101124 */
[----:B------:R-:W-:Y:S05]  /*2be0*/  BRA `(.L_x_12268) ;  /* 0x0000000400087947 */ /* 0x000fea0003800000 */
.L_x_12286:
        /* <DEDUP_REMOVED lines=16> */
.L_x_12293:
[----:B------:R-:W-:-:S04]  /*2cf0*/  LOP3.LUT R2, R2, 0x80000000, RZ, 0xc0, !PT ;  /* 0x8000000002027812 */ /* 0x000fc800078ec0ff */
[----:B------:R-:W-:-:S04]  /*2d00*/  SHF.R.U32.HI R3, RZ, 0x18, R2 ;  /* 0x00000018ff037819 */ /* 0x000fc80000011602 */
[----:B------:R-:W-:-:S04]  /*2d10*/  LOP3.LUT R0, R0, R3, RZ, 0xfc, !PT ;  /* 0x0000000300007212 */ /* 0x000fc800078efcff */
[----:B------:R-:W-:-:S07]  /*2d20*/  PRMT R8, R0, 0x7610, R8 ;  /* 0x0000761000087816 */ /* 0x000fce0000000008 */
.L_x_12292:
[----:B------:R-:W-:Y:S05]  /*2d30*/  BSYNC B0 ;  /* 0x0000000000007941 */ /* 0x000fea0003800000 */
.L_x_12291:
[----:B------:R3:W-:Y:S01]  /*2d40*/  STG.E.U8 desc[UR36][R16.64], R8 ;  /* 0x0000000810007986 */ /* 0x0007e2000c101124 */
[----:B------:R-:W-:Y:S05]  /*2d50*/  BRA `(.L_x_12268) ;  /* 0x0000000000ac7947 */ /* 0x000fea0003800000 */
.L_x_12285:
        /* <DEDUP_REMOVED lines=21> */
.L_x_12267:
        /* <DEDUP_REMOVED lines=16> */
.L_x_12296:
[----:B------:R-:W-:Y:S05]  /*2fb0*/  BRA `(.L_x_12268) ;  /* 0x0000000000147947 */ /* 0x000fea0003800000 */
.L_x_12295:
[----:B------:R-:W0:Y:S02]  /*2fc0*/  F2I.FTZ.U64.TRUNC R2, -R0 ;  /* 0x8000000000027311 */ /* 0x000e24000021d800 */
[----:B0-----:R2:W-:Y:S01]  /*2fd0*/  STG.E.64 desc[UR36][R16.64], R2 ;  /* 0x0000000210007986 */ /* 0x0015e2000c101b24 */
[----:B------:R-:W-:Y:S05]  /*2fe0*/  BRA `(.L_x_12268) ;  /* 0x0000000000087947 */ /* 0x000fea0003800000 */
.L_x_12294:
[----:B------:R-:W0:Y:S02]  /*2ff0*/  F2I.FTZ.U32.TRUNC.NTZ R3, -R0 ;  /* 0x8000000000037305 */ /* 0x000e24000021f000 */
[----:B0-----:R0:W-:Y:S02]  /*3000*/  STG.E desc[UR36][R16.64], R3 ;  /* 0x0000000310007986 */ /* 0x0011e4000c101924 */
.L_x_12268:
[----:B------:R-:W-:-:S04]  /*3010*/  IMAD R18, R23, 0x200, R18 ;  /* 0x0000020017127824 */ /* 0x000fc800078e0212 */
[----:B------:R-:W-:-:S07]  /*3020*/  VIADD R19, R18, 0x80 ;  /* 0x0000008012137836 */ /* 0x000fce0000000000 */
.L_x_12233:
[----:B------:R-:W-:Y:S05]  /*3030*/  BSYNC B7 ;  /* 0x0000000000077941 */ /* 0x000fea0003800000 */
.L_x_12232:
        /* <DEDUP_REMOVED lines=307> */
.L_x_12299:
        /* <DEDUP_REMOVED lines=22> */
.L_x_12304:
[----:B------:R-:W2:Y:S02]  /*44d0*/  LDG.E.U8 R0, desc[UR36][R2.64] ;  /* 0x0000002402007981 */ /* 0x000ea4000c1e1100 */
[----:B--2---:R-:W-:Y:S01]  /*44e0*/  I2FP.F32.U32 R0, R0 ;  /* 0x0000000000007245 */ /* 0x004fe20000201000 */
[----:B------:R-:W-:Y:S06]  /*44f0*/  BRA `(.L_x_12306) ;  /* 0x0000000c002c7947 */ /* 0x000fec0003800000 */
.L_x_12303:
        /* <DEDUP_REMOVED lines=9> */
.L_x_12308:
[----:B------:R-:W2:Y:S02]  /*4590*/  LDG.E R0, desc[UR36][R2.64] ;  /* 0x0000002402007981 */ /* 0x000ea4000c1e1900 */
[----:B--2---:R-:W-:Y:S01]  /*45a0*/  I2FP.F32.S32 R0, R0 ;  /* 0x0000000000007245 */ /* 0x004fe20000201400 */
[----:B------:R-:W-:Y:S06]  /*45b0*/  BRA `(.L_x_12306) ;  /* 0x0000000800fc7947 */ /* 0x000fec0003800000 */
.L_x_12307:
[----:B------:R-:W2:Y:S02]  /*45c0*/  LDG.E.U16 R0, desc[UR36][R2.64] ;  /* 0x0000002402007981 */ /* 0x000ea4000c1e1500 */
[----:B--2---:R-:W1:Y:S01]  /*45d0*/  I2F.S16 R0, R0 ;  /* 0x0000000000007306 */ /* 0x004e620000101400 */
[----:B------:R-:W-:Y:S05]  /*45e0*/  BRA `(.L_x_12306) ;  /* 0x0000000800f07947 */ /* 0x000fea0003800000 */
.L_x_12302:
        /* <DEDUP_REMOVED lines=8> */
.L_x_12310:
[----:B------:R-:W2:Y:S02]  /*4670*/  LDG.E.U16 R0, desc[UR36][R2.64] ;  /* 0x0000002402007981 */ /* 0x000ea4000c1e1500 */
[----:B--2---:R-:W-:Y:S01]  /*4680*/  HADD2.F32 R0, -RZ, R0.H0_H0 ;  /* 0x20000000ff007230 */ /* 0x004fe20000004100 */
[----:B------:R-:W-:Y:S06]  /*4690*/  BRA `(.L_x_12306) ;  /* 0x0000000800c47947 */ /* 0x000fec0003800000 */
.L_x_12309:
        /* <DEDUP_REMOVED lines=8> */
.L_x_12312:
[----:B------:R-:W2:Y:S02]  /*4720*/  LDG.E.U16 R0, desc[UR36][R2.64] ;  /* 0x0000002402007981 */ /* 0x000ea4000c1e1500 */
[----:B--2---:R-:W-:Y:S01]  /*4730*/  HADD2.F32 R0, -RZ, R0.H0_H0 ;  /* 0x20000000ff007230 */ /* 0x004fe20000004100 */
[----:B------:R-:W-:Y:S06]  /*4740*/  BRA `(.L_x_12306) ;  /* 0x0000000800987947 */ /* 0x000fec0003800000 */
.L_x_12311:
[----:B------:R-:W2:Y:S01]  /*4750*/  LDG.E.64 R2, desc[UR36][R2.64] ;  /* 0x0000002402027981 */ /* 0x000ea2000c1e1b00 */
[----:B------:R-:W-:Y:S01]  /*4760*/  UMOV UR4, 0xf0000000 ;  /* 0xf000000000047882 */ /* 0x000fe20000000000 */
[----:B------:R-:W-:Y:S01]  /*4770*/  UMOV UR5, 0x380fffff ;  /* 0x380fffff00057882 */ /* 0x000fe20000000000 */
[----:B--2---:R-:W0:Y:S01]  /*4780*/  F2F.F32.F64 R0, R2 ;  /* 0x0000000200007310 */ /* 0x004e220000301000 */
[----:B------:R-:W-:-:S14]  /*4790*/  DSETP.GEU.AND P0, PT, |R2|, UR4, PT ;  /* 0x0000000402007e2a */ /* 0x000fdc000bf0e200 */
[----:B0-----:R-:W-:Y:S01]  /*47a0*/  @!P0 FMUL R0, R0, 1.175494350822287508e-38 ;  /* 0x0080000000008820 */ /* 0x001fe20000400000 */
[----:B------:R-:W-:Y:S06]  /*47b0*/  BRA `(.L_x_12306) ;  /* 0x00000008007c7947 */ /* 0x000fec0003800000 */
.L_x_12301:
        /* <DEDUP_REMOVED lines=12> */
.L_x_12315:
[----:B------:R-:W2:Y:S01]  /*4880*/  LDG.E.64 R2, desc[UR36][R2.64] ;  /* 0x0000002402027981 */ /* 0x000ea2000c1e1b00 */
[----:B------:R-:W-:Y:S01]  /*4890*/  UMOV UR4, 0xf0000000 ;  /* 0xf000000000047882 */ /* 0x000fe20000000000 */
[----:B------:R-:W-:Y:S01]  /*48a0*/  UMOV UR5, 0x380fffff ;  /* 0x380fffff00057882 */ /* 0x000fe20000000000 */
[----:B--2---:R-:W0:Y:S01]  /*48b0*/  F2F.F32.F64 R0, R2 ;  /* 0x0000000200007310 */ /* 0x004e220000301000 */
[----:B------:R-:W-:-:S14]  /*48c0*/  DSETP.GEU.AND P0, PT, |R2|, UR4, PT ;  /* 0x0000000402007e2a */ /* 0x000fdc000bf0e200 */
[----:B0-----:R-:W-:Y:S01]  /*48d0*/  @!P0 FMUL R0, R0, 1.175494350822287508e-38 ;  /* 0x0080000000008820 */ /* 0x001fe20000400000 */
[----:B------:R-:W-:Y:S06]  /*48e0*/  BRA `(.L_x_12306) ;  /* 0x0000000800307947 */ /* 0x000fec0003800000 */
.L_x_12314:
        /* <DEDUP_REMOVED lines=26> */
.L_x_12317:
        /* <DEDUP_REMOVED lines=13> */
.L_x_12316:
[----:B------:R-:W2:Y:S02]  /*4b60*/  LDG.E.U16 R0, desc[UR36][R2.64] ;  /* 0x0000002402007981 */ /* 0x000ea4000c1e1500 */
[----:B--2---:R-:W-:Y:S01]  /*4b70*/  IMAD.U32 R0, R0, 0x10000, RZ ;  /* 0x0001000000007824 */ /* 0x004fe200078e00ff */
[----:B------:R-:W-:Y:S06]  /*4b80*/  BRA `(.L_x_12306) ;  /* 0x0000000400887947 */ /* 0x000fec0003800000 */
.L_x_12313:
        /* <DEDUP_REMOVED lines=11> */
.L_x_12320:
        /* <DEDUP_REMOVED lines=20> */
.L_x_12322:
[----:B------:R-:W-:Y:S05]  /*4d80*/  BSYNC B0 ;  /* 0x0000000000007941 */ /* 0x000fea0003800000 */
.L_x_12321:
[----:B------:R-:W-:Y:S01]  /*4d90*/  LEA R3, R0, 0x3b800000, 0x17 ;  /* 0x3b80000000037811 */ /* 0x000fe200078eb8ff */
[----:B------:R-:W-:-:S05]  /*4da0*/  IMAD.SHL.U32 R0, R2, 0x100000, RZ ;  /* 0x0010000002007824 */ /* 0x000fca00078e00ff */
[----:B------:R-:W-:Y:S01]  /*4db0*/  LOP3.LUT R0, R3, R0, R4, 0xfe, !PT ;  /* 0x0000000003007212 */ /* 0x000fe200078efe04 */
[----:B------:R-:W-:Y:S06]  /*4dc0*/  BRA `(.L_x_12306) ;  /* 0x0000000000f87947 */ /* 0x000fec0003800000 */
.L_x_12319:
        /* <DEDUP_REMOVED lines=20> */
.L_x_12324:
[----:B------:R-:W-:Y:S05]  /*4f10*/  BSYNC B0 ;  /* 0x0000000000007941 */ /* 0x000fea0003800000 */
.L_x_12323:
[----:B------:R-:W-:Y:S01]  /*4f20*/  LEA R3, R0, 0x37800000, 0x17 ;  /* 0x3780000000037811 */ /* 0x000fe200078eb8ff */
[----:B------:R-:W-:-:S05]  /*4f30*/  IMAD.SHL.U32 R0, R2, 0x200000, RZ ;  /* 0x0020000002007824 */ /* 0x000fca00078e00ff */
[----:B------:R-:W-:Y:S01]  /*4f40*/  LOP3.LUT R0, R3, R0, R4, 0xfe, !PT ;  /* 0x0000000003007212 */ /* 0x000fe200078efe04 */
[----:B------:R-:W-:Y:S06]  /*4f50*/  BRA `(.L_x_12306) ;  /* 0x0000000000947947 */ /* 0x000fec0003800000 */
.L_x_12318:
        /* <DEDUP_REMOVED lines=14> */
.L_x_12305:
        /* <DEDUP_REMOVED lines=16> */
.L_x_12327:
[----:B------:R-:W-:Y:S01]  /*5140*/  IMAD.MOV.U32 R0, RZ, RZ, RZ ;  /* 0x000000ffff007224 */ /* 0x000fe200078e00ff */
[----:B------:R-:W-:Y:S06]  /*5150*/  BRA `(.L_x_12306) ;  /* 0x0000000000147947 */ /* 0x000fec0003800000 */
.L_x_12326:
[----:B------:R-:W2:Y:S02]  /*5160*/  LDG.E.64 R2, desc[UR36][R2.64] ;  /* 0x0000002402027981 */ /* 0x000ea4000c1e1b00 */
[----:B--2---:R0:W1:Y:S01]  /*5170*/  I2F.U64 R0, R2 ;  /* 0x0000000200007312 */ /* 0x0040620000301000 */
[----:B------:R-:W-:Y:S05]  /*5180*/  BRA `(.L_x_12306) ;  /* 0x0000000000087947 */ /* 0x000fea0003800000 */
.L_x_12325:
[----:B------:R-:W2:Y:S02]  /*5190*/  LDG.E R0, desc[UR36][R2.64] ;  /* 0x0000002402007981 */ /* 0x000ea4000c1e1900 */
[----:B--2---:R-:W-:-:S07]  /*51a0*/  I2FP.F32.U32 R0, R0 ;  /* 0x0000000000007245 */ /* 0x004fce0000201000 */
.L_x_12306:
[----:B------:R-:W-:Y:S05]  /*51b0*/  BSYNC B6 ;  /* 0x0000000000067941 */ /* 0x000fea0003800000 */
.L_x_12300:
        /* <DEDUP_REMOVED lines=16> */
.L_x_12331:
[----:B------:R-:W0:Y:S02]  /*52c0*/  F2I.FTZ.S64.TRUNC R2, -R0 ;  /* 0x8000000000027311 */ /* 0x000e24000021d900 */
[----:B0-----:R4:W-:Y:S01]  /*52d0*/  STG.E.U8 desc[UR36][R16.64], R2 ;  /* 0x0000000210007986 */ /* 0x0019e2000c101124 */
[----:B------:R-:W-:Y:S05]  /*52e0*/  BRA `(.L_x_12333) ;  /* 0x0000000c00407947 */ /* 0x000fea0003800000 */
.L_x_12330:
        /* <DEDUP_REMOVED lines=9> */
.L_x_12335:
[----:B------:R-:W0:Y:S02]  /*5380*/  F2I.FTZ.TRUNC.NTZ R3, -R0 ;  /* 0x8000000000037305 */ /* 0x000e24000021f100 */
[----:B0-----:R2:W-:Y:S01]  /*5390*/  STG.E desc[UR36][R16.64], R3 ;  /* 0x0000000310007986 */ /* 0x0015e2000c101924 */
[----:B------:R-:W-:Y:S05]  /*53a0*/  BRA `(.L_x_12333) ;  /* 0x0000000c00107947 */ /* 0x000fea0003800000 */
.L_x_12334:
[----:B------:R-:W0:Y:S02]  /*53b0*/  F2I.FTZ.TRUNC.NTZ R3, -R0 ;  /* 0x8000000000037305 */ /* 0x000e24000021f100 */
[----:B0-----:R0:W-:Y:S01]  /*53c0*/  STG.E.U16 desc[UR36][R16.64], R3 ;  /* 0x0000000310007986 */ /* 0x0011e2000c101524 */
[----:B------:R-:W-:Y:S05]  /*53d0*/  BRA `(.L_x_12333) ;  /* 0x0000000c00047947 */ /* 0x000fea0003800000 */
.L_x_12329:
        /* <DEDUP_REMOVED lines=8> */
.L_x_12337:
[----:B------:R-:W-:-:S05]  /*5460*/  F2FP.F16.F32.PACK_AB R2, RZ, R2 ;  /* 0x00000002ff02723e */ /* 0x000fca00000000ff */
[----:B------:R0:W-:Y:S01]  /*5470*/  STG.E.U16 desc[UR36][R16.64], R2 ;  /* 0x0000000210007986 */ /* 0x0001e2000c101524 */
[----:B------:R-:W-:Y:S05]  /*5480*/  BRA `(.L_x_12333) ;  /* 0x0000000800d87947 */ /* 0x000fea0003800000 */
.L_x_12336:
        /* <DEDUP_REMOVED lines=9> */
.L_x_12339:
[----:B------:R-:W-:-:S04]  /*5520*/  F2FP.F16.F32.PACK_AB R3, RZ, R2 ;  /* 0x00000002ff03723e */ /* 0x000fc800000000ff */
[----:B------:R-:W-:-:S05]  /*5530*/  PRMT R3, R3, 0x5410, RZ ;  /* 0x0000541003037816 */ /* 0x000fca00000000ff */
[----:B------:R0:W-:Y:S01]  /*5540*/  STG.E desc[UR36][R16.64], R3 ;  /* 0x0000000310007986 */ /* 0x0001e2000c101924 */
[----:B------:R-:W-:Y:S05]  /*5550*/  BRA `(.L_x_12333) ;  /* 0x0000000800a47947 */ /* 0x000fea0003800000 */
.L_x_12338:
[----:B------:R-:W-:-:S06]  /*5560*/  FMUL.FTZ R2, R0, -1 ;  /* 0xbf80000000027820 */ /* 0x000fcc0000410000 */
[----:B------:R-:W0:Y:S02]  /*5570*/  F2F.F64.F32 R2, R2 ;  /* 0x0000000200027310 */ /* 0x000e240000201800 */
[----:B0-----:R0:W-:Y:S01]  /*5580*/  STG.E.64 desc[UR36][R16.64], R2 ;  /* 0x0000000210007986 */ /* 0x0011e2000c101b24 */
[----:B------:R-:W-:Y:S05]  /*5590*/  BRA `(.L_x_12333) ;  /* 0x0000000800947947 */ /* 0x000fea0003800000 */
.L_x_12328:
        /* <DEDUP_REMOVED lines=12> */
.L_x_12342:
[----:B------:R-:W-:Y:S01]  /*5660*/  FMUL.FTZ R4, R0, -1 ;  /* 0xbf80000000047820 */ /* 0x000fe20000410000 */
[----:B------:R-:W-:-:S05]  /*5670*/  CS2R R6, SRZ ;  /* 0x0000000000067805 */ /* 0x000fca000001ff00 */
[----:B------:R-:W0:Y:S02]  /*5680*/  F2F.F64.F32 R4, R4 ;  /* 0x0000000400047310 */ /* 0x000e240000201800 */
[----:B0-----:R0:W-:Y:S01]  /*5690*/  STG.E.128 desc[UR36][R16.64], R4 ;  /* 0x0000000410007986 */ /* 0x0011e2000c101d24 */
[----:B------:R-:W-:Y:S05]  /*56a0*/  BRA `(.L_x_12333) ;  /* 0x0000000800507947 */ /* 0x000fea0003800000 */
.L_x_12341:
        /* <DEDUP_REMOVED lines=20> */
.L_x_12346:
[----:B------:R-:W-:Y:S05]  /*57f0*/  BSYNC B0 ;  /* 0x0000000000007941 */ /* 0x000fea0003800000 */
.L_x_12345:
[----:B------:R-:W-:-:S05]  /*5800*/  LOP3.LUT R5, R0, R5, RZ, 0xfc, !PT ;  /* 0x0000000500057212 */ /* 0x000fca00078efcff */
[----:B------:R0:W-:Y:S01]  /*5810*/  STG.E.U8 desc[UR36][R16.64], R5 ;  /* 0x0000000510007986 */ /* 0x0001e2000c101124 */
[----:B------:R-:W-:Y:S05]  /*5820*/  BRA `(.L_x_12333) ;  /* 0x0000000400f07947 */ /* 0x000fea0003800000 */
.L_x_12344:
        /* <DEDUP_REMOVED lines=12> */
.L_x_12348:
[----:B------:R-:W-:Y:S01]  /*58f0*/  IMAD.MOV.U32 R0, RZ, RZ, 0x7f ;  /* 0x0000007fff007424 */ /* 0x000fe200078e00ff */
[----:B------:R-:W-:-:S04]  /*5900*/  ISETP.GT.U32.AND P0, PT, R4, 0x7f800000, PT ;  /* 0x7f8000000400780c */ /* 0x000fc80003f04070 */
[----:B------:R-:W-:-:S09]  /*5910*/  SEL R0, R0, 0x7c, P0 ;  /* 0x0000007c00007807 */ /* 0x000fd20000000000 */
.L_x_12349:
[----:B------:R-:W-:Y:S05]  /*5920*/  BSYNC B0 ;  /* 0x0000000000007941 */ /* 0x000fea0003800000 */
.L_x_12347:
[----:B------:R-:W-:-:S04]  /*5930*/  LOP3.LUT R2, R2, 0x80000000, RZ, 0xc0, !PT ;  /* 0x8000000002027812 */ /* 0x000fc800078ec0ff */
[----:B------:R-:W-:-:S04]  /*5940*/  SHF.R.U32.HI R3, RZ, 0x18, R2 ;  /* 0x00000018ff037819 */ /* 0x000fc80000011602 */
[----:B------:R-:W-:-:S05]  /*5950*/  LOP3.LUT R3, R0, R3, RZ, 0xfc, !PT ;  /* 0x0000000300037212 */ /* 0x000fca00078efcff */
[----:B------:R0:W-:Y:S01]  /*5960*/  STG.E.U8 desc[UR36][R16.64], R3 ;  /* 0x0000000310007986 */ /* 0x0001e2000c101124 */
[----:B------:R-:W-:Y:S05]  /*5970*/  BRA `(.L_x_12333) ;  /* 0x00000004009c7947 */ /* 0x000fea0003800000 */
.L_x_12343:
[----:B------:R-:W-:-:S05]  /*5980*/  F2FP.BF16.F32.PACK_AB R2, RZ, R2 ;  /* 0x00000002ff02723e */ /* 0x000fca00000010ff */
[----:B------:R0:W-:Y:S01]  /*5990*/  STG.E.U16 desc[UR36][R16.64], R2 ;  /* 0x0000000210007986 */ /* 0x0001e2000c101524 */
[----:B------:R-:W-:Y:S05]  /*59a0*/  BRA `(.L_x_12333) ;  /* 0x0000000400907947 */ /* 0x000fea0003800000 */
.L_x_12340:
        /* <DEDUP_REMOVED lines=11> */
.L_x_12352:
        /* <DEDUP_REMOVED lines=16> */
.L_x_12355:
[----:B------:R-:W-:-:S04]  /*5b60*/  LOP3.LUT R2, R2, 0x80000000, RZ, 0xc0, !PT ;  /* 0x8000000002027812 */ /* 0x000fc800078ec0ff */
[----:B------:R-:W-:-:S04]  /*5b70*/  SHF.R.U32.HI R3, RZ, 0x18, R2 ;  /* 0x00000018ff037819 */ /* 0x000fc80000011602 */
[----:B------:R-:W-:-:S04]  /*5b80*/  LOP3.LUT R0, R0, R3, RZ, 0xfc, !PT ;  /* 0x0000000300007212 */ /* 0x000fc800078efcff */
[----:B------:R-:W-:-:S07]  /*5b90*/  PRMT R8, R0, 0x7610, R8 ;  /* 0x0000761000087816 */ /* 0x000fce0000000008 */
.L_x_12354:
[----:B------:R-:W-:Y:S05]  /*5ba0*/  BSYNC B0 ;  /* 0x0000000000007941 */ /* 0x000fea0003800000 */
.L_x_12353:
[----:B------:R0:W-:Y:S01]  /*5bb0*/  STG.E.U8 desc[UR36][R16.64], R8 ;  /* 0x0000000810007986 */ /* 0x0001e2000c101124 */
[----:B------:R-:W-:Y:S05]  /*5bc0*/  BRA `(.L_x_12333) ;  /* 0x0000000400087947 */ /* 0x000fea0003800000 */
.L_x_12351:
        /* <DEDUP_REMOVED lines=16> */
.L_x_12358:
[----:B------:R-:W-:-:S04]  /*5cd0*/  LOP3.LUT R2, R2, 0x80000000, RZ, 0xc0, !PT ;  /* 0x8000000002027812 */ /* 0x000fc800078ec0ff */
[----:B------:R-:W-:-:S04]  /*5ce0*/  SHF.R.U32.HI R3, RZ, 0x18, R2 ;  /* 0x00000018ff037819 */ /* 0x000fc80000011602 */
[----:B------:R-:W-:-:S04]  /*5cf0*/  LOP3.LUT R0, R0, R3, RZ, 0xfc, !PT ;  /* 0x0000000300007212 */ /* 0x000fc800078efcff */
[----:B------:R-:W-:-:S07]  /*5d00*/  PRMT R8, R0, 0x7610, R8 ;  /* 0x0000761000087816 */ /* 0x000fce0000000008 */
.L_x_12357:
[----:B------:R-:W-:Y:S05]  /*5d10*/  BSYNC B0 ;  /* 0x0000000000007941 */ /* 0x000fea0003800000 */
.L_x_12356:
[----:B------:R0:W-:Y:S01]  /*5d20*/  STG.E.U8 desc[UR36][R16.64], R8 ;  /* 0x0000000810007986 */ /* 0x0001e2000c101124 */
[----:B------:R-:W-:Y:S05]  /*5d30*/  BRA `(.L_x_12333) ;  /* 0x0000000000ac7947 */ /* 0x000fea0003800000 */
.L_x_12350:
        /* <DEDUP_REMOVED lines=21> */
.L_x_12332:
        /* <DEDUP_REMOVED lines=16> */
.L_x_12361:
[----:B------:R-:W-:Y:S05]  /*5f90*/  BRA `(.L_x_12333) ;  /* 0x0000000000147947 */ /* 0x000fea0003800000 */
.L_x_12360:
[----:B------:R-:W0:Y:S02]  /*5fa0*/  F2I.FTZ.U64.TRUNC R2, -R0 ;  /* 0x8000000000027311 */ /* 0x000e24000021d800 */
[----:B0-----:R0:W-:Y:S01]  /*5fb0*/  STG.E.64 desc[UR36][R16.64], R2 ;  /* 0x0000000210007986 */ /* 0x0011e2000c101b24 */
[----:B------:R-:W-:Y:S05]  /*5fc0*/  BRA `(.L_x_12333) ;  /* 0x0000000000087947 */ /* 0x000fea0003800000 */
.L_x_12359:
[----:B------:R-:W0:Y:S02]  /*5fd0*/  F2I.FTZ.U32.TRUNC.NTZ R3, -R0 ;  /* 0x8000000000037305 */ /* 0x000e24000021f000 */
[----:B0-----:R0:W-:Y:S02]  /*5fe0*/  STG.E desc[UR36][R16.64], R3 ;  /* 0x0000000310007986 */ /* 0x0011e4000c101924 */
.L_x_12333:
[----:B------:R-:W-:-:S07]  /*5ff0*/  VIADD R19, R19, 0x80 ;  /* 0x0000008013137836 */ /* 0x000fce0000000000 */
.L_x_12298:
[----:B------:R-:W-:Y:S05]  /*6000*/  BSYNC B7 ;  /* 0x0000000000077941 */ /* 0x000fea0003800000 */
.L_x_12297:
        /* <DEDUP_REMOVED lines=307> */
.L_x_12364:
        /* <DEDUP_REMOVED lines=22> */
.L_x_12369:
[----:B------:R-:W2:Y:S02]  /*74a0*/  LDG.E.U8 R0, desc[UR36][R2.64] ;  /* 0x0000002402007981 */ /* 0x000ea4000c1e1100 */
[----:B--2---:R-:W-:Y:S01]  /*74b0*/  I2FP.F32.U32 R0, R0 ;  /* 0x0000000000007245 */ /* 0x004fe20000201000 */
[----:B------:R-:W-:Y:S06]  /*74c0*/  BRA `(.L_x_12371) ;  /* 0x0000000c002c7947 */ /* 0x000fec0003800000 */
.L_x_12368:
        /* <DEDUP_REMOVED lines=9> */
.L_x_12373:
[----:B------:R-:W2:Y:S02]  /*7560*/  LDG.E R0, desc[UR36][R2.64] ;  /* 0x0000002402007981 */ /* 0x000ea4000c1e1900 */
[----:B--2---:R-:W-:Y:S01]  /*7570*/  I2FP.F32.S32 R0, R0 ;  /* 0x0000000000007245 */ /* 0x004fe20000201400 */
[----:B------:R-:W-:Y:S06]  /*7580*/  BRA `(.L_x_12371) ;  /* 0x0000000800fc7947 */ /* 0x000fec0003800000 */
.L_x_12372:
[----:B------:R-:W2:Y:S02]  /*7590*/  LDG.E.U16 R0, desc[UR36][R2.64] ;  /* 0x0000002402007981 */ /* 0x000ea4000c1e1500 */
[----:B--2---:R-:W0:Y:S01]  /*75a0*/  I2F.S16 R0, R0 ;  /* 0x0000000000007306 */ /* 0x004e220000101400 */
[----:B------:R-:W-:Y:S05]  /*75b0*/  BRA `(.L_x_12371) ;  /* 0x0000000800f07947 */ /* 0x000fea0003800000 */
.L_x_12367:
        /* <DEDUP_REMOVED lines=8> */
.L_x_12375:
[----:B------:R-:W2:Y:S02]  /*7640*/  LDG.E.U16 R0, desc[UR36][R2.64] ;  /* 0x0000002402007981 */ /* 0x000ea4000c1e1500 */
[----:B--2---:R-:W-:Y:S01]  /*7650*/  HADD2.F32 R0, -RZ, R0.H0_H0 ;  /* 0x20000000ff007230 */ /* 0x004fe20000004100 */
[----:B------:R-:W-:Y:S06]  /*7660*/  BRA `(.L_x_12371) ;  /* 0x0000000800c47947 */ /* 0x000fec0003800000 */
.L_x_12374:
        /* <DEDUP_REMOVED lines=8> */
.L_x_12377:
[----:B------:R-:W2:Y:S02]  /*76f0*/  LDG.E.U16 R0, desc[UR36][R2.64] ;  /* 0x0000002402007981 */ /* 0x000ea4000c1e1500 */
[----:B--2---:R-:W-:Y:S01]  /*7700*/  HADD2.F32 R0, -RZ, R0.H0_H0 ;  /* 0x20000000ff007230 */ /* 0x004fe20000004100 */
[----:B------:R-:W-:Y:S06]  /*7710*/  BRA `(.L_x_12371) ;  /* 0x0000000800987947 */ /* 0x000fec0003800000 */
.L_x_12376:
[----:B------:R-:W2:Y:S01]  /*7720*/  LDG.E.64 R2, desc[UR36][R2.64] ;  /* 0x0000002402027981 */ /* 0x000ea2000c1e1b00 */
[----:B------:R-:W-:Y:S01]  /*7730*/  UMOV UR4, 0xf0000000 ;  /* 0xf000000000047882 */ /* 0x000fe20000000000 */
[----:B------:R-:W-:Y:S01]  /*7740*/  UMOV UR5, 0x380fffff ;  /* 0x380fffff00057882 */ /* 0x000fe20000000000 */
[----:B--2---:R-:W0:Y:S01]  /*7750*/  F2F.F32.F64 R0, R2 ;  /* 0x0000000200007310 */ /* 0x004e220000301000 */
[----:B------:R-:W-:-:S14]  /*7760*/  DSETP.GEU.AND P0, PT, |R2|, UR4, PT ;  /* 0x0000000402007e2a */ /* 0x000fdc000bf0e200 */
[----:B0-----:R-:W-:Y:S01]  /*7770*/  @!P0 FMUL R0, R0, 1.175494350822287508e-38 ;  /* 0x0080000000008820 */ /* 0x001fe20000400000 */
[----:B------:R-:W-:Y:S06]  /*7780*/  BRA `(.L_x_12371) ;  /* 0x00000008007c7947 */ /* 0x000fec0003800000 */
.L_x_12366:
        /* <DEDUP_REMOVED lines=12> */
.L_x_12380:
[----:B------:R-:W2:Y:S01]  /*7850*/  LDG.E.64 R2, desc[UR36][R2.64] ;  /* 0x0000002402027981 */ /* 0x000ea2000c1e1b00 */
[----:B------:R-:W-:Y:S01]  /*7860*/  UMOV UR4, 0xf0000000 ;  /* 0xf000000000047882 */ /* 0x000fe20000000000 */
[----:B------:R-:W-:Y:S01]  /*7870*/  UMOV UR5, 0x380fffff ;  /* 0x380fffff00057882 */ /* 0x000fe20000000000 */
[----:B--2---:R-:W0:Y:S01]  /*7880*/  F2F.F32.F64 R0, R2 ;  /* 0x0000000200007310 */ /* 0x004e220000301000 */
[----:B------:R-:W-:-:S14]  /*7890*/  DSETP.GEU.AND P0, PT, |R2|, UR4, PT ;  /* 0x0000000402007e2a */ /* 0x000fdc000bf0e200 */
[----:B0-----:R-:W-:Y:S01]  /*78a0*/  @!P0 FMUL R0, R0, 1.175494350822287508e-38 ;  /* 0x0080000000008820 */ /* 0x001fe20000400000 */
[----:B------:R-:W-:Y:S06]  /*78b0*/  BRA `(.L_x_12371) ;  /* 0x0000000800307947 */ /* 0x000fec0003800000 */
.L_x_12379:
        /* <DEDUP_REMOVED lines=26> */
.L_x_12382:
        /* <DEDUP_REMOVED lines=13> */
.L_x_12381:
[----:B------:R-:W2:Y:S02]  /*7b30*/  LDG.E.U16 R0, desc[UR36][R2.64] ;  /* 0x0000002402007981 */ /* 0x000ea4000c1e1500 */
[----:B--2---:R-:W-:Y:S01]  /*7b40*/  IMAD.U32 R0, R0, 0x10000, RZ ;  /* 0x0001000000007824 */ /* 0x004fe200078e00ff */
[----:B------:R-:W-:Y:S06]  /*7b50*/  BRA `(.L_x_12371) ;  /* 0x0000000400887947 */ /* 0x000fec0003800000 */
.L_x_12378:
        /* <DEDUP_REMOVED lines=11> */
.L_x_12385:
        /* <DEDUP_REMOVED lines=20> */
.L_x_12387:
[----:B------:R-:W-:Y:S05]  /*7d50*/  BSYNC B0 ;  /* 0x0000000000007941 */ /* 0x000fea0003800000 */
.L_x_12386:
[----:B------:R-:W-:Y:S01]  /*7d60*/  LEA R3, R0, 0x3b800000, 0x17 ;  /* 0x3b80000000037811 */ /* 0x000fe200078eb8ff */
[----:B------:R-:W-:-:S05]  /*7d70*/  IMAD.SHL.U32 R0, R2, 0x100000, RZ ;  /* 0x0010000002007824 */ /* 0x000fca00078e00ff */
[----:B------:R-:W-:Y:S01]  /*7d80*/  LOP3.LUT R0, R3, R0, R4, 0xfe, !PT ;  /* 0x0000000003007212 */ /* 0x000fe200078efe04 */
[----:B------:R-:W-:Y:S06]  /*7d90*/  BRA `(.L_x_12371) ;  /* 0x0000000000f87947 */ /* 0x000fec0003800000 */
.L_x_12384:
        /* <DEDUP_REMOVED lines=20> */
.L_x_12389:
[----:B------:R-:W-:Y:S05]  /*7ee0*/  BSYNC B0 ;  /* 0x0000000000007941 */ /* 0x000fea0003800000 */
.L_x_12388:
[----:B------:R-:W-:Y:S01]  /*7ef0*/  LEA R3, R0, 0x37800000, 0x17 ;  /* 0x3780000000037811 */ /* 0x000fe200078eb8ff */
[----:B------:R-:W-:-:S05]  /*7f00*/  IMAD.SHL.U32 R0, R2, 0x200000, RZ ;  /* 0x0020000002007824 */ /* 0x000fca00078e00ff */
[----:B------:R-:W-:Y:S01]  /*7f10*/  LOP3.LUT R0, R3, R0, R4, 0xfe, !PT ;  /* 0x0000000003007212 */ /* 0x000fe200078efe04 */
[----:B------:R-:W-:Y:S06]  /*7f20*/  BRA `(.L_x_12371) ;  /* 0x0000000000947947 */ /* 0x000fec0003800000 */
.L_x_12383:
        /* <DEDUP_REMOVED lines=14> */
.L_x_12370:
        /* <DEDUP_REMOVED lines=16> */
.L_x_12392:
[----:B------:R-:W-:Y:S01]  /*8110*/  IMAD.MOV.U32 R0, RZ, RZ, RZ ;  /* 0x000000ffff007224 */ /* 0x000fe200078e00ff */
[----:B------:R-:W-:Y:S06]  /*8120*/  BRA `(.L_x_12371) ;  /* 0x0000000000147947 */ /* 0x000fec0003800000 */
.L_x_12391:
[----:B------:R-:W2:Y:S02]  /*8130*/  LDG.E.64 R2, desc[UR36][R2.64] ;  /* 0x0000002402027981 */ /* 0x000ea4000c1e1b00 */
[----:B--2---:R0:W1:Y:S01]  /*8140*/  I2F.U64 R0, R2 ;  /* 0x0000000200007312 */ /* 0x0040620000301000 */
[----:B------:R-:W-:Y:S05]  /*8150*/  BRA `(.L_x_12371) ;  /* 0x0000000000087947 */ /* 0x000fea0003800000 */
.L_x_12390:
[----:B------:R-:W2:Y:S02]  /*8160*/  LDG.E R0, desc[UR36][R2.64] ;  /* 0x0000002402007981 */ /* 0x000ea4000c1e1900 */
[----:B--2---:R-:W-:-:S07]  /*8170*/  I2FP.F32.U32 R0, R0 ;  /* 0x0000000000007245 */ /* 0x004fce0000201000 */
.L_x_12371:
[----:B------:R-:W-:Y:S05]  /*8180*/  BSYNC B6 ;  /* 0x0000000000067941 */ /* 0x000fea0003800000 */
.L_x_12365:
        /* <DEDUP_REMOVED lines=16> */
.L_x_12396:
[----:B------:R-:W0:Y:S02]  /*8290*/  F2I.FTZ.S64.TRUNC R2, -R0 ;  /* 0x8000000000027311 */ /* 0x000e24000021d900 */
[----:B0-----:R0:W-:Y:S01]  /*82a0*/  STG.E.U8 desc[UR36][R16.64], R2 ;  /* 0x0000000210007986 */ /* 0x0011e2000c101124 */
[----:B------:R-:W-:Y:S05]  /*82b0*/  BRA `(.L_x_12398) ;  /* 0x0000000c00407947 */ /* 0x000fea0003800000 */
.L_x_12395:
        /* <DEDUP_REMOVED lines=9> */
.L_x_12400:
[----:B------:R-:W0:Y:S02]  /*8350*/  F2I.FTZ.TRUNC.NTZ R3, -R0 ;  /* 0x8000000000037305 */ /* 0x000e24000021f100 */
[----:B0-----:R0:W-:Y:S01]  /*8360*/  STG.E desc[UR36][R16.64], R3 ;  /* 0x0000000310007986 */ /* 0x0011e2000c101924 */
[----:B------:R-:W-:Y:S05]  /*8370*/  BRA `(.L_x_12398) ;  /* 0x0000000c00107947 */ /* 0x000fea0003800000 */
.L_x_12399:
[----:B------:R-:W0:Y:S02]  /*8380*/  F2I.FTZ.TRUNC.NTZ R3, -R0 ;  /* 0x8000000000037305 */ /* 0x000e24000021f100 */
[----:B0-----:R0:W-:Y:S01]  /*8390*/  STG.E.U16 desc[UR36][R16.64], R3 ;  /* 0x0000000310007986 */ /* 0x0011e2000c101524 */
[----:B------:R-:W-:Y:S05]  /*83a0*/  BRA `(.L_x_12398) ;  /* 0x0000000c00047947 */ /* 0x000fea0003800000 */
.L_x_12394:
        /* <DEDUP_REMOVED lines=8> */
.L_x_12402:
[----:B------:R-:W-:-:S05]  /*8430*/  F2FP.F16.F32.PACK_AB R2, RZ, R2 ;  /* 0x00000002ff02723e */ /* 0x000fca00000000ff */
[----:B------:R0:W-:Y:S01]  /*8440*/  STG.E.U16 desc[UR36][R16.64], R2 ;  /* 0x0000000210007986 */ /* 0x0001e2000c101524 */
[----:B------:R-:W-:Y:S05]  /*8450*/  BRA `(.L_x_12398) ;  /* 0x0000000800d87947 */ /* 0x000fea0003800000 */
.L_x_12401:
        /* <DEDUP_REMOVED lines=9> */
.L_x_12404:
[----:B------:R-:W-:-:S04]  /*84f0*/  F2FP.F16.F32.PACK_AB R3, RZ, R2 ;  /* 0x00000002ff03723e */ /* 0x000fc800000000ff */
[----:B------:R-:W-:-:S05]  /*8500*/  PRMT R3, R3, 0x5410, RZ ;  /* 0x0000541003037816 */ /* 0x000fca00000000ff */
[----:B------:R0:W-:Y:S01]  /*8510*/  STG.E desc[UR36][R16.64], R3 ;  /* 0x0000000310007986 */ /* 0x0001e2000c101924 */
[----:B------:R-:W-:Y:S05]  /*8520*/  BRA `(.L_x_12398) ;  /* 0x0000000800a47947 */ /* 0x000fea0003800000 */
.L_x_12403:
[----:B------:R-:W-:-:S06]  /*8530*/  FMUL.FTZ R2, R0, -1 ;  /* 0xbf80000000027820 */ /* 0x000fcc0000410000 */
[----:B------:R-:W0:Y:S02]  /*8540*/  F2F.F64.F32 R2, R2 ;  /* 0x0000000200027310 */ /* 0x000e240000201800 */
[----:B0-----:R0:W-:Y:S01]  /*8550*/  STG.E.64 desc[UR36][R16.64], R2 ;  /* 0x0000000210007986 */ /* 0x0011e2000c101b24 */
[----:B------:R-:W-:Y:S05]  /*8560*/  BRA `(.L_x_12398) ;  /* 0x0000000800947947 */ /* 0x000fea0003800000 */
.L_x_12393:
        /* <DEDUP_REMOVED lines=12> */
.L_x_12407:
[----:B------:R-:W-:Y:S01]  /*8630*/  FMUL.FTZ R4, R0, -1 ;  /* 0xbf80000000047820 */ /* 0x000fe20000410000 */
[----:B------:R-:W-:-:S05]  /*8640*/  CS2R R6, SRZ ;  /* 0x0000000000067805 */ /* 0x000fca000001ff00 */
[----:B------:R-:W0:Y:S02]  /*8650*/  F2F.F64.F32 R4, R4 ;  /* 0x0000000400047310 */ /* 0x000e240000201800 */
[----:B0-----:R0:W-:Y:S01]  /*8660*/  STG.E.128 desc[UR36][R16.64], R4 ;  /* 0x0000000410007986 */ /* 0x0011e2000c101d24 */
[----:B------:R-:W-:Y:S05]  /*8670*/  BRA `(.L_x_12398) ;  /* 0x0000000800507947 */ /* 0x000fea0003800000 */
.L_x_12406:
        /* <DEDUP_REMOVED lines=20> */
.L_x_12411:
[----:B------:R-:W-:Y:S05]  /*87c0*/  BSYNC B0 ;  /* 0x0000000000007941 */ /* 0x000fea0003800000 */
.L_x_12410:
[----:B------:R-:W-:-:S05]  /*87d0*/  LOP3.LUT R5, R0, R5, RZ, 0xfc, !PT ;  /* 0x0000000500057212 */ /* 0x000fca00078efcff */
[----:B------:R0:W-:Y:S01]  /*87e0*/  STG.E.U8 desc[UR36][R16.64], R5 ;  /* 0x0000000510007986 */ /* 0x0001e2000c101124 */
[----:B------:R-:W-:Y:S05]  /*87f0*/  BRA `(.L_x_12398) ;  /* 0x0000000400f07947 */ /* 0x000fea0003800000 */
.L_x_12409:
        /* <DEDUP_REMOVED lines=12> */
.L_x_12413:
[----:B------:R-:W-:Y:S01]  /*88c0*/  IMAD.MOV.U32 R0, RZ, RZ, 0x7f ;  /* 0x0000007fff007424 */ /* 0x000fe200078e00ff */
[----:B------:R-:W-:-:S04]  /*88d0*/  ISETP.GT.U32.AND P0, PT, R4, 0x7f800000, PT ;  /* 0x7f8000000400780c */ /* 0x000fc80003f04070 */
[----:B------:R-:W-:-:S09]  /*88e0*/  SEL R0, R0, 0x7c, P0 ;  /* 0x0000007c00007807 */ /* 0x000fd20000000000 */
.L_x_12414:
[----:B------:R-:W-:Y:S05]  /*88f0*/  BSYNC B0 ;  /* 0x0000000000007941 */ /* 0x000fea0003800000 */
.L_x_12412:
[----:B------:R-:W-:-:S04]  /*8900*/  LOP3.LUT R2, R2, 0x80000000, RZ, 0xc0, !PT ;  /* 0x8000000002027812 */ /* 0x000fc800078ec0ff */
[----:B------:R-:W-:-:S04]  /*8910*/  SHF.R.U32.HI R3, RZ, 0x18, R2 ;  /* 0x00000018ff037819 */ /* 0x000fc80000011602 */
[----:B------:R-:W-:-:S05]  /*8920*/  LOP3.LUT R3, R0, R3, RZ, 0xfc, !PT ;  /* 0x0000000300037212 */ /* 0x000fca00078efcff */
[----:B------:R0:W-:Y:S01]  /*8930*/  STG.E.U8 desc[UR36][R16.64], R3 ;  /* 0x0000000310007986 */ /* 0x0001e2000c101124 */
[----:B------:R-:W-:Y:S05]  /*8940*/  BRA `(.L_x_12398) ;  /* 0x00000004009c7947 */ /* 0x000fea0003800000 */
.L_x_12408:
[----:B------:R-:W-:-:S05]  /*8950*/  F2FP.BF16.F32.PACK_AB R2, RZ, R2 ;  /* 0x00000002ff02723e */ /* 0x000fca00000010ff */
[----:B------:R0:W-:Y:S01]  /*8960*/  STG.E.U16 desc[UR36][R16.64], R2 ;  /* 0x0000000210007986 */ /* 0x0001e2000c101524 */
[----:B------:R-:W-:Y:S05]  /*8970*/  BRA `(.L_x_12398) ;  /* 0x0000000400907947 */ /* 0x000fea0003800000 */
.L_x_12405:
        /* <DEDUP_REMOVED lines=11> */
.L_x_12417:
        /* <DEDUP_REMOVED lines=16> */
.L_x_12420:
[----:B------:R-:W-:-:S04]  /*8b30*/  LOP3.LUT R2, R2, 0x80000000, RZ, 0xc0, !PT ;  /* 0x8000000002027812 */ /* 0x000fc800078ec0ff */
[----:B------:R-:W-:-:S04]  /*8b40*/  SHF.R.U32.HI R3, RZ, 0x18, R2 ;  /* 0x00000018ff037819 */ /* 0x000fc80000011602 */
[----:B------:R-:W-:-:S04]  /*8b50*/  LOP3.LUT R0, R0, R3, RZ, 0xfc, !PT ;  /* 0x0000000300007212 */ /* 0x000fc800078efcff */
[----:B------:R-:W-:-:S07]  /*8b60*/  PRMT R8, R0, 0x7610, R8 ;  /* 0x0000761000087816 */ /* 0x000fce0000000008 */
.L_x_12419:
[----:B------:R-:W-:Y:S05]  /*8b70*/  BSYNC B0 ;  /* 0x0000000000007941 */ /* 0x000fea0003800000 */
.L_x_12418:
[----:B------:R3:W-:Y:S01]  /*8b80*/  STG.E.U8 desc[UR36][R16.64], R8 ;  /* 0x0000000810007986 */ /* 0x0007e2000c101124 */
[----:B------:R-:W-:Y:S05]  /*8b90*/  BRA `(.L_x_12398) ;  /* 0x0000000400087947 */ /* 0x000fea0003800000 */
.L_x_12416:
        /* <DEDUP_REMOVED lines=16> */
.L_x_12423:
[----:B------:R-:W-:-:S04]  /*8ca0*/  LOP3.LUT R2, R2, 0x80000000, RZ, 0xc0, !PT ;  /* 0x8000000002027812 */ /* 0x000fc800078ec0ff */
[----:B------:R-:W-:-:S04]  /*8cb0*/  SHF.R.U32.HI R3, RZ, 0x18, R2 ;  /* 0x00000018ff037819 */ /* 0x000fc80000011602 */
[----:B------:R-:W-:-:S04]  /*8cc0*/  LOP3.LUT R0, R0, R3, RZ, 0xfc, !PT ;  /* 0x0000000300007212 */ /* 0x000fc800078efcff */
[----:B------:R-:W-:-:S07]  /*8cd0*/  PRMT R8, R0, 0x7610, R8 ;  /* 0x0000761000087816 */ /* 0x000fce0000000008 */
.L_x_12422:
[----:B------:R-:W-:Y:S05]  /*8ce0*/  BSYNC B0 ;  /* 0x0000000000007941 */ /* 0x000fea0003800000 */
.L_x_12421:
[----:B------:R0:W-:Y:S01]  /*8cf0*/  STG.E.U8 desc[UR36][R16.64], R8 ;  /* 0x0000000810007986 */ /* 0x0001e2000c101124 */
[----:B------:R-:W-:Y:S05]  /*8d00*/  BRA `(.L_x_12398) ;  /* 0x0000000000ac7947 */ /* 0x000fea0003800000 */
.L_x_12415:
        /* <DEDUP_REMOVED lines=21> */
.L_x_12397:
        /* <DEDUP_REMOVED lines=16> */
.L_x_12426:
[----:B------:R-:W-:Y:S05]  /*8f60*/  BRA `(.L_x_12398) ;  /* 0x0000000000147947 */ /* 0x000fea0003800000 */
.L_x_12425:
[----:B------:R-:W0:Y:S02]  /*8f70*/  F2I.FTZ.U64.TRUNC R2, -R0 ;  /* 0x8000000000027311 */ /* 0x000e24000021d800 */
[----:B0-----:R2:W-:Y:S01]  /*8f80*/  STG.E.64 desc[UR36][R16.64], R2 ;  /* 0x0000000210007986 */ /* 0x0015e2000c101b24 */
[----:B------:R-:W-:Y:S05]  /*8f90*/  BRA `(.L_x_12398) ;  /* 0x0000000000087947 */ /* 0x000fea0003800000 */
.L_x_12424:
[----:B------:R-:W0:Y:S02]  /*8fa0*/  F2I.FTZ.U32.TRUNC.NTZ R3, -R0 ;  /* 0x8000000000037305 */ /* 0x000e24000021f000 */
[----:B0-----:R0:W-:Y:S02]  /*8fb0*/  STG.E desc[UR36][R16.64], R3 ;  /* 0x0000000310007986 */ /* 0x0011e4000c101924 */
.L_x_12398:
[----:B------:R-:W-:-:S07]  /*8fc0*/  VIADD R19, R19, 0x80 ;  /* 0x0000008013137836 */ /* 0x000fce0000000000 */
.L_x_12363:
[----:B------:R-:W-:Y:S05]  /*8fd0*/  BSYNC B7 ;  /* 0x0000000000077941 */ /* 0x000fea0003800000 */
.L_x_12362:
        /* <DEDUP_REMOVED lines=306> */
.L_x_12427:
        /* <DEDUP_REMOVED lines=22> */
.L_x_12432:
[----:B------:R-:W2:Y:S02]  /*a460*/  LDG.E.U8 R0, desc[UR36][R2.64] ;  /* 0x0000002402007981 */ /* 0x000ea4000c1e1100 */
[----:B--2---:R-:W-:Y:S01]  /*a470*/  I2FP.F32.U32 R0, R0 ;  /* 0x0000000000007245 */ /* 0x004fe20000201000 */
[----:B------:R-:W-:Y:S06]  /*a480*/  BRA `(.L_x_12434) ;  /* 0x0000000c002c7947 */ /* 0x000fec0003800000 */
.L_x_12431:
        /* <DEDUP_REMOVED lines=9> */
.L_x_12436:
[----:B------:R-:W2:Y:S02]  /*a520*/  LDG.E R0, desc[UR36][R2.64] ;  /* 0x0000002402007981 */ /* 0x000ea4000c1e1900 */
[----:B--2---:R-:W-:Y:S01]  /*a530*/  I2FP.F32.S32 R0, R0 ;  /* 0x0000000000007245 */ /* 0x004fe20000201400 */
[----:B------:R-:W-:Y:S06]  /*a540*/  BRA `(.L_x_12434) ;  /* 0x0000000800fc7947 */ /* 0x000fec0003800000 */
.L_x_12435:
[----:B------:R-:W2:Y:S02]  /*a550*/  LDG.E.U16 R0, desc[UR36][R2.64] ;  /* 0x0000002402007981 */ /* 0x000ea4000c1e1500 */
[----:B--2---:R-:W0:Y:S01]  /*a560*/  I2F.S16 R0, R0 ;  /* 0x0000000000007306 */ /* 0x004e220000101400 */
[----:B------:R-:W-:Y:S05]  /*a570*/  BRA `(.L_x_12434) ;  /* 0x0000000800f07947 */ /* 0x000fea0003800000 */
.L_x_12430:
        /* <DEDUP_REMOVED lines=8> */
.L_x_12438:
[----:B------:R-:W2:Y:S02]  /*a600*/  LDG.E.U16 R0, desc[UR36][R2.64] ;  /* 0x0000002402007981 */ /* 0x000ea4000c1e1500 */
[----:B--2---:R-:W-:Y:S01]  /*a610*/  HADD2.F32 R0, -RZ, R0.H0_H0 ;  /* 0x20000000ff007230 */ /* 0x004fe20000004100 */
[----:B------:R-:W-:Y:S06]  /*a620*/  BRA `(.L_x_12434) ;  /* 0x0000000800c47947 */ /* 0x000fec0003800000 */
.L_x_12437:
        /* <DEDUP_REMOVED lines=8> */
.L_x_12440:
[----:B------:R-:W2:Y:S02]  /*a6b0*/  LDG.E.U16 R0, desc[UR36][R2.64] ;  /* 0x0000002402007981 */ /* 0x000ea4000c1e1500 */
[----:B--2---:R-:W-:Y:S01]  /*a6c0*/  HADD2.F32 R0, -RZ, R0.H0_H0 ;  /* 0x20000000ff007230 */ /* 0x004fe20000004100 */
[----:B------:R-:W-:Y:S06]  /*a6d0*/  BRA `(.L_x_12434) ;  /* 0x0000000800987947 */ /* 0x000fec0003800000 */
.L_x_12439:
[----:B------:R-:W2:Y:S01]  /*a6e0*/  LDG.E.64 R2, desc[UR36][R2.64] ;  /* 0x0000002402027981 */ /* 0x000ea2000c1e1b00 */
[----:B------:R-:W-:Y:S01]  /*a6f0*/  UMOV UR4, 0xf0000000 ;  /* 0xf000000000047882 */ /* 0x000fe20000000000 */
[----:B------:R-:W-:Y:S01]  /*a700*/  UMOV UR5, 0x380fffff ;  /* 0x380fffff00057882 */ /* 0x000fe20000000000 */
[----:B--2---:R-:W0:Y:S01]  /*a710*/  F2F.F32.F64 R0, R2 ;  /* 0x0000000200007310 */ /* 0x004e220000301000 */
[----:B------:R-:W-:-:S14]  /*a720*/  DSETP.GEU.AND P0, PT, |R2|, UR4, PT ;  /* 0x0000000402007e2a */ /* 0x000fdc000bf0e200 */
[----:B0-----:R-:W-:Y:S01]  /*a730*/  @!P0 FMUL R0, R0, 1.175494350822287508e-38 ;  /* 0x0080000000008820 */ /* 0x001fe20000400000 */
[----:B------:R-:W-:Y:S06]  /*a740*/  BRA `(.L_x_12434) ;  /* 0x00000008007c7947 */ /* 0x000fec0003800000 */
.L_x_12429:
        /* <DEDUP_REMOVED lines=12> */
.L_x_12443:
[----:B------:R-:W2:Y:S01]  /*a810*/  LDG.E.64 R2, desc[UR36][R2.64] ;  /* 0x0000002402027981 */ /* 0x000ea2000c1e1b00 */
[----:B------:R-:W-:Y:S01]  /*a820*/  UMOV UR4, 0xf0000000 ;  /* 0xf000000000047882 */ /* 0x000fe20000000000 */
[----:B------:R-:W-:Y:S01]  /*a830*/  UMOV UR5, 0x380fffff ;  /* 0x380fffff00057882 */ /* 0x000fe20000000000 */
[----:B--2---:R-:W0:Y:S01]  /*a840*/  F2F.F32.F64 R0, R2 ;  /* 0x0000000200007310 */ /* 0x004e220000301000 */
[----:B------:R-:W-:-:S14]  /*a850*/  DSETP.GEU.AND P0, PT, |R2|, UR4, PT ;  /* 0x0000000402007e2a */ /* 0x000fdc000bf0e200 */
[----:B0-----:R-:W-:Y:S01]  /*a860*/  @!P0 FMUL R0, R0, 1.175494350822287508e-38 ;  /* 0x0080000000008820 */ /* 0x001fe20000400000 */
[----:B------:R-:W-:Y:S06]  /*a870*/  BRA `(.L_x_12434) ;  /* 0x0000000800307947 */ /* 0x000fec0003800000 */
.L_x_12442:
        /* <DEDUP_REMOVED lines=26> */
.L_x_12445:
        /* <DEDUP_REMOVED lines=13> */
.L_x_12444:
[----:B------:R-:W2:Y:S02]  /*aaf0*/  LDG.E.U16 R0, desc[UR36][R2.64] ;  /* 0x0000002402007981 */ /* 0x000ea4000c1e1500 */
[----:B--2---:R-:W-:Y:S01]  /*ab00*/  IMAD.U32 R0, R0, 0x10000, RZ ;  /* 0x0001000000007824 */ /* 0x004fe200078e00ff */
[----:B------:R-:W-:Y:S06]  /*ab10*/  BRA `(.L_x_12434) ;  /* 0x0000000400887947 */ /* 0x000fec0003800000 */
.L_x_12441:
        /* <DEDUP_REMOVED lines=11> */
.L_x_12448:
        /* <DEDUP_REMOVED lines=20> */
.L_x_12450:
[----:B------:R-:W-:Y:S05]  /*ad10*/  BSYNC B0 ;  /* 0x0000000000007941 */ /* 0x000fea0003800000 */
.L_x_12449:
[----:B------:R-:W-:Y:S01]  /*ad20*/  LEA R3, R0, 0x3b800000, 0x17 ;  /* 0x3b80000000037811 */ /* 0x000fe200078eb8ff */
[----:B------:R-:W-:-:S05]  /*ad30*/  IMAD.SHL.U32 R0, R2, 0x100000, RZ ;  /* 0x0010000002007824 */ /* 0x000fca00078e00ff */
[----:B------:R-:W-:Y:S01]  /*ad40*/  LOP3.LUT R0, R3, R0, R4, 0xfe, !PT ;  /* 0x0000000003007212 */ /* 0x000fe200078efe04 */
[----:B------:R-:W-:Y:S06]  /*ad50*/  BRA `(.L_x_12434) ;  /* 0x0000000000f87947 */ /* 0x000fec0003800000 */
.L_x_12447:
        /* <DEDUP_REMOVED lines=20> */
.L_x_12452:
[----:B------:R-:W-:Y:S05]  /*aea0*/  BSYNC B0 ;  /* 0x0000000000007941 */ /* 0x000fea0003800000 */
.L_x_12451:
[----:B------:R-:W-:Y:S01]  /*aeb0*/  LEA R3, R0, 0x37800000, 0x17 ;  /* 0x3780000000037811 */ /* 0x000fe200078eb8ff */
[----:B------:R-:W-:-:S05]  /*aec0*/  IMAD.SHL.U32 R0, R2, 0x200000, RZ ;  /* 0x0020000002007824 */ /* 0x000fca00078e00ff */
[----:B------:R-:W-:Y:S01]  /*aed0*/  LOP3.LUT R0, R3, R0, R4, 0xfe, !PT ;  /* 0x0000000003007212 */ /* 0x000fe200078efe04 */
[----:B------:R-:W-:Y:S06]  /*aee0*/  BRA `(.L_x_12434) ;  /* 0x0000000000947947 */ /* 0x000fec0003800000 */
.L_x_12446:
        /* <DEDUP_REMOVED lines=14> */
.L_x_12433:
        /* <DEDUP_REMOVED lines=16> */
.L_x_12455:
[----:B------:R-:W-:Y:S01]  /*b0d0*/  IMAD.MOV.U32 R0, RZ, RZ, RZ ;  /* 0x000000ffff007224 */ /* 0x000fe200078e00ff */
[----:B------:R-:W-:Y:S06]  /*b0e0*/  BRA `(.L_x_12434) ;  /* 0x0000000000147947 */ /* 0x000fec0003800000 */
.L_x_12454:
[----:B------:R-:W2:Y:S02]  /*b0f0*/  LDG.E.64 R2, desc[UR36][R2.64] ;  /* 0x0000002402027981 */ /* 0x000ea4000c1e1b00 */
[----:B--2---:R0:W1:Y:S01]  /*b100*/  I2F.U64 R0, R2 ;  /* 0x0000000200007312 */ /* 0x0040620000301000 */
[----:B------:R-:W-:Y:S05]  /*b110*/  BRA `(.L_x_12434) ;  /* 0x0000000000087947 */ /* 0x000fea0003800000 */
.L_x_12453:
[----:B------:R-:W2:Y:S02]  /*b120*/  LDG.E R0, desc[UR36][R2.64] ;  /* 0x0000002402007981 */ /* 0x000ea4000c1e1900 */
[----:B--2---:R-:W-:-:S07]  /*b130*/  I2FP.F32.U32 R0, R0 ;  /* 0x0000000000007245 */ /* 0x004fce0000201000 */
.L_x_12434:
[----:B------:R-:W-:Y:S05]  /*b140*/  BSYNC B6 ;  /* 0x0000000000067941 */ /* 0x000fea0003800000 */
.L_x_12428:
        /* <DEDUP_REMOVED lines=14> */
[----:B0-----:R-:W-:Y:S01]  /*b230*/  STG.E.U8 desc[UR36][R16.64], R3 ;  /* 0x0000000310007986 */ /* 0x001fe2000c101124 */
[----:B------:R-:W-:Y:S05]  /*b240*/  EXIT ;  /* 0x000000000000794d */ /* 0x000fea0003800000 */
.L_x_12459:
[----:B------:R-:W0:Y:S02]  /*b250*/  F2I.FTZ.S64.TRUNC R2, -R0 ;  /* 0x8000000000027311 */ /* 0x000e24000021d900 */
[----:B0-----:R-:W-:Y:S01]  /*b260*/  STG.E.U8 desc[UR36][R16.64], R2 ;  /* 0x0000000210007986 */ /* 0x001fe2000c101124 */
[----:B------:R-:W-:Y:S05]  /*b270*/  EXIT ;  /* 0x000000000000794d */ /* 0x000fea0003800000 */
.L_x_12458:
[----:B------:R-:W-:-:S13]  /*b280*/  ISETP.NE.AND P0, PT, R3, 0x2, PT ;  /* 0x000000020300780c */ /* 0x000fda0003f05270 */
[----:B------:R-:W-:Y:S05]  /*b290*/  @!P0 BRA `(.L_x_12461) ;  /* 0x0000000000288947 */ /* 0x000fea0003800000 */
[----:B------:R-:W-:-:S13]  /*b2a0*/  ISETP.NE.AND P0, PT, R3, 0x3, PT ;  /* 0x000000030300780c */ /* 0x000fda0003f05270 */
[----:B------:R-:W-:Y:S05]  /*b2b0*/  @!P0 BRA `(.L_x_12462) ;  /* 0x0000000000148947 */ /* 0x000fea0003800000 */
[----:B------:R-:W-:-:S13]  /*b2c0*/  ISETP.NE.AND P0, PT, R3, 0x4, PT ;  /* 0x000000040300780c */ /* 0x000fda0003f05270 */
[----:B------:R-:W-:Y:S05]  /*b2d0*/  @P0 BRA `(.L_x_12460) ;  /* 0x0000000800d00947 */ /* 0x000fea0003800000 */
[----:B------:R-:W0:Y:S02]  /*b2e0*/  F2I.FTZ.S64.TRUNC R2, -R0 ;  /* 0x8000000000027311 */ /* 0x000e24000021d900 */
[----:B0-----:R-:W-:Y:S01]  /*b2f0*/  STG.E.64 desc[UR36][R16.64], R2 ;  /* 0x0000000210007986 */ /* 0x001fe2000c101b24 */
[----:B------:R-:W-:Y:S05]  /*b300*/  EXIT ;  /* 0x000000000000794d */ /* 0x000fea0003800000 */
.L_x_12462:
[----:B------:R-:W0:Y:S02]  /*b310*/  F2I.FTZ.TRUNC.NTZ R3, -R0 ;  /* 0x8000000000037305 */ /* 0x000e24000021f100 */
[----:B0-----:R-:W-:Y:S01]  /*b320*/  STG.E desc[UR36][R16.64], R3 ;  /* 0x0000000310007986 */ /* 0x001fe2000c101924 */
[----:B------:R-:W-:Y:S05]  /*b330*/  EXIT ;  /* 0x000000000000794d */ /* 0x000fea0003800000 */
.L_x_12461:
[----:B------:R-:W0:Y:S02]  /*b340*/  F2I.FTZ.TRUNC.NTZ R3, -R0 ;  /* 0x8000000000037305 */ /* 0x000e24000021f100 */
[----:B0-----:R-:W-:Y:S01]  /*b350*/  STG.E.U16 desc[UR36][R16.64], R3 ;  /* 0x0000000310007986 */ /* 0x001fe2000c101524 */
[----:B------:R-:W-:Y:S05]  /*b360*/  EXIT ;  /* 0x000000000000794d */ /* 0x000fea0003800000 */
.L_x_12457:
        /* <DEDUP_REMOVED lines=8> */
.L_x_12464:
[----:B------:R-:W-:-:S05]  /*b3f0*/  F2FP.F16.F32.PACK_AB R2, RZ, R2 ;  /* 0x00000002ff02723e */ /* 0x000fca00000000ff */
[----:B------:R-:W-:Y:S01]  /*b400*/  STG.E.U16 desc[UR36][R16.64], R2 ;  /* 0x0000000210007986 */ /* 0x000fe2000c101524 */
[----:B------:R-:W-:Y:S05]  /*b410*/  EXIT ;  /* 0x000000000000794d */ /* 0x000fea0003800000 */
.L_x_12463:
        /* <DEDUP_REMOVED lines=9> */
.L_x_12466:
[----:B------:R-:W-:-:S04]  /*b4b0*/  F2FP.F16.F32.PACK_AB R3, RZ, R2 ;  /* 0x00000002ff03723e */ /* 0x000fc800000000ff */
[----:B------:R-:W-:-:S05]  /*b4c0*/  PRMT R3, R3, 0x5410, RZ ;  /* 0x0000541003037816 */ /* 0x000fca00000000ff */
[----:B------:R-:W-:Y:S01]  /*b4d0*/  STG.E desc[UR36][R16.64], R3 ;  /* 0x0000000310007986 */ /* 0x000fe2000c101924 */
[----:B------:R-:W-:Y:S05]  /*b4e0*/  EXIT ;  /* 0x000000000000794d */ /* 0x000fea0003800000 */
.L_x_12465:
[----:B------:R-:W-:-:S06]  /*b4f0*/  FMUL.FTZ R2, R0, -1 ;  /* 0xbf80000000027820 */ /* 0x000fcc0000410000 */
[----:B------:R-:W0:Y:S02]  /*b500*/  F2F.F64.F32 R2, R2 ;  /* 0x0000000200027310 */ /* 0x000e240000201800 */
[----:B0-----:R-:W-:Y:S01]  /*b510*/  STG.E.64 desc[UR36][R16.64], R2 ;  /* 0x0000000210007986 */ /* 0x001fe2000c101b24 */
[----:B------:R-:W-:Y:S05]  /*b520*/  EXIT ;  /* 0x000000000000794d */ /* 0x000fea0003800000 */
.L_x_12456:
        /* <DEDUP_REMOVED lines=10> */
[----:B------:R-:W-:Y:S01]  /*b5d0*/  STG.E.U8 desc[UR36][R16.64], R3 ;  /* 0x0000000310007986 */ /* 0x000fe2000c101124 */
[----:B------:R-:W-:Y:S05]  /*b5e0*/  EXIT ;  /* 0x000000000000794d */ /* 0x000fea0003800000 */
.L_x_12469:
[----:B------:R-:W-:Y:S01]  /*b5f0*/  FMUL.FTZ R4, R0, -1 ;  /* 0xbf80000000047820 */ /* 0x000fe20000410000 */
[----:B------:R-:W-:-:S05]  /*b600*/  CS2R R6, SRZ ;  /* 0x0000000000067805 */ /* 0x000fca000001ff00 */
[----:B------:R-:W0:Y:S02]  /*b610*/  F2F.F64.F32 R4, R4 ;  /* 0x0000000400047310 */ /* 0x000e240000201800 */
[----:B0-----:R-:W-:Y:S01]  /*b620*/  STG.E.128 desc[UR36][R16.64], R4 ;  /* 0x0000000410007986 */ /* 0x001fe2000c101d24 */
[----:B------:R-:W-:Y:S05]  /*b630*/  EXIT ;  /* 0x000000000000794d */ /* 0x000fea0003800000 */
.L_x_12468:
        /* <DEDUP_REMOVED lines=20> */
.L_x_12473:
[----:B------:R-:W-:Y:S05]  /*b780*/  BSYNC B0 ;  /* 0x0000000000007941 */ /* 0x000fea0003800000 */
.L_x_12472:
[----:B------:R-:W-:-:S05]  /*b790*/  LOP3.LUT R5, R0, R5, RZ, 0xfc, !PT ;  /* 0x0000000500057212 */ /* 0x000fca00078efcff */
[----:B------:R-:W-:Y:S01]  /*b7a0*/  STG.E.U8 desc[UR36][R16.64], R5 ;  /* 0x0000000510007986 */ /* 0x000fe2000c101124 */
[----:B------:R-:W-:Y:S05]  /*b7b0*/  EXIT ;  /* 0x000000000000794d */ /* 0x000fea0003800000 */
.L_x_12471:
        /* <DEDUP_REMOVED lines=12> */
.L_x_12475:
[----:B------:R-:W-:Y:S01]  /*b880*/  IMAD.MOV.U32 R0, RZ, RZ, 0x7f ;  /* 0x0000007fff007424 */ /* 0x000fe200078e00ff */
[----:B------:R-:W-:-:S04]  /*b890*/  ISETP.GT.U32.AND P0, PT, R4, 0x7f800000, PT ;  /* 0x7f8000000400780c */ /* 0x000fc80003f04070 */
[----:B------:R-:W-:-:S09]  /*b8a0*/  SEL R0, R0, 0x7c, P0 ;  /* 0x0000007c00007807 */ /* 0x000fd20000000000 */
.L_x_12476:
[----:B------:R-:W-:Y:S05]  /*b8b0*/  BSYNC B0 ;  /* 0x0000000000007941 */ /* 0x000fea0003800000 */
.L_x_12474:
[----:B------:R-:W-:-:S04]  /*b8c0*/  LOP3.LUT R2, R2, 0x80000000, RZ, 0xc0, !PT ;  /* 0x8000000002027812 */ /* 0x000fc800078ec0ff */
[----:B------:R-:W-:-:S04]  /*b8d0*/  SHF.R.U32.HI R3, RZ, 0x18, R2 ;  /* 0x00000018ff037819 */ /* 0x000fc80000011602 */
[----:B------:R-:W-:-:S05]  /*b8e0*/  LOP3.LUT R3, R0, R3, RZ, 0xfc, !PT ;  /* 0x0000000300037212 */ /* 0x000fca00078efcff */
[----:B------:R-:W-:Y:S01]  /*b8f0*/  STG.E.U8 desc[UR36][R16.64], R3 ;  /* 0x0000000310007986 */ /* 0x000fe2000c101124 */
[----:B------:R-:W-:Y:S05]  /*b900*/  EXIT ;  /* 0x000000000000794d */ /* 0x000fea0003800000 */
.L_x_12470:
[----:B------:R-:W-:-:S05]  /*b910*/  F2FP.BF16.F32.PACK_AB R2, RZ, R2 ;  /* 0x00000002ff02723e */ /* 0x000fca00000010ff */
[----:B------:R-:W-:Y:S01]  /*b920*/  STG.E.U16 desc[UR36][R16.64], R2 ;  /* 0x0000000210007986 */ /* 0x000fe2000c101524 */
[----:B------:R-:W-:Y:S05]  /*b930*/  EXIT ;  /* 0x000000000000794d */ /* 0x000fea0003800000 */
.L_x_12467:
        /* <DEDUP_REMOVED lines=9> */
[----:B0-----:R-:W-:Y:S01]  /*b9d0*/  STG.E.U16 desc[UR36][R16.64], R3 ;  /* 0x0000000310007986 */ /* 0x001fe2000c101524 */
[----:B------:R-:W-:Y:S05]  /*b9e0*/  EXIT ;  /* 0x000000000000794d */ /* 0x000fea0003800000 */
.L_x_12479:
        /* <DEDUP_REMOVED lines=16> */
.L_x_12482:
[----:B------:R-:W-:-:S04]  /*baf0*/  LOP3.LUT R2, R2, 0x80000000, RZ, 0xc0, !PT ;  /* 0x8000000002027812 */ /* 0x000fc800078ec0ff */
[----:B------:R-:W-:-:S04]  /*bb00*/  SHF.R.U32.HI R3, RZ, 0x18, R2 ;  /* 0x00000018ff037819 */ /* 0x000fc80000011602 */
[----:B------:R-:W-:-:S04]  /*bb10*/  LOP3.LUT R0, R0, R3, RZ, 0xfc, !PT ;  /* 0x0000000300007212 */ /* 0x000fc800078efcff */
[----:B------:R-:W-:-:S07]  /*bb20*/  PRMT R8, R0, 0x7610, R8 ;  /* 0x0000761000087816 */ /* 0x000fce0000000008 */
.L_x_12481:
[----:B------:R-:W-:Y:S05]  /*bb30*/  BSYNC B0 ;  /* 0x0000000000007941 */ /* 0x000fea0003800000 */
.L_x_12480:
[----:B------:R-:W-:Y:S01]  /*bb40*/  STG.E.U8 desc[UR36][R16.64], R8 ;  /* 0x0000000810007986 */ /* 0x000fe2000c101124 */
[----:B------:R-:W-:Y:S05]  /*bb50*/  EXIT ;  /* 0x000000000000794d */ /* 0x000fea0003800000 */
.L_x_12478:
        /* <DEDUP_REMOVED lines=16> */
.L_x_12485:
[----:B------:R-:W-:-:S04]  /*bc60*/  LOP3.LUT R2, R2, 0x80000000, RZ, 0xc0, !PT ;  /* 0x8000000002027812 */ /* 0x000fc800078ec0ff */
[----:B------:R-:W-:-:S04]  /*bc70*/  SHF.R.U32.HI R3, RZ, 0x18, R2 ;  /* 0x00000018ff037819 */ /* 0x000fc80000011602 */
[----:B------:R-:W-:-:S04]  /*bc80*/  LOP3.LUT R0, R0, R3, RZ, 0xfc, !PT ;  /* 0x0000000300007212 */ /* 0x000fc800078efcff */
[----:B------:R-:W-:-:S07]  /*bc90*/  PRMT R8, R0, 0x7610, R8 ;  /* 0x0000761000087816 */ /* 0x000fce0000000008 */
.L_x_12484:
[----:B------:R-:W-:Y:S05]  /*bca0*/  BSYNC B0 ;  /* 0x0000000000007941 */ /* 0x000fea0003800000 */
.L_x_12483:
[----:B------:R-:W-:Y:S01]  /*bcb0*/  STG.E.U8 desc[UR36][R16.64], R8 ;  /* 0x0000000810007986 */ /* 0x000fe2000c101124 */
[----:B------:R-:W-:Y:S05]  /*bcc0*/  EXIT ;  /* 0x000000000000794d */ /* 0x000fea0003800000 */
.L_x_12477:
        /* <DEDUP_REMOVED lines=21> */
.L_x_12460:
        /* <DEDUP_REMOVED lines=16> */
.L_x_12488:
[----:B------:R-:W-:Y:S05]  /*bf20*/  EXIT ;  /* 0x000000000000794d */ /* 0x000fea0003800000 */
.L_x_12487:
[----:B------:R-:W0:Y:S02]  /*bf30*/  F2I.FTZ.U64.TRUNC R2, -R0 ;  /* 0x8000000000027311 */ /* 0x000e24000021d800 */
[----:B0-----:R-:W-:Y:S01]  /*bf40*/  STG.E.64 desc[UR36][R16.64], R2 ;  /* 0x0000000210007986 */ /* 0x001fe2000c101b24 */
[----:B------:R-:W-:Y:S05]  /*bf50*/  EXIT ;  /* 0x000000000000794d */ /* 0x000fea0003800000 */
.L_x_12486:
[----:B------:R-:W0:Y:S02]  /*bf60*/  F2I.FTZ.U32.TRUNC.NTZ R3, -R0 ;  /* 0x8000000000037305 */ /* 0x000e24000021f000 */
[----:B0-----:R-:W-:Y:S01]  /*bf70*/  STG.E desc[UR36][R16.64], R3 ;  /* 0x0000000310007986 */ /* 0x001fe2000c101924 */
[----:B------:R-:W-:Y:S05]  /*bf80*/  EXIT ;  /* 0x000000000000794d */ /* 0x000fea0003800000 */
.L_x_12489:
        /* <DEDUP_REMOVED lines=15> */
.L_x_23575:


//--------------------- .text._ZN2at6native27unrolled_elementwise_kernelIZZZNS0_15neg_kernel_cudaERNS_18TensorIteratorBaseEENKUlvE0_clEvENKUlvE5_clEvEUlfE_St5arrayIPcLm2EELi4E23TrivialOffsetCalculatorILi1EjESB_NS0_6memory12LoadWithCastILi1EEENSC_13StoreWithCastILi1EEEEEviT_T0_T2_T3_T4_T5_ --------------------------
	.section	.text._ZN2at6native27unrolled_elementwise_kernelIZZZNS0_15neg_kernel_cudaERNS_18TensorIteratorBaseEENKUlvE0_clEvENKUlvE5_clEvEUlfE_St5arrayIPcLm2EELi4E23TrivialOffsetCalculatorILi1EjESB_NS0_6memory12LoadWithCastILi1EEENSC_13StoreWithCastILi1EEEEEviT_T0_T2_T3_T4_T5_,"ax",@progbits
	.align	128
        .global         _ZN2at6native27unrolled_elementwise_kernelIZZZNS0_15neg_kernel_cudaERNS_18TensorIteratorBaseEENKUlvE0_clEvENKUlvE5_clEvEUlfE_St5arrayIPcLm2EELi4E23TrivialOffsetCalculatorILi1EjESB_NS0_6memory12LoadWithCastILi1EEENSC_13StoreWithCastILi1EEEEEviT_T0_T2_T3_T4_T5_
        .type           _ZN2at6native27unrolled_elementwise_kernelIZZZNS0_15neg_kernel_cudaERNS_18TensorIteratorBaseEENKUlvE0_clEvENKUlvE5_clEvEUlfE_St5arrayIPcLm2EELi4E23TrivialOffsetCalculatorILi1EjESB_NS0_6memory12LoadWithCastILi1EEENSC_13StoreWithCastILi1EEEEEviT_T0_T2_T3_T4_T5_,@function
        .size           _ZN2at6native27unrolled_elementwise_kernelIZZZNS0_15neg_kernel_cudaERNS_18TensorIteratorBaseEENKUlvE0_clEvENKUlvE5_clEvEUlfE_St5arrayIPcLm2EELi4E23TrivialOffsetCalculatorILi1EjESB_NS0_6memory12LoadWithCastILi1EEENSC_13StoreWithCastILi1EEEEEviT_T0_T2_T3_T4_T5_,(.L_x_23576 - _ZN2at6native27unrolled_elementwise_kernelIZZZNS0_15neg_kernel_cudaERNS_18TensorIteratorBaseEENKUlvE0_clEvENKUlvE5_clEvEUlfE_St5arrayIPcLm2EELi4E23TrivialOffsetCalculatorILi1EjESB_NS0_6memory12LoadWithCastILi1EEENSC_13StoreWithCastILi1EEEEEviT_T0_T2_T3_T4_T5_)
        .other          _ZN2at6native27unrolled_elementwise_kernelIZZZNS0_15neg_kernel_cudaERNS_18TensorIteratorBaseEENKUlvE0_clEvENKUlvE5_clEvEUlfE_St5arrayIPcLm2EELi4E23TrivialOffsetCalculatorILi1EjESB_NS0_6memory12LoadWithCastILi1EEENSC_13StoreWithCastILi1EEEEEviT_T0_T2_T3_T4_T5_,@"STO_CUDA_ENTRY STV_DEFAULT"
_ZN2at6native27unrolled_elementwise_kernelIZZZNS0_15neg_kernel_cudaERNS_18TensorIteratorBaseEENKUlvE0_clEvENKUlvE5_clEvEUlfE_St5arrayIPcLm2EELi4E23TrivialOffsetCalculatorILi1EjESB_NS0_6memory12LoadWithCastILi1EEENSC_13StoreWithCastILi1EEEEEviT_T0_T2_T3_T4_T5_:
.text._ZN2at6native27unrolled_elementwise_kernelIZZZNS0_15neg_kernel_cudaERNS_18TensorIteratorBaseEENKUlvE0_clEvENKUlvE5_clEvEUlfE_St5arrayIPcLm2EELi4E23TrivialOffsetCalculatorILi1EjESB_NS0_6memory12LoadWithCastILi1EEENSC_13StoreWithCastILi1EEEEEviT_T0_T2_T3_T4_T5_:
        /* <DEDUP_REMOVED lines=33> */
.L_x_12496:
[----:B------:R-:W2:Y:S02]  /*0210*/  LDG.E.U8 R4, desc[UR36][R4.64] ;  /* 0x0000002404047981 */ /* 0x000ea4000c1e1100 */
[----:B--2---:R-:W-:Y:S01]  /*0220*/  I2FP.F32.U32 R26, R4 ;  /* 0x00000004001a7245 */ /* 0x004fe20000201000 */
[----:B------:R-:W-:Y:S06]  /*0230*/  BRA `(.L_x_12498) ;  /* 0x0000000c00307947 */ /* 0x000fec0003800000 */
.L_x_12495:
        /* <DEDUP_REMOVED lines=9> */
.L_x_12500:
[----:B------:R-:W2:Y:S02]  /*02d0*/  LDG.E R4, desc[UR36][R4.64] ;  /* 0x0000002404047981 */ /* 0x000ea4000c1e1900 */
[----:B--2---:R-:W-:Y:S01]  /*02e0*/  I2FP.F32.S32 R26, R4 ;  /* 0x00000004001a7245 */ /* 0x004fe20000201400 */
[----:B------:R-:W-:Y:S06]  /*02f0*/  BRA `(.L_x_12498) ;  /* 0x0000000c00007947 */ /* 0x000fec0003800000 */
.L_x_12499:
[----:B------:R-:W2:Y:S02]  /*0300*/  LDG.E.U16 R4, desc[UR36][R4.64] ;  /* 0x0000002404047981 */ /* 0x000ea4000c1e1500 */
[----:B--2---:R2:W3:Y:S01]  /*0310*/  I2F.S16 R26, R4 ;  /* 0x00000004001a7306 */ /* 0x0044e20000101400 */
[----:B------:R-:W-:Y:S05]  /*0320*/  BRA `(.L_x_12498) ;  /* 0x0000000800f47947 */ /* 0x000fea0003800000 */
.L_x_12494:
        /* <DEDUP_REMOVED lines=8> */
.L_x_12502:
[----:B------:R-:W2:Y:S02]  /*03b0*/  LDG.E.U16 R4, desc[UR36][R4.64] ;  /* 0x0000002404047981 */ /* 0x000ea4000c1e1500 */
[----:B--2---:R-:W-:Y:S01]  /*03c0*/  HADD2.F32 R26, -RZ, R4.H0_H0 ;  /* 0x20000004ff1a7230 */ /* 0x004fe20000004100 */
[----:B------:R-:W-:Y:S06]  /*03d0*/  BRA `(.L_x_12498) ;  /* 0x0000000800c87947 */ /* 0x000fec0003800000 */
.L_x_12501:
        /* <DEDUP_REMOVED lines=8> */
.L_x_12504:
[----:B------:R-:W2:Y:S02]  /*0460*/  LDG.E.U16 R4, desc[UR36][R4.64] ;  /* 0x0000002404047981 */ /* 0x000ea4000c1e1500 */
[----:B--2---:R-:W-:Y:S01]  /*0470*/  HADD2.F32 R26, -RZ, R4.H0_H0 ;  /* 0x20000004ff1a7230 */ /* 0x004fe20000004100 */
[----:B------:R-:W-:Y:S06]  /*0480*/  BRA `(.L_x_12498) ;  /* 0x00000008009c7947 */ /* 0x000fec0003800000 */
.L_x_12503:
[----:B------:R-:W2:Y:S01]  /*0490*/  LDG.E.64 R4, desc[UR36][R4.64] ;  /* 0x0000002404047981 */ /* 0x000ea2000c1e1b00 */
[----:B------:R-:W-:Y:S01]  /*04a0*/  UMOV UR4, 0xf0000000 ;  /* 0xf000000000047882 */ /* 0x000fe20000000000 */
[----:B------:R-:W-:Y:S01]  /*04b0*/  UMOV UR5, 0x380fffff ;  /* 0x380fffff00057882 */ /* 0x000fe20000000000 */
[----:B--2---:R-:W0:Y:S01]  /*04c0*/  F2F.F32.F64 R26, R4 ;  /* 0x00000004001a7310 */ /* 0x004e220000301000 */
[----:B------:R-:W-:-:S14]  /*04d0*/  DSETP.GEU.AND P0, PT, |R4|, UR4, PT ;  /* 0x0000000404007e2a */ /* 0x000fdc000bf0e200 */
[----:B0-----:R-:W-:Y:S01]  /*04e0*/  @!P0 FMUL R26, R26, 1.175494350822287508e-38 ;  /* 0x008000001a1a8820 */ /* 0x001fe20000400000 */
[----:B------:R-:W-:Y:S06]  /*04f0*/  BRA `(.L_x_12498) ;  /* 0x0000000800807947 */ /* 0x000fec0003800000 */
.L_x_12493:
        /* <DEDUP_REMOVED lines=12> */
.L_x_12507:
[----:B------:R-:W2:Y:S01]  /*05c0*/  LDG.E.64 R4, desc[UR36][R4.64] ;  /* 0x0000002404047981 */ /* 0x000ea2000c1e1b00 */
[----:B------:R-:W-:Y:S01]  /*05d0*/  UMOV UR4, 0xf0000000 ;  /* 0xf000000000047882 */ /* 0x000fe20000000000 */
[----:B------:R-:W-:Y:S01]  /*05e0*/  UMOV UR5, 0x380fffff ;  /* 0x380fffff00057882 */ /* 0x000fe20000000000 */
[----:B--2---:R-:W0:Y:S01]  /*05f0*/  F2F.F32.F64 R26, R4 ;  /* 0x00000004001a7310 */ /* 0x004e220000301000 */
[----:B------:R-:W-:-:S14]  /*0600*/  DSETP.GEU.AND P0, PT, |R4|, UR4, PT ;  /* 0x0000000404007e2a */ /* 0x000fdc000bf0e200 */
[----:B0-----:R-:W-:Y:S01]  /*0610*/  @!P0 FMUL R26, R26, 1.175494350822287508e-38 ;  /* 0x008000001a1a8820 */ /* 0x001fe20000400000 */
[----:B------:R-:W-:Y:S06]  /*0620*/  BRA `(.L_x_12498) ;  /* 0x0000000800347947 */ /* 0x000fec0003800000 */
.L_x_12506:
        /* <DEDUP_REMOVED lines=26> */
.L_x_12509:
        /* <DEDUP_REMOVED lines=14> */
.L_x_12508:
[----:B------:R-:W2:Y:S02]  /*08b0*/  LDG.E.U16 R4, desc[UR36][R4.64] ;  /* 0x0000002404047981 */ /* 0x000ea4000c1e1500 */
[----:B--2---:R-:W-:Y:S01]  /*08c0*/  IMAD.U32 R26, R4, 0x10000, RZ ;  /* 0x00010000041a7824 */ /* 0x004fe200078e00ff */
[----:B------:R-:W-:Y:S06]  /*08d0*/  BRA `(.L_x_12498) ;  /* 0x0000000400887947 */ /* 0x000fec0003800000 */
.L_x_12505:
        /* <DEDUP_REMOVED lines=11> */
.L_x_12512:
        /* <DEDUP_REMOVED lines=20> */
.L_x_12514:
[----:B------:R-:W-:Y:S05]  /*0ad0*/  BSYNC B0 ;  /* 0x0000000000007941 */ /* 0x000fea0003800000 */
.L_x_12513:
[----:B------:R-:W-:Y:S01]  /*0ae0*/  IMAD.SHL.U32 R3, R3, 0x100000, RZ ;  /* 0x0010000003037824 */ /* 0x000fe200078e00ff */
[----:B------:R-:W-:-:S04]  /*0af0*/  LEA R5, R0, 0x3b800000, 0x17 ;  /* 0x3b80000000057811 */ /* 0x000fc800078eb8ff */
[----:B------:R-:W-:Y:S01]  /*0b00*/  LOP3.LUT R26, R5, R3, R26, 0xfe, !PT ;  /* 0x00000003051a7212 */ /* 0x000fe200078efe1a */
[----:B------:R-:W-:Y:S06]  /*0b10*/  BRA `(.L_x_12498) ;  /* 0x0000000000f87947 */ /* 0x000fec0003800000 */
.L_x_12511:
        /* <DEDUP_REMOVED lines=20> */
.L_x_12516:
[----:B------:R-:W-:Y:S05]  /*0c60*/  BSYNC B0 ;  /* 0x0000000000007941 */ /* 0x000fea0003800000 */
.L_x_12515:
[----:B------:R-:W-:Y:S01]  /*0c70*/  IMAD.SHL.U32 R3, R3, 0x200000, RZ ;  /* 0x0020000003037824 */ /* 0x000fe200078e00ff */
[----:B------:R-:W-:-:S04]  /*0c80*/  LEA R5, R0, 0x37800000, 0x17 ;  /* 0x3780000000057811 */ /* 0x000fc800078eb8ff */
[----:B------:R-:W-:Y:S01]  /*0c90*/  LOP3.LUT R26, R5, R3, R26, 0xfe, !PT ;  /* 0x00000003051a7212 */ /* 0x000fe200078efe1a */
[----:B------:R-:W-:Y:S06]  /*0ca0*/  BRA `(.L_x_12498) ;  /* 0x0000000000947947 */ /* 0x000fec0003800000 */
.L_x_12510:
        /* <DEDUP_REMOVED lines=14> */
.L_x_12497:
        /* <DEDUP_REMOVED lines=16> */
.L_x_12519:
[----:B------:R-:W-:Y:S01]  /*0e90*/  IMAD.MOV.U32 R26, RZ, RZ, RZ ;  /* 0x000000ffff1a7224 */ /* 0x000fe200078e00ff */
[----:B------:R-:W-:Y:S06]  /*0ea0*/  BRA `(.L_x_12498) ;  /* 0x0000000000147947 */ /* 0x000fec0003800000 */
.L_x_12518:
[----:B------:R-:W2:Y:S02]  /*0eb0*/  LDG.E.64 R26, desc[UR36][R4.64] ;  /* 0x00000024041a7981 */ /* 0x000ea4000c1e1b00 */
[----:B--2---:R0:W1:Y:S01]  /*0ec0*/  I2F.U64 R26, R26 ;  /* 0x0000001a001a7312 */ /* 0x0040620000301000 */
[----:B------:R-:W-:Y:S05]  /*0ed0*/  BRA `(.L_x_12498) ;  /* 0x0000000000087947 */ /* 0x000fea0003800000 */
.L_x_12517:
[----:B------:R-:W2:Y:S02]  /*0ee0*/  LDG.E R4, desc[UR36][R4.64] ;  /* 0x0000002404047981 */ /* 0x000ea4000c1e1900 */
[----:B--2---:R-:W-:-:S07]  /*0ef0*/  I2FP.F32.U32 R26, R4 ;  /* 0x00000004001a7245 */ /* 0x004fce0000201000 */
.L_x_12498:
[----:B------:R-:W-:Y:S05]  /*0f00*/  BSYNC B6 ;  /* 0x0000000000067941 */ /* 0x000fea0003800000 */
.L_x_12492:
[----:B------:R-:W2:Y:S02]  /*0f10*/  S2R R17, SR_TID.X ;  /* 0x0000000000117919 */ /* 0x000ea40000002100 */
[----:B--2---:R-:W-:-:S07]  /*0f20*/  VIADD R17, R17, 0x80 ;  /* 0x0000008011117836 */ /* 0x004fce0000000000 */
.L_x_12491:
[----:B------:R-:W-:Y:S05]  /*0f30*/  BSYNC B7 ;  /* 0x0000000000077941 */ /* 0x000fea0003800000 */
.L_x_12490:
        /* <DEDUP_REMOVED lines=25> */
.L_x_12526:
[----:B------:R-:W2:Y:S02]  /*10d0*/  LDG.E.U8 R4, desc[UR36][R4.64] ;  /* 0x0000002404047981 */ /* 0x000ea4000c1e1100 */
[----:B--2---:R-:W-:Y:S01]  /*10e0*/  I2FP.F32.U32 R23, R4 ;  /* 0x0000000400177245 */ /* 0x004fe20000201000 */
[----:B------:R-:W-:Y:S06]  /*10f0*/  BRA `(.L_x_12528) ;  /* 0x0000000c002c7947 */ /* 0x000fec0003800000 */
.L_x_12525:
        /* <DEDUP_REMOVED lines=9> */
.L_x_12530:
[----:B------:R-:W2:Y:S02]  /*1190*/  LDG.E R4, desc[UR36][R4.64] ;  /* 0x0000002404047981 */ /* 0x000ea4000c1e1900 */
[----:B--2---:R-:W-:Y:S01]  /*11a0*/  I2FP.F32.S32 R23, R4 ;  /* 0x0000000400177245 */ /* 0x004fe20000201400 */
[----:B------:R-:W-:Y:S06]  /*11b0*/  BRA `(.L_x_12528) ;  /* 0x0000000800fc7947 */ /* 0x000fec0003800000 */
.L_x_12529:
[----:B------:R-:W2:Y:S02]  /*11c0*/  LDG.E.U16 R4, desc[UR36][R4.64] ;  /* 0x0000002404047981 */ /* 0x000ea4000c1e1500 */
[----:B--2---:R0:W2:Y:S01]  /*11d0*/  I2F.S16 R23, R4 ;  /* 0x0000000400177306 */ /* 0x0040a20000101400 */
[----:B------:R-:W-:Y:S05]  /*11e0*/  BRA `(.L_x_12528) ;  /* 0x0000000800f07947 */ /* 0x000fea0003800000 */
.L_x_12524:
        /* <DEDUP_REMOVED lines=8> */
.L_x_12532:
[----:B------:R-:W2:Y:S02]  /*1270*/  LDG.E.U16 R4, desc[UR36][R4.64] ;  /* 0x0000002404047981 */ /* 0x000ea4000c1e1500 */
[----:B--2---:R-:W-:Y:S01]  /*1280*/  HADD2.F32 R23, -RZ, R4.H0_H0 ;  /* 0x20000004ff177230 */ /* 0x004fe20000004100 */
[----:B------:R-:W-:Y:S06]  /*1290*/  BRA `(.L_x_12528) ;  /* 0x0000000800c47947 */ /* 0x000fec0003800000 */
.L_x_12531:
        /* <DEDUP_REMOVED lines=8> */
.L_x_12534:
[----:B------:R-:W2:Y:S02]  /*1320*/  LDG.E.U16 R4, desc[UR36][R4.64] ;  /* 0x0000002404047981 */ /* 0x000ea4000c1e1500 */
[----:B--2---:R-:W-:Y:S01]  /*1330*/  HADD2.F32 R23, -RZ, R4.H0_H0 ;  /* 0x20000004ff177230 */ /* 0x004fe20000004100 */
[----:B------:R-:W-:Y:S06]  /*1340*/  BRA `(.L_x_12528) ;  /* 0x0000000800987947 */ /* 0x000fec0003800000 */
.L_x_12533:
[----:B------:R-:W2:Y:S01]  /*1350*/  LDG.E.64 R4, desc[UR36][R4.64] ;  /* 0x0000002404047981 */ /* 0x000ea2000c1e1b00 */
[----:B------:R-:W-:Y:S01]  /*1360*/  UMOV UR4, 0xf0000000 ;  /* 0xf000000000047882 */ /* 0x000fe20000000000 */
[----:B------:R-:W-:Y:S01]  /*1370*/  UMOV UR5, 0x380fffff ;  /* 0x380fffff00057882 */ /* 0x000fe20000000000 */
[----:B--2---:R-:W0:Y:S01]  /*1380*/  F2F.F32.F64 R23, R4 ;  /* 0x0000000400177310 */ /* 0x004e220000301000 */
[----:B------:R-:W-:-:S14]  /*1390*/  DSETP.GEU.AND P0, PT, |R4|, UR4, PT ;  /* 0x0000000404007e2a */ /* 0x000fdc000bf0e200 */
[----:B0-----:R-:W-:Y:S01]  /*13a0*/  @!P0 FMUL R23, R23, 1.175494350822287508e-38 ;  /* 0x0080000017178820 */ /* 0x001fe20000400000 */
[----:B------:R-:W-:Y:S06]  /*13b0*/  BRA `(.L_x_12528) ;  /* 0x00000008007c7947 */ /* 0x000fec0003800000 */
.L_x_12523:
        /* <DEDUP_REMOVED lines=12> */
.L_x_12537:
[----:B------:R-:W2:Y:S01]  /*1480*/  LDG.E.64 R4, desc[UR36][R4.64] ;  /* 0x0000002404047981 */ /* 0x000ea2000c1e1b00 */
[----:B------:R-:W-:Y:S01]  /*1490*/  UMOV UR4, 0xf0000000 ;  /* 0xf000000000047882 */ /* 0x000fe20000000000 */
[----:B------:R-:W-:Y:S01]  /*14a0*/  UMOV UR5, 0x380fffff ;  /* 0x380fffff00057882 */ /* 0x000fe20000000000 */
[----:B--2---:R-:W0:Y:S01]  /*14b0*/  F2F.F32.F64 R23, R4 ;  /* 0x0000000400177310 */ /* 0x004e220000301000 */
[----:B------:R-:W-:-:S14]  /*14c0*/  DSETP.GEU.AND P0, PT, |R4|, UR4, PT ;  /* 0x0000000404007e2a */ /* 0x000fdc000bf0e200 */
[----:B0-----:R-:W-:Y:S01]  /*14d0*/  @!P0 FMUL R23, R23, 1.175494350822287508e-38 ;  /* 0x0080000017178820 */ /* 0x001fe20000400000 */
[----:B------:R-:W-:Y:S06]  /*14e0*/  BRA `(.L_x_12528) ;  /* 0x0000000800307947 */ /* 0x000fec0003800000 */
.L_x_12536:
        /* <DEDUP_REMOVED lines=26> */
.L_x_12539:
        /* <DEDUP_REMOVED lines=13> */
.L_x_12538:
[----:B------:R-:W2:Y:S02]  /*1760*/  LDG.E.U16 R4, desc[UR36][R4.64] ;  /* 0x0000002404047981 */ /* 0x000ea4000c1e1500 */
[----:B--2---:R-:W-:Y:S01]  /*1770*/  IMAD.U32 R23, R4, 0x10000, RZ ;  /* 0x0001000004177824 */ /* 0x004fe200078e00ff */
[----:B------:R-:W-:Y:S06]  /*1780*/  BRA `(.L_x_12528) ;  /* 0x0000000400887947 */ /* 0x000fec0003800000 */
.L_x_12535:
        /* <DEDUP_REMOVED lines=11> */
.L_x_12542:
        /* <DEDUP_REMOVED lines=20> */
.L_x_12544:
[----:B------:R-:W-:Y:S05]  /*1980*/  BSYNC B0 ;  /* 0x0000000000007941 */ /* 0x000fea0003800000 */
.L_x_12543:
[----:B------:R-:W-:Y:S01]  /*1990*/  IMAD.SHL.U32 R3, R3, 0x100000, RZ ;  /* 0x0010000003037824 */ /* 0x000fe200078e00ff */
[----:B------:R-:W-:-:S04]  /*19a0*/  LEA R0, R0, 0x3b800000, 0x17 ;  /* 0x3b80000000007811 */ /* 0x000fc800078eb8ff */
[----:B------:R-:W-:Y:S01]  /*19b0*/  LOP3.LUT R23, R0, R3, R23, 0xfe, !PT ;  /* 0x0000000300177212 */ /* 0x000fe200078efe17 */
[----:B------:R-:W-:Y:S06]  /*19c0*/  BRA `(.L_x_12528) ;  /* 0x0000000000f87947 */ /* 0x000fec0003800000 */
.L_x_12541:
        /* <DEDUP_REMOVED lines=20> */
.L_x_12546:
[----:B------:R-:W-:Y:S05]  /*1b10*/  BSYNC B0 ;  /* 0x0000000000007941 */ /* 0x000fea0003800000 */
.L_x_12545:
[----:B------:R-:W-:Y:S01]  /*1b20*/  IMAD.SHL.U32 R3, R3, 0x200000, RZ ;  /* 0x0020000003037824 */ /* 0x000fe200078e00ff */
[----:B------:R-:W-:-:S04]  /*1b30*/  LEA R0, R0, 0x37800000, 0x17 ;  /* 0x3780000000007811 */ /* 0x000fc800078eb8ff */
[----:B------:R-:W-:Y:S01]  /*1b40*/  LOP3.LUT R23, R0, R3, R23, 0xfe, !PT ;  /* 0x0000000300177212 */ /* 0x000fe200078efe17 */
[----:B------:R-:W-:Y:S06]  /*1b50*/  BRA `(.L_x_12528) ;  /* 0x0000000000947947 */ /* 0x000fec0003800000 */
.L_x_12540:
        /* <DEDUP_REMOVED lines=14> */
.L_x_12527:
        /* <DEDUP_REMOVED lines=16> */
.L_x_12549:
[----:B------:R-:W-:Y:S01]  /*1d40*/  IMAD.MOV.U32 R23, RZ, RZ, RZ ;  /* 0x000000ffff177224 */ /* 0x000fe200078e00ff */
[----:B------:R-:W-:Y:S06]  /*1d50*/  BRA `(.L_x_12528) ;  /* 0x0000000000147947 */ /* 0x000fec0003800000 */
.L_x_12548:
[----:B------:R-:W2:Y:S02]  /*1d60*/  LDG.E.64 R4, desc[UR36][R4.64] ;  /* 0x0000002404047981 */ /* 0x000ea4000c1e1b00 */
[----:B--2---:R0:W2:Y:S01]  /*1d70*/  I2F.U64 R23, R4 ;  /* 0x0000000400177312 */ /* 0x0040a20000301000 */
[----:B------:R-:W-:Y:S05]  /*1d80*/  BRA `(.L_x_12528) ;  /* 0x0000000000087947 */ /* 0x000fea0003800000 */
.L_x_12547:
[----:B------:R-:W2:Y:S02]  /*1d90*/  LDG.E R4, desc[UR36][R4.64] ;  /* 0x0000002404047981 */ /* 0x000ea4000c1e1900 */
[----:B--2---:R-:W-:-:S07]  /*1da0*/  I2FP.F32.U32 R23, R4 ;  /* 0x0000000400177245 */ /* 0x004fce0000201000 */
.L_x_12528:
[----:B------:R-:W-:Y:S05]  /*1db0*/  BSYNC B6 ;  /* 0x0000000000067941 */ /* 0x000fea0003800000 */
.L_x_12522:
[----:B------:R-:W-:-:S07]  /*1dc0*/  VIADD R17, R17, 0x80 ;  /* 0x0000008011117836 */ /* 0x000fce0000000000 */
.L_x_12521:
[----:B------:R-:W-:Y:S05]  /*1dd0*/  BSYNC B7 ;  /* 0x0000000000077941 */ /* 0x000fea0003800000 */
.L_x_12520:
        /* <DEDUP_REMOVED lines=27> */
.L_x_12556:
[----:B------:R-:W2:Y:S02]  /*1f90*/  LDG.E.U8 R4, desc[UR36][R4.64] ;  /* 0x0000002404047981 */ /* 0x000ea4000c1e1100 */
[----:B--2---:R-:W-:Y:S01]  /*1fa0*/  I2FP.F32.U32 R19, R4 ;  /* 0x0000000400137245 */ /* 0x004fe20000201000 */
[----:B------:R-:W-:Y:S06]  /*1fb0*/  BRA `(.L_x_12558) ;  /* 0x0000000c002c7947 */ /* 0x000fec0003800000 */
.L_x_12555:
        /* <DEDUP_REMOVED lines=9> */
.L_x_12560:
[----:B------:R-:W2:Y:S02]  /*2050*/  LDG.E R4, desc[UR36][R4.64] ;  /* 0x0000002404047981 */ /* 0x000ea4000c1e1900 */
[----:B--2---:R-:W-:Y:S01]  /*2060*/  I2FP.F32.S32 R19, R4 ;  /* 0x0000000400137245 */ /* 0x004fe20000201400 */
[----:B------:R-:W-:Y:S06]  /*2070*/  BRA `(.L_x_12558) ;  /* 0x0000000800fc7947 */ /* 0x000fec0003800000 */
.L_x_12559:
[----:B------:R-:W2:Y:S02]  /*2080*/  LDG.E.U16 R4, desc[UR36][R4.64] ;  /* 0x0000002404047981 */ /* 0x000ea4000c1e1500 */
[----:B--2---:R4:W0:Y:S01]  /*2090*/  I2F.S16 R19, R4 ;  /* 0x0000000400137306 */ /* 0x0048220000101400 */
[----:B------:R-:W-:Y:S05]  /*20a0*/  BRA `(.L_x_12558) ;  /* 0x0000000800f07947 */ /* 0x000fea0003800000 */
.L_x_12554:
        /* <DEDUP_REMOVED lines=8> */
.L_x_12562:
[----:B------:R-:W2:Y:S02]  /*2130*/  LDG.E.U16 R4, desc[UR36][R4.64] ;  /* 0x0000002404047981 */ /* 0x000ea4000c1e1500 */
[----:B--2---:R-:W-:Y:S01]  /*2140*/  HADD2.F32 R19, -RZ, R4.H0_H0 ;  /* 0x20000004ff137230 */ /* 0x004fe20000004100 */
[----:B------:R-:W-:Y:S06]  /*2150*/  BRA `(.L_x_12558) ;  /* 0x0000000800c47947 */ /* 0x000fec0003800000 */
.L_x_12561:
        /* <DEDUP_REMOVED lines=8> */
.L_x_12564:
[----:B------:R-:W2:Y:S02]  /*21e0*/  LDG.E.U16 R4, desc[UR36][R4.64] ;  /* 0x0000002404047981 */ /* 0x000ea4000c1e1500 */
[----:B--2---:R-:W-:Y:S01]  /*21f0*/  HADD2.F32 R19, -RZ, R4.H0_H0 ;  /* 0x20000004ff137230 */ /* 0x004fe20000004100 */
[----:B------:R-:W-:Y:S06]  /*2200*/  BRA `(.L_x_12558) ;  /* 0x0000000800987947 */ /* 0x000fec0003800000 */
.L_x_12563:
[----:B------:R-:W2:Y:S01]  /*2210*/  LDG.E.64 R4, desc[UR36][R4.64] ;  /* 0x0000002404047981 */ /* 0x000ea2000c1e1b00 */
[----:B------:R-:W-:Y:S01]  /*2220*/  UMOV UR4, 0xf0000000 ;  /* 0xf000000000047882 */ /* 0x000fe20000000000 */
[----:B------:R-:W-:Y:S01]  /*2230*/  UMOV UR5, 0x380fffff ;  /* 0x380fffff00057882 */ /* 0x000fe20000000000 */
[----:B--2---:R-:W0:Y:S01]  /*2240*/  F2F.F32.F64 R19, R4 ;  /* 0x0000000400137310 */ /* 0x004e220000301000 */
[----:B------:R-:W-:-:S14]  /*2250*/  DSETP.GEU.AND P0, PT, |R4|, UR4, PT ;  /* 0x0000000404007e2a */ /* 0x000fdc000bf0e200 */
[----:B0-----:R-:W-:Y:S01]  /*2260*/  @!P0 FMUL R19, R19, 1.175494350822287508e-38 ;  /* 0x0080000013138820 */ /* 0x001fe20000400000 */
[----:B------:R-:W-:Y:S06]  /*2270*/  BRA `(.L_x_12558) ;  /* 0x00000008007c7947 */ /* 0x000fec0003800000 */
.L_x_12553:
        /* <DEDUP_REMOVED lines=12> */
.L_x_12567:
[----:B------:R-:W2:Y:S01]  /*2340*/  LDG.E.64 R4, desc[UR36][R4.64] ;  /* 0x0000002404047981 */ /* 0x000ea2000c1e1b00 */
[----:B------:R-:W-:Y:S01]  /*2350*/  UMOV UR4, 0xf0000000 ;  /* 0xf000000000047882 */ /* 0x000fe20000000000 */
[----:B------:R-:W-:Y:S01]  /*2360*/  UMOV UR5, 0x380fffff ;  /* 0x380fffff00057882 */ /* 0x000fe20000000000 */
[----:B--2---:R-:W0:Y:S01]  /*2370*/  F2F.F32.F64 R19, R4 ;  /* 0x0000000400137310 */ /* 0x004e220000301000 */
[----:B------:R-:W-:-:S14]  /*2380*/  DSETP.GEU.AND P0, PT, |R4|, UR4, PT ;  /* 0x0000000404007e2a */ /* 0x000fdc000bf0e200 */
[----:B0-----:R-:W-:Y:S01]  /*2390*/  @!P0 FMUL R19, R19, 1.175494350822287508e-38 ;  /* 0x0080000013138820 */ /* 0x001fe20000400000 */
[----:B------:R-:W-:Y:S06]  /*23a0*/  BRA `(.L_x_12558) ;  /* 0x0000000800307947 */ /* 0x000fec0003800000 */
.L_x_12566:
        /* <DEDUP_REMOVED lines=26> */
.L_x_12569:
        /* <DEDUP_REMOVED lines=13> */
.L_x_12568:
[----:B------:R-:W2:Y:S02]  /*2620*/  LDG.E.U16 R4, desc[UR36][R4.64] ;  /* 0x0000002404047981 */ /* 0x000ea4000c1e1500 */
[----:B--2---:R-:W-:Y:S01]  /*2630*/  IMAD.U32 R19, R4, 0x10000, RZ ;  /* 0x0001000004137824 */ /* 0x004fe200078e00ff */
[----:B------:R-:W-:Y:S06]  /*2640*/  BRA `(.L_x_12558) ;  /* 0x0000000400887947 */ /* 0x000fec0003800000 */
.L_x_12565:
        /* <DEDUP_REMOVED lines=11> */
.L_x_12572:
        /* <DEDUP_REMOVED lines=20> */
.L_x_12574:
[----:B------:R-:W-:Y:S05]  /*2840*/  BSYNC B0 ;  /* 0x0000000000007941 */ /* 0x000fea0003800000 */
.L_x_12573:
[----:B------:R-:W-:Y:S01]  /*2850*/  IMAD.SHL.U32 R3, R3, 0x100000, RZ ;  /* 0x0010000003037824 */ /* 0x000fe200078e00ff */
[----:B------:R-:W-:-:S04]  /*2860*/  LEA R0, R0, 0x3b800000, 0x17 ;  /* 0x3b80000000007811 */ /* 0x000fc800078eb8ff */
[----:B------:R-:W-:Y:S01]  /*2870*/  LOP3.LUT R19, R0, R3, R19, 0xfe, !PT ;  /* 0x0000000300137212 */ /* 0x000fe200078efe13 */
[----:B------:R-:W-:Y:S06]  /*2880*/  BRA `(.L_x_12558) ;  /* 0x0000000000f87947 */ /* 0x000fec0003800000 */
.L_x_12571:
        /* <DEDUP_REMOVED lines=20> */
.L_x_12576:
[----:B------:R-:W-:Y:S05]  /*29d0*/  BSYNC B0 ;  /* 0x0000000000007941 */ /* 0x000fea0003800000 */
.L_x_12575:
[----:B------:R-:W-:Y:S01]  /*29e0*/  IMAD.SHL.U32 R3, R3, 0x200000, RZ ;  /* 0x0020000003037824 */ /* 0x000fe200078e00ff */
[----:B------:R-:W-:-:S04]  /*29f0*/  LEA R0, R0, 0x37800000, 0x17 ;  /* 0x3780000000007811 */ /* 0x000fc800078eb8ff */
[----:B------:R-:W-:Y:S01]  /*2a00*/  LOP3.LUT R19, R0, R3, R19, 0xfe, !PT ;  /* 0x0000000300137212 */ /* 0x000fe200078efe13 */
[----:B------:R-:W-:Y:S06]  /*2a10*/  BRA `(.L_x_12558) ;  /* 0x0000000000947947 */ /* 0x000fec0003800000 */
.L_x_12570:
        /* <DEDUP_REMOVED lines=14> */
.L_x_12557:
        /* <DEDUP_REMOVED lines=16> */
.L_x_12579:
[----:B------:R-:W-:Y:S01]  /*2c00*/  IMAD.MOV.U32 R19, RZ, RZ, RZ ;  /* 0x000000ffff137224 */ /* 0x000fe200078e00ff */
[----:B------:R-:W-:Y:S06]  /*2c10*/  BRA `(.L_x_12558) ;  /* 0x0000000000147947 */ /* 0x000fec0003800000 */
.L_x_12578:
[----:B------:R-:W2:Y:S02]  /*2c20*/  LDG.E.64 R4, desc[UR36][R4.64] ;  /* 0x0000002404047981 */ /* 0x000ea4000c1e1b00 */
[----:B--2---:R0:W2:Y:S01]  /*2c30*/  I2F.U64 R19, R4 ;  /* 0x0000000400137312 */ /* 0x0040a20000301000 */
[----:B------:R-:W-:Y:S05]  /*2c40*/  BRA `(.L_x_12558) ;  /* 0x0000000000087947 */ /* 0x000fea0003800000 */
.L_x_12577:
[----:B------:R-:W2:Y:S02]  /*2c50*/  LDG.E R4, desc[UR36][R4.64] ;  /* 0x0000002404047981 */ /* 0x000ea4000c1e1900 */
[----:B--2---:R-:W-:-:S07]  /*2c60*/  I2FP.F32.U32 R19, R4 ;  /* 0x0000000400137245 */ /* 0x004fce0000201000 */
.L_x_12558:
[----:B------:R-:W-:Y:S05]  /*2c70*/  BSYNC B6 ;  /* 0x0000000000067941 */ /* 0x000fea0003800000 */
.L_x_12552:
[----:B------:R-:W-:-:S07]  /*2c80*/  VIADD R17, R17, 0x80 ;  /* 0x0000008011117836 */ /* 0x000fce0000000000 */
.L_x_12551:
[----:B------:R-:W-:Y:S05]  /*2c90*/  BSYNC B7 ;  /* 0x0000000000077941 */ /* 0x000fea0003800000 */
.L_x_12550:
        /* <DEDUP_REMOVED lines=23> */
.L_x_12585:
[----:B------:R-:W2:Y:S02]  /*2e10*/  LDG.E.U8 R4, desc[UR36][R4.64] ;  /* 0x0000002404047981 */ /* 0x000ea4000c1e1100 */
[----:B--2---:R-:W-:Y:S01]  /*2e20*/  I2FP.F32.U32 R16, R4 ;  /* 0x0000000400107245 */ /* 0x004fe20000201000 */
[----:B------:R-:W-:Y:S06]  /*2e30*/  BRA `(.L_x_12581) ;  /* 0x0000000c00207947 */ /* 0x000fec0003800000 */
.L_x_12584:
        /* <DEDUP_REMOVED lines=9> */
.L_x_12588:
[----:B------:R-:W2:Y:S02]  /*2ed0*/  LDG.E R4, desc[UR36][R4.64] ;  /* 0x0000002404047981 */ /* 0x000ea4000c1e1900 */
[----:B--2---:R-:W-:Y:S01]  /*2ee0*/  I2FP.F32.S32 R16, R4 ;  /* 0x0000000400107245 */ /* 0x004fe20000201400 */
[----:B------:R-:W-:Y:S06]  /*2ef0*/  BRA `(.L_x_12581) ;  /* 0x0000000800f07947 */ /* 0x000fec0003800000 */
.L_x_12587:
[----:B------:R-:W2:Y:S02]  /*2f00*/  LDG.E.U16 R4, desc[UR36][R4.64] ;  /* 0x0000002404047981 */ /* 0x000ea4000c1e1500 */
[----:B--2---:R0:W2:Y:S01]  /*2f10*/  I2F.S16 R16, R4 ;  /* 0x0000000400107306 */ /* 0x0040a20000101400 */
[----:B------:R-:W-:Y:S05]  /*2f20*/  BRA `(.L_x_12581) ;  /* 0x0000000800e47947 */ /* 0x000fea0003800000 */
.L_x_12583:
        /* <DEDUP_REMOVED lines=8> */
.L_x_12590:
[----:B------:R-:W2:Y:S02]  /*2fb0*/  LDG.E.U16 R4, desc[UR36][R4.64] ;  /* 0x0000002404047981 */ /* 0x000ea4000c1e1500 */
[----:B--2---:R-:W-:Y:S01]  /*2fc0*/  HADD2.F32 R16, -RZ, R4.H0_H0 ;  /* 0x20000004ff107230 */ /* 0x004fe20000004100 */
[----:B------:R-:W-:Y:S06]  /*2fd0*/  BRA `(.L_x_12581) ;  /* 0x0000000800b87947 */ /* 0x000fec0003800000 */
.L_x_12589:
        /* <DEDUP_REMOVED lines=8> */
.L_x_12592:
[----:B------:R-:W2:Y:S02]  /*3060*/  LDG.E.U16 R4, desc[UR36][R4.64] ;  /* 0x0000002404047981 */ /* 0x000ea4000c1e1500 */
[----:B--2---:R-:W-:Y:S01]  /*3070*/  HADD2.F32 R16, -RZ, R4.H0_H0 ;  /* 0x20000004ff107230 */ /* 0x004fe20000004100 */
[----:B------:R-:W-:Y:S06]  /*3080*/  BRA `(.L_x_12581) ;  /* 0x00000008008c7947 */ /* 0x000fec0003800000 */
.L_x_12591:
[----:B------:R-:W2:Y:S01]  /*3090*/  LDG.E.64 R4, desc[UR36][R4.64] ;  /* 0x0000002404047981 */ /* 0x000ea2000c1e1b00 */
[----:B------:R-:W-:Y:S01]  /*30a0*/  UMOV UR4, 0xf0000000 ;  /* 0xf000000000047882 */ /* 0x000fe20000000000 */
[----:B------:R-:W-:Y:S01]  /*30b0*/  UMOV UR5, 0x380fffff ;  /* 0x380fffff00057882 */ /* 0x000fe20000000000 */
[----:B--2---:R-:W0:Y:S01]  /*30c0*/  F2F.F32.F64 R16, R4 ;  /* 0x0000000400107310 */ /* 0x004e220000301000 */
[----:B------:R-:W-:-:S14]  /*30d0*/  DSETP.GEU.AND P0, PT, |R4|, UR4, PT ;  /* 0x0000000404007e2a */ /* 0x000fdc000bf0e200 */
[----:B0-----:R-:W-:Y:S01]  /*30e0*/  @!P0 FMUL R16, R16, 1.175494350822287508e-38 ;  /* 0x0080000010108820 */ /* 0x001fe20000400000 */
[----:B------:R-:W-:Y:S06]  /*30f0*/  BRA `(.L_x_12581) ;  /* 0x0000000800707947 */ /* 0x000fec0003800000 */
.L_x_12582:
        /* <DEDUP_REMOVED lines=12> */
.L_x_12595:
[----:B------:R-:W2:Y:S01]  /*31c0*/  LDG.E.64 R4, desc[UR36][R4.64] ;  /* 0x0000002404047981 */ /* 0x000ea2000c1e1b00 */
[----:B------:R-:W-:Y:S01]  /*31d0*/  UMOV UR4, 0xf0000000 ;  /* 0xf000000000047882 */ /* 0x000fe20000000000 */
[----:B------:R-:W-:Y:S01]  /*31e0*/  UMOV UR5, 0x380fffff ;  /* 0x380fffff00057882 */ /* 0x000fe20000000000 */
[----:B--2---:R-:W0:Y:S01]  /*31f0*/  F2F.F32.F64 R16, R4 ;  /* 0x0000000400107310 */ /* 0x004e220000301000 */
[----:B------:R-:W-:-:S14]  /*3200*/  DSETP.GEU.AND P0, PT, |R4|, UR4, PT ;  /* 0x0000000404007e2a */ /* 0x000fdc000bf0e200 */
[----:B0-----:R-:W-:Y:S01]  /*3210*/  @!P0 FMUL R16, R16, 1.175494350822287508e-38 ;  /* 0x0080000010108820 */ /* 0x001fe20000400000 */
[----:B------:R-:W-:Y:S06]  /*3220*/  BRA `(.L_x_12581) ;  /* 0x0000000800247947 */ /* 0x000fec0003800000 */
.L_x_12594:
        /* <DEDUP_REMOVED lines=26> */
.L_x_12597:
        /* <DEDUP_REMOVED lines=13> */
.L_x_12596:
[----:B------:R-:W2:Y:S02]  /*34a0*/  LDG.E.U16 R4, desc[UR36][R4.64] ;  /* 0x0000002404047981 */ /* 0x000ea4000c1e1500 */
[----:B--2---:R-:W-:Y:S01]  /*34b0*/  IMAD.U32 R16, R4, 0x10000, RZ ;  /* 0x0001000004107824 */ /* 0x004fe200078e00ff */
[----:B------:R-:W-:Y:S06]  /*34c0*/  BRA `(.L_x_12581) ;  /* 0x00000004007c7947 */ /* 0x000fec0003800000 */
.L_x_12593:
        /* <DEDUP_REMOVED lines=11> */
.L_x_12600:
        /* <DEDUP_REMOVED lines=19> */
.L_x_12602:
[----:B------:R-:W-:Y:S05]  /*36b0*/  BSYNC B0 ;  /* 0x0000000000007941 */ /* 0x000fea0003800000 */
.L_x_12601:
[----:B------:R-:W-:Y:S01]  /*36c0*/  IMAD.SHL.U32 R3, R3, 0x100000, RZ ;  /* 0x0010000003037824 */ /* 0x000fe200078e00ff */
[----:B------:R-:W-:-:S04]  /*36d0*/  LEA R5, R0, 0x3b800000, 0x17 ;  /* 0x3b80000000057811 */ /* 0x000fc800078eb8ff */
[----:B------:R-:W-:Y:S01]  /*36e0*/  LOP3.LUT R16, R5, R3, R16, 0xfe, !PT ;  /* 0x0000000305107212 */ /* 0x000fe200078efe10 */
[----:B------:R-:W-:Y:S06]  /*36f0*/  BRA `(.L_x_12581) ;  /* 0x0000000000f07947 */ /* 0x000fec0003800000 */
.L_x_12599:
        /* <DEDUP_REMOVED lines=19> */
.L_x_12604:
[----:B------:R-:W-:Y:S05]  /*3830*/  BSYNC B0 ;  /* 0x0000000000007941 */ /* 0x000fea0003800000 */
.L_x_12603:
[----:B------:R-:W-:Y:S01]  /*3840*/  IMAD.SHL.U32 R3, R3, 0x200000, RZ ;  /* 0x0020000003037824 */ /* 0x000fe200078e00ff */
[----:B------:R-:W-:-:S04]  /*3850*/  LEA R5, R0, 0x37800000, 0x17 ;  /* 0x3780000000057811 */ /* 0x000fc800078eb8ff */
[----:B------:R-:W-:Y:S01]  /*3860*/  LOP3.LUT R16, R5, R3, R16, 0xfe, !PT ;  /* 0x0000000305107212 */ /* 0x000fe200078efe10 */
[----:B------:R-:W-:Y:S06]  /*3870*/  BRA `(.L_x_12581) ;  /* 0x0000000000907947 */ /* 0x000fec0003800000 */
.L_x_12598:
        /* <DEDUP_REMOVED lines=14> */
.L_x_12586:
        /* <DEDUP_REMOVED lines=16> */
.L_x_12607:
[----:B------:R-:W-:Y:S05]  /*3a60*/  BRA `(.L_x_12581) ;  /* 0x0000000000147947 */ /* 0x000fea0003800000 */
.L_x_12606:
[----:B------:R-:W2:Y:S02]  /*3a70*/  LDG.E.64 R16, desc[UR36][R4.64] ;  /* 0x0000002404107981 */ /* 0x000ea4000c1e1b00 */
[----:B--2---:R0:W2:Y:S01]  /*3a80*/  I2F.U64 R16, R16 ;  /* 0x0000001000107312 */ /* 0x0040a20000301000 */
[----:B------:R-:W-:Y:S05]  /*3a90*/  BRA `(.L_x_12581) ;  /* 0x0000000000087947 */ /* 0x000fea0003800000 */
.L_x_12605:
[----:B------:R-:W2:Y:S02]  /*3aa0*/  LDG.E R4, desc[UR36][R4.64] ;  /* 0x0000002404047981 */ /* 0x000ea4000c1e1900 */
[----:B--2---:R-:W-:-:S07]  /*3ab0*/  I2FP.F32.U32 R16, R4 ;  /* 0x0000000400107245 */ /* 0x004fce0000201000 */
.L_x_12581:
[----:B------:R-:W-:Y:S05]  /*3ac0*/  BSYNC B6 ;  /* 0x0000000000067941 */ /* 0x000fea0003800000 */
.L_x_12580:
[----:B------:R-:W1:Y:S01]  /*3ad0*/  S2R R25, SR_TID.X ;  /* 0x0000000000197919 */ /* 0x000e620000002100 */
[----:B0-----:R-:W0:Y:S01]  /*3ae0*/  LDC.U8 R17, c[0x0][0x234] ;  /* 0x00008d00ff117b82 */ /* 0x001e220000000000 */
[----:B------:R-:W-:Y:S01]  /*3af0*/  BSSY B6, `(.L_x_12608) ;  /* 0x00000f0000067945 */ /* 0x000fe20003800000 */
[----:B--2--5:R-:W-:Y:S01]  /*3b00*/  FADD.FTZ R22, -R23, -RZ ;  /* 0x800000ff17167221 */ /* 0x024fe20000010100 */
[----:B------:R-:W-:Y:S01]  /*3b10*/  FADD.FTZ R18, -R19, -RZ ;  /* 0x800000ff13127221 */ /* 0x000fe20000010100 */
[----:B-1----:R-:W-:-:S13]  /*3b20*/  ISETP.GE.AND P0, PT, R25, R24, PT ;  /* 0x000000181900720c */ /* 0x002fda0003f06270 */
[----:B------:R-:W-:Y:S05]  /*3b30*/  @P0 BRA `(.L_x_12609) ;  /* 0x0000000c00ac0947 */ /* 0x000fea0003800000 */
[----:B------:R-:W1:Y:S01]  /*3b40*/  LDC.64 R8, c[0x0][0x218] ;  /* 0x00008600ff087b82 */ /* 0x000e620000000a00 */
[----:B------:R-:W-:Y:S01]  /*3b50*/  IMAD R0, R2, 0x200, R25 ;  /* 0x0000020002007824 */ /* 0x000fe200078e0219 */
[----:B0---4-:R-:W-:Y:S01]  /*3b60*/  PRMT R4, R17, 0x9910, RZ ;  /* 0x0000991011047816 */ /* 0x011fe200000000ff */
[----:B------:R-:W-:Y:S01]  /*3b70*/  ULDC UR4, c[0x0][0x238] ;  /* 0x00008e0000047ab9 */ /* 0x000fe20000000800 */
[----:B------:R-:W-:Y:S02]  /*3b80*/  VIADD R25, R25, 0x80 ;  /* 0x0000008019197836 */ /* 0x000fe40000000000 */
[----:B------:R-:W-:Y:S02]  /*3b90*/  IMAD R3, R0, UR4, RZ ;  /* 0x0000000400037c24 */ /* 0x000fe4000f8e02ff */
[----:B------:R-:W-:Y:S02]  /*3ba0*/  IMAD.MOV.U32 R0, RZ, RZ, R4 ;  /* 0x000000ffff007224 */ /* 0x000fe400078e0004 */
[----:B---3--:R-:W-:-:S03]  /*3bb0*/  FADD.FTZ R4, -R26, -RZ ;  /* 0x800000ff1a047221 */ /* 0x008fc60000010100 */
        /* <DEDUP_REMOVED lines=15> */
.L_x_12613:
[----:B------:R-:W0:Y:S02]  /*3cb0*/  F2I.FTZ.S64.TRUNC R26, -R26 ;  /* 0x8000001a001a7311 */ /* 0x000e24000021d900 */
[----:B0-----:R-:W-:-:S05]  /*3cc0*/  IMAD.MOV.U32 R3, RZ, RZ, R26 ;  /* 0x000000ffff037224 */ /* 0x001fca00078e001a */
[----:B------:R0:W-:Y:S01]  /*3cd0*/  STG.E.U8 desc[UR36][R8.64], R3 ;  /* 0x0000000308007986 */ /* 0x0001e2000c101124 */
[----:B------:R-:W-:Y:S05]  /*3ce0*/  BRA `(.L_x_12609) ;  /* 0x0000000c00407947 */ /* 0x000fea0003800000 */
.L_x_12612:
        /* <DEDUP_REMOVED lines=9> */
.L_x_12616:
[----:B------:R-:W0:Y:S02]  /*3d80*/  F2I.FTZ.TRUNC.NTZ R3, -R26 ;  /* 0x8000001a00037305 */ /* 0x000e24000021f100 */
[----:B0-----:R0:W-:Y:S01]  /*3d90*/  STG.E desc[UR36][R8.64], R3 ;  /* 0x0000000308007986 */ /* 0x0011e2000c101924 */
[----:B------:R-:W-:Y:S05]  /*3da0*/  BRA `(.L_x_12609) ;  /* 0x0000000c00107947 */ /* 0x000fea0003800000 */
.L_x_12615:
[----:B------:R-:W0:Y:S02]  /*3db0*/  F2I.FTZ.TRUNC.NTZ R3, -R26 ;  /* 0x8000001a00037305 */ /* 0x000e24000021f100 */
[----:B0-----:R0:W-:Y:S01]  /*3dc0*/  STG.E.U16 desc[UR36][R8.64], R3 ;  /* 0x0000000308007986 */ /* 0x0011e2000c101524 */
[----:B------:R-:W-:Y:S05]  /*3dd0*/  BRA `(.L_x_12609) ;  /* 0x0000000c00047947 */ /* 0x000fea0003800000 */
.L_x_12611:
        /* <DEDUP_REMOVED lines=8> */
.L_x_12618:
[----:B------:R-:W-:-:S05]  /*3e60*/  F2FP.F16.F32.PACK_AB R4, RZ, R4 ;  /* 0x00000004ff04723e */ /* 0x000fca00000000ff */
[----:B------:R0:W-:Y:S01]  /*3e70*/  STG.E.U16 desc[UR36][R8.64], R4 ;  /* 0x0000000408007986 */ /* 0x0001e2000c101524 */
[----:B------:R-:W-:Y:S05]  /*3e80*/  BRA `(.L_x_12609) ;  /* 0x0000000800d87947 */ /* 0x000fea0003800000 */
.L_x_12617:
        /* <DEDUP_REMOVED lines=9> */
.L_x_12620:
[----:B------:R-:W-:-:S04]  /*3f20*/  F2FP.F16.F32.PACK_AB R3, RZ, R4 ;  /* 0x00000004ff03723e */ /* 0x000fc800000000ff */
[----:B------:R-:W-:-:S05]  /*3f30*/  PRMT R3, R3, 0x5410, RZ ;  /* 0x0000541003037816 */ /* 0x000fca00000000ff */
[----:B------:R0:W-:Y:S01]  /*3f40*/  STG.E desc[UR36][R8.64], R3 ;  /* 0x0000000308007986 */ /* 0x0001e2000c101924 */
[----:B------:R-:W-:Y:S05]  /*3f50*/  BRA `(.L_x_12609) ;  /* 0x0000000800a47947 */ /* 0x000fea0003800000 */
.L_x_12619:
[----:B------:R-:W-:-:S06]  /*3f60*/  FMUL.FTZ R4, R26, -1 ;  /* 0xbf8000001a047820 */ /* 0x000fcc0000410000 */
[----:B------:R-:W0:Y:S02]  /*3f70*/  F2F.F64.F32 R4, R4 ;  /* 0x0000000400047310 */ /* 0x000e240000201800 */
[----:B0-----:R0:W-:Y:S01]  /*3f80*/  STG.E.64 desc[UR36][R8.64], R4 ;  /* 0x0000000408007986 */ /* 0x0011e2000c101b24 */
[----:B------:R-:W-:Y:S05]  /*3f90*/  BRA `(.L_x_12609) ;  /* 0x0000000800947947 */ /* 0x000fea0003800000 */
.L_x_12610:
        /* <DEDUP_REMOVED lines=12> */
.L_x_12623:
[----:B------:R-:W-:Y:S01]  /*4060*/  FMUL.FTZ R4, R26, -1 ;  /* 0xbf8000001a047820 */ /* 0x000fe20000410000 */
[----:B------:R-:W-:-:S05]  /*4070*/  CS2R R6, SRZ ;  /* 0x0000000000067805 */ /* 0x000fca000001ff00 */
[----:B------:R-:W0:Y:S02]  /*4080*/  F2F.F64.F32 R4, R4 ;  /* 0x0000000400047310 */ /* 0x000e240000201800 */
[----:B0-----:R0:W-:Y:S01]  /*4090*/  STG.E.128 desc[UR36][R8.64], R4 ;  /* 0x0000000408007986 */ /* 0x0011e2000c101d24 */
[----:B------:R-:W-:Y:S05]  /*40a0*/  BRA `(.L_x_12609) ;  /* 0x0000000800507947 */ /* 0x000fea0003800000 */
.L_x_12622:
        /* <DEDUP_REMOVED lines=20> */
.L_x_12627:
[----:B------:R-:W-:Y:S05]  /*41f0*/  BSYNC B0 ;  /* 0x0000000000007941 */ /* 0x000fea0003800000 */
.L_x_12626:
[----:B------:R-:W-:-:S05]  /*4200*/  LOP3.LUT R5, R0, R5, RZ, 0xfc, !PT ;  /* 0x0000000500057212 */ /* 0x000fca00078efcff */
[----:B------:R0:W-:Y:S01]  /*4210*/  STG.E.U8 desc[UR36][R8.64], R5 ;  /* 0x0000000508007986 */ /* 0x0001e2000c101124 */
[----:B------:R-:W-:Y:S05]  /*4220*/  BRA `(.L_x_12609) ;  /* 0x0000000400f07947 */ /* 0x000fea0003800000 */
.L_x_12625:
        /* <DEDUP_REMOVED lines=12> */
.L_x_12629:
[----:B------:R-:W-:Y:S01]  /*42f0*/  IMAD.MOV.U32 R0, RZ, RZ, 0x7f ;  /* 0x0000007fff007424 */ /* 0x000fe200078e00ff */
[----:B------:R-:W-:-:S04]  /*4300*/  ISETP.GT.U32.AND P0, PT, R5, 0x7f800000, PT ;  /* 0x7f8000000500780c */ /* 0x000fc80003f04070 */
[----:B------:R-:W-:-:S09]  /*4310*/  SEL R0, R0, 0x7c, P0 ;  /* 0x0000007c00007807 */ /* 0x000fd20000000000 */
.L_x_12630:
[----:B------:R-:W-:Y:S05]  /*4320*/  BSYNC B0 ;  /* 0x0000000000007941 */ /* 0x000fea0003800000 */
.L_x_12628:
[----:B------:R-:W-:-:S04]  /*4330*/  LOP3.LUT R4, R4, 0x80000000, RZ, 0xc0, !PT ;  /* 0x8000000004047812 */ /* 0x000fc800078ec0ff */
[----:B------:R-:W-:-:S04]  /*4340*/  SHF.R.U32.HI R3, RZ, 0x18, R4 ;  /* 0x00000018ff037819 */ /* 0x000fc80000011604 */
[----:B------:R-:W-:-:S05]  /*4350*/  LOP3.LUT R3, R0, R3, RZ, 0xfc, !PT ;  /* 0x0000000300037212 */ /* 0x000fca00078efcff */
[----:B------:R0:W-:Y:S01]  /*4360*/  STG.E.U8 desc[UR36][R8.64], R3 ;  /* 0x0000000308007986 */ /* 0x0001e2000c101124 */
[----:B------:R-:W-:Y:S05]  /*4370*/  BRA `(.L_x_12609) ;  /* 0x00000004009c7947 */ /* 0x000fea0003800000 */
.L_x_12624:
[----:B------:R-:W-:-:S05]  /*4380*/  F2FP.BF16.F32.PACK_AB R4, RZ, R4 ;  /* 0x00000004ff04723e */ /* 0x000fca00000010ff */
[----:B------:R0:W-:Y:S01]  /*4390*/  STG.E.U16 desc[UR36][R8.64], R4 ;  /* 0x0000000408007986 */ /* 0x0001e2000c101524 */
[----:B------:R-:W-:Y:S05]  /*43a0*/  BRA `(.L_x_12609) ;  /* 0x0000000400907947 */ /* 0x000fea0003800000 */
.L_x_12621:
        /* <DEDUP_REMOVED lines=11> */
.L_x_12633:
        /* <DEDUP_REMOVED lines=16> */
.L_x_12636:
[----:B------:R-:W-:-:S04]  /*4560*/  LOP3.LUT R4, R4, 0x80000000, RZ, 0xc0, !PT ;  /* 0x8000000004047812 */ /* 0x000fc800078ec0ff */
[----:B------:R-:W-:-:S04]  /*4570*/  SHF.R.U32.HI R4, RZ, 0x18, R4 ;  /* 0x00000018ff047819 */ /* 0x000fc80000011604 */
[----:B------:R-:W-:-:S04]  /*4580*/  LOP3.LUT R3, R3, R4, RZ, 0xfc, !PT ;  /* 0x0000000403037212 */ /* 0x000fc800078efcff */
[----:B------:R-:W-:-:S07]  /*4590*/  PRMT R0, R3, 0x7610, R0 ;  /* 0x0000761003007816 */ /* 0x000fce0000000000 */
.L_x_12635:
[----:B------:R-:W-:Y:S05]  /*45a0*/  BSYNC B0 ;  /* 0x0000000000007941 */ /* 0x000fea0003800000 */
.L_x_12634:
[----:B------:R0:W-:Y:S01]  /*45b0*/  STG.E.U8 desc[UR36][R8.64], R0 ;  /* 0x0000000008007986 */ /* 0x0001e2000c101124 */
[----:B------:R-:W-:Y:S05]  /*45c0*/  BRA `(.L_x_12609) ;  /* 0x0000000400087947 */ /* 0x000fea0003800000 */
.L_x_12632:
        /* <DEDUP_REMOVED lines=16> */
.L_x_12639:
[----:B------:R-:W-:-:S04]  /*46d0*/  LOP3.LUT R4, R4, 0x80000000, RZ, 0xc0, !PT ;  /* 0x8000000004047812 */ /* 0x000fc800078ec0ff */
[----:B------:R-:W-:-:S04]  /*46e0*/  SHF.R.U32.HI R4, RZ, 0x18, R4 ;  /* 0x00000018ff047819 */ /* 0x000fc80000011604 */
[----:B------:R-:W-:-:S04]  /*46f0*/  LOP3.LUT R3, R3, R4, RZ, 0xfc, !PT ;  /* 0x0000000403037212 */ /* 0x000fc800078efcff */
[----:B------:R-:W-:-:S07]  /*4700*/  PRMT R0, R3, 0x7610, R0 ;  /* 0x0000761003007816 */ /* 0x000fce0000000000 */
.L_x_12638:
[----:B------:R-:W-:Y:S05]  /*4710*/  BSYNC B0 ;  /* 0x0000000000007941 */ /* 0x000fea0003800000 */
.L_x_12637:
[----:B------:R0:W-:Y:S01]  /*4720*/  STG.E.U8 desc[UR36][R8.64], R0 ;  /* 0x0000000008007986 */ /* 0x0001e2000c101124 */
[----:B------:R-:W-:Y:S05]  /*4730*/  BRA `(.L_x_12609) ;  /* 0x0000000000ac7947 */ /* 0x000fea0003800000 */
.L_x_12631:
        /* <DEDUP_REMOVED lines=21> */
.L_x_12614:
        /* <DEDUP_REMOVED lines=16> */
.L_x_12642:
[----:B------:R-:W-:Y:S05]  /*4990*/  BRA `(.L_x_12609) ;  /* 0x0000000000147947 */ /* 0x000fea0003800000 */
.L_x_12641:
[----:B------:R-:W0:Y:S02]  /*49a0*/  F2I.FTZ.U64.TRUNC R26, -R26 ;  /* 0x8000001a001a7311 */ /* 0x000e24000021d800 */
[----:B0-----:R0:W-:Y:S01]  /*49b0*/  STG.E.64 desc[UR36][R8.64], R26 ;  /* 0x0000001a08007986 */ /* 0x0011e2000c101b24 */
[----:B------:R-:W-:Y:S05]  /*49c0*/  BRA `(.L_x_12609) ;  /* 0x0000000000087947 */ /* 0x000fea0003800000 */
.L_x_12640:
[----:B------:R-:W0:Y:S02]  /*49d0*/  F2I.FTZ.U32.TRUNC.NTZ R3, -R26 ;  /* 0x8000001a00037305 */ /* 0x000e24000021f000 */
[----:B0-----:R1:W-:Y:S02]  /*49e0*/  STG.E desc[UR36][R8.64], R3 ;  /* 0x0000000308007986 */ /* 0x0013e4000c101924 */
.L_x_12609:
[----:B------:R-:W-:Y:S05]  /*49f0*/  BSYNC B6 ;  /* 0x0000000000067941 */ /* 0x000fea0003800000 */
.L_x_12608:
[----:B------:R-:W-:Y:S01]  /*4a00*/  ISETP.GE.AND P0, PT, R25, R24, PT ;  /* 0x000000181900720c */ /* 0x000fe20003f06270 */
[----:B------:R-:W-:-:S12]  /*4a10*/  BSSY B6, `(.L_x_12643) ;  /* 0x00001d6000067945 */ /* 0x000fd80003800000 */
[----:B------:R-:W-:Y:S05]  /*4a20*/  @P0 BRA `(.L_x_12644) ;  /* 0x0000001c00500947 */ /* 0x000fea0003800000 */
[----:B012---:R-:W0:Y:S01]  /*4a30*/  LDC.64 R8, c[0x0][0x218] ;  /* 0x00008600ff087b82 */ /* 0x007e220000000a00 */
[----:B------:R-:W-:Y:S01]  /*4a40*/  IMAD R0, R2, 0x200, R25 ;  /* 0x0000020002007824 */ /* 0x000fe200078e0219 */
[----:B----4-:R-:W-:Y:S01]  /*4a50*/  PRMT R4, R17, 0x9910, RZ ;  /* 0x0000991011047816 */ /* 0x010fe200000000ff */
        /* <DEDUP_REMOVED lines=18> */
.L_x_12648:
[----:B------:R-:W0:Y:S02]  /*4b80*/  F2I.FTZ.S64.TRUNC R4, -R23 ;  /* 0x8000001700047311 */ /* 0x000e24000021d900 */
[----:B0-----:R0:W-:Y:S01]  /*4b90*/  STG.E.U8 desc[UR36][R8.64], R4 ;  /* 0x0000000408007986 */ /* 0x0011e2000c101124 */
[----:B------:R-:W-:Y:S05]  /*4ba0*/  BRA `(.L_x_12650) ;  /* 0x0000000c00407947 */ /* 0x000fea0003800000 */
.L_x_12647:
        /* <DEDUP_REMOVED lines=9> */
.L_x_12652:
[----:B------:R-:W0:Y:S02]  /*4c40*/  F2I.FTZ.TRUNC.NTZ R23, -R23 ;  /* 0x8000001700177305 */ /* 0x000e24000021f100 */
[----:B0-----:R0:W-:Y:S01]  /*4c50*/  STG.E desc[UR36][R8.64], R23 ;  /* 0x0000001708007986 */ /* 0x0011e2000c101924 */
[----:B------:R-:W-:Y:S05]  /*4c60*/  BRA `(.L_x_12650) ;  /* 0x0000000c00107947 */ /* 0x000fea0003800000 */
.L_x_12651:
[----:B------:R-:W0:Y:S02]  /*4c70*/  F2I.FTZ.TRUNC.NTZ R23, -R23 ;  /* 0x8000001700177305 */ /* 0x000e24000021f100 */
[----:B0-----:R0:W-:Y:S01]  /*4c80*/  STG.E.U16 desc[UR36][R8.64], R23 ;  /* 0x0000001708007986 */ /* 0x0011e2000c101524 */
[----:B------:R-:W-:Y:S05]  /*4c90*/  BRA `(.L_x_12650) ;  /* 0x0000000c00047947 */ /* 0x000fea0003800000 */
.L_x_12646:
        /* <DEDUP_REMOVED lines=8> */
.L_x_12654:
[----:B------:R-:W-:-:S05]  /*4d20*/  F2FP.F16.F32.PACK_AB R22, RZ, R22 ;  /* 0x00000016ff16723e */ /* 0x000fca00000000ff */
[----:B------:R0:W-:Y:S01]  /*4d30*/  STG.E.U16 desc[UR36][R8.64], R22 ;  /* 0x0000001608007986 */ /* 0x0001e2000c101524 */
[----:B------:R-:W-:Y:S05]  /*4d40*/  BRA `(.L_x_12650) ;  /* 0x0000000800d87947 */ /* 0x000fea0003800000 */
.L_x_12653:
        /* <DEDUP_REMOVED lines=9> */
.L_x_12656:
[----:B------:R-:W-:-:S04]  /*4de0*/  F2FP.F16.F32.PACK_AB R3, RZ, R22 ;  /* 0x00000016ff03723e */ /* 0x000fc800000000ff */
[----:B------:R-:W-:-:S05]  /*4df0*/  PRMT R3, R3, 0x5410, RZ ;  /* 0x0000541003037816 */ /* 0x000fca00000000ff */
[----:B------:R0:W-:Y:S01]  /*4e00*/  STG.E desc[UR36][R8.64], R3 ;  /* 0x0000000308007986 */ /* 0x0001e2000c101924 */
[----:B------:R-:W-:Y:S05]  /*4e10*/  BRA `(.L_x_12650) ;  /* 0x0000000800a47947 */ /* 0x000fea0003800000 */
.L_x_12655:
[----:B------:R-:W-:-:S06]  /*4e20*/  FMUL.FTZ R4, R23, -1 ;  /* 0xbf80000017047820 */ /* 0x000fcc0000410000 */
[----:B------:R-:W0:Y:S02]  /*4e30*/  F2F.F64.F32 R4, R4 ;  /* 0x0000000400047310 */ /* 0x000e240000201800 */
[----:B0-----:R0:W-:Y:S01]  /*4e40*/  STG.E.64 desc[UR36][R8.64], R4 ;  /* 0x0000000408007986 */ /* 0x0011e2000c101b24 */
[----:B------:R-:W-:Y:S05]  /*4e50*/  BRA `(.L_x_12650) ;  /* 0x0000000800947947 */ /* 0x000fea0003800000 */
.L_x_12645:
        /* <DEDUP_REMOVED lines=12> */
.L_x_12659:
[----:B------:R-:W-:Y:S01]  /*4f20*/  FMUL.FTZ R4, R23, -1 ;  /* 0xbf80000017047820 */ /* 0x000fe20000410000 */
[----:B------:R-:W-:-:S05]  /*4f30*/  CS2R R6, SRZ ;  /* 0x0000000000067805 */ /* 0x000fca000001ff00 */
[----:B------:R-:W0:Y:S02]  /*4f40*/  F2F.F64.F32 R4, R4 ;  /* 0x0000000400047310 */ /* 0x000e240000201800 */
[----:B0-----:R0:W-:Y:S01]  /*4f50*/  STG.E.128 desc[UR36][R8.64], R4 ;  /* 0x0000000408007986 */ /* 0x0011e2000c101d24 */
[----:B------:R-:W-:Y:S05]  /*4f60*/  BRA `(.L_x_12650) ;  /* 0x0000000800507947 */ /* 0x000fea0003800000 */
.L_x_12658:
        /* <DEDUP_REMOVED lines=20> */
.L_x_12663:
[----:B------:R-:W-:Y:S05]  /*50b0*/  BSYNC B0 ;  /* 0x0000000000007941 */ /* 0x000fea0003800000 */
.L_x_12662:
[----:B------:R-:W-:-:S05]  /*50c0*/  LOP3.LUT R5, R0, R5, RZ, 0xfc, !PT ;  /* 0x0000000500057212 */ /* 0x000fca00078efcff */
[----:B------:R0:W-:Y:S01]  /*50d0*/  STG.E.U8 desc[UR36][R8.64], R5 ;  /* 0x0000000508007986 */ /* 0x0001e2000c101124 */
[----:B------:R-:W-:Y:S05]  /*50e0*/  BRA `(.L_x_12650) ;  /* 0x0000000400f07947 */ /* 0x000fea0003800000 */
.L_x_12661:
        /* <DEDUP_REMOVED lines=12> */
.L_x_12665:
[----:B------:R-:W-:Y:S01]  /*51b0*/  IMAD.MOV.U32 R0, RZ, RZ, 0x7f ;  /* 0x0000007fff007424 */ /* 0x000fe200078e00ff */
[----:B------:R-:W-:-:S04]  /*51c0*/  ISETP.GT.U32.AND P0, PT, R4, 0x7f800000, PT ;  /* 0x7f8000000400780c */ /* 0x000fc80003f04070 */
[----:B------:R-:W-:-:S09]  /*51d0*/  SEL R0, R0, 0x7c, P0 ;  /* 0x0000007c00007807 */ /* 0x000fd20000000000 */
.L_x_12666:
[----:B------:R-:W-:Y:S05]  /*51e0*/  BSYNC B0 ;  /* 0x0000000000007941 */ /* 0x000fea0003800000 */
.L_x_12664:
[----:B------:R-:W-:-:S04]  /*51f0*/  LOP3.LUT R22, R22, 0x80000000, RZ, 0xc0, !PT ;  /* 0x8000000016167812 */ /* 0x000fc800078ec0ff */
[----:B------:R-:W-:-:S04]  /*5200*/  SHF.R.U32.HI R3, RZ, 0x18, R22 ;  /* 0x00000018ff037819 */ /* 0x000fc80000011616 */
[----:B------:R-:W-:-:S05]  /*5210*/  LOP3.LUT R3, R0, R3, RZ, 0xfc, !PT ;  /* 0x0000000300037212 */ /* 0x000fca00078efcff */
[----:B------:R0:W-:Y:S01]  /*5220*/  STG.E.U8 desc[UR36][R8.64], R3 ;  /* 0x0000000308007986 */ /* 0x0001e2000c101124 */
[----:B------:R-:W-:Y:S05]  /*5230*/  BRA `(.L_x_12650) ;  /* 0x00000004009c7947 */ /* 0x000fea0003800000 */
.L_x_12660:
[----:B------:R-:W-:-:S05]  /*5240*/  F2FP.BF16.F32.PACK_AB R22, RZ, R22 ;  /* 0x00000016ff16723e */ /* 0x000fca00000010ff */
[----:B------:R0:W-:Y:S01]  /*5250*/  STG.E.U16 desc[UR36][R8.64], R22 ;  /* 0x0000001608007986 */ /* 0x0001e2000c101524 */
[----:B------:R-:W-:Y:S05]  /*5260*/  BRA `(.L_x_12650) ;  /* 0x0000000400907947 */ /* 0x000fea0003800000 */
.L_x_12657:
        /* <DEDUP_REMOVED lines=11> */
.L_x_12669:
        /* <DEDUP_REMOVED lines=16> */
.L_x_12672:
[----:B------:R-:W-:-:S04]  /*5420*/  LOP3.LUT R22, R22, 0x80000000, RZ, 0xc0, !PT ;  /* 0x8000000016167812 */ /* 0x000fc800078ec0ff */
[----:B------:R-:W-:-:S04]  /*5430*/  SHF.R.U32.HI R3, RZ, 0x18, R22 ;  /* 0x00000018ff037819 */ /* 0x000fc80000011616 */
[----:B------:R-:W-:-:S04]  /*5440*/  LOP3.LUT R0, R0, R3, RZ, 0xfc, !PT ;  /* 0x0000000300007212 */ /* 0x000fc800078efcff */
[----:B------:R-:W-:-:S07]  /*5450*/  PRMT R4, R0, 0x7610, R4 ;  /* 0x0000761000047816 */ /* 0x000fce0000000004 */
.L_x_12671:
[----:B------:R-:W-:Y:S05]  /*5460*/  BSYNC B0 ;  /* 0x0000000000007941 */ /* 0x000fea0003800000 */
.L_x_12670:
[----:B------:R4:W-:Y:S01]  /*5470*/  STG.E.U8 desc[UR36][R8.64], R4 ;  /* 0x0000000408007986 */ /* 0x0009e2000c101124 */
[----:B------:R-:W-:Y:S05]  /*5480*/  BRA `(.L_x_12650) ;  /* 0x0000000400087947 */ /* 0x000fea0003800000 */
.L_x_12668:
        /* <DEDUP_REMOVED lines=16> */
.L_x_12675:
[----:B------:R-:W-:-:S04]  /*5590*/  LOP3.LUT R22, R22, 0x80000000, RZ, 0xc0, !PT ;  /* 0x8000000016167812 */ /* 0x000fc800078ec0ff */
[----:B------:R-:W-:-:S04]  /*55a0*/  SHF.R.U32.HI R3, RZ, 0x18, R22 ;  /* 0x00000018ff037819 */ /* 0x000fc80000011616 */
[----:B------:R-:W-:-:S04]  /*55b0*/  LOP3.LUT R0, R0, R3, RZ, 0xfc, !PT ;  /* 0x0000000300007212 */ /* 0x000fc800078efcff */
[----:B------:R-:W-:-:S07]  /*55c0*/  PRMT R4, R0, 0x7610, R4 ;  /* 0x0000761000047816 */ /* 0x000fce0000000004 */
.L_x_12674:
[----:B------:R-:W-:Y:S05]  /*55d0*/  BSYNC B0 ;  /* 0x0000000000007941 */ /* 0x000fea0003800000 */
.L_x_12673:
[----:B------:R0:W-:Y:S01]  /*55e0*/  STG.E.U8 desc[UR36][R8.64], R4 ;  /* 0x0000000408007986 */ /* 0x0001e2000c101124 */
[----:B------:R-:W-:Y:S05]  /*55f0*/  BRA `(.L_x_12650) ;  /* 0x0000000000ac7947 */ /* 0x000fea0003800000 */
.L_x_12667:
        /* <DEDUP_REMOVED lines=21> */
.L_x_12649:
        /* <DEDUP_REMOVED lines=15> */
[----:B0--3--:R-:W-:Y:S05]  /*5840*/  CALL.ABS.NOINC R14 ;  /* 0x000000000e007343 */ /* 0x009fea0003c00000 */
.L_x_12678:
[----:B------:R-:W-:Y:S05]  /*5850*/  BRA `(.L_x_12650) ;  /* 0x0000000000147947 */ /* 0x000fea0003800000 */
.L_x_12677:
[----:B------:R-:W0:Y:S02]  /*5860*/  F2I.FTZ.U64.TRUNC R4, -R23 ;  /* 0x8000001700047311 */ /* 0x000e24000021d800 */
[----:B0-----:R2:W-:Y:S01]  /*5870*/  STG.E.64 desc[UR36][R8.64], R4 ;  /* 0x0000000408007986 */ /* 0x0015e2000c101b24 */
[----:B------:R-:W-:Y:S05]  /*5880*/  BRA `(.L_x_12650) ;  /* 0x0000000000087947 */ /* 0x000fea0003800000 */
.L_x_12676:
[----:B------:R-:W0:Y:S02]  /*5890*/  F2I.FTZ.U32.TRUNC.NTZ R23, -R23 ;  /* 0x8000001700177305 */ /* 0x000e24000021f000 */
[----:B0-----:R0:W-:Y:S02]  /*58a0*/  STG.E desc[UR36][R8.64], R23 ;  /* 0x0000001708007986 */ /* 0x0011e4000c101924 */
.L_x_12650:
[----:B------:R-:W-:-:S05]  /*58b0*/  VIADD R25, R25, 0x80 ;  /* 0x0000008019197836 */ /* 0x000fca0000000000 */
[----:B------:R-:W-:-:S13]  /*58c0*/  ISETP.GE.AND P0, PT, R25, R24, PT ;  /* 0x000000181900720c */ /* 0x000fda0003f06270 */
        /* <DEDUP_REMOVED lines=22> */
.L_x_12682:
[----:B------:R-:W0:Y:S02]  /*5a30*/  F2I.FTZ.S64.TRUNC R4, -R19 ;  /* 0x8000001300047311 */ /* 0x000e24000021d900 */
[----:B0-----:R0:W-:Y:S01]  /*5a40*/  STG.E.U8 desc[UR36][R8.64], R4 ;  /* 0x0000000408007986 */ /* 0x0011e2000c101124 */
[----:B------:R-:W-:Y:S05]  /*5a50*/  BRA `(.L_x_12684) ;  /* 0x0000000c00407947 */ /* 0x000fea0003800000 */
.L_x_12681:
        /* <DEDUP_REMOVED lines=9> */
.L_x_12686:
[----:B------:R-:W0:Y:S02]  /*5af0*/  F2I.FTZ.TRUNC.NTZ R19, -R19 ;  /* 0x8000001300137305 */ /* 0x000e24000021f100 */
[----:B0-----:R4:W-:Y:S01]  /*5b00*/  STG.E desc[UR36][R8.64], R19 ;  /* 0x0000001308007986 */ /* 0x0019e2000c101924 */
[----:B------:R-:W-:Y:S05]  /*5b10*/  BRA `(.L_x_12684) ;  /* 0x0000000c00107947 */ /* 0x000fea0003800000 */
.L_x_12685:
[----:B------:R-:W0:Y:S02]  /*5b20*/  F2I.FTZ.TRUNC.NTZ R19, -R19 ;  /* 0x8000001300137305 */ /* 0x000e24000021f100 */
[----:B0-----:R2:W-:Y:S01]  /*5b30*/  STG.E.U16 desc[UR36][R8.64], R19 ;  /* 0x0000001308007986 */ /* 0x0015e2000c101524 */
[----:B------:R-:W-:Y:S05]  /*5b40*/  BRA `(.L_x_12684) ;  /* 0x0000000c00047947 */ /* 0x000fea0003800000 */
.L_x_12680:
        /* <DEDUP_REMOVED lines=8> */
.L_x_12688:
[----:B------:R-:W-:-:S05]  /*5bd0*/  F2FP.F16.F32.PACK_AB R18, RZ, R18 ;  /* 0x00000012ff12723e */ /* 0x000fca00000000ff */
[----:B------:R0:W-:Y:S01]  /*5be0*/  STG.E.U16 desc[UR36][R8.64], R18 ;  /* 0x0000001208007986 */ /* 0x0001e2000c101524 */
[----:B------:R-:W-:Y:S05]  /*5bf0*/  BRA `(.L_x_12684) ;  /* 0x0000000800d87947 */ /* 0x000fea0003800000 */
.L_x_12687:
        /* <DEDUP_REMOVED lines=9> */
.L_x_12690:
[----:B------:R-:W-:-:S04]  /*5c90*/  F2FP.F16.F32.PACK_AB R3, RZ, R18 ;  /* 0x00000012ff03723e */ /* 0x000fc800000000ff */
[----:B------:R-:W-:-:S05]  /*5ca0*/  PRMT R3, R3, 0x5410, RZ ;  /* 0x0000541003037816 */ /* 0x000fca00000000ff */
[----:B------:R0:W-:Y:S01]  /*5cb0*/  STG.E desc[UR36][R8.64], R3 ;  /* 0x0000000308007986 */ /* 0x0001e2000c101924 */
[----:B------:R-:W-:Y:S05]  /*5cc0*/  BRA `(.L_x_12684) ;  /* 0x0000000800a47947 */ /* 0x000fea0003800000 */
.L_x_12689:
[----:B------:R-:W-:-:S06]  /*5cd0*/  FMUL.FTZ R4, R19, -1 ;  /* 0xbf80000013047820 */ /* 0x000fcc0000410000 */
[----:B------:R-:W0:Y:S02]  /*5ce0*/  F2F.F64.F32 R4, R4 ;  /* 0x0000000400047310 */ /* 0x000e240000201800 */
[----:B0-----:R0:W-:Y:S01]  /*5cf0*/  STG.E.64 desc[UR36][R8.64], R4 ;  /* 0x0000000408007986 */ /* 0x0011e2000c101b24 */
[----:B------:R-:W-:Y:S05]  /*5d00*/  BRA `(.L_x_12684) ;  /* 0x0000000800947947 */ /* 0x000fea0003800000 */
.L_x_12679:
        /* <DEDUP_REMOVED lines=12> */
.L_x_12693:
[----:B------:R-:W-:Y:S01]  /*5dd0*/  FMUL.FTZ R4, R19, -1 ;  /* 0xbf80000013047820 */ /* 0x000fe20000410000 */
[----:B------:R-:W-:-:S05]  /*5de0*/  CS2R R6, SRZ ;  /* 0x0000000000067805 */ /* 0x000fca000001ff00 */
[----:B------:R-:W0:Y:S02]  /*5df0*/  F2F.F64.F32 R4, R4 ;  /* 0x0000000400047310 */ /* 0x000e240000201800 */
[----:B0-----:R0:W-:Y:S01]  /*5e00*/  STG.E.128 desc[UR36][R8.64], R4 ;  /* 0x0000000408007986 */ /* 0x0011e2000c101d24 */
[----:B------:R-:W-:Y:S05]  /*5e10*/  BRA `(.L_x_12684) ;  /* 0x0000000800507947 */ /* 0x000fea0003800000 */
.L_x_12692:
        /* <DEDUP_REMOVED lines=20> */
.L_x_12697:
[----:B------:R-:W-:Y:S05]  /*5f60*/  BSYNC B0 ;  /* 0x0000000000007941 */ /* 0x000fea0003800000 */
.L_x_12696:
[----:B------:R-:W-:-:S05]  /*5f70*/  LOP3.LUT R5, R0, R5, RZ, 0xfc, !PT ;  /* 0x0000000500057212 */ /* 0x000fca00078efcff */
[----:B------:R0:W-:Y:S01]  /*5f80*/  STG.E.U8 desc[UR36][R8.64], R5 ;  /* 0x0000000508007986 */ /* 0x0001e2000c101124 */
[----:B------:R-:W-:Y:S05]  /*5f90*/  BRA `(.L_x_12684) ;  /* 0x0000000400f07947 */ /* 0x000fea0003800000 */
.L_x_12695:
        /* <DEDUP_REMOVED lines=12> */
.L_x_12699:
[----:B------:R-:W-:Y:S01]  /*6060*/  IMAD.MOV.U32 R0, RZ, RZ, 0x7f ;  /* 0x0000007fff007424 */ /* 0x000fe200078e00ff */
[----:B------:R-:W-:-:S04]  /*6070*/  ISETP.GT.U32.AND P0, PT, R4, 0x7f800000, PT ;  /* 0x7f8000000400780c */ /* 0x000fc80003f04070 */
[----:B------:R-:W-:-:S09]  /*6080*/  SEL R0, R0, 0x7c, P0 ;  /* 0x0000007c00007807 */ /* 0x000fd20000000000 */
.L_x_12700:
[----:B------:R-:W-:Y:S05]  /*6090*/  BSYNC B0 ;  /* 0x0000000000007941 */ /* 0x000fea0003800000 */
.L_x_12698:
[----:B------:R-:W-:-:S04]  /*60a0*/  LOP3.LUT R18, R18, 0x80000000, RZ, 0xc0, !PT ;  /* 0x8000000012127812 */ /* 0x000fc800078ec0ff */
[----:B------:R-:W-:-:S04]  /*60b0*/  SHF.R.U32.HI R3, RZ, 0x18, R18 ;  /* 0x00000018ff037819 */ /* 0x000fc80000011612 */
[----:B------:R-:W-:-:S05]  /*60c0*/  LOP3.LUT R3, R0, R3, RZ, 0xfc, !PT ;  /* 0x0000000300037212 */ /* 0x000fca00078efcff */
[----:B------:R0:W-:Y:S01]  /*60d0*/  STG.E.U8 desc[UR36][R8.64], R3 ;  /* 0x0000000308007986 */ /* 0x0001e2000c101124 */
[----:B------:R-:W-:Y:S05]  /*60e0*/  BRA `(.L_x_12684) ;  /* 0x00000004009c7947 */ /* 0x000fea0003800000 */
.L_x_12694:
[----:B------:R-:W-:-:S05]  /*60f0*/  F2FP.BF16.F32.PACK_AB R18, RZ, R18 ;  /* 0x00000012ff12723e */ /* 0x000fca00000010ff */
[----:B------:R0:W-:Y:S01]  /*6100*/  STG.E.U16 desc[UR36][R8.64], R18 ;  /* 0x0000001208007986 */ /* 0x0001e2000c101524 */
[----:B------:R-:W-:Y:S05]  /*6110*/  BRA `(.L_x_12684) ;  /* 0x0000000400907947 */ /* 0x000fea0003800000 */
.L_x_12691:
        /* <DEDUP_REMOVED lines=11> */
.L_x_12703:
        /* <DEDUP_REMOVED lines=16> */
.L_x_12706:
[----:B------:R-:W-:-:S04]  /*62d0*/  LOP3.LUT R18, R18, 0x80000000, RZ, 0xc0, !PT ;  /* 0x8000000012127812 */ /* 0x000fc800078ec0ff */
[----:B------:R-:W-:-:S04]  /*62e0*/  SHF.R.U32.HI R3, RZ, 0x18, R18 ;  /* 0x00000018ff037819 */ /* 0x000fc80000011612 */
[----:B------:R-:W-:-:S04]  /*62f0*/  LOP3.LUT R0, R0, R3, RZ, 0xfc, !PT ;  /* 0x0000000300007212 */ /* 0x000fc800078efcff */
[----:B------:R-:W-:-:S07]  /*6300*/  PRMT R4, R0, 0x7610, R4 ;  /* 0x0000761000047816 */ /* 0x000fce0000000004 */
.L_x_12705:
[----:B------:R-:W-:Y:S05]  /*6310*/  BSYNC B0 ;  /* 0x0000000000007941 */ /* 0x000fea0003800000 */
.L_x_12704:
[----:B------:R0:W-:Y:S01]  /*6320*/  STG.E.U8 desc[UR36][R8.64], R4 ;  /* 0x0000000408007986 */ /* 0x0001e2000c101124 */
[----:B------:R-:W-:Y:S05]  /*6330*/  BRA `(.L_x_12684) ;  /* 0x0000000400087947 */ /* 0x000fea0003800000 */
.L_x_12702:
        /* <DEDUP_REMOVED lines=16> */
.L_x_12709:
[----:B------:R-:W-:-:S04]  /*6440*/  LOP3.LUT R18, R18, 0x80000000, RZ, 0xc0, !PT ;  /* 0x8000000012127812 */ /* 0x000fc800078ec0ff */
[----:B------:R-:W-:-:S04]  /*6450*/  SHF.R.U32.HI R3, RZ, 0x18, R18 ;  /* 0x00000018ff037819 */ /* 0x000fc80000011612 */
[----:B------:R-:W-:-:S04]  /*6460*/  LOP3.LUT R0, R0, R3, RZ, 0xfc, !PT ;  /* 0x0000000300007212 */ /* 0x000fc800078efcff */
[----:B------:R-:W-:-:S07]  /*6470*/  PRMT R4, R0, 0x7610, R4 ;  /* 0x0000761000047816 */ /* 0x000fce0000000004 */
.L_x_12708:
[----:B------:R-:W-:Y:S05]  /*6480*/  BSYNC B0 ;  /* 0x0000000000007941 */ /* 0x000fea0003800000 */
.L_x_12707:
[----:B------:R0:W-:Y:S01]  /*6490*/  STG.E.U8 desc[UR36][R8.64], R4 ;  /* 0x0000000408007986 */ /* 0x0001e2000c101124 */
[----:B------:R-:W-:Y:S05]  /*64a0*/  BRA `(.L_x_12684) ;  /* 0x0000000000ac7947 */ /* 0x000fea0003800000 */
.L_x_12701:
        /* <DEDUP_REMOVED lines=21> */
.L_x_12683:
        /* <DEDUP_REMOVED lines=16> */
.L_x_12712:
[----:B------:R-:W-:Y:S05]  /*6700*/  BRA `(.L_x_12684) ;  /* 0x0000000000147947 */ /* 0x000fea0003800000 */
.L_x_12711:
[----:B------:R-:W0:Y:S02]  /*6710*/  F2I.FTZ.U64.TRUNC R4, -R19 ;  /* 0x8000001300047311 */ /* 0x000e24000021d800 */
[----:B0-----:R0:W-:Y:S01]  /*6720*/  STG.E.64 desc[UR36][R8.64], R4 ;  /* 0x0000000408007986 */ /* 0x0011e2000c101b24 */
[----:B------:R-:W-:Y:S05]  /*6730*/  BRA `(.L_x_12684) ;  /* 0x0000000000087947 */ /* 0x000fea0003800000 */
.L_x_12710:
[----:B------:R-:W0:Y:S02]  /*6740*/  F2I.FTZ.U32.TRUNC.NTZ R19, -R19 ;  /* 0x8000001300137305 */ /* 0x000e24000021f000 */
[----:B0-----:R0:W-:Y:S02]  /*6750*/  STG.E desc[UR36][R8.64], R19 ;  /* 0x0000001308007986 */ /* 0x0011e4000c101924 */
.L_x_12684:
[----:B------:R-:W-:-:S07]  /*6760*/  VIADD R25, R25, 0x80 ;  /* 0x0000008019197836 */ /* 0x000fce0000000000 */
.L_x_12644:
[----:B------:R-:W-:Y:S05]  /*6770*/  BSYNC B6 ;  /* 0x0000000000067941 */ /* 0x000fea0003800000 */
.L_x_12643:
[----:B------:R-:W-:-:S13]  /*6780*/  ISETP.GE.AND P0, PT, R25, R24, PT ;  /* 0x000000181900720c */ /* 0x000fda0003f06270 */
[----:B------:R-:W-:Y:S05]  /*6790*/  @P0 EXIT ;  /* 0x000000000000094d */ /* 0x000fea0003800000 */
[----:B0-2-4-:R-:W0:Y:S01]  /*67a0*/  LDC.64 R4, c[0x0][0x218] ;  /* 0x00008600ff047b82 */ /* 0x015e220000000a00 */
[----:B------:R-:W-:Y:S01]  /*67b0*/  PRMT R0, R17, 0x9910, RZ ;  /* 0x0000991011007816 */ /* 0x000fe200000000ff */
[----:B------:R-:W-:Y:S01]  /*67c0*/  IMAD R2, R2, 0x200, R25 ;  /* 0x0000020002027824 */ /* 0x000fe200078e0219 */
[----:B------:R-:W-:Y:S02]  /*67d0*/  ULDC UR4, c[0x0][0x238] ;  /* 0x00008e0000047ab9 */ /* 0x000fe40000000800 */
[----:B------:R-:W-:Y:S01]  /*67e0*/  ISETP.GT.AND P1, PT, R0, 0x9, PT ;  /* 0x000000090000780c */ /* 0x000fe20003f24270 */
[----:B-1----:R-:W-:-:S05]  /*67f0*/  IMAD R3, R2, UR4, RZ ;  /* 0x0000000402037c24 */ /* 0x002fca000f8e02ff */
[----:B0-----:R-:W-:Y:S01]  /*6800*/  IADD3 R2, P0, R3, R4, RZ ;  /* 0x0000000403027210 */ /* 0x001fe20007f1e0ff */
[----:B------:R-:W-:-:S04]  /*6810*/  FADD.FTZ R4, -R16, -RZ ;  /* 0x800000ff10047221 */ /* 0x000fc80000010100 */
        /* <DEDUP_REMOVED lines=13> */
.L_x_12716:
[----:B------:R-:W0:Y:S02]  /*68f0*/  F2I.FTZ.S64.TRUNC R16, -R16 ;  /* 0x8000001000107311 */ /* 0x000e24000021d900 */
[----:B0-----:R-:W-:-:S05]  /*6900*/  IMAD.MOV.U32 R5, RZ, RZ, R16 ;  /* 0x000000ffff057224 */ /* 0x001fca00078e0010 */
[----:B------:R-:W-:Y:S01]  /*6910*/  STG.E.U8 desc[UR36][R2.64], R5 ;  /* 0x0000000502007986 */ /* 0x000fe2000c101124 */
[----:B------:R-:W-:Y:S05]  /*6920*/  EXIT ;  /* 0x000000000000794d */ /* 0x000fea0003800000 */
.L_x_12715:
        /* <DEDUP_REMOVED lines=9> */
.L_x_12719:
[----:B------:R-:W0:Y:S02]  /*69c0*/  F2I.FTZ.TRUNC.NTZ R5, -R16 ;  /* 0x8000001000057305 */ /* 0x000e24000021f100 */
[----:B0-----:R-:W-:Y:S01]  /*69d0*/  STG.E desc[UR36][R2.64], R5 ;  /* 0x0000000502007986 */ /* 0x001fe2000c101924 */
[----:B------:R-:W-:Y:S05]  /*69e0*/  EXIT ;  /* 0x000000000000794d */ /* 0x000fea0003800000 */
.L_x_12718:
[----:B------:R-:W0:Y:S02]  /*69f0*/  F2I.FTZ.TRUNC.NTZ R5, -R16 ;  /* 0x8000001000057305 */ /* 0x000e24000021f100 */
[----:B0-----:R-:W-:Y:S01]  /*6a00*/  STG.E.U16 desc[UR36][R2.64], R5 ;  /* 0x0000000502007986 */ /* 0x001fe2000c101524 */
[----:B------:R-:W-:Y:S05]  /*6a10*/  EXIT ;  /* 0x000000000000794d */ /* 0x000fea0003800000 */
.L_x_12714:
        /* <DEDUP_REMOVED lines=8> */
.L_x_12721:
[----:B------:R-:W-:-:S05]  /*6aa0*/  F2FP.F16.F32.PACK_AB R4, RZ, R4 ;  /* 0x00000004ff04723e */ /* 0x000fca00000000ff */
[----:B------:R-:W-:Y:S01]  /*6ab0*/  STG.E.U16 desc[UR36][R2.64], R4 ;  /* 0x0000000402007986 */ /* 0x000fe2000c101524 */
[----:B------:R-:W-:Y:S05]  /*6ac0*/  EXIT ;  /* 0x000000000000794d */ /* 0x000fea0003800000 */
.L_x_12720:
        /* <DEDUP_REMOVED lines=9> */
.L_x_12723:
[----:B------:R-:W-:-:S04]  /*6b60*/  F2FP.F16.F32.PACK_AB R5, RZ, R4 ;  /* 0x00000004ff05723e */ /* 0x000fc800000000ff */
[----:B------:R-:W-:-:S05]  /*6b70*/  PRMT R5, R5, 0x5410, RZ ;  /* 0x0000541005057816 */ /* 0x000fca00000000ff */
[----:B------:R-:W-:Y:S01]  /*6b80*/  STG.E desc[UR36][R2.64], R5 ;  /* 0x0000000502007986 */ /* 0x000fe2000c101924 */
[----:B------:R-:W-:Y:S05]  /*6b90*/  EXIT ;  /* 0x000000000000794d */ /* 0x000fea0003800000 */
.L_x_12722:
[----:B------:R-:W-:-:S06]  /*6ba0*/  FMUL.FTZ R4, R16, -1 ;  /* 0xbf80000010047820 */ /* 0x000fcc0000410000 */
[----:B------:R-:W0:Y:S02]  /*6bb0*/  F2F.F64.F32 R4, R4 ;  /* 0x0000000400047310 */ /* 0x000e240000201800 */
[----:B0-----:R-:W-:Y:S01]  /*6bc0*/  STG.E.64 desc[UR36][R2.64], R4 ;  /* 0x0000000402007986 */ /* 0x001fe2000c101b24 */
[----:B------:R-:W-:Y:S05]  /*6bd0*/  EXIT ;  /* 0x000000000000794d */ /* 0x000fea0003800000 */
.L_x_12713:
        /* <DEDUP_REMOVED lines=12> */
.L_x_12726:
[----:B------:R-:W-:Y:S01]  /*6ca0*/  FMUL.FTZ R4, R16, -1 ;  /* 0xbf80000010047820 */ /* 0x000fe20000410000 */
[----:B------:R-:W-:-:S05]  /*6cb0*/  CS2R R6, SRZ ;  /* 0x0000000000067805 */ /* 0x000fca000001ff00 */
[----:B------:R-:W0:Y:S02]  /*6cc0*/  F2F.F64.F32 R4, R4 ;  /* 0x0000000400047310 */ /* 0x000e240000201800 */
[----:B0-----:R-:W-:Y:S01]  /*6cd0*/  STG.E.128 desc[UR36][R2.64], R4 ;  /* 0x0000000402007986 */ /* 0x001fe2000c101d24 */
[----:B------:R-:W-:Y:S05]  /*6ce0*/  EXIT ;  /* 0x000000000000794d */ /* 0x000fea0003800000 */
.L_x_12725:
        /* <DEDUP_REMOVED lines=20> */
.L_x_12730:
[----:B------:R-:W-:Y:S05]  /*6e30*/  BSYNC B0 ;  /* 0x0000000000007941 */ /* 0x000fea0003800000 */
.L_x_12729:
[----:B------:R-:W-:-:S05]  /*6e40*/  LOP3.LUT R7, R0, R7, RZ, 0xfc, !PT ;  /* 0x0000000700077212 */ /* 0x000fca00078efcff */
[----:B------:R-:W-:Y:S01]  /*6e50*/  STG.E.U8 desc[UR36][R2.64], R7 ;  /* 0x0000000702007986 */ /* 0x000fe2000c101124 */
[----:B------:R-:W-:Y:S05]  /*6e60*/  EXIT ;  /* 0x000000000000794d */ /* 0x000fea0003800000 */
.L_x_12728:
        /* <DEDUP_REMOVED lines=12> */
.L_x_12732:
[----:B------:R-:W-:Y:S01]  /*6f30*/  IMAD.MOV.U32 R0, RZ, RZ, 0x7f ;  /* 0x0000007fff007424 */ /* 0x000fe200078e00ff */
[----:B------:R-:W-:-:S04]  /*6f40*/  ISETP.GT.U32.AND P0, PT, R6, 0x7f800000, PT ;  /* 0x7f8000000600780c */ /* 0x000fc80003f04070 */
[----:B------:R-:W-:-:S09]  /*6f50*/  SEL R0, R0, 0x7c, P0 ;  /* 0x0000007c00007807 */ /* 0x000fd20000000000 */
.L_x_12733:
[----:B------:R-:W-:Y:S05]  /*6f60*/  BSYNC B0 ;  /* 0x0000000000007941 */ /* 0x000fea0003800000 */
.L_x_12731:
[----:B------:R-:W-:-:S04]  /*6f70*/  LOP3.LUT R4, R4, 0x80000000, RZ, 0xc0, !PT ;  /* 0x8000000004047812 */ /* 0x000fc800078ec0ff */
[----:B------:R-:W-:-:S04]  /*6f80*/  SHF.R.U32.HI R5, RZ, 0x18, R4 ;  /* 0x00000018ff057819 */ /* 0x000fc80000011604 */
[----:B------:R-:W-:-:S05]  /*6f90*/  LOP3.LUT R5, R0, R5, RZ, 0xfc, !PT ;  /* 0x0000000500057212 */ /* 0x000fca00078efcff */
[----:B------:R-:W-:Y:S01]  /*6fa0*/  STG.E.U8 desc[UR36][R2.64], R5 ;  /* 0x0000000502007986 */ /* 0x000fe2000c101124 */
[----:B------:R-:W-:Y:S05]  /*6fb0*/  EXIT ;  /* 0x000000000000794d */ /* 0x000fea0003800000 */
.L_x_12727:
[----:B------:R-:W-:-:S05]  /*6fc0*/  F2FP.BF16.F32.PACK_AB R4, RZ, R4 ;  /* 0x00000004ff04723e */ /* 0x000fca00000010ff */
[----:B------:R-:W-:Y:S01]  /*6fd0*/  STG.E.U16 desc[UR36][R2.64], R4 ;  /* 0x0000000402007986 */ /* 0x000fe2000c101524 */
[----:B------:R-:W-:Y:S05]  /*6fe0*/  EXIT ;  /* 0x000000000000794d */ /* 0x000fea0003800000 */
.L_x_12724:
        /* <DEDUP_REMOVED lines=11> */
.L_x_12736:
        /* <DEDUP_REMOVED lines=16> */
.L_x_12739:
[----:B------:R-:W-:-:S04]  /*71a0*/  LOP3.LUT R4, R4, 0x80000000, RZ, 0xc0, !PT ;  /* 0x8000000004047812 */ /* 0x000fc800078ec0ff */
[----:B------:R-:W-:-:S04]  /*71b0*/  SHF.R.U32.HI R4, RZ, 0x18, R4 ;  /* 0x00000018ff047819 */ /* 0x000fc80000011604 */
[----:B------:R-:W-:-:S04]  /*71c0*/  LOP3.LUT R5, R5, R4, RZ, 0xfc, !PT ;  /* 0x0000000405057212 */ /* 0x000fc800078efcff */
[----:B------:R-:W-:-:S07]  /*71d0*/  PRMT R0, R5, 0x7610, R0 ;  /* 0x0000761005007816 */ /* 0x000fce0000000000 */
.L_x_12738:
[----:B------:R-:W-:Y:S05]  /*71e0*/  BSYNC B0 ;  /* 0x0000000000007941 */ /* 0x000fea0003800000 */
.L_x_12737:
[----:B------:R-:W-:Y:S01]  /*71f0*/  STG.E.U8 desc[UR36][R2.64], R0 ;  /* 0x0000000002007986 */ /* 0x000fe2000c101124 */
[----:B------:R-:W-:Y:S05]  /*7200*/  EXIT ;  /* 0x000000000000794d */ /* 0x000fea0003800000 */
.L_x_12735:
        /* <DEDUP_REMOVED lines=16> */
.L_x_12742:
[----:B------:R-:W-:-:S04]  /*7310*/  LOP3.LUT R4, R4, 0x80000000, RZ, 0xc0, !PT ;  /* 0x8000000004047812 */ /* 0x000fc800078ec0ff */
[----:B------:R-:W-:-:S04]  /*7320*/  SHF.R.U32.HI R4, RZ, 0x18, R4 ;  /* 0x00000018ff047819 */ /* 0x000fc80000011604 */
[----:B------:R-:W-:-:S04]  /*7330*/  LOP3.LUT R5, R5, R4, RZ, 0xfc, !PT ;  /* 0x0000000405057212 */ /* 0x000fc800078efcff */
[----:B------:R-:W-:-:S07]  /*7340*/  PRMT R0, R5, 0x7610, R0 ;  /* 0x0000761005007816 */ /* 0x000fce0000000000 */
.L_x_12741:
[----:B------:R-:W-:Y:S05]  /*7350*/  BSYNC B0 ;  /* 0x0000000000007941 */ /* 0x000fea0003800000 */
.L_x_12740:
[----:B------:R-:W-:Y:S01]  /*7360*/  STG.E.U8 desc[UR36][R2.64], R0 ;  /* 0x0000000002007986 */ /* 0x000fe2000c101124 */
[----:B------:R-:W-:Y:S05]  /*7370*/  EXIT ;  /* 0x000000000000794d */ /* 0x000fea0003800000 */
.L_x_12734:
        /* <DEDUP_REMOVED lines=21> */
.L_x_12717:
        /* <DEDUP_REMOVED lines=15> */
[----:B-1-3--:R-:W-:Y:S05]  /*75c0*/  CALL.ABS.NOINC R2 ;  /* 0x0000000002007343 */ /* 0x00afea0003c00000 */
.L_x_12745:
[----:B------:R-:W-:Y:S05]  /*75d0*/  EXIT ;  /* 0x000000000000794d */ /* 0x000fea0003800000 */
.L_x_12744:
[----:B------:R-:W0:Y:S02]  /*75e0*/  F2I.FTZ.U64.TRUNC R16, -R16 ;  /* 0x8000001000107311 */ /* 0x000e24000021d800 */
[----:B0-----:R-:W-:Y:S01]  /*75f0*/  STG.E.64 desc[UR36][R2.64], R16 ;  /* 0x0000001002007986 */ /* 0x001fe2000c101b24 */
[----:B------:R-:W-:Y:S05]  /*7600*/  EXIT ;  /* 0x000000000000794d */ /* 0x000fea0003800000 */
.L_x_12743:
[----:B------:R-:W0:Y:S02]  /*7610*/  F2I.FTZ.U32.TRUNC.NTZ R5, -R16 ;  /* 0x8000001000057305 */ /* 0x000e24000021f000 */
[----:B0-----:R-:W-:Y:S01]  /*7620*/  STG.E desc[UR36][R2.64], R5 ;  /* 0x0000000502007986 */ /* 0x001fe2000c101924 */
[----:B------:R-:W-:Y:S05]  /*7630*/  EXIT ;  /* 0x000000000000794d */ /* 0x000fea0003800000 */
.L_x_12746:
        /* <DEDUP_REMOVED lines=12> */
.L_x_23576:


//--------------------- .text._ZN2at6native18elementwise_kernelILi128ELi2EZNS0_22gpu_kernel_impl_nocastIZZZNS0_15neg_kernel_cudaERNS_18TensorIteratorBaseEENKUlvE0_clEvENKUlvE5_clEvEUlfE_EEvS4_RKT_EUliE_EEviT1_ --------------------------
	.section	.text._ZN2at6native18elementwise_kernelILi128ELi2EZNS0_22gpu_kernel_impl_nocastIZZZNS0_15neg_kernel_cudaERNS_18TensorIteratorBaseEENKUlvE0_clEvENKUlvE5_clEvEUlfE_EEvS4_RKT_EUliE_EEviT1_,"ax",@progbits
	.align	128
        .global         _ZN2at6native18elementwise_kernelILi128ELi2EZNS0_22gpu_kernel_impl_nocastIZZZNS0_15neg_kernel_cudaERNS_18TensorIteratorBaseEENKUlvE0_clEvENKUlvE5_clEvEUlfE_EEvS4_RKT_EUliE_EEviT1_
        .type           _ZN2at6native18elementwise_kernelILi128ELi2EZNS0_22gpu_kernel_impl_nocastIZZZNS0_15neg_kernel_cudaERNS_18TensorIteratorBaseEENKUlvE0_clEvENKUlvE5_clEvEUlfE_EEvS4_RKT_EUliE_EEviT1_,@function
        .size           _ZN2at6native18elementwise_kernelILi128ELi2EZNS0_22gpu_kernel_impl_nocastIZZZNS0_15neg_kernel_cudaERNS_18TensorIteratorBaseEENKUlvE0_clEvENKUlvE5_clEvEUlfE_EEvS4_RKT_EUliE_EEviT1_,(.L_x_23577 - _ZN2at6native18elementwise_kernelILi128ELi2EZNS0_22gpu_kernel_impl_nocastIZZZNS0_15neg_kernel_cudaERNS_18TensorIteratorBaseEENKUlvE0_clEvENKUlvE5_clEvEUlfE_EEvS4_RKT_EUliE_EEviT1_)
        .other          _ZN2at6native18elementwise_kernelILi128ELi2EZNS0_22gpu_kernel_impl_nocastIZZZNS0_15neg_kernel_cudaERNS_18TensorIteratorBaseEENKUlvE0_clEvENKUlvE5_clEvEUlfE_EEvS4_RKT_EUliE_EEviT1_,@"STO_CUDA_ENTRY STV_DEFAULT"
_ZN2at6native18elementwise_kernelILi128ELi2EZNS0_22gpu_kernel_impl_nocastIZZZNS0_15neg_kernel_cudaERNS_18TensorIteratorBaseEENKUlvE0_clEvENKUlvE5_clEvEUlfE_EEvS4_RKT_EUliE_EEviT1_:
.text._ZN2at6native18elementwise_kernelILi128ELi2EZNS0_22gpu_kernel_impl_nocastIZZZNS0_15neg_kernel_cudaERNS_18TensorIteratorBaseEENKUlvE0_clEvENKUlvE5_clEvEUlfE_EEvS4_RKT_EUliE_EEviT1_:
        /* <DEDUP_REMOVED lines=312> */
.L_x_12749:
[----:B------:R-:W-:Y:S02]  /*1380*/  ULDC.64 UR8, c[0x0][0x418] ;  /* 0x0001060000087ab9 */ /* 0x000fe40000000a00 */
[----:B------:R-:W-:-:S04]  /*1390*/  IADD3 R4, P0, R2, UR8, RZ ;  /* 0x0000000802047c10 */ /* 0x000fc8000ff1e0ff */
[----:B------:R-:W-:Y:S01]  /*13a0*/  IADD3.X R5, RZ, UR9, RZ, P0, !PT ;  /* 0x00000009ff057c10 */ /* 0x000fe200087fe4ff */
[----:B------:R-:W-:-:S04]  /*13b0*/  ULDC.64 UR8, c[0x0][0x410] ;  /* 0x0001040000087ab9 */ /* 0x000fc80000000a00 */
[----:B------:R-:W2:Y:S01]  /*13c0*/  LDG.E R4, desc[UR4][R4.64] ;  /* 0x0000000404047981 */ /* 0x000ea2000c1e1900 */
[----:B------:R-:W-:Y:S02]  /*13d0*/  IADD3 R2, P0, R3, UR8, RZ ;  /* 0x0000000803027c10 */ /* 0x000fe4000ff1e0ff */
[----:B------:R-:W-:Y:S02]  /*13e0*/  IADD3 R7, R0, 0x80, RZ ;  /* 0x0000008000077810 */ /* 0x000fe40007ffe0ff */
[----:B------:R-:W-:Y:S01]  /*13f0*/  IADD3.X R3, RZ, UR9, RZ, P0, !PT ;  /* 0x00000009ff037c10 */ /* 0x000fe200087fe4ff */
[----:B--2---:R-:W-:-:S05]  /*1400*/  FADD.FTZ R9, -R4, -RZ ;  /* 0x800000ff04097221 */ /* 0x004fca0000010100 */
[----:B------:R0:W-:Y:S03]  /*1410*/  STG.E desc[UR4][R2.64], R9 ;  /* 0x0000000902007986 */ /* 0x0001e6000c101904 */
.L_x_12748:
[----:B------:R-:W-:Y:S05]  /*1420*/  BSYNC B0 ;  /* 0x0000000000007941 */ /* 0x000fea0003800000 */
.L_x_12747:
        /* <DEDUP_REMOVED lines=305> */
.L_x_12750:
[----:B------:R-:W-:Y:S02]  /*2740*/  ULDC.64 UR6, c[0x0][0x418] ;  /* 0x0001060000067ab9 */ /* 0x000fe40000000a00 */
[----:B------:R-:W-:-:S04]  /*2750*/  IADD3 R4, P0, R0, UR6, RZ ;  /* 0x0000000600047c10 */ /* 0x000fc8000ff1e0ff */
[----:B------:R-:W-:Y:S01]  /*2760*/  IADD3.X R5, RZ, UR7, RZ, P0, !PT ;  /* 0x00000007ff057c10 */ /* 0x000fe200087fe4ff */
[----:B------:R-:W-:-:S04]  /*2770*/  ULDC.64 UR6, c[0x0][0x410] ;  /* 0x0001040000067ab9 */ /* 0x000fc80000000a00 */
[----:B------:R-:W2:Y:S01]  /*2780*/  LDG.E R4, desc[UR4][R4.64] ;  /* 0x0000000404047981 */ /* 0x000ea2000c1e1900 */
[----:B------:R-:W-:-:S04]  /*2790*/  IADD3 R2, P0, R3, UR6, RZ ;  /* 0x0000000603027c10 */ /* 0x000fc8000ff1e0ff */
[----:B------:R-:W-:Y:S01]  /*27a0*/  IADD3.X R3, RZ, UR7, RZ, P0, !PT ;  /* 0x00000007ff037c10 */ /* 0x000fe200087fe4ff */
[----:B--2---:R-:W-:-:S05]  /*27b0*/  FADD.FTZ R7, -R4, -RZ ;  /* 0x800000ff04077221 */ /* 0x004fca0000010100 */
[----:B------:R-:W-:Y:S01]  /*27c0*/  STG.E desc[UR4][R2.64], R7 ;  /* 0x0000000702007986 */ /* 0x000fe2000c101904 */
[----:B------:R-:W-:Y:S05]  /*27d0*/  EXIT ;  /* 0x000000000000794d */ /* 0x000fea0003800000 */
.L_x_12751:
        /* <DEDUP_REMOVED lines=10> */
.L_x_23577:


//--------------------- .text._ZN2at6native27unrolled_elementwise_kernelIZZZNS0_15neg_kernel_cudaERNS_18TensorIteratorBaseEENKUlvE0_clEvENKUlvE5_clEvEUlfE_St5arrayIPcLm2EELi4E23TrivialOffsetCalculatorILi1EjESB_NS0_6memory15LoadWithoutCastENSC_16StoreWithoutCastEEEviT_T0_T2_T3_T4_T5_ --------------------------
	.section	.text._ZN2at6native27unrolled_elementwise_kernelIZZZNS0_15neg_kernel_cudaERNS_18TensorIteratorBaseEENKUlvE0_clEvENKUlvE5_clEvEUlfE_St5arrayIPcLm2EELi4E23TrivialOffsetCalculatorILi1EjESB_NS0_6memory15LoadWithoutCastENSC_16StoreWithoutCastEEEviT_T0_T2_T3_T4_T5_,"ax",@progbits
	.align	128
        .global         _ZN2at6native27unrolled_elementwise_kernelIZZZNS0_15neg_kernel_cudaERNS_18TensorIteratorBaseEENKUlvE0_clEvENKUlvE5_clEvEUlfE_St5arrayIPcLm2EELi4E23TrivialOffsetCalculatorILi1EjESB_NS0_6memory15LoadWithoutCastENSC_16StoreWithoutCastEEEviT_T0_T2_T3_T4_T5_
        .type           _ZN2at6native27unrolled_elementwise_kernelIZZZNS0_15neg_kernel_cudaERNS_18TensorIteratorBaseEENKUlvE0_clEvENKUlvE5_clEvEUlfE_St5arrayIPcLm2EELi4E23TrivialOffsetCalculatorILi1EjESB_NS0_6memory15LoadWithoutCastENSC_16StoreWithoutCastEEEviT_T0_T2_T3_T4_T5_,@function
        .size           _ZN2at6native27unrolled_elementwise_kernelIZZZNS0_15neg_kernel_cudaERNS_18TensorIteratorBaseEENKUlvE0_clEvENKUlvE5_clEvEUlfE_St5arrayIPcLm2EELi4E23TrivialOffsetCalculatorILi1EjESB_NS0_6memory15LoadWithoutCastENSC_16StoreWithoutCastEEEviT_T0_T2_T3_T4_T5_,(.L_x_23578 - _ZN2at6native27unrolled_elementwise_kernelIZZZNS0_15neg_kernel_cudaERNS_18TensorIteratorBaseEENKUlvE0_clEvENKUlvE5_clEvEUlfE_St5arrayIPcLm2EELi4E23TrivialOffsetCalculatorILi1EjESB_NS0_6memory15LoadWithoutCastENSC_16StoreWithoutCastEEEviT_T0_T2_T3_T4_T5_)
        .other          _ZN2at6native27unrolled_elementwise_kernelIZZZNS0_15neg_kernel_cudaERNS_18TensorIteratorBaseEENKUlvE0_clEvENKUlvE5_clEvEUlfE_St5arrayIPcLm2EELi4E23TrivialOffsetCalculatorILi1EjESB_NS0_6memory15LoadWithoutCastENSC_16StoreWithoutCastEEEviT_T0_T2_T3_T4_T5_,@"STO_CUDA_ENTRY STV_DEFAULT"
_ZN2at6native27unrolled_elementwise_kernelIZZZNS0_15neg_kernel_cudaERNS_18TensorIteratorBaseEENKUlvE0_clEvENKUlvE5_clEvEUlfE_St5arrayIPcLm2EELi4E23TrivialOffsetCalculatorILi1EjESB_NS0_6memory15LoadWithoutCastENSC_16StoreWithoutCastEEEviT_T0_T2_T3_T4_T5_:
.text._ZN2at6native27unrolled_elementwise_kernelIZZZNS0_15neg_kernel_cudaERNS_18TensorIteratorBaseEENKUlvE0_clEvENKUlvE5_clEvEUlfE_St5arrayIPcLm2EELi4E23TrivialOffsetCalculatorILi1EjESB_NS0_6memory15LoadWithoutCastENSC_16StoreWithoutCastEEEviT_T0_T2_T3_T4_T5_:
[----:B------:R-:W-:Y:S01]  /*0000*/  LDC R1, c[0x0][0x28] ;  /* 0x00000a00ff017b82 */ /* 0x000fe20000000800 */
[----:B------:R-:W0:Y:S07]  /*0010*/  S2R R0, SR_CTAID.X ;  /* 0x0000000000007919 */ /* 0x000e2e0000002500 */
[----:B------:R-:W0:Y:S01]  /*0020*/  LDC R5, c[0x0][0x210] ;  /* 0x00008400ff057b82 */ /* 0x000e220000000800 */
[----:B------:R-:W-:Y:S01]  /*0030*/  ULDC.64 UR4, c[0x0][0x208] ;  /* 0x0000820000047ab9 */ /* 0x000fe20000000a00 */
[----:B------:R-:W1:Y:S01]  /*0040*/  S2R R3, SR_TID.X ;  /* 0x0000000000037919 */ /* 0x000e620000002100 */
[----:B0-----:R-:W-:Y:S01]  /*0050*/  IMAD R2, R0, -0x200, R5 ;  /* 0xfffffe0000027824 */ /* 0x001fe200078e0205 */
[----:B------:R-:W-:-:S02]  /*0060*/  CS2R R4, SRZ ;  /* 0x0000000000047805 */ /* 0x000fc4000001ff00 */
[----:B-1----:R-:W-:Y:S02]  /*0070*/  MOV R11, R3 ;  /* 0x00000003000b7202 */ /* 0x002fe40000000f00 */
[----:B------:R-:W-:-:S13]  /*0080*/  ISETP.GE.AND P0, PT, R3, R2, PT ;  /* 0x000000020300720c */ /* 0x000fda0003f06270 */
[----:B------:R-:W0:Y:S01]  /*0090*/  @!P0 LDC.64 R6, c[0x0][0x220] ;  /* 0x00008800ff068b82 */ /* 0x000e220000000a00 */
[----:B------:R-:W-:Y:S01]  /*00a0*/  @!P0 IMAD R9, R0, 0x200, R3 ;  /* 0x0000020000098824 */ /* 0x000fe200078e0203 */
[----:B------:R-:W-:-:S04]  /*00b0*/  @!P0 IADD3 R11, R3, 0x80, RZ ;  /* 0x00000080030b8810 */ /* 0x000fc80007ffe0ff */
[----:B------:R-:W-:-:S13]  /*00c0*/  ISETP.GE.AND P1, PT, R11, R2, PT ;  /* 0x000000020b00720c */ /* 0x000fda0003f26270 */
[----:B------:R-:W-:Y:S01]  /*00d0*/  @!P1 IMAD R15, R0, 0x200, R11 ;  /* 0x00000200000f9824 */ /* 0x000fe200078e020b */
[----:B------:R-:W-:Y:S01]  /*00e0*/  @!P1 IADD3 R11, R11, 0x80, RZ ;  /* 0x000000800b0b9810 */ /* 0x000fe20007ffe0ff */
[----:B0-----:R-:W-:-:S03]  /*00f0*/  @!P0 IMAD.WIDE.U32 R6, R9, 0x4, R6 ;  /* 0x0000000409068825 */ /* 0x001fc600078e0006 */
[CC--:B------:R-:W-:Y:S02]  /*0100*/  ISETP.GE.AND P3, PT, R11.reuse, R2.reuse, PT ;  /* 0x000000020b00720c */ /* 0x0c0fe40003f66270 */
[----:B------:R0:W2:Y:S11]  /*0110*/  @!P0 LDG.E R5, desc[UR4][R6.64] ;  /* 0x0000000406058981 */ /* 0x0000b6000c1e1900 */
[----:B------:R-:W-:Y:S01]  /*0120*/  @!P3 LEA R17, R0, R11, 0x9 ;  /* 0x0000000b0011b211 */ /* 0x000fe200078e48ff */
[----:B------:R-:W-:Y:S01]  /*0130*/  @!P3 VIADD R11, R11, 0x80 ;  /* 0x000000800b0bb836 */ /* 0x000fe20000000000 */
[----:B------:R-:W1:Y:S04]  /*0140*/  @!P3 LDC.64 R12, c[0x0][0x220] ;  /* 0x00008800ff0cbb82 */ /* 0x000e680000000a00 */
[----:B------:R-:W-:-:S13]  /*0150*/  ISETP.GE.AND P2, PT, R11, R2, PT ;  /* 0x000000020b00720c */ /* 0x000fda0003f46270 */
[----:B------:R-:W3:Y:S01]  /*0160*/  @!P2 LDC.64 R8, c[0x0][0x220] ;  /* 0x00008800ff08ab82 */ /* 0x000ee20000000a00 */
[----:B------:R-:W-:-:S05]  /*0170*/  @!P2 LEA R11, R0, R11, 0x9 ;  /* 0x0000000b000ba211 */ /* 0x000fca00078e48ff */
[----:B---3--:R-:W-:Y:S02]  /*0180*/  @!P2 IMAD.WIDE.U32 R8, R11, 0x4, R8 ;  /* 0x000000040b08a825 */ /* 0x008fe400078e0008 */
[----:B------:R-:W0:Y:S02]  /*0190*/  @!P1 LDC.64 R10, c[0x0][0x220] ;  /* 0x00008800ff0a9b82 */ /* 0x000e240000000a00 */
[----:B-1----:R-:W-:Y:S01]  /*01a0*/  @!P3 IMAD.WIDE.U32 R12, R17, 0x4, R12 ;  /* 0x00000004110cb825 */ /* 0x002fe200078e000c */
[----:B------:R-:W-:Y:S01]  /*01b0*/  @!P0 LEA R17, R0, R3, 0x9 ;  /* 0x0000000300118211 */ /* 0x000fe200078e48ff */
[----:B------:R1:W5:Y:S02]  /*01c0*/  @!P2 LDG.E R4, desc[UR4][R8.64] ;  /* 0x000000040804a981 */ /* 0x000364000c1e1900 */
[----:B0-----:R-:W-:Y:S01]  /*01d0*/  @!P1 IMAD.WIDE.U32 R6, R15, 0x4, R10 ;  /* 0x000000040f069825 */ /* 0x001fe200078e000a */
[----:B------:R-:W-:Y:S01]  /*01e0*/  CS2R R14, SRZ ;  /* 0x00000000000e7805 */ /* 0x000fe2000001ff00 */
[----:B------:R-:W1:Y:S02]  /*01f0*/  @!P0 LDC.64 R10, c[0x0][0x218] ;  /* 0x00008600ff0a8b82 */ /* 0x000e640000000a00 */
[----:B------:R-:W-:-:S03]  /*0200*/  @!P0 VIADD R3, R3, 0x80 ;  /* 0x0000008003038836 */ /* 0x000fc60000000000 */
[----:B------:R0:W5:Y:S04]  /*0210*/  @!P1 LDG.E R14, desc[UR4][R6.64] ;  /* 0x00000004060e9981 */ /* 0x000168000c1e1900 */
[----:B------:R0:W5:Y:S01]  /*0220*/  @!P3 LDG.E R15, desc[UR4][R12.64] ;  /* 0x000000040c0fb981 */ /* 0x000162000c1e1900 */
[----:B------:R-:W-:Y:S01]  /*0230*/  ISETP.GE.AND P1, PT, R3, R2, PT ;  /* 0x000000020300720c */ /* 0x000fe20003f26270 */
[----:B------:R-:W-:Y:S01]  /*0240*/  BSSY B0, `(.L_x_12752) ;  /* 0x0000011000007945 */ /* 0x000fe20003800000 */
[----:B-1----:R-:W-:-:S04]  /*0250*/  @!P0 IMAD.WIDE.U32 R8, R17, 0x4, R10 ;  /* 0x0000000411088825 */ /* 0x002fc800078e000a */
[----:B--2---:R-:W-:-:S05]  /*0260*/  @!P0 FADD.FTZ R5, -R5, -RZ ;  /* 0x800000ff05058221 */ /* 0x004fca0000010100 */
[----:B------:R0:W-:Y:S02]  /*0270*/  @!P0 STG.E desc[UR4][R8.64], R5 ;  /* 0x0000000508008986 */ /* 0x0001e4000c101904 */
[----:B------:R-:W-:Y:S05]  /*0280*/  @P1 BRA `(.L_x_12753) ;  /* 0x0000000000301947 */ /* 0x000fea0003800000 */
[----:B0-----:R-:W0:Y:S01]  /*0290*/  LDC.64 R6, c[0x0][0x218] ;  /* 0x00008600ff067b82 */ /* 0x001e220000000a00 */
[----:B------:R-:W-:Y:S01]  /*02a0*/  LEA R9, R0, R3, 0x9 ;  /* 0x0000000300097211 */ /* 0x000fe200078e48ff */
[----:B-----5:R-:W-:Y:S01]  /*02b0*/  FADD.FTZ R5, -R14, -RZ ;  /* 0x800000ff0e057221 */ /* 0x020fe20000010100 */
[----:B------:R-:W-:-:S04]  /*02c0*/  IADD3 R3, R3, 0x80, RZ ;  /* 0x0000008003037810 */ /* 0x000fc80007ffe0ff */
[----:B------:R-:W-:-:S13]  /*02d0*/  ISETP.GE.AND P0, PT, R3, R2, PT ;  /* 0x000000020300720c */ /* 0x000fda0003f06270 */
[----:B------:R-:W-:Y:S02]  /*02e0*/  @!P0 IMAD R11, R0, 0x200, R3 ;  /* 0x00000200000b8824 */ /* 0x000fe400078e0203 */
[----:B------:R-:W-:Y:S01]  /*02f0*/  @!P0 FADD.FTZ R15, -R15, -RZ ;  /* 0x800000ff0f0f8221 */ /* 0x000fe20000010100 */
[----:B------:R-:W-:Y:S01]  /*0300*/  @!P0 IADD3 R3, R3, 0x80, RZ ;  /* 0x0000008003038810 */ /* 0x000fe20007ffe0ff */
[----:B0-----:R-:W-:-:S04]  /*0310*/  IMAD.WIDE.U32 R8, R9, 0x4, R6 ;  /* 0x0000000409087825 */ /* 0x001fc800078e0006 */
[----:B------:R-:W-:Y:S01]  /*0320*/  @!P0 IMAD.WIDE.U32 R6, R11, 0x4, R6 ;  /* 0x000000040b068825 */ /* 0x000fe200078e0006 */
[----:B------:R1:W-:Y:S04]  /*0330*/  STG.E desc[UR4][R8.64], R5 ;  /* 0x0000000508007986 */ /* 0x0003e8000c101904 */
[----:B------:R1:W-:Y:S02]  /*0340*/  @!P0 STG.E desc[UR4][R6.64], R15 ;  /* 0x0000000f06008986 */ /* 0x0003e4000c101904 */
.L_x_12753:
[----:B------:R-:W-:Y:S05]  /*0350*/  BSYNC B0 ;  /* 0x0000000000007941 */ /* 0x000fea0003800000 */
.L_x_12752:
[----:B------:R-:W-:-:S13]  /*0360*/  ISETP.GE.AND P0, PT, R3, R2, PT ;  /* 0x000000020300720c */ /* 0x000fda0003f06270 */
[----:B------:R-:W-:Y:S05]  /*0370*/  @P0 EXIT ;  /* 0x000000000000094d */ /* 0x000fea0003800000 */
[----:B01----:R-:W0:Y:S01]  /*0380*/  LDC.64 R6, c[0x0][0x218] ;  /* 0x00008600ff067b82 */ /* 0x003e220000000a00 */
[----:B------:R-:W-:Y:S01]  /*0390*/  LEA R3, R0, R3, 0x9 ;  /* 0x0000000300037211 */ /* 0x000fe200078e48ff */
[----:B-----5:R-:W-:-:S04]  /*03a0*/  FADD.FTZ R5, -R4, -RZ ;  /* 0x800000ff04057221 */ /* 0x020fc80000010100 */
[----:B0-----:R-:W-:-:S05]  /*03b0*/  IMAD.WIDE.U32 R2, R3, 0x4, R6 ;  /* 0x0000000403027825 */ /* 0x001fca00078e0006 */
[----:B------:R-:W-:Y:S01]  /*03c0*/  STG.E desc[UR4][R2.64], R5 ;  /* 0x0000000502007986 */ /* 0x000fe2000c101904 */
[----:B------:R-:W-:Y:S05]  /*03d0*/  EXIT ;  /* 0x000000000000794d */ /* 0x000fea0003800000 */
.L_x_12754:
        /* <DEDUP_REMOVED lines=10> */
.L_x_23578:


//--------------------- .text._ZN2at6native29vectorized_elementwise_kernelILi2EZZZNS0_15neg_kernel_cudaERNS_18TensorIteratorBaseEENKUlvE0_clEvENKUlvE5_clEvEUlfE_St5arrayIPcLm2EEEEviT0_T1_ --------------------------
	.section	.text._ZN2at6native29vectorized_elementwise_kernelILi2EZZZNS0_15neg_kernel_cudaERNS_18TensorIteratorBaseEENKUlvE0_clEvENKUlvE5_clEvEUlfE_St5arrayIPcLm2EEEEviT0_T1_,"ax",@progbits
	.align	128
        .global         _ZN2at6native29vectorized_elementwise_kernelILi2EZZZNS0_15neg_kernel_cudaERNS_18TensorIteratorBaseEENKUlvE0_clEvENKUlvE5_clEvEUlfE_St5arrayIPcLm2EEEEviT0_T1_
        .type           _ZN2at6native29vectorized_elementwise_kernelILi2EZZZNS0_15neg_kernel_cudaERNS_18TensorIteratorBaseEENKUlvE0_clEvENKUlvE5_clEvEUlfE_St5arrayIPcLm2EEEEviT0_T1_,@function
        .size           _ZN2at6native29vectorized_elementwise_kernelILi2EZZZNS0_15neg_kernel_cudaERNS_18TensorIteratorBaseEENKUlvE0_clEvENKUlvE5_clEvEUlfE_St5arrayIPcLm2EEEEviT0_T1_,(.L_x_23579 - _ZN2at6native29vectorized_elementwise_kernelILi2EZZZNS0_15neg_kernel_cudaERNS_18TensorIteratorBaseEENKUlvE0_clEvENKUlvE5_clEvEUlfE_St5arrayIPcLm2EEEEviT0_T1_)
        .other          _ZN2at6native29vectorized_elementwise_kernelILi2EZZZNS0_15neg_kernel_cudaERNS_18TensorIteratorBaseEENKUlvE0_clEvENKUlvE5_clEvEUlfE_St5arrayIPcLm2EEEEviT0_T1_,@"STO_CUDA_ENTRY STV_DEFAULT"
_ZN2at6native29vectorized_elementwise_kernelILi2EZZZNS0_15neg_kernel_cudaERNS_18TensorIteratorBaseEENKUlvE0_clEvENKUlvE5_clEvEUlfE_St5arrayIPcLm2EEEEviT0_T1_:
.text._ZN2at6native29vectorized_elementwise_kernelILi2EZZZNS0_15neg_kernel_cudaERNS_18TensorIteratorBaseEENKUlvE0_clEvENKUlvE5_clEvEUlfE_St5arrayIPcLm2EEEEviT0_T1_:
[----:B------:R-:W-:Y:S01]  /*0000*/  LDC R1, c[0x0][0x28] ;  /* 0x00000a00ff017b82 */ /* 0x000fe20000000800 */
[----:B------:R-:W0:Y:S01]  /*0010*/  S2R R0, SR_CTAID.X ;  /* 0x0000000000007919 */ /* 0x000e220000002500 */
[----:B------:R-:W-:Y:S01]  /*0020*/  ULDC UR4, c[0x0][0x210] ;  /* 0x0000840000047ab9 */ /* 0x000fe20000000800 */
[----:B0-----:R-:W-:-:S04]  /*0030*/  SHF.L.U32 R0, R0, 0xa, RZ ;  /* 0x0000000a00007819 */ /* 0x001fc800000006ff */
        /* <DEDUP_REMOVED lines=12> */
[----:B------:R-:W5:Y:S01]  /*0100*/  LDG.E.64 R12, desc[UR4][R2.64+0xc00] ;  /* 0x000c0004020c7981 */ /* 0x000f62000c1e1b00 */
[----:B--2---:R-:W-:-:S04]  /*0110*/  IMAD.WIDE.U32 R4, R0, 0x4, R4 ;  /* 0x0000000400047825 */ /* 0x004fc800078e0004 */
[----:B------:R-:W-:-:S04]  /*0120*/  IMAD.WIDE R4, R15, 0x8, R4 ;  /* 0x000000080f047825 */ /* 0x000fc800078e0204 */
[----:B---3--:R-:W-:Y:S01]  /*0130*/  FADD.FTZ R7, -R7, -RZ ;  /* 0x800000ff07077221 */ /* 0x008fe20000010100 */
[----:B------:R-:W-:Y:S01]  /*0140*/  FADD.FTZ R6, -R6, -RZ ;  /* 0x800000ff06067221 */ /* 0x000fe20000010100 */
[----:B----4-:R-:W-:Y:S01]  /*0150*/  FADD.FTZ R9, -R9, -RZ ;  /* 0x800000ff09097221 */ /* 0x010fe20000010100 */
[----:B------:R-:W-:-:S03]  /*0160*/  FADD.FTZ R8, -R8, -RZ ;  /* 0x800000ff08087221 */ /* 0x000fc60000010100 */
[----:B------:R-:W-:Y:S01]  /*0170*/  STG.E.64 desc[UR4][R4.64], R6 ;  /* 0x0000000604007986 */ /* 0x000fe2000c101b04 */
[----:B-----5:R-:W-:Y:S01]  /*0180*/  FADD.FTZ R11, -R11, -RZ ;  /* 0x800000ff0b0b7221 */ /* 0x020fe20000010100 */
[----:B------:R-:W-:Y:S02]  /*0190*/  FADD.FTZ R10, -R10, -RZ ;  /* 0x800000ff0a0a7221 */ /* 0x000fe40000010100 */
[----:B------:R-:W-:Y:S01]  /*01a0*/  STG.E.64 desc[UR4][R4.64+0x400], R8 ;  /* 0x0004000804007986 */ /* 0x000fe2000c101b04 */
[----:B------:R-:W-:Y:S01]  /*01b0*/  FADD.FTZ R13, -R13, -RZ ;  /* 0x800000ff0d0d7221 */ /* 0x000fe20000010100 */
[----:B------:R-:W-:Y:S02]  /*01c0*/  FADD.FTZ R12, -R12, -RZ ;  /* 0x800000ff0c0c7221 */ /* 0x000fe40000010100 */
[----:B------:R-:W-:Y:S04]  /*01d0*/  STG.E.64 desc[UR4][R4.64+0x800], R10 ;  /* 0x0008000a04007986 */ /* 0x000fe8000c101b04 */
[----:B------:R-:W-:Y:S01]  /*01e0*/  STG.E.64 desc[UR4][R4.64+0xc00], R12 ;  /* 0x000c000c04007986 */ /* 0x000fe2000c101b04 */
[----:B------:R-:W-:Y:S05]  /*01f0*/  EXIT ;  /* 0x000000000000794d */ /* 0x000fea0003800000 */
.L_x_12755:
[----:B------:R-:W0:Y:S01]  /*0200*/  S2R R17, SR_TID.X ;  /* 0x0000000000117919 */ /* 0x000e220000002100 */
[----:B------:R-:W-:Y:S02]  /*0210*/  CS2R R18, SRZ ;  /* 0x0000000000127805 */ /* 0x000fe4000001ff00 */
[----:B0-----:R-:W-:Y:S02]  /*0220*/  ISETP.GE.AND P0, PT, R17, R16, PT ;  /* 0x000000101100720c */ /* 0x001fe40003f06270 */
[----:B------:R-:W-:-:S11]  /*0230*/  MOV R27, R17 ;  /* 0x00000011001b7202 */ /* 0x000fd60000000f00 */
[----:B------:R-:W-:Y:S01]  /*0240*/  @!P0 IADD3 R27, R17, 0x80, RZ ;  /* 0x00000080111b8810 */ /* 0x000fe20007ffe0ff */
[----:B------:R-:W0:Y:S03]  /*0250*/  @!P0 LDC.64 R14, c[0x0][0x220] ;  /* 0x00008800ff0e8b82 */ /* 0x000e260000000a00 */
[----:B------:R-:W-:-:S13]  /*0260*/  ISETP.GE.AND P6, PT, R27, R16, PT ;  /* 0x000000101b00720c */ /* 0x000fda0003fc6270 */
[----:B------:R-:W1:Y:S01]  /*0270*/  @!P6 LDC.64 R2, c[0x0][0x220] ;  /* 0x00008800ff02eb82 */ /* 0x000e620000000a00 */
[----:B------:R-:W-:Y:S01]  /*0280*/  @!P6 IMAD.IADD R5, R0, 0x1, R27 ;  /* 0x000000010005e824 */ /* 0x000fe200078e021b */
[----:B------:R-:W-:-:S04]  /*0290*/  @!P6 IADD3 R27, R27, 0x80, RZ ;  /* 0x000000801b1be810 */ /* 0x000fc80007ffe0ff */
[----:B------:R-:W-:-:S13]  /*02a0*/  ISETP.GE.AND P5, PT, R27, R16, PT ;  /* 0x000000101b00720c */ /* 0x000fda0003fa6270 */
[C---:B------:R-:W-:Y:S01]  /*02b0*/  @!P5 IADD3 R20, R0.reuse, R27, RZ ;  /* 0x0000001b0014d210 */ /* 0x040fe20007ffe0ff */
[----:B------:R-:W-:Y:S01]  /*02c0*/  @!P5 VIADD R27, R27, 0x80 ;  /* 0x000000801b1bd836 */ /* 0x000fe20000000000 */
[----:B------:R-:W2:Y:S01]  /*02d0*/  @!P5 LDC.64 R12, c[0x0][0x220] ;  /* 0x00008800ff0cdb82 */ /* 0x000ea20000000a00 */
[----:B-1----:R-:W-:Y:S01]  /*02e0*/  @!P6 IMAD.WIDE.U32 R2, R5, 0x4, R2 ;  /* 0x000000040502e825 */ /* 0x002fe200078e0002 */
[----:B------:R-:W-:Y:S02]  /*02f0*/  @!P0 IADD3 R5, R0, R17, RZ ;  /* 0x0000001100058210 */ /* 0x000fe40007ffe0ff */
[----:B------:R-:W-:Y:S02]  /*0300*/  ISETP.GE.AND P4, PT, R27, R16, PT ;  /* 0x000000101b00720c */ /* 0x000fe40003f86270 */
[----:B------:R1:W5:Y:S01]  /*0310*/  @!P6 LDG.E R18, desc[UR4][R2.64] ;  /* 0x000000040212e981 */ /* 0x000362000c1e1900 */
[----:B0-----:R-:W-:-:S05]  /*0320*/  @!P0 IMAD.WIDE.U32 R14, R5, 0x4, R14 ;  /* 0x00000004050e8825 */ /* 0x001fca00078e000e */
[----:B------:R0:W3:Y:S05]  /*0330*/  @!P0 LDG.E R19, desc[UR4][R14.64] ;  /* 0x000000040e138981 */ /* 0x0000ea000c1e1900 */
[----:B------:R-:W-:Y:S01]  /*0340*/  @!P4 IADD3 R29, R0, R27, RZ ;  /* 0x0000001b001dc210 */ /* 0x000fe20007ffe0ff */
[----:B------:R-:W4:Y:S01]  /*0350*/  @!P4 LDC.64 R10, c[0x0][0x220] ;  /* 0x00008800ff0acb82 */ /* 0x000f220000000a00 */
[----:B------:R-:W-:-:S04]  /*0360*/  @!P4 IADD3 R27, R27, 0x80, RZ ;  /* 0x000000801b1bc810 */ /* 0x000fc80007ffe0ff */
[----:B------:R-:W-:-:S13]  /*0370*/  ISETP.GE.AND P3, PT, R27, R16, PT ;  /* 0x000000101b00720c */ /* 0x000fda0003f66270 */
[----:B------:R-:W-:Y:S01]  /*0380*/  @!P3 IMAD.IADD R25, R0, 0x1, R27 ;  /* 0x000000010019b824 */ /* 0x000fe200078e021b */
[----:B------:R-:W-:Y:S01]  /*0390*/  @!P3 IADD3 R27, R27, 0x80, RZ ;  /* 0x000000801b1bb810 */ /* 0x000fe20007ffe0ff */
[----:B-1----:R-:W1:Y:S03]  /*03a0*/  @!P3 LDC.64 R2, c[0x0][0x220] ;  /* 0x00008800ff02bb82 */ /* 0x002e660000000a00 */
[----:B------:R-:W-:-:S13]  /*03b0*/  ISETP.GE.AND P2, PT, R27, R16, PT ;  /* 0x000000101b00720c */ /* 0x000fda0003f46270 */
[----:B------:R-:W-:Y:S01]  /*03c0*/  @!P2 IADD3 R23, R0, R27, RZ ;  /* 0x0000001b0017a210 */ /* 0x000fe20007ffe0ff */
[----:B------:R-:W-:Y:S01]  /*03d0*/  @!P2 VIADD R27, R27, 0x80 ;  /* 0x000000801b1ba836 */ /* 0x000fe20000000000 */
[----:B------:R-:W4:Y:S04]  /*03e0*/  @!P2 LDC.64 R4, c[0x0][0x220] ;  /* 0x00008800ff04ab82 */ /* 0x000f280000000a00 */
[----:B------:R-:W-:-:S13]  /*03f0*/  ISETP.GE.AND P1, PT, R27, R16, PT ;  /* 0x000000101b00720c */ /* 0x000fda0003f26270 */
[----:B------:R-:W-:Y:S01]  /*0400*/  @!P1 IADD3 R21, R0, R27, RZ ;  /* 0x0000001b00159210 */ /* 0x000fe20007ffe0ff */
[----:B------:R-:W0:Y:S01]  /*0410*/  @!P1 LDC.64 R6, c[0x0][0x220] ;  /* 0x00008800ff069b82 */ /* 0x000e220000000a00 */
[----:B------:R-:W-:-:S04]  /*0420*/  @!P1 IADD3 R27, R27, 0x80, RZ ;  /* 0x000000801b1b9810 */ /* 0x000fc80007ffe0ff */
[----:B------:R-:W-:Y:S01]  /*0430*/  ISETP.GE.AND P6, PT, R27, R16, PT ;  /* 0x000000101b00720c */ /* 0x000fe20003fc6270 */
[----:B-1----:R-:W-:Y:S02]  /*0440*/  @!P3 IMAD.WIDE.U32 R2, R25, 0x4, R2 ;  /* 0x000000041902b825 */ /* 0x002fe400078e0002 */
[----:B------:R-:W1:Y:S10]  /*0450*/  @!P0 LDC.64 R24, c[0x0][0x218] ;  /* 0x00008600ff188b82 */ /* 0x000e740000000a00 */
[----:B------:R-:W1:Y:S01]  /*0460*/  @!P6 LDC.64 R8, c[0x0][0x220] ;  /* 0x00008800ff08eb82 */ /* 0x000e620000000a00 */
[----:B--2---:R-:W-:-:S04]  /*0470*/  @!P5 IMAD.WIDE.U32 R12, R20, 0x4, R12 ;  /* 0x00000004140cd825 */ /* 0x004fc800078e000c */
[----:B------:R-:W-:Y:S01]  /*0480*/  IMAD.MOV.U32 R20, RZ, RZ, RZ ;  /* 0x000000ffff147224 */ /* 0x000fe200078e00ff */
[----:B------:R-:W-:Y:S01]  /*0490*/  @!P6 IADD3 R27, R0, R27, RZ ;  /* 0x0000001b001be210 */ /* 0x000fe20007ffe0ff */
[----:B0-----:R-:W-:Y:S01]  /*04a0*/  @!P1 IMAD.WIDE.U32 R6, R21, 0x4, R6 ;  /* 0x0000000415069825 */ /* 0x001fe200078e0006 */
[----:B------:R-:W-:-:S03]  /*04b0*/  HFMA2.MMA R21, -RZ, RZ, 0, 0 ;  /* 0x00000000ff157435 */ /* 0x000fc600000001ff */
[----:B------:R0:W5:Y:S01]  /*04c0*/  @!P5 LDG.E R20, desc[UR4][R12.64] ;  /* 0x000000040c14d981 */ /* 0x000162000c1e1900 */
[----:B------:R-:W-:Y:S02]  /*04d0*/  CS2R R14, SRZ ;  /* 0x00000000000e7805 */ /* 0x000fe4000001ff00 */
[----:B------:R-:W-:Y:S01]  /*04e0*/  MOV R22, RZ ;  /* 0x000000ff00167202 */ /* 0x000fe20000000f00 */
[----:B----4-:R-:W-:-:S04]  /*04f0*/  @!P4 IMAD.WIDE.U32 R10, R29, 0x4, R10 ;  /* 0x000000041d0ac825 */ /* 0x010fc800078e000a */
[----:B------:R-:W-:Y:S01]  /*0500*/  @!P2 IMAD.WIDE.U32 R4, R23, 0x4, R4 ;  /* 0x000000041704a825 */ /* 0x000fe200078e0004 */
[----:B------:R2:W5:Y:S01]  /*0510*/  @!P4 LDG.E R21, desc[UR4][R10.64] ;  /* 0x000000040a15c981 */ /* 0x000562000c1e1900 */
[----:B0-----:R-:W-:Y:S02]  /*0520*/  @!P0 IADD3 R13, R0, R17, RZ ;  /* 0x00000011000d8210 */ /* 0x001fe40007ffe0ff */
[----:B------:R-:W-:Y:S02]  /*0530*/  IMAD.MOV.U32 R12, RZ, RZ, RZ ;  /* 0x000000ffff0c7224 */ /* 0x000fe400078e00ff */
[----:B-1----:R-:W-:Y:S01]  /*0540*/  @!P6 IMAD.WIDE.U32 R8, R27, 0x4, R8 ;  /* 0x000000041b08e825 */ /* 0x002fe200078e0008 */
[----:B------:R-:W-:Y:S01]  /*0550*/  @!P0 IADD3 R17, R17, 0x80, RZ ;  /* 0x0000008011118810 */ /* 0x000fe20007ffe0ff */
[----:B------:R2:W5:Y:S02]  /*0560*/  @!P3 LDG.E R14, desc[UR4][R2.64] ;  /* 0x00000004020eb981 */ /* 0x000564000c1e1900 */
[----:B------:R-:W-:-:S02]  /*0570*/  @!P0 IMAD.WIDE.U32 R24, R13, 0x4, R24 ;  /* 0x000000040d188825 */ /* 0x000fc400078e0018 */
[----:B------:R2:W5:Y:S04]  /*0580*/  @!P2 LDG.E R15, desc[UR4][R4.64] ;  /* 0x00000004040fa981 */ /* 0x000568000c1e1900 */
[----:B------:R2:W5:Y:S04]  /*0590*/  @!P1 LDG.E R22, desc[UR4][R6.64] ;  /* 0x0000000406169981 */ /* 0x000568000c1e1900 */
[----:B------:R2:W5:Y:S01]  /*05a0*/  @!P6 LDG.E R12, desc[UR4][R8.64] ;  /* 0x00000004080ce981 */ /* 0x000562000c1e1900 */
[----:B------:R-:W-:Y:S04]  /*05b0*/  BSSY B0, `(.L_x_12756) ;  /* 0x0000035000007945 */ /* 0x000fe80003800000 */
[----:B------:R-:W-:Y:S01]  /*05c0*/  BSSY B1, `(.L_x_12757) ;  /* 0x000002c000017945 */ /* 0x000fe20003800000 */
[----:B---3--:R-:W-:-:S05]  /*05d0*/  @!P0 FADD.FTZ R19, -R19, -RZ ;  /* 0x800000ff13138221 */ /* 0x008fca0000010100 */
[----:B------:R2:W-:Y:S01]  /*05e0*/  @!P0 STG.E desc[UR4][R24.64], R19 ;  /* 0x0000001318008986 */ /* 0x0005e2000c101904 */
[----:B------:R-:W-:-:S13]  /*05f0*/  ISETP.GE.AND P0, PT, R17, R16, PT ;  /* 0x000000101100720c */ /* 0x000fda0003f06270 */
[----:B--2---:R-:W-:Y:S05]  /*0600*/  @P0 BRA `(.L_x_12758) ;  /* 0x0000000000380947 */ /* 0x004fea0003800000 */
[----:B------:R-:W0:Y:S01]  /*0610*/  LDC.64 R2, c[0x0][0x218] ;  /* 0x00008600ff027b82 */ /* 0x000e220000000a00 */
[----:B------:R-:W-:Y:S01]  /*0620*/  IADD3 R7, R0, R17, RZ ;  /* 0x0000001100077210 */ /* 0x000fe20007ffe0ff */
[----:B-----5:R-:W-:Y:S01]  /*0630*/  FADD.FTZ R5, -R18, -RZ ;  /* 0x800000ff12057221 */ /* 0x020fe20000010100 */
[----:B------:R-:W-:-:S05]  /*0640*/  VIADD R17, R17, 0x80 ;  /* 0x0000008011117836 */ /* 0x000fca0000000000 */
[----:B------:R-:W-:Y:S01]  /*0650*/  ISETP.GE.AND P0, PT, R17, R16, PT ;  /* 0x000000101100720c */ /* 0x000fe20003f06270 */
[----:B0-----:R-:W-:-:S05]  /*0660*/  IMAD.WIDE.U32 R2, R7, 0x4, R2 ;  /* 0x0000000407027825 */ /* 0x001fca00078e0002 */
[----:B------:R0:W-:Y:S07]  /*0670*/  STG.E desc[UR4][R2.64], R5 ;  /* 0x0000000502007986 */ /* 0x0001ee000c101904 */
[----:B------:R-:W-:Y:S05]  /*0680*/  @P0 BRA `(.L_x_12759) ;  /* 0x0000000000380947 */ /* 0x000fea0003800000 */
[----:B0-----:R-:W0:Y:S01]  /*0690*/  LDC.64 R2, c[0x0][0x218] ;  /* 0x00008600ff027b82 */ /* 0x001e220000000a00 */
[----:B------:R-:W-:Y:S01]  /*06a0*/  IADD3 R7, R0, R17, RZ ;  /* 0x0000001100077210 */ /* 0x000fe20007ffe0ff */
[----:B------:R-:W-:Y:S01]  /*06b0*/  FADD.FTZ R5, -R20, -RZ ;  /* 0x800000ff14057221 */ /* 0x000fe20000010100 */
[----:B------:R-:W-:-:S03]  /*06c0*/  IADD3 R17, R17, 0x80, RZ ;  /* 0x0000008011117810 */ /* 0x000fc60007ffe0ff */
[----:B0-----:R-:W-:-:S05]  /*06d0*/  IMAD.WIDE.U32 R2, R7, 0x4, R2 ;  /* 0x0000000407027825 */ /* 0x001fca00078e0002 */
[----:B------:R0:W-:Y:S02]  /*06e0*/  STG.E desc[UR4][R2.64], R5 ;  /* 0x0000000502007986 */ /* 0x0001e4000c101904 */
.L_x_12758:
[----:B------:R-:W-:-:S13]  /*06f0*/  ISETP.GE.AND P0, PT, R17, R16, PT ;  /* 0x000000101100720c */ /* 0x000fda0003f06270 */
[----:B------:R-:W-:Y:S05]  /*0700*/  @P0 BRA `(.L_x_12760) ;  /* 0x0000000000380947 */ /* 0x000fea0003800000 */
[----:B0-----:R-:W0:Y:S01]  /*0710*/  LDC.64 R2, c[0x0][0x218] ;  /* 0x00008600ff027b82 */ /* 0x001e220000000a00 */
[----:B------:R-:W-:Y:S01]  /*0720*/  IADD3 R5, R0, R17, RZ ;  /* 0x0000001100057210 */ /* 0x000fe20007ffe0ff */
[----:B-----5:R-:W-:Y:S01]  /*0730*/  FADD.FTZ R21, -R21, -RZ ;  /* 0x800000ff15157221 */ /* 0x020fe20000010100 */
[----:B------:R-:W-:-:S03]  /*0740*/  VIADD R17, R17, 0x80 ;  /* 0x0000008011117836 */ /* 0x000fc60000000000 */
[----:B0-----:R-:W-:-:S05]  /*0750*/  IMAD.WIDE.U32 R2, R5, 0x4, R2 ;  /* 0x0000000405027825 */ /* 0x001fca00078e0002 */
[----:B------:R1:W-:Y:S02]  /*0760*/  STG.E desc[UR4][R2.64], R21 ;  /* 0x0000001502007986 */ /* 0x0003e4000c101904 */
.L_x_12759:
[----:B------:R-:W-:-:S13]  /*0770*/  ISETP.GE.AND P0, PT, R17, R16, PT ;  /* 0x000000101100720c */ /* 0x000fda0003f06270 */
[----:B------:R-:W-:Y:S05]  /*0780*/  @P0 BRA `(.L_x_12761) ;  /* 0x00000000003c0947 */ /* 0x000fea0003800000 */
[----:B01----:R-:W0:Y:S01]  /*0790*/  LDC.64 R2, c[0x0][0x218] ;  /* 0x00008600ff027b82 */ /* 0x003e220000000a00 */
[----:B------:R-:W-:Y:S01]  /*07a0*/  IADD3 R7, R0, R17, RZ ;  /* 0x0000001100077210 */ /* 0x000fe20007ffe0ff */
[----:B------:R-:W-:Y:S01]  /*07b0*/  FADD.FTZ R5, -R14, -RZ ;  /* 0x800000ff0e057221 */ /* 0x000fe20000010100 */
[----:B------:R-:W-:-:S03]  /*07c0*/  IADD3 R17, R17, 0x80, RZ ;  /* 0x0000008011117810 */ /* 0x000fc60007ffe0ff */
[----:B0-----:R-:W-:-:S05]  /*07d0*/  IMAD.WIDE.U32 R2, R7, 0x4, R2 ;  /* 0x0000000407027825 */ /* 0x001fca00078e0002 */
[----:B------:R1:W-:Y:S02]  /*07e0*/  STG.E desc[UR4][R2.64], R5 ;  /* 0x0000000502007986 */ /* 0x0003e4000c101904 */
.L_x_12760:
[----:B------:R-:W-:-:S13]  /*07f0*/  ISETP.GE.AND P0, PT, R17, R16, PT ;  /* 0x000000101100720c */ /* 0x000fda0003f06270 */
[----:B------:R-:W-:Y:S05]  /*0800*/  @P0 BREAK B1 ;  /* 0x0000000000010942 */ /* 0x000fea0003800000 */
[----:B------:R-:W-:Y:S05]  /*0810*/  @P0 BRA `(.L_x_12762) ;  /* 0x0000000000380947 */ /* 0x000fea0003800000 */
[----:B01----:R-:W0:Y:S01]  /*0820*/  LDC.64 R2, c[0x0][0x218] ;  /* 0x00008600ff027b82 */ /* 0x003e220000000a00 */
[----:B------:R-:W-:Y:S01]  /*0830*/  IADD3 R5, R0, R17, RZ ;  /* 0x0000001100057210 */ /* 0x000fe20007ffe0ff */
[----:B-----5:R-:W-:Y:S01]  /*0840*/  FADD.FTZ R15, -R15, -RZ ;  /* 0x800000ff0f0f7221 */ /* 0x020fe20000010100 */
[----:B------:R-:W-:-:S03]  /*0850*/  VIADD R17, R17, 0x80 ;  /* 0x0000008011117836 */ /* 0x000fc60000000000 */
[----:B0-----:R-:W-:-:S05]  /*0860*/  IMAD.WIDE.U32 R2, R5, 0x4, R2 ;  /* 0x0000000405027825 */ /* 0x001fca00078e0002 */
[----:B------:R2:W-:Y:S02]  /*0870*/  STG.E desc[UR4][R2.64], R15 ;  /* 0x0000000f02007986 */ /* 0x0005e4000c101904 */
.L_x_12761:
[----:B------:R-:W-:Y:S05]  /*0880*/  BSYNC B1 ;  /* 0x0000000000017941 */ /* 0x000fea0003800000 */
.L_x_12757:
[----:B------:R-:W-:-:S13]  /*0890*/  ISETP.GE.AND P0, PT, R17, R16, PT ;  /* 0x000000101100720c */ /* 0x000fda0003f06270 */
[----:B012---:R-:W0:Y:S01]  /*08a0*/  @!P0 LDC.64 R2, c[0x0][0x218] ;  /* 0x00008600ff028b82 */ /* 0x007e220000000a00 */
[----:B------:R-:W-:Y:S01]  /*08b0*/  @!P0 IADD3 R7, R0, R17, RZ ;  /* 0x0000001100078210 */ /* 0x000fe20007ffe0ff */
[----:B------:R-:W-:Y:S01]  /*08c0*/  @!P0 FADD.FTZ R5, -R22, -RZ ;  /* 0x800000ff16058221 */ /* 0x000fe20000010100 */
[----:B------:R-:W-:-:S03]  /*08d0*/  @!P0 IADD3 R17, R17, 0x80, RZ ;  /* 0x0000008011118810 */ /* 0x000fc60007ffe0ff */
[----:B0-----:R-:W-:-:S05]  /*08e0*/  @!P0 IMAD.WIDE.U32 R2, R7, 0x4, R2 ;  /* 0x0000000407028825 */ /* 0x001fca00078e0002 */
[----:B------:R2:W-:Y:S02]  /*08f0*/  @!P0 STG.E desc[UR4][R2.64], R5 ;  /* 0x0000000502008986 */ /* 0x0005e4000c101904 */
.L_x_12762:
[----:B------:R-:W-:Y:S05]  /*0900*/  BSYNC B0 ;  /* 0x0000000000007941 */ /* 0x000fea0003800000 */
.L_x_12756:
[----:B------:R-:W-:Y:S05]  /*0910*/  WARPSYNC.ALL ;  /* 0x0000000000007948 */ /* 0x000fea0003800000 */
[----:B------:R-:W-:-:S13]  /*0920*/  ISETP.GE.AND P0, PT, R17, R16, PT ;  /* 0x000000101100720c */ /* 0x000fda0003f06270 */
[----:B------:R-:W-:Y:S05]  /*0930*/  @P0 EXIT ;  /* 0x000000000000094d */ /* 0x000fea0003800000 */
[----:B012---:R-:W0:Y:S01]  /*0940*/  LDC.64 R2, c[0x0][0x218] ;  /* 0x00008600ff027b82 */ /* 0x007e220000000a00 */
[----:B------:R-:W-:Y:S01]  /*0950*/  IADD3 R17, R0, R17, RZ ;  /* 0x0000001100117210 */ /* 0x000fe20007ffe0ff */
[----:B-----5:R-:W-:-:S04]  /*0960*/  FADD.FTZ R5, -R12, -RZ ;  /* 0x800000ff0c057221 */ /* 0x020fc80000010100 */
[----:B0-----:R-:W-:-:S05]  /*0970*/  IMAD.WIDE.U32 R2, R17, 0x4, R2 ;  /* 0x0000000411027825 */ /* 0x001fca00078e0002 */
[----:B------:R-:W-:Y:S01]  /*0980*/  STG.E desc[UR4][R2.64], R5 ;  /* 0x0000000502007986 */ /* 0x000fe2000c101904 */
[----:B------:R-:W-:Y:S05]  /*0990*/  EXIT ;  /* 0x000000000000794d */ /* 0x000fea0003800000 */
.L_x_12763:
        /* <DEDUP_REMOVED lines=14> */
.L_x_23579:


//--------------------- .text._ZN2at6native29vectorized_elementwise_kernelILi4EZZZNS0_15neg_kernel_cudaERNS_18TensorIteratorBaseEENKUlvE0_clEvENKUlvE5_clEvEUlfE_St5arrayIPcLm2EEEEviT0_T1_ --------------------------
	.section	.text._ZN2at6native29vectorized_elementwise_kernelILi4EZZZNS0_15neg_kernel_cudaERNS_18TensorIteratorBaseEENKUlvE0_clEvENKUlvE5_clEvEUlfE_St5arrayIPcLm2EEEEviT0_T1_,"ax",@progbits
	.align	128
        .global         _ZN2at6native29vectorized_elementwise_kernelILi4EZZZNS0_15neg_kernel_cudaERNS_18TensorIteratorBaseEENKUlvE0_clEvENKUlvE5_clEvEUlfE_St5arrayIPcLm2EEEEviT0_T1_
        .type           _ZN2at6native29vectorized_elementwise_kernelILi4EZZZNS0_15neg_kernel_cudaERNS_18TensorIteratorBaseEENKUlvE0_clEvENKUlvE5_clEvEUlfE_St5arrayIPcLm2EEEEviT0_T1_,@function
        .size           _ZN2at6native29vectorized_elementwise_kernelILi4EZZZNS0_15neg_kernel_cudaERNS_18TensorIteratorBaseEENKUlvE0_clEvENKUlvE5_clEvEUlfE_St5arrayIPcLm2EEEEviT0_T1_,(.L_x_23580 - _ZN2at6native29vectorized_elementwise_kernelILi4EZZZNS0_15neg_kernel_cudaERNS_18TensorIteratorBaseEENKUlvE0_clEvENKUlvE5_clEvEUlfE_St5arrayIPcLm2EEEEviT0_T1_)
        .other          _ZN2at6native29vectorized_elementwise_kernelILi4EZZZNS0_15neg_kernel_cudaERNS_18TensorIteratorBaseEENKUlvE0_clEvENKUlvE5_clEvEUlfE_St5arrayIPcLm2EEEEviT0_T1_,@"STO_CUDA_ENTRY STV_DEFAULT"
_ZN2at6native29vectorized_elementwise_kernelILi4EZZZNS0_15neg_kernel_cudaERNS_18TensorIteratorBaseEENKUlvE0_clEvENKUlvE5_clEvEUlfE_St5arrayIPcLm2EEEEviT0_T1_:
.text._ZN2at6native29vectorized_elementwise_kernelILi4EZZZNS0_15neg_kernel_cudaERNS_18TensorIteratorBaseEENKUlvE0_clEvENKUlvE5_clEvEUlfE_St5arrayIPcLm2EEEEviT0_T1_:
        /* <DEDUP_REMOVED lines=14> */
[----:B------:R-:W4:Y:S01]  /*00e0*/  LDG.E.128 R8, desc[UR4][R2.64+0x800] ;  /* 0x0008000402087981 */ /* 0x000f22000c1e1d00 */
[----:B--2---:R-:W-:-:S04]  /*00f0*/  IMAD.WIDE.U32 R12, R0, 0x4, R12 ;  /* 0x00000004000c7825 */ /* 0x004fc800078e000c */
[----:B------:R-:W-:-:S04]  /*0100*/  IMAD.WIDE R12, R15, 0x10, R12 ;  /* 0x000000100f0c7825 */ /* 0x000fc800078e020c */
[----:B---3--:R-:W-:Y:S01]  /*0110*/  FADD.FTZ R7, -R7, -RZ ;  /* 0x800000ff07077221 */ /* 0x008fe20000010100 */
[----:B------:R-:W-:Y:S01]  /*0120*/  FADD.FTZ R6, -R6, -RZ ;  /* 0x800000ff06067221 */ /* 0x000fe20000010100 */
[----:B------:R-:W-:Y:S01]  /*0130*/  FADD.FTZ R5, -R5, -RZ ;  /* 0x800000ff05057221 */ /* 0x000fe20000010100 */
[----:B------:R-:W-:Y:S01]  /*0140*/  FADD.FTZ R4, -R4, -RZ ;  /* 0x800000ff04047221 */ /* 0x000fe20000010100 */
[----:B----4-:R-:W-:Y:S01]  /*0150*/  FADD.FTZ R11, -R11, -RZ ;  /* 0x800000ff0b0b7221 */ /* 0x010fe20000010100 */
[----:B------:R-:W-:Y:S01]  /*0160*/  FADD.FTZ R10, -R10, -RZ ;  /* 0x800000ff0a0a7221 */ /* 0x000fe20000010100 */
[----:B------:R-:W-:Y:S01]  /*0170*/  FADD.FTZ R9, -R9, -RZ ;  /* 0x800000ff09097221 */ /* 0x000fe20000010100 */
[----:B------:R-:W-:Y:S01]  /*0180*/  FADD.FTZ R8, -R8, -RZ ;  /* 0x800000ff08087221 */ /* 0x000fe20000010100 */
[----:B------:R-:W-:Y:S04]  /*0190*/  STG.E.128 desc[UR4][R12.64], R4 ;  /* 0x000000040c007986 */ /* 0x000fe8000c101d04 */
[----:B------:R-:W-:Y:S01]  /*01a0*/  STG.E.128 desc[UR4][R12.64+0x800], R8 ;  /* 0x000800080c007986 */ /* 0x000fe2000c101d04 */
[----:B------:R-:W-:Y:S05]  /*01b0*/  EXIT ;  /* 0x000000000000794d */ /* 0x000fea0003800000 */
.L_x_12764:
        /* <DEDUP_REMOVED lines=79> */
.L_x_12767:
        /* <DEDUP_REMOVED lines=8> */
.L_x_12768:
        /* <DEDUP_REMOVED lines=8> */
.L_x_12769:
        /* <DEDUP_REMOVED lines=9> */
.L_x_12770:
[----:B------:R-:W-:Y:S05]  /*0840*/  BSYNC B1 ;  /* 0x0000000000017941 */ /* 0x000fea0003800000 */
.L_x_12766:
[----:B------:R-:W-:-:S13]  /*0850*/  ISETP.GE.AND P0, PT, R17, R16, PT ;  /* 0x000000101100720c */ /* 0x000fda0003f06270 */
[----:B012---:R-:W0:Y:S01]  /*0860*/  @!P0 LDC.64 R2, c[0x0][0x218] ;  /* 0x00008600ff028b82 */ /* 0x007e220000000a00 */
[----:B------:R-:W-:Y:S01]  /*0870*/  @!P0 IADD3 R7, R0, R17, RZ ;  /* 0x0000001100078210 */ /* 0x000fe20007ffe0ff */
[----:B------:R-:W-:Y:S01]  /*0880*/  @!P0 FADD.FTZ R5, -R22, -RZ ;  /* 0x800000ff16058221 */ /* 0x000fe20000010100 */
[----:B------:R-:W-:-:S03]  /*0890*/  @!P0 IADD3 R17, R17, 0x80, RZ ;  /* 0x0000008011118810 */ /* 0x000fc60007ffe0ff */
[----:B0-----:R-:W-:-:S05]  /*08a0*/  @!P0 IMAD.WIDE.U32 R2, R7, 0x4, R2 ;  /* 0x0000000407028825 */ /* 0x001fca00078e0002 */
[----:B------:R2:W-:Y:S02]  /*08b0*/  @!P0 STG.E desc[UR4][R2.64], R5 ;  /* 0x0000000502008986 */ /* 0x0005e4000c101904 */
.L_x_12771:
[----:B------:R-:W-:Y:S05]  /*08c0*/  BSYNC B0 ;  /* 0x0000000000007941 */ /* 0x000fea0003800000 */
.L_x_12765:
        /* <DEDUP_REMOVED lines=9> */
.L_x_12772:
        /* <DEDUP_REMOVED lines=10> */
.L_x_23580:


//--------------------- .text._ZN2at6native29vectorized_elementwise_kernelILi8EZZZNS0_15neg_kernel_cudaERNS_18TensorIteratorBaseEENKUlvE0_clEvENKUlvE5_clEvEUlfE_St5arrayIPcLm2EEEEviT0_T1_ --------------------------
	.section	.text._ZN2at6native29vectorized_elementwise_kernelILi8EZZZNS0_15neg_kernel_cudaERNS_18TensorIteratorBaseEENKUlvE0_clEvENKUlvE5_clEvEUlfE_St5arrayIPcLm2EEEEviT0_T1_,"ax",@progbits
	.align	128
        .global         _ZN2at6native29vectorized_elementwise_kernelILi8EZZZNS0_15neg_kernel_cudaERNS_18TensorIteratorBaseEENKUlvE0_clEvENKUlvE5_clEvEUlfE_St5arrayIPcLm2EEEEviT0_T1_
        .type           _ZN2at6native29vectorized_elementwise_kernelILi8EZZZNS0_15neg_kernel_cudaERNS_18TensorIteratorBaseEENKUlvE0_clEvENKUlvE5_clEvEUlfE_St5arrayIPcLm2EEEEviT0_T1_,@function
        .size           _ZN2at6native29vectorized_elementwise_kernelILi8EZZZNS0_15neg_kernel_cudaERNS_18TensorIteratorBaseEENKUlvE0_clEvENKUlvE5_clEvEUlfE_St5arrayIPcLm2EEEEviT0_T1_,(.L_x_23581 - _ZN2at6native29vectorized_elementwise_kernelILi8EZZZNS0_15neg_kernel_cudaERNS_18TensorIteratorBaseEENKUlvE0_clEvENKUlvE5_clEvEUlfE_St5arrayIPcLm2EEEEviT0_T1_)
        .other          _ZN2at6native29vectorized_elementwise_kernelILi8EZZZNS0_15neg_kernel_cudaERNS_18TensorIteratorBaseEENKUlvE0_clEvENKUlvE5_clEvEUlfE_St5arrayIPcLm2EEEEviT0_T1_,@"STO_CUDA_ENTRY STV_DEFAULT"
_ZN2at6native29vectorized_elementwise_kernelILi8EZZZNS0_15neg_kernel_cudaERNS_18TensorIteratorBaseEENKUlvE0_clEvENKUlvE5_clEvEUlfE_St5arrayIPcLm2EEEEviT0_T1_:
.text._ZN2at6native29vectorized_elementwise_kernelILi8EZZZNS0_15neg_kernel_cudaERNS_18TensorIteratorBaseEENKUlvE0_clEvENKUlvE5_clEvEUlfE_St5arrayIPcLm2EEEEviT0_T1_:
        /* <DEDUP_REMOVED lines=28> */
.L_x_12773:
        /* <DEDUP_REMOVED lines=79> */
.L_x_12776:
        /* <DEDUP_REMOVED lines=8> */
.L_x_12777:
        /* <DEDUP_REMOVED lines=8> */
.L_x_12778:
        /* <DEDUP_REMOVED lines=9> */
.L_x_12779:
[----:B------:R-:W-:Y:S05]  /*0840*/  BSYNC B1 ;  /* 0x0000000000017941 */ /* 0x000fea0003800000 */
.L_x_12775:
[----:B------:R-:W-:-:S13]  /*0850*/  ISETP.GE.AND P0, PT, R17, R16, PT ;  /* 0x000000101100720c */ /* 0x000fda0003f06270 */
[----:B012---:R-:W0:Y:S01]  /*0860*/  @!P0 LDC.64 R2, c[0x0][0x218] ;  /* 0x00008600ff028b82 */ /* 0x007e220000000a00 */
[----:B------:R-:W-:Y:S01]  /*0870*/  @!P0 IADD3 R7, R0, R17, RZ ;  /* 0x0000001100078210 */ /* 0x000fe20007ffe0ff */
[----:B------:R-:W-:Y:S01]  /*0880*/  @!P0 FADD.FTZ R5, -R22, -RZ ;  /* 0x800000ff16058221 */ /* 0x000fe20000010100 */
[----:B------:R-:W-:-:S03]  /*0890*/  @!P0 IADD3 R17, R17, 0x80, RZ ;  /* 0x0000008011118810 */ /* 0x000fc60007ffe0ff */
[----:B0-----:R-:W-:-:S05]  /*08a0*/  @!P0 IMAD.WIDE.U32 R2, R7, 0x4, R2 ;  /* 0x0000000407028825 */ /* 0x001fca00078e0002 */
[----:B------:R2:W-:Y:S02]  /*08b0*/  @!P0 STG.E desc[UR4][R2.64], R5 ;  /* 0x0000000502008986 */ /* 0x0005e4000c101904 */
.L_x_12780:
[----:B------:R-:W-:Y:S05]  /*08c0*/  BSYNC B0 ;  /* 0x0000000000007941 */ /* 0x000fea0003800000 */
.L_x_12774:
        /* <DEDUP_REMOVED lines=9> */
.L_x_12781:
        /* <DEDUP_REMOVED lines=10> */
.L_x_23581:


//--------------------- .text._ZN2at6native18elementwise_kernelILi128ELi4EZNS0_15gpu_kernel_implIZZZNS0_15neg_kernel_cudaERNS_18TensorIteratorBaseEENKUlvE0_clEvENKUlvE4_clEvEUldE_EEvS4_RKT_EUliE_EEviT1_ --------------------------
	.section	.text._ZN2at6native18elementwise_kernelILi128ELi4EZNS0_15gpu_kernel_implIZZZNS0_15neg_kernel_cudaERNS_18TensorIteratorBaseEENKUlvE0_clEvENKUlvE4_clEvEUldE_EEvS4_RKT_EUliE_EEviT1_,"ax",@progbits
	.align	128
        .global         _ZN2at6native18elementwise_kernelILi128ELi4EZNS0_15gpu_kernel_implIZZZNS0_15neg_kernel_cudaERNS_18TensorIteratorBaseEENKUlvE0_clEvENKUlvE4_clEvEUldE_EEvS4_RKT_EUliE_EEviT1_
        .type           _ZN2at6native18elementwise_kernelILi128ELi4EZNS0_15gpu_kernel_implIZZZNS0_15neg_kernel_cudaERNS_18TensorIteratorBaseEENKUlvE0_clEvENKUlvE4_clEvEUldE_EEvS4_RKT_EUliE_EEviT1_,@function
        .size           _ZN2at6native18elementwise_kernelILi128ELi4EZNS0_15gpu_kernel_implIZZZNS0_15neg_kernel_cudaERNS_18TensorIteratorBaseEENKUlvE0_clEvENKUlvE4_clEvEUldE_EEvS4_RKT_EUliE_EEviT1_,(.L_x_23582 - _ZN2at6native18elementwise_kernelILi128ELi4EZNS0_15gpu_kernel_implIZZZNS0_15neg_kernel_cudaERNS_18TensorIteratorBaseEENKUlvE0_clEvENKUlvE4_clEvEUldE_EEvS4_RKT_EUliE_EEviT1_)
        .other          _ZN2at6native18elementwise_kernelILi128ELi4EZNS0_15gpu_kernel_implIZZZNS0_15neg_kernel_cudaERNS_18TensorIteratorBaseEENKUlvE0_clEvENKUlvE4_clEvEUldE_EEvS4_RKT_EUliE_EEviT1_,@"STO_CUDA_ENTRY STV_DEFAULT"
_ZN2at6native18elementwise_kernelILi128ELi4EZNS0_15gpu_kernel_implIZZZNS0_15neg_kernel_cudaERNS_18TensorIteratorBaseEENKUlvE0_clEvENKUlvE4_clEvEUldE_EEvS4_RKT_EUliE_EEviT1_:
.text._ZN2at6native18elementwise_kernelILi128ELi4EZNS0_15gpu_kernel_implIZZZNS0_15neg_kernel_cudaERNS_18TensorIteratorBaseEENKUlvE0_clEvENKUlvE4_clEvEUldE_EEvS4_RKT_EUliE_EEviT1_:
        /* <DEDUP_REMOVED lines=313> */
.L_x_12784:
        /* <DEDUP_REMOVED lines=21> */
.L_x_12788:
[----:B------:R-:W2:Y:S02]  /*14e0*/  LDG.E.U8 R2, desc[UR36][R4.64] ;  /* 0x0000002404027981 */ /* 0x000ea4000c1e1100 */
[----:B--2---:R-:W0:Y:S01]  /*14f0*/  I2F.F64.U16 R2, R2 ;  /* 0x0000000200027312 */ /* 0x004e220000101800 */
[----:B------:R-:W-:Y:S05]  /*1500*/  BRA `(.L_x_12790) ;  /* 0x0000000c00707947 */ /* 0x000fea0003800000 */
.L_x_12787:
        /* <DEDUP_REMOVED lines=9> */
.L_x_12792:
[----:B------:R-:W2:Y:S02]  /*15a0*/  LDG.E R2, desc[UR36][R4.64] ;  /* 0x0000002404027981 */ /* 0x000ea4000c1e1900 */
[----:B--2---:R-:W0:Y:S01]  /*15b0*/  I2F.F64 R2, R2 ;  /* 0x0000000200027312 */ /* 0x004e220000201c00 */
[----:B------:R-:W-:Y:S05]  /*15c0*/  BRA `(.L_x_12790) ;  /* 0x0000000c00407947 */ /* 0x000fea0003800000 */
.L_x_12791:
[----:B------:R-:W2:Y:S02]  /*15d0*/  LDG.E.U16 R2, desc[UR36][R4.64] ;  /* 0x0000002404027981 */ /* 0x000ea4000c1e1500 */
[----:B--2---:R-:W0:Y:S01]  /*15e0*/  I2F.F64.S16 R2, R2 ;  /* 0x0000000200027312 */ /* 0x004e220000101c00 */
[----:B------:R-:W-:Y:S05]  /*15f0*/  BRA `(.L_x_12790) ;  /* 0x0000000c00347947 */ /* 0x000fea0003800000 */
.L_x_12786:
        /* <DEDUP_REMOVED lines=10> */
.L_x_12794:
[----:B------:R-:W2:Y:S02]  /*16a0*/  LDG.E.U16 R0, desc[UR36][R4.64] ;  /* 0x0000002404007981 */ /* 0x000ea4000c1e1500 */
[----:B--2---:R-:W-:-:S05]  /*16b0*/  HADD2.F32 R0, -RZ, R0.H0_H0 ;  /* 0x20000000ff007230 */ /* 0x004fca0000004100 */
[----:B------:R-:W-:-:S04]  /*16c0*/  FMUL.FTZ R0, R0, 1 ;  /* 0x3f80000000007820 */ /* 0x000fc80000410000 */
[----:B------:R0:W1:Y:S01]  /*16d0*/  F2F.F64.F32 R2, R0 ;  /* 0x0000000000027310 */ /* 0x0000620000201800 */
[----:B------:R-:W-:Y:S05]  /*16e0*/  BRA `(.L_x_12790) ;  /* 0x0000000800f87947 */ /* 0x000fea0003800000 */
.L_x_12793:
        /* <DEDUP_REMOVED lines=10> */
.L_x_12796:
[----:B------:R-:W2:Y:S02]  /*1790*/  LDG.E.U16 R4, desc[UR36][R4.64] ;  /* 0x0000002404047981 */ /* 0x000ea4000c1e1500 */
[----:B--2---:R-:W-:-:S05]  /*17a0*/  HADD2.F32 R0, -RZ, R4.H0_H0 ;  /* 0x20000004ff007230 */ /* 0x004fca0000004100 */
[----:B------:R-:W-:-:S04]  /*17b0*/  FMUL.FTZ R0, R0, 1 ;  /* 0x3f80000000007820 */ /* 0x000fc80000410000 */
[----:B------:R0:W1:Y:S01]  /*17c0*/  F2F.F64.F32 R2, R0 ;  /* 0x0000000000027310 */ /* 0x0000620000201800 */
[----:B------:R-:W-:Y:S05]  /*17d0*/  BRA `(.L_x_12790) ;  /* 0x0000000800bc7947 */ /* 0x000fea0003800000 */
.L_x_12795:
[----:B------:R0:W5:Y:S01]  /*17e0*/  LDG.E.64 R2, desc[UR36][R4.64] ;  /* 0x0000002404027981 */ /* 0x000162000c1e1b00 */
[----:B------:R-:W-:Y:S05]  /*17f0*/  BRA `(.L_x_12790) ;  /* 0x0000000800b47947 */ /* 0x000fea0003800000 */
.L_x_12785:
        /* <DEDUP_REMOVED lines=13> */
.L_x_12799:
[----:B------:R0:W5:Y:S01]  /*18d0*/  LDG.E.64 R2, desc[UR36][R4.64] ;  /* 0x0000002404027981 */ /* 0x000162000c1e1b00 */
[----:B------:R-:W-:Y:S05]  /*18e0*/  BRA `(.L_x_12790) ;  /* 0x0000000800787947 */ /* 0x000fea0003800000 */
.L_x_12798:
        /* <DEDUP_REMOVED lines=28> */
.L_x_12801:
[----:B------:R-:W2:Y:S02]  /*1ab0*/  LDG.E.U8 R3, desc[UR36][R4.64] ;  /* 0x0000002404037981 */ /* 0x000ea4000c1e1100 */
[----:B--2---:R-:W-:-:S05]  /*1ac0*/  IMAD.SHL.U32 R0, R3, 0x2000000, RZ ;  /* 0x0200000003007824 */ /* 0x004fca00078e00ff */
[----:B------:R-:W-:-:S13]  /*1ad0*/  ISETP.GE.U32.AND P0, PT, R0, 0x8000000, PT ;  /* 0x080000000000780c */ /* 0x000fda0003f06070 */
[C---:B------:R-:W-:Y:S01]  /*1ae0*/  @!P0 IMAD.SHL.U32 R0, R3.reuse, 0x100, RZ ;  /* 0x0000010003008824 */ /* 0x040fe200078e00ff */
[C---:B------:R-:W-:Y:S01]  /*1af0*/  @P0 SHF.L.U32 R2, R3.reuse, 0x15, RZ ;  /* 0x0000001503020819 */ /* 0x040fe200000006ff */
[----:B------:R-:W-:-:S03]  /*1b00*/  IMAD.SHL.U32 R3, R3, 0x1000000, RZ ;  /* 0x0100000003037824 */ /* 0x000fc600078e00ff */
        /* <DEDUP_REMOVED lines=9> */
.L_x_12800:
[----:B------:R-:W2:Y:S02]  /*1ba0*/  LDG.E.U16 R0, desc[UR36][R4.64] ;  /* 0x0000002404007981 */ /* 0x000ea4000c1e1500 */
[----:B--2---:R-:W-:-:S04]  /*1bb0*/  IMAD.U32 R0, R0, 0x10000, RZ ;  /* 0x0001000000007824 */ /* 0x004fc800078e00ff */
[----:B------:R-:W-:-:S04]  /*1bc0*/  FMUL.FTZ R0, R0, 1 ;  /* 0x3f80000000007820 */ /* 0x000fc80000410000 */
[----:B------:R0:W1:Y:S01]  /*1bd0*/  F2F.F64.F32 R2, R0 ;  /* 0x0000000000027310 */ /* 0x0000620000201800 */
[----:B------:R-:W-:Y:S05]  /*1be0*/  BRA `(.L_x_12790) ;  /* 0x0000000400b87947 */ /* 0x000fea0003800000 */
.L_x_12797:
        /* <DEDUP_REMOVED lines=11> */
.L_x_12804:
        /* <DEDUP_REMOVED lines=21> */
.L_x_12808:
[----:B------:R-:W-:Y:S05]  /*1df0*/  BSYNC B1 ;  /* 0x0000000000017941 */ /* 0x000fea0003800000 */
.L_x_12807:
[----:B------:R-:W-:Y:S01]  /*1e00*/  LEA R3, R0, 0x3b800000, 0x17 ;  /* 0x3b80000000037811 */ /* 0x000fe200078eb8ff */
[----:B------:R-:W-:-:S05]  /*1e10*/  IMAD.SHL.U32 R0, R2, 0x100000, RZ ;  /* 0x0010000002007824 */ /* 0x000fca00078e00ff */
[----:B------:R-:W-:-:S07]  /*1e20*/  LOP3.LUT R0, R3, R0, R4, 0xfe, !PT ;  /* 0x0000000003007212 */ /* 0x000fce00078efe04 */
.L_x_12806:
[----:B------:R-:W-:Y:S05]  /*1e30*/  BSYNC B0 ;  /* 0x0000000000007941 */ /* 0x000fea0003800000 */
.L_x_12805:
[----:B------:R-:W-:-:S04]  /*1e40*/  FMUL.FTZ R0, R0, 1 ;  /* 0x3f80000000007820 */ /* 0x000fc80000410000 */
[----:B------:R1:W2:Y:S01]  /*1e50*/  F2F.F64.F32 R2, R0 ;  /* 0x0000000000027310 */ /* 0x0002a20000201800 */
[----:B------:R-:W-:Y:S05]  /*1e60*/  BRA `(.L_x_12790) ;  /* 0x0000000400187947 */ /* 0x000fea0003800000 */
.L_x_12803:
        /* <DEDUP_REMOVED lines=21> */
.L_x_12812:
[----:B------:R-:W-:Y:S05]  /*1fc0*/  BSYNC B1 ;  /* 0x0000000000017941 */ /* 0x000fea0003800000 */
.L_x_12811:
[----:B------:R-:W-:Y:S01]  /*1fd0*/  LEA R3, R0, 0x37800000, 0x17 ;  /* 0x3780000000037811 */ /* 0x000fe200078eb8ff */
[----:B------:R-:W-:-:S05]  /*1fe0*/  IMAD.SHL.U32 R0, R2, 0x200000, RZ ;  /* 0x0020000002007824 */ /* 0x000fca00078e00ff */
[----:B------:R-:W-:-:S07]  /*1ff0*/  LOP3.LUT R0, R3, R0, R4, 0xfe, !PT ;  /* 0x0000000003007212 */ /* 0x000fce00078efe04 */
.L_x_12810:
[----:B------:R-:W-:Y:S05]  /*2000*/  BSYNC B0 ;  /* 0x0000000000007941 */ /* 0x000fea0003800000 */
.L_x_12809:
[----:B------:R-:W-:-:S04]  /*2010*/  FMUL.FTZ R0, R0, 1 ;  /* 0x3f80000000007820 */ /* 0x000fc80000410000 */
[----:B------:R3:W4:Y:S01]  /*2020*/  F2F.F64.F32 R2, R0 ;  /* 0x0000000000027310 */ /* 0x0007220000201800 */
[----:B------:R-:W-:Y:S05]  /*2030*/  BRA `(.L_x_12790) ;  /* 0x0000000000a47947 */ /* 0x000fea0003800000 */
.L_x_12802:
        /* <DEDUP_REMOVED lines=12> */
[----:B------:R-:W-:Y:S01]  /*2100*/  @!P0 IMAD.MOV.U32 R0, RZ, RZ, 0x7f800001 ;  /* 0x7f800001ff008424 */ /* 0x000fe200078e00ff */
[----:B------:R-:W-:-:S07]  /*2110*/  @P0 SHF.L.U32 R0, R4, 0x17, RZ ;  /* 0x0000001704000819 */ /* 0x000fce00000006ff */
.L_x_12816:
[----:B------:R-:W-:Y:S05]  /*2120*/  BSYNC B0 ;  /* 0x0000000000007941 */ /* 0x000fea0003800000 */
.L_x_12815:
[----:B------:R-:W-:-:S04]  /*2130*/  FMUL.FTZ R0, R0, 1 ;  /* 0x3f80000000007820 */ /* 0x000fc80000410000 */
[----:B------:R0:W1:Y:S01]  /*2140*/  F2F.F64.F32 R2, R0 ;  /* 0x0000000000027310 */ /* 0x0000620000201800 */
[----:B------:R-:W-:Y:S05]  /*2150*/  BRA `(.L_x_12790) ;  /* 0x00000000005c7947 */ /* 0x000fea0003800000 */
.L_x_12789:
        /* <DEDUP_REMOVED lines=16> */
.L_x_12817:
[----:B------:R-:W-:Y:S01]  /*2260*/  CS2R R2, SRZ ;  /* 0x0000000000027805 */ /* 0x000fe2000001ff00 */
[----:B------:R-:W-:Y:S06]  /*2270*/  BRA `(.L_x_12790) ;  /* 0x0000000000147947 */ /* 0x000fec0003800000 */
.L_x_12814:
[----:B------:R-:W2:Y:S02]  /*2280*/  LDG.E.64 R2, desc[UR36][R4.64] ;  /* 0x0000002404027981 */ /* 0x000ea4000c1e1b00 */
[----:B--2---:R-:W0:Y:S01]  /*2290*/  I2F.F64.U64 R2, R2 ;  /* 0x0000000200027312 */ /* 0x004e220000301800 */
[----:B------:R-:W-:Y:S05]  /*22a0*/  BRA `(.L_x_12790) ;  /* 0x0000000000087947 */ /* 0x000fea0003800000 */
.L_x_12813:
[----:B------:R-:W2:Y:S02]  /*22b0*/  LDG.E R2, desc[UR36][R4.64] ;  /* 0x0000002404027981 */ /* 0x000ea4000c1e1900 */
[----:B--2---:R-:W0:Y:S02]  /*22c0*/  I2F.F64.U32 R2, R2 ;  /* 0x0000000200027312 */ /* 0x004e240000201800 */
.L_x_12790:
[----:B0-----:R-:W1:Y:S02]  /*22d0*/  LDC.U8 R4, c[0x0][0x421] ;  /* 0x00010840ff047b82 */ /* 0x001e640000000000 */
[----:B-1-3--:R-:W-:-:S04]  /*22e0*/  PRMT R0, R4, 0x9910, RZ ;  /* 0x0000991004007816 */ /* 0x00afc800000000ff */
        /* <DEDUP_REMOVED lines=10> */
[----:B--2-45:R-:W0:Y:S02]  /*2390*/  F2I.F64.TRUNC R3, -R2 ;  /* 0x8000000200037311 */ /* 0x034e24000030d100 */
[----:B0-----:R4:W-:Y:S01]  /*23a0*/  STG.E.U8 desc[UR36][R16.64], R3 ;  /* 0x0000000310007986 */ /* 0x0019e2000c101124 */
[----:B------:R-:W-:Y:S05]  /*23b0*/  BRA `(.L_x_12823) ;  /* 0x0000001000107947 */ /* 0x000fea0003800000 */
.L_x_12821:
[----:B--2-45:R-:W0:Y:S02]  /*23c0*/  F2I.S64.F64.TRUNC R2, -R2 ;  /* 0x8000000200027311 */ /* 0x034e24000030d900 */
[----:B0-----:R-:W-:-:S05]  /*23d0*/  IMAD.MOV.U32 R5, RZ, RZ, R2 ;  /* 0x000000ffff057224 */ /* 0x001fca00078e0002 */
[----:B------:R3:W-:Y:S01]  /*23e0*/  STG.E.U8 desc[UR36][R16.64], R5 ;  /* 0x0000000510007986 */ /* 0x0007e2000c101124 */
[----:B------:R-:W-:Y:S05]  /*23f0*/  BRA `(.L_x_12823) ;  /* 0x0000001000007947 */ /* 0x000fea0003800000 */
.L_x_12820:
[----:B------:R-:W-:-:S13]  /*2400*/  ISETP.NE.AND P0, PT, R0, 0x2, PT ;  /* 0x000000020000780c */ /* 0x000fda0003f05270 */
[----:B------:R-:W-:Y:S05]  /*2410*/  @!P0 BRA `(.L_x_12824) ;  /* 0x0000000000288947 */ /* 0x000fea0003800000 */
[----:B------:R-:W-:-:S13]  /*2420*/  ISETP.NE.AND P0, PT, R0, 0x3, PT ;  /* 0x000000030000780c */ /* 0x000fda0003f05270 */
[----:B------:R-:W-:Y:S05]  /*2430*/  @!P0 BRA `(.L_x_12825) ;  /* 0x0000000000148947 */ /* 0x000fea0003800000 */
[----:B------:R-:W-:-:S13]  /*2440*/  ISETP.NE.AND P0, PT, R0, 0x4, PT ;  /* 0x000000040000780c */ /* 0x000fda0003f05270 */
[----:B------:R-:W-:Y:S05]  /*2450*/  @P0 BRA `(.L_x_12822) ;  /* 0x0000000c00900947 */ /* 0x000fea0003800000 */
[----:B--2-45:R-:W0:Y:S02]  /*2460*/  F2I.S64.F64.TRUNC R2, -R2 ;  /* 0x8000000200027311 */ /* 0x034e24000030d900 */
[----:B0-----:R0:W-:Y:S01]  /*2470*/  STG.E.64 desc[UR36][R16.64], R2 ;  /* 0x0000000210007986 */ /* 0x0011e2000c101b24 */
[----:B------:R-:W-:Y:S05]  /*2480*/  BRA `(.L_x_12823) ;  /* 0x0000000c00dc7947 */ /* 0x000fea0003800000 */
.L_x_12825:
[----:B--2-45:R-:W0:Y:S02]  /*2490*/  F2I.F64.TRUNC R3, -R2 ;  /* 0x8000000200037311 */ /* 0x034e24000030d100 */
[----:B0-----:R1:W-:Y:S01]  /*24a0*/  STG.E desc[UR36][R16.64], R3 ;  /* 0x0000000310007986 */ /* 0x0013e2000c101924 */
[----:B------:R-:W-:Y:S05]  /*24b0*/  BRA `(.L_x_12823) ;  /* 0x0000000c00d07947 */ /* 0x000fea0003800000 */
.L_x_12824:
[----:B--2-45:R-:W0:Y:S02]  /*24c0*/  F2I.F64.TRUNC R3, -R2 ;  /* 0x8000000200037311 */ /* 0x034e24000030d100 */
[----:B0-----:R2:W-:Y:S01]  /*24d0*/  STG.E.U16 desc[UR36][R16.64], R3 ;  /* 0x0000000310007986 */ /* 0x0015e2000c101524 */
[----:B------:R-:W-:Y:S05]  /*24e0*/  BRA `(.L_x_12823) ;  /* 0x0000000c00c47947 */ /* 0x000fea0003800000 */
.L_x_12819:
        /* <DEDUP_REMOVED lines=8> */
[----:B--2-45:R-:W0:Y:S01]  /*2570*/  F2F.F32.F64 R5, -R2 ;  /* 0x8000000200057310 */ /* 0x034e220000301000 */
[----:B------:R-:W-:-:S14]  /*2580*/  DSETP.GEU.AND P0, PT, |R2|, UR4, PT ;  /* 0x0000000402007e2a */ /* 0x000fdc000bf0e200 */
[----:B0-----:R-:W-:-:S05]  /*2590*/  @!P0 FMUL R5, R5, 1.175494350822287508e-38 ;  /* 0x0080000005058820 */ /* 0x001fca0000400000 */
[----:B------:R0:W-:Y:S01]  /*25a0*/  STG.E desc[UR36][R16.64], R5 ;  /* 0x0000000510007986 */ /* 0x0001e2000c101924 */
[----:B------:R-:W-:Y:S05]  /*25b0*/  BRA `(.L_x_12823) ;  /* 0x0000000c00907947 */ /* 0x000fea0003800000 */
.L_x_12827:
[----:B------:R-:W-:Y:S01]  /*25c0*/  UMOV UR4, 0xf0000000 ;  /* 0xf000000000047882 */ /* 0x000fe20000000000 */
[----:B------:R-:W-:Y:S01]  /*25d0*/  UMOV UR5, 0x380fffff ;  /* 0x380fffff00057882 */ /* 0x000fe20000000000 */
[----:B--2-45:R-:W0:Y:S01]  /*25e0*/  F2F.F32.F64 R0, -R2 ;  /* 0x8000000200007310 */ /* 0x034e220000301000 */
[----:B------:R-:W-:-:S14]  /*25f0*/  DSETP.GEU.AND P0, PT, |R2|, UR4, PT ;  /* 0x0000000402007e2a */ /* 0x000fdc000bf0e200 */
[----:B0-----:R-:W-:-:S05]  /*2600*/  @!P0 FMUL R0, R0, 1.175494350822287508e-38 ;  /* 0x0080000000008820 */ /* 0x001fca0000400000 */
[----:B------:R-:W-:-:S05]  /*2610*/  F2FP.F16.F32.PACK_AB R0, RZ, R0 ;  /* 0x00000000ff00723e */ /* 0x000fca00000000ff */
[----:B------:R0:W-:Y:S01]  /*2620*/  STG.E.U16 desc[UR36][R16.64], R0 ;  /* 0x0000000010007986 */ /* 0x0001e2000c101524 */
[----:B------:R-:W-:Y:S05]  /*2630*/  BRA `(.L_x_12823) ;  /* 0x0000000c00707947 */ /* 0x000fea0003800000 */
.L_x_12826:
        /* <DEDUP_REMOVED lines=8> */
[----:B--2-45:R-:W0:Y:S01]  /*26c0*/  F2F.F32.F64 R4, -R2 ;  /* 0x8000000200047310 */ /* 0x034e220000301000 */
[----:B------:R-:W-:Y:S01]  /*26d0*/  DSETP.GEU.AND P0, PT, |R2|, UR4, PT ;  /* 0x0000000402007e2a */ /* 0x000fe2000bf0e200 */
[----:B------:R-:W-:-:S13]  /*26e0*/  IMAD.MOV.U32 R5, RZ, RZ, RZ ;  /* 0x000000ffff057224 */ /* 0x000fda00078e00ff */
[----:B0-----:R-:W-:-:S05]  /*26f0*/  @!P0 FMUL R4, R4, 1.175494350822287508e-38 ;  /* 0x0080000004048820 */ /* 0x001fca0000400000 */
[----:B------:R0:W-:Y:S01]  /*2700*/  STG.E.64 desc[UR36][R16.64], R4 ;  /* 0x0000000410007986 */ /* 0x0001e2000c101b24 */
[----:B------:R-:W-:Y:S05]  /*2710*/  BRA `(.L_x_12823) ;  /* 0x0000000c00387947 */ /* 0x000fea0003800000 */
.L_x_12829:
[----:B------:R-:W-:Y:S01]  /*2720*/  UMOV UR4, 0xf0000000 ;  /* 0xf000000000047882 */ /* 0x000fe20000000000 */
[----:B------:R-:W-:Y:S01]  /*2730*/  UMOV UR5, 0x380fffff ;  /* 0x380fffff00057882 */ /* 0x000fe20000000000 */
[----:B--2-45:R-:W0:Y:S01]  /*2740*/  F2F.F32.F64 R0, -R2 ;  /* 0x8000000200007310 */ /* 0x034e220000301000 */
[----:B------:R-:W-:-:S14]  /*2750*/  DSETP.GEU.AND P0, PT, |R2|, UR4, PT ;  /* 0x0000000402007e2a */ /* 0x000fdc000bf0e200 */
[----:B0-----:R-:W-:-:S05]  /*2760*/  @!P0 FMUL R0, R0, 1.175494350822287508e-38 ;  /* 0x0080000000008820 */ /* 0x001fca0000400000 */
[----:B------:R-:W-:-:S04]  /*2770*/  F2FP.F16.F32.PACK_AB R3, RZ, R0 ;  /* 0x00000000ff03723e */ /* 0x000fc800000000ff */
[----:B------:R-:W-:-:S05]  /*2780*/  PRMT R3, R3, 0x5410, RZ ;  /* 0x0000541003037816 */ /* 0x000fca00000000ff */
[----:B------:R0:W-:Y:S01]  /*2790*/  STG.E desc[UR36][R16.64], R3 ;  /* 0x0000000310007986 */ /* 0x0001e2000c101924 */
[----:B------:R-:W-:Y:S05]  /*27a0*/  BRA `(.L_x_12823) ;  /* 0x0000000c00147947 */ /* 0x000fea0003800000 */
.L_x_12828:
[----:B--2-45:R-:W-:-:S07]  /*27b0*/  DADD R2, -RZ, -R2 ;  /* 0x00000000ff027229 */ /* 0x034fce0000000902 */
[----:B------:R0:W-:Y:S01]  /*27c0*/  STG.E.64 desc[UR36][R16.64], R2 ;  /* 0x0000000210007986 */ /* 0x0001e2000c101b24 */
[----:B------:R-:W-:Y:S05]  /*27d0*/  BRA `(.L_x_12823) ;  /* 0x0000000c00087947 */ /* 0x000fea0003800000 */
.L_x_12818:
        /* <DEDUP_REMOVED lines=8> */
[----:B--2-45:R-:W-:-:S06]  /*2860*/  DSETP.NEU.AND P0, PT, R2, RZ, PT ;  /* 0x000000ff0200722a */ /* 0x034fcc0003f0d000 */
[----:B------:R-:W-:-:S05]  /*2870*/  SEL R3, RZ, 0x1, !P0 ;  /* 0x00000001ff037807 */ /* 0x000fca0004000000 */
[----:B------:R0:W-:Y:S01]  /*2880*/  STG.E.U8 desc[UR36][R16.64], R3 ;  /* 0x0000000310007986 */ /* 0x0001e2000c101124 */
[----:B------:R-:W-:Y:S05]  /*2890*/  BRA `(.L_x_12823) ;  /* 0x0000000800d87947 */ /* 0x000fea0003800000 */
.L_x_12832:
[----:B--2-45:R-:W-:Y:S01]  /*28a0*/  DADD R4, -RZ, -R2 ;  /* 0x00000000ff047229 */ /* 0x034fe20000000902 */
[----:B------:R-:W-:-:S06]  /*28b0*/  CS2R R6, SRZ ;  /* 0x0000000000067805 */ /* 0x000fcc000001ff00 */
[----:B------:R0:W-:Y:S01]  /*28c0*/  STG.E.128 desc[UR36][R16.64], R4 ;  /* 0x0000000410007986 */ /* 0x0001e2000c101d24 */
[----:B------:R-:W-:Y:S05]  /*28d0*/  BRA `(.L_x_12823) ;  /* 0x0000000800c87947 */ /* 0x000fea0003800000 */
.L_x_12831:
        /* <DEDUP_REMOVED lines=25> */
.L_x_12836:
[----:B------:R-:W-:Y:S05]  /*2a70*/  BSYNC B0 ;  /* 0x0000000000007941 */ /* 0x000fea0003800000 */
.L_x_12835:
[----:B------:R-:W-:-:S05]  /*2a80*/  LOP3.LUT R5, R0, R5, RZ, 0xfc, !PT ;  /* 0x0000000500057212 */ /* 0x000fca00078efcff */
[----:B------:R0:W-:Y:S01]  /*2a90*/  STG.E.U8 desc[UR36][R16.64], R5 ;  /* 0x0000000510007986 */ /* 0x0001e2000c101124 */
[----:B------:R-:W-:Y:S05]  /*2aa0*/  BRA `(.L_x_12823) ;  /* 0x0000000800547947 */ /* 0x000fea0003800000 */
.L_x_12834:
[----:B------:R-:W-:Y:S01]  /*2ab0*/  UMOV UR4, 0xf0000000 ;  /* 0xf000000000047882 */ /* 0x000fe20000000000 */
[----:B------:R-:W-:Y:S01]  /*2ac0*/  UMOV UR5, 0x380fffff ;  /* 0x380fffff00057882 */ /* 0x000fe20000000000 */
[----:B--2-45:R-:W0:Y:S01]  /*2ad0*/  F2F.F32.F64 R5, -R2 ;  /* 0x8000000200057310 */ /* 0x034e220000301000 */
        /* <DEDUP_REMOVED lines=14> */
.L_x_12838:
[----:B------:R-:W-:Y:S02]  /*2bc0*/  ISETP.GT.U32.AND P0, PT, R4, 0x7f800000, PT ;  /* 0x7f8000000400780c */ /* 0x000fe40003f04070 */
[----:B------:R-:W-:-:S04]  /*2bd0*/  MOV R0, 0x7f ;  /* 0x0000007f00007802 */ /* 0x000fc80000000f00 */
[----:B------:R-:W-:-:S07]  /*2be0*/  SEL R0, R0, 0x7c, P0 ;  /* 0x0000007c00007807 */ /* 0x000fce0000000000 */
.L_x_12839:
[----:B------:R-:W-:Y:S05]  /*2bf0*/  BSYNC B0 ;  /* 0x0000000000007941 */ /* 0x000fea0003800000 */
.L_x_12837:
[----:B------:R-:W-:-:S04]  /*2c00*/  LOP3.LUT R2, R5, 0x80000000, RZ, 0xc0, !PT ;  /* 0x8000000005027812 */ /* 0x000fc800078ec0ff */
[----:B------:R-:W-:-:S04]  /*2c10*/  SHF.R.U32.HI R3, RZ, 0x18, R2 ;  /* 0x00000018ff037819 */ /* 0x000fc80000011602 */
[----:B------:R-:W-:-:S05]  /*2c20*/  LOP3.LUT R3, R0, R3, RZ, 0xfc, !PT ;  /* 0x0000000300037212 */ /* 0x000fca00078efcff */
[----:B------:R0:W-:Y:S01]  /*2c30*/  STG.E.U8 desc[UR36][R16.64], R3 ;  /* 0x0000000310007986 */ /* 0x0001e2000c101124 */
[----:B------:R-:W-:Y:S05]  /*2c40*/  BRA `(.L_x_12823) ;  /* 0x0000000400ec7947 */ /* 0x000fea0003800000 */
.L_x_12833:
[----:B------:R-:W-:Y:S01]  /*2c50*/  UMOV UR4, 0xf0000000 ;  /* 0xf000000000047882 */ /* 0x000fe20000000000 */
[----:B------:R-:W-:Y:S01]  /*2c60*/  UMOV UR5, 0x380fffff ;  /* 0x380fffff00057882 */ /* 0x000fe20000000000 */
[----:B--2-45:R-:W0:Y:S01]  /*2c70*/  F2F.F32.F64 R0, -R2 ;  /* 0x8000000200007310 */ /* 0x034e220000301000 */
[----:B------:R-:W-:-:S14]  /*2c80*/  DSETP.GEU.AND P0, PT, |R2|, UR4, PT ;  /* 0x0000000402007e2a */ /* 0x000fdc000bf0e200 */
[----:B0-----:R-:W-:-:S05]  /*2c90*/  @!P0 FMUL R0, R0, 1.175494350822287508e-38 ;  /* 0x0080000000008820 */ /* 0x001fca0000400000 */
[----:B------:R-:W-:-:S05]  /*2ca0*/  F2FP.BF16.F32.PACK_AB R0, RZ, R0 ;  /* 0x00000000ff00723e */ /* 0x000fca00000010ff */
[----:B------:R0:W-:Y:S01]  /*2cb0*/  STG.E.U16 desc[UR36][R16.64], R0 ;  /* 0x0000000010007986 */ /* 0x0001e2000c101524 */
[----:B------:R-:W-:Y:S05]  /*2cc0*/  BRA `(.L_x_12823) ;  /* 0x0000000400cc7947 */ /* 0x000fea0003800000 */
.L_x_12830:
        /* <DEDUP_REMOVED lines=8> */
[----:B--2-45:R-:W0:Y:S02]  /*2d50*/  F2I.U32.F64.TRUNC R3, -R2 ;  /* 0x8000000200037311 */ /* 0x034e24000030d000 */
[----:B0-----:R0:W-:Y:S01]  /*2d60*/  STG.E.U16 desc[UR36][R16.64], R3 ;  /* 0x0000000310007986 */ /* 0x0011e2000c101524 */
[----:B------:R-:W-:Y:S05]  /*2d70*/  BRA `(.L_x_12823) ;  /* 0x0000000400a07947 */ /* 0x000fea0003800000 */
.L_x_12842:
[----:B------:R-:W-:Y:S01]  /*2d80*/  UMOV UR4, 0xf0000000 ;  /* 0xf000000000047882 */ /* 0x000fe20000000000 */
[----:B------:R-:W-:Y:S01]  /*2d90*/  UMOV UR5, 0x380fffff ;  /* 0x380fffff00057882 */ /* 0x000fe20000000000 */
[----:B--2-45:R-:W0:Y:S01]  /*2da0*/  F2F.F32.F64 R5, -R2 ;  /* 0x8000000200057310 */ /* 0x034e220000301000 */
        /* <DEDUP_REMOVED lines=18> */
.L_x_12845:
[----:B------:R-:W-:-:S04]  /*2ed0*/  LOP3.LUT R2, R5, 0x80000000, RZ, 0xc0, !PT ;  /* 0x8000000005027812 */ /* 0x000fc800078ec0ff */
[----:B------:R-:W-:-:S04]  /*2ee0*/  SHF.R.U32.HI R3, RZ, 0x18, R2 ;  /* 0x00000018ff037819 */ /* 0x000fc80000011602 */
[----:B------:R-:W-:-:S04]  /*2ef0*/  LOP3.LUT R0, R0, R3, RZ, 0xfc, !PT ;  /* 0x0000000300007212 */ /* 0x000fc800078efcff */
[----:B------:R-:W-:-:S07]  /*2f00*/  PRMT R8, R0, 0x7610, R8 ;  /* 0x0000761000087816 */ /* 0x000fce0000000008 */
.L_x_12844:
[----:B------:R-:W-:Y:S05]  /*2f10*/  BSYNC B0 ;  /* 0x0000000000007941 */ /* 0x000fea0003800000 */
.L_x_12843:
[----:B------:R0:W-:Y:S01]  /*2f20*/  STG.E.U8 desc[UR36][R16.64], R8 ;  /* 0x0000000810007986 */ /* 0x0001e2000c101124 */
[----:B------:R-:W-:Y:S05]  /*2f30*/  BRA `(.L_x_12823) ;  /* 0x0000000400307947 */ /* 0x000fea0003800000 */
.L_x_12841:
        /* <DEDUP_REMOVED lines=21> */
.L_x_12848:
[----:B------:R-:W-:-:S04]  /*3090*/  LOP3.LUT R2, R5, 0x80000000, RZ, 0xc0, !PT ;  /* 0x8000000005027812 */ /* 0x000fc800078ec0ff */
[----:B------:R-:W-:-:S04]  /*30a0*/  SHF.R.U32.HI R3, RZ, 0x18, R2 ;  /* 0x00000018ff037819 */ /* 0x000fc80000011602 */
[----:B------:R-:W-:-:S04]  /*30b0*/  LOP3.LUT R0, R0, R3, RZ, 0xfc, !PT ;  /* 0x0000000300007212 */ /* 0x000fc800078efcff */
[----:B------:R-:W-:-:S07]  /*30c0*/  PRMT R8, R0, 0x7610, R8 ;  /* 0x0000761000087816 */ /* 0x000fce0000000008 */
.L_x_12847:
[----:B------:R-:W-:Y:S05]  /*30d0*/  BSYNC B0 ;  /* 0x0000000000007941 */ /* 0x000fea0003800000 */
.L_x_12846:
[----:B------:R0:W-:Y:S01]  /*30e0*/  STG.E.U8 desc[UR36][R16.64], R8 ;  /* 0x0000000810007986 */ /* 0x0001e2000c101124 */
[----:B------:R-:W-:Y:S05]  /*30f0*/  BRA `(.L_x_12823) ;  /* 0x0000000000c07947 */ /* 0x000fea0003800000 */
.L_x_12840:
        /* <DEDUP_REMOVED lines=8> */
[----:B--2-45:R0:W1:Y:S01]  /*3180*/  F2F.F32.F64 R6, -R2 ;  /* 0x8000000200067310 */ /* 0x0340620000301000 */
[----:B------:R-:W-:Y:S01]  /*3190*/  DSETP.GEU.AND P0, PT, |R2|, UR4, PT ;  /* 0x0000000402007e2a */ /* 0x000fe2000bf0e200 */
[----:B0-----:R-:W-:-:S13]  /*31a0*/  IMAD.MOV.U32 R3, RZ, RZ, 0xff ;  /* 0x000000ffff037424 */ /* 0x001fda00078e00ff */
[----:B-1----:R-:W-:-:S05]  /*31b0*/  @!P0 FMUL R6, R6, 1.175494350822287508e-38 ;  /* 0x0080000006068820 */ /* 0x002fca0000400000 */
        /* <DEDUP_REMOVED lines=14> */
.L_x_12822:
[----:B--2-45:R-:W-:Y:S01]  /*32a0*/  MOV R2, 0x0 ;  /* 0x0000000000027802 */ /* 0x034fe20000000f00 */
        /* <DEDUP_REMOVED lines=15> */
.L_x_12851:
[----:B------:R-:W-:Y:S05]  /*33a0*/  BRA `(.L_x_12823) ;  /* 0x0000000000147947 */ /* 0x000fea0003800000 */
.L_x_12850:
[----:B--2-45:R-:W0:Y:S02]  /*33b0*/  F2I.U64.F64.TRUNC R2, -R2 ;  /* 0x8000000200027311 */ /* 0x034e24000030d800 */
[----:B0-----:R0:W-:Y:S01]  /*33c0*/  STG.E.64 desc[UR36][R16.64], R2 ;  /* 0x0000000210007986 */ /* 0x0011e2000c101b24 */
[----:B------:R-:W-:Y:S05]  /*33d0*/  BRA `(.L_x_12823) ;  /* 0x0000000000087947 */ /* 0x000fea0003800000 */
.L_x_12849:
[----:B--2-45:R-:W0:Y:S02]  /*33e0*/  F2I.U32.F64.TRUNC R3, -R2 ;  /* 0x8000000200037311 */ /* 0x034e24000030d000 */
[----:B0-----:R0:W-:Y:S02]  /*33f0*/  STG.E desc[UR36][R16.64], R3 ;  /* 0x0000000310007986 */ /* 0x0011e4000c101924 */
.L_x_12823:
[----:B------:R-:W-:-:S04]  /*3400*/  IMAD R18, R23, 0x200, R18 ;  /* 0x0000020017127824 */ /* 0x000fc800078e0212 */
[----:B------:R-:W-:-:S07]  /*3410*/  VIADD R19, R18, 0x80 ;  /* 0x0000008012137836 */ /* 0x000fce0000000000 */
.L_x_12783:
[----:B------:R-:W-:Y:S05]  /*3420*/  BSYNC B6 ;  /* 0x0000000000067941 */ /* 0x000fea0003800000 */
.L_x_12782:
        /* <DEDUP_REMOVED lines=307> */
.L_x_12854:
        /* <DEDUP_REMOVED lines=21> */
.L_x_12858:
[----:B------:R-:W2:Y:S02]  /*48b0*/  LDG.E.U8 R2, desc[UR36][R4.64] ;  /* 0x0000002404027981 */ /* 0x000ea4000c1e1100 */
[----:B--2---:R-:W0:Y:S01]  /*48c0*/  I2F.F64.U16 R2, R2 ;  /* 0x0000000200027312 */ /* 0x004e220000101800 */
[----:B------:R-:W-:Y:S05]  /*48d0*/  BRA `(.L_x_12860) ;  /* 0x0000000c00707947 */ /* 0x000fea0003800000 */
.L_x_12857:
        /* <DEDUP_REMOVED lines=9> */
.L_x_12862:
[----:B------:R-:W2:Y:S02]  /*4970*/  LDG.E R2, desc[UR36][R4.64] ;  /* 0x0000002404027981 */ /* 0x000ea4000c1e1900 */
[----:B--2---:R-:W0:Y:S01]  /*4980*/  I2F.F64 R2, R2 ;  /* 0x0000000200027312 */ /* 0x004e220000201c00 */
[----:B------:R-:W-:Y:S05]  /*4990*/  BRA `(.L_x_12860) ;  /* 0x0000000c00407947 */ /* 0x000fea0003800000 */
.L_x_12861:
[----:B------:R-:W2:Y:S02]  /*49a0*/  LDG.E.U16 R2, desc[UR36][R4.64] ;  /* 0x0000002404027981 */ /* 0x000ea4000c1e1500 */
[----:B--2---:R-:W0:Y:S01]  /*49b0*/  I2F.F64.S16 R2, R2 ;  /* 0x0000000200027312 */ /* 0x004e220000101c00 */
[----:B------:R-:W-:Y:S05]  /*49c0*/  BRA `(.L_x_12860) ;  /* 0x0000000c00347947 */ /* 0x000fea0003800000 */
.L_x_12856:
        /* <DEDUP_REMOVED lines=10> */
.L_x_12864:
[----:B------:R-:W2:Y:S02]  /*4a70*/  LDG.E.U16 R0, desc[UR36][R4.64] ;  /* 0x0000002404007981 */ /* 0x000ea4000c1e1500 */
[----:B--2---:R-:W-:-:S05]  /*4a80*/  HADD2.F32 R0, -RZ, R0.H0_H0 ;  /* 0x20000000ff007230 */ /* 0x004fca0000004100 */
[----:B------:R-:W-:-:S04]  /*4a90*/  FMUL.FTZ R0, R0, 1 ;  /* 0x3f80000000007820 */ /* 0x000fc80000410000 */
[----:B------:R0:W1:Y:S01]  /*4aa0*/  F2F.F64.F32 R2, R0 ;  /* 0x0000000000027310 */ /* 0x0000620000201800 */
[----:B------:R-:W-:Y:S05]  /*4ab0*/  BRA `(.L_x_12860) ;  /* 0x0000000800f87947 */ /* 0x000fea0003800000 */
.L_x_12863:
        /* <DEDUP_REMOVED lines=10> */
.L_x_12866:
[----:B------:R-:W2:Y:S02]  /*4b60*/  LDG.E.U16 R4, desc[UR36][R4.64] ;  /* 0x0000002404047981 */ /* 0x000ea4000c1e1500 */
[----:B--2---:R-:W-:-:S05]  /*4b70*/  HADD2.F32 R0, -RZ, R4.H0_H0 ;  /* 0x20000004ff007230 */ /* 0x004fca0000004100 */
[----:B------:R-:W-:-:S04]  /*4b80*/  FMUL.FTZ R0, R0, 1 ;  /* 0x3f80000000007820 */ /* 0x000fc80000410000 */
[----:B------:R0:W1:Y:S01]  /*4b90*/  F2F.F64.F32 R2, R0 ;  /* 0x0000000000027310 */ /* 0x0000620000201800 */
[----:B------:R-:W-:Y:S05]  /*4ba0*/  BRA `(.L_x_12860) ;  /* 0x0000000800bc7947 */ /* 0x000fea0003800000 */
.L_x_12865:
[----:B------:R0:W5:Y:S01]  /*4bb0*/  LDG.E.64 R2, desc[UR36][R4.64] ;  /* 0x0000002404027981 */ /* 0x000162000c1e1b00 */
[----:B------:R-:W-:Y:S05]  /*4bc0*/  BRA `(.L_x_12860) ;  /* 0x0000000800b47947 */ /* 0x000fea0003800000 */
.L_x_12855:
        /* <DEDUP_REMOVED lines=13> */
.L_x_12869:
[----:B------:R0:W5:Y:S01]  /*4ca0*/  LDG.E.64 R2, desc[UR36][R4.64] ;  /* 0x0000002404027981 */ /* 0x000162000c1e1b00 */
[----:B------:R-:W-:Y:S05]  /*4cb0*/  BRA `(.L_x_12860) ;  /* 0x0000000800787947 */ /* 0x000fea0003800000 */
.L_x_12868:
[----:B------:R-:W-:-:S13]  /*4cc0*/  ISETP.NE.AND P0, PT, R2, 0xf, PT ;  /* 0x0000000f0200780c */ /* 0x000fda0003f05270 */
[----:B------:R-:W-:Y:S05]  /*4cd0*/  @!P0 BRA `(.L_x_12870) ;  /* 0x0000000000a48947 */ /* 0x000fea0003800000 */
[----:B------:R-:W-:-:S13]  /*4ce0*/  ISETP.NE.AND P0, PT, R2, 0x17, PT ;  /* 0x000000170200780c */ /* 0x000fda0003f05270 */
[----:B------:R-:W-:Y:S05]  /*4cf0*/  @!P0 BRA `(.L_x_12871) ;  /* 0x0000000000608947 */ /* 0x000fea0003800000 */
[----:B------:R-:W-:-:S13]  /*4d00*/  ISETP.NE.AND P0, PT, R2, 0x18, PT ;  /* 0x000000180200780c */ /* 0x000fda0003f05270 */
[----:B------:R-:W-:Y:S05]  /*4d10*/  @P0 BRA `(.L_x_12859) ;  /* 0x0000000800040947 */ /* 0x000fea0003800000 */
[----:B------:R-:W2:Y:S01]  /*4d20*/  LDG.E.U8 R0, desc[UR36][R4.64] ;  /* 0x0000002404007981 */ /* 0x000ea2000c1e1100 */
[----:B------:R-:W-:Y:S01]  /*4d30*/  MOV R8, 0xff800000 ;  /* 0xff80000000087802 */ /* 0x000fe20000000f00 */
        /* <DEDUP_REMOVED lines=20> */
.L_x_12871:
        /* <DEDUP_REMOVED lines=15> */
.L_x_12870:
[----:B------:R-:W2:Y:S02]  /*4f70*/  LDG.E.U16 R0, desc[UR36][R4.64] ;  /* 0x0000002404007981 */ /* 0x000ea4000c1e1500 */
[----:B--2---:R-:W-:-:S04]  /*4f80*/  IMAD.U32 R0, R0, 0x10000, RZ ;  /* 0x0001000000007824 */ /* 0x004fc800078e00ff */
[----:B------:R-:W-:-:S04]  /*4f90*/  FMUL.FTZ R0, R0, 1 ;  /* 0x3f80000000007820 */ /* 0x000fc80000410000 */
[----:B------:R0:W1:Y:S01]  /*4fa0*/  F2F.F64.F32 R2, R0 ;  /* 0x0000000000027310 */ /* 0x0000620000201800 */
[----:B------:R-:W-:Y:S05]  /*4fb0*/  BRA `(.L_x_12860) ;  /* 0x0000000400b87947 */ /* 0x000fea0003800000 */
.L_x_12867:
        /* <DEDUP_REMOVED lines=11> */
.L_x_12874:
        /* <DEDUP_REMOVED lines=21> */
.L_x_12878:
[----:B------:R-:W-:Y:S05]  /*51c0*/  BSYNC B1 ;  /* 0x0000000000017941 */ /* 0x000fea0003800000 */
.L_x_12877:
[----:B------:R-:W-:Y:S01]  /*51d0*/  LEA R3, R0, 0x3b800000, 0x17 ;  /* 0x3b80000000037811 */ /* 0x000fe200078eb8ff */
[----:B------:R-:W-:-:S05]  /*51e0*/  IMAD.SHL.U32 R0, R2, 0x100000, RZ ;  /* 0x0010000002007824 */ /* 0x000fca00078e00ff */
[----:B------:R-:W-:-:S07]  /*51f0*/  LOP3.LUT R0, R3, R0, R4, 0xfe, !PT ;  /* 0x0000000003007212 */ /* 0x000fce00078efe04 */
.L_x_12876:
[----:B------:R-:W-:Y:S05]  /*5200*/  BSYNC B0 ;  /* 0x0000000000007941 */ /* 0x000fea0003800000 */
.L_x_12875:
[----:B------:R-:W-:-:S04]  /*5210*/  FMUL.FTZ R0, R0, 1 ;  /* 0x3f80000000007820 */ /* 0x000fc80000410000 */
[----:B------:R1:W2:Y:S01]  /*5220*/  F2F.F64.F32 R2, R0 ;  /* 0x0000000000027310 */ /* 0x0002a20000201800 */
[----:B------:R-:W-:Y:S05]  /*5230*/  BRA `(.L_x_12860) ;  /* 0x0000000400187947 */ /* 0x000fea0003800000 */
.L_x_12873:
        /* <DEDUP_REMOVED lines=21> */
.L_x_12882:
[----:B------:R-:W-:Y:S05]  /*5390*/  BSYNC B1 ;  /* 0x0000000000017941 */ /* 0x000fea0003800000 */
.L_x_12881:
[----:B------:R-:W-:Y:S01]  /*53a0*/  LEA R3, R0, 0x37800000, 0x17 ;  /* 0x3780000000037811 */ /* 0x000fe200078eb8ff */
[----:B------:R-:W-:-:S05]  /*53b0*/  IMAD.SHL.U32 R0, R2, 0x200000, RZ ;  /* 0x0020000002007824 */ /* 0x000fca00078e00ff */
[----:B------:R-:W-:-:S07]  /*53c0*/  LOP3.LUT R0, R3, R0, R4, 0xfe, !PT ;  /* 0x0000000003007212 */ /* 0x000fce00078efe04 */
.L_x_12880:
[----:B------:R-:W-:Y:S05]  /*53d0*/  BSYNC B0 ;  /* 0x0000000000007941 */ /* 0x000fea0003800000 */
.L_x_12879:
[----:B------:R-:W-:-:S04]  /*53e0*/  FMUL.FTZ R0, R0, 1 ;  /* 0x3f80000000007820 */ /* 0x000fc80000410000 */
[----:B------:R3:W4:Y:S01]  /*53f0*/  F2F.F64.F32 R2, R0 ;  /* 0x0000000000027310 */ /* 0x0007220000201800 */
[----:B------:R-:W-:Y:S05]  /*5400*/  BRA `(.L_x_12860) ;  /* 0x0000000000a47947 */ /* 0x000fea0003800000 */
.L_x_12872:
        /* <DEDUP_REMOVED lines=14> */
.L_x_12886:
[----:B------:R-:W-:Y:S05]  /*54f0*/  BSYNC B0 ;  /* 0x0000000000007941 */ /* 0x000fea0003800000 */
.L_x_12885:
[----:B------:R-:W-:-:S04]  /*5500*/  FMUL.FTZ R0, R0, 1 ;  /* 0x3f80000000007820 */ /* 0x000fc80000410000 */
[----:B------:R0:W1:Y:S01]  /*5510*/  F2F.F64.F32 R2, R0 ;  /* 0x0000000000027310 */ /* 0x0000620000201800 */
[----:B------:R-:W-:Y:S05]  /*5520*/  BRA `(.L_x_12860) ;  /* 0x00000000005c7947 */ /* 0x000fea0003800000 */
.L_x_12859:
        /* <DEDUP_REMOVED lines=16> */
.L_x_12887:
[----:B------:R-:W-:Y:S01]  /*5630*/  CS2R R2, SRZ ;  /* 0x0000000000027805 */ /* 0x000fe2000001ff00 */
[----:B------:R-:W-:Y:S06]  /*5640*/  BRA `(.L_x_12860) ;  /* 0x0000000000147947 */ /* 0x000fec0003800000 */
.L_x_12884:
[----:B------:R-:W2:Y:S02]  /*5650*/  LDG.E.64 R2, desc[UR36][R4.64] ;  /* 0x0000002404027981 */ /* 0x000ea4000c1e1b00 */
[----:B--2---:R-:W0:Y:S01]  /*5660*/  I2F.F64.U64 R2, R2 ;  /* 0x0000000200027312 */ /* 0x004e220000301800 */
[----:B------:R-:W-:Y:S05]  /*5670*/  BRA `(.L_x_12860) ;  /* 0x0000000000087947 */ /* 0x000fea0003800000 */
.L_x_12883:
[----:B------:R-:W2:Y:S02]  /*5680*/  LDG.E R2, desc[UR36][R4.64] ;  /* 0x0000002404027981 */ /* 0x000ea4000c1e1900 */
[----:B--2---:R-:W0:Y:S02]  /*5690*/  I2F.F64.U32 R2, R2 ;  /* 0x0000000200027312 */ /* 0x004e240000201800 */
.L_x_12860:
        /* <DEDUP_REMOVED lines=15> */
.L_x_12891:
[----:B--2-45:R-:W0:Y:S02]  /*5790*/  F2I.S64.F64.TRUNC R2, -R2 ;  /* 0x8000000200027311 */ /* 0x034e24000030d900 */
[----:B0-----:R-:W-:-:S05]  /*57a0*/  MOV R5, R2 ;  /* 0x0000000200057202 */ /* 0x001fca0000000f00 */
[----:B------:R0:W-:Y:S01]  /*57b0*/  STG.E.U8 desc[UR36][R16.64], R5 ;  /* 0x0000000510007986 */ /* 0x0001e2000c101124 */
[----:B------:R-:W-:Y:S05]  /*57c0*/  BRA `(.L_x_12893) ;  /* 0x0000001000007947 */ /* 0x000fea0003800000 */
.L_x_12890:
        /* <DEDUP_REMOVED lines=9> */
.L_x_12895:
[----:B--2-45:R-:W0:Y:S02]  /*5860*/  F2I.F64.TRUNC R3, -R2 ;  /* 0x8000000200037311 */ /* 0x034e24000030d100 */
[----:B0-----:R0:W-:Y:S01]  /*5870*/  STG.E desc[UR36][R16.64], R3 ;  /* 0x0000000310007986 */ /* 0x0011e2000c101924 */
[----:B------:R-:W-:Y:S05]  /*5880*/  BRA `(.L_x_12893) ;  /* 0x0000000c00d07947 */ /* 0x000fea0003800000 */
.L_x_12894:
[----:B--2-45:R-:W0:Y:S02]  /*5890*/  F2I.F64.TRUNC R3, -R2 ;  /* 0x8000000200037311 */ /* 0x034e24000030d100 */
[----:B0-----:R0:W-:Y:S01]  /*58a0*/  STG.E.U16 desc[UR36][R16.64], R3 ;  /* 0x0000000310007986 */ /* 0x0011e2000c101524 */
[----:B------:R-:W-:Y:S05]  /*58b0*/  BRA `(.L_x_12893) ;  /* 0x0000000c00c47947 */ /* 0x000fea0003800000 */
.L_x_12889:
        /* <DEDUP_REMOVED lines=13> */
.L_x_12897:
        /* <DEDUP_REMOVED lines=8> */
.L_x_12896:
        /* <DEDUP_REMOVED lines=14> */
.L_x_12899:
        /* <DEDUP_REMOVED lines=9> */
.L_x_12898:
[----:B--2-45:R-:W-:-:S07]  /*5b80*/  DADD R2, -RZ, -R2 ;  /* 0x00000000ff027229 */ /* 0x034fce0000000902 */
[----:B------:R0:W-:Y:S01]  /*5b90*/  STG.E.64 desc[UR36][R16.64], R2 ;  /* 0x0000000210007986 */ /* 0x0001e2000c101b24 */
[----:B------:R-:W-:Y:S05]  /*5ba0*/  BRA `(.L_x_12893) ;  /* 0x0000000c00087947 */ /* 0x000fea0003800000 */
.L_x_12888:
        /* <DEDUP_REMOVED lines=12> */
.L_x_12902:
[----:B--2-45:R-:W-:Y:S01]  /*5c70*/  DADD R4, -RZ, -R2 ;  /* 0x00000000ff047229 */ /* 0x034fe20000000902 */
[----:B------:R-:W-:-:S06]  /*5c80*/  CS2R R6, SRZ ;  /* 0x0000000000067805 */ /* 0x000fcc000001ff00 */
[----:B------:R0:W-:Y:S01]  /*5c90*/  STG.E.128 desc[UR36][R16.64], R4 ;  /* 0x0000000410007986 */ /* 0x0001e2000c101d24 */
[----:B------:R-:W-:Y:S05]  /*5ca0*/  BRA `(.L_x_12893) ;  /* 0x0000000800c87947 */ /* 0x000fea0003800000 */
.L_x_12901:
        /* <DEDUP_REMOVED lines=25> */
.L_x_12906:
[----:B------:R-:W-:Y:S05]  /*5e40*/  BSYNC B0 ;  /* 0x0000000000007941 */ /* 0x000fea0003800000 */
.L_x_12905:
[----:B------:R-:W-:-:S05]  /*5e50*/  LOP3.LUT R5, R0, R5, RZ, 0xfc, !PT ;  /* 0x0000000500057212 */ /* 0x000fca00078efcff */
[----:B------:R0:W-:Y:S01]  /*5e60*/  STG.E.U8 desc[UR36][R16.64], R5 ;  /* 0x0000000510007986 */ /* 0x0001e2000c101124 */
[----:B------:R-:W-:Y:S05]  /*5e70*/  BRA `(.L_x_12893) ;  /* 0x0000000800547947 */ /* 0x000fea0003800000 */
.L_x_12904:
        /* <DEDUP_REMOVED lines=17> */
.L_x_12908:
[----:B------:R-:W-:Y:S01]  /*5f90*/  IMAD.MOV.U32 R0, RZ, RZ, 0x7f ;  /* 0x0000007fff007424 */ /* 0x000fe200078e00ff */
[----:B------:R-:W-:-:S04]  /*5fa0*/  ISETP.GT.U32.AND P0, PT, R4, 0x7f800000, PT ;  /* 0x7f8000000400780c */ /* 0x000fc80003f04070 */
[----:B------:R-:W-:-:S09]  /*5fb0*/  SEL R0, R0, 0x7c, P0 ;  /* 0x0000007c00007807 */ /* 0x000fd20000000000 */
.L_x_12909:
[----:B------:R-:W-:Y:S05]  /*5fc0*/  BSYNC B0 ;  /* 0x0000000000007941 */ /* 0x000fea0003800000 */
.L_x_12907:
[----:B------:R-:W-:-:S04]  /*5fd0*/  LOP3.LUT R2, R5, 0x80000000, RZ, 0xc0, !PT ;  /* 0x8000000005027812 */ /* 0x000fc800078ec0ff */
[----:B------:R-:W-:-:S04]  /*5fe0*/  SHF.R.U32.HI R3, RZ, 0x18, R2 ;  /* 0x00000018ff037819 */ /* 0x000fc80000011602 */
[----:B------:R-:W-:-:S05]  /*5ff0*/  LOP3.LUT R3, R0, R3, RZ, 0xfc, !PT ;  /* 0x0000000300037212 */ /* 0x000fca00078efcff */
[----:B------:R0:W-:Y:S01]  /*6000*/  STG.E.U8 desc[UR36][R16.64], R3 ;  /* 0x0000000310007986 */ /* 0x0001e2000c101124 */
[----:B------:R-:W-:Y:S05]  /*6010*/  BRA `(.L_x_12893) ;  /* 0x0000000400ec7947 */ /* 0x000fea0003800000 */
.L_x_12903:
        /* <DEDUP_REMOVED lines=8> */
.L_x_12900:
        /* <DEDUP_REMOVED lines=11> */
.L_x_12912:
        /* <DEDUP_REMOVED lines=21> */
.L_x_12915:
[----:B------:R-:W-:-:S04]  /*62a0*/  LOP3.LUT R2, R5, 0x80000000, RZ, 0xc0, !PT ;  /* 0x8000000005027812 */ /* 0x000fc800078ec0ff */
[----:B------:R-:W-:-:S04]  /*62b0*/  SHF.R.U32.HI R3, RZ, 0x18, R2 ;  /* 0x00000018ff037819 */ /* 0x000fc80000011602 */
[----:B------:R-:W-:-:S04]  /*62c0*/  LOP3.LUT R0, R0, R3, RZ, 0xfc, !PT ;  /* 0x0000000300007212 */ /* 0x000fc800078efcff */
[----:B------:R-:W-:-:S07]  /*62d0*/  PRMT R8, R0, 0x7610, R8 ;  /* 0x0000761000087816 */ /* 0x000fce0000000008 */
.L_x_12914:
[----:B------:R-:W-:Y:S05]  /*62e0*/  BSYNC B0 ;  /* 0x0000000000007941 */ /* 0x000fea0003800000 */
.L_x_12913:
[----:B------:R3:W-:Y:S01]  /*62f0*/  STG.E.U8 desc[UR36][R16.64], R8 ;  /* 0x0000000810007986 */ /* 0x0007e2000c101124 */
[----:B------:R-:W-:Y:S05]  /*6300*/  BRA `(.L_x_12893) ;  /* 0x0000000400307947 */ /* 0x000fea0003800000 */
.L_x_12911:
        /* <DEDUP_REMOVED lines=21> */
.L_x_12918:
[----:B------:R-:W-:-:S04]  /*6460*/  LOP3.LUT R2, R5, 0x80000000, RZ, 0xc0, !PT ;  /* 0x8000000005027812 */ /* 0x000fc800078ec0ff */
[----:B------:R-:W-:-:S04]  /*6470*/  SHF.R.U32.HI R3, RZ, 0x18, R2 ;  /* 0x00000018ff037819 */ /* 0x000fc80000011602 */
[----:B------:R-:W-:-:S04]  /*6480*/  LOP3.LUT R0, R0, R3, RZ, 0xfc, !PT ;  /* 0x0000000300007212 */ /* 0x000fc800078efcff */
[----:B------:R-:W-:-:S07]  /*6490*/  PRMT R8, R0, 0x7610, R8 ;  /* 0x0000761000087816 */ /* 0x000fce0000000008 */
.L_x_12917:
[----:B------:R-:W-:Y:S05]  /*64a0*/  BSYNC B0 ;  /* 0x0000000000007941 */ /* 0x000fea0003800000 */
.L_x_12916:
[----:B------:R0:W-:Y:S01]  /*64b0*/  STG.E.U8 desc[UR36][R16.64], R8 ;  /* 0x0000000810007986 */ /* 0x0001e2000c101124 */
[----:B------:R-:W-:Y:S05]  /*64c0*/  BRA `(.L_x_12893) ;  /* 0x0000000000c07947 */ /* 0x000fea0003800000 */
.L_x_12910:
        /* <DEDUP_REMOVED lines=26> */
.L_x_12892:
[----:B------:R-:W-:Y:S01]  /*6670*/  MOV R0, 0x0 ;  /* 0x0000000000007802 */ /* 0x000fe20000000f00 */
[----:B------:R-:W-:Y:S01]  /*6680*/  ULDC.64 UR4, c[0x4][0x198] ;  /* 0x0100660000047ab9 */ /* 0x000fe20000000a00 */
[----:B------:R-:W-:Y:S01]  /*6690*/  ULDC.64 UR6, c[0x4][0x98] ;  /* 0x0100260000067ab9 */ /* 0x000fe20000000a00 */
[----:B------:R-:W-:Y:S01]  /*66a0*/  IMAD.U32 R4, RZ, RZ, UR4 ;  /* 0x00000004ff047e24 */ /* 0x000fe2000f8e00ff */
[----:B--2-45:R0:W1:Y:S01]  /*66b0*/  LDC.64 R2, c[0x4][R0] ;  /* 0x0100000000027b82 */ /* 0x0340620000000a00 */
        /* <DEDUP_REMOVED lines=11> */
.L_x_12921:
[----:B------:R-:W-:Y:S05]  /*6770*/  BRA `(.L_x_12893) ;  /* 0x0000000000147947 */ /* 0x000fea0003800000 */
.L_x_12920:
[----:B--2-45:R-:W0:Y:S02]  /*6780*/  F2I.U64.F64.TRUNC R2, -R2 ;  /* 0x8000000200027311 */ /* 0x034e24000030d800 */
[----:B0-----:R2:W-:Y:S01]  /*6790*/  STG.E.64 desc[UR36][R16.64], R2 ;  /* 0x0000000210007986 */ /* 0x0015e2000c101b24 */
[----:B------:R-:W-:Y:S05]  /*67a0*/  BRA `(.L_x_12893) ;  /* 0x0000000000087947 */ /* 0x000fea0003800000 */
.L_x_12919:
[----:B--2-45:R-:W0:Y:S02]  /*67b0*/  F2I.U32.F64.TRUNC R3, -R2 ;  /* 0x8000000200037311 */ /* 0x034e24000030d000 */
[----:B0-----:R0:W-:Y:S02]  /*67c0*/  STG.E desc[UR36][R16.64], R3 ;  /* 0x0000000310007986 */ /* 0x0011e4000c101924 */
.L_x_12893:
[----:B------:R-:W-:-:S07]  /*67d0*/  VIADD R19, R19, 0x80 ;  /* 0x0000008013137836 */ /* 0x000fce0000000000 */
.L_x_12853:
[----:B------:R-:W-:Y:S05]  /*67e0*/  BSYNC B6 ;  /* 0x0000000000067941 */ /* 0x000fea0003800000 */
.L_x_12852:
        /* <DEDUP_REMOVED lines=307> */
.L_x_12924:
        /* <DEDUP_REMOVED lines=21> */
.L_x_12928:
[----:B------:R-:W2:Y:S02]  /*7c70*/  LDG.E.U8 R2, desc[UR36][R4.64] ;  /* 0x0000002404027981 */ /* 0x000ea4000c1e1100 */
[----:B--2---:R-:W0:Y:S01]  /*7c80*/  I2F.F64.U16 R2, R2 ;  /* 0x0000000200027312 */ /* 0x004e220000101800 */
[----:B------:R-:W-:Y:S05]  /*7c90*/  BRA `(.L_x_12930) ;  /* 0x0000000c00707947 */ /* 0x000fea0003800000 */
.L_x_12927:
        /* <DEDUP_REMOVED lines=9> */
.L_x_12932:
[----:B------:R-:W2:Y:S02]  /*7d30*/  LDG.E R2, desc[UR36][R4.64] ;  /* 0x0000002404027981 */ /* 0x000ea4000c1e1900 */
[----:B--2---:R-:W0:Y:S01]  /*7d40*/  I2F.F64 R2, R2 ;  /* 0x0000000200027312 */ /* 0x004e220000201c00 */
[----:B------:R-:W-:Y:S05]  /*7d50*/  BRA `(.L_x_12930) ;  /* 0x0000000c00407947 */ /* 0x000fea0003800000 */
.L_x_12931:
[----:B------:R-:W2:Y:S02]  /*7d60*/  LDG.E.U16 R2, desc[UR36][R4.64] ;  /* 0x0000002404027981 */ /* 0x000ea4000c1e1500 */
[----:B--2---:R-:W0:Y:S01]  /*7d70*/  I2F.F64.S16 R2, R2 ;  /* 0x0000000200027312 */ /* 0x004e220000101c00 */
[----:B------:R-:W-:Y:S05]  /*7d80*/  BRA `(.L_x_12930) ;  /* 0x0000000c00347947 */ /* 0x000fea0003800000 */
.L_x_12926:
        /* <DEDUP_REMOVED lines=10> */
.L_x_12934:
[----:B------:R-:W2:Y:S02]  /*7e30*/  LDG.E.U16 R0, desc[UR36][R4.64] ;  /* 0x0000002404007981 */ /* 0x000ea4000c1e1500 */
[----:B--2---:R-:W-:-:S05]  /*7e40*/  HADD2.F32 R0, -RZ, R0.H0_H0 ;  /* 0x20000000ff007230 */ /* 0x004fca0000004100 */
[----:B------:R-:W-:-:S04]  /*7e50*/  FMUL.FTZ R0, R0, 1 ;  /* 0x3f80000000007820 */ /* 0x000fc80000410000 */
[----:B------:R0:W1:Y:S01]  /*7e60*/  F2F.F64.F32 R2, R0 ;  /* 0x0000000000027310 */ /* 0x0000620000201800 */
[----:B------:R-:W-:Y:S05]  /*7e70*/  BRA `(.L_x_12930) ;  /* 0x0000000800f87947 */ /* 0x000fea0003800000 */
.L_x_12933:
        /* <DEDUP_REMOVED lines=10> */
.L_x_12936:
[----:B------:R-:W2:Y:S02]  /*7f20*/  LDG.E.U16 R4, desc[UR36][R4.64] ;  /* 0x0000002404047981 */ /* 0x000ea4000c1e1500 */
[----:B--2---:R-:W-:-:S05]  /*7f30*/  HADD2.F32 R0, -RZ, R4.H0_H0 ;  /* 0x20000004ff007230 */ /* 0x004fca0000004100 */
[----:B------:R-:W-:-:S04]  /*7f40*/  FMUL.FTZ R0, R0, 1 ;  /* 0x3f80000000007820 */ /* 0x000fc80000410000 */
[----:B------:R0:W1:Y:S01]  /*7f50*/  F2F.F64.F32 R2, R0 ;  /* 0x0000000000027310 */ /* 0x0000620000201800 */
[----:B------:R-:W-:Y:S05]  /*7f60*/  BRA `(.L_x_12930) ;  /* 0x0000000800bc7947 */ /* 0x000fea0003800000 */
.L_x_12935:
[----:B------:R0:W5:Y:S01]  /*7f70*/  LDG.E.64 R2, desc[UR36][R4.64] ;  /* 0x0000002404027981 */ /* 0x000162000c1e1b00 */
[----:B------:R-:W-:Y:S05]  /*7f80*/  BRA `(.L_x_12930) ;  /* 0x0000000800b47947 */ /* 0x000fea0003800000 */
.L_x_12925:
        /* <DEDUP_REMOVED lines=13> */
.L_x_12939:
[----:B------:R0:W5:Y:S01]  /*8060*/  LDG.E.64 R2, desc[UR36][R4.64] ;  /* 0x0000002404027981 */ /* 0x000162000c1e1b00 */
[----:B------:R-:W-:Y:S05]  /*8070*/  BRA `(.L_x_12930) ;  /* 0x0000000800787947 */ /* 0x000fea0003800000 */
.L_x_12938:
        /* <DEDUP_REMOVED lines=28> */
.L_x_12941:
        /* <DEDUP_REMOVED lines=15> */
.L_x_12940:
[----:B------:R-:W2:Y:S02]  /*8330*/  LDG.E.U16 R0, desc[UR36][R4.64] ;  /* 0x0000002404007981 */ /* 0x000ea4000c1e1500 */
[----:B--2---:R-:W-:-:S04]  /*8340*/  IMAD.U32 R0, R0, 0x10000, RZ ;  /* 0x0001000000007824 */ /* 0x004fc800078e00ff */
[----:B------:R-:W-:-:S04]  /*8350*/  FMUL.FTZ R0, R0, 1 ;  /* 0x3f80000000007820 */ /* 0x000fc80000410000 */
[----:B------:R0:W1:Y:S01]  /*8360*/  F2F.F64.F32 R2, R0 ;  /* 0x0000000000027310 */ /* 0x0000620000201800 */
[----:B------:R-:W-:Y:S05]  /*8370*/  BRA `(.L_x_12930) ;  /* 0x0000000400b87947 */ /* 0x000fea0003800000 */
.L_x_12937:
        /* <DEDUP_REMOVED lines=11> */
.L_x_12944:
        /* <DEDUP_REMOVED lines=17> */
[----:B------:R-:W-:Y:S02]  /*8540*/  IADD3 R5, R3, -0x1c, RZ ;  /* 0xffffffe403057810 */ /* 0x000fe40007ffe0ff */
[----:B------:R-:W-:Y:S02]  /*8550*/  IADD3 R0, R0, 0x1d, -R3 ;  /* 0x0000001d00007810 */ /* 0x000fe40007ffe803 */
[----:B------:R-:W-:-:S04]  /*8560*/  SHF.L.U32 R5, R2, R5, RZ ;  /* 0x0000000502057219 */ /* 0x000fc800000006ff */
[----:B------:R-:W-:-:S07]  /*8570*/  LOP3.LUT R2, R5, 0x7, RZ, 0xc0, !PT ;  /* 0x0000000705027812 */ /* 0x000fce00078ec0ff */
.L_x_12948:
[----:B------:R-:W-:Y:S05]  /*8580*/  BSYNC B1 ;  /* 0x0000000000017941 */ /* 0x000fea0003800000 */
.L_x_12947:
[----:B------:R-:W-:Y:S01]  /*8590*/  LEA R3, R0, 0x3b800000, 0x17 ;  /* 0x3b80000000037811 */ /* 0x000fe200078eb8ff */
[----:B------:R-:W-:-:S05]  /*85a0*/  IMAD.SHL.U32 R0, R2, 0x100000, RZ ;  /* 0x0010000002007824 */ /* 0x000fca00078e00ff */
[----:B------:R-:W-:-:S07]  /*85b0*/  LOP3.LUT R0, R3, R0, R4, 0xfe, !PT ;  /* 0x0000000003007212 */ /* 0x000fce00078efe04 */
.L_x_12946:
[----:B------:R-:W-:Y:S05]  /*85c0*/  BSYNC B0 ;  /* 0x0000000000007941 */ /* 0x000fea0003800000 */
.L_x_12945:
[----:B------:R-:W-:-:S04]  /*85d0*/  FMUL.FTZ R0, R0, 1 ;  /* 0x3f80000000007820 */ /* 0x000fc80000410000 */
[----:B------:R1:W2:Y:S01]  /*85e0*/  F2F.F64.F32 R2, R0 ;  /* 0x0000000000027310 */ /* 0x0002a20000201800 */
[----:B------:R-:W-:Y:S05]  /*85f0*/  BRA `(.L_x_12930) ;  /* 0x0000000400187947 */ /* 0x000fea0003800000 */
.L_x_12943:
        /* <DEDUP_REMOVED lines=21> */
.L_x_12952:
[----:B------:R-:W-:Y:S05]  /*8750*/  BSYNC B1 ;  /* 0x0000000000017941 */ /* 0x000fea0003800000 */
.L_x_12951:
[----:B------:R-:W-:Y:S01]  /*8760*/  LEA R3, R0, 0x37800000, 0x17 ;  /* 0x3780000000037811 */ /* 0x000fe200078eb8ff */
[----:B------:R-:W-:-:S05]  /*8770*/  IMAD.SHL.U32 R0, R2, 0x200000, RZ ;  /* 0x0020000002007824 */ /* 0x000fca00078e00ff */
[----:B------:R-:W-:-:S07]  /*8780*/  LOP3.LUT R0, R3, R0, R4, 0xfe, !PT ;  /* 0x0000000003007212 */ /* 0x000fce00078efe04 */
.L_x_12950:
[----:B------:R-:W-:Y:S05]  /*8790*/  BSYNC B0 ;  /* 0x0000000000007941 */ /* 0x000fea0003800000 */
.L_x_12949:
[----:B------:R-:W-:-:S04]  /*87a0*/  FMUL.FTZ R0, R0, 1 ;  /* 0x3f80000000007820 */ /* 0x000fc80000410000 */
[----:B------:R3:W4:Y:S01]  /*87b0*/  F2F.F64.F32 R2, R0 ;  /* 0x0000000000027310 */ /* 0x0007220000201800 */
[----:B------:R-:W-:Y:S05]  /*87c0*/  BRA `(.L_x_12930) ;  /* 0x0000000000a47947 */ /* 0x000fea0003800000 */
.L_x_12942:
        /* <DEDUP_REMOVED lines=14> */
.L_x_12956:
[----:B------:R-:W-:Y:S05]  /*88b0*/  BSYNC B0 ;  /* 0x0000000000007941 */ /* 0x000fea0003800000 */
.L_x_12955:
[----:B------:R-:W-:-:S04]  /*88c0*/  FMUL.FTZ R0, R0, 1 ;  /* 0x3f80000000007820 */ /* 0x000fc80000410000 */
[----:B------:R0:W1:Y:S01]  /*88d0*/  F2F.F64.F32 R2, R0 ;  /* 0x0000000000027310 */ /* 0x0000620000201800 */
[----:B------:R-:W-:Y:S05]  /*88e0*/  BRA `(.L_x_12930) ;  /* 0x00000000005c7947 */ /* 0x000fea0003800000 */
.L_x_12929:
        /* <DEDUP_REMOVED lines=16> */
.L_x_12957:
[----:B------:R-:W-:Y:S01]  /*89f0*/  CS2R R2, SRZ ;  /* 0x0000000000027805 */ /* 0x000fe2000001ff00 */
[----:B------:R-:W-:Y:S06]  /*8a00*/  BRA `(.L_x_12930) ;  /* 0x0000000000147947 */ /* 0x000fec0003800000 */
.L_x_12954:
[----:B------:R-:W2:Y:S02]  /*8a10*/  LDG.E.64 R2, desc[UR36][R4.64] ;  /* 0x0000002404027981 */ /* 0x000ea4000c1e1b00 */
[----:B--2---:R-:W0:Y:S01]  /*8a20*/  I2F.F64.U64 R2, R2 ;  /* 0x0000000200027312 */ /* 0x004e220000301800 */
[----:B------:R-:W-:Y:S05]  /*8a30*/  BRA `(.L_x_12930) ;  /* 0x0000000000087947 */ /* 0x000fea0003800000 */
.L_x_12953:
[----:B------:R-:W2:Y:S02]  /*8a40*/  LDG.E R2, desc[UR36][R4.64] ;  /* 0x0000002404027981 */ /* 0x000ea4000c1e1900 */
[----:B--2---:R-:W0:Y:S02]  /*8a50*/  I2F.F64.U32 R2, R2 ;  /* 0x0000000200027312 */ /* 0x004e240000201800 */
.L_x_12930:
        /* <DEDUP_REMOVED lines=15> */
.L_x_12961:
[----:B--2-45:R-:W0:Y:S02]  /*8b50*/  F2I.S64.F64.TRUNC R2, -R2 ;  /* 0x8000000200027311 */ /* 0x034e24000030d900 */
[----:B0-----:R-:W-:-:S05]  /*8b60*/  IMAD.MOV.U32 R5, RZ, RZ, R2 ;  /* 0x000000ffff057224 */ /* 0x001fca00078e0002 */
[----:B------:R3:W-:Y:S01]  /*8b70*/  STG.E.U8 desc[UR36][R16.64], R5 ;  /* 0x0000000510007986 */ /* 0x0007e2000c101124 */
[----:B------:R-:W-:Y:S05]  /*8b80*/  BRA `(.L_x_12963) ;  /* 0x0000001000007947 */ /* 0x000fea0003800000 */
.L_x_12960:
        /* <DEDUP_REMOVED lines=9> */
.L_x_12965:
[----:B--2-45:R-:W0:Y:S02]  /*8c20*/  F2I.F64.TRUNC R3, -R2 ;  /* 0x8000000200037311 */ /* 0x034e24000030d100 */
[----:B0-----:R2:W-:Y:S01]  /*8c30*/  STG.E desc[UR36][R16.64], R3 ;  /* 0x0000000310007986 */ /* 0x0015e2000c101924 */
[----:B------:R-:W-:Y:S05]  /*8c40*/  BRA `(.L_x_12963) ;  /* 0x0000000c00d07947 */ /* 0x000fea0003800000 */
.L_x_12964:
[----:B--2-45:R-:W0:Y:S02]  /*8c50*/  F2I.F64.TRUNC R3, -R2 ;  /* 0x8000000200037311 */ /* 0x034e24000030d100 */
[----:B0-----:R0:W-:Y:S01]  /*8c60*/  STG.E.U16 desc[UR36][R16.64], R3 ;  /* 0x0000000310007986 */ /* 0x0011e2000c101524 */
[----:B------:R-:W-:Y:S05]  /*8c70*/  BRA `(.L_x_12963) ;  /* 0x0000000c00c47947 */ /* 0x000fea0003800000 */
.L_x_12959:
        /* <DEDUP_REMOVED lines=13> */
.L_x_12967:
        /* <DEDUP_REMOVED lines=8> */
.L_x_12966:
        /* <DEDUP_REMOVED lines=14> */
.L_x_12969:
        /* <DEDUP_REMOVED lines=9> */
.L_x_12968:
[----:B--2-45:R-:W-:-:S07]  /*8f40*/  DADD R2, -RZ, -R2 ;  /* 0x00000000ff027229 */ /* 0x034fce0000000902 */
[----:B------:R0:W-:Y:S01]  /*8f50*/  STG.E.64 desc[UR36][R16.64], R2 ;  /* 0x0000000210007986 */ /* 0x0001e2000c101b24 */
[----:B------:R-:W-:Y:S05]  /*8f60*/  BRA `(.L_x_12963) ;  /* 0x0000000c00087947 */ /* 0x000fea0003800000 */
.L_x_12958:
        /* <DEDUP_REMOVED lines=12> */
.L_x_12972:
[----:B--2-45:R-:W-:Y:S01]  /*9030*/  DADD R4, -RZ, -R2 ;  /* 0x00000000ff047229 */ /* 0x034fe20000000902 */
[----:B------:R-:W-:-:S06]  /*9040*/  CS2R R6, SRZ ;  /* 0x0000000000067805 */ /* 0x000fcc000001ff00 */
[----:B------:R0:W-:Y:S01]  /*9050*/  STG.E.128 desc[UR36][R16.64], R4 ;  /* 0x0000000410007986 */ /* 0x0001e2000c101d24 */
[----:B------:R-:W-:Y:S05]  /*9060*/  BRA `(.L_x_12963) ;  /* 0x0000000800c87947 */ /* 0x000fea0003800000 */
.L_x_12971:
        /* <DEDUP_REMOVED lines=25> */
.L_x_12976:
[----:B------:R-:W-:Y:S05]  /*9200*/  BSYNC B0 ;  /* 0x0000000000007941 */ /* 0x000fea0003800000 */
.L_x_12975:
[----:B------:R-:W-:-:S05]  /*9210*/  LOP3.LUT R5, R0, R5, RZ, 0xfc, !PT ;  /* 0x0000000500057212 */ /* 0x000fca00078efcff */
[----:B------:R0:W-:Y:S01]  /*9220*/  STG.E.U8 desc[UR36][R16.64], R5 ;  /* 0x0000000510007986 */ /* 0x0001e2000c101124 */
[----:B------:R-:W-:Y:S05]  /*9230*/  BRA `(.L_x_12963) ;  /* 0x0000000800547947 */ /* 0x000fea0003800000 */
.L_x_12974:
        /* <DEDUP_REMOVED lines=17> */
.L_x_12978:
[----:B------:R-:W-:Y:S01]  /*9350*/  IMAD.MOV.U32 R0, RZ, RZ, 0x7f ;  /* 0x0000007fff007424 */ /* 0x000fe200078e00ff */
[----:B------:R-:W-:-:S04]  /*9360*/  ISETP.GT.U32.AND P0, PT, R4, 0x7f800000, PT ;  /* 0x7f8000000400780c */ /* 0x000fc80003f04070 */
[----:B------:R-:W-:-:S09]  /*9370*/  SEL R0, R0, 0x7c, P0 ;  /* 0x0000007c00007807 */ /* 0x000fd20000000000 */
.L_x_12979:
[----:B------:R-:W-:Y:S05]  /*9380*/  BSYNC B0 ;  /* 0x0000000000007941 */ /* 0x000fea0003800000 */
.L_x_12977:
[----:B------:R-:W-:-:S04]  /*9390*/  LOP3.LUT R2, R5, 0x80000000, RZ, 0xc0, !PT ;  /* 0x8000000005027812 */ /* 0x000fc800078ec0ff */
[----:B------:R-:W-:-:S04]  /*93a0*/  SHF.R.U32.HI R3, RZ, 0x18, R2 ;  /* 0x00000018ff037819 */ /* 0x000fc80000011602 */
[----:B------:R-:W-:-:S05]  /*93b0*/  LOP3.LUT R3, R0, R3, RZ, 0xfc, !PT ;  /* 0x0000000300037212 */ /* 0x000fca00078efcff */
[----:B------:R0:W-:Y:S01]  /*93c0*/  STG.E.U8 desc[UR36][R16.64], R3 ;  /* 0x0000000310007986 */ /* 0x0001e2000c101124 */
[----:B------:R-:W-:Y:S05]  /*93d0*/  BRA `(.L_x_12963) ;  /* 0x0000000400ec7947 */ /* 0x000fea0003800000 */
.L_x_12973:
        /* <DEDUP_REMOVED lines=8> */
.L_x_12970:
        /* <DEDUP_REMOVED lines=11> */
.L_x_12982:
        /* <DEDUP_REMOVED lines=21> */
.L_x_12985:
[----:B------:R-:W-:-:S04]  /*9660*/  LOP3.LUT R2, R5, 0x80000000, RZ, 0xc0, !PT ;  /* 0x8000000005027812 */ /* 0x000fc800078ec0ff */
[----:B------:R-:W-:-:S04]  /*9670*/  SHF.R.U32.HI R3, RZ, 0x18, R2 ;  /* 0x00000018ff037819 */ /* 0x000fc80000011602 */
[----:B------:R-:W-:-:S04]  /*9680*/  LOP3.LUT R0, R0, R3, RZ, 0xfc, !PT ;  /* 0x0000000300007212 */ /* 0x000fc800078efcff */
[----:B------:R-:W-:-:S07]  /*9690*/  PRMT R8, R0, 0x7610, R8 ;  /* 0x0000761000087816 */ /* 0x000fce0000000008 */
.L_x_12984:
[----:B------:R-:W-:Y:S05]  /*96a0*/  BSYNC B0 ;  /* 0x0000000000007941 */ /* 0x000fea0003800000 */
.L_x_12983:
[----:B------:R0:W-:Y:S01]  /*96b0*/  STG.E.U8 desc[UR36][R16.64], R8 ;  /* 0x0000000810007986 */ /* 0x0001e2000c101124 */
[----:B------:R-:W-:Y:S05]  /*96c0*/  BRA `(.L_x_12963) ;  /* 0x0000000400307947 */ /* 0x000fea0003800000 */
.L_x_12981:
        /* <DEDUP_REMOVED lines=21> */
.L_x_12988:
[----:B------:R-:W-:-:S04]  /*9820*/  LOP3.LUT R2, R5, 0x80000000, RZ, 0xc0, !PT ;  /* 0x8000000005027812 */ /* 0x000fc800078ec0ff */
[----:B------:R-:W-:-:S04]  /*9830*/  SHF.R.U32.HI R3, RZ, 0x18, R2 ;  /* 0x00000018ff037819 */ /* 0x000fc80000011602 */
[----:B------:R-:W-:-:S04]  /*9840*/  LOP3.LUT R0, R0, R3, RZ, 0xfc, !PT ;  /* 0x0000000300007212 */ /* 0x000fc800078efcff */
[----:B------:R-:W-:-:S07]  /*9850*/  PRMT R8, R0, 0x7610, R8 ;  /* 0x0000761000087816 */ /* 0x000fce0000000008 */
.L_x_12987:
[----:B------:R-:W-:Y:S05]  /*9860*/  BSYNC B0 ;  /* 0x0000000000007941 */ /* 0x000fea0003800000 */
.L_x_12986:
[----:B------:R0:W-:Y:S01]  /*9870*/  STG.E.U8 desc[UR36][R16.64], R8 ;  /* 0x0000000810007986 */ /* 0x0001e2000c101124 */
[----:B------:R-:W-:Y:S05]  /*9880*/  BRA `(.L_x_12963) ;  /* 0x0000000000c07947 */ /* 0x000fea0003800000 */
.L_x_12980:
        /* <DEDUP_REMOVED lines=22> */
[----:B------:R-:W-:-:S05]  /*99f0*/  @!P0 IMAD.MOV R0, RZ, RZ, R4 ;  /* 0x000000ffff008224 */ /* 0x000fca00078e0204 */
[----:B------:R-:W-:-:S05]  /*9a00*/  @P1 MOV R3, R0 ;  /* 0x0000000000031202 */ /* 0x000fca0000000f00 */
[----:B------:R0:W-:Y:S01]  /*9a10*/  STG.E.U8 desc[UR36][R16.64], R3 ;  /* 0x0000000310007986 */ /* 0x0001e2000c101124 */
[----:B------:R-:W-:Y:S05]  /*9a20*/  BRA `(.L_x_12963) ;  /* 0x0000000000587947 */ /* 0x000fea0003800000 */
.L_x_12962:
[----:B------:R-:W-:Y:S01]  /*9a30*/  MOV R0, 0x0 ;  /* 0x0000000000007802 */ /* 0x000fe20000000f00 */
[----:B------:R-:W-:Y:S01]  /*9a40*/  ULDC.64 UR4, c[0x4][0x198] ;  /* 0x0100660000047ab9 */ /* 0x000fe20000000a00 */
[----:B------:R-:W-:Y:S01]  /*9a50*/  ULDC.64 UR6, c[0x4][0x98] ;  /* 0x0100260000067ab9 */ /* 0x000fe20000000a00 */
[----:B------:R-:W-:Y:S01]  /*9a60*/  IMAD.U32 R4, RZ, RZ, UR4 ;  /* 0x00000004ff047e24 */ /* 0x000fe2000f8e00ff */
[----:B--2-45:R0:W1:Y:S01]  /*9a70*/  LDC.64 R2, c[0x4][R0] ;  /* 0x0100000000027b82 */ /* 0x0340620000000a00 */
        /* <DEDUP_REMOVED lines=11> */
.L_x_12991:
[----:B------:R-:W-:Y:S05]  /*9b30*/  BRA `(.L_x_12963) ;  /* 0x0000000000147947 */ /* 0x000fea0003800000 */
.L_x_12990:
[----:B--2-45:R-:W0:Y:S02]  /*9b40*/  F2I.U64.F64.TRUNC R2, -R2 ;  /* 0x8000000200027311 */ /* 0x034e24000030d800 */
[----:B0-----:R0:W-:Y:S01]  /*9b50*/  STG.E.64 desc[UR36][R16.64], R2 ;  /* 0x0000000210007986 */ /* 0x0011e2000c101b24 */
[----:B------:R-:W-:Y:S05]  /*9b60*/  BRA `(.L_x_12963) ;  /* 0x0000000000087947 */ /* 0x000fea0003800000 */
.L_x_12989:
[----:B--2-45:R-:W0:Y:S02]  /*9b70*/  F2I.U32.F64.TRUNC R3, -R2 ;  /* 0x8000000200037311 */ /* 0x034e24000030d000 */
[----:B0-----:R0:W-:Y:S02]  /*9b80*/  STG.E desc[UR36][R16.64], R3 ;  /* 0x0000000310007986 */ /* 0x0011e4000c101924 */
.L_x_12963:
[----:B------:R-:W-:-:S07]  /*9b90*/  VIADD R19, R19, 0x80 ;  /* 0x0000008013137836 */ /* 0x000fce0000000000 */
.L_x_12923:
[----:B------:R-:W-:Y:S05]  /*9ba0*/  BSYNC B6 ;  /* 0x0000000000067941 */ /* 0x000fea0003800000 */
.L_x_12922:
        /* <DEDUP_REMOVED lines=306> */
.L_x_12992:
        /* <DEDUP_REMOVED lines=21> */
.L_x_12996:
[----:B------:R-:W2:Y:S02]  /*b020*/  LDG.E.U8 R2, desc[UR36][R4.64] ;  /* 0x0000002404027981 */ /* 0x000ea4000c1e1100 */
[----:B--2---:R-:W4:Y:S01]  /*b030*/  I2F.F64.U16 R2, R2 ;  /* 0x0000000200027312 */ /* 0x004f220000101800 */
[----:B------:R-:W-:Y:S05]  /*b040*/  BRA `(.L_x_12998) ;  /* 0x0000000c00707947 */ /* 0x000fea0003800000 */
.L_x_12995:
        /* <DEDUP_REMOVED lines=9> */
.L_x_13000:
[----:B------:R-:W2:Y:S02]  /*b0e0*/  LDG.E R2, desc[UR36][R4.64] ;  /* 0x0000002404027981 */ /* 0x000ea4000c1e1900 */
[----:B--2---:R-:W2:Y:S01]  /*b0f0*/  I2F.F64 R2, R2 ;  /* 0x0000000200027312 */ /* 0x004ea20000201c00 */
[----:B------:R-:W-:Y:S05]  /*b100*/  BRA `(.L_x_12998) ;  /* 0x0000000c00407947 */ /* 0x000fea0003800000 */
.L_x_12999:
[----:B------:R-:W2:Y:S02]  /*b110*/  LDG.E.U16 R2, desc[UR36][R4.64] ;  /* 0x0000002404027981 */ /* 0x000ea4000c1e1500 */
[----:B--2---:R-:W0:Y:S01]  /*b120*/  I2F.F64.S16 R2, R2 ;  /* 0x0000000200027312 */ /* 0x004e220000101c00 */
[----:B------:R-:W-:Y:S05]  /*b130*/  BRA `(.L_x_12998) ;  /* 0x0000000c00347947 */ /* 0x000fea0003800000 */
.L_x_12994:
        /* <DEDUP_REMOVED lines=10> */
.L_x_13002:
[----:B------:R-:W2:Y:S02]  /*b1e0*/  LDG.E.U16 R0, desc[UR36][R4.64] ;  /* 0x0000002404007981 */ /* 0x000ea4000c1e1500 */
[----:B--2---:R-:W-:-:S05]  /*b1f0*/  HADD2.F32 R0, -RZ, R0.H0_H0 ;  /* 0x20000000ff007230 */ /* 0x004fca0000004100 */
[----:B------:R-:W-:-:S04]  /*b200*/  FMUL.FTZ R0, R0, 1 ;  /* 0x3f80000000007820 */ /* 0x000fc80000410000 */
[----:B------:R0:W1:Y:S01]  /*b210*/  F2F.F64.F32 R2, R0 ;  /* 0x0000000000027310 */ /* 0x0000620000201800 */
[----:B------:R-:W-:Y:S05]  /*b220*/  BRA `(.L_x_12998) ;  /* 0x0000000800f87947 */ /* 0x000fea0003800000 */
.L_x_13001:
        /* <DEDUP_REMOVED lines=10> */
.L_x_13004:
[----:B------:R-:W2:Y:S02]  /*b2d0*/  LDG.E.U16 R4, desc[UR36][R4.64] ;  /* 0x0000002404047981 */ /* 0x000ea4000c1e1500 */
[----:B--2---:R-:W-:-:S05]  /*b2e0*/  HADD2.F32 R0, -RZ, R4.H0_H0 ;  /* 0x20000004ff007230 */ /* 0x004fca0000004100 */
[----:B------:R-:W-:-:S04]  /*b2f0*/  FMUL.FTZ R0, R0, 1 ;  /* 0x3f80000000007820 */ /* 0x000fc80000410000 */
[----:B------:R0:W1:Y:S01]  /*b300*/  F2F.F64.F32 R2, R0 ;  /* 0x0000000000027310 */ /* 0x0000620000201800 */
[----:B------:R-:W-:Y:S05]  /*b310*/  BRA `(.L_x_12998) ;  /* 0x0000000800bc7947 */ /* 0x000fea0003800000 */
.L_x_13003:
[----:B------:R0:W5:Y:S01]  /*b320*/  LDG.E.64 R2, desc[UR36][R4.64] ;  /* 0x0000002404027981 */ /* 0x000162000c1e1b00 */
[----:B------:R-:W-:Y:S05]  /*b330*/  BRA `(.L_x_12998) ;  /* 0x0000000800b47947 */ /* 0x000fea0003800000 */
.L_x_12993:
        /* <DEDUP_REMOVED lines=13> */
.L_x_13007:
[----:B------:R0:W5:Y:S01]  /*b410*/  LDG.E.64 R2, desc[UR36][R4.64] ;  /* 0x0000002404027981 */ /* 0x000162000c1e1b00 */
[----:B------:R-:W-:Y:S05]  /*b420*/  BRA `(.L_x_12998) ;  /* 0x0000000800787947 */ /* 0x000fea0003800000 */
.L_x_13006:
        /* <DEDUP_REMOVED lines=28> */
.L_x_13009:
        /* <DEDUP_REMOVED lines=15> */
.L_x_13008:
[----:B------:R-:W2:Y:S02]  /*b6e0*/  LDG.E.U16 R0, desc[UR36][R4.64] ;  /* 0x0000002404007981 */ /* 0x000ea4000c1e1500 */
[----:B--2---:R-:W-:-:S05]  /*b6f0*/  SHF.L.U32 R0, R0, 0x10, RZ ;  /* 0x0000001000007819 */ /* 0x004fca00000006ff */
[----:B------:R-:W-:-:S04]  /*b700*/  FMUL.FTZ R0, R0, 1 ;  /* 0x3f80000000007820 */ /* 0x000fc80000410000 */
[----:B------:R0:W1:Y:S01]  /*b710*/  F2F.F64.F32 R2, R0 ;  /* 0x0000000000027310 */ /* 0x0000620000201800 */
[----:B------:R-:W-:Y:S05]  /*b720*/  BRA `(.L_x_12998) ;  /* 0x0000000400b87947 */ /* 0x000fea0003800000 */
.L_x_13005:
        /* <DEDUP_REMOVED lines=11> */
.L_x_13012:
        /* <DEDUP_REMOVED lines=21> */
.L_x_13016:
[----:B------:R-:W-:Y:S05]  /*b930*/  BSYNC B1 ;  /* 0x0000000000017941 */ /* 0x000fea0003800000 */
.L_x_13015:
[----:B------:R-:W-:Y:S01]  /*b940*/  LEA R3, R0, 0x3b800000, 0x17 ;  /* 0x3b80000000037811 */ /* 0x000fe200078eb8ff */
[----:B------:R-:W-:-:S05]  /*b950*/  IMAD.SHL.U32 R0, R2, 0x100000, RZ ;  /* 0x0010000002007824 */ /* 0x000fca00078e00ff */
[----:B------:R-:W-:-:S07]  /*b960*/  LOP3.LUT R0, R3, R0, R4, 0xfe, !PT ;  /* 0x0000000003007212 */ /* 0x000fce00078efe04 */
.L_x_13014:
[----:B------:R-:W-:Y:S05]  /*b970*/  BSYNC B0 ;  /* 0x0000000000007941 */ /* 0x000fea0003800000 */
.L_x_13013:
[----:B------:R-:W-:-:S04]  /*b980*/  FMUL.FTZ R0, R0, 1 ;  /* 0x3f80000000007820 */ /* 0x000fc80000410000 */
[----:B------:R0:W1:Y:S01]  /*b990*/  F2F.F64.F32 R2, R0 ;  /* 0x0000000000027310 */ /* 0x0000620000201800 */
[----:B------:R-:W-:Y:S05]  /*b9a0*/  BRA `(.L_x_12998) ;  /* 0x0000000400187947 */ /* 0x000fea0003800000 */
.L_x_13011:
        /* <DEDUP_REMOVED lines=21> */
.L_x_13020:
[----:B------:R-:W-:Y:S05]  /*bb00*/  BSYNC B1 ;  /* 0x0000000000017941 */ /* 0x000fea0003800000 */
.L_x_13019:
[----:B------:R-:W-:Y:S01]  /*bb10*/  LEA R3, R0, 0x37800000, 0x17 ;  /* 0x3780000000037811 */ /* 0x000fe200078eb8ff */
[----:B------:R-:W-:-:S05]  /*bb20*/  IMAD.SHL.U32 R0, R2, 0x200000, RZ ;  /* 0x0020000002007824 */ /* 0x000fca00078e00ff */
[----:B------:R-:W-:-:S07]  /*bb30*/  LOP3.LUT R0, R3, R0, R4, 0xfe, !PT ;  /* 0x0000000003007212 */ /* 0x000fce00078efe04 */
.L_x_13018:
[----:B------:R-:W-:Y:S05]  /*bb40*/  BSYNC B0 ;  /* 0x0000000000007941 */ /* 0x000fea0003800000 */
.L_x_13017:
[----:B------:R-:W-:-:S04]  /*bb50*/  FMUL.FTZ R0, R0, 1 ;  /* 0x3f80000000007820 */ /* 0x000fc80000410000 */
[----:B------:R0:W1:Y:S01]  /*bb60*/  F2F.F64.F32 R2, R0 ;  /* 0x0000000000027310 */ /* 0x0000620000201800 */
[----:B------:R-:W-:Y:S05]  /*bb70*/  BRA `(.L_x_12998) ;  /* 0x0000000000a47947 */ /* 0x000fea0003800000 */
.L_x_13010:
        /* <DEDUP_REMOVED lines=14> */
.L_x_13024:
[----:B------:R-:W-:Y:S05]  /*bc60*/  BSYNC B0 ;  /* 0x0000000000007941 */ /* 0x000fea0003800000 */
.L_x_13023:
[----:B------:R-:W-:-:S04]  /*bc70*/  FMUL.FTZ R0, R0, 1 ;  /* 0x3f80000000007820 */ /* 0x000fc80000410000 */
[----:B------:R0:W1:Y:S01]  /*bc80*/  F2F.F64.F32 R2, R0 ;  /* 0x0000000000027310 */ /* 0x0000620000201800 */
[----:B------:R-:W-:Y:S05]  /*bc90*/  BRA `(.L_x_12998) ;  /* 0x00000000005c7947 */ /* 0x000fea0003800000 */
.L_x_12997:
        /* <DEDUP_REMOVED lines=16> */
.L_x_13025:
[----:B------:R-:W-:Y:S01]  /*bda0*/  CS2R R2, SRZ ;  /* 0x0000000000027805 */ /* 0x000fe2000001ff00 */
[----:B------:R-:W-:Y:S06]  /*bdb0*/  BRA `(.L_x_12998) ;  /* 0x0000000000147947 */ /* 0x000fec0003800000 */
.L_x_13022:
[----:B------:R-:W2:Y:S02]  /*bdc0*/  LDG.E.64 R2, desc[UR36][R4.64] ;  /* 0x0000002404027981 */ /* 0x000ea4000c1e1b00 */
[----:B--2---:R-:W0:Y:S01]  /*bdd0*/  I2F.F64.U64 R2, R2 ;  /* 0x0000000200027312 */ /* 0x004e220000301800 */
[----:B------:R-:W-:Y:S05]  /*bde0*/  BRA `(.L_x_12998) ;  /* 0x0000000000087947 */ /* 0x000fea0003800000 */
.L_x_13021:
[----:B------:R-:W2:Y:S02]  /*bdf0*/  LDG.E R2, desc[UR36][R4.64] ;  /* 0x0000002404027981 */ /* 0x000ea4000c1e1900 */
[----:B--2---:R-:W0:Y:S02]  /*be00*/  I2F.F64.U32 R2, R2 ;  /* 0x0000000200027312 */ /* 0x004e240000201800 */
.L_x_12998:
[----:B0-----:R-:W0:Y:S02]  /*be10*/  LDC.U8 R4, c[0x0][0x421] ;  /* 0x00010840ff047b82 */ /* 0x001e240000000000 */
        /* <DEDUP_REMOVED lines=11> */
[----:B-12345:R-:W0:Y:S02]  /*bed0*/  F2I.F64.TRUNC R3, -R2 ;  /* 0x8000000200037311 */ /* 0x03ee24000030d100 */
[----:B0-----:R-:W-:Y:S01]  /*bee0*/  STG.E.U8 desc[UR36][R16.64], R3 ;  /* 0x0000000310007986 */ /* 0x001fe2000c101124 */
[----:B------:R-:W-:Y:S05]  /*bef0*/  EXIT ;  /* 0x000000000000794d */ /* 0x000fea0003800000 */
.L_x_13029:
[----:B-12345:R-:W0:Y:S02]  /*bf00*/  F2I.S64.F64.TRUNC R2, -R2 ;  /* 0x8000000200027311 */ /* 0x03ee24000030d900 */
[----:B0-----:R-:W-:-:S05]  /*bf10*/  IMAD.MOV.U32 R5, RZ, RZ, R2 ;  /* 0x000000ffff057224 */ /* 0x001fca00078e0002 */
[----:B------:R-:W-:Y:S01]  /*bf20*/  STG.E.U8 desc[UR36][R16.64], R5 ;  /* 0x0000000510007986 */ /* 0x000fe2000c101124 */
[----:B------:R-:W-:Y:S05]  /*bf30*/  EXIT ;  /* 0x000000000000794d */ /* 0x000fea0003800000 */
.L_x_13028:
[----:B------:R-:W-:-:S13]  /*bf40*/  ISETP.NE.AND P0, PT, R0, 0x2, PT ;  /* 0x000000020000780c */ /* 0x000fda0003f05270 */
[----:B------:R-:W-:Y:S05]  /*bf50*/  @!P0 BRA `(.L_x_13031) ;  /* 0x0000000000288947 */ /* 0x000fea0003800000 */
[----:B------:R-:W-:-:S13]  /*bf60*/  ISETP.NE.AND P0, PT, R0, 0x3, PT ;  /* 0x000000030000780c */ /* 0x000fda0003f05270 */
[----:B------:R-:W-:Y:S05]  /*bf70*/  @!P0 BRA `(.L_x_13032) ;  /* 0x0000000000148947 */ /* 0x000fea0003800000 */
[----:B------:R-:W-:-:S13]  /*bf80*/  ISETP.NE.AND P0, PT, R0, 0x4, PT ;  /* 0x000000040000780c */ /* 0x000fda0003f05270 */
[----:B------:R-:W-:Y:S05]  /*bf90*/  @P0 BRA `(.L_x_13030) ;  /* 0x0000000c00900947 */ /* 0x000fea0003800000 */
[----:B-12345:R-:W0:Y:S02]  /*bfa0*/  F2I.S64.F64.TRUNC R2, -R2 ;  /* 0x8000000200027311 */ /* 0x03ee24000030d900 */
[----:B0-----:R-:W-:Y:S01]  /*bfb0*/  STG.E.64 desc[UR36][R16.64], R2 ;  /* 0x0000000210007986 */ /* 0x001fe2000c101b24 */
[----:B------:R-:W-:Y:S05]  /*bfc0*/  EXIT ;  /* 0x000000000000794d */ /* 0x000fea0003800000 */
.L_x_13032:
[----:B-12345:R-:W0:Y:S02]  /*bfd0*/  F2I.F64.TRUNC R3, -R2 ;  /* 0x8000000200037311 */ /* 0x03ee24000030d100 */
[----:B0-----:R-:W-:Y:S01]  /*bfe0*/  STG.E desc[UR36][R16.64], R3 ;  /* 0x0000000310007986 */ /* 0x001fe2000c101924 */
[----:B------:R-:W-:Y:S05]  /*bff0*/  EXIT ;  /* 0x000000000000794d */ /* 0x000fea0003800000 */
.L_x_13031:
[----:B-12345:R-:W0:Y:S02]  /*c000*/  F2I.F64.TRUNC R3, -R2 ;  /* 0x8000000200037311 */ /* 0x03ee24000030d100 */
[----:B0-----:R-:W-:Y:S01]  /*c010*/  STG.E.U16 desc[UR36][R16.64], R3 ;  /* 0x0000000310007986 */ /* 0x001fe2000c101524 */
[----:B------:R-:W-:Y:S05]  /*c020*/  EXIT ;  /* 0x000000000000794d */ /* 0x000fea0003800000 */
.L_x_13027:
        /* <DEDUP_REMOVED lines=8> */
[----:B-12345:R-:W0:Y:S01]  /*c0b0*/  F2F.F32.F64 R5, -R2 ;  /* 0x8000000200057310 */ /* 0x03ee220000301000 */
[----:B------:R-:W-:-:S14]  /*c0c0*/  DSETP.GEU.AND P0, PT, |R2|, UR4, PT ;  /* 0x0000000402007e2a */ /* 0x000fdc000bf0e200 */
[----:B0-----:R-:W-:-:S05]  /*c0d0*/  @!P0 FMUL R5, R5, 1.175494350822287508e-38 ;  /* 0x0080000005058820 */ /* 0x001fca0000400000 */
[----:B------:R-:W-:Y:S01]  /*c0e0*/  STG.E desc[UR36][R16.64], R5 ;  /* 0x0000000510007986 */ /* 0x000fe2000c101924 */
[----:B------:R-:W-:Y:S05]  /*c0f0*/  EXIT ;  /* 0x000000000000794d */ /* 0x000fea0003800000 */
.L_x_13034:
[----:B------:R-:W-:Y:S01]  /*c100*/  UMOV UR4, 0xf0000000 ;  /* 0xf000000000047882 */ /* 0x000fe20000000000 */
[----:B------:R-:W-:Y:S01]  /*c110*/  UMOV UR5, 0x380fffff ;  /* 0x380fffff00057882 */ /* 0x000fe20000000000 */
[----:B-12345:R-:W0:Y:S01]  /*c120*/  F2F.F32.F64 R0, -R2 ;  /* 0x8000000200007310 */ /* 0x03ee220000301000 */
[----:B------:R-:W-:-:S14]  /*c130*/  DSETP.GEU.AND P0, PT, |R2|, UR4, PT ;  /* 0x0000000402007e2a */ /* 0x000fdc000bf0e200 */
[----:B0-----:R-:W-:-:S05]  /*c140*/  @!P0 FMUL R0, R0, 1.175494350822287508e-38 ;  /* 0x0080000000008820 */ /* 0x001fca0000400000 */
[----:B------:R-:W-:-:S05]  /*c150*/  F2FP.F16.F32.PACK_AB R0, RZ, R0 ;  /* 0x00000000ff00723e */ /* 0x000fca00000000ff */
[----:B------:R-:W-:Y:S01]  /*c160*/  STG.E.U16 desc[UR36][R16.64], R0 ;  /* 0x0000000010007986 */ /* 0x000fe2000c101524 */
[----:B------:R-:W-:Y:S05]  /*c170*/  EXIT ;  /* 0x000000000000794d */ /* 0x000fea0003800000 */
.L_x_13033:
        /* <DEDUP_REMOVED lines=8> */
[----:B-12345:R-:W0:Y:S01]  /*c200*/  F2F.F32.F64 R4, -R2 ;  /* 0x8000000200047310 */ /* 0x03ee220000301000 */
[----:B------:R-:W-:Y:S01]  /*c210*/  DSETP.GEU.AND P0, PT, |R2|, UR4, PT ;  /* 0x0000000402007e2a */ /* 0x000fe2000bf0e200 */
[----:B------:R-:W-:-:S13]  /*c220*/  IMAD.MOV.U32 R5, RZ, RZ, RZ ;  /* 0x000000ffff057224 */ /* 0x000fda00078e00ff */
[----:B0-----:R-:W-:-:S05]  /*c230*/  @!P0 FMUL R4, R4, 1.175494350822287508e-38 ;  /* 0x0080000004048820 */ /* 0x001fca0000400000 */
[----:B------:R-:W-:Y:S01]  /*c240*/  STG.E.64 desc[UR36][R16.64], R4 ;  /* 0x0000000410007986 */ /* 0x000fe2000c101b24 */
[----:B------:R-:W-:Y:S05]  /*c250*/  EXIT ;  /* 0x000000000000794d */ /* 0x000fea0003800000 */
.L_x_13036:
[----:B------:R-:W-:Y:S01]  /*c260*/  UMOV UR4, 0xf0000000 ;  /* 0xf000000000047882 */ /* 0x000fe20000000000 */
[----:B------:R-:W-:Y:S01]  /*c270*/  UMOV UR5, 0x380fffff ;  /* 0x380fffff00057882 */ /* 0x000fe20000000000 */
[----:B-12345:R-:W0:Y:S01]  /*c280*/  F2F.F32.F64 R0, -R2 ;  /* 0x8000000200007310 */ /* 0x03ee220000301000 */
[----:B------:R-:W-:-:S14]  /*c290*/  DSETP.GEU.AND P0, PT, |R2|, UR4, PT ;  /* 0x0000000402007e2a */ /* 0x000fdc000bf0e200 */
[----:B0-----:R-:W-:-:S05]  /*c2a0*/  @!P0 FMUL R0, R0, 1.175494350822287508e-38 ;  /* 0x0080000000008820 */ /* 0x001fca0000400000 */
[----:B------:R-:W-:-:S04]  /*c2b0*/  F2FP.F16.F32.PACK_AB R3, RZ, R0 ;  /* 0x00000000ff03723e */ /* 0x000fc800000000ff */
[----:B------:R-:W-:-:S05]  /*c2c0*/  PRMT R3, R3, 0x5410, RZ ;  /* 0x0000541003037816 */ /* 0x000fca00000000ff */
[----:B------:R-:W-:Y:S01]  /*c2d0*/  STG.E desc[UR36][R16.64], R3 ;  /* 0x0000000310007986 */ /* 0x000fe2000c101924 */
[----:B------:R-:W-:Y:S05]  /*c2e0*/  EXIT ;  /* 0x000000000000794d */ /* 0x000fea0003800000 */
.L_x_13035:
[----:B-12345:R-:W-:-:S07]  /*c2f0*/  DADD R2, -RZ, -R2 ;  /* 0x00000000ff027229 */ /* 0x03efce0000000902 */
[----:B------:R-:W-:Y:S01]  /*c300*/  STG.E.64 desc[UR36][R16.64], R2 ;  /* 0x0000000210007986 */ /* 0x000fe2000c101b24 */
[----:B------:R-:W-:Y:S05]  /*c310*/  EXIT ;  /* 0x000000000000794d */ /* 0x000fea0003800000 */
.L_x_13026:
        /* <DEDUP_REMOVED lines=8> */
[----:B-12345:R-:W-:-:S06]  /*c3a0*/  DSETP.NEU.AND P0, PT, R2, RZ, PT ;  /* 0x000000ff0200722a */ /* 0x03efcc0003f0d000 */
[----:B------:R-:W-:-:S05]  /*c3b0*/  SEL R3, RZ, 0x1, !P0 ;  /* 0x00000001ff037807 */ /* 0x000fca0004000000 */
[----:B------:R-:W-:Y:S01]  /*c3c0*/  STG.E.U8 desc[UR36][R16.64], R3 ;  /* 0x0000000310007986 */ /* 0x000fe2000c101124 */
[----:B------:R-:W-:Y:S05]  /*c3d0*/  EXIT ;  /* 0x000000000000794d */ /* 0x000fea0003800000 */
.L_x_13039:
[----:B-12345:R-:W-:Y:S01]  /*c3e0*/  DADD R4, -RZ, -R2 ;  /* 0x00000000ff047229 */ /* 0x03efe20000000902 */
[----:B------:R-:W-:-:S06]  /*c3f0*/  CS2R R6, SRZ ;  /* 0x0000000000067805 */ /* 0x000fcc000001ff00 */
[----:B------:R-:W-:Y:S01]  /*c400*/  STG.E.128 desc[UR36][R16.64], R4 ;  /* 0x0000000410007986 */ /* 0x000fe2000c101d24 */
[----:B------:R-:W-:Y:S05]  /*c410*/  EXIT ;  /* 0x000000000000794d */ /* 0x000fea0003800000 */
.L_x_13038:
        /* <DEDUP_REMOVED lines=25> */
.L_x_13043:
[----:B------:R-:W-:Y:S05]  /*c5b0*/  BSYNC B0 ;  /* 0x0000000000007941 */ /* 0x000fea0003800000 */
.L_x_13042:
[----:B------:R-:W-:-:S05]  /*c5c0*/  LOP3.LUT R5, R0, R5, RZ, 0xfc, !PT ;  /* 0x0000000500057212 */ /* 0x000fca00078efcff */
[----:B------:R-:W-:Y:S01]  /*c5d0*/  STG.E.U8 desc[UR36][R16.64], R5 ;  /* 0x0000000510007986 */ /* 0x000fe2000c101124 */
[----:B------:R-:W-:Y:S05]  /*c5e0*/  EXIT ;  /* 0x000000000000794d */ /* 0x000fea0003800000 */
.L_x_13041:
[----:B------:R-:W-:Y:S01]  /*c5f0*/  UMOV UR4, 0xf0000000 ;  /* 0xf000000000047882 */ /* 0x000fe20000000000 */
[----:B------:R-:W-:Y:S01]  /*c600*/  UMOV UR5, 0x380fffff ;  /* 0x380fffff00057882 */ /* 0x000fe20000000000 */
[----:B-12345:R-:W0:Y:S01]  /*c610*/  F2F.F32.F64 R5, -R2 ;  /* 0x8000000200057310 */ /* 0x03ee220000301000 */
        /* <DEDUP_REMOVED lines=14> */
.L_x_13045:
[----:B------:R-:W-:Y:S01]  /*c700*/  IMAD.MOV.U32 R0, RZ, RZ, 0x7f ;  /* 0x0000007fff007424 */ /* 0x000fe200078e00ff */
[----:B------:R-:W-:-:S04]  /*c710*/  ISETP.GT.U32.AND P0, PT, R4, 0x7f800000, PT ;  /* 0x7f8000000400780c */ /* 0x000fc80003f04070 */
[----:B------:R-:W-:-:S09]  /*c720*/  SEL R0, R0, 0x7c, P0 ;  /* 0x0000007c00007807 */ /* 0x000fd20000000000 */
.L_x_13046:
[----:B------:R-:W-:Y:S05]  /*c730*/  BSYNC B0 ;  /* 0x0000000000007941 */ /* 0x000fea0003800000 */
.L_x_13044:
[----:B------:R-:W-:-:S04]  /*c740*/  LOP3.LUT R2, R5, 0x80000000, RZ, 0xc0, !PT ;  /* 0x8000000005027812 */ /* 0x000fc800078ec0ff */
[----:B------:R-:W-:-:S04]  /*c750*/  SHF.R.U32.HI R3, RZ, 0x18, R2 ;  /* 0x00000018ff037819 */ /* 0x000fc80000011602 */
[----:B------:R-:W-:-:S05]  /*c760*/  LOP3.LUT R3, R0, R3, RZ, 0xfc, !PT ;  /* 0x0000000300037212 */ /* 0x000fca00078efcff */
[----:B------:R-:W-:Y:S01]  /*c770*/  STG.E.U8 desc[UR36][R16.64], R3 ;  /* 0x0000000310007986 */ /* 0x000fe2000c101124 */
[----:B------:R-:W-:Y:S05]  /*c780*/  EXIT ;  /* 0x000000000000794d */ /* 0x000fea0003800000 */
.L_x_13040:
[----:B------:R-:W-:Y:S01]  /*c790*/  UMOV UR4, 0xf0000000 ;  /* 0xf000000000047882 */ /* 0x000fe20000000000 */
[----:B------:R-:W-:Y:S01]  /*c7a0*/  UMOV UR5, 0x380fffff ;  /* 0x380fffff00057882 */ /* 0x000fe20000000000 */
[----:B-12345:R-:W0:Y:S01]  /*c7b0*/  F2F.F32.F64 R0, -R2 ;  /* 0x8000000200007310 */ /* 0x03ee220000301000 */
[----:B------:R-:W-:-:S14]  /*c7c0*/  DSETP.GEU.AND P0, PT, |R2|, UR4, PT ;  /* 0x0000000402007e2a */ /* 0x000fdc000bf0e200 */
[----:B0-----:R-:W-:-:S05]  /*c7d0*/  @!P0 FMUL R0, R0, 1.175494350822287508e-38 ;  /* 0x0080000000008820 */ /* 0x001fca0000400000 */
[----:B------:R-:W-:-:S05]  /*c7e0*/  F2FP.BF16.F32.PACK_AB R0, RZ, R0 ;  /* 0x00000000ff00723e */ /* 0x000fca00000010ff */
[----:B------:R-:W-:Y:S01]  /*c7f0*/  STG.E.U16 desc[UR36][R16.64], R0 ;  /* 0x0000000010007986 */ /* 0x000fe2000c101524 */
[----:B------:R-:W-:Y:S05]  /*c800*/  EXIT ;  /* 0x000000000000794d */ /* 0x000fea0003800000 */
.L_x_13037:
        /* <DEDUP_REMOVED lines=8> */
[----:B-12345:R-:W0:Y:S02]  /*c890*/  F2I.U32.F64.TRUNC R3, -R2 ;  /* 0x8000000200037311 */ /* 0x03ee24000030d000 */
[----:B0-----:R-:W-:Y:S01]  /*c8a0*/  STG.E.U16 desc[UR36][R16.64], R3 ;  /* 0x0000000310007986 */ /* 0x001fe2000c101524 */
[----:B------:R-:W-:Y:S05]  /*c8b0*/  EXIT ;  /* 0x000000000000794d */ /* 0x000fea0003800000 */
.L_x_13049:
[----:B------:R-:W-:Y:S01]  /*c8c0*/  UMOV UR4, 0xf0000000 ;  /* 0xf000000000047882 */ /* 0x000fe20000000000 */
[----:B------:R-:W-:Y:S01]  /*c8d0*/  UMOV UR5, 0x380fffff ;  /* 0x380fffff00057882 */ /* 0x000fe20000000000 */
[----:B-12345:R-:W0:Y:S01]  /*c8e0*/  F2F.F32.F64 R5, -R2 ;  /* 0x8000000200057310 */ /* 0x03ee220000301000 */
        /* <DEDUP_REMOVED lines=18> */
.L_x_13052:
[----:B------:R-:W-:-:S04]  /*ca10*/  LOP3.LUT R2, R5, 0x80000000, RZ, 0xc0, !PT ;  /* 0x8000000005027812 */ /* 0x000fc800078ec0ff */
[----:B------:R-:W-:-:S04]  /*ca20*/  SHF.R.U32.HI R3, RZ, 0x18, R2 ;  /* 0x00000018ff037819 */ /* 0x000fc80000011602 */
[----:B------:R-:W-:-:S04]  /*ca30*/  LOP3.LUT R0, R0, R3, RZ, 0xfc, !PT ;  /* 0x0000000300007212 */ /* 0x000fc800078efcff */
[----:B------:R-:W-:-:S07]  /*ca40*/  PRMT R8, R0, 0x7610, R8 ;  /* 0x0000761000087816 */ /* 0x000fce0000000008 */
.L_x_13051:
[----:B------:R-:W-:Y:S05]  /*ca50*/  BSYNC B0 ;  /* 0x0000000000007941 */ /* 0x000fea0003800000 */
.L_x_13050:
[----:B------:R-:W-:Y:S01]  /*ca60*/  STG.E.U8 desc[UR36][R16.64], R8 ;  /* 0x0000000810007986 */ /* 0x000fe2000c101124 */
[----:B------:R-:W-:Y:S05]  /*ca70*/  EXIT ;  /* 0x000000000000794d */ /* 0x000fea0003800000 */
.L_x_13048:
[----:B------:R-:W-:Y:S01]  /*ca80*/  UMOV UR4, 0xf0000000 ;  /* 0xf000000000047882 */ /* 0x000fe20000000000 */
[----:B------:R-:W-:Y:S01]  /*ca90*/  UMOV UR5, 0x380fffff ;  /* 0x380fffff00057882 */ /* 0x000fe20000000000 */
[----:B-12345:R-:W0:Y:S01]  /*caa0*/  F2F.F32.F64 R5, -R2 ;  /* 0x8000000200057310 */ /* 0x03ee220000301000 */
[----:B------:R-:W-:Y:S01]  /*cab0*/  DSETP.GEU.AND P0, PT, |R2|, UR4, PT ;  /* 0x0000000402007e2a */ /* 0x000fe2000bf0e200 */
[----:B------:R-:W-:Y:S01]  /*cac0*/  BSSY B0, `(.L_x_13053) ;  /* 0x0000015000007945 */ /* 0x000fe20003800000 */
[----:B------:R-:W-:-:S12]  /*cad0*/  MOV R8, 0x80 ;  /* 0x0000008000087802 */ /* 0x000fd80000000f00 */
        /* <DEDUP_REMOVED lines=15> */
.L_x_13055:
[----:B------:R-:W-:-:S04]  /*cbd0*/  LOP3.LUT R2, R5, 0x80000000, RZ, 0xc0, !PT ;  /* 0x8000000005027812 */ /* 0x000fc800078ec0ff */
[----:B------:R-:W-:-:S04]  /*cbe0*/  SHF.R.U32.HI R3, RZ, 0x18, R2 ;  /* 0x00000018ff037819 */ /* 0x000fc80000011602 */
[----:B------:R-:W-:-:S04]  /*cbf0*/  LOP3.LUT R0, R0, R3, RZ, 0xfc, !PT ;  /* 0x0000000300007212 */ /* 0x000fc800078efcff */
[----:B------:R-:W-:-:S07]  /*cc00*/  PRMT R8, R0, 0x7610, R8 ;  /* 0x0000761000087816 */ /* 0x000fce0000000008 */
.L_x_13054:
[----:B------:R-:W-:Y:S05]  /*cc10*/  BSYNC B0 ;  /* 0x0000000000007941 */ /* 0x000fea0003800000 */
.L_x_13053:
[----:B------:R-:W-:Y:S01]  /*cc20*/  STG.E.U8 desc[UR36][R16.64], R8 ;  /* 0x0000000810007986 */ /* 0x000fe2000c101124 */
[----:B------:R-:W-:Y:S05]  /*cc30*/  EXIT ;  /* 0x000000000000794d */ /* 0x000fea0003800000 */
.L_x_13047:
        /* <DEDUP_REMOVED lines=8> */
[----:B-12345:R0:W1:Y:S01]  /*ccc0*/  F2F.F32.F64 R6, -R2 ;  /* 0x8000000200067310 */ /* 0x03e0620000301000 */
        /* <DEDUP_REMOVED lines=17> */
.L_x_13030:
[----:B------:R-:W-:Y:S01]  /*cde0*/  MOV R0, 0x0 ;  /* 0x0000000000007802 */ /* 0x000fe20000000f00 */
[----:B------:R-:W-:Y:S01]  /*cdf0*/  ULDC.64 UR4, c[0x4][0x198] ;  /* 0x0100660000047ab9 */ /* 0x000fe20000000a00 */
[----:B------:R-:W-:Y:S01]  /*ce00*/  ULDC.64 UR6, c[0x4][0x98] ;  /* 0x0100260000067ab9 */ /* 0x000fe20000000a00 */
[----:B------:R-:W-:Y:S01]  /*ce10*/  IMAD.U32 R4, RZ, RZ, UR4 ;  /* 0x00000004ff047e24 */ /* 0x000fe2000f8e00ff */
[----:B-12345:R0:W1:Y:S01]  /*ce20*/  LDC.64 R2, c[0x4][R0] ;  /* 0x0100000000027b82 */ /* 0x03e0620000000a00 */
        /* <DEDUP_REMOVED lines=11> */
.L_x_13058:
[----:B------:R-:W-:Y:S05]  /*cee0*/  EXIT ;  /* 0x000000000000794d */ /* 0x000fea0003800000 */
.L_x_13057:
[----:B-12345:R-:W0:Y:S02]  /*cef0*/  F2I.U64.F64.TRUNC R2, -R2 ;  /* 0x8000000200027311 */ /* 0x03ee24000030d800 */
[----:B0-----:R-:W-:Y:S01]  /*cf00*/  STG.E.64 desc[UR36][R16.64], R2 ;  /* 0x0000000210007986 */ /* 0x001fe2000c101b24 */
[----:B------:R-:W-:Y:S05]  /*cf10*/  EXIT ;  /* 0x000000000000794d */ /* 0x000fea0003800000 */
.L_x_13056:
[----:B-12345:R-:W0:Y:S02]  /*cf20*/  F2I.U32.F64.TRUNC R3, -R2 ;  /* 0x8000000200037311 */ /* 0x03ee24000030d000 */
[----:B0-----:R-:W-:Y:S01]  /*cf30*/  STG.E desc[UR36][R16.64], R3 ;  /* 0x0000000310007986 */ /* 0x001fe2000c101924 */
[----:B------:R-:W-:Y:S05]  /*cf40*/  EXIT ;  /* 0x000000000000794d */ /* 0x000fea0003800000 */
.L_x_13059:
        /* <DEDUP_REMOVED lines=11> */
.L_x_23582:


//--------------------- .text._ZN2at6native27unrolled_elementwise_kernelIZZZNS0_15neg_kernel_cudaERNS_18TensorIteratorBaseEENKUlvE0_clEvENKUlvE4_clEvEUldE_St5arrayIPcLm2EELi4E23TrivialOffsetCalculatorILi1EjESB_NS0_6memory12LoadWithCastILi1EEENSC_13StoreWithCastILi1EEEEEviT_T0_T2_T3_T4_T5_ --------------------------
	.section	.text._ZN2at6native27unrolled_elementwise_kernelIZZZNS0_15neg_kernel_cudaERNS_18TensorIteratorBaseEENKUlvE0_clEvENKUlvE4_clEvEUldE_St5arrayIPcLm2EELi4E23TrivialOffsetCalculatorILi1EjESB_NS0_6memory12LoadWithCastILi1EEENSC_13StoreWithCastILi1EEEEEviT_T0_T2_T3_T4_T5_,"ax",@progbits
	.align	128
        .global         _ZN2at6native27unrolled_elementwise_kernelIZZZNS0_15neg_kernel_cudaERNS_18TensorIteratorBaseEENKUlvE0_clEvENKUlvE4_clEvEUldE_St5arrayIPcLm2EELi4E23TrivialOffsetCalculatorILi1EjESB_NS0_6memory12LoadWithCastILi1EEENSC_13StoreWithCastILi1EEEEEviT_T0_T2_T3_T4_T5_
        .type           _ZN2at6native27unrolled_elementwise_kernelIZZZNS0_15neg_kernel_cudaERNS_18TensorIteratorBaseEENKUlvE0_clEvENKUlvE4_clEvEUldE_St5arrayIPcLm2EELi4E23TrivialOffsetCalculatorILi1EjESB_NS0_6memory12LoadWithCastILi1EEENSC_13StoreWithCastILi1EEEEEviT_T0_T2_T3_T4_T5_,@function
        .size           _ZN2at6native27unrolled_elementwise_kernelIZZZNS0_15neg_kernel_cudaERNS_18TensorIteratorBaseEENKUlvE0_clEvENKUlvE4_clEvEUldE_St5arrayIPcLm2EELi4E23TrivialOffsetCalculatorILi1EjESB_NS0_6memory12LoadWithCastILi1EEENSC_13StoreWithCastILi1EEEEEviT_T0_T2_T3_T4_T5_,(.L_x_23583 - _ZN2at6native27unrolled_elementwise_kernelIZZZNS0_15neg_kernel_cudaERNS_18TensorIteratorBaseEENKUlvE0_clEvENKUlvE4_clEvEUldE_St5arrayIPcLm2EELi4E23TrivialOffsetCalculatorILi1EjESB_NS0_6memory12LoadWithCastILi1EEENSC_13StoreWithCastILi1EEEEEviT_T0_T2_T3_T4_T5_)
        .other          _ZN2at6native27unrolled_elementwise_kernelIZZZNS0_15neg_kernel_cudaERNS_18TensorIteratorBaseEENKUlvE0_clEvENKUlvE4_clEvEUldE_St5arrayIPcLm2EELi4E23TrivialOffsetCalculatorILi1EjESB_NS0_6memory12LoadWithCastILi1EEENSC_13StoreWithCastILi1EEEEEviT_T0_T2_T3_T4_T5_,@"STO_CUDA_ENTRY STV_DEFAULT"
_ZN2at6native27unrolled_elementwise_kernelIZZZNS0_15neg_kernel_cudaERNS_18TensorIteratorBaseEENKUlvE0_clEvENKUlvE4_clEvEUldE_St5arrayIPcLm2EELi4E23TrivialOffsetCalculatorILi1EjESB_NS0_6memory12LoadWithCastILi1EEENSC_13StoreWithCastILi1EEEEEviT_T0_T2_T3_T4_T5_:
.text._ZN2at6native27unrolled_elementwise_kernelIZZZNS0_15neg_kernel_cudaERNS_18TensorIteratorBaseEENKUlvE0_clEvENKUlvE4_clEvEUldE_St5arrayIPcLm2EELi4E23TrivialOffsetCalculatorILi1EjESB_NS0_6memory12LoadWithCastILi1EEENSC_13StoreWithCastILi1EEEEEviT_T0_T2_T3_T4_T5_:
        /* <DEDUP_REMOVED lines=32> */
.L_x_13065:
[----:B------:R-:W2:Y:S02]  /*0200*/  LDG.E.U8 R4, desc[UR36][R4.64] ;  /* 0x0000002404047981 */ /* 0x000ea4000c1e1100 */
[----:B--2---:R0:W1:Y:S01]  /*0210*/  I2F.F64.U16 R28, R4 ;  /* 0x00000004001c7312 */ /* 0x0040620000101800 */
[----:B------:R-:W-:Y:S05]  /*0220*/  BRA `(.L_x_13067) ;  /* 0x0000000c00747947 */ /* 0x000fea0003800000 */
.L_x_13064:
        /* <DEDUP_REMOVED lines=9> */
.L_x_13069:
[----:B------:R-:W2:Y:S02]  /*02c0*/  LDG.E R4, desc[UR36][R4.64] ;  /* 0x0000002404047981 */ /* 0x000ea4000c1e1900 */
[----:B--2---:R1:W2:Y:S01]  /*02d0*/  I2F.F64 R28, R4 ;  /* 0x00000004001c7312 */ /* 0x0042a20000201c00 */
[----:B------:R-:W-:Y:S05]  /*02e0*/  BRA `(.L_x_13067) ;  /* 0x0000000c00447947 */ /* 0x000fea0003800000 */
.L_x_13068:
[----:B------:R-:W2:Y:S02]  /*02f0*/  LDG.E.U16 R4, desc[UR36][R4.64] ;  /* 0x0000002404047981 */ /* 0x000ea4000c1e1500 */
[----:B--2---:R3:W4:Y:S01]  /*0300*/  I2F.F64.S16 R28, R4 ;  /* 0x00000004001c7312 */ /* 0x0047220000101c00 */
[----:B------:R-:W-:Y:S05]  /*0310*/  BRA `(.L_x_13067) ;  /* 0x0000000c00387947 */ /* 0x000fea0003800000 */
.L_x_13063:
        /* <DEDUP_REMOVED lines=10> */
.L_x_13071:
[----:B------:R-:W2:Y:S02]  /*03c0*/  LDG.E.U16 R0, desc[UR36][R4.64] ;  /* 0x0000002404007981 */ /* 0x000ea4000c1e1500 */
[----:B--2---:R-:W-:-:S05]  /*03d0*/  HADD2.F32 R0, -RZ, R0.H0_H0 ;  /* 0x20000000ff007230 */ /* 0x004fca0000004100 */
[----:B------:R-:W-:-:S04]  /*03e0*/  FMUL.FTZ R0, R0, 1 ;  /* 0x3f80000000007820 */ /* 0x000fc80000410000 */
[----:B------:R0:W1:Y:S01]  /*03f0*/  F2F.F64.F32 R28, R0 ;  /* 0x00000000001c7310 */ /* 0x0000620000201800 */
[----:B------:R-:W-:Y:S05]  /*0400*/  BRA `(.L_x_13067) ;  /* 0x0000000800fc7947 */ /* 0x000fea0003800000 */
.L_x_13070:
        /* <DEDUP_REMOVED lines=10> */
.L_x_13073:
[----:B------:R-:W2:Y:S02]  /*04b0*/  LDG.E.U16 R4, desc[UR36][R4.64] ;  /* 0x0000002404047981 */ /* 0x000ea4000c1e1500 */
[----:B--2---:R-:W-:-:S05]  /*04c0*/  HADD2.F32 R0, -RZ, R4.H0_H0 ;  /* 0x20000004ff007230 */ /* 0x004fca0000004100 */
[----:B------:R-:W-:-:S04]  /*04d0*/  FMUL.FTZ R0, R0, 1 ;  /* 0x3f80000000007820 */ /* 0x000fc80000410000 */
[----:B------:R0:W1:Y:S01]  /*04e0*/  F2F.F64.F32 R28, R0 ;  /* 0x00000000001c7310 */ /* 0x0000620000201800 */
[----:B------:R-:W-:Y:S05]  /*04f0*/  BRA `(.L_x_13067) ;  /* 0x0000000800c07947 */ /* 0x000fea0003800000 */
.L_x_13072:
[----:B------:R0:W5:Y:S01]  /*0500*/  LDG.E.64 R28, desc[UR36][R4.64] ;  /* 0x00000024041c7981 */ /* 0x000162000c1e1b00 */
[----:B------:R-:W-:Y:S05]  /*0510*/  BRA `(.L_x_13067) ;  /* 0x0000000800b87947 */ /* 0x000fea0003800000 */
.L_x_13062:
        /* <DEDUP_REMOVED lines=13> */
.L_x_13076:
[----:B------:R0:W5:Y:S01]  /*05f0*/  LDG.E.64 R28, desc[UR36][R4.64] ;  /* 0x00000024041c7981 */ /* 0x000162000c1e1b00 */
[----:B------:R-:W-:Y:S05]  /*0600*/  BRA `(.L_x_13067) ;  /* 0x00000008007c7947 */ /* 0x000fea0003800000 */
.L_x_13075:
        /* <DEDUP_REMOVED lines=28> */
.L_x_13078:
        /* <DEDUP_REMOVED lines=16> */
.L_x_13077:
[----:B------:R-:W2:Y:S02]  /*08d0*/  LDG.E.U16 R0, desc[UR36][R4.64] ;  /* 0x0000002404007981 */ /* 0x000ea4000c1e1500 */
[----:B--2---:R-:W-:-:S04]  /*08e0*/  IMAD.U32 R0, R0, 0x10000, RZ ;  /* 0x0001000000007824 */ /* 0x004fc800078e00ff */
[----:B------:R-:W-:-:S04]  /*08f0*/  FMUL.FTZ R0, R0, 1 ;  /* 0x3f80000000007820 */ /* 0x000fc80000410000 */
[----:B------:R0:W1:Y:S01]  /*0900*/  F2F.F64.F32 R28, R0 ;  /* 0x00000000001c7310 */ /* 0x0000620000201800 */
[----:B------:R-:W-:Y:S05]  /*0910*/  BRA `(.L_x_13067) ;  /* 0x0000000400b87947 */ /* 0x000fea0003800000 */
.L_x_13074:
        /* <DEDUP_REMOVED lines=11> */
.L_x_13081:
        /* <DEDUP_REMOVED lines=21> */
.L_x_13085:
[----:B------:R-:W-:Y:S05]  /*0b20*/  BSYNC B1 ;  /* 0x0000000000017941 */ /* 0x000fea0003800000 */
.L_x_13084:
[----:B------:R-:W-:Y:S01]  /*0b30*/  LEA R5, R0, 0x3b800000, 0x17 ;  /* 0x3b80000000057811 */ /* 0x000fe200078eb8ff */
[----:B------:R-:W-:-:S05]  /*0b40*/  IMAD.SHL.U32 R0, R3, 0x100000, RZ ;  /* 0x0010000003007824 */ /* 0x000fca00078e00ff */
[----:B------:R-:W-:-:S07]  /*0b50*/  LOP3.LUT R0, R5, R0, R6, 0xfe, !PT ;  /* 0x0000000005007212 */ /* 0x000fce00078efe06 */
.L_x_13083:
[----:B------:R-:W-:Y:S05]  /*0b60*/  BSYNC B0 ;  /* 0x0000000000007941 */ /* 0x000fea0003800000 */
.L_x_13082:
[----:B------:R-:W-:-:S04]  /*0b70*/  FMUL.FTZ R0, R0, 1 ;  /* 0x3f80000000007820 */ /* 0x000fc80000410000 */
[----:B------:R0:W1:Y:S01]  /*0b80*/  F2F.F64.F32 R28, R0 ;  /* 0x00000000001c7310 */ /* 0x0000620000201800 */
[----:B------:R-:W-:Y:S05]  /*0b90*/  BRA `(.L_x_13067) ;  /* 0x0000000400187947 */ /* 0x000fea0003800000 */
.L_x_13080:
        /* <DEDUP_REMOVED lines=21> */
.L_x_13089:
[----:B------:R-:W-:Y:S05]  /*0cf0*/  BSYNC B1 ;  /* 0x0000000000017941 */ /* 0x000fea0003800000 */
.L_x_13088:
[----:B------:R-:W-:Y:S01]  /*0d00*/  LEA R5, R0, 0x37800000, 0x17 ;  /* 0x3780000000057811 */ /* 0x000fe200078eb8ff */
[----:B------:R-:W-:-:S05]  /*0d10*/  IMAD.SHL.U32 R0, R3, 0x200000, RZ ;  /* 0x0020000003007824 */ /* 0x000fca00078e00ff */
[----:B------:R-:W-:-:S07]  /*0d20*/  LOP3.LUT R0, R5, R0, R6, 0xfe, !PT ;  /* 0x0000000005007212 */ /* 0x000fce00078efe06 */
.L_x_13087:
[----:B------:R-:W-:Y:S05]  /*0d30*/  BSYNC B0 ;  /* 0x0000000000007941 */ /* 0x000fea0003800000 */
.L_x_13086:
[----:B------:R-:W-:-:S04]  /*0d40*/  FMUL.FTZ R0, R0, 1 ;  /* 0x3f80000000007820 */ /* 0x000fc80000410000 */
[----:B------:R0:W1:Y:S01]  /*0d50*/  F2F.F64.F32 R28, R0 ;  /* 0x00000000001c7310 */ /* 0x0000620000201800 */
[----:B------:R-:W-:Y:S05]  /*0d60*/  BRA `(.L_x_13067) ;  /* 0x0000000000a47947 */ /* 0x000fea0003800000 */
.L_x_13079:
        /* <DEDUP_REMOVED lines=14> */
.L_x_13093:
[----:B------:R-:W-:Y:S05]  /*0e50*/  BSYNC B0 ;  /* 0x0000000000007941 */ /* 0x000fea0003800000 */
.L_x_13092:
[----:B------:R-:W-:-:S04]  /*0e60*/  FMUL.FTZ R0, R0, 1 ;  /* 0x3f80000000007820 */ /* 0x000fc80000410000 */
[----:B------:R0:W1:Y:S01]  /*0e70*/  F2F.F64.F32 R28, R0 ;  /* 0x00000000001c7310 */ /* 0x0000620000201800 */
[----:B------:R-:W-:Y:S05]  /*0e80*/  BRA `(.L_x_13067) ;  /* 0x00000000005c7947 */ /* 0x000fea0003800000 */
.L_x_13066:
        /* <DEDUP_REMOVED lines=16> */
.L_x_13094:
[----:B------:R-:W-:Y:S01]  /*0f90*/  CS2R R28, SRZ ;  /* 0x00000000001c7805 */ /* 0x000fe2000001ff00 */
[----:B------:R-:W-:Y:S06]  /*0fa0*/  BRA `(.L_x_13067) ;  /* 0x0000000000147947 */ /* 0x000fec0003800000 */
.L_x_13091:
[----:B------:R-:W2:Y:S02]  /*0fb0*/  LDG.E.64 R28, desc[UR36][R4.64] ;  /* 0x00000024041c7981 */ /* 0x000ea4000c1e1b00 */
[----:B--2---:R-:W0:Y:S01]  /*0fc0*/  I2F.F64.U64 R28, R28 ;  /* 0x0000001c001c7312 */ /* 0x004e220000301800 */
[----:B------:R-:W-:Y:S05]  /*0fd0*/  BRA `(.L_x_13067) ;  /* 0x0000000000087947 */ /* 0x000fea0003800000 */
.L_x_13090:
[----:B------:R-:W2:Y:S02]  /*0fe0*/  LDG.E R4, desc[UR36][R4.64] ;  /* 0x0000002404047981 */ /* 0x000ea4000c1e1900 */
[----:B--2---:R0:W1:Y:S02]  /*0ff0*/  I2F.F64.U32 R28, R4 ;  /* 0x00000004001c7312 */ /* 0x0040640000201800 */
.L_x_13067:
[----:B------:R-:W3:Y:S02]  /*1000*/  S2R R23, SR_TID.X ;  /* 0x0000000000177919 */ /* 0x000ee40000002100 */
[----:B---3--:R-:W-:-:S07]  /*1010*/  VIADD R23, R23, 0x80 ;  /* 0x0000008017177836 */ /* 0x008fce0000000000 */
.L_x_13061:
[----:B------:R-:W-:Y:S05]  /*1020*/  BSYNC B6 ;  /* 0x0000000000067941 */ /* 0x000fea0003800000 */
.L_x_13060:
        /* <DEDUP_REMOVED lines=24> */
.L_x_13100:
[----:B------:R-:W3:Y:S02]  /*11b0*/  LDG.E.U8 R4, desc[UR36][R4.64] ;  /* 0x0000002404047981 */ /* 0x000ee4000c1e1100 */
[----:B---3--:R0:W1:Y:S01]  /*11c0*/  I2F.F64.U16 R26, R4 ;  /* 0x00000004001a7312 */ /* 0x0080620000101800 */
[----:B------:R-:W-:Y:S05]  /*11d0*/  BRA `(.L_x_13102) ;  /* 0x0000000c00707947 */ /* 0x000fea0003800000 */
.L_x_13099:
        /* <DEDUP_REMOVED lines=9> */
.L_x_13104:
[----:B------:R-:W3:Y:S02]  /*1270*/  LDG.E R4, desc[UR36][R4.64] ;  /* 0x0000002404047981 */ /* 0x000ee4000c1e1900 */
[----:B---3--:R0:W1:Y:S01]  /*1280*/  I2F.F64 R26, R4 ;  /* 0x00000004001a7312 */ /* 0x0080620000201c00 */
[----:B------:R-:W-:Y:S05]  /*1290*/  BRA `(.L_x_13102) ;  /* 0x0000000c00407947 */ /* 0x000fea0003800000 */
.L_x_13103:
[----:B------:R-:W3:Y:S02]  /*12a0*/  LDG.E.U16 R4, desc[UR36][R4.64] ;  /* 0x0000002404047981 */ /* 0x000ee4000c1e1500 */
[----:B---3--:R0:W1:Y:S01]  /*12b0*/  I2F.F64.S16 R26, R4 ;  /* 0x00000004001a7312 */ /* 0x0080620000101c00 */
[----:B------:R-:W-:Y:S05]  /*12c0*/  BRA `(.L_x_13102) ;  /* 0x0000000c00347947 */ /* 0x000fea0003800000 */
.L_x_13098:
        /* <DEDUP_REMOVED lines=10> */
.L_x_13106:
[----:B------:R-:W3:Y:S02]  /*1370*/  LDG.E.U16 R0, desc[UR36][R4.64] ;  /* 0x0000002404007981 */ /* 0x000ee4000c1e1500 */
[----:B---3--:R-:W-:-:S05]  /*1380*/  HADD2.F32 R0, -RZ, R0.H0_H0 ;  /* 0x20000000ff007230 */ /* 0x008fca0000004100 */
[----:B------:R-:W-:-:S04]  /*1390*/  FMUL.FTZ R0, R0, 1 ;  /* 0x3f80000000007820 */ /* 0x000fc80000410000 */
[----:B------:R0:W1:Y:S01]  /*13a0*/  F2F.F64.F32 R26, R0 ;  /* 0x00000000001a7310 */ /* 0x0000620000201800 */
[----:B------:R-:W-:Y:S05]  /*13b0*/  BRA `(.L_x_13102) ;  /* 0x0000000800f87947 */ /* 0x000fea0003800000 */
.L_x_13105:
        /* <DEDUP_REMOVED lines=10> */
.L_x_13108:
[----:B------:R-:W3:Y:S02]  /*1460*/  LDG.E.U16 R4, desc[UR36][R4.64] ;  /* 0x0000002404047981 */ /* 0x000ee4000c1e1500 */
[----:B---3--:R-:W-:-:S05]  /*1470*/  HADD2.F32 R0, -RZ, R4.H0_H0 ;  /* 0x20000004ff007230 */ /* 0x008fca0000004100 */
[----:B------:R-:W-:-:S04]  /*1480*/  FMUL.FTZ R0, R0, 1 ;  /* 0x3f80000000007820 */ /* 0x000fc80000410000 */
[----:B------:R0:W1:Y:S01]  /*1490*/  F2F.F64.F32 R26, R0 ;  /* 0x00000000001a7310 */ /* 0x0000620000201800 */
[----:B------:R-:W-:Y:S05]  /*14a0*/  BRA `(.L_x_13102) ;  /* 0x0000000800bc7947 */ /* 0x000fea0003800000 */
.L_x_13107:
[----:B------:R0:W5:Y:S01]  /*14b0*/  LDG.E.64 R26, desc[UR36][R4.64] ;  /* 0x00000024041a7981 */ /* 0x000162000c1e1b00 */
[----:B------:R-:W-:Y:S05]  /*14c0*/  BRA `(.L_x_13102) ;  /* 0x0000000800b47947 */ /* 0x000fea0003800000 */
.L_x_13097:
        /* <DEDUP_REMOVED lines=13> */
.L_x_13111:
[----:B------:R0:W5:Y:S01]  /*15a0*/  LDG.E.64 R26, desc[UR36][R4.64] ;  /* 0x00000024041a7981 */ /* 0x000162000c1e1b00 */
[----:B------:R-:W-:Y:S05]  /*15b0*/  BRA `(.L_x_13102) ;  /* 0x0000000800787947 */ /* 0x000fea0003800000 */
.L_x_13110:
        /* <DEDUP_REMOVED lines=28> */
.L_x_13113:
        /* <DEDUP_REMOVED lines=15> */
.L_x_13112:
[----:B------:R-:W3:Y:S02]  /*1870*/  LDG.E.U16 R0, desc[UR36][R4.64] ;  /* 0x0000002404007981 */ /* 0x000ee4000c1e1500 */
[----:B---3--:R-:W-:-:S04]  /*1880*/  IMAD.U32 R0, R0, 0x10000, RZ ;  /* 0x0001000000007824 */ /* 0x008fc800078e00ff */
[----:B------:R-:W-:-:S04]  /*1890*/  FMUL.FTZ R0, R0, 1 ;  /* 0x3f80000000007820 */ /* 0x000fc80000410000 */
[----:B------:R0:W1:Y:S01]  /*18a0*/  F2F.F64.F32 R26, R0 ;  /* 0x00000000001a7310 */ /* 0x0000620000201800 */
[----:B------:R-:W-:Y:S05]  /*18b0*/  BRA `(.L_x_13102) ;  /* 0x0000000400b87947 */ /* 0x000fea0003800000 */
.L_x_13109:
        /* <DEDUP_REMOVED lines=11> */
.L_x_13116:
        /* <DEDUP_REMOVED lines=21> */
.L_x_13120:
[----:B------:R-:W-:Y:S05]  /*1ac0*/  BSYNC B1 ;  /* 0x0000000000017941 */ /* 0x000fea0003800000 */
.L_x_13119:
[----:B------:R-:W-:Y:S01]  /*1ad0*/  LEA R5, R0, 0x3b800000, 0x17 ;  /* 0x3b80000000057811 */ /* 0x000fe200078eb8ff */
[----:B------:R-:W-:-:S05]  /*1ae0*/  IMAD.SHL.U32 R0, R3, 0x100000, RZ ;  /* 0x0010000003007824 */ /* 0x000fca00078e00ff */
[----:B------:R-:W-:-:S07]  /*1af0*/  LOP3.LUT R0, R5, R0, R6, 0xfe, !PT ;  /* 0x0000000005007212 */ /* 0x000fce00078efe06 */
.L_x_13118:
[----:B------:R-:W-:Y:S05]  /*1b00*/  BSYNC B0 ;  /* 0x0000000000007941 */ /* 0x000fea0003800000 */
.L_x_13117:
[----:B------:R-:W-:-:S04]  /*1b10*/  FMUL.FTZ R0, R0, 1 ;  /* 0x3f80000000007820 */ /* 0x000fc80000410000 */
[----:B------:R0:W1:Y:S01]  /*1b20*/  F2F.F64.F32 R26, R0 ;  /* 0x00000000001a7310 */ /* 0x0000620000201800 */
[----:B------:R-:W-:Y:S05]  /*1b30*/  BRA `(.L_x_13102) ;  /* 0x0000000400187947 */ /* 0x000fea0003800000 */
.L_x_13115:
        /* <DEDUP_REMOVED lines=21> */
.L_x_13124:
[----:B------:R-:W-:Y:S05]  /*1c90*/  BSYNC B1 ;  /* 0x0000000000017941 */ /* 0x000fea0003800000 */
.L_x_13123:
[----:B------:R-:W-:Y:S01]  /*1ca0*/  LEA R5, R0, 0x37800000, 0x17 ;  /* 0x3780000000057811 */ /* 0x000fe200078eb8ff */
[----:B------:R-:W-:-:S05]  /*1cb0*/  IMAD.SHL.U32 R0, R3, 0x200000, RZ ;  /* 0x0020000003007824 */ /* 0x000fca00078e00ff */
[----:B------:R-:W-:-:S07]  /*1cc0*/  LOP3.LUT R0, R5, R0, R6, 0xfe, !PT ;  /* 0x0000000005007212 */ /* 0x000fce00078efe06 */
.L_x_13122:
[----:B------:R-:W-:Y:S05]  /*1cd0*/  BSYNC B0 ;  /* 0x0000000000007941 */ /* 0x000fea0003800000 */
.L_x_13121:
[----:B------:R-:W-:-:S04]  /*1ce0*/  FMUL.FTZ R0, R0, 1 ;  /* 0x3f80000000007820 */ /* 0x000fc80000410000 */
[----:B------:R0:W1:Y:S01]  /*1cf0*/  F2F.F64.F32 R26, R0 ;  /* 0x00000000001a7310 */ /* 0x0000620000201800 */
[----:B------:R-:W-:Y:S05]  /*1d00*/  BRA `(.L_x_13102) ;  /* 0x0000000000a47947 */ /* 0x000fea0003800000 */
.L_x_13114:
        /* <DEDUP_REMOVED lines=14> */
.L_x_13128:
[----:B------:R-:W-:Y:S05]  /*1df0*/  BSYNC B0 ;  /* 0x0000000000007941 */ /* 0x000fea0003800000 */
.L_x_13127:
[----:B------:R-:W-:-:S04]  /*1e00*/  FMUL.FTZ R0, R0, 1 ;  /* 0x3f80000000007820 */ /* 0x000fc80000410000 */
[----:B------:R0:W1:Y:S01]  /*1e10*/  F2F.F64.F32 R26, R0 ;  /* 0x00000000001a7310 */ /* 0x0000620000201800 */
[----:B------:R-:W-:Y:S05]  /*1e20*/  BRA `(.L_x_13102) ;  /* 0x00000000005c7947 */ /* 0x000fea0003800000 */
.L_x_13101:
        /* <DEDUP_REMOVED lines=16> */
.L_x_13129:
[----:B------:R-:W-:Y:S01]  /*1f30*/  CS2R R26, SRZ ;  /* 0x00000000001a7805 */ /* 0x000fe2000001ff00 */
[----:B------:R-:W-:Y:S06]  /*1f40*/  BRA `(.L_x_13102) ;  /* 0x0000000000147947 */ /* 0x000fec0003800000 */
.L_x_13126:
[----:B------:R-:W3:Y:S02]  /*1f50*/  LDG.E.64 R26, desc[UR36][R4.64] ;  /* 0x00000024041a7981 */ /* 0x000ee4000c1e1b00 */
[----:B---3--:R-:W0:Y:S01]  /*1f60*/  I2F.F64.U64 R26, R26 ;  /* 0x0000001a001a7312 */ /* 0x008e220000301800 */
[----:B------:R-:W-:Y:S05]  /*1f70*/  BRA `(.L_x_13102) ;  /* 0x0000000000087947 */ /* 0x000fea0003800000 */
.L_x_13125:
[----:B------:R-:W3:Y:S02]  /*1f80*/  LDG.E R4, desc[UR36][R4.64] ;  /* 0x0000002404047981 */ /* 0x000ee4000c1e1900 */
[----:B---3--:R0:W1:Y:S02]  /*1f90*/  I2F.F64.U32 R26, R4 ;  /* 0x00000004001a7312 */ /* 0x0080640000201800 */
.L_x_13102:
[----:B------:R-:W-:-:S07]  /*1fa0*/  VIADD R23, R23, 0x80 ;  /* 0x0000008017177836 */ /* 0x000fce0000000000 */
.L_x_13096:
[----:B------:R-:W-:Y:S05]  /*1fb0*/  BSYNC B6 ;  /* 0x0000000000067941 */ /* 0x000fea0003800000 */
.L_x_13095:
        /* <DEDUP_REMOVED lines=26> */
.L_x_13135:
[----:B------:R-:W3:Y:S02]  /*2160*/  LDG.E.U8 R4, desc[UR36][R4.64] ;  /* 0x0000002404047981 */ /* 0x000ee4000c1e1100 */
[----:B---3--:R0:W1:Y:S01]  /*2170*/  I2F.F64.U16 R16, R4 ;  /* 0x0000000400107312 */ /* 0x0080620000101800 */
[----:B------:R-:W-:Y:S05]  /*2180*/  BRA `(.L_x_13137) ;  /* 0x0000000c00707947 */ /* 0x000fea0003800000 */
.L_x_13134:
        /* <DEDUP_REMOVED lines=9> */
.L_x_13139:
[----:B------:R-:W3:Y:S02]  /*2220*/  LDG.E R4, desc[UR36][R4.64] ;  /* 0x0000002404047981 */ /* 0x000ee4000c1e1900 */
[----:B---3--:R0:W1:Y:S01]  /*2230*/  I2F.F64 R16, R4 ;  /* 0x0000000400107312 */ /* 0x0080620000201c00 */
[----:B------:R-:W-:Y:S05]  /*2240*/  BRA `(.L_x_13137) ;  /* 0x0000000c00407947 */ /* 0x000fea0003800000 */
.L_x_13138:
[----:B------:R-:W3:Y:S02]  /*2250*/  LDG.E.U16 R4, desc[UR36][R4.64] ;  /* 0x0000002404047981 */ /* 0x000ee4000c1e1500 */
[----:B---3--:R0:W1:Y:S01]  /*2260*/  I2F.F64.S16 R16, R4 ;  /* 0x0000000400107312 */ /* 0x0080620000101c00 */
[----:B------:R-:W-:Y:S05]  /*2270*/  BRA `(.L_x_13137) ;  /* 0x0000000c00347947 */ /* 0x000fea0003800000 */
.L_x_13133:
        /* <DEDUP_REMOVED lines=10> */
.L_x_13141:
[----:B------:R-:W3:Y:S02]  /*2320*/  LDG.E.U16 R0, desc[UR36][R4.64] ;  /* 0x0000002404007981 */ /* 0x000ee4000c1e1500 */
[----:B---3--:R-:W-:-:S05]  /*2330*/  HADD2.F32 R0, -RZ, R0.H0_H0 ;  /* 0x20000000ff007230 */ /* 0x008fca0000004100 */
[----:B------:R-:W-:-:S04]  /*2340*/  FMUL.FTZ R0, R0, 1 ;  /* 0x3f80000000007820 */ /* 0x000fc80000410000 */
[----:B------:R0:W1:Y:S01]  /*2350*/  F2F.F64.F32 R16, R0 ;  /* 0x0000000000107310 */ /* 0x0000620000201800 */
[----:B------:R-:W-:Y:S05]  /*2360*/  BRA `(.L_x_13137) ;  /* 0x0000000800f87947 */ /* 0x000fea0003800000 */
.L_x_13140:
        /* <DEDUP_REMOVED lines=10> */
.L_x_13143:
[----:B------:R-:W3:Y:S02]  /*2410*/  LDG.E.U16 R4, desc[UR36][R4.64] ;  /* 0x0000002404047981 */ /* 0x000ee4000c1e1500 */
[----:B---3--:R-:W-:-:S05]  /*2420*/  HADD2.F32 R0, -RZ, R4.H0_H0 ;  /* 0x20000004ff007230 */ /* 0x008fca0000004100 */
[----:B------:R-:W-:-:S04]  /*2430*/  FMUL.FTZ R0, R0, 1 ;  /* 0x3f80000000007820 */ /* 0x000fc80000410000 */
[----:B------:R0:W1:Y:S01]  /*2440*/  F2F.F64.F32 R16, R0 ;  /* 0x0000000000107310 */ /* 0x0000620000201800 */
[----:B------:R-:W-:Y:S05]  /*2450*/  BRA `(.L_x_13137) ;  /* 0x0000000800bc7947 */ /* 0x000fea0003800000 */
.L_x_13142:
[----:B------:R0:W5:Y:S01]  /*2460*/  LDG.E.64 R16, desc[UR36][R4.64] ;  /* 0x0000002404107981 */ /* 0x000162000c1e1b00 */
[----:B------:R-:W-:Y:S05]  /*2470*/  BRA `(.L_x_13137) ;  /* 0x0000000800b47947 */ /* 0x000fea0003800000 */
.L_x_13132:
        /* <DEDUP_REMOVED lines=13> */
.L_x_13146:
[----:B------:R0:W5:Y:S01]  /*2550*/  LDG.E.64 R16, desc[UR36][R4.64] ;  /* 0x0000002404107981 */ /* 0x000162000c1e1b00 */
[----:B------:R-:W-:Y:S05]  /*2560*/  BRA `(.L_x_13137) ;  /* 0x0000000800787947 */ /* 0x000fea0003800000 */
.L_x_13145:
        /* <DEDUP_REMOVED lines=28> */
.L_x_13148:
        /* <DEDUP_REMOVED lines=15> */
.L_x_13147:
[----:B------:R-:W3:Y:S02]  /*2820*/  LDG.E.U16 R0, desc[UR36][R4.64] ;  /* 0x0000002404007981 */ /* 0x000ee4000c1e1500 */
[----:B---3--:R-:W-:-:S04]  /*2830*/  IMAD.U32 R0, R0, 0x10000, RZ ;  /* 0x0001000000007824 */ /* 0x008fc800078e00ff */
[----:B------:R-:W-:-:S04]  /*2840*/  FMUL.FTZ R0, R0, 1 ;  /* 0x3f80000000007820 */ /* 0x000fc80000410000 */
[----:B------:R0:W1:Y:S01]  /*2850*/  F2F.F64.F32 R16, R0 ;  /* 0x0000000000107310 */ /* 0x0000620000201800 */
[----:B------:R-:W-:Y:S05]  /*2860*/  BRA `(.L_x_13137) ;  /* 0x0000000400b87947 */ /* 0x000fea0003800000 */
.L_x_13144:
        /* <DEDUP_REMOVED lines=11> */
.L_x_13151:
        /* <DEDUP_REMOVED lines=21> */
.L_x_13155:
[----:B------:R-:W-:Y:S05]  /*2a70*/  BSYNC B1 ;  /* 0x0000000000017941 */ /* 0x000fea0003800000 */
.L_x_13154:
[----:B------:R-:W-:Y:S01]  /*2a80*/  LEA R5, R0, 0x3b800000, 0x17 ;  /* 0x3b80000000057811 */ /* 0x000fe200078eb8ff */
[----:B------:R-:W-:-:S05]  /*2a90*/  IMAD.SHL.U32 R0, R3, 0x100000, RZ ;  /* 0x0010000003007824 */ /* 0x000fca00078e00ff */
[----:B------:R-:W-:-:S07]  /*2aa0*/  LOP3.LUT R0, R5, R0, R6, 0xfe, !PT ;  /* 0x0000000005007212 */ /* 0x000fce00078efe06 */
.L_x_13153:
[----:B------:R-:W-:Y:S05]  /*2ab0*/  BSYNC B0 ;  /* 0x0000000000007941 */ /* 0x000fea0003800000 */
.L_x_13152:
[----:B------:R-:W-:-:S04]  /*2ac0*/  FMUL.FTZ R0, R0, 1 ;  /* 0x3f80000000007820 */ /* 0x000fc80000410000 */
[----:B------:R3:W0:Y:S01]  /*2ad0*/  F2F.F64.F32 R16, R0 ;  /* 0x0000000000107310 */ /* 0x0006220000201800 */
[----:B------:R-:W-:Y:S05]  /*2ae0*/  BRA `(.L_x_13137) ;  /* 0x0000000400187947 */ /* 0x000fea0003800000 */
.L_x_13150:
        /* <DEDUP_REMOVED lines=21> */
.L_x_13159:
[----:B------:R-:W-:Y:S05]  /*2c40*/  BSYNC B1 ;  /* 0x0000000000017941 */ /* 0x000fea0003800000 */
.L_x_13158:
[----:B------:R-:W-:Y:S01]  /*2c50*/  LEA R5, R0, 0x37800000, 0x17 ;  /* 0x3780000000057811 */ /* 0x000fe200078eb8ff */
[----:B------:R-:W-:-:S05]  /*2c60*/  IMAD.SHL.U32 R0, R3, 0x200000, RZ ;  /* 0x0020000003007824 */ /* 0x000fca00078e00ff */
[----:B------:R-:W-:-:S07]  /*2c70*/  LOP3.LUT R0, R5, R0, R6, 0xfe, !PT ;  /* 0x0000000005007212 */ /* 0x000fce00078efe06 */
.L_x_13157:
[----:B------:R-:W-:Y:S05]  /*2c80*/  BSYNC B0 ;  /* 0x0000000000007941 */ /* 0x000fea0003800000 */
.L_x_13156:
[----:B------:R-:W-:-:S04]  /*2c90*/  FMUL.FTZ R0, R0, 1 ;  /* 0x3f80000000007820 */ /* 0x000fc80000410000 */
[----:B------:R0:W1:Y:S01]  /*2ca0*/  F2F.F64.F32 R16, R0 ;  /* 0x0000000000107310 */ /* 0x0000620000201800 */
[----:B------:R-:W-:Y:S05]  /*2cb0*/  BRA `(.L_x_13137) ;  /* 0x0000000000a47947 */ /* 0x000fea0003800000 */
.L_x_13149:
        /* <DEDUP_REMOVED lines=14> */
.L_x_13163:
[----:B------:R-:W-:Y:S05]  /*2da0*/  BSYNC B0 ;  /* 0x0000000000007941 */ /* 0x000fea0003800000 */
.L_x_13162:
[----:B------:R-:W-:-:S04]  /*2db0*/  FMUL.FTZ R0, R0, 1 ;  /* 0x3f80000000007820 */ /* 0x000fc80000410000 */
[----:B------:R0:W1:Y:S01]  /*2dc0*/  F2F.F64.F32 R16, R0 ;  /* 0x0000000000107310 */ /* 0x0000620000201800 */
[----:B------:R-:W-:Y:S05]  /*2dd0*/  BRA `(.L_x_13137) ;  /* 0x00000000005c7947 */ /* 0x000fea0003800000 */
.L_x_13136:
        /* <DEDUP_REMOVED lines=16> */
.L_x_13164:
[----:B------:R-:W-:Y:S01]  /*2ee0*/  CS2R R16, SRZ ;  /* 0x0000000000107805 */ /* 0x000fe2000001ff00 */
[----:B------:R-:W-:Y:S06]  /*2ef0*/  BRA `(.L_x_13137) ;  /* 0x0000000000147947 */ /* 0x000fec0003800000 */
.L_x_13161:
[----:B------:R-:W3:Y:S02]  /*2f00*/  LDG.E.64 R16, desc[UR36][R4.64] ;  /* 0x0000002404107981 */ /* 0x000ee4000c1e1b00 */
[----:B---3--:R-:W0:Y:S01]  /*2f10*/  I2F.F64.U64 R16, R16 ;  /* 0x0000001000107312 */ /* 0x008e220000301800 */
[----:B------:R-:W-:Y:S05]  /*2f20*/  BRA `(.L_x_13137) ;  /* 0x0000000000087947 */ /* 0x000fea0003800000 */
.L_x_13160:
[----:B------:R-:W3:Y:S02]  /*2f30*/  LDG.E R4, desc[UR36][R4.64] ;  /* 0x0000002404047981 */ /* 0x000ee4000c1e1900 */
[----:B---3--:R0:W1:Y:S02]  /*2f40*/  I2F.F64.U32 R16, R4 ;  /* 0x0000000400107312 */ /* 0x0080640000201800 */
.L_x_13137:
[----:B------:R-:W-:-:S07]  /*2f50*/  VIADD R23, R23, 0x80 ;  /* 0x0000008017177836 */ /* 0x000fce0000000000 */
.L_x_13131:
[----:B------:R-:W-:Y:S05]  /*2f60*/  BSYNC B6 ;  /* 0x0000000000067941 */ /* 0x000fea0003800000 */
.L_x_13130:
        /* <DEDUP_REMOVED lines=23> */
.L_x_13170:
[----:B------:R-:W3:Y:S02]  /*30e0*/  LDG.E.U8 R4, desc[UR36][R4.64] ;  /* 0x0000002404047981 */ /* 0x000ee4000c1e1100 */
[----:B---3--:R0:W1:Y:S01]  /*30f0*/  I2F.F64.U16 R24, R4 ;  /* 0x0000000400187312 */ /* 0x0080620000101800 */
[----:B------:R-:W-:Y:S05]  /*3100*/  BRA `(.L_x_13166) ;  /* 0x0000000c006c7947 */ /* 0x000fea0003800000 */
.L_x_13169:
        /* <DEDUP_REMOVED lines=9> */
.L_x_13173:
[----:B------:R-:W3:Y:S02]  /*31a0*/  LDG.E R4, desc[UR36][R4.64] ;  /* 0x0000002404047981 */ /* 0x000ee4000c1e1900 */
[----:B---3--:R0:W1:Y:S01]  /*31b0*/  I2F.F64 R24, R4 ;  /* 0x0000000400187312 */ /* 0x0080620000201c00 */
[----:B------:R-:W-:Y:S05]  /*31c0*/  BRA `(.L_x_13166) ;  /* 0x0000000c003c7947 */ /* 0x000fea0003800000 */
.L_x_13172:
[----:B------:R-:W3:Y:S02]  /*31d0*/  LDG.E.U16 R4, desc[UR36][R4.64] ;  /* 0x0000002404047981 */ /* 0x000ee4000c1e1500 */
[----:B---3--:R0:W1:Y:S01]  /*31e0*/  I2F.F64.S16 R24, R4 ;  /* 0x0000000400187312 */ /* 0x0080620000101c00 */
[----:B------:R-:W-:Y:S05]  /*31f0*/  BRA `(.L_x_13166) ;  /* 0x0000000c00307947 */ /* 0x000fea0003800000 */
.L_x_13168:
        /* <DEDUP_REMOVED lines=10> */
.L_x_13175:
[----:B------:R-:W3:Y:S02]  /*32a0*/  LDG.E.U16 R0, desc[UR36][R4.64] ;  /* 0x0000002404007981 */ /* 0x000ee4000c1e1500 */
[----:B---3--:R-:W-:-:S05]  /*32b0*/  HADD2.F32 R0, -RZ, R0.H0_H0 ;  /* 0x20000000ff007230 */ /* 0x008fca0000004100 */
[----:B------:R-:W-:-:S04]  /*32c0*/  FMUL.FTZ R0, R0, 1 ;  /* 0x3f80000000007820 */ /* 0x000fc80000410000 */
[----:B------:R0:W1:Y:S01]  /*32d0*/  F2F.F64.F32 R24, R0 ;  /* 0x0000000000187310 */ /* 0x0000620000201800 */
[----:B------:R-:W-:Y:S05]  /*32e0*/  BRA `(.L_x_13166) ;  /* 0x0000000800f47947 */ /* 0x000fea0003800000 */
.L_x_13174:
        /* <DEDUP_REMOVED lines=10> */
.L_x_13177:
[----:B------:R-:W3:Y:S02]  /*3390*/  LDG.E.U16 R4, desc[UR36][R4.64] ;  /* 0x0000002404047981 */ /* 0x000ee4000c1e1500 */
[----:B---3--:R-:W-:-:S05]  /*33a0*/  HADD2.F32 R0, -RZ, R4.H0_H0 ;  /* 0x20000004ff007230 */ /* 0x008fca0000004100 */
[----:B------:R-:W-:-:S04]  /*33b0*/  FMUL.FTZ R0, R0, 1 ;  /* 0x3f80000000007820 */ /* 0x000fc80000410000 */
[----:B------:R0:W1:Y:S01]  /*33c0*/  F2F.F64.F32 R24, R0 ;  /* 0x0000000000187310 */ /* 0x0000620000201800 */
[----:B------:R-:W-:Y:S05]  /*33d0*/  BRA `(.L_x_13166) ;  /* 0x0000000800b87947 */ /* 0x000fea0003800000 */
.L_x_13176:
[----:B------:R0:W5:Y:S01]  /*33e0*/  LDG.E.64 R24, desc[UR36][R4.64] ;  /* 0x0000002404187981 */ /* 0x000162000c1e1b00 */
[----:B------:R-:W-:Y:S05]  /*33f0*/  BRA `(.L_x_13166) ;  /* 0x0000000800b07947 */ /* 0x000fea0003800000 */
.L_x_13167:
        /* <DEDUP_REMOVED lines=13> */
.L_x_13180:
[----:B------:R0:W5:Y:S01]  /*34d0*/  LDG.E.64 R24, desc[UR36][R4.64] ;  /* 0x0000002404187981 */ /* 0x000162000c1e1b00 */
[----:B------:R-:W-:Y:S05]  /*34e0*/  BRA `(.L_x_13166) ;  /* 0x0000000800747947 */ /* 0x000fea0003800000 */
.L_x_13179:
        /* <DEDUP_REMOVED lines=28> */
.L_x_13182:
        /* <DEDUP_REMOVED lines=15> */
.L_x_13181:
[----:B------:R-:W3:Y:S02]  /*37a0*/  LDG.E.U16 R0, desc[UR36][R4.64] ;  /* 0x0000002404007981 */ /* 0x000ee4000c1e1500 */
[----:B---3--:R-:W-:-:S04]  /*37b0*/  IMAD.U32 R0, R0, 0x10000, RZ ;  /* 0x0001000000007824 */ /* 0x008fc800078e00ff */
[----:B------:R-:W-:-:S04]  /*37c0*/  FMUL.FTZ R0, R0, 1 ;  /* 0x3f80000000007820 */ /* 0x000fc80000410000 */
[----:B------:R0:W1:Y:S01]  /*37d0*/  F2F.F64.F32 R24, R0 ;  /* 0x0000000000187310 */ /* 0x0000620000201800 */
[----:B------:R-:W-:Y:S05]  /*37e0*/  BRA `(.L_x_13166) ;  /* 0x0000000400b47947 */ /* 0x000fea0003800000 */
.L_x_13178:
        /* <DEDUP_REMOVED lines=11> */
.L_x_13185:
        /* <DEDUP_REMOVED lines=21> */
.L_x_13189:
[----:B------:R-:W-:Y:S05]  /*39f0*/  BSYNC B1 ;  /* 0x0000000000017941 */ /* 0x000fea0003800000 */
.L_x_13188:
[----:B------:R-:W-:Y:S01]  /*3a00*/  LEA R5, R0, 0x3b800000, 0x17 ;  /* 0x3b80000000057811 */ /* 0x000fe200078eb8ff */
[----:B------:R-:W-:-:S05]  /*3a10*/  IMAD.SHL.U32 R0, R3, 0x100000, RZ ;  /* 0x0010000003007824 */ /* 0x000fca00078e00ff */
[----:B------:R-:W-:-:S07]  /*3a20*/  LOP3.LUT R0, R5, R0, R6, 0xfe, !PT ;  /* 0x0000000005007212 */ /* 0x000fce00078efe06 */
.L_x_13187:
[----:B------:R-:W-:Y:S05]  /*3a30*/  BSYNC B0 ;  /* 0x0000000000007941 */ /* 0x000fea0003800000 */
.L_x_13186:
[----:B------:R-:W-:-:S04]  /*3a40*/  FMUL.FTZ R0, R0, 1 ;  /* 0x3f80000000007820 */ /* 0x000fc80000410000 */
[----:B------:R0:W1:Y:S01]  /*3a50*/  F2F.F64.F32 R24, R0 ;  /* 0x0000000000187310 */ /* 0x0000620000201800 */
[----:B------:R-:W-:Y:S05]  /*3a60*/  BRA `(.L_x_13166) ;  /* 0x0000000400147947 */ /* 0x000fea0003800000 */
.L_x_13184:
        /* <DEDUP_REMOVED lines=21> */
.L_x_13193:
[----:B------:R-:W-:Y:S05]  /*3bc0*/  BSYNC B1 ;  /* 0x0000000000017941 */ /* 0x000fea0003800000 */
.L_x_13192:
[----:B------:R-:W-:Y:S01]  /*3bd0*/  LEA R5, R0, 0x37800000, 0x17 ;  /* 0x3780000000057811 */ /* 0x000fe200078eb8ff */
[----:B------:R-:W-:-:S05]  /*3be0*/  IMAD.SHL.U32 R0, R3, 0x200000, RZ ;  /* 0x0020000003007824 */ /* 0x000fca00078e00ff */
[----:B------:R-:W-:-:S07]  /*3bf0*/  LOP3.LUT R0, R5, R0, R6, 0xfe, !PT ;  /* 0x0000000005007212 */ /* 0x000fce00078efe06 */
.L_x_13191:
[----:B------:R-:W-:Y:S05]  /*3c00*/  BSYNC B0 ;  /* 0x0000000000007941 */ /* 0x000fea0003800000 */
.L_x_13190:
[----:B------:R-:W-:-:S04]  /*3c10*/  FMUL.FTZ R0, R0, 1 ;  /* 0x3f80000000007820 */ /* 0x000fc80000410000 */
[----:B------:R0:W1:Y:S01]  /*3c20*/  F2F.F64.F32 R24, R0 ;  /* 0x0000000000187310 */ /* 0x0000620000201800 */
[----:B------:R-:W-:Y:S05]  /*3c30*/  BRA `(.L_x_13166) ;  /* 0x0000000000a07947 */ /* 0x000fea0003800000 */
.L_x_13183:
        /* <DEDUP_REMOVED lines=14> */
.L_x_13197:
[----:B------:R-:W-:Y:S05]  /*3d20*/  BSYNC B0 ;  /* 0x0000000000007941 */ /* 0x000fea0003800000 */
.L_x_13196:
[----:B------:R-:W-:-:S04]  /*3d30*/  FMUL.FTZ R0, R0, 1 ;  /* 0x3f80000000007820 */ /* 0x000fc80000410000 */
[----:B------:R0:W1:Y:S01]  /*3d40*/  F2F.F64.F32 R24, R0 ;  /* 0x0000000000187310 */ /* 0x0000620000201800 */
[----:B------:R-:W-:Y:S05]  /*3d50*/  BRA `(.L_x_13166) ;  /* 0x0000000000587947 */ /* 0x000fea0003800000 */
.L_x_13171:
        /* <DEDUP_REMOVED lines=16> */
.L_x_13198:
[----:B------:R-:W-:Y:S05]  /*3e60*/  BRA `(.L_x_13166) ;  /* 0x0000000000147947 */ /* 0x000fea0003800000 */
.L_x_13195:
[----:B------:R-:W3:Y:S02]  /*3e70*/  LDG.E.64 R24, desc[UR36][R4.64] ;  /* 0x0000002404187981 */ /* 0x000ee4000c1e1b00 */
[----:B---3--:R-:W0:Y:S01]  /*3e80*/  I2F.F64.U64 R24, R24 ;  /* 0x0000001800187312 */ /* 0x008e220000301800 */
[----:B------:R-:W-:Y:S05]  /*3e90*/  BRA `(.L_x_13166) ;  /* 0x0000000000087947 */ /* 0x000fea0003800000 */
.L_x_13194:
[----:B------:R-:W3:Y:S02]  /*3ea0*/  LDG.E R4, desc[UR36][R4.64] ;  /* 0x0000002404047981 */ /* 0x000ee4000c1e1900 */
[----:B---3--:R0:W1:Y:S02]  /*3eb0*/  I2F.F64.U32 R24, R4 ;  /* 0x0000000400187312 */ /* 0x0080640000201800 */
.L_x_13166:
[----:B------:R-:W-:Y:S05]  /*3ec0*/  BSYNC B6 ;  /* 0x0000000000067941 */ /* 0x000fea0003800000 */
.L_x_13165:
[----:B------:R-:W2:Y:S01]  /*3ed0*/  S2R R23, SR_TID.X ;  /* 0x0000000000177919 */ /* 0x000ea20000002100 */
[----:B------:R-:W0:Y:S01]  /*3ee0*/  LDC.U8 R19, c[0x0][0x234] ;  /* 0x00008d00ff137b82 */ /* 0x000e220000000000 */
[----:B------:R-:W-:Y:S01]  /*3ef0*/  BSSY B6, `(.L_x_13199) ;  /* 0x000011d000067945 */ /* 0x000fe20003800000 */
[----:B--2---:R-:W-:-:S13]  /*3f00*/  ISETP.GE.AND P0, PT, R23, R18, PT ;  /* 0x000000121700720c */ /* 0x004fda0003f06270 */
[----:B------:R-:W-:Y:S05]  /*3f10*/  @P0 BRA `(.L_x_13200) ;  /* 0x0000001000680947 */ /* 0x000fea0003800000 */
[----:B------:R-:W2:Y:S01]  /*3f20*/  LDC.64 R8, c[0x0][0x218] ;  /* 0x00008600ff087b82 */ /* 0x000ea20000000a00 */
[----:B0--3--:R-:W-:Y:S01]  /*3f30*/  IMAD R0, R2, 0x200, R23 ;  /* 0x0000020002007824 */ /* 0x009fe200078e0217 */
[----:B-1----:R-:W-:Y:S01]  /*3f40*/  PRMT R4, R19, 0x9910, RZ ;  /* 0x0000991013047816 */ /* 0x002fe200000000ff */
[----:B------:R-:W-:Y:S01]  /*3f50*/  ULDC UR4, c[0x0][0x238] ;  /* 0x00008e0000047ab9 */ /* 0x000fe20000000800 */
[----:B------:R-:W-:Y:S02]  /*3f60*/  VIADD R23, R23, 0x80 ;  /* 0x0000008017177836 */ /* 0x000fe40000000000 */
        /* <DEDUP_REMOVED lines=14> */
[----:B----45:R-:W0:Y:S02]  /*4050*/  F2I.F64.TRUNC R29, -R28 ;  /* 0x8000001c001d7311 */ /* 0x030e24000030d100 */
[----:B0-----:R0:W-:Y:S01]  /*4060*/  STG.E.U8 desc[UR36][R8.64], R29 ;  /* 0x0000001d08007986 */ /* 0x0011e2000c101124 */
[----:B------:R-:W-:Y:S05]  /*4070*/  BRA `(.L_x_13200) ;  /* 0x0000001000107947 */ /* 0x000fea0003800000 */
.L_x_13204:
[----:B----45:R-:W0:Y:S02]  /*4080*/  F2I.S64.F64.TRUNC R28, -R28 ;  /* 0x8000001c001c7311 */ /* 0x030e24000030d900 */
[----:B0-----:R-:W-:-:S05]  /*4090*/  IMAD.MOV.U32 R3, RZ, RZ, R28 ;  /* 0x000000ffff037224 */ /* 0x001fca00078e001c */
[----:B------:R0:W-:Y:S01]  /*40a0*/  STG.E.U8 desc[UR36][R8.64], R3 ;  /* 0x0000000308007986 */ /* 0x0001e2000c101124 */
[----:B------:R-:W-:Y:S05]  /*40b0*/  BRA `(.L_x_13200) ;  /* 0x0000001000007947 */ /* 0x000fea0003800000 */
.L_x_13203:
[----:B------:R-:W-:-:S13]  /*40c0*/  ISETP.NE.AND P0, PT, R0, 0x2, PT ;  /* 0x000000020000780c */ /* 0x000fda0003f05270 */
[----:B------:R-:W-:Y:S05]  /*40d0*/  @!P0 BRA `(.L_x_13206) ;  /* 0x0000000000288947 */ /* 0x000fea0003800000 */
[----:B------:R-:W-:-:S13]  /*40e0*/  ISETP.NE.AND P0, PT, R0, 0x3, PT ;  /* 0x000000030000780c */ /* 0x000fda0003f05270 */
[----:B------:R-:W-:Y:S05]  /*40f0*/  @!P0 BRA `(.L_x_13207) ;  /* 0x0000000000148947 */ /* 0x000fea0003800000 */
[----:B------:R-:W-:-:S13]  /*4100*/  ISETP.NE.AND P0, PT, R0, 0x4, PT ;  /* 0x000000040000780c */ /* 0x000fda0003f05270 */
[----:B------:R-:W-:Y:S05]  /*4110*/  @P0 BRA `(.L_x_13205) ;  /* 0x0000000c00900947 */ /* 0x000fea0003800000 */
[----:B----45:R-:W0:Y:S02]  /*4120*/  F2I.S64.F64.TRUNC R28, -R28 ;  /* 0x8000001c001c7311 */ /* 0x030e24000030d900 */
[----:B0-----:R0:W-:Y:S01]  /*4130*/  STG.E.64 desc[UR36][R8.64], R28 ;  /* 0x0000001c08007986 */ /* 0x0011e2000c101b24 */
[----:B------:R-:W-:Y:S05]  /*4140*/  BRA `(.L_x_13200) ;  /* 0x0000000c00dc7947 */ /* 0x000fea0003800000 */
.L_x_13207:
[----:B----45:R-:W0:Y:S02]  /*4150*/  F2I.F64.TRUNC R29, -R28 ;  /* 0x8000001c001d7311 */ /* 0x030e24000030d100 */
[----:B0-----:R0:W-:Y:S01]  /*4160*/  STG.E desc[UR36][R8.64], R29 ;  /* 0x0000001d08007986 */ /* 0x0011e2000c101924 */
[----:B------:R-:W-:Y:S05]  /*4170*/  BRA `(.L_x_13200) ;  /* 0x0000000c00d07947 */ /* 0x000fea0003800000 */
.L_x_13206:
[----:B----45:R-:W0:Y:S02]  /*4180*/  F2I.F64.TRUNC R29, -R28 ;  /* 0x8000001c001d7311 */ /* 0x030e24000030d100 */
[----:B0-----:R0:W-:Y:S01]  /*4190*/  STG.E.U16 desc[UR36][R8.64], R29 ;  /* 0x0000001d08007986 */ /* 0x0011e2000c101524 */
[----:B------:R-:W-:Y:S05]  /*41a0*/  BRA `(.L_x_13200) ;  /* 0x0000000c00c47947 */ /* 0x000fea0003800000 */
.L_x_13202:
        /* <DEDUP_REMOVED lines=8> */
[----:B----45:R-:W0:Y:S01]  /*4230*/  F2F.F32.F64 R3, -R28 ;  /* 0x8000001c00037310 */ /* 0x030e220000301000 */
[----:B------:R-:W-:-:S14]  /*4240*/  DSETP.GEU.AND P0, PT, |R28|, UR4, PT ;  /* 0x000000041c007e2a */ /* 0x000fdc000bf0e200 */
[----:B0-----:R-:W-:-:S05]  /*4250*/  @!P0 FMUL R3, R3, 1.175494350822287508e-38 ;  /* 0x0080000003038820 */ /* 0x001fca0000400000 */
[----:B------:R0:W-:Y:S01]  /*4260*/  STG.E desc[UR36][R8.64], R3 ;  /* 0x0000000308007986 */ /* 0x0001e2000c101924 */
[----:B------:R-:W-:Y:S05]  /*4270*/  BRA `(.L_x_13200) ;  /* 0x0000000c00907947 */ /* 0x000fea0003800000 */
.L_x_13209:
[----:B------:R-:W-:Y:S01]  /*4280*/  UMOV UR4, 0xf0000000 ;  /* 0xf000000000047882 */ /* 0x000fe20000000000 */
[----:B------:R-:W-:Y:S01]  /*4290*/  UMOV UR5, 0x380fffff ;  /* 0x380fffff00057882 */ /* 0x000fe20000000000 */
[----:B----45:R-:W0:Y:S01]  /*42a0*/  F2F.F32.F64 R0, -R28 ;  /* 0x8000001c00007310 */ /* 0x030e220000301000 */
[----:B------:R-:W-:-:S14]  /*42b0*/  DSETP.GEU.AND P0, PT, |R28|, UR4, PT ;  /* 0x000000041c007e2a */ /* 0x000fdc000bf0e200 */
[----:B0-----:R-:W-:-:S05]  /*42c0*/  @!P0 FMUL R0, R0, 1.175494350822287508e-38 ;  /* 0x0080000000008820 */ /* 0x001fca0000400000 */
[----:B------:R-:W-:-:S05]  /*42d0*/  F2FP.F16.F32.PACK_AB R0, RZ, R0 ;  /* 0x00000000ff00723e */ /* 0x000fca00000000ff */
[----:B------:R0:W-:Y:S01]  /*42e0*/  STG.E.U16 desc[UR36][R8.64], R0 ;  /* 0x0000000008007986 */ /* 0x0001e2000c101524 */
[----:B------:R-:W-:Y:S05]  /*42f0*/  BRA `(.L_x_13200) ;  /* 0x0000000c00707947 */ /* 0x000fea0003800000 */
.L_x_13208:
        /* <DEDUP_REMOVED lines=8> */
[----:B----45:R-:W0:Y:S01]  /*4380*/  F2F.F32.F64 R4, -R28 ;  /* 0x8000001c00047310 */ /* 0x030e220000301000 */
[----:B------:R-:W-:Y:S01]  /*4390*/  DSETP.GEU.AND P0, PT, |R28|, UR4, PT ;  /* 0x000000041c007e2a */ /* 0x000fe2000bf0e200 */
[----:B------:R-:W-:-:S13]  /*43a0*/  IMAD.MOV.U32 R5, RZ, RZ, RZ ;  /* 0x000000ffff057224 */ /* 0x000fda00078e00ff */
[----:B0-----:R-:W-:-:S05]  /*43b0*/  @!P0 FMUL R4, R4, 1.175494350822287508e-38 ;  /* 0x0080000004048820 */ /* 0x001fca0000400000 */
[----:B------:R0:W-:Y:S01]  /*43c0*/  STG.E.64 desc[UR36][R8.64], R4 ;  /* 0x0000000408007986 */ /* 0x0001e2000c101b24 */
[----:B------:R-:W-:Y:S05]  /*43d0*/  BRA `(.L_x_13200) ;  /* 0x0000000c00387947 */ /* 0x000fea0003800000 */
.L_x_13211:
[----:B------:R-:W-:Y:S01]  /*43e0*/  UMOV UR4, 0xf0000000 ;  /* 0xf000000000047882 */ /* 0x000fe20000000000 */
[----:B------:R-:W-:Y:S01]  /*43f0*/  UMOV UR5, 0x380fffff ;  /* 0x380fffff00057882 */ /* 0x000fe20000000000 */
[----:B----45:R-:W0:Y:S01]  /*4400*/  F2F.F32.F64 R0, -R28 ;  /* 0x8000001c00007310 */ /* 0x030e220000301000 */
[----:B------:R-:W-:-:S14]  /*4410*/  DSETP.GEU.AND P0, PT, |R28|, UR4, PT ;  /* 0x000000041c007e2a */ /* 0x000fdc000bf0e200 */
[----:B0-----:R-:W-:-:S05]  /*4420*/  @!P0 FMUL R0, R0, 1.175494350822287508e-38 ;  /* 0x0080000000008820 */ /* 0x001fca0000400000 */
[----:B------:R-:W-:-:S04]  /*4430*/  F2FP.F16.F32.PACK_AB R3, RZ, R0 ;  /* 0x00000000ff03723e */ /* 0x000fc800000000ff */
[----:B------:R-:W-:-:S05]  /*4440*/  PRMT R3, R3, 0x5410, RZ ;  /* 0x0000541003037816 */ /* 0x000fca00000000ff */
[----:B------:R0:W-:Y:S01]  /*4450*/  STG.E desc[UR36][R8.64], R3 ;  /* 0x0000000308007986 */ /* 0x0001e2000c101924 */
[----:B------:R-:W-:Y:S05]  /*4460*/  BRA `(.L_x_13200) ;  /* 0x0000000c00147947 */ /* 0x000fea0003800000 */
.L_x_13210:
[----:B----45:R-:W-:-:S07]  /*4470*/  DADD R28, -RZ, -R28 ;  /* 0x00000000ff1c7229 */ /* 0x030fce000000091c */
[----:B------:R0:W-:Y:S01]  /*4480*/  STG.E.64 desc[UR36][R8.64], R28 ;  /* 0x0000001c08007986 */ /* 0x0001e2000c101b24 */
[----:B------:R-:W-:Y:S05]  /*4490*/  BRA `(.L_x_13200) ;  /* 0x0000000c00087947 */ /* 0x000fea0003800000 */
.L_x_13201:
        /* <DEDUP_REMOVED lines=8> */
[----:B----45:R-:W-:-:S06]  /*4520*/  DSETP.NEU.AND P0, PT, R28, RZ, PT ;  /* 0x000000ff1c00722a */ /* 0x030fcc0003f0d000 */
[----:B------:R-:W-:-:S05]  /*4530*/  SEL R3, RZ, 0x1, !P0 ;  /* 0x00000001ff037807 */ /* 0x000fca0004000000 */
[----:B------:R0:W-:Y:S01]  /*4540*/  STG.E.U8 desc[UR36][R8.64], R3 ;  /* 0x0000000308007986 */ /* 0x0001e2000c101124 */
[----:B------:R-:W-:Y:S05]  /*4550*/  BRA `(.L_x_13200) ;  /* 0x0000000800d87947 */ /* 0x000fea0003800000 */
.L_x_13214:
[----:B----45:R-:W-:Y:S01]  /*4560*/  DADD R4, -RZ, -R28 ;  /* 0x00000000ff047229 */ /* 0x030fe2000000091c */
[----:B------:R-:W-:-:S06]  /*4570*/  CS2R R6, SRZ ;  /* 0x0000000000067805 */ /* 0x000fcc000001ff00 */
[----:B------:R0:W-:Y:S01]  /*4580*/  STG.E.128 desc[UR36][R8.64], R4 ;  /* 0x0000000408007986 */ /* 0x0001e2000c101d24 */
[----:B------:R-:W-:Y:S05]  /*4590*/  BRA `(.L_x_13200) ;  /* 0x0000000800c87947 */ /* 0x000fea0003800000 */
.L_x_13213:
        /* <DEDUP_REMOVED lines=25> */
.L_x_13218:
[----:B------:R-:W-:Y:S05]  /*4730*/  BSYNC B0 ;  /* 0x0000000000007941 */ /* 0x000fea0003800000 */
.L_x_13217:
[----:B------:R-:W-:-:S05]  /*4740*/  LOP3.LUT R5, R0, R5, RZ, 0xfc, !PT ;  /* 0x0000000500057212 */ /* 0x000fca00078efcff */
[----:B------:R0:W-:Y:S01]  /*4750*/  STG.E.U8 desc[UR36][R8.64], R5 ;  /* 0x0000000508007986 */ /* 0x0001e2000c101124 */
[----:B------:R-:W-:Y:S05]  /*4760*/  BRA `(.L_x_13200) ;  /* 0x0000000800547947 */ /* 0x000fea0003800000 */
.L_x_13216:
[----:B------:R-:W-:Y:S01]  /*4770*/  UMOV UR4, 0xf0000000 ;  /* 0xf000000000047882 */ /* 0x000fe20000000000 */
[----:B------:R-:W-:Y:S01]  /*4780*/  UMOV UR5, 0x380fffff ;  /* 0x380fffff00057882 */ /* 0x000fe20000000000 */
[----:B----45:R-:W0:Y:S01]  /*4790*/  F2F.F32.F64 R5, -R28 ;  /* 0x8000001c00057310 */ /* 0x030e220000301000 */
        /* <DEDUP_REMOVED lines=14> */
.L_x_13220:
[----:B------:R-:W-:Y:S01]  /*4880*/  IMAD.MOV.U32 R0, RZ, RZ, 0x7f ;  /* 0x0000007fff007424 */ /* 0x000fe200078e00ff */
[----:B------:R-:W-:-:S04]  /*4890*/  ISETP.GT.U32.AND P0, PT, R3, 0x7f800000, PT ;  /* 0x7f8000000300780c */ /* 0x000fc80003f04070 */
[----:B------:R-:W-:-:S09]  /*48a0*/  SEL R0, R0, 0x7c, P0 ;  /* 0x0000007c00007807 */ /* 0x000fd20000000000 */
.L_x_13221:
[----:B------:R-:W-:Y:S05]  /*48b0*/  BSYNC B0 ;  /* 0x0000000000007941 */ /* 0x000fea0003800000 */
.L_x_13219:
[----:B------:R-:W-:-:S04]  /*48c0*/  LOP3.LUT R3, R5, 0x80000000, RZ, 0xc0, !PT ;  /* 0x8000000005037812 */ /* 0x000fc800078ec0ff */
[----:B------:R-:W-:-:S04]  /*48d0*/  SHF.R.U32.HI R3, RZ, 0x18, R3 ;  /* 0x00000018ff037819 */ /* 0x000fc80000011603 */
[----:B------:R-:W-:-:S05]  /*48e0*/  LOP3.LUT R3, R0, R3, RZ, 0xfc, !PT ;  /* 0x0000000300037212 */ /* 0x000fca00078efcff */
[----:B------:R0:W-:Y:S01]  /*48f0*/  STG.E.U8 desc[UR36][R8.64], R3 ;  /* 0x0000000308007986 */ /* 0x0001e2000c101124 */
[----:B------:R-:W-:Y:S05]  /*4900*/  BRA `(.L_x_13200) ;  /* 0x0000000400ec7947 */ /* 0x000fea0003800000 */
.L_x_13215:
[----:B------:R-:W-:Y:S01]  /*4910*/  UMOV UR4, 0xf0000000 ;  /* 0xf000000000047882 */ /* 0x000fe20000000000 */
[----:B------:R-:W-:Y:S01]  /*4920*/  UMOV UR5, 0x380fffff ;  /* 0x380fffff00057882 */ /* 0x000fe20000000000 */
[----:B----45:R-:W0:Y:S01]  /*4930*/  F2F.F32.F64 R0, -R28 ;  /* 0x8000001c00007310 */ /* 0x030e220000301000 */
[----:B------:R-:W-:-:S14]  /*4940*/  DSETP.GEU.AND P0, PT, |R28|, UR4, PT ;  /* 0x000000041c007e2a */ /* 0x000fdc000bf0e200 */
[----:B0-----:R-:W-:-:S05]  /*4950*/  @!P0 FMUL R0, R0, 1.175494350822287508e-38 ;  /* 0x0080000000008820 */ /* 0x001fca0000400000 */
[----:B------:R-:W-:-:S05]  /*4960*/  F2FP.BF16.F32.PACK_AB R0, RZ, R0 ;  /* 0x00000000ff00723e */ /* 0x000fca00000010ff */
[----:B------:R0:W-:Y:S01]  /*4970*/  STG.E.U16 desc[UR36][R8.64], R0 ;  /* 0x0000000008007986 */ /* 0x0001e2000c101524 */
[----:B------:R-:W-:Y:S05]  /*4980*/  BRA `(.L_x_13200) ;  /* 0x0000000400cc7947 */ /* 0x000fea0003800000 */
.L_x_13212:
        /* <DEDUP_REMOVED lines=8> */
[----:B----45:R-:W0:Y:S02]  /*4a10*/  F2I.U32.F64.TRUNC R29, -R28 ;  /* 0x8000001c001d7311 */ /* 0x030e24000030d000 */
[----:B0-----:R0:W-:Y:S01]  /*4a20*/  STG.E.U16 desc[UR36][R8.64], R29 ;  /* 0x0000001d08007986 */ /* 0x0011e2000c101524 */
[----:B------:R-:W-:Y:S05]  /*4a30*/  BRA `(.L_x_13200) ;  /* 0x0000000400a07947 */ /* 0x000fea0003800000 */
.L_x_13224:
[----:B------:R-:W-:Y:S01]  /*4a40*/  UMOV UR4, 0xf0000000 ;  /* 0xf000000000047882 */ /* 0x000fe20000000000 */
[----:B------:R-:W-:Y:S01]  /*4a50*/  UMOV UR5, 0x380fffff ;  /* 0x380fffff00057882 */ /* 0x000fe20000000000 */
[----:B----45:R-:W0:Y:S01]  /*4a60*/  F2F.F32.F64 R5, -R28 ;  /* 0x8000001c00057310 */ /* 0x030e220000301000 */
        /* <DEDUP_REMOVED lines=18> */
.L_x_13227:
[----:B------:R-:W-:-:S04]  /*4b90*/  LOP3.LUT R3, R5, 0x80000000, RZ, 0xc0, !PT ;  /* 0x8000000005037812 */ /* 0x000fc800078ec0ff */
[----:B------:R-:W-:-:S04]  /*4ba0*/  SHF.R.U32.HI R3, RZ, 0x18, R3 ;  /* 0x00000018ff037819 */ /* 0x000fc80000011603 */
[----:B------:R-:W-:-:S04]  /*4bb0*/  LOP3.LUT R0, R0, R3, RZ, 0xfc, !PT ;  /* 0x0000000300007212 */ /* 0x000fc800078efcff */
[----:B------:R-:W-:-:S07]  /*4bc0*/  PRMT R4, R0, 0x7610, R4 ;  /* 0x0000761000047816 */ /* 0x000fce0000000004 */
.L_x_13226:
[----:B------:R-:W-:Y:S05]  /*4bd0*/  BSYNC B0 ;  /* 0x0000000000007941 */ /* 0x000fea0003800000 */
.L_x_13225:
[----:B------:R0:W-:Y:S01]  /*4be0*/  STG.E.U8 desc[UR36][R8.64], R4 ;  /* 0x0000000408007986 */ /* 0x0001e2000c101124 */
[----:B------:R-:W-:Y:S05]  /*4bf0*/  BRA `(.L_x_13200) ;  /* 0x0000000400307947 */ /* 0x000fea0003800000 */
.L_x_13223:
        /* <DEDUP_REMOVED lines=21> */
.L_x_13230:
[----:B------:R-:W-:-:S04]  /*4d50*/  LOP3.LUT R3, R5, 0x80000000, RZ, 0xc0, !PT ;  /* 0x8000000005037812 */ /* 0x000fc800078ec0ff */
[----:B------:R-:W-:-:S04]  /*4d60*/  SHF.R.U32.HI R3, RZ, 0x18, R3 ;  /* 0x00000018ff037819 */ /* 0x000fc80000011603 */
[----:B------:R-:W-:-:S04]  /*4d70*/  LOP3.LUT R0, R0, R3, RZ, 0xfc, !PT ;  /* 0x0000000300007212 */ /* 0x000fc800078efcff */
[----:B------:R-:W-:-:S07]  /*4d80*/  PRMT R4, R0, 0x7610, R4 ;  /* 0x0000761000047816 */ /* 0x000fce0000000004 */
.L_x_13229:
[----:B------:R-:W-:Y:S05]  /*4d90*/  BSYNC B0 ;  /* 0x0000000000007941 */ /* 0x000fea0003800000 */
.L_x_13228:
[----:B------:R0:W-:Y:S01]  /*4da0*/  STG.E.U8 desc[UR36][R8.64], R4 ;  /* 0x0000000408007986 */ /* 0x0001e2000c101124 */
[----:B------:R-:W-:Y:S05]  /*4db0*/  BRA `(.L_x_13200) ;  /* 0x0000000000c07947 */ /* 0x000fea0003800000 */
.L_x_13222:
        /* <DEDUP_REMOVED lines=26> */
.L_x_13205:
        /* <DEDUP_REMOVED lines=16> */
.L_x_13233:
[----:B------:R-:W-:Y:S05]  /*5060*/  BRA `(.L_x_13200) ;  /* 0x0000000000147947 */ /* 0x000fea0003800000 */
.L_x_13232:
[----:B----45:R-:W0:Y:S02]  /*5070*/  F2I.U64.F64.TRUNC R28, -R28 ;  /* 0x8000001c001c7311 */ /* 0x030e24000030d800 */
[----:B0-----:R0:W-:Y:S01]  /*5080*/  STG.E.64 desc[UR36][R8.64], R28 ;  /* 0x0000001c08007986 */ /* 0x0011e2000c101b24 */
[----:B------:R-:W-:Y:S05]  /*5090*/  BRA `(.L_x_13200) ;  /* 0x0000000000087947 */ /* 0x000fea0003800000 */
.L_x_13231:
[----:B----45:R-:W0:Y:S02]  /*50a0*/  F2I.U32.F64.TRUNC R29, -R28 ;  /* 0x8000001c001d7311 */ /* 0x030e24000030d000 */
[----:B0-----:R2:W-:Y:S02]  /*50b0*/  STG.E desc[UR36][R8.64], R29 ;  /* 0x0000001d08007986 */ /* 0x0015e4000c101924 */
.L_x_13200:
[----:B------:R-:W-:Y:S05]  /*50c0*/  BSYNC B6 ;  /* 0x0000000000067941 */ /* 0x000fea0003800000 */
.L_x_13199:
[----:B------:R-:W-:Y:S01]  /*50d0*/  ISETP.GE.AND P0, PT, R23, R18, PT ;  /* 0x000000121700720c */ /* 0x000fe20003f06270 */
[----:B------:R-:W-:-:S12]  /*50e0*/  BSSY B6, `(.L_x_13234) ;  /* 0x0000238000067945 */ /* 0x000fd80003800000 */
[----:B------:R-:W-:Y:S05]  /*50f0*/  @P0 BRA `(.L_x_13235) ;  /* 0x0000002000d80947 */ /* 0x000fea0003800000 */
[----:B0-2---:R-:W0:Y:S01]  /*5100*/  LDC.64 R8, c[0x0][0x218] ;  /* 0x00008600ff087b82 */ /* 0x005e220000000a00 */
[----:B---3--:R-:W-:Y:S01]  /*5110*/  IMAD R0, R2, 0x200, R23 ;  /* 0x0000020002007824 */ /* 0x008fe200078e0217 */
        /* <DEDUP_REMOVED lines=16> */
[----:B-----5:R-:W0:Y:S02]  /*5220*/  F2I.F64.TRUNC R27, -R26 ;  /* 0x8000001a001b7311 */ /* 0x020e24000030d100 */
[----:B0-----:R0:W-:Y:S01]  /*5230*/  STG.E.U8 desc[UR36][R8.64], R27 ;  /* 0x0000001b08007986 */ /* 0x0011e2000c101124 */
[----:B------:R-:W-:Y:S05]  /*5240*/  BRA `(.L_x_13241) ;  /* 0x0000001000107947 */ /* 0x000fea0003800000 */
.L_x_13239:
[----:B-----5:R-:W0:Y:S02]  /*5250*/  F2I.S64.F64.TRUNC R26, -R26 ;  /* 0x8000001a001a7311 */ /* 0x020e24000030d900 */
[----:B0-----:R-:W-:-:S05]  /*5260*/  IMAD.MOV.U32 R3, RZ, RZ, R26 ;  /* 0x000000ffff037224 */ /* 0x001fca00078e001a */
[----:B------:R0:W-:Y:S01]  /*5270*/  STG.E.U8 desc[UR36][R8.64], R3 ;  /* 0x0000000308007986 */ /* 0x0001e2000c101124 */
[----:B------:R-:W-:Y:S05]  /*5280*/  BRA `(.L_x_13241) ;  /* 0x0000001000007947 */ /* 0x000fea0003800000 */
.L_x_13238:
[----:B------:R-:W-:-:S13]  /*5290*/  ISETP.NE.AND P0, PT, R0, 0x2, PT ;  /* 0x000000020000780c */ /* 0x000fda0003f05270 */
[----:B------:R-:W-:Y:S05]  /*52a0*/  @!P0 BRA `(.L_x_13242) ;  /* 0x0000000000288947 */ /* 0x000fea0003800000 */
[----:B------:R-:W-:-:S13]  /*52b0*/  ISETP.NE.AND P0, PT, R0, 0x3, PT ;  /* 0x000000030000780c */ /* 0x000fda0003f05270 */
[----:B------:R-:W-:Y:S05]  /*52c0*/  @!P0 BRA `(.L_x_13243) ;  /* 0x0000000000148947 */ /* 0x000fea0003800000 */
[----:B------:R-:W-:-:S13]  /*52d0*/  ISETP.NE.AND P0, PT, R0, 0x4, PT ;  /* 0x000000040000780c */ /* 0x000fda0003f05270 */
[----:B------:R-:W-:Y:S05]  /*52e0*/  @P0 BRA `(.L_x_13240) ;  /* 0x0000000c00900947 */ /* 0x000fea0003800000 */
[----:B-----5:R-:W0:Y:S02]  /*52f0*/  F2I.S64.F64.TRUNC R26, -R26 ;  /* 0x8000001a001a7311 */ /* 0x020e24000030d900 */
[----:B0-----:R0:W-:Y:S01]  /*5300*/  STG.E.64 desc[UR36][R8.64], R26 ;  /* 0x0000001a08007986 */ /* 0x0011e2000c101b24 */
[----:B------:R-:W-:Y:S05]  /*5310*/  BRA `(.L_x_13241) ;  /* 0x0000000c00dc7947 */ /* 0x000fea0003800000 */
.L_x_13243:
[----:B-----5:R-:W0:Y:S02]  /*5320*/  F2I.F64.TRUNC R27, -R26 ;  /* 0x8000001a001b7311 */ /* 0x020e24000030d100 */
[----:B0-----:R0:W-:Y:S01]  /*5330*/  STG.E desc[UR36][R8.64], R27 ;  /* 0x0000001b08007986 */ /* 0x0011e2000c101924 */
[----:B------:R-:W-:Y:S05]  /*5340*/  BRA `(.L_x_13241) ;  /* 0x0000000c00d07947 */ /* 0x000fea0003800000 */
.L_x_13242:
[----:B-----5:R-:W0:Y:S02]  /*5350*/  F2I.F64.TRUNC R27, -R26 ;  /* 0x8000001a001b7311 */ /* 0x020e24000030d100 */
[----:B0-----:R0:W-:Y:S01]  /*5360*/  STG.E.U16 desc[UR36][R8.64], R27 ;  /* 0x0000001b08007986 */ /* 0x0011e2000c101524 */
[----:B------:R-:W-:Y:S05]  /*5370*/  BRA `(.L_x_13241) ;  /* 0x0000000c00c47947 */ /* 0x000fea0003800000 */
.L_x_13237:
        /* <DEDUP_REMOVED lines=8> */
[----:B-----5:R-:W0:Y:S01]  /*5400*/  F2F.F32.F64 R3, -R26 ;  /* 0x8000001a00037310 */ /* 0x020e220000301000 */
[----:B------:R-:W-:-:S14]  /*5410*/  DSETP.GEU.AND P0, PT, |R26|, UR4, PT ;  /* 0x000000041a007e2a */ /* 0x000fdc000bf0e200 */
[----:B0-----:R-:W-:-:S05]  /*5420*/  @!P0 FMUL R3, R3, 1.175494350822287508e-38 ;  /* 0x0080000003038820 */ /* 0x001fca0000400000 */
[----:B------:R0:W-:Y:S01]  /*5430*/  STG.E desc[UR36][R8.64], R3 ;  /* 0x0000000308007986 */ /* 0x0001e2000c101924 */
[----:B------:R-:W-:Y:S05]  /*5440*/  BRA `(.L_x_13241) ;  /* 0x0000000c00907947 */ /* 0x000fea0003800000 */
.L_x_13245:
[----:B------:R-:W-:Y:S01]  /*5450*/  UMOV UR4, 0xf0000000 ;  /* 0xf000000000047882 */ /* 0x000fe20000000000 */
[----:B------:R-:W-:Y:S01]  /*5460*/  UMOV UR5, 0x380fffff ;  /* 0x380fffff00057882 */ /* 0x000fe20000000000 */
[----:B-----5:R-:W0:Y:S01]  /*5470*/  F2F.F32.F64 R0, -R26 ;  /* 0x8000001a00007310 */ /* 0x020e220000301000 */
[----:B------:R-:W-:-:S14]  /*5480*/  DSETP.GEU.AND P0, PT, |R26|, UR4, PT ;  /* 0x000000041a007e2a */ /* 0x000fdc000bf0e200 */
[----:B0-----:R-:W-:-:S05]  /*5490*/  @!P0 FMUL R0, R0, 1.175494350822287508e-38 ;  /* 0x0080000000008820 */ /* 0x001fca0000400000 */
[----:B------:R-:W-:-:S05]  /*54a0*/  F2FP.F16.F32.PACK_AB R0, RZ, R0 ;  /* 0x00000000ff00723e */ /* 0x000fca00000000ff */
[----:B------:R0:W-:Y:S01]  /*54b0*/  STG.E.U16 desc[UR36][R8.64], R0 ;  /* 0x0000000008007986 */ /* 0x0001e2000c101524 */
[----:B------:R-:W-:Y:S05]  /*54c0*/  BRA `(.L_x_13241) ;  /* 0x0000000c00707947 */ /* 0x000fea0003800000 */
.L_x_13244:
        /* <DEDUP_REMOVED lines=8> */
[----:B-----5:R-:W0:Y:S01]  /*5550*/  F2F.F32.F64 R4, -R26 ;  /* 0x8000001a00047310 */ /* 0x020e220000301000 */
[----:B------:R-:W-:Y:S01]  /*5560*/  DSETP.GEU.AND P0, PT, |R26|, UR4, PT ;  /* 0x000000041a007e2a */ /* 0x000fe2000bf0e200 */
[----:B------:R-:W-:-:S13]  /*5570*/  IMAD.MOV.U32 R5, RZ, RZ, RZ ;  /* 0x000000ffff057224 */ /* 0x000fda00078e00ff */
[----:B0-----:R-:W-:-:S05]  /*5580*/  @!P0 FMUL R4, R4, 1.175494350822287508e-38 ;  /* 0x0080000004048820 */ /* 0x001fca0000400000 */
[----:B------:R0:W-:Y:S01]  /*5590*/  STG.E.64 desc[UR36][R8.64], R4 ;  /* 0x0000000408007986 */ /* 0x0001e2000c101b24 */
[----:B------:R-:W-:Y:S05]  /*55a0*/  BRA `(.L_x_13241) ;  /* 0x0000000c00387947 */ /* 0x000fea0003800000 */
.L_x_13247:
[----:B------:R-:W-:Y:S01]  /*55b0*/  UMOV UR4, 0xf0000000 ;  /* 0xf000000000047882 */ /* 0x000fe20000000000 */
[----:B------:R-:W-:Y:S01]  /*55c0*/  UMOV UR5, 0x380fffff ;  /* 0x380fffff00057882 */ /* 0x000fe20000000000 */
[----:B-----5:R-:W0:Y:S01]  /*55d0*/  F2F.F32.F64 R0, -R26 ;  /* 0x8000001a00007310 */ /* 0x020e220000301000 */
[----:B------:R-:W-:-:S14]  /*55e0*/  DSETP.GEU.AND P0, PT, |R26|, UR4, PT ;  /* 0x000000041a007e2a */ /* 0x000fdc000bf0e200 */
[----:B0-----:R-:W-:-:S05]  /*55f0*/  @!P0 FMUL R0, R0, 1.175494350822287508e-38 ;  /* 0x0080000000008820 */ /* 0x001fca0000400000 */
[----:B------:R-:W-:-:S04]  /*5600*/  F2FP.F16.F32.PACK_AB R3, RZ, R0 ;  /* 0x00000000ff03723e */ /* 0x000fc800000000ff */
[----:B------:R-:W-:-:S05]  /*5610*/  PRMT R3, R3, 0x5410, RZ ;  /* 0x0000541003037816 */ /* 0x000fca00000000ff */
[----:B------:R0:W-:Y:S01]  /*5620*/  STG.E desc[UR36][R8.64], R3 ;  /* 0x0000000308007986 */ /* 0x0001e2000c101924 */
[----:B------:R-:W-:Y:S05]  /*5630*/  BRA `(.L_x_13241) ;  /* 0x0000000c00147947 */ /* 0x000fea0003800000 */
.L_x_13246:
[----:B-----5:R-:W-:-:S07]  /*5640*/  DADD R26, -RZ, -R26 ;  /* 0x00000000ff1a7229 */ /* 0x020fce000000091a */
[----:B------:R0:W-:Y:S01]  /*5650*/  STG.E.64 desc[UR36][R8.64], R26 ;  /* 0x0000001a08007986 */ /* 0x0001e2000c101b24 */
[----:B------:R-:W-:Y:S05]  /*5660*/  BRA `(.L_x_13241) ;  /* 0x0000000c00087947 */ /* 0x000fea0003800000 */
.L_x_13236:
        /* <DEDUP_REMOVED lines=8> */
[----:B-----5:R-:W-:-:S06]  /*56f0*/  DSETP.NEU.AND P0, PT, R26, RZ, PT ;  /* 0x000000ff1a00722a */ /* 0x020fcc0003f0d000 */
[----:B------:R-:W-:-:S05]  /*5700*/  SEL R3, RZ, 0x1, !P0 ;  /* 0x00000001ff037807 */ /* 0x000fca0004000000 */
[----:B------:R0:W-:Y:S01]  /*5710*/  STG.E.U8 desc[UR36][R8.64], R3 ;  /* 0x0000000308007986 */ /* 0x0001e2000c101124 */
[----:B------:R-:W-:Y:S05]  /*5720*/  BRA `(.L_x_13241) ;  /* 0x0000000800d87947 */ /* 0x000fea0003800000 */
.L_x_13250:
[----:B-----5:R-:W-:Y:S01]  /*5730*/  DADD R4, -RZ, -R26 ;  /* 0x00000000ff047229 */ /* 0x020fe2000000091a */
[----:B------:R-:W-:-:S06]  /*5740*/  CS2R R6, SRZ ;  /* 0x0000000000067805 */ /* 0x000fcc000001ff00 */
[----:B------:R0:W-:Y:S01]  /*5750*/  STG.E.128 desc[UR36][R8.64], R4 ;  /* 0x0000000408007986 */ /* 0x0001e2000c101d24 */
[----:B------:R-:W-:Y:S05]  /*5760*/  BRA `(.L_x_13241) ;  /* 0x0000000800c87947 */ /* 0x000fea0003800000 */
.L_x_13249:
        /* <DEDUP_REMOVED lines=25> */
.L_x_13254:
[----:B------:R-:W-:Y:S05]  /*5900*/  BSYNC B0 ;  /* 0x0000000000007941 */ /* 0x000fea0003800000 */
.L_x_13253:
[----:B------:R-:W-:-:S05]  /*5910*/  LOP3.LUT R5, R0, R5, RZ, 0xfc, !PT ;  /* 0x0000000500057212 */ /* 0x000fca00078efcff */
[----:B------:R0:W-:Y:S01]  /*5920*/  STG.E.U8 desc[UR36][R8.64], R5 ;  /* 0x0000000508007986 */ /* 0x0001e2000c101124 */
[----:B------:R-:W-:Y:S05]  /*5930*/  BRA `(.L_x_13241) ;  /* 0x0000000800547947 */ /* 0x000fea0003800000 */
.L_x_13252:
[----:B------:R-:W-:Y:S01]  /*5940*/  UMOV UR4, 0xf0000000 ;  /* 0xf000000000047882 */ /* 0x000fe20000000000 */
[----:B------:R-:W-:Y:S01]  /*5950*/  UMOV UR5, 0x380fffff ;  /* 0x380fffff00057882 */ /* 0x000fe20000000000 */
[----:B-----5:R-:W0:Y:S01]  /*5960*/  F2F.F32.F64 R5, -R26 ;  /* 0x8000001a00057310 */ /* 0x020e220000301000 */
        /* <DEDUP_REMOVED lines=14> */
.L_x_13256:
[----:B------:R-:W-:Y:S01]  /*5a50*/  IMAD.MOV.U32 R0, RZ, RZ, 0x7f ;  /* 0x0000007fff007424 */ /* 0x000fe200078e00ff */
[----:B------:R-:W-:-:S04]  /*5a60*/  ISETP.GT.U32.AND P0, PT, R3, 0x7f800000, PT ;  /* 0x7f8000000300780c */ /* 0x000fc80003f04070 */
[----:B------:R-:W-:-:S09]  /*5a70*/  SEL R0, R0, 0x7c, P0 ;  /* 0x0000007c00007807 */ /* 0x000fd20000000000 */
.L_x_13257:
[----:B------:R-:W-:Y:S05]  /*5a80*/  BSYNC B0 ;  /* 0x0000000000007941 */ /* 0x000fea0003800000 */
.L_x_13255:
[----:B------:R-:W-:-:S04]  /*5a90*/  LOP3.LUT R3, R5, 0x80000000, RZ, 0xc0, !PT ;  /* 0x8000000005037812 */ /* 0x000fc800078ec0ff */
[----:B------:R-:W-:-:S04]  /*5aa0*/  SHF.R.U32.HI R3, RZ, 0x18, R3 ;  /* 0x00000018ff037819 */ /* 0x000fc80000011603 */
[----:B------:R-:W-:-:S05]  /*5ab0*/  LOP3.LUT R3, R0, R3, RZ, 0xfc, !PT ;  /* 0x0000000300037212 */ /* 0x000fca00078efcff */
[----:B------:R0:W-:Y:S01]  /*5ac0*/  STG.E.U8 desc[UR36][R8.64], R3 ;  /* 0x0000000308007986 */ /* 0x0001e2000c101124 */
[----:B------:R-:W-:Y:S05]  /*5ad0*/  BRA `(.L_x_13241) ;  /* 0x0000000400ec7947 */ /* 0x000fea0003800000 */
.L_x_13251:
[----:B------:R-:W-:Y:S01]  /*5ae0*/  UMOV UR4, 0xf0000000 ;  /* 0xf000000000047882 */ /* 0x000fe20000000000 */
[----:B------:R-:W-:Y:S01]  /*5af0*/  UMOV UR5, 0x380fffff ;  /* 0x380fffff00057882 */ /* 0x000fe20000000000 */
[----:B-----5:R-:W0:Y:S01]  /*5b00*/  F2F.F32.F64 R0, -R26 ;  /* 0x8000001a00007310 */ /* 0x020e220000301000 */
[----:B------:R-:W-:-:S14]  /*5b10*/  DSETP.GEU.AND P0, PT, |R26|, UR4, PT ;  /* 0x000000041a007e2a */ /* 0x000fdc000bf0e200 */
[----:B0-----:R-:W-:-:S05]  /*5b20*/  @!P0 FMUL R0, R0, 1.175494350822287508e-38 ;  /* 0x0080000000008820 */ /* 0x001fca0000400000 */
[----:B------:R-:W-:-:S05]  /*5b30*/  F2FP.BF16.F32.PACK_AB R0, RZ, R0 ;  /* 0x00000000ff00723e */ /* 0x000fca00000010ff */
[----:B------:R0:W-:Y:S01]  /*5b40*/  STG.E.U16 desc[UR36][R8.64], R0 ;  /* 0x0000000008007986 */ /* 0x0001e2000c101524 */
[----:B------:R-:W-:Y:S05]  /*5b50*/  BRA `(.L_x_13241) ;  /* 0x0000000400cc7947 */ /* 0x000fea0003800000 */
.L_x_13248:
        /* <DEDUP_REMOVED lines=8> */
[----:B-----5:R-:W0:Y:S02]  /*5be0*/  F2I.U32.F64.TRUNC R27, -R26 ;  /* 0x8000001a001b7311 */ /* 0x020e24000030d000 */
[----:B0-----:R0:W-:Y:S01]  /*5bf0*/  STG.E.U16 desc[UR36][R8.64], R27 ;  /* 0x0000001b08007986 */ /* 0x0011e2000c101524 */
[----:B------:R-:W-:Y:S05]  /*5c00*/  BRA `(.L_x_13241) ;  /* 0x0000000400a07947 */ /* 0x000fea0003800000 */
.L_x_13260:
[----:B------:R-:W-:Y:S01]  /*5c10*/  UMOV UR4, 0xf0000000 ;  /* 0xf000000000047882 */ /* 0x000fe20000000000 */
[----:B------:R-:W-:Y:S01]  /*5c20*/  UMOV UR5, 0x380fffff ;  /* 0x380fffff00057882 */ /* 0x000fe20000000000 */
[----:B-----5:R-:W0:Y:S01]  /*5c30*/  F2F.F32.F64 R5, -R26 ;  /* 0x8000001a00057310 */ /* 0x020e220000301000 */
        /* <DEDUP_REMOVED lines=18> */
.L_x_13263:
[----:B------:R-:W-:-:S04]  /*5d60*/  LOP3.LUT R3, R5, 0x80000000, RZ, 0xc0, !PT ;  /* 0x8000000005037812 */ /* 0x000fc800078ec0ff */
[----:B------:R-:W-:-:S04]  /*5d70*/  SHF.R.U32.HI R3, RZ, 0x18, R3 ;  /* 0x00000018ff037819 */ /* 0x000fc80000011603 */
[----:B------:R-:W-:-:S04]  /*5d80*/  LOP3.LUT R0, R0, R3, RZ, 0xfc, !PT ;  /* 0x0000000300007212 */ /* 0x000fc800078efcff */
[----:B------:R-:W-:-:S07]  /*5d90*/  PRMT R4, R0, 0x7610, R4 ;  /* 0x0000761000047816 */ /* 0x000fce0000000004 */
.L_x_13262:
[----:B------:R-:W-:Y:S05]  /*5da0*/  BSYNC B0 ;  /* 0x0000000000007941 */ /* 0x000fea0003800000 */
.L_x_13261:
[----:B------:R3:W-:Y:S01]  /*5db0*/  STG.E.U8 desc[UR36][R8.64], R4 ;  /* 0x0000000408007986 */ /* 0x0007e2000c101124 */
[----:B------:R-:W-:Y:S05]  /*5dc0*/  BRA `(.L_x_13241) ;  /* 0x0000000400307947 */ /* 0x000fea0003800000 */
.L_x_13259:
        /* <DEDUP_REMOVED lines=21> */
.L_x_13266:
[----:B------:R-:W-:-:S04]  /*5f20*/  LOP3.LUT R3, R5, 0x80000000, RZ, 0xc0, !PT ;  /* 0x8000000005037812 */ /* 0x000fc800078ec0ff */
[----:B------:R-:W-:-:S04]  /*5f30*/  SHF.R.U32.HI R3, RZ, 0x18, R3 ;  /* 0x00000018ff037819 */ /* 0x000fc80000011603 */
[----:B------:R-:W-:-:S04]  /*5f40*/  LOP3.LUT R0, R0, R3, RZ, 0xfc, !PT ;  /* 0x0000000300007212 */ /* 0x000fc800078efcff */
[----:B------:R-:W-:-:S07]  /*5f50*/  PRMT R4, R0, 0x7610, R4 ;  /* 0x0000761000047816 */ /* 0x000fce0000000004 */
.L_x_13265:
[----:B------:R-:W-:Y:S05]  /*5f60*/  BSYNC B0 ;  /* 0x0000000000007941 */ /* 0x000fea0003800000 */
.L_x_13264:
[----:B------:R0:W-:Y:S01]  /*5f70*/  STG.E.U8 desc[UR36][R8.64], R4 ;  /* 0x0000000408007986 */ /* 0x0001e2000c101124 */
[----:B------:R-:W-:Y:S05]  /*5f80*/  BRA `(.L_x_13241) ;  /* 0x0000000000c07947 */ /* 0x000fea0003800000 */
.L_x_13258:
        /* <DEDUP_REMOVED lines=26> */
.L_x_13240:
        /* <DEDUP_REMOVED lines=16> */
.L_x_13269:
[----:B------:R-:W-:Y:S05]  /*6230*/  BRA `(.L_x_13241) ;  /* 0x0000000000147947 */ /* 0x000fea0003800000 */
.L_x_13268:
[----:B-----5:R-:W0:Y:S02]  /*6240*/  F2I.U64.F64.TRUNC R26, -R26 ;  /* 0x8000001a001a7311 */ /* 0x020e24000030d800 */
[----:B0-----:R2:W-:Y:S01]  /*6250*/  STG.E.64 desc[UR36][R8.64], R26 ;  /* 0x0000001a08007986 */ /* 0x0015e2000c101b24 */
[----:B------:R-:W-:Y:S05]  /*6260*/  BRA `(.L_x_13241) ;  /* 0x0000000000087947 */ /* 0x000fea0003800000 */
.L_x_13267:
[----:B-----5:R-:W0:Y:S02]  /*6270*/  F2I.U32.F64.TRUNC R27, -R26 ;  /* 0x8000001a001b7311 */ /* 0x020e24000030d000 */
[----:B0-----:R0:W-:Y:S02]  /*6280*/  STG.E desc[UR36][R8.64], R27 ;  /* 0x0000001b08007986 */ /* 0x0011e4000c101924 */
.L_x_13241:
        /* <DEDUP_REMOVED lines=21> */
[----:B------:R-:W0:Y:S02]  /*63e0*/  F2I.F64.TRUNC R17, -R16 ;  /* 0x8000001000117311 */ /* 0x000e24000030d100 */
[----:B0-----:R0:W-:Y:S01]  /*63f0*/  STG.E.U8 desc[UR36][R8.64], R17 ;  /* 0x0000001108007986 */ /* 0x0011e2000c101124 */
[----:B------:R-:W-:Y:S05]  /*6400*/  BRA `(.L_x_13275) ;  /* 0x0000001000107947 */ /* 0x000fea0003800000 */
.L_x_13273:
[----:B------:R-:W0:Y:S02]  /*6410*/  F2I.S64.F64.TRUNC R16, -R16 ;  /* 0x8000001000107311 */ /* 0x000e24000030d900 */
[----:B0-----:R-:W-:-:S05]  /*6420*/  IMAD.MOV.U32 R3, RZ, RZ, R16 ;  /* 0x000000ffff037224 */ /* 0x001fca00078e0010 */
[----:B------:R3:W-:Y:S01]  /*6430*/  STG.E.U8 desc[UR36][R8.64], R3 ;  /* 0x0000000308007986 */ /* 0x0007e2000c101124 */
[----:B------:R-:W-:Y:S05]  /*6440*/  BRA `(.L_x_13275) ;  /* 0x0000001000007947 */ /* 0x000fea0003800000 */
.L_x_13272:
[----:B------:R-:W-:-:S13]  /*6450*/  ISETP.NE.AND P0, PT, R0, 0x2, PT ;  /* 0x000000020000780c */ /* 0x000fda0003f05270 */
[----:B------:R-:W-:Y:S05]  /*6460*/  @!P0 BRA `(.L_x_13276) ;  /* 0x0000000000288947 */ /* 0x000fea0003800000 */
[----:B------:R-:W-:-:S13]  /*6470*/  ISETP.NE.AND P0, PT, R0, 0x3, PT ;  /* 0x000000030000780c */ /* 0x000fda0003f05270 */
[----:B------:R-:W-:Y:S05]  /*6480*/  @!P0 BRA `(.L_x_13277) ;  /* 0x0000000000148947 */ /* 0x000fea0003800000 */
[----:B------:R-:W-:-:S13]  /*6490*/  ISETP.NE.AND P0, PT, R0, 0x4, PT ;  /* 0x000000040000780c */ /* 0x000fda0003f05270 */
[----:B------:R-:W-:Y:S05]  /*64a0*/  @P0 BRA `(.L_x_13274) ;  /* 0x0000000c00900947 */ /* 0x000fea0003800000 */
[----:B------:R-:W0:Y:S02]  /*64b0*/  F2I.S64.F64.TRUNC R16, -R16 ;  /* 0x8000001000107311 */ /* 0x000e24000030d900 */
[----:B0-----:R1:W-:Y:S01]  /*64c0*/  STG.E.64 desc[UR36][R8.64], R16 ;  /* 0x0000001008007986 */ /* 0x0013e2000c101b24 */
[----:B------:R-:W-:Y:S05]  /*64d0*/  BRA `(.L_x_13275) ;  /* 0x0000000c00dc7947 */ /* 0x000fea0003800000 */
.L_x_13277:
[----:B------:R-:W0:Y:S02]  /*64e0*/  F2I.F64.TRUNC R17, -R16 ;  /* 0x8000001000117311 */ /* 0x000e24000030d100 */
[----:B0-----:R2:W-:Y:S01]  /*64f0*/  STG.E desc[UR36][R8.64], R17 ;  /* 0x0000001108007986 */ /* 0x0015e2000c101924 */
[----:B------:R-:W-:Y:S05]  /*6500*/  BRA `(.L_x_13275) ;  /* 0x0000000c00d07947 */ /* 0x000fea0003800000 */
.L_x_13276:
[----:B------:R-:W0:Y:S02]  /*6510*/  F2I.F64.TRUNC R17, -R16 ;  /* 0x8000001000117311 */ /* 0x000e24000030d100 */
[----:B0-----:R0:W-:Y:S01]  /*6520*/  STG.E.U16 desc[UR36][R8.64], R17 ;  /* 0x0000001108007986 */ /* 0x0011e2000c101524 */
[----:B------:R-:W-:Y:S05]  /*6530*/  BRA `(.L_x_13275) ;  /* 0x0000000c00c47947 */ /* 0x000fea0003800000 */
.L_x_13271:
        /* <DEDUP_REMOVED lines=8> */
[----:B------:R-:W0:Y:S01]  /*65c0*/  F2F.F32.F64 R3, -R16 ;  /* 0x8000001000037310 */ /* 0x000e220000301000 */
[----:B------:R-:W-:-:S14]  /*65d0*/  DSETP.GEU.AND P0, PT, |R16|, UR4, PT ;  /* 0x0000000410007e2a */ /* 0x000fdc000bf0e200 */
[----:B0-----:R-:W-:-:S05]  /*65e0*/  @!P0 FMUL R3, R3, 1.175494350822287508e-38 ;  /* 0x0080000003038820 */ /* 0x001fca0000400000 */
[----:B------:R0:W-:Y:S01]  /*65f0*/  STG.E desc[UR36][R8.64], R3 ;  /* 0x0000000308007986 */ /* 0x0001e2000c101924 */
[----:B------:R-:W-:Y:S05]  /*6600*/  BRA `(.L_x_13275) ;  /* 0x0000000c00907947 */ /* 0x000fea0003800000 */
.L_x_13279:
[----:B------:R-:W-:Y:S01]  /*6610*/  UMOV UR4, 0xf0000000 ;  /* 0xf000000000047882 */ /* 0x000fe20000000000 */
[----:B------:R-:W-:Y:S01]  /*6620*/  UMOV UR5, 0x380fffff ;  /* 0x380fffff00057882 */ /* 0x000fe20000000000 */
[----:B------:R-:W0:Y:S01]  /*6630*/  F2F.F32.F64 R0, -R16 ;  /* 0x8000001000007310 */ /* 0x000e220000301000 */
[----:B------:R-:W-:-:S14]  /*6640*/  DSETP.GEU.AND P0, PT, |R16|, UR4, PT ;  /* 0x0000000410007e2a */ /* 0x000fdc000bf0e200 */
[----:B0-----:R-:W-:-:S05]  /*6650*/  @!P0 FMUL R0, R0, 1.175494350822287508e-38 ;  /* 0x0080000000008820 */ /* 0x001fca0000400000 */
[----:B------:R-:W-:-:S05]  /*6660*/  F2FP.F16.F32.PACK_AB R0, RZ, R0 ;  /* 0x00000000ff00723e */ /* 0x000fca00000000ff */
[----:B------:R0:W-:Y:S01]  /*6670*/  STG.E.U16 desc[UR36][R8.64], R0 ;  /* 0x0000000008007986 */ /* 0x0001e2000c101524 */
[----:B------:R-:W-:Y:S05]  /*6680*/  BRA `(.L_x_13275) ;  /* 0x0000000c00707947 */ /* 0x000fea0003800000 */
.L_x_13278:
        /* <DEDUP_REMOVED lines=8> */
[----:B------:R-:W0:Y:S01]  /*6710*/  F2F.F32.F64 R4, -R16 ;  /* 0x8000001000047310 */ /* 0x000e220000301000 */
[----:B------:R-:W-:Y:S01]  /*6720*/  DSETP.GEU.AND P0, PT, |R16|, UR4, PT ;  /* 0x0000000410007e2a */ /* 0x000fe2000bf0e200 */
[----:B------:R-:W-:-:S13]  /*6730*/  IMAD.MOV.U32 R5, RZ, RZ, RZ ;  /* 0x000000ffff057224 */ /* 0x000fda00078e00ff */
[----:B0-----:R-:W-:-:S05]  /*6740*/  @!P0 FMUL R4, R4, 1.175494350822287508e-38 ;  /* 0x0080000004048820 */ /* 0x001fca0000400000 */
[----:B------:R0:W-:Y:S01]  /*6750*/  STG.E.64 desc[UR36][R8.64], R4 ;  /* 0x0000000408007986 */ /* 0x0001e2000c101b24 */
[----:B------:R-:W-:Y:S05]  /*6760*/  BRA `(.L_x_13275) ;  /* 0x0000000c00387947 */ /* 0x000fea0003800000 */
.L_x_13281:
[----:B------:R-:W-:Y:S01]  /*6770*/  UMOV UR4, 0xf0000000 ;  /* 0xf000000000047882 */ /* 0x000fe20000000000 */
[----:B------:R-:W-:Y:S01]  /*6780*/  UMOV UR5, 0x380fffff ;  /* 0x380fffff00057882 */ /* 0x000fe20000000000 */
[----:B------:R-:W0:Y:S01]  /*6790*/  F2F.F32.F64 R0, -R16 ;  /* 0x8000001000007310 */ /* 0x000e220000301000 */
[----:B------:R-:W-:-:S14]  /*67a0*/  DSETP.GEU.AND P0, PT, |R16|, UR4, PT ;  /* 0x0000000410007e2a */ /* 0x000fdc000bf0e200 */
[----:B0-----:R-:W-:-:S05]  /*67b0*/  @!P0 FMUL R0, R0, 1.175494350822287508e-38 ;  /* 0x0080000000008820 */ /* 0x001fca0000400000 */
[----:B------:R-:W-:-:S04]  /*67c0*/  F2FP.F16.F32.PACK_AB R3, RZ, R0 ;  /* 0x00000000ff03723e */ /* 0x000fc800000000ff */
[----:B------:R-:W-:-:S05]  /*67d0*/  PRMT R3, R3, 0x5410, RZ ;  /* 0x0000541003037816 */ /* 0x000fca00000000ff */
[----:B------:R0:W-:Y:S01]  /*67e0*/  STG.E desc[UR36][R8.64], R3 ;  /* 0x0000000308007986 */ /* 0x0001e2000c101924 */
[----:B------:R-:W-:Y:S05]  /*67f0*/  BRA `(.L_x_13275) ;  /* 0x0000000c00147947 */ /* 0x000fea0003800000 */
.L_x_13280:
[----:B------:R-:W-:-:S07]  /*6800*/  DADD R16, -RZ, -R16 ;  /* 0x00000000ff107229 */ /* 0x000fce0000000910 */
[----:B------:R0:W-:Y:S01]  /*6810*/  STG.E.64 desc[UR36][R8.64], R16 ;  /* 0x0000001008007986 */ /* 0x0001e2000c101b24 */
[----:B------:R-:W-:Y:S05]  /*6820*/  BRA `(.L_x_13275) ;  /* 0x0000000c00087947 */ /* 0x000fea0003800000 */
.L_x_13270:
        /* <DEDUP_REMOVED lines=8> */
[----:B------:R-:W-:-:S06]  /*68b0*/  DSETP.NEU.AND P0, PT, R16, RZ, PT ;  /* 0x000000ff1000722a */ /* 0x000fcc0003f0d000 */
[----:B------:R-:W-:-:S05]  /*68c0*/  SEL R3, RZ, 0x1, !P0 ;  /* 0x00000001ff037807 */ /* 0x000fca0004000000 */
[----:B------:R0:W-:Y:S01]  /*68d0*/  STG.E.U8 desc[UR36][R8.64], R3 ;  /* 0x0000000308007986 */ /* 0x0001e2000c101124 */
[----:B------:R-:W-:Y:S05]  /*68e0*/  BRA `(.L_x_13275) ;  /* 0x0000000800d87947 */ /* 0x000fea0003800000 */
.L_x_13284:
[----:B------:R-:W-:Y:S01]  /*68f0*/  DADD R4, -RZ, -R16 ;  /* 0x00000000ff047229 */ /* 0x000fe20000000910 */
[----:B------:R-:W-:-:S06]  /*6900*/  CS2R R6, SRZ ;  /* 0x0000000000067805 */ /* 0x000fcc000001ff00 */
[----:B------:R0:W-:Y:S01]  /*6910*/  STG.E.128 desc[UR36][R8.64], R4 ;  /* 0x0000000408007986 */ /* 0x0001e2000c101d24 */
[----:B------:R-:W-:Y:S05]  /*6920*/  BRA `(.L_x_13275) ;  /* 0x0000000800c87947 */ /* 0x000fea0003800000 */
.L_x_13283:
        /* <DEDUP_REMOVED lines=25> */
.L_x_13288:
[----:B------:R-:W-:Y:S05]  /*6ac0*/  BSYNC B0 ;  /* 0x0000000000007941 */ /* 0x000fea0003800000 */
.L_x_13287:
[----:B------:R-:W-:-:S05]  /*6ad0*/  LOP3.LUT R5, R0, R5, RZ, 0xfc, !PT ;  /* 0x0000000500057212 */ /* 0x000fca00078efcff */
[----:B------:R0:W-:Y:S01]  /*6ae0*/  STG.E.U8 desc[UR36][R8.64], R5 ;  /* 0x0000000508007986 */ /* 0x0001e2000c101124 */
[----:B------:R-:W-:Y:S05]  /*6af0*/  BRA `(.L_x_13275) ;  /* 0x0000000800547947 */ /* 0x000fea0003800000 */
.L_x_13286:
[----:B------:R-:W-:Y:S01]  /*6b00*/  UMOV UR4, 0xf0000000 ;  /* 0xf000000000047882 */ /* 0x000fe20000000000 */
[----:B------:R-:W-:Y:S01]  /*6b10*/  UMOV UR5, 0x380fffff ;  /* 0x380fffff00057882 */ /* 0x000fe20000000000 */
[----:B------:R-:W0:Y:S01]  /*6b20*/  F2F.F32.F64 R5, -R16 ;  /* 0x8000001000057310 */ /* 0x000e220000301000 */
        /* <DEDUP_REMOVED lines=14> */
.L_x_13290:
[----:B------:R-:W-:Y:S01]  /*6c10*/  IMAD.MOV.U32 R0, RZ, RZ, 0x7f ;  /* 0x0000007fff007424 */ /* 0x000fe200078e00ff */
[----:B------:R-:W-:-:S04]  /*6c20*/  ISETP.GT.U32.AND P0, PT, R3, 0x7f800000, PT ;  /* 0x7f8000000300780c */ /* 0x000fc80003f04070 */
[----:B------:R-:W-:-:S09]  /*6c30*/  SEL R0, R0, 0x7c, P0 ;  /* 0x0000007c00007807 */ /* 0x000fd20000000000 */
.L_x_13291:
[----:B------:R-:W-:Y:S05]  /*6c40*/  BSYNC B0 ;  /* 0x0000000000007941 */ /* 0x000fea0003800000 */
.L_x_13289:
[----:B------:R-:W-:-:S04]  /*6c50*/  LOP3.LUT R3, R5, 0x80000000, RZ, 0xc0, !PT ;  /* 0x8000000005037812 */ /* 0x000fc800078ec0ff */
[----:B------:R-:W-:-:S04]  /*6c60*/  SHF.R.U32.HI R3, RZ, 0x18, R3 ;  /* 0x00000018ff037819 */ /* 0x000fc80000011603 */
[----:B------:R-:W-:-:S05]  /*6c70*/  LOP3.LUT R3, R0, R3, RZ, 0xfc, !PT ;  /* 0x0000000300037212 */ /* 0x000fca00078efcff */
[----:B------:R0:W-:Y:S01]  /*6c80*/  STG.E.U8 desc[UR36][R8.64], R3 ;  /* 0x0000000308007986 */ /* 0x0001e2000c101124 */
[----:B------:R-:W-:Y:S05]  /*6c90*/  BRA `(.L_x_13275) ;  /* 0x0000000400ec7947 */ /* 0x000fea0003800000 */
.L_x_13285:
[----:B------:R-:W-:Y:S01]  /*6ca0*/  UMOV UR4, 0xf0000000 ;  /* 0xf000000000047882 */ /* 0x000fe20000000000 */
[----:B------:R-:W-:Y:S01]  /*6cb0*/  UMOV UR5, 0x380fffff ;  /* 0x380fffff00057882 */ /* 0x000fe20000000000 */
[----:B------:R-:W0:Y:S01]  /*6cc0*/  F2F.F32.F64 R0, -R16 ;  /* 0x8000001000007310 */ /* 0x000e220000301000 */
[----:B------:R-:W-:-:S14]  /*6cd0*/  DSETP.GEU.AND P0, PT, |R16|, UR4, PT ;  /* 0x0000000410007e2a */ /* 0x000fdc000bf0e200 */
[----:B0-----:R-:W-:-:S05]  /*6ce0*/  @!P0 FMUL R0, R0, 1.175494350822287508e-38 ;  /* 0x0080000000008820 */ /* 0x001fca0000400000 */
[----:B------:R-:W-:-:S05]  /*6cf0*/  F2FP.BF16.F32.PACK_AB R0, RZ, R0 ;  /* 0x00000000ff00723e */ /* 0x000fca00000010ff */
[----:B------:R0:W-:Y:S01]  /*6d00*/  STG.E.U16 desc[UR36][R8.64], R0 ;  /* 0x0000000008007986 */ /* 0x0001e2000c101524 */
[----:B------:R-:W-:Y:S05]  /*6d10*/  BRA `(.L_x_13275) ;  /* 0x0000000400cc7947 */ /* 0x000fea0003800000 */
.L_x_13282:
        /* <DEDUP_REMOVED lines=8> */
[----:B------:R-:W0:Y:S02]  /*6da0*/  F2I.U32.F64.TRUNC R17, -R16 ;  /* 0x8000001000117311 */ /* 0x000e24000030d000 */
[----:B0-----:R0:W-:Y:S01]  /*6db0*/  STG.E.U16 desc[UR36][R8.64], R17 ;  /* 0x0000001108007986 */ /* 0x0011e2000c101524 */
[----:B------:R-:W-:Y:S05]  /*6dc0*/  BRA `(.L_x_13275) ;  /* 0x0000000400a07947 */ /* 0x000fea0003800000 */
.L_x_13294:
[----:B------:R-:W-:Y:S01]  /*6dd0*/  UMOV UR4, 0xf0000000 ;  /* 0xf000000000047882 */ /* 0x000fe20000000000 */
[----:B------:R-:W-:Y:S01]  /*6de0*/  UMOV UR5, 0x380fffff ;  /* 0x380fffff00057882 */ /* 0x000fe20000000000 */
[----:B------:R-:W0:Y:S01]  /*6df0*/  F2F.F32.F64 R5, -R16 ;  /* 0x8000001000057310 */ /* 0x000e220000301000 */
        /* <DEDUP_REMOVED lines=18> */
.L_x_13297:
[----:B------:R-:W-:-:S04]  /*6f20*/  LOP3.LUT R3, R5, 0x80000000, RZ, 0xc0, !PT ;  /* 0x8000000005037812 */ /* 0x000fc800078ec0ff */
[----:B------:R-:W-:-:S04]  /*6f30*/  SHF.R.U32.HI R3, RZ, 0x18, R3 ;  /* 0x00000018ff037819 */ /* 0x000fc80000011603 */
[----:B------:R-:W-:-:S04]  /*6f40*/  LOP3.LUT R0, R0, R3, RZ, 0xfc, !PT ;  /* 0x0000000300007212 */ /* 0x000fc800078efcff */
[----:B------:R-:W-:-:S07]  /*6f50*/  PRMT R4, R0, 0x7610, R4 ;  /* 0x0000761000047816 */ /* 0x000fce0000000004 */
.L_x_13296:
[----:B------:R-:W-:Y:S05]  /*6f60*/  BSYNC B0 ;  /* 0x0000000000007941 */ /* 0x000fea0003800000 */
.L_x_13295:
[----:B------:R0:W-:Y:S01]  /*6f70*/  STG.E.U8 desc[UR36][R8.64], R4 ;  /* 0x0000000408007986 */ /* 0x0001e2000c101124 */
[----:B------:R-:W-:Y:S05]  /*6f80*/  BRA `(.L_x_13275) ;  /* 0x0000000400307947 */ /* 0x000fea0003800000 */
.L_x_13293:
        /* <DEDUP_REMOVED lines=21> */
.L_x_13300:
[----:B------:R-:W-:-:S04]  /*70e0*/  LOP3.LUT R3, R5, 0x80000000, RZ, 0xc0, !PT ;  /* 0x8000000005037812 */ /* 0x000fc800078ec0ff */
[----:B------:R-:W-:-:S04]  /*70f0*/  SHF.R.U32.HI R3, RZ, 0x18, R3 ;  /* 0x00000018ff037819 */ /* 0x000fc80000011603 */
[----:B------:R-:W-:-:S04]  /*7100*/  LOP3.LUT R0, R0, R3, RZ, 0xfc, !PT ;  /* 0x0000000300007212 */ /* 0x000fc800078efcff */
[----:B------:R-:W-:-:S07]  /*7110*/  PRMT R4, R0, 0x7610, R4 ;  /* 0x0000761000047816 */ /* 0x000fce0000000004 */
.L_x_13299:
[----:B------:R-:W-:Y:S05]  /*7120*/  BSYNC B0 ;  /* 0x0000000000007941 */ /* 0x000fea0003800000 */
.L_x_13298:
[----:B------:R0:W-:Y:S01]  /*7130*/  STG.E.U8 desc[UR36][R8.64], R4 ;  /* 0x0000000408007986 */ /* 0x0001e2000c101124 */
[----:B------:R-:W-:Y:S05]  /*7140*/  BRA `(.L_x_13275) ;  /* 0x0000000000c07947 */ /* 0x000fea0003800000 */
.L_x_13292:
        /* <DEDUP_REMOVED lines=26> */
.L_x_13274:
        /* <DEDUP_REMOVED lines=16> */
.L_x_13303:
[----:B------:R-:W-:Y:S05]  /*73f0*/  BRA `(.L_x_13275) ;  /* 0x0000000000147947 */ /* 0x000fea0003800000 */
.L_x_13302:
[----:B------:R-:W0:Y:S02]  /*7400*/  F2I.U64.F64.TRUNC R16, -R16 ;  /* 0x8000001000107311 */ /* 0x000e24000030d800 */
[----:B0-----:R0:W-:Y:S01]  /*7410*/  STG.E.64 desc[UR36][R8.64], R16 ;  /* 0x0000001008007986 */ /* 0x0011e2000c101b24 */
[----:B------:R-:W-:Y:S05]  /*7420*/  BRA `(.L_x_13275) ;  /* 0x0000000000087947 */ /* 0x000fea0003800000 */
.L_x_13301:
[----:B------:R-:W0:Y:S02]  /*7430*/  F2I.U32.F64.TRUNC R17, -R16 ;  /* 0x8000001000117311 */ /* 0x000e24000030d000 */
[----:B0-----:R0:W-:Y:S02]  /*7440*/  STG.E desc[UR36][R8.64], R17 ;  /* 0x0000001108007986 */ /* 0x0011e4000c101924 */
.L_x_13275:
[----:B------:R-:W-:-:S07]  /*7450*/  VIADD R23, R23, 0x80 ;  /* 0x0000008017177836 */ /* 0x000fce0000000000 */
.L_x_13235:
[----:B------:R-:W-:Y:S05]  /*7460*/  BSYNC B6 ;  /* 0x0000000000067941 */ /* 0x000fea0003800000 */
.L_x_13234:
        /* <DEDUP_REMOVED lines=20> */
[----:B0-----:R-:W-:Y:S01]  /*75b0*/  STG.E.U8 desc[UR36][R2.64], R25 ;  /* 0x0000001902007986 */ /* 0x001fe2000c101124 */
[----:B------:R-:W-:Y:S05]  /*75c0*/  EXIT ;  /* 0x000000000000794d */ /* 0x000fea0003800000 */
.L_x_13307:
[----:B-----5:R-:W0:Y:S02]  /*75d0*/  F2I.S64.F64.TRUNC R24, -R24 ;  /* 0x8000001800187311 */ /* 0x020e24000030d900 */
[----:B0-----:R-:W-:-:S05]  /*75e0*/  IMAD.MOV.U32 R5, RZ, RZ, R24 ;  /* 0x000000ffff057224 */ /* 0x001fca00078e0018 */
[----:B------:R-:W-:Y:S01]  /*75f0*/  STG.E.U8 desc[UR36][R2.64], R5 ;  /* 0x0000000502007986 */ /* 0x000fe2000c101124 */
[----:B------:R-:W-:Y:S05]  /*7600*/  EXIT ;  /* 0x000000000000794d */ /* 0x000fea0003800000 */
.L_x_13306:
[----:B------:R-:W-:-:S13]  /*7610*/  ISETP.NE.AND P0, PT, R0, 0x2, PT ;  /* 0x000000020000780c */ /* 0x000fda0003f05270 */
[----:B------:R-:W-:Y:S05]  /*7620*/  @!P0 BRA `(.L_x_13309) ;  /* 0x0000000000288947 */ /* 0x000fea0003800000 */
[----:B------:R-:W-:-:S13]  /*7630*/  ISETP.NE.AND P0, PT, R0, 0x3, PT ;  /* 0x000000030000780c */ /* 0x000fda0003f05270 */
[----:B------:R-:W-:Y:S05]  /*7640*/  @!P0 BRA `(.L_x_13310) ;  /* 0x0000000000148947 */ /* 0x000fea0003800000 */
[----:B------:R-:W-:-:S13]  /*7650*/  ISETP.NE.AND P0, PT, R0, 0x4, PT ;  /* 0x000000040000780c */ /* 0x000fda0003f05270 */
[----:B------:R-:W-:Y:S05]  /*7660*/  @P0 BRA `(.L_x_13308) ;  /* 0x0000000c00900947 */ /* 0x000fea0003800000 */
[----:B-----5:R-:W0:Y:S02]  /*7670*/  F2I.S64.F64.TRUNC R24, -R24 ;  /* 0x8000001800187311 */ /* 0x020e24000030d900 */
[----:B0-----:R-:W-:Y:S01]  /*7680*/  STG.E.64 desc[UR36][R2.64], R24 ;  /* 0x0000001802007986 */ /* 0x001fe2000c101b24 */
[----:B------:R-:W-:Y:S05]  /*7690*/  EXIT ;  /* 0x000000000000794d */ /* 0x000fea0003800000 */
.L_x_13310:
[----:B-----5:R-:W0:Y:S02]  /*76a0*/  F2I.F64.TRUNC R25, -R24 ;  /* 0x8000001800197311 */ /* 0x020e24000030d100 */
[----:B0-----:R-:W-:Y:S01]  /*76b0*/  STG.E desc[UR36][R2.64], R25 ;  /* 0x0000001902007986 */ /* 0x001fe2000c101924 */
[----:B------:R-:W-:Y:S05]  /*76c0*/  EXIT ;  /* 0x000000000000794d */ /* 0x000fea0003800000 */
.L_x_13309:
[----:B-----5:R-:W0:Y:S02]  /*76d0*/  F2I.F64.TRUNC R25, -R24 ;  /* 0x8000001800197311 */ /* 0x020e24000030d100 */
[----:B0-----:R-:W-:Y:S01]  /*76e0*/  STG.E.U16 desc[UR36][R2.64], R25 ;  /* 0x0000001902007986 */ /* 0x001fe2000c101524 */
[----:B------:R-:W-:Y:S05]  /*76f0*/  EXIT ;  /* 0x000000000000794d */ /* 0x000fea0003800000 */
.L_x_13305:
        /* <DEDUP_REMOVED lines=11> */
[----:B------:R-:W-:Y:S01]  /*77b0*/  STG.E desc[UR36][R2.64], R5 ;  /* 0x0000000502007986 */ /* 0x000fe2000c101924 */
[----:B------:R-:W-:Y:S05]  /*77c0*/  EXIT ;  /* 0x000000000000794d */ /* 0x000fea0003800000 */
.L_x_13312:
[----:B------:R-:W-:Y:S01]  /*77d0*/  UMOV UR4, 0xf0000000 ;  /* 0xf000000000047882 */ /* 0x000fe20000000000 */
[----:B------:R-:W-:Y:S01]  /*77e0*/  UMOV UR5, 0x380fffff ;  /* 0x380fffff00057882 */ /* 0x000fe20000000000 */
[----:B-----5:R-:W0:Y:S01]  /*77f0*/  F2F.F32.F64 R0, -R24 ;  /* 0x8000001800007310 */ /* 0x020e220000301000 */
[----:B------:R-:W-:-:S14]  /*7800*/  DSETP.GEU.AND P0, PT, |R24|, UR4, PT ;  /* 0x0000000418007e2a */ /* 0x000fdc000bf0e200 */
[----:B0-----:R-:W-:-:S05]  /*7810*/  @!P0 FMUL R0, R0, 1.175494350822287508e-38 ;  /* 0x0080000000008820 */ /* 0x001fca0000400000 */
[----:B------:R-:W-:-:S05]  /*7820*/  F2FP.F16.F32.PACK_AB R0, RZ, R0 ;  /* 0x00000000ff00723e */ /* 0x000fca00000000ff */
[----:B------:R-:W-:Y:S01]  /*7830*/  STG.E.U16 desc[UR36][R2.64], R0 ;  /* 0x0000000002007986 */ /* 0x000fe2000c101524 */
[----:B------:R-:W-:Y:S05]  /*7840*/  EXIT ;  /* 0x000000000000794d */ /* 0x000fea0003800000 */
.L_x_13311:
        /* <DEDUP_REMOVED lines=12> */
[----:B------:R-:W-:Y:S01]  /*7910*/  STG.E.64 desc[UR36][R2.64], R4 ;  /* 0x0000000402007986 */ /* 0x000fe2000c101b24 */
[----:B------:R-:W-:Y:S05]  /*7920*/  EXIT ;  /* 0x000000000000794d */ /* 0x000fea0003800000 */
.L_x_13314:
[----:B------:R-:W-:Y:S01]  /*7930*/  UMOV UR4, 0xf0000000 ;  /* 0xf000000000047882 */ /* 0x000fe20000000000 */
[----:B------:R-:W-:Y:S01]  /*7940*/  UMOV UR5, 0x380fffff ;  /* 0x380fffff00057882 */ /* 0x000fe20000000000 */
[----:B-----5:R-:W0:Y:S01]  /*7950*/  F2F.F32.F64 R0, -R24 ;  /* 0x8000001800007310 */ /* 0x020e220000301000 */
[----:B------:R-:W-:-:S14]  /*7960*/  DSETP.GEU.AND P0, PT, |R24|, UR4, PT ;  /* 0x0000000418007e2a */ /* 0x000fdc000bf0e200 */
[----:B0-----:R-:W-:-:S05]  /*7970*/  @!P0 FMUL R0, R0, 1.175494350822287508e-38 ;  /* 0x0080000000008820 */ /* 0x001fca0000400000 */
[----:B------:R-:W-:-:S04]  /*7980*/  F2FP.F16.F32.PACK_AB R5, RZ, R0 ;  /* 0x00000000ff05723e */ /* 0x000fc800000000ff */
[----:B------:R-:W-:-:S05]  /*7990*/  PRMT R5, R5, 0x5410, RZ ;  /* 0x0000541005057816 */ /* 0x000fca00000000ff */
[----:B------:R-:W-:Y:S01]  /*79a0*/  STG.E desc[UR36][R2.64], R5 ;  /* 0x0000000502007986 */ /* 0x000fe2000c101924 */
[----:B------:R-:W-:Y:S05]  /*79b0*/  EXIT ;  /* 0x000000000000794d */ /* 0x000fea0003800000 */
.L_x_13313:
[----:B-----5:R-:W-:-:S07]  /*79c0*/  DADD R24, -RZ, -R24 ;  /* 0x00000000ff187229 */ /* 0x020fce0000000918 */
[----:B------:R-:W-:Y:S01]  /*79d0*/  STG.E.64 desc[UR36][R2.64], R24 ;  /* 0x0000001802007986 */ /* 0x000fe2000c101b24 */
[----:B------:R-:W-:Y:S05]  /*79e0*/  EXIT ;  /* 0x000000000000794d */ /* 0x000fea0003800000 */
.L_x_13304:
        /* <DEDUP_REMOVED lines=10> */
[----:B------:R-:W-:Y:S01]  /*7a90*/  STG.E.U8 desc[UR36][R2.64], R5 ;  /* 0x0000000502007986 */ /* 0x000fe2000c101124 */
[----:B------:R-:W-:Y:S05]  /*7aa0*/  EXIT ;  /* 0x000000000000794d */ /* 0x000fea0003800000 */
.L_x_13317:
[----:B-----5:R-:W-:Y:S01]  /*7ab0*/  DADD R24, -RZ, -R24 ;  /* 0x00000000ff187229 */ /* 0x020fe20000000918 */
[----:B--2---:R-:W-:-:S06]  /*7ac0*/  CS2R R26, SRZ ;  /* 0x00000000001a7805 */ /* 0x004fcc000001ff00 */
[----:B------:R-:W-:Y:S01]  /*7ad0*/  STG.E.128 desc[UR36][R2.64], R24 ;  /* 0x0000001802007986 */ /* 0x000fe2000c101d24 */
[----:B------:R-:W-:Y:S05]  /*7ae0*/  EXIT ;  /* 0x000000000000794d */ /* 0x000fea0003800000 */
.L_x_13316:
        /* <DEDUP_REMOVED lines=25> */
.L_x_13321:
[----:B------:R-:W-:Y:S05]  /*7c80*/  BSYNC B0 ;  /* 0x0000000000007941 */ /* 0x000fea0003800000 */
.L_x_13320:
[----:B------:R-:W-:-:S05]  /*7c90*/  LOP3.LUT R5, R0, R5, RZ, 0xfc, !PT ;  /* 0x0000000500057212 */ /* 0x000fca00078efcff */
[----:B------:R-:W-:Y:S01]  /*7ca0*/  STG.E.U8 desc[UR36][R2.64], R5 ;  /* 0x0000000502007986 */ /* 0x000fe2000c101124 */
[----:B------:R-:W-:Y:S05]  /*7cb0*/  EXIT ;  /* 0x000000000000794d */ /* 0x000fea0003800000 */
.L_x_13319:
        /* <DEDUP_REMOVED lines=17> */
.L_x_13323:
[----:B------:R-:W-:Y:S01]  /*7dd0*/  IMAD.MOV.U32 R0, RZ, RZ, 0x7f ;  /* 0x0000007fff007424 */ /* 0x000fe200078e00ff */
[----:B------:R-:W-:-:S04]  /*7de0*/  ISETP.GT.U32.AND P0, PT, R4, 0x7f800000, PT ;  /* 0x7f8000000400780c */ /* 0x000fc80003f04070 */
[----:B------:R-:W-:-:S09]  /*7df0*/  SEL R0, R0, 0x7c, P0 ;  /* 0x0000007c00007807 */ /* 0x000fd20000000000 */
.L_x_13324:
[----:B------:R-:W-:Y:S05]  /*7e00*/  BSYNC B0 ;  /* 0x0000000000007941 */ /* 0x000fea0003800000 */
.L_x_13322:
[----:B------:R-:W-:-:S04]  /*7e10*/  LOP3.LUT R4, R5, 0x80000000, RZ, 0xc0, !PT ;  /* 0x8000000005047812 */ /* 0x000fc800078ec0ff */
[----:B------:R-:W-:-:S04]  /*7e20*/  SHF.R.U32.HI R5, RZ, 0x18, R4 ;  /* 0x00000018ff057819 */ /* 0x000fc80000011604 */
[----:B------:R-:W-:-:S05]  /*7e30*/  LOP3.LUT R5, R0, R5, RZ, 0xfc, !PT ;  /* 0x0000000500057212 */ /* 0x000fca00078efcff */
[----:B------:R-:W-:Y:S01]  /*7e40*/  STG.E.U8 desc[UR36][R2.64], R5 ;  /* 0x0000000502007986 */ /* 0x000fe2000c101124 */
[----:B------:R-:W-:Y:S05]  /*7e50*/  EXIT ;  /* 0x000000000000794d */ /* 0x000fea0003800000 */
.L_x_13318:
[----:B------:R-:W-:Y:S01]  /*7e60*/  UMOV UR4, 0xf0000000 ;  /* 0xf000000000047882 */ /* 0x000fe20000000000 */
[----:B------:R-:W-:Y:S01]  /*7e70*/  UMOV UR5, 0x380fffff ;  /* 0x380fffff00057882 */ /* 0x000fe20000000000 */
[----:B-----5:R-:W0:Y:S01]  /*7e80*/  F2F.F32.F64 R0, -R24 ;  /* 0x8000001800007310 */ /* 0x020e220000301000 */
[----:B------:R-:W-:-:S14]  /*7e90*/  DSETP.GEU.AND P0, PT, |R24|, UR4, PT ;  /* 0x0000000418007e2a */ /* 0x000fdc000bf0e200 */
[----:B0-----:R-:W-:-:S05]  /*7ea0*/  @!P0 FMUL R0, R0, 1.175494350822287508e-38 ;  /* 0x0080000000008820 */ /* 0x001fca0000400000 */
[----:B------:R-:W-:-:S05]  /*7eb0*/  F2FP.BF16.F32.PACK_AB R0, RZ, R0 ;  /* 0x00000000ff00723e */ /* 0x000fca00000010ff */
[----:B------:R-:W-:Y:S01]  /*7ec0*/  STG.E.U16 desc[UR36][R2.64], R0 ;  /* 0x0000000002007986 */ /* 0x000fe2000c101524 */
[----:B------:R-:W-:Y:S05]  /*7ed0*/  EXIT ;  /* 0x000000000000794d */ /* 0x000fea0003800000 */
.L_x_13315:
        /* <DEDUP_REMOVED lines=9> */
[----:B0-----:R-:W-:Y:S01]  /*7f70*/  STG.E.U16 desc[UR36][R2.64], R25 ;  /* 0x0000001902007986 */ /* 0x001fe2000c101524 */
[----:B------:R-:W-:Y:S05]  /*7f80*/  EXIT ;  /* 0x000000000000794d */ /* 0x000fea0003800000 */
.L_x_13327:
        /* <DEDUP_REMOVED lines=21> */
.L_x_13330:
[----:B------:R-:W-:-:S04]  /*80e0*/  LOP3.LUT R0, R7, 0x80000000, RZ, 0xc0, !PT ;  /* 0x8000000007007812 */ /* 0x000fc800078ec0ff */
[----:B------:R-:W-:-:S04]  /*80f0*/  SHF.R.U32.HI R5, RZ, 0x18, R0 ;  /* 0x00000018ff057819 */ /* 0x000fc80000011600 */
[----:B------:R-:W-:-:S04]  /*8100*/  LOP3.LUT R4, R4, R5, RZ, 0xfc, !PT ;  /* 0x0000000504047212 */ /* 0x000fc800078efcff */
[----:B------:R-:W-:-:S07]  /*8110*/  PRMT R0, R4, 0x7610, R0 ;  /* 0x0000761004007816 */ /* 0x000fce0000000000 */
.L_x_13329:
[----:B------:R-:W-:Y:S05]  /*8120*/  BSYNC B0 ;  /* 0x0000000000007941 */ /* 0x000fea0003800000 */
.L_x_13328:
[----:B------:R-:W-:Y:S01]  /*8130*/  STG.E.U8 desc[UR36][R2.64], R0 ;  /* 0x0000000002007986 */ /* 0x000fe2000c101124 */
[----:B------:R-:W-:Y:S05]  /*8140*/  EXIT ;  /* 0x000000000000794d */ /* 0x000fea0003800000 */
.L_x_13326:
        /* <DEDUP_REMOVED lines=21> */
.L_x_13333:
[----:B------:R-:W-:-:S04]  /*82a0*/  LOP3.LUT R0, R7, 0x80000000, RZ, 0xc0, !PT ;  /* 0x8000000007007812 */ /* 0x000fc800078ec0ff */
[----:B------:R-:W-:-:S04]  /*82b0*/  SHF.R.U32.HI R5, RZ, 0x18, R0 ;  /* 0x00000018ff057819 */ /* 0x000fc80000011600 */
[----:B------:R-:W-:-:S04]  /*82c0*/  LOP3.LUT R4, R4, R5, RZ, 0xfc, !PT ;  /* 0x0000000504047212 */ /* 0x000fc800078efcff */
[----:B------:R-:W-:-:S07]  /*82d0*/  PRMT R0, R4, 0x7610, R0 ;  /* 0x0000761004007816 */ /* 0x000fce0000000000 */
.L_x_13332:
[----:B------:R-:W-:Y:S05]  /*82e0*/  BSYNC B0 ;  /* 0x0000000000007941 */ /* 0x000fea0003800000 */
.L_x_13331:
[----:B------:R-:W-:Y:S01]  /*82f0*/  STG.E.U8 desc[UR36][R2.64], R0 ;  /* 0x0000000002007986 */ /* 0x000fe2000c101124 */
[----:B------:R-:W-:Y:S05]  /*8300*/  EXIT ;  /* 0x000000000000794d */ /* 0x000fea0003800000 */
.L_x_13325:
        /* <DEDUP_REMOVED lines=26> */
.L_x_13308:
        /* <DEDUP_REMOVED lines=15> */
[----:B-1--45:R-:W-:Y:S05]  /*85a0*/  CALL.ABS.NOINC R2 ;  /* 0x0000000002007343 */ /* 0x032fea0003c00000 */
.L_x_13336:
[----:B------:R-:W-:Y:S05]  /*85b0*/  EXIT ;  /* 0x000000000000794d */ /* 0x000fea0003800000 */
.L_x_13335:
[----:B-----5:R-:W0:Y:S02]  /*85c0*/  F2I.U64.F64.TRUNC R24, -R24 ;  /* 0x8000001800187311 */ /* 0x020e24000030d800 */
[----:B0-----:R-:W-:Y:S01]  /*85d0*/  STG.E.64 desc[UR36][R2.64], R24 ;  /* 0x0000001802007986 */ /* 0x001fe2000c101b24 */
[----:B------:R-:W-:Y:S05]  /*85e0*/  EXIT ;  /* 0x000000000000794d */ /* 0x000fea0003800000 */
.L_x_13334:
[----:B-----5:R-:W0:Y:S02]  /*85f0*/  F2I.U32.F64.TRUNC R25, -R24 ;  /* 0x8000001800197311 */ /* 0x020e24000030d000 */
[----:B0-----:R-:W-:Y:S01]  /*8600*/  STG.E desc[UR36][R2.64], R25 ;  /* 0x0000001902007986 */ /* 0x001fe2000c101924 */
[----:B------:R-:W-:Y:S05]  /*8610*/  EXIT ;  /* 0x000000000000794d */ /* 0x000fea0003800000 */
.L_x_13337:
        /* <DEDUP_REMOVED lines=14> */
.L_x_23583:


//--------------------- .text._ZN2at6native18elementwise_kernelILi128ELi2EZNS0_22gpu_kernel_impl_nocastIZZZNS0_15neg_kernel_cudaERNS_18TensorIteratorBaseEENKUlvE0_clEvENKUlvE4_clEvEUldE_EEvS4_RKT_EUliE_EEviT1_ --------------------------
	.section	.text._ZN2at6native18elementwise_kernelILi128ELi2EZNS0_22gpu_kernel_impl_nocastIZZZNS0_15neg_kernel_cudaERNS_18TensorIteratorBaseEENKUlvE0_clEvENKUlvE4_clEvEUldE_EEvS4_RKT_EUliE_EEviT1_,"ax",@progbits
	.align	128
        .global         _ZN2at6native18elementwise_kernelILi128ELi2EZNS0_22gpu_kernel_impl_nocastIZZZNS0_15neg_kernel_cudaERNS_18TensorIteratorBaseEENKUlvE0_clEvENKUlvE4_clEvEUldE_EEvS4_RKT_EUliE_EEviT1_
        .type           _ZN2at6native18elementwise_kernelILi128ELi2EZNS0_22gpu_kernel_impl_nocastIZZZNS0_15neg_kernel_cudaERNS_18TensorIteratorBaseEENKUlvE0_clEvENKUlvE4_clEvEUldE_EEvS4_RKT_EUliE_EEviT1_,@function
        .size           _ZN2at6native18elementwise_kernelILi128ELi2EZNS0_22gpu_kernel_impl_nocastIZZZNS0_15neg_kernel_cudaERNS_18TensorIteratorBaseEENKUlvE0_clEvENKUlvE4_clEvEUldE_EEvS4_RKT_EUliE_EEviT1_,(.L_x_23584 - _ZN2at6native18elementwise_kernelILi128ELi2EZNS0_22gpu_kernel_impl_nocastIZZZNS0_15neg_kernel_cudaERNS_18TensorIteratorBaseEENKUlvE0_clEvENKUlvE4_clEvEUldE_EEvS4_RKT_EUliE_EEviT1_)
        .other          _ZN2at6native18elementwise_kernelILi128ELi2EZNS0_22gpu_kernel_impl_nocastIZZZNS0_15neg_kernel_cudaERNS_18TensorIteratorBaseEENKUlvE0_clEvENKUlvE4_clEvEUldE_EEvS4_RKT_EUliE_EEviT1_,@"STO_CUDA_ENTRY STV_DEFAULT"
_ZN2at6native18elementwise_kernelILi128ELi2EZNS0_22gpu_kernel_impl_nocastIZZZNS0_15neg_kernel_cudaERNS_18TensorIteratorBaseEENKUlvE0_clEvENKUlvE4_clEvEUldE_EEvS4_RKT_EUliE_EEviT1_:
.text._ZN2at6native18elementwise_kernelILi128ELi2EZNS0_22gpu_kernel_impl_nocastIZZZNS0_15neg_kernel_cudaERNS_18TensorIteratorBaseEENKUlvE0_clEvENKUlvE4_clEvEUldE_EEvS4_RKT_EUliE_EEviT1_:
        /* <DEDUP_REMOVED lines=312> */
.L_x_13340:
[----:B------:R-:W-:Y:S02]  /*1380*/  ULDC.64 UR8, c[0x0][0x418] ;  /* 0x0001060000087ab9 */ /* 0x000fe40000000a00 */
[----:B------:R-:W-:-:S04]  /*1390*/  IADD3 R4, P0, R2, UR8, RZ ;  /* 0x0000000802047c10 */ /* 0x000fc8000ff1e0ff */
[----:B------:R-:W-:Y:S01]  /*13a0*/  IADD3.X R5, RZ, UR9, RZ, P0, !PT ;  /* 0x00000009ff057c10 */ /* 0x000fe200087fe4ff */
[----:B------:R-:W-:-:S05]  /*13b0*/  ULDC.64 UR8, c[0x0][0x410] ;  /* 0x0001040000087ab9 */ /* 0x000fca0000000a00 */
[----:B------:R-:W2:Y:S01]  /*13c0*/  LDG.E.64 R4, desc[UR4][R4.64] ;  /* 0x0000000404047981 */ /* 0x000ea2000c1e1b00 */
[----:B------:R-:W-:Y:S01]  /*13d0*/  IADD3 R2, P0, R3, UR8, RZ ;  /* 0x0000000803027c10 */ /* 0x000fe2000ff1e0ff */
[----:B------:R-:W-:-:S03]  /*13e0*/  VIADD R9, R0, 0x80 ;  /* 0x0000008000097836 */ /* 0x000fc60000000000 */
[----:B------:R-:W-:Y:S01]  /*13f0*/  IADD3.X R3, RZ, UR9, RZ, P0, !PT ;  /* 0x00000009ff037c10 */ /* 0x000fe200087fe4ff */
[----:B--2---:R-:W-:-:S07]  /*1400*/  DADD R6, -RZ, -R4 ;  /* 0x00000000ff067229 */ /* 0x004fce0000000904 */
[----:B------:R0:W-:Y:S04]  /*1410*/  STG.E.64 desc[UR4][R2.64], R6 ;  /* 0x0000000602007986 */ /* 0x0001e8000c101b04 */
.L_x_13339:
[----:B------:R-:W-:Y:S05]  /*1420*/  BSYNC B0 ;  /* 0x0000000000007941 */ /* 0x000fea0003800000 */
.L_x_13338:
[----:B------:R-:W-:-:S13]  /*1430*/  ISETP.GE.AND P0, PT, R9, UR6, PT ;  /* 0x0000000609007c0c */ /* 0x000fda000bf06270 */
[----:B------:R-:W-:Y:S05]  /*1440*/  @P0 EXIT ;  /* 0x000000000000094d */ /* 0x000fea0003800000 */
[----:B------:R-:W1:Y:S01]  /*1450*/  LDC R8, c[0x0][0x218] ;  /* 0x00008600ff087b82 */ /* 0x000e620000000800 */
[----:B0-----:R-:W-:Y:S01]  /*1460*/  HFMA2.MMA R3, -RZ, RZ, 0, 0 ;  /* 0x00000000ff037435 */ /* 0x001fe200000001ff */
[----:B------:R-:W-:Y:S02]  /*1470*/  MOV R0, RZ ;  /* 0x000000ff00007202 */ /* 0x000fe40000000f00 */
        /* <DEDUP_REMOVED lines=300> */
.L_x_13341:
[----:B------:R-:W-:Y:S02]  /*2740*/  ULDC.64 UR6, c[0x0][0x418] ;  /* 0x0001060000067ab9 */ /* 0x000fe40000000a00 */
[----:B------:R-:W-:-:S04]  /*2750*/  IADD3 R4, P0, R0, UR6, RZ ;  /* 0x0000000600047c10 */ /* 0x000fc8000ff1e0ff */
[----:B------:R-:W-:Y:S01]  /*2760*/  IADD3.X R5, RZ, UR7, RZ, P0, !PT ;  /* 0x00000007ff057c10 */ /* 0x000fe200087fe4ff */
[----:B------:R-:W-:-:S05]  /*2770*/  ULDC.64 UR6, c[0x0][0x410] ;  /* 0x0001040000067ab9 */ /* 0x000fca0000000a00 */
[----:B------:R-:W2:Y:S01]  /*2780*/  LDG.E.64 R4, desc[UR4][R4.64] ;  /* 0x0000000404047981 */ /* 0x000ea2000c1e1b00 */
[----:B------:R-:W-:-:S04]  /*2790*/  IADD3 R2, P0, R3, UR6, RZ ;  /* 0x0000000603027c10 */ /* 0x000fc8000ff1e0ff */
[----:B------:R-:W-:Y:S01]  /*27a0*/  IADD3.X R3, RZ, UR7, RZ, P0, !PT ;  /* 0x00000007ff037c10 */ /* 0x000fe200087fe4ff */
[----:B--2---:R-:W-:-:S07]  /*27b0*/  DADD R6, -RZ, -R4 ;  /* 0x00000000ff067229 */ /* 0x004fce0000000904 */
[----:B------:R-:W-:Y:S01]  /*27c0*/  STG.E.64 desc[UR4][R2.64], R6 ;  /* 0x0000000602007986 */ /* 0x000fe2000c101b04 */
[----:B------:R-:W-:Y:S05]  /*27d0*/  EXIT ;  /* 0x000000000000794d */ /* 0x000fea0003800000 */
.L_x_13342:
        /* <DEDUP_REMOVED lines=10> */
.L_x_23584:


//--------------------- .text._ZN2at6native27unrolled_elementwise_kernelIZZZNS0_15neg_kernel_cudaERNS_18TensorIteratorBaseEENKUlvE0_clEvENKUlvE4_clEvEUldE_St5arrayIPcLm2EELi4E23TrivialOffsetCalculatorILi1EjESB_NS0_6memory15LoadWithoutCastENSC_16StoreWithoutCastEEEviT_T0_T2_T3_T4_T5_ --------------------------
	.section	.text._ZN2at6native27unrolled_elementwise_kernelIZZZNS0_15neg_kernel_cudaERNS_18TensorIteratorBaseEENKUlvE0_clEvENKUlvE4_clEvEUldE_St5arrayIPcLm2EELi4E23TrivialOffsetCalculatorILi1EjESB_NS0_6memory15LoadWithoutCastENSC_16StoreWithoutCastEEEviT_T0_T2_T3_T4_T5_,"ax",@progbits
	.align	128
        .global         _ZN2at6native27unrolled_elementwise_kernelIZZZNS0_15neg_kernel_cudaERNS_18TensorIteratorBaseEENKUlvE0_clEvENKUlvE4_clEvEUldE_St5arrayIPcLm2EELi4E23TrivialOffsetCalculatorILi1EjESB_NS0_6memory15LoadWithoutCastENSC_16StoreWithoutCastEEEviT_T0_T2_T3_T4_T5_
        .type           _ZN2at6native27unrolled_elementwise_kernelIZZZNS0_15neg_kernel_cudaERNS_18TensorIteratorBaseEENKUlvE0_clEvENKUlvE4_clEvEUldE_St5arrayIPcLm2EELi4E23TrivialOffsetCalculatorILi1EjESB_NS0_6memory15LoadWithoutCastENSC_16StoreWithoutCastEEEviT_T0_T2_T3_T4_T5_,@function
        .size           _ZN2at6native27unrolled_elementwise_kernelIZZZNS0_15neg_kernel_cudaERNS_18TensorIteratorBaseEENKUlvE0_clEvENKUlvE4_clEvEUldE_St5arrayIPcLm2EELi4E23TrivialOffsetCalculatorILi1EjESB_NS0_6memory15LoadWithoutCastENSC_16StoreWithoutCastEEEviT_T0_T2_T3_T4_T5_,(.L_x_23585 - _ZN2at6native27unrolled_elementwise_kernelIZZZNS0_15neg_kernel_cudaERNS_18TensorIteratorBaseEENKUlvE0_clEvENKUlvE4_clEvEUldE_St5arrayIPcLm2EELi4E23TrivialOffsetCalculatorILi1EjESB_NS0_6memory15LoadWithoutCastENSC_16StoreWithoutCastEEEviT_T0_T2_T3_T4_T5_)
        .other          _ZN2at6native27unrolled_elementwise_kernelIZZZNS0_15neg_kernel_cudaERNS_18TensorIteratorBaseEENKUlvE0_clEvENKUlvE4_clEvEUldE_St5arrayIPcLm2EELi4E23TrivialOffsetCalculatorILi1EjESB_NS0_6memory15LoadWithoutCastENSC_16StoreWithoutCastEEEviT_T0_T2_T3_T4_T5_,@"STO_CUDA_ENTRY STV_DEFAULT"
_ZN2at6native27unrolled_elementwise_kernelIZZZNS0_15neg_kernel_cudaERNS_18TensorIteratorBaseEENKUlvE0_clEvENKUlvE4_clEvEUldE_St5arrayIPcLm2EELi4E23TrivialOffsetCalculatorILi1EjESB_NS0_6memory15LoadWithoutCastENSC_16StoreWithoutCastEEEviT_T0_T2_T3_T4_T5_:
.text._ZN2at6native27unrolled_elementwise_kernelIZZZNS0_15neg_kernel_cudaERNS_18TensorIteratorBaseEENKUlvE0_clEvENKUlvE4_clEvEUldE_St5arrayIPcLm2EELi4E23TrivialOffsetCalculatorILi1EjESB_NS0_6memory15LoadWithoutCastENSC_16StoreWithoutCastEEEviT_T0_T2_T3_T4_T5_:
        /* <DEDUP_REMOVED lines=9> */
[----:B------:R-:W0:Y:S01]  /*0090*/  @!P0 LDC.64 R8, c[0x0][0x220] ;  /* 0x00008800ff088b82 */ /* 0x000e220000000a00 */
[----:B------:R-:W-:Y:S01]  /*00a0*/  @!P0 IMAD R11, R0, 0x200, R5 ;  /* 0x00000200000b8824 */ /* 0x000fe200078e0205 */
[----:B------:R-:W-:-:S04]  /*00b0*/  @!P0 IADD3 R3, R5, 0x80, RZ ;  /* 0x0000008005038810 */ /* 0x000fc80007ffe0ff */
[----:B------:R-:W-:-:S13]  /*00c0*/  ISETP.GE.AND P1, PT, R3, R4, PT ;  /* 0x000000040300720c */ /* 0x000fda0003f26270 */
[----:B------:R-:W-:Y:S01]  /*00d0*/  @!P1 IMAD R17, R0, 0x200, R3 ;  /* 0x0000020000119824 */ /* 0x000fe200078e0203 */
[----:B------:R-:W-:Y:S01]  /*00e0*/  @!P1 IADD3 R3, R3, 0x80, RZ ;  /* 0x0000008003039810 */ /* 0x000fe20007ffe0ff */
[----:B------:R-:W1:Y:S01]  /*00f0*/  @!P1 LDC.64 R12, c[0x0][0x220] ;  /* 0x00008800ff0c9b82 */ /* 0x000e620000000a00 */
[----:B0-----:R-:W-:Y:S02]  /*0100*/  @!P0 IMAD.WIDE.U32 R8, R11, 0x8, R8 ;  /* 0x000000080b088825 */ /* 0x001fe400078e0008 */
[----:B------:R-:W-:-:S03]  /*0110*/  ISETP.GE.AND P3, PT, R3, R4, PT ;  /* 0x000000040300720c */ /* 0x000fc60003f66270 */
[----:B------:R0:W2:Y:S10]  /*0120*/  @!P0 LDG.E.64 R6, desc[UR4][R8.64] ;  /* 0x0000000408068981 */ /* 0x0000b4000c1e1b00 */
[----:B------:R-:W-:Y:S01]  /*0130*/  @!P3 LEA R19, R0, R3, 0x9 ;  /* 0x000000030013b211 */ /* 0x000fe200078e48ff */
[----:B------:R-:W-:-:S05]  /*0140*/  @!P3 VIADD R3, R3, 0x80 ;  /* 0x000000800303b836 */ /* 0x000fca0000000000 */
[----:B------:R-:W-:-:S13]  /*0150*/  ISETP.GE.AND P2, PT, R3, R4, PT ;  /* 0x000000040300720c */ /* 0x000fda0003f46270 */
[----:B------:R-:W3:Y:S01]  /*0160*/  @!P2 LDC.64 R14, c[0x0][0x220] ;  /* 0x00008800ff0eab82 */ /* 0x000ee20000000a00 */
[----:B------:R-:W-:Y:S01]  /*0170*/  @!P2 LEA R11, R0, R3, 0x9 ;  /* 0x00000003000ba211 */ /* 0x000fe200078e48ff */
[----:B-1----:R-:W-:Y:S01]  /*0180*/  @!P1 IMAD.WIDE.U32 R12, R17, 0x8, R12 ;  /* 0x00000008110c9825 */ /* 0x002fe200078e000c */
[----:B------:R-:W-:-:S05]  /*0190*/  CS2R R2, SRZ ;  /* 0x0000000000027805 */ /* 0x000fca000001ff00 */
[----:B------:R-:W1:Y:S01]  /*01a0*/  @!P0 LDC.64 R16, c[0x0][0x218] ;  /* 0x00008600ff108b82 */ /* 0x000e620000000a00 */
[----:B---3--:R-:W-:-:S07]  /*01b0*/  @!P2 IMAD.WIDE.U32 R14, R11, 0x8, R14 ;  /* 0x000000080b0ea825 */ /* 0x008fce00078e000e */
[----:B------:R-:W3:Y:S01]  /*01c0*/  @!P3 LDC.64 R10, c[0x0][0x220] ;  /* 0x00008800ff0abb82 */ /* 0x000ee20000000a00 */
[----:B------:R-:W-:Y:S01]  /*01d0*/  @!P0 IMAD R21, R0, 0x200, R5 ;  /* 0x0000020000158824 */ /* 0x000fe200078e0205 */
[----:B------:R2:W5:Y:S01]  /*01e0*/  @!P2 LDG.E.64 R2, desc[UR4][R14.64] ;  /* 0x000000040e02a981 */ /* 0x000562000c1e1b00 */
[----:B0-----:R-:W-:Y:S02]  /*01f0*/  CS2R R8, SRZ ;  /* 0x0000000000087805 */ /* 0x001fe4000001ff00 */
[----:B------:R-:W-:Y:S01]  /*0200*/  @!P0 IADD3 R5, R5, 0x80, RZ ;  /* 0x0000008005058810 */ /* 0x000fe20007ffe0ff */
[----:B---3--:R-:W-:Y:S01]  /*0210*/  @!P3 IMAD.WIDE.U32 R18, R19, 0x8, R10 ;  /* 0x000000081312b825 */ /* 0x008fe200078e000a */
[----:B------:R-:W-:-:S04]  /*0220*/  CS2R R10, SRZ ;  /* 0x00000000000a7805 */ /* 0x000fc8000001ff00 */
[----:B------:R0:W5:Y:S04]  /*0230*/  @!P3 LDG.E.64 R8, desc[UR4][R18.64] ;  /* 0x000000041208b981 */ /* 0x000168000c1e1b00 */
[----:B------:R0:W5:Y:S01]  /*0240*/  @!P1 LDG.E.64 R10, desc[UR4][R12.64] ;  /* 0x000000040c0a9981 */ /* 0x000162000c1e1b00 */
[----:B------:R-:W-:Y:S01]  /*0250*/  ISETP.GE.AND P1, PT, R5, R4, PT ;  /* 0x000000040500720c */ /* 0x000fe20003f26270 */
[----:B------:R-:W-:Y:S01]  /*0260*/  BSSY B0, `(.L_x_13343) ;  /* 0x0000011000007945 */ /* 0x000fe20003800000 */
[----:B--2---:R-:W-:Y:S01]  /*0270*/  @!P0 DADD R14, -RZ, -R6 ;  /* 0x00000000ff0e8229 */ /* 0x004fe20000000906 */
[----:B-1----:R-:W-:-:S06]  /*0280*/  @!P0 IMAD.WIDE.U32 R6, R21, 0x8, R16 ;  /* 0x0000000815068825 */ /* 0x002fcc00078e0010 */
[----:B------:R0:W-:Y:S04]  /*0290*/  @!P0 STG.E.64 desc[UR4][R6.64], R14 ;  /* 0x0000000e06008986 */ /* 0x0001e8000c101b04 */
[----:B------:R-:W-:Y:S05]  /*02a0*/  @P1 BRA `(.L_x_13344) ;  /* 0x0000000000301947 */ /* 0x000fea0003800000 */
[----:B0-----:R-:W0:Y:S01]  /*02b0*/  LDC.64 R6, c[0x0][0x218] ;  /* 0x00008600ff067b82 */ /* 0x001e220000000a00 */
[----:B------:R-:W-:Y:S01]  /*02c0*/  IMAD R13, R0, 0x200, R5 ;  /* 0x00000200000d7824 */ /* 0x000fe200078e0205 */
[----:B------:R-:W-:Y:S01]  /*02d0*/  IADD3 R5, R5, 0x80, RZ ;  /* 0x0000008005057810 */ /* 0x000fe20007ffe0ff */
[----:B-----5:R-:W-:-:S03]  /*02e0*/  DADD R10, -RZ, -R10 ;  /* 0x00000000ff0a7229 */ /* 0x020fc6000000090a */
[----:B------:R-:W-:-:S13]  /*02f0*/  ISETP.GE.AND P0, PT, R5, R4, PT ;  /* 0x000000040500720c */ /* 0x000fda0003f06270 */
[----:B------:R-:W-:Y:S01]  /*0300*/  @!P0 IMAD R15, R0, 0x200, R5 ;  /* 0x00000200000f8824 */ /* 0x000fe200078e0205 */
[----:B------:R-:W-:Y:S01]  /*0310*/  @!P0 DADD R8, -RZ, -R8 ;  /* 0x00000000ff088229 */ /* 0x000fe20000000908 */
[----:B------:R-:W-:Y:S01]  /*0320*/  @!P0 IADD3 R5, R5, 0x80, RZ ;  /* 0x0000008005058810 */ /* 0x000fe20007ffe0ff */
[----:B0-----:R-:W-:-:S04]  /*0330*/  IMAD.WIDE.U32 R12, R13, 0x8, R6 ;  /* 0x000000080d0c7825 */ /* 0x001fc800078e0006 */
[----:B------:R-:W-:Y:S01]  /*0340*/  @!P0 IMAD.WIDE.U32 R6, R15, 0x8, R6 ;  /* 0x000000080f068825 */ /* 0x000fe200078e0006 */
[----:B------:R1:W-:Y:S04]  /*0350*/  STG.E.64 desc[UR4][R12.64], R10 ;  /* 0x0000000a0c007986 */ /* 0x0003e8000c101b04 */
[----:B------:R1:W-:Y:S02]  /*0360*/  @!P0 STG.E.64 desc[UR4][R6.64], R8 ;  /* 0x0000000806008986 */ /* 0x0003e4000c101b04 */
.L_x_13344:
[----:B------:R-:W-:Y:S05]  /*0370*/  BSYNC B0 ;  /* 0x0000000000007941 */ /* 0x000fea0003800000 */
.L_x_13343:
[----:B------:R-:W-:-:S13]  /*0380*/  ISETP.GE.AND P0, PT, R5, R4, PT ;  /* 0x000000040500720c */ /* 0x000fda0003f06270 */
[----:B------:R-:W-:Y:S05]  /*0390*/  @P0 EXIT ;  /* 0x000000000000094d */ /* 0x000fea0003800000 */
[----:B01----:R-:W0:Y:S01]  /*03a0*/  LDC.64 R6, c[0x0][0x218] ;  /* 0x00008600ff067b82 */ /* 0x003e220000000a00 */
[----:B-----5:R-:W-:Y:S01]  /*03b0*/  IMAD R9, R0, 0x200, R5 ;  /* 0x0000020000097824 */ /* 0x020fe200078e0205 */
[----:B------:R-:W-:-:S03]  /*03c0*/  DADD R4, -RZ, -R2 ;  /* 0x00000000ff047229 */ /* 0x000fc60000000902 */
[----:B0-----:R-:W-:-:S05]  /*03d0*/  IMAD.WIDE.U32 R2, R9, 0x8, R6 ;  /* 0x0000000809027825 */ /* 0x001fca00078e0006 */
[----:B------:R-:W-:Y:S01]  /*03e0*/  STG.E.64 desc[UR4][R2.64], R4 ;  /* 0x0000000402007986 */ /* 0x000fe2000c101b04 */
[----:B------:R-:W-:Y:S05]  /*03f0*/  EXIT ;  /* 0x000000000000794d */ /* 0x000fea0003800000 */
.L_x_13345:
        /* <DEDUP_REMOVED lines=16> */
.L_x_23585:


//--------------------- .text._ZN2at6native29vectorized_elementwise_kernelILi2EZZZNS0_15neg_kernel_cudaERNS_18TensorIteratorBaseEENKUlvE0_clEvENKUlvE4_clEvEUldE_St5arrayIPcLm2EEEEviT0_T1_ --------------------------
	.section	.text._ZN2at6native29vectorized_elementwise_kernelILi2EZZZNS0_15neg_kernel_cudaERNS_18TensorIteratorBaseEENKUlvE0_clEvENKUlvE4_clEvEUldE_St5arrayIPcLm2EEEEviT0_T1_,"ax",@progbits
	.align	128
        .global         _ZN2at6native29vectorized_elementwise_kernelILi2EZZZNS0_15neg_kernel_cudaERNS_18TensorIteratorBaseEENKUlvE0_clEvENKUlvE4_clEvEUldE_St5arrayIPcLm2EEEEviT0_T1_
        .type           _ZN2at6native29vectorized_elementwise_kernelILi2EZZZNS0_15neg_kernel_cudaERNS_18TensorIteratorBaseEENKUlvE0_clEvENKUlvE4_clEvEUldE_St5arrayIPcLm2EEEEviT0_T1_,@function
        .size           _ZN2at6native29vectorized_elementwise_kernelILi2EZZZNS0_15neg_kernel_cudaERNS_18TensorIteratorBaseEENKUlvE0_clEvENKUlvE4_clEvEUldE_St5arrayIPcLm2EEEEviT0_T1_,(.L_x_23586 - _ZN2at6native29vectorized_elementwise_kernelILi2EZZZNS0_15neg_kernel_cudaERNS_18TensorIteratorBaseEENKUlvE0_clEvENKUlvE4_clEvEUldE_St5arrayIPcLm2EEEEviT0_T1_)
        .other          _ZN2at6native29vectorized_elementwise_kernelILi2EZZZNS0_15neg_kernel_cudaERNS_18TensorIteratorBaseEENKUlvE0_clEvENKUlvE4_clEvEUldE_St5arrayIPcLm2EEEEviT0_T1_,@"STO_CUDA_ENTRY STV_DEFAULT"
_ZN2at6native29vectorized_elementwise_kernelILi2EZZZNS0_15neg_kernel_cudaERNS_18TensorIteratorBaseEENKUlvE0_clEvENKUlvE4_clEvEUldE_St5arrayIPcLm2EEEEviT0_T1_:
.text._ZN2at6native29vectorized_elementwise_kernelILi2EZZZNS0_15neg_kernel_cudaERNS_18TensorIteratorBaseEENKUlvE0_clEvENKUlvE4_clEvEUldE_St5arrayIPcLm2EEEEviT0_T1_:
        /* <DEDUP_REMOVED lines=16> */
[----:B------:R-:W5:Y:S01]  /*0100*/  LDG.E.128 R8, desc[UR4][R22.64+0x1800] ;  /* 0x0018000416087981 */ /* 0x000f62000c1e1d00 */
[----:B--2---:R-:W-:-:S04]  /*0110*/  IMAD.WIDE.U32 R20, R0, 0x8, R20 ;  /* 0x0000000800147825 */ /* 0x004fc800078e0014 */
[----:B------:R-:W-:Y:S01]  /*0120*/  IMAD.WIDE R20, R2, 0x10, R20 ;  /* 0x0000001002147825 */ /* 0x000fe200078e0214 */
[----:B---3--:R-:W-:Y:S02]  /*0130*/  DADD R12, -RZ, -R12 ;  /* 0x00000000ff0c7229 */ /* 0x008fe4000000090c */
[----:B------:R-:W-:Y:S02]  /*0140*/  DADD R14, -RZ, -R14 ;  /* 0x00000000ff0e7229 */ /* 0x000fe4000000090e */
[----:B----4-:R-:W-:Y:S02]  /*0150*/  DADD R16, -RZ, -R16 ;  /* 0x00000000ff107229 */ /* 0x010fe40000000910 */
[----:B------:R-:W-:Y:S02]  /*0160*/  DADD R18, -RZ, -R18 ;  /* 0x00000000ff127229 */ /* 0x000fe40000000912 */
[----:B-----5:R-:W-:Y:S01]  /*0170*/  DADD R4, -RZ, -R4 ;  /* 0x00000000ff047229 */ /* 0x020fe20000000904 */
[----:B------:R-:W-:Y:S01]  /*0180*/  STG.E.128 desc[UR4][R20.64], R12 ;  /* 0x0000000c14007986 */ /* 0x000fe2000c101d04 */
[----:B------:R-:W-:-:S02]  /*0190*/  DADD R6, -RZ, -R6 ;  /* 0x00000000ff067229 */ /* 0x000fc40000000906 */
[----:B------:R-:W-:Y:S01]  /*01a0*/  DADD R8, -RZ, -R8 ;  /* 0x00000000ff087229 */ /* 0x000fe20000000908 */
[----:B------:R-:W-:Y:S01]  /*01b0*/  STG.E.128 desc[UR4][R20.64+0x800], R16 ;  /* 0x0008001014007986 */ /* 0x000fe2000c101d04 */
[----:B------:R-:W-:-:S03]  /*01c0*/  DADD R10, -RZ, -R10 ;  /* 0x00000000ff0a7229 */ /* 0x000fc6000000090a */
[----:B------:R-:W-:Y:S04]  /*01d0*/  STG.E.128 desc[UR4][R20.64+0x1000], R4 ;  /* 0x0010000414007986 */ /* 0x000fe8000c101d04 */
[----:B------:R-:W-:Y:S01]  /*01e0*/  STG.E.128 desc[UR4][R20.64+0x1800], R8 ;  /* 0x0018000814007986 */ /* 0x000fe2000c101d04 */
[----:B------:R-:W-:Y:S05]  /*01f0*/  EXIT ;  /* 0x000000000000794d */ /* 0x000fea0003800000 */
.L_x_13346:
[----:B------:R-:W0:Y:S01]  /*0200*/  S2R R23, SR_TID.X ;  /* 0x0000000000177919 */ /* 0x000e220000002100 */
[----:B------:R-:W-:Y:S02]  /*0210*/  CS2R R8, SRZ ;  /* 0x0000000000087805 */ /* 0x000fe4000001ff00 */
[----:B0-----:R-:W-:Y:S01]  /*0220*/  ISETP.GE.AND P0, PT, R23, R22, PT ;  /* 0x000000161700720c */ /* 0x001fe20003f06270 */
[----:B------:R-:W-:-:S12]  /*0230*/  IMAD.MOV.U32 R29, RZ, RZ, R23 ;  /* 0x000000ffff1d7224 */ /* 0x000fd800078e0017 */
[----:B------:R-:W-:Y:S01]  /*0240*/  @!P0 IADD3 R29, R23, 0x80, RZ ;  /* 0x00000080171d8810 */ /* 0x000fe20007ffe0ff */
[----:B------:R-:W0:Y:S03]  /*0250*/  @!P0 LDC.64 R16, c[0x0][0x220] ;  /* 0x00008800ff108b82 */ /* 0x000e260000000a00 */
        /* <DEDUP_REMOVED lines=9> */
[----:B------:R-:W-:Y:S02]  /*02f0*/  ISETP.GE.AND P4, PT, R29, R22, PT ;  /* 0x000000161d00720c */ /* 0x000fe40003f86270 */
[C---:B------:R-:W-:Y:S01]  /*0300*/  @!P0 IADD3 R5, R0.reuse, R23, RZ ;  /* 0x0000001700058210 */ /* 0x040fe20007ffe0ff */
[----:B------:R1:W5:Y:S10]  /*0310*/  @!P6 LDG.E.64 R8, desc[UR4][R10.64] ;  /* 0x000000040a08e981 */ /* 0x000374000c1e1b00 */
[----:B------:R-:W3:Y:S01]  /*0320*/  @!P4 LDC.64 R2, c[0x0][0x220] ;  /* 0x00008800ff02cb82 */ /* 0x000ee20000000a00 */
[----:B------:R-:W-:Y:S01]  /*0330*/  @!P4 IADD3 R13, R0, R29, RZ ;  /* 0x0000001d000dc210 */ /* 0x000fe20007ffe0ff */
[----:B0-----:R-:W-:-:S04]  /*0340*/  @!P0 IMAD.WIDE.U32 R16, R5, 0x8, R16 ;  /* 0x0000000805108825 */ /* 0x001fc800078e0010 */
[----:B------:R-:W-:-:S05]  /*0350*/  @!P4 VIADD R29, R29, 0x80 ;  /* 0x000000801d1dc836 */ /* 0x000fca0000000000 */
[----:B------:R-:W-:Y:S01]  /*0360*/  ISETP.GE.AND P3, PT, R29, R22, PT ;  /* 0x000000161d00720c */ /* 0x000fe20003f66270 */
[----:B---3--:R-:W-:Y:S01]  /*0370*/  @!P4 IMAD.WIDE.U32 R2, R13, 0x8, R2 ;  /* 0x000000080d02c825 */ /* 0x008fe200078e0002 */
[----:B------:R-:W-:-:S11]  /*0380*/  CS2R R12, SRZ ;  /* 0x00000000000c7805 */ /* 0x000fd6000001ff00 */
[----:B------:R-:W-:Y:S01]  /*0390*/  @!P3 IADD3 R21, R0, R29, RZ ;  /* 0x0000001d0015b210 */ /* 0x000fe20007ffe0ff */
[----:B------:R-:W0:Y:S01]  /*03a0*/  @!P3 LDC.64 R18, c[0x0][0x220] ;  /* 0x00008800ff12bb82 */ /* 0x000e220000000a00 */
[----:B------:R-:W-:Y:S01]  /*03b0*/  @!P3 VIADD R29, R29, 0x80 ;  /* 0x000000801d1db836 */ /* 0x000fe20000000000 */
[----:B------:R3:W4:Y:S04]  /*03c0*/  @!P0 LDG.E.64 R12, desc[UR4][R16.64] ;  /* 0x00000004100c8981 */ /* 0x000728000c1e1b00 */
[----:B------:R-:W-:-:S13]  /*03d0*/  ISETP.GE.AND P2, PT, R29, R22, PT ;  /* 0x000000161d00720c */ /* 0x000fda0003f46270 */
[----:B------:R-:W-:Y:S01]  /*03e0*/  @!P2 IADD3 R25, R0, R29, RZ ;  /* 0x0000001d0019a210 */ /* 0x000fe20007ffe0ff */
[----:B------:R-:W-:Y:S01]  /*03f0*/  @!P2 VIADD R29, R29, 0x80 ;  /* 0x000000801d1da836 */ /* 0x000fe20000000000 */
[----:B-1----:R-:W1:Y:S04]  /*0400*/  @!P2 LDC.64 R10, c[0x0][0x220] ;  /* 0x00008800ff0aab82 */ /* 0x002e680000000a00 */
[----:B------:R-:W-:-:S13]  /*0410*/  ISETP.GE.AND P1, PT, R29, R22, PT ;  /* 0x000000161d00720c */ /* 0x000fda0003f26270 */
[----:B------:R-:W-:Y:S01]  /*0420*/  @!P1 IADD3 R27, R0, R29, RZ ;  /* 0x0000001d001b9210 */ /* 0x000fe20007ffe0ff */
[----:B------:R-:W-:-:S05]  /*0430*/  @!P1 VIADD R29, R29, 0x80 ;  /* 0x000000801d1d9836 */ /* 0x000fca0000000000 */
[----:B------:R-:W-:Y:S01]  /*0440*/  ISETP.GE.AND P6, PT, R29, R22, PT ;  /* 0x000000161d00720c */ /* 0x000fe20003fc6270 */
[----:B--2---:R-:W-:Y:S01]  /*0450*/  @!P5 IMAD.WIDE.U32 R14, R7, 0x8, R14 ;  /* 0x00000008070ed825 */ /* 0x004fe200078e000e */
[----:B------:R-:W-:-:S06]  /*0460*/  CS2R R6, SRZ ;  /* 0x0000000000067805 */ /* 0x000fcc000001ff00 */
[----:B------:R2:W5:Y:S05]  /*0470*/  @!P5 LDG.E.64 R6, desc[UR4][R14.64] ;  /* 0x000000040e06d981 */ /* 0x00056a000c1e1b00 */
[----:B---3--:R-:W3:Y:S01]  /*0480*/  @!P6 LDC.64 R16, c[0x0][0x220] ;  /* 0x00008800ff10eb82 */ /* 0x008ee20000000a00 */
[----:B------:R-:W-:-:S07]  /*0490*/  @!P6 IMAD.IADD R29, R0, 0x1, R29 ;  /* 0x00000001001de824 */ /* 0x000fce00078e021d */
[----:B--2---:R-:W2:Y:S01]  /*04a0*/  @!P1 LDC.64 R14, c[0x0][0x220] ;  /* 0x00008800ff0e9b82 */ /* 0x004ea20000000a00 */
[----:B0-----:R-:W-:-:S04]  /*04b0*/  @!P3 IMAD.WIDE.U32 R20, R21, 0x8, R18 ;  /* 0x000000081514b825 */ /* 0x001fc800078e0012 */
[----:B---3--:R-:W-:-:S03]  /*04c0*/  @!P6 IMAD.WIDE.U32 R16, R29, 0x8, R16 ;  /* 0x000000081d10e825 */ /* 0x008fc600078e0010 */
[----:B------:R-:W0:Y:S01]  /*04d0*/  @!P0 LDC.64 R28, c[0x0][0x218] ;  /* 0x00008600ff1c8b82 */ /* 0x000e220000000a00 */
[----:B------:R-:W-:Y:S02]  /*04e0*/  CS2R R4, SRZ ;  /* 0x0000000000047805 */ /* 0x000fe4000001ff00 */
[----:B------:R-:W-:Y:S01]  /*04f0*/  CS2R R18, SRZ ;  /* 0x0000000000127805 */ /* 0x000fe2000001ff00 */
[----:B--2---:R-:W-:Y:S01]  /*0500*/  @!P1 IMAD.WIDE.U32 R26, R27, 0x8, R14 ;  /* 0x000000081b1a9825 */ /* 0x004fe200078e000e */
[----:B------:R-:W-:Y:S02]  /*0510*/  CS2R R14, SRZ ;  /* 0x00000000000e7805 */ /* 0x000fe4000001ff00 */
[----:B------:R2:W5:Y:S01]  /*0520*/  @!P4 LDG.E.64 R4, desc[UR4][R2.64] ;  /* 0x000000040204c981 */ /* 0x000562000c1e1b00 */
[----:B-1----:R-:W-:-:S03]  /*0530*/  @!P2 IMAD.WIDE.U32 R24, R25, 0x8, R10 ;  /* 0x000000081918a825 */ /* 0x002fc600078e000a */
[----:B------:R-:W5:Y:S04]  /*0540*/  @!P3 LDG.E.64 R18, desc[UR4][R20.64] ;  /* 0x000000041412b981 */ /* 0x000f68000c1e1b00 */
[----:B------:R1:W5:Y:S01]  /*0550*/  @!P6 LDG.E.64 R14, desc[UR4][R16.64] ;  /* 0x00000004100ee981 */ /* 0x000362000c1e1b00 */
[----:B------:R-:W-:Y:S02]  /*0560*/  CS2R R10, SRZ ;  /* 0x00000000000a7805 */ /* 0x000fe4000001ff00 */
[----:B--2---:R-:W-:-:S04]  /*0570*/  CS2R R2, SRZ ;  /* 0x0000000000027805 */ /* 0x004fc8000001ff00 */
[----:B------:R2:W5:Y:S01]  /*0580*/  @!P2 LDG.E.64 R10, desc[UR4][R24.64] ;  /* 0x00000004180aa981 */ /* 0x000562000c1e1b00 */
[----:B-1----:R-:W-:Y:S01]  /*0590*/  @!P0 IADD3 R17, R0, R23, RZ ;  /* 0x0000001700118210 */ /* 0x002fe20007ffe0ff */
[----:B------:R-:W-:Y:S02]  /*05a0*/  @!P0 VIADD R23, R23, 0x80 ;  /* 0x0000008017178836 */ /* 0x000fe40000000000 */
[----:B------:R2:W5:Y:S01]  /*05b0*/  @!P1 LDG.E.64 R2, desc[UR4][R26.64] ;  /* 0x000000041a029981 */ /* 0x000562000c1e1b00 */
[----:B------:R-:W-:Y:S04]  /*05c0*/  BSSY B0, `(.L_x_13347) ;  /* 0x0000036000007945 */ /* 0x000fe80003800000 */
[----:B------:R-:W-:Y:S01]  /*05d0*/  BSSY B1, `(.L_x_13348) ;  /* 0x000002d000017945 */ /* 0x000fe20003800000 */
[----:B----4-:R-:W-:Y:S01]  /*05e0*/  @!P0 DADD R20, -RZ, -R12 ;  /* 0x00000000ff148229 */ /* 0x010fe2000000090c */
[----:B0-----:R-:W-:-:S06]  /*05f0*/  @!P0 IMAD.WIDE.U32 R12, R17, 0x8, R28 ;  /* 0x00000008110c8825 */ /* 0x001fcc00078e001c */
[----:B------:R2:W-:Y:S01]  /*0600*/  @!P0 STG.E.64 desc[UR4][R12.64], R20 ;  /* 0x000000140c008986 */ /* 0x0005e2000c101b04 */
[----:B------:R-:W-:-:S13]  /*0610*/  ISETP.GE.AND P0, PT, R23, R22, PT ;  /* 0x000000161700720c */ /* 0x000fda0003f06270 */
[----:B--2---:R-:W-:Y:S05]  /*0620*/  @P0 BRA `(.L_x_13349) ;  /* 0x0000000000380947 */ /* 0x004fea0003800000 */
[----:B------:R-:W0:Y:S01]  /*0630*/  LDC.64 R12, c[0x0][0x218] ;  /* 0x00008600ff0c7b82 */ /* 0x000e220000000a00 */
[----:B------:R-:W-:Y:S01]  /*0640*/  IADD3 R17, R0, R23, RZ ;  /* 0x0000001700117210 */ /* 0x000fe20007ffe0ff */
[----:B-----5:R-:W-:Y:S01]  /*0650*/  DADD R8, -RZ, -R8 ;  /* 0x00000000ff087229 */ /* 0x020fe20000000908 */
[----:B------:R-:W-:-:S05]  /*0660*/  VIADD R23, R23, 0x80 ;  /* 0x0000008017177836 */ /* 0x000fca0000000000 */
[----:B------:R-:W-:Y:S01]  /*0670*/  ISETP.GE.AND P0, PT, R23, R22, PT ;  /* 0x000000161700720c */ /* 0x000fe20003f06270 */
[----:B0-----:R-:W-:-:S05]  /*0680*/  IMAD.WIDE.U32 R12, R17, 0x8, R12 ;  /* 0x00000008110c7825 */ /* 0x001fca00078e000c */
[----:B------:R0:W-:Y:S07]  /*0690*/  STG.E.64 desc[UR4][R12.64], R8 ;  /* 0x000000080c007986 */ /* 0x0001ee000c101b04 */
[----:B------:R-:W-:Y:S05]  /*06a0*/  @P0 BRA `(.L_x_13350) ;  /* 0x0000000000380947 */ /* 0x000fea0003800000 */
[----:B0-----:R-:W0:Y:S01]  /*06b0*/  LDC.64 R8, c[0x0][0x218] ;  /* 0x00008600ff087b82 */ /* 0x001e220000000a00 */
[----:B------:R-:W-:Y:S01]  /*06c0*/  IADD3 R13, R0, R23, RZ ;  /* 0x00000017000d7210 */ /* 0x000fe20007ffe0ff */
[----:B------:R-:W-:Y:S01]  /*06d0*/  DADD R6, -RZ, -R6 ;  /* 0x00000000ff067229 */ /* 0x000fe20000000906 */
[----:B------:R-:W-:-:S03]  /*06e0*/  VIADD R23, R23, 0x80 ;  /* 0x0000008017177836 */ /* 0x000fc60000000000 */
[----:B0-----:R-:W-:-:S05]  /*06f0*/  IMAD.WIDE.U32 R8, R13, 0x8, R8 ;  /* 0x000000080d087825 */ /* 0x001fca00078e0008 */
[----:B------:R0:W-:Y:S02]  /*0700*/  STG.E.64 desc[UR4][R8.64], R6 ;  /* 0x0000000608007986 */ /* 0x0001e4000c101b04 */
.L_x_13349:
[----:B------:R-:W-:-:S13]  /*0710*/  ISETP.GE.AND P0, PT, R23, R22, PT ;  /* 0x000000161700720c */ /* 0x000fda0003f06270 */
[----:B------:R-:W-:Y:S05]  /*0720*/  @P0 BRA `(.L_x_13351) ;  /* 0x0000000000380947 */ /* 0x000fea0003800000 */
[----:B0----5:R-:W0:Y:S01]  /*0730*/  LDC.64 R6, c[0x0][0x218] ;  /* 0x00008600ff067b82 */ /* 0x021e220000000a00 */
[----:B------:R-:W-:Y:S01]  /*0740*/  IADD3 R9, R0, R23, RZ ;  /* 0x0000001700097210 */ /* 0x000fe20007ffe0ff */
[----:B------:R-:W-:Y:S01]  /*0750*/  DADD R4, -RZ, -R4 ;  /* 0x00000000ff047229 */ /* 0x000fe20000000904 */
[----:B------:R-:W-:-:S03]  /*0760*/  VIADD R23, R23, 0x80 ;  /* 0x0000008017177836 */ /* 0x000fc60000000000 */
[----:B0-----:R-:W-:-:S05]  /*0770*/  IMAD.WIDE.U32 R6, R9, 0x8, R6 ;  /* 0x0000000809067825 */ /* 0x001fca00078e0006 */
[----:B------:R1:W-:Y:S02]  /*0780*/  STG.E.64 desc[UR4][R6.64], R4 ;  /* 0x0000000406007986 */ /* 0x0003e4000c101b04 */
.L_x_13350:
[----:B------:R-:W-:-:S13]  /*0790*/  ISETP.GE.AND P0, PT, R23, R22, PT ;  /* 0x000000161700720c */ /* 0x000fda0003f06270 */
[----:B------:R-:W-:Y:S05]  /*07a0*/  @P0 BRA `(.L_x_13352) ;  /* 0x00000000003c0947 */ /* 0x000fea0003800000 */
[----:B-1----:R-:W1:Y:S01]  /*07b0*/  LDC.64 R4, c[0x0][0x218] ;  /* 0x00008600ff047b82 */ /* 0x002e620000000a00 */
[----:B------:R-:W-:Y:S01]  /*07c0*/  IADD3 R7, R0, R23, RZ ;  /* 0x0000001700077210 */ /* 0x000fe20007ffe0ff */
[----:B------:R-:W-:Y:S01]  /*07d0*/  DADD R18, -RZ, -R18 ;  /* 0x00000000ff127229 */ /* 0x000fe20000000912 */
[----:B------:R-:W-:-:S03]  /*07e0*/  VIADD R23, R23, 0x80 ;  /* 0x0000008017177836 */ /* 0x000fc60000000000 */
[----:B-1----:R-:W-:-:S05]  /*07f0*/  IMAD.WIDE.U32 R4, R7, 0x8, R4 ;  /* 0x0000000807047825 */ /* 0x002fca00078e0004 */
[----:B------:R1:W-:Y:S02]  /*0800*/  STG.E.64 desc[UR4][R4.64], R18 ;  /* 0x0000001204007986 */ /* 0x0003e4000c101b04 */
.L_x_13351:
[----:B------:R-:W-:-:S13]  /*0810*/  ISETP.GE.AND P0, PT, R23, R22, PT ;  /* 0x000000161700720c */ /* 0x000fda0003f06270 */
[----:B------:R-:W-:Y:S05]  /*0820*/  @P0 BREAK B1 ;  /* 0x0000000000010942 */ /* 0x000fea0003800000 */
[----:B------:R-:W-:Y:S05]  /*0830*/  @P0 BRA `(.L_x_13353) ;  /* 0x0000000000380947 */ /* 0x000fea0003800000 */
[----:B-1---5:R-:W1:Y:S01]  /*0840*/  LDC.64 R4, c[0x0][0x218] ;  /* 0x00008600ff047b82 */ /* 0x022e620000000a00 */
[----:B0-----:R-:W-:Y:S01]  /*0850*/  IADD3 R7, R0, R23, RZ ;  /* 0x0000001700077210 */ /* 0x001fe20007ffe0ff */
[----:B------:R-:W-:Y:S01]  /*0860*/  DADD R10, -RZ, -R10 ;  /* 0x00000000ff0a7229 */ /* 0x000fe2000000090a */
[----:B------:R-:W-:-:S03]  /*0870*/  VIADD R23, R23, 0x80 ;  /* 0x0000008017177836 */ /* 0x000fc60000000000 */
[----:B-1----:R-:W-:-:S05]  /*0880*/  IMAD.WIDE.U32 R4, R7, 0x8, R4 ;  /* 0x0000000807047825 */ /* 0x002fca00078e0004 */
[----:B------:R2:W-:Y:S02]  /*0890*/  STG.E.64 desc[UR4][R4.64], R10 ;  /* 0x0000000a04007986 */ /* 0x0005e4000c101b04 */
.L_x_13352:
[----:B------:R-:W-:Y:S05]  /*08a0*/  BSYNC B1 ;  /* 0x0000000000017941 */ /* 0x000fea0003800000 */
.L_x_13348:
[----:B------:R-:W-:-:S13]  /*08b0*/  ISETP.GE.AND P0, PT, R23, R22, PT ;  /* 0x000000161700720c */ /* 0x000fda0003f06270 */
[----:B-12---:R-:W1:Y:S01]  /*08c0*/  @!P0 LDC.64 R4, c[0x0][0x218] ;  /* 0x00008600ff048b82 */ /* 0x006e620000000a00 */
[----:B------:R-:W-:Y:S01]  /*08d0*/  @!P0 IADD3 R7, R0, R23, RZ ;  /* 0x0000001700078210 */ /* 0x000fe20007ffe0ff */
[----:B------:R-:W-:Y:S01]  /*08e0*/  @!P0 DADD R2, -RZ, -R2 ;  /* 0x00000000ff028229 */ /* 0x000fe20000000902 */
[----:B------:R-:W-:-:S03]  /*08f0*/  @!P0 VIADD R23, R23, 0x80 ;  /* 0x0000008017178836 */ /* 0x000fc60000000000 */
[----:B-1----:R-:W-:-:S05]  /*0900*/  @!P0 IMAD.WIDE.U32 R4, R7, 0x8, R4 ;  /* 0x0000000807048825 */ /* 0x002fca00078e0004 */
[----:B------:R2:W-:Y:S02]  /*0910*/  @!P0 STG.E.64 desc[UR4][R4.64], R2 ;  /* 0x0000000204008986 */ /* 0x0005e4000c101b04 */
.L_x_13353:
[----:B------:R-:W-:Y:S05]  /*0920*/  BSYNC B0 ;  /* 0x0000000000007941 */ /* 0x000fea0003800000 */
.L_x_13347:
[----:B------:R-:W-:Y:S05]  /*0930*/  WARPSYNC.ALL ;  /* 0x0000000000007948 */ /* 0x000fea0003800000 */
[----:B------:R-:W-:-:S13]  /*0940*/  ISETP.GE.AND P0, PT, R23, R22, PT ;  /* 0x000000161700720c */ /* 0x000fda0003f06270 */
[----:B------:R-:W-:Y:S05]  /*0950*/  @P0 EXIT ;  /* 0x000000000000094d */ /* 0x000fea0003800000 */
[----:B--2--5:R-:W2:Y:S01]  /*0960*/  LDC.64 R2, c[0x0][0x218] ;  /* 0x00008600ff027b82 */ /* 0x024ea20000000a00 */
[----:B------:R-:W-:Y:S01]  /*0970*/  IADD3 R23, R0, R23, RZ ;  /* 0x0000001700177210 */ /* 0x000fe20007ffe0ff */
[----:B------:R-:W-:-:S04]  /*0980*/  DADD R14, -RZ, -R14 ;  /* 0x00000000ff0e7229 */ /* 0x000fc8000000090e */
[----:B--2---:R-:W-:-:S05]  /*0990*/  IMAD.WIDE.U32 R2, R23, 0x8, R2 ;  /* 0x0000000817027825 */ /* 0x004fca00078e0002 */
[----:B------:R-:W-:Y:S01]  /*09a0*/  STG.E.64 desc[UR4][R2.64], R14 ;  /* 0x0000000e02007986 */ /* 0x000fe2000c101b04 */
[----:B------:R-:W-:Y:S05]  /*09b0*/  EXIT ;  /* 0x000000000000794d */ /* 0x000fea0003800000 */
.L_x_13354:
        /* <DEDUP_REMOVED lines=12> */
.L_x_23586:


//--------------------- .text._ZN2at6native29vectorized_elementwise_kernelILi4EZZZNS0_15neg_kernel_cudaERNS_18TensorIteratorBaseEENKUlvE0_clEvENKUlvE4_clEvEUldE_St5arrayIPcLm2EEEEviT0_T1_ --------------------------
	.section	.text._ZN2at6native29vectorized_elementwise_kernelILi4EZZZNS0_15neg_kernel_cudaERNS_18TensorIteratorBaseEENKUlvE0_clEvENKUlvE4_clEvEUldE_St5arrayIPcLm2EEEEviT0_T1_,"ax",@progbits
	.align	128
        .global         _ZN2at6native29vectorized_elementwise_kernelILi4EZZZNS0_15neg_kernel_cudaERNS_18TensorIteratorBaseEENKUlvE0_clEvENKUlvE4_clEvEUldE_St5arrayIPcLm2EEEEviT0_T1_
        .type           _ZN2at6native29vectorized_elementwise_kernelILi4EZZZNS0_15neg_kernel_cudaERNS_18TensorIteratorBaseEENKUlvE0_clEvENKUlvE4_clEvEUldE_St5arrayIPcLm2EEEEviT0_T1_,@function
        .size           _ZN2at6native29vectorized_elementwise_kernelILi4EZZZNS0_15neg_kernel_cudaERNS_18TensorIteratorBaseEENKUlvE0_clEvENKUlvE4_clEvEUldE_St5arrayIPcLm2EEEEviT0_T1_,(.L_x_23587 - _ZN2at6native29vectorized_elementwise_kernelILi4EZZZNS0_15neg_kernel_cudaERNS_18TensorIteratorBaseEENKUlvE0_clEvENKUlvE4_clEvEUldE_St5arrayIPcLm2EEEEviT0_T1_)
        .other          _ZN2at6native29vectorized_elementwise_kernelILi4EZZZNS0_15neg_kernel_cudaERNS_18TensorIteratorBaseEENKUlvE0_clEvENKUlvE4_clEvEUldE_St5arrayIPcLm2EEEEviT0_T1_,@"STO_CUDA_ENTRY STV_DEFAULT"
_ZN2at6native29vectorized_elementwise_kernelILi4EZZZNS0_15neg_kernel_cudaERNS_18TensorIteratorBaseEENKUlvE0_clEvENKUlvE4_clEvEUldE_St5arrayIPcLm2EEEEviT0_T1_:
.text._ZN2at6native29vectorized_elementwise_kernelILi4EZZZNS0_15neg_kernel_cudaERNS_18TensorIteratorBaseEENKUlvE0_clEvENKUlvE4_clEvEUldE_St5arrayIPcLm2EEEEviT0_T1_:
        /* <DEDUP_REMOVED lines=32> */
.L_x_13355:
        /* <DEDUP_REMOVED lines=81> */
.L_x_13358:
        /* <DEDUP_REMOVED lines=8> */
.L_x_13359:
        /* <DEDUP_REMOVED lines=8> */
.L_x_13360:
        /* <DEDUP_REMOVED lines=9> */
.L_x_13361:
[----:B------:R-:W-:Y:S05]  /*08a0*/  BSYNC B1 ;  /* 0x0000000000017941 */ /* 0x000fea0003800000 */
.L_x_13357:
[----:B------:R-:W-:-:S13]  /*08b0*/  ISETP.GE.AND P0, PT, R23, R22, PT ;  /* 0x000000161700720c */ /* 0x000fda0003f06270 */
[----:B-12---:R-:W1:Y:S01]  /*08c0*/  @!P0 LDC.64 R4, c[0x0][0x218] ;  /* 0x00008600ff048b82 */ /* 0x006e620000000a00 */
[----:B------:R-:W-:Y:S01]  /*08d0*/  @!P0 IADD3 R7, R0, R23, RZ ;  /* 0x0000001700078210 */ /* 0x000fe20007ffe0ff */
[----:B------:R-:W-:Y:S01]  /*08e0*/  @!P0 DADD R2, -RZ, -R2 ;  /* 0x00000000ff028229 */ /* 0x000fe20000000902 */
[----:B------:R-:W-:-:S03]  /*08f0*/  @!P0 VIADD R23, R23, 0x80 ;  /* 0x0000008017178836 */ /* 0x000fc60000000000 */
[----:B-1----:R-:W-:-:S05]  /*0900*/  @!P0 IMAD.WIDE.U32 R4, R7, 0x8, R4 ;  /* 0x0000000807048825 */ /* 0x002fca00078e0004 */
[----:B------:R2:W-:Y:S02]  /*0910*/  @!P0 STG.E.64 desc[UR4][R4.64], R2 ;  /* 0x0000000204008986 */ /* 0x0005e4000c101b04 */
.L_x_13362:
[----:B------:R-:W-:Y:S05]  /*0920*/  BSYNC B0 ;  /* 0x0000000000007941 */ /* 0x000fea0003800000 */
.L_x_13356:
        /* <DEDUP_REMOVED lines=9> */
.L_x_13363:
        /* <DEDUP_REMOVED lines=12> */
.L_x_23587:


//--------------------- .text._ZN2at6native29vectorized_elementwise_kernelILi8EZZZNS0_15neg_kernel_cudaERNS_18TensorIteratorBaseEENKUlvE0_clEvENKUlvE4_clEvEUldE_St5arrayIPcLm2EEEEviT0_T1_ --------------------------
	.section	.text._ZN2at6native29vectorized_elementwise_kernelILi8EZZZNS0_15neg_kernel_cudaERNS_18TensorIteratorBaseEENKUlvE0_clEvENKUlvE4_clEvEUldE_St5arrayIPcLm2EEEEviT0_T1_,"ax",@progbits
	.align	128
        .global         _ZN2at6native29vectorized_elementwise_kernelILi8EZZZNS0_15neg_kernel_cudaERNS_18TensorIteratorBaseEENKUlvE0_clEvENKUlvE4_clEvEUldE_St5arrayIPcLm2EEEEviT0_T1_
        .type           _ZN2at6native29vectorized_elementwise_kernelILi8EZZZNS0_15neg_kernel_cudaERNS_18TensorIteratorBaseEENKUlvE0_clEvENKUlvE4_clEvEUldE_St5arrayIPcLm2EEEEviT0_T1_,@function
        .size           _ZN2at6native29vectorized_elementwise_kernelILi8EZZZNS0_15neg_kernel_cudaERNS_18TensorIteratorBaseEENKUlvE0_clEvENKUlvE4_clEvEUldE_St5arrayIPcLm2EEEEviT0_T1_,(.L_x_23588 - _ZN2at6native29vectorized_elementwise_kernelILi8EZZZNS0_15neg_kernel_cudaERNS_18TensorIteratorBaseEENKUlvE0_clEvENKUlvE4_clEvEUldE_St5arrayIPcLm2EEEEviT0_T1_)
        .other          _ZN2at6native29vectorized_elementwise_kernelILi8EZZZNS0_15neg_kernel_cudaERNS_18TensorIteratorBaseEENKUlvE0_clEvENKUlvE4_clEvEUldE_St5arrayIPcLm2EEEEviT0_T1_,@"STO_CUDA_ENTRY STV_DEFAULT"
_ZN2at6native29vectorized_elementwise_kernelILi8EZZZNS0_15neg_kernel_cudaERNS_18TensorIteratorBaseEENKUlvE0_clEvENKUlvE4_clEvEUldE_St5arrayIPcLm2EEEEviT0_T1_:
.text._ZN2at6native29vectorized_elementwise_kernelILi8EZZZNS0_15neg_kernel_cudaERNS_18TensorIteratorBaseEENKUlvE0_clEvENKUlvE4_clEvEUldE_St5arrayIPcLm2EEEEviT0_T1_:
        /* <DEDUP_REMOVED lines=32> */
.L_x_13364:
        /* <DEDUP_REMOVED lines=81> */
.L_x_13367:
        /* <DEDUP_REMOVED lines=8> */
.L_x_13368:
        /* <DEDUP_REMOVED lines=8> */
.L_x_13369:
        /* <DEDUP_REMOVED lines=9> */
.L_x_13370:
[----:B------:R-:W-:Y:S05]  /*08a0*/  BSYNC B1 ;  /* 0x0000000000017941 */ /* 0x000fea0003800000 */
.L_x_13366:
[----:B------:R-:W-:-:S13]  /*08b0*/  ISETP.GE.AND P0, PT, R23, R22, PT ;  /* 0x000000161700720c */ /* 0x000fda0003f06270 */
[----:B-12---:R-:W1:Y:S01]  /*08c0*/  @!P0 LDC.64 R4, c[0x0][0x218] ;  /* 0x00008600ff048b82 */ /* 0x006e620000000a00 */
[----:B------:R-:W-:Y:S01]  /*08d0*/  @!P0 IADD3 R7, R0, R23, RZ ;  /* 0x0000001700078210 */ /* 0x000fe20007ffe0ff */
[----:B------:R-:W-:Y:S01]  /*08e0*/  @!P0 DADD R2, -RZ, -R2 ;  /* 0x00000000ff028229 */ /* 0x000fe20000000902 */
[----:B------:R-:W-:-:S03]  /*08f0*/  @!P0 VIADD R23, R23, 0x80 ;  /* 0x0000008017178836 */ /* 0x000fc60000000000 */
[----:B-1----:R-:W-:-:S05]  /*0900*/  @!P0 IMAD.WIDE.U32 R4, R7, 0x8, R4 ;  /* 0x0000000807048825 */ /* 0x002fca00078e0004 */
[----:B------:R2:W-:Y:S02]  /*0910*/  @!P0 STG.E.64 desc[UR4][R4.64], R2 ;  /* 0x0000000204008986 */ /* 0x0005e4000c101b04 */
.L_x_13371:
[----:B------:R-:W-:Y:S05]  /*0920*/  BSYNC B0 ;  /* 0x0000000000007941 */ /* 0x000fea0003800000 */
.L_x_13365:
        /* <DEDUP_REMOVED lines=9> */
.L_x_13372:
        /* <DEDUP_REMOVED lines=12> */
.L_x_23588:


//--------------------- .text._ZN2at6native18elementwise_kernelILi128ELi4EZNS0_15gpu_kernel_implIZZZNS0_15neg_kernel_cudaERNS_18TensorIteratorBaseEENKUlvE0_clEvENKUlvE3_clEvEUlsE_EEvS4_RKT_EUliE_EEviT1_ --------------------------
	.section	.text._ZN2at6native18elementwise_kernelILi128ELi4EZNS0_15gpu_kernel_implIZZZNS0_15neg_kernel_cudaERNS_18TensorIteratorBaseEENKUlvE0_clEvENKUlvE3_clEvEUlsE_EEvS4_RKT_EUliE_EEviT1_,"ax",@progbits
	.align	128
        .global         _ZN2at6native18elementwise_kernelILi128ELi4EZNS0_15gpu_kernel_implIZZZNS0_15neg_kernel_cudaERNS_18TensorIteratorBaseEENKUlvE0_clEvENKUlvE3_clEvEUlsE_EEvS4_RKT_EUliE_EEviT1_
        .type           _ZN2at6native18elementwise_kernelILi128ELi4EZNS0_15gpu_kernel_implIZZZNS0_15neg_kernel_cudaERNS_18TensorIteratorBaseEENKUlvE0_clEvENKUlvE3_clEvEUlsE_EEvS4_RKT_EUliE_EEviT1_,@function
        .size           _ZN2at6native18elementwise_kernelILi128ELi4EZNS0_15gpu_kernel_implIZZZNS0_15neg_kernel_cudaERNS_18TensorIteratorBaseEENKUlvE0_clEvENKUlvE3_clEvEUlsE_EEvS4_RKT_EUliE_EEviT1_,(.L_x_23589 - _ZN2at6native18elementwise_kernelILi128ELi4EZNS0_15gpu_kernel_implIZZZNS0_15neg_kernel_cudaERNS_18TensorIteratorBaseEENKUlvE0_clEvENKUlvE3_clEvEUlsE_EEvS4_RKT_EUliE_EEviT1_)
        .other          _ZN2at6native18elementwise_kernelILi128ELi4EZNS0_15gpu_kernel_implIZZZNS0_15neg_kernel_cudaERNS_18TensorIteratorBaseEENKUlvE0_clEvENKUlvE3_clEvEUlsE_EEvS4_RKT_EUliE_EEviT1_,@"STO_CUDA_ENTRY STV_DEFAULT"
_ZN2at6native18elementwise_kernelILi128ELi4EZNS0_15gpu_kernel_implIZZZNS0_15neg_kernel_cudaERNS_18TensorIteratorBaseEENKUlvE0_clEvENKUlvE3_clEvEUlsE_EEvS4_RKT_EUliE_EEviT1_:
.text._ZN2at6native18elementwise_kernelILi128ELi4EZNS0_15gpu_kernel_implIZZZNS0_15neg_kernel_cudaERNS_18TensorIteratorBaseEENKUlvE0_clEvENKUlvE3_clEvEUlsE_EEvS4_RKT_EUliE_EEviT1_:
        /* <DEDUP_REMOVED lines=313> */
.L_x_13375:
        /* <DEDUP_REMOVED lines=20> */
.L_x_13379:
[----:B------:R0:W5:Y:S01]  /*14d0*/  LDG.E.U8 R0, desc[UR36][R2.64] ;  /* 0x0000002402007981 */ /* 0x000162000c1e1100 */
[----:B------:R-:W-:Y:S05]  /*14e0*/  BRA `(.L_x_13381) ;  /* 0x0000000c00547947 */ /* 0x000fea0003800000 */
.L_x_13378:
        /* <DEDUP_REMOVED lines=8> */
.L_x_13383:
[----:B------:R0:W5:Y:S01]  /*1570*/  LDG.E.U16 R0, desc[UR36][R2.64] ;  /* 0x0000002402007981 */ /* 0x000162000c1e1500 */
[----:B------:R-:W-:Y:S05]  /*1580*/  BRA `(.L_x_13381) ;  /* 0x0000000c002c7947 */ /* 0x000fea0003800000 */
.L_x_13382:
[----:B------:R0:W5:Y:S01]  /*1590*/  LDG.E.U16 R0, desc[UR36][R2.64] ;  /* 0x0000002402007981 */ /* 0x000162000c1e1500 */
[----:B------:R-:W-:Y:S05]  /*15a0*/  BRA `(.L_x_13381) ;  /* 0x0000000c00247947 */ /* 0x000fea0003800000 */
.L_x_13377:
        /* <DEDUP_REMOVED lines=9> */
.L_x_13385:
[----:B------:R-:W2:Y:S02]  /*1640*/  LDG.E.U16 R4, desc[UR36][R2.64] ;  /* 0x0000002402047981 */ /* 0x000ea4000c1e1500 */
[----:B--2---:R-:W-:-:S06]  /*1650*/  HADD2.F32 R4, -RZ, R4.H0_H0 ;  /* 0x20000004ff047230 */ /* 0x004fcc0000004100 */
[----:B------:R-:W0:Y:S02]  /*1660*/  F2I.FTZ.TRUNC.NTZ R4, R4 ;  /* 0x0000000400047305 */ /* 0x000e24000021f100 */
[----:B0-----:R-:W-:Y:S01]  /*1670*/  PRMT R0, R4, 0x7610, R0 ;  /* 0x0000761004007816 */ /* 0x001fe20000000000 */
[----:B------:R-:W-:Y:S06]  /*1680*/  BRA `(.L_x_13381) ;  /* 0x0000000800ec7947 */ /* 0x000fec0003800000 */
.L_x_13384:
        /* <DEDUP_REMOVED lines=9> */
.L_x_13387:
[----:B------:R-:W2:Y:S02]  /*1720*/  LDG.E.U16 R2, desc[UR36][R2.64] ;  /* 0x0000002402027981 */ /* 0x000ea4000c1e1500 */
[----:B--2---:R-:W-:-:S06]  /*1730*/  HADD2.F32 R4, -RZ, R2.H0_H0 ;  /* 0x20000002ff047230 */ /* 0x004fcc0000004100 */
[----:B------:R-:W0:Y:S02]  /*1740*/  F2I.FTZ.TRUNC.NTZ R4, R4 ;  /* 0x0000000400047305 */ /* 0x000e24000021f100 */
[----:B0-----:R-:W-:Y:S01]  /*1750*/  PRMT R0, R4, 0x7610, R0 ;  /* 0x0000761004007816 */ /* 0x001fe20000000000 */
[----:B------:R-:W-:Y:S06]  /*1760*/  BRA `(.L_x_13381) ;  /* 0x0000000800b47947 */ /* 0x000fec0003800000 */
.L_x_13386:
[----:B------:R-:W2:Y:S02]  /*1770*/  LDG.E.64 R2, desc[UR36][R2.64] ;  /* 0x0000002402027981 */ /* 0x000ea4000c1e1b00 */
[----:B--2---:R0:W1:Y:S01]  /*1780*/  F2I.F64.TRUNC R0, R2 ;  /* 0x0000000200007311 */ /* 0x004062000030d100 */
[----:B------:R-:W-:Y:S05]  /*1790*/  BRA `(.L_x_13381) ;  /* 0x0000000800a87947 */ /* 0x000fea0003800000 */
.L_x_13376:
        /* <DEDUP_REMOVED lines=12> */
.L_x_13390:
[----:B------:R-:W2:Y:S02]  /*1860*/  LDG.E.64 R2, desc[UR36][R2.64] ;  /* 0x0000002402027981 */ /* 0x000ea4000c1e1b00 */
[----:B--2---:R3:W4:Y:S01]  /*1870*/  F2I.F64.TRUNC R0, R2 ;  /* 0x0000000200007311 */ /* 0x004722000030d100 */
[----:B------:R-:W-:Y:S05]  /*1880*/  BRA `(.L_x_13381) ;  /* 0x00000008006c7947 */ /* 0x000fea0003800000 */
.L_x_13389:
        /* <DEDUP_REMOVED lines=28> */
.L_x_13392:
        /* <DEDUP_REMOVED lines=15> */
.L_x_13391:
[----:B------:R-:W2:Y:S02]  /*1b40*/  LDG.E.U16 R4, desc[UR36][R2.64] ;  /* 0x0000002402047981 */ /* 0x000ea4000c1e1500 */
[----:B--2---:R-:W-:-:S06]  /*1b50*/  IMAD.U32 R4, R4, 0x10000, RZ ;  /* 0x0001000004047824 */ /* 0x004fcc00078e00ff */
[----:B------:R-:W0:Y:S02]  /*1b60*/  F2I.FTZ.TRUNC.NTZ R4, R4 ;  /* 0x0000000400047305 */ /* 0x000e24000021f100 */
[----:B0-----:R-:W-:Y:S01]  /*1b70*/  PRMT R0, R4, 0x7610, R0 ;  /* 0x0000761004007816 */ /* 0x001fe20000000000 */
[----:B------:R-:W-:Y:S06]  /*1b80*/  BRA `(.L_x_13381) ;  /* 0x0000000400ac7947 */ /* 0x000fec0003800000 */
.L_x_13388:
        /* <DEDUP_REMOVED lines=10> */
.L_x_13395:
        /* <DEDUP_REMOVED lines=21> */
.L_x_13399:
[----:B------:R-:W-:Y:S05]  /*1d80*/  BSYNC B1 ;  /* 0x0000000000017941 */ /* 0x000fea0003800000 */
.L_x_13398:
[----:B------:R-:W-:Y:S01]  /*1d90*/  IMAD.SHL.U32 R2, R2, 0x100000, RZ ;  /* 0x0010000002027824 */ /* 0x000fe200078e00ff */
[----:B------:R-:W-:-:S04]  /*1da0*/  LEA R3, R0, 0x3b800000, 0x17 ;  /* 0x3b80000000037811 */ /* 0x000fc800078eb8ff */
[----:B------:R-:W-:-:S07]  /*1db0*/  LOP3.LUT R4, R3, R2, R4, 0xfe, !PT ;  /* 0x0000000203047212 */ /* 0x000fce00078efe04 */
.L_x_13397:
[----:B------:R-:W-:Y:S05]  /*1dc0*/  BSYNC B0 ;  /* 0x0000000000007941 */ /* 0x000fea0003800000 */
.L_x_13396:
[----:B------:R-:W0:Y:S02]  /*1dd0*/  F2I.FTZ.TRUNC.NTZ R4, R4 ;  /* 0x0000000400047305 */ /* 0x000e24000021f100 */
[----:B0-----:R-:W-:Y:S01]  /*1de0*/  PRMT R0, R4, 0x7610, R0 ;  /* 0x0000761004007816 */ /* 0x001fe20000000000 */
[----:B------:R-:W-:Y:S06]  /*1df0*/  BRA `(.L_x_13381) ;  /* 0x0000000400107947 */ /* 0x000fec0003800000 */
.L_x_13394:
        /* <DEDUP_REMOVED lines=21> */
.L_x_13403:
[----:B------:R-:W-:Y:S05]  /*1f50*/  BSYNC B1 ;  /* 0x0000000000017941 */ /* 0x000fea0003800000 */
.L_x_13402:
[----:B------:R-:W-:Y:S01]  /*1f60*/  IMAD.SHL.U32 R2, R2, 0x200000, RZ ;  /* 0x0020000002027824 */ /* 0x000fe200078e00ff */
[----:B------:R-:W-:-:S04]  /*1f70*/  LEA R3, R0, 0x37800000, 0x17 ;  /* 0x3780000000037811 */ /* 0x000fc800078eb8ff */
[----:B------:R-:W-:-:S07]  /*1f80*/  LOP3.LUT R4, R3, R2, R4, 0xfe, !PT ;  /* 0x0000000203047212 */ /* 0x000fce00078efe04 */
.L_x_13401:
[----:B------:R-:W-:Y:S05]  /*1f90*/  BSYNC B0 ;  /* 0x0000000000007941 */ /* 0x000fea0003800000 */
.L_x_13400:
[----:B------:R-:W0:Y:S02]  /*1fa0*/  F2I.FTZ.TRUNC.NTZ R4, R4 ;  /* 0x0000000400047305 */ /* 0x000e24000021f100 */
[----:B0-----:R-:W-:Y:S01]  /*1fb0*/  PRMT R0, R4, 0x7610, R0 ;  /* 0x0000761004007816 */ /* 0x001fe20000000000 */
[----:B------:R-:W-:Y:S06]  /*1fc0*/  BRA `(.L_x_13381) ;  /* 0x00000000009c7947 */ /* 0x000fec0003800000 */
.L_x_13393:
        /* <DEDUP_REMOVED lines=14> */
.L_x_13407:
[----:B------:R-:W-:Y:S05]  /*20b0*/  BSYNC B0 ;  /* 0x0000000000007941 */ /* 0x000fea0003800000 */
.L_x_13406:
[----:B------:R-:W0:Y:S02]  /*20c0*/  F2I.FTZ.TRUNC.NTZ R4, R4 ;  /* 0x0000000400047305 */ /* 0x000e24000021f100 */
[----:B0-----:R-:W-:Y:S01]  /*20d0*/  PRMT R0, R4, 0x7610, R0 ;  /* 0x0000761004007816 */ /* 0x001fe20000000000 */
[----:B------:R-:W-:Y:S06]  /*20e0*/  BRA `(.L_x_13381) ;  /* 0x0000000000547947 */ /* 0x000fec0003800000 */
.L_x_13380:
        /* <DEDUP_REMOVED lines=16> */
.L_x_13408:
[----:B------:R-:W-:Y:S01]  /*21f0*/  PRMT R0, RZ, 0x7610, R0 ;  /* 0x00007610ff007816 */ /* 0x000fe20000000000 */
[----:B------:R-:W-:Y:S06]  /*2200*/  BRA `(.L_x_13381) ;  /* 0x00000000000c7947 */ /* 0x000fec0003800000 */
.L_x_13405:
[----:B------:R2:W5:Y:S01]  /*2210*/  LDG.E.U16 R0, desc[UR36][R2.64] ;  /* 0x0000002402007981 */ /* 0x000562000c1e1500 */
[----:B------:R-:W-:Y:S05]  /*2220*/  BRA `(.L_x_13381) ;  /* 0x0000000000047947 */ /* 0x000fea0003800000 */
.L_x_13404:
[----:B------:R1:W5:Y:S02]  /*2230*/  LDG.E.U16 R0, desc[UR36][R2.64] ;  /* 0x0000002402007981 */ /* 0x000364000c1e1500 */
.L_x_13381:
[----:B0123--:R-:W0:Y:S01]  /*2240*/  LDC.U8 R3, c[0x0][0x421] ;  /* 0x00010840ff037b82 */ /* 0x00fe220000000000 */
[----:B----45:R-:W-:-:S05]  /*2250*/  IMAD.MOV R5, RZ, RZ, -R0 ;  /* 0x000000ffff057224 */ /* 0x030fca00078e0a00 */
[----:B------:R-:W-:Y:S02]  /*2260*/  PRMT R5, R5, 0x7710, RZ ;  /* 0x0000771005057816 */ /* 0x000fe400000000ff */
        /* <DEDUP_REMOVED lines=13> */
.L_x_13412:
[----:B------:R3:W-:Y:S01]  /*2340*/  STG.E.U8 desc[UR36][R16.64], R5 ;  /* 0x0000000510007986 */ /* 0x0007e2000c101124 */
[----:B------:R-:W-:Y:S05]  /*2350*/  BRA `(.L_x_13414) ;  /* 0x0000000c007c7947 */ /* 0x000fea0003800000 */
.L_x_13411:
[----:B------:R-:W-:-:S13]  /*2360*/  ISETP.NE.AND P0, PT, R2, 0x2, PT ;  /* 0x000000020200780c */ /* 0x000fda0003f05270 */
[----:B------:R-:W-:Y:S05]  /*2370*/  @!P0 BRA `(.L_x_13415) ;  /* 0x0000000000388947 */ /* 0x000fea0003800000 */
[----:B------:R-:W-:-:S13]  /*2380*/  ISETP.NE.AND P0, PT, R2, 0x3, PT ;  /* 0x000000030200780c */ /* 0x000fda0003f05270 */
[----:B------:R-:W-:Y:S05]  /*2390*/  @!P0 BRA `(.L_x_13416) ;  /* 0x0000000000208947 */ /* 0x000fea0003800000 */
[----:B------:R-:W-:-:S13]  /*23a0*/  ISETP.NE.AND P0, PT, R2, 0x4, PT ;  /* 0x000000040200780c */ /* 0x000fda0003f05270 */
[----:B------:R-:W-:Y:S05]  /*23b0*/  @P0 BRA `(.L_x_13413) ;  /* 0x0000000800fc0947 */ /* 0x000fea0003800000 */
[----:B------:R-:W-:-:S05]  /*23c0*/  PRMT R0, R0, 0x9910, RZ ;  /* 0x0000991000007816 */ /* 0x000fca00000000ff */
[----:B------:R-:W-:-:S04]  /*23d0*/  IMAD.MOV R0, RZ, RZ, -R0 ;  /* 0x000000ffff007224 */ /* 0x000fc800078e0a00 */
[----:B------:R-:W-:-:S05]  /*23e0*/  IMAD.MOV.U32 R2, RZ, RZ, R0 ;  /* 0x000000ffff027224 */ /* 0x000fca00078e0000 */
[----:B------:R-:W-:-:S05]  /*23f0*/  SHF.R.S32.HI R3, RZ, 0x1f, R2 ;  /* 0x0000001fff037819 */ /* 0x000fca0000011402 */
[----:B------:R0:W-:Y:S01]  /*2400*/  STG.E.64 desc[UR36][R16.64], R2 ;  /* 0x0000000210007986 */ /* 0x0001e2000c101b24 */
[----:B------:R-:W-:Y:S05]  /*2410*/  BRA `(.L_x_13414) ;  /* 0x0000000c004c7947 */ /* 0x000fea0003800000 */
.L_x_13416:
[----:B------:R-:W-:-:S05]  /*2420*/  PRMT R0, R0, 0x9910, RZ ;  /* 0x0000991000007816 */ /* 0x000fca00000000ff */
[----:B------:R-:W-:-:S05]  /*2430*/  IMAD.MOV R3, RZ, RZ, -R0 ;  /* 0x000000ffff037224 */ /* 0x000fca00078e0a00 */
[----:B------:R1:W-:Y:S01]  /*2440*/  STG.E desc[UR36][R16.64], R3 ;  /* 0x0000000310007986 */ /* 0x0003e2000c101924 */
[----:B------:R-:W-:Y:S05]  /*2450*/  BRA `(.L_x_13414) ;  /* 0x0000000c003c7947 */ /* 0x000fea0003800000 */
.L_x_13415:
[----:B------:R2:W-:Y:S01]  /*2460*/  STG.E.U16 desc[UR36][R16.64], R5 ;  /* 0x0000000510007986 */ /* 0x0005e2000c101524 */
[----:B------:R-:W-:Y:S05]  /*2470*/  BRA `(.L_x_13414) ;  /* 0x0000000c00347947 */ /* 0x000fea0003800000 */
.L_x_13410:
        /* <DEDUP_REMOVED lines=9> */
.L_x_13418:
[----:B------:R-:W0:Y:S02]  /*2510*/  I2F.S16 R0, R5 ;  /* 0x0000000500007306 */ /* 0x000e240000101400 */
[----:B0-----:R-:W-:-:S05]  /*2520*/  F2FP.F16.F32.PACK_AB R0, RZ, R0 ;  /* 0x00000000ff00723e */ /* 0x001fca00000000ff */
[----:B------:R0:W-:Y:S01]  /*2530*/  STG.E.U16 desc[UR36][R16.64], R0 ;  /* 0x0000000010007986 */ /* 0x0001e2000c101524 */
[----:B------:R-:W-:Y:S05]  /*2540*/  BRA `(.L_x_13414) ;  /* 0x0000000c00007947 */ /* 0x000fea0003800000 */
.L_x_13417:
        /* <DEDUP_REMOVED lines=10> */
.L_x_13420:
[----:B------:R-:W0:Y:S02]  /*25f0*/  I2F.S16 R5, R5 ;  /* 0x0000000500057306 */ /* 0x000e240000101400 */
[----:B0-----:R-:W-:-:S04]  /*2600*/  F2FP.F16.F32.PACK_AB R3, RZ, R5 ;  /* 0x00000005ff03723e */ /* 0x001fc800000000ff */
[----:B------:R-:W-:-:S05]  /*2610*/  PRMT R3, R3, 0x5410, RZ ;  /* 0x0000541003037816 */ /* 0x000fca00000000ff */
[----:B------:R0:W-:Y:S01]  /*2620*/  STG.E desc[UR36][R16.64], R3 ;  /* 0x0000000310007986 */ /* 0x0001e2000c101924 */
[----:B------:R-:W-:Y:S05]  /*2630*/  BRA `(.L_x_13414) ;  /* 0x0000000800c47947 */ /* 0x000fea0003800000 */
.L_x_13419:
[----:B------:R-:W0:Y:S02]  /*2640*/  I2F.F64.S16 R2, R5 ;  /* 0x0000000500027312 */ /* 0x000e240000101c00 */
[----:B0-----:R0:W-:Y:S01]  /*2650*/  STG.E.64 desc[UR36][R16.64], R2 ;  /* 0x0000000210007986 */ /* 0x0011e2000c101b24 */
[----:B------:R-:W-:Y:S05]  /*2660*/  BRA `(.L_x_13414) ;  /* 0x0000000800b87947 */ /* 0x000fea0003800000 */
.L_x_13409:
        /* <DEDUP_REMOVED lines=13> */
.L_x_13423:
[----:B------:R-:W0:Y:S01]  /*2740*/  I2F.F64.S16 R4, R5 ;  /* 0x0000000500047312 */ /* 0x000e220000101c00 */
[----:B------:R-:W-:-:S05]  /*2750*/  CS2R R6, SRZ ;  /* 0x0000000000067805 */ /* 0x000fca000001ff00 */
[----:B0-----:R0:W-:Y:S01]  /*2760*/  STG.E.128 desc[UR36][R16.64], R4 ;  /* 0x0000000410007986 */ /* 0x0011e2000c101d24 */
[----:B------:R-:W-:Y:S05]  /*2770*/  BRA `(.L_x_13414) ;  /* 0x0000000800747947 */ /* 0x000fea0003800000 */
.L_x_13422:
        /* <DEDUP_REMOVED lines=21> */
.L_x_13427:
[----:B------:R-:W-:Y:S05]  /*28d0*/  BSYNC B0 ;  /* 0x0000000000007941 */ /* 0x000fea0003800000 */
.L_x_13426:
[----:B------:R-:W-:-:S05]  /*28e0*/  LOP3.LUT R3, R0, R3, RZ, 0xfc, !PT ;  /* 0x0000000300037212 */ /* 0x000fca00078efcff */
[----:B------:R0:W-:Y:S01]  /*28f0*/  STG.E.U8 desc[UR36][R16.64], R3 ;  /* 0x0000000310007986 */ /* 0x0001e2000c101124 */
[----:B------:R-:W-:Y:S05]  /*2900*/  BRA `(.L_x_13414) ;  /* 0x0000000800107947 */ /* 0x000fea0003800000 */
.L_x_13425:
        /* <DEDUP_REMOVED lines=13> */
.L_x_13429:
[----:B------:R-:W-:Y:S01]  /*29e0*/  IMAD.MOV.U32 R0, RZ, RZ, 0x7f ;  /* 0x0000007fff007424 */ /* 0x000fe200078e00ff */
[----:B------:R-:W-:-:S04]  /*29f0*/  ISETP.GT.U32.AND P0, PT, R2, 0x7f800000, PT ;  /* 0x7f8000000200780c */ /* 0x000fc80003f04070 */
[----:B------:R-:W-:-:S09]  /*2a00*/  SEL R0, R0, 0x7c, P0 ;  /* 0x0000007c00007807 */ /* 0x000fd20000000000 */
.L_x_13430:
[----:B------:R-:W-:Y:S05]  /*2a10*/  BSYNC B0 ;  /* 0x0000000000007941 */ /* 0x000fea0003800000 */
.L_x_13428:
[----:B------:R-:W-:-:S04]  /*2a20*/  LOP3.LUT R2, R5, 0x80000000, RZ, 0xc0, !PT ;  /* 0x8000000005027812 */ /* 0x000fc800078ec0ff */
[----:B------:R-:W-:-:S04]  /*2a30*/  SHF.R.U32.HI R3, RZ, 0x18, R2 ;  /* 0x00000018ff037819 */ /* 0x000fc80000011602 */
[----:B------:R-:W-:-:S05]  /*2a40*/  LOP3.LUT R3, R0, R3, RZ, 0xfc, !PT ;  /* 0x0000000300037212 */ /* 0x000fca00078efcff */
[----:B------:R0:W-:Y:S01]  /*2a50*/  STG.E.U8 desc[UR36][R16.64], R3 ;  /* 0x0000000310007986 */ /* 0x0001e2000c101124 */
[----:B------:R-:W-:Y:S05]  /*2a60*/  BRA `(.L_x_13414) ;  /* 0x0000000400b87947 */ /* 0x000fea0003800000 */
.L_x_13424:
[----:B------:R-:W0:Y:S02]  /*2a70*/  I2F.S16 R0, R5 ;  /* 0x0000000500007306 */ /* 0x000e240000101400 */
[----:B0-----:R-:W-:-:S05]  /*2a80*/  F2FP.BF16.F32.PACK_AB R0, RZ, R0 ;  /* 0x00000000ff00723e */ /* 0x001fca00000010ff */
[----:B------:R0:W-:Y:S01]  /*2a90*/  STG.E.U16 desc[UR36][R16.64], R0 ;  /* 0x0000000010007986 */ /* 0x0001e2000c101524 */
[----:B------:R-:W-:Y:S05]  /*2aa0*/  BRA `(.L_x_13414) ;  /* 0x0000000400a87947 */ /* 0x000fea0003800000 */
.L_x_13421:
        /* <DEDUP_REMOVED lines=10> */
.L_x_13433:
        /* <DEDUP_REMOVED lines=17> */
.L_x_13436:
[----:B------:R-:W-:-:S04]  /*2c60*/  LOP3.LUT R2, R5, 0x80000000, RZ, 0xc0, !PT ;  /* 0x8000000005027812 */ /* 0x000fc800078ec0ff */
[----:B------:R-:W-:-:S04]  /*2c70*/  SHF.R.U32.HI R3, RZ, 0x18, R2 ;  /* 0x00000018ff037819 */ /* 0x000fc80000011602 */
[----:B------:R-:W-:-:S04]  /*2c80*/  LOP3.LUT R0, R0, R3, RZ, 0xfc, !PT ;  /* 0x0000000300007212 */ /* 0x000fc800078efcff */
[----:B------:R-:W-:-:S07]  /*2c90*/  PRMT R8, R0, 0x7610, R8 ;  /* 0x0000761000087816 */ /* 0x000fce0000000008 */
.L_x_13435:
[----:B------:R-:W-:Y:S05]  /*2ca0*/  BSYNC B0 ;  /* 0x0000000000007941 */ /* 0x000fea0003800000 */
.L_x_13434:
[----:B------:R0:W-:Y:S01]  /*2cb0*/  STG.E.U8 desc[UR36][R16.64], R8 ;  /* 0x0000000810007986 */ /* 0x0001e2000c101124 */
[----:B------:R-:W-:Y:S05]  /*2cc0*/  BRA `(.L_x_13414) ;  /* 0x0000000400207947 */ /* 0x000fea0003800000 */
.L_x_13432:
        /* <DEDUP_REMOVED lines=17> */
.L_x_13439:
[----:B------:R-:W-:-:S04]  /*2de0*/  LOP3.LUT R2, R5, 0x80000000, RZ, 0xc0, !PT ;  /* 0x8000000005027812 */ /* 0x000fc800078ec0ff */
[----:B------:R-:W-:-:S04]  /*2df0*/  SHF.R.U32.HI R3, RZ, 0x18, R2 ;  /* 0x00000018ff037819 */ /* 0x000fc80000011602 */
[----:B------:R-:W-:-:S04]  /*2e00*/  LOP3.LUT R0, R0, R3, RZ, 0xfc, !PT ;  /* 0x0000000300007212 */ /* 0x000fc800078efcff */
[----:B------:R-:W-:-:S07]  /*2e10*/  PRMT R8, R0, 0x7610, R8 ;  /* 0x0000761000087816 */ /* 0x000fce0000000008 */
.L_x_13438:
[----:B------:R-:W-:Y:S05]  /*2e20*/  BSYNC B0 ;  /* 0x0000000000007941 */ /* 0x000fea0003800000 */
.L_x_13437:
[----:B------:R0:W-:Y:S01]  /*2e30*/  STG.E.U8 desc[UR36][R16.64], R8 ;  /* 0x0000000810007986 */ /* 0x0001e2000c101124 */
[----:B------:R-:W-:Y:S05]  /*2e40*/  BRA `(.L_x_13414) ;  /* 0x0000000000c07947 */ /* 0x000fea0003800000 */
.L_x_13431:
        /* <DEDUP_REMOVED lines=22> */
.L_x_13413:
        /* <DEDUP_REMOVED lines=16> */
.L_x_13442:
[----:B------:R-:W-:Y:S05]  /*30b0*/  BRA `(.L_x_13414) ;  /* 0x0000000000247947 */ /* 0x000fea0003800000 */
.L_x_13441:
[----:B------:R-:W-:-:S05]  /*30c0*/  PRMT R0, R0, 0x9910, RZ ;  /* 0x0000991000007816 */ /* 0x000fca00000000ff */
[----:B------:R-:W-:-:S04]  /*30d0*/  IMAD.MOV R0, RZ, RZ, -R0 ;  /* 0x000000ffff007224 */ /* 0x000fc800078e0a00 */
[----:B------:R-:W-:-:S05]  /*30e0*/  IMAD.MOV.U32 R2, RZ, RZ, R0 ;  /* 0x000000ffff027224 */ /* 0x000fca00078e0000 */
[----:B------:R-:W-:-:S05]  /*30f0*/  SHF.R.S32.HI R3, RZ, 0x1f, R2 ;  /* 0x0000001fff037819 */ /* 0x000fca0000011402 */
[----:B------:R0:W-:Y:S01]  /*3100*/  STG.E.64 desc[UR36][R16.64], R2 ;  /* 0x0000000210007986 */ /* 0x0001e2000c101b24 */
[----:B------:R-:W-:Y:S05]  /*3110*/  BRA `(.L_x_13414) ;  /* 0x00000000000c7947 */ /* 0x000fea0003800000 */
.L_x_13440:
[----:B------:R-:W-:-:S05]  /*3120*/  PRMT R0, R0, 0x9910, RZ ;  /* 0x0000991000007816 */ /* 0x000fca00000000ff */
[----:B------:R-:W-:-:S05]  /*3130*/  IMAD.MOV R3, RZ, RZ, -R0 ;  /* 0x000000ffff037224 */ /* 0x000fca00078e0a00 */
[----:B------:R0:W-:Y:S02]  /*3140*/  STG.E desc[UR36][R16.64], R3 ;  /* 0x0000000310007986 */ /* 0x0001e4000c101924 */
.L_x_13414:
[----:B------:R-:W-:-:S04]  /*3150*/  IMAD R18, R23, 0x200, R18 ;  /* 0x0000020017127824 */ /* 0x000fc800078e0212 */
[----:B------:R-:W-:-:S07]  /*3160*/  VIADD R19, R18, 0x80 ;  /* 0x0000008012137836 */ /* 0x000fce0000000000 */
.L_x_13374:
[----:B------:R-:W-:Y:S05]  /*3170*/  BSYNC B6 ;  /* 0x0000000000067941 */ /* 0x000fea0003800000 */
.L_x_13373:
        /* <DEDUP_REMOVED lines=307> */
.L_x_13445:
        /* <DEDUP_REMOVED lines=20> */
.L_x_13449:
[----:B------:R0:W5:Y:S01]  /*45f0*/  LDG.E.U8 R0, desc[UR36][R2.64] ;  /* 0x0000002402007981 */ /* 0x000162000c1e1100 */
[----:B------:R-:W-:Y:S05]  /*4600*/  BRA `(.L_x_13451) ;  /* 0x0000000c00547947 */ /* 0x000fea0003800000 */
.L_x_13448:
        /* <DEDUP_REMOVED lines=8> */
.L_x_13453:
[----:B------:R0:W5:Y:S01]  /*4690*/  LDG.E.U16 R0, desc[UR36][R2.64] ;  /* 0x0000002402007981 */ /* 0x000162000c1e1500 */
[----:B------:R-:W-:Y:S05]  /*46a0*/  BRA `(.L_x_13451) ;  /* 0x0000000c002c7947 */ /* 0x000fea0003800000 */
.L_x_13452:
[----:B------:R0:W5:Y:S01]  /*46b0*/  LDG.E.U16 R0, desc[UR36][R2.64] ;  /* 0x0000002402007981 */ /* 0x000162000c1e1500 */
[----:B------:R-:W-:Y:S05]  /*46c0*/  BRA `(.L_x_13451) ;  /* 0x0000000c00247947 */ /* 0x000fea0003800000 */
.L_x_13447:
        /* <DEDUP_REMOVED lines=9> */
.L_x_13455:
[----:B------:R-:W2:Y:S02]  /*4760*/  LDG.E.U16 R4, desc[UR36][R2.64] ;  /* 0x0000002402047981 */ /* 0x000ea4000c1e1500 */
[----:B--2---:R-:W-:-:S06]  /*4770*/  HADD2.F32 R4, -RZ, R4.H0_H0 ;  /* 0x20000004ff047230 */ /* 0x004fcc0000004100 */
[----:B------:R-:W0:Y:S02]  /*4780*/  F2I.FTZ.TRUNC.NTZ R4, R4 ;  /* 0x0000000400047305 */ /* 0x000e24000021f100 */
[----:B0-----:R-:W-:Y:S01]  /*4790*/  PRMT R0, R4, 0x7610, R0 ;  /* 0x0000761004007816 */ /* 0x001fe20000000000 */
[----:B------:R-:W-:Y:S06]  /*47a0*/  BRA `(.L_x_13451) ;  /* 0x0000000800ec7947 */ /* 0x000fec0003800000 */
.L_x_13454:
        /* <DEDUP_REMOVED lines=9> */
.L_x_13457:
[----:B------:R-:W2:Y:S02]  /*4840*/  LDG.E.U16 R2, desc[UR36][R2.64] ;  /* 0x0000002402027981 */ /* 0x000ea4000c1e1500 */
[----:B--2---:R-:W-:-:S06]  /*4850*/  HADD2.F32 R4, -RZ, R2.H0_H0 ;  /* 0x20000002ff047230 */ /* 0x004fcc0000004100 */
[----:B------:R-:W0:Y:S02]  /*4860*/  F2I.FTZ.TRUNC.NTZ R4, R4 ;  /* 0x0000000400047305 */ /* 0x000e24000021f100 */
[----:B0-----:R-:W-:Y:S01]  /*4870*/  PRMT R0, R4, 0x7610, R0 ;  /* 0x0000761004007816 */ /* 0x001fe20000000000 */
[----:B------:R-:W-:Y:S06]  /*4880*/  BRA `(.L_x_13451) ;  /* 0x0000000800b47947 */ /* 0x000fec0003800000 */
.L_x_13456:
[----:B------:R-:W2:Y:S02]  /*4890*/  LDG.E.64 R2, desc[UR36][R2.64] ;  /* 0x0000002402027981 */ /* 0x000ea4000c1e1b00 */
[----:B--2---:R0:W1:Y:S01]  /*48a0*/  F2I.F64.TRUNC R0, R2 ;  /* 0x0000000200007311 */ /* 0x004062000030d100 */
[----:B------:R-:W-:Y:S05]  /*48b0*/  BRA `(.L_x_13451) ;  /* 0x0000000800a87947 */ /* 0x000fea0003800000 */
.L_x_13446:
        /* <DEDUP_REMOVED lines=12> */
.L_x_13460:
[----:B------:R-:W2:Y:S02]  /*4980*/  LDG.E.64 R2, desc[UR36][R2.64] ;  /* 0x0000002402027981 */ /* 0x000ea4000c1e1b00 */
[----:B--2---:R3:W4:Y:S01]  /*4990*/  F2I.F64.TRUNC R0, R2 ;  /* 0x0000000200007311 */ /* 0x004722000030d100 */
[----:B------:R-:W-:Y:S05]  /*49a0*/  BRA `(.L_x_13451) ;  /* 0x00000008006c7947 */ /* 0x000fea0003800000 */
.L_x_13459:
        /* <DEDUP_REMOVED lines=28> */
.L_x_13462:
        /* <DEDUP_REMOVED lines=15> */
.L_x_13461:
[----:B------:R-:W2:Y:S02]  /*4c60*/  LDG.E.U16 R4, desc[UR36][R2.64] ;  /* 0x0000002402047981 */ /* 0x000ea4000c1e1500 */
[----:B--2---:R-:W-:-:S06]  /*4c70*/  IMAD.U32 R4, R4, 0x10000, RZ ;  /* 0x0001000004047824 */ /* 0x004fcc00078e00ff */
[----:B------:R-:W0:Y:S02]  /*4c80*/  F2I.FTZ.TRUNC.NTZ R4, R4 ;  /* 0x0000000400047305 */ /* 0x000e24000021f100 */
[----:B0-----:R-:W-:Y:S01]  /*4c90*/  PRMT R0, R4, 0x7610, R0 ;  /* 0x0000761004007816 */ /* 0x001fe20000000000 */
[----:B------:R-:W-:Y:S06]  /*4ca0*/  BRA `(.L_x_13451) ;  /* 0x0000000400ac7947 */ /* 0x000fec0003800000 */
.L_x_13458:
        /* <DEDUP_REMOVED lines=10> */
.L_x_13465:
        /* <DEDUP_REMOVED lines=21> */
.L_x_13469:
[----:B------:R-:W-:Y:S05]  /*4ea0*/  BSYNC B1 ;  /* 0x0000000000017941 */ /* 0x000fea0003800000 */
.L_x_13468:
[----:B------:R-:W-:Y:S01]  /*4eb0*/  IMAD.SHL.U32 R2, R2, 0x100000, RZ ;  /* 0x0010000002027824 */ /* 0x000fe200078e00ff */
[----:B------:R-:W-:-:S04]  /*4ec0*/  LEA R3, R0, 0x3b800000, 0x17 ;  /* 0x3b80000000037811 */ /* 0x000fc800078eb8ff */
[----:B------:R-:W-:-:S07]  /*4ed0*/  LOP3.LUT R4, R3, R2, R4, 0xfe, !PT ;  /* 0x0000000203047212 */ /* 0x000fce00078efe04 */
.L_x_13467:
[----:B------:R-:W-:Y:S05]  /*4ee0*/  BSYNC B0 ;  /* 0x0000000000007941 */ /* 0x000fea0003800000 */
.L_x_13466:
[----:B------:R-:W0:Y:S02]  /*4ef0*/  F2I.FTZ.TRUNC.NTZ R4, R4 ;  /* 0x0000000400047305 */ /* 0x000e24000021f100 */
[----:B0-----:R-:W-:Y:S01]  /*4f00*/  PRMT R0, R4, 0x7610, R0 ;  /* 0x0000761004007816 */ /* 0x001fe20000000000 */
[----:B------:R-:W-:Y:S06]  /*4f10*/  BRA `(.L_x_13451) ;  /* 0x0000000400107947 */ /* 0x000fec0003800000 */
.L_x_13464:
        /* <DEDUP_REMOVED lines=21> */
.L_x_13473:
[----:B------:R-:W-:Y:S05]  /*5070*/  BSYNC B1 ;  /* 0x0000000000017941 */ /* 0x000fea0003800000 */
.L_x_13472:
[----:B------:R-:W-:Y:S01]  /*5080*/  IMAD.SHL.U32 R2, R2, 0x200000, RZ ;  /* 0x0020000002027824 */ /* 0x000fe200078e00ff */
[----:B------:R-:W-:-:S04]  /*5090*/  LEA R3, R0, 0x37800000, 0x17 ;  /* 0x3780000000037811 */ /* 0x000fc800078eb8ff */
[----:B------:R-:W-:-:S07]  /*50a0*/  LOP3.LUT R4, R3, R2, R4, 0xfe, !PT ;  /* 0x0000000203047212 */ /* 0x000fce00078efe04 */
.L_x_13471:
[----:B------:R-:W-:Y:S05]  /*50b0*/  BSYNC B0 ;  /* 0x0000000000007941 */ /* 0x000fea0003800000 */
.L_x_13470:
[----:B------:R-:W0:Y:S02]  /*50c0*/  F2I.FTZ.TRUNC.NTZ R4, R4 ;  /* 0x0000000400047305 */ /* 0x000e24000021f100 */
[----:B0-----:R-:W-:Y:S01]  /*50d0*/  PRMT R0, R4, 0x7610, R0 ;  /* 0x0000761004007816 */ /* 0x001fe20000000000 */
[----:B------:R-:W-:Y:S06]  /*50e0*/  BRA `(.L_x_13451) ;  /* 0x00000000009c7947 */ /* 0x000fec0003800000 */
.L_x_13463:
        /* <DEDUP_REMOVED lines=14> */
.L_x_13477:
[----:B------:R-:W-:Y:S05]  /*51d0*/  BSYNC B0 ;  /* 0x0000000000007941 */ /* 0x000fea0003800000 */
.L_x_13476:
[----:B------:R-:W0:Y:S02]  /*51e0*/  F2I.FTZ.TRUNC.NTZ R4, R4 ;  /* 0x0000000400047305 */ /* 0x000e24000021f100 */
[----:B0-----:R-:W-:Y:S01]  /*51f0*/  PRMT R0, R4, 0x7610, R0 ;  /* 0x0000761004007816 */ /* 0x001fe20000000000 */
[----:B------:R-:W-:Y:S06]  /*5200*/  BRA `(.L_x_13451) ;  /* 0x0000000000547947 */ /* 0x000fec0003800000 */
.L_x_13450:
        /* <DEDUP_REMOVED lines=16> */
.L_x_13478:
[----:B------:R-:W-:Y:S01]  /*5310*/  PRMT R0, RZ, 0x7610, R0 ;  /* 0x00007610ff007816 */ /* 0x000fe20000000000 */
[----:B------:R-:W-:Y:S06]  /*5320*/  BRA `(.L_x_13451) ;  /* 0x00000000000c7947 */ /* 0x000fec0003800000 */
.L_x_13475:
[----:B------:R2:W5:Y:S01]  /*5330*/  LDG.E.U16 R0, desc[UR36][R2.64] ;  /* 0x0000002402007981 */ /* 0x000562000c1e1500 */
[----:B------:R-:W-:Y:S05]  /*5340*/  BRA `(.L_x_13451) ;  /* 0x0000000000047947 */ /* 0x000fea0003800000 */
.L_x_13474:
[----:B------:R1:W5:Y:S02]  /*5350*/  LDG.E.U16 R0, desc[UR36][R2.64] ;  /* 0x0000002402007981 */ /* 0x000364000c1e1500 */
.L_x_13451:
        /* <DEDUP_REMOVED lines=16> */
.L_x_13482:
[----:B------:R0:W-:Y:S01]  /*5460*/  STG.E.U8 desc[UR36][R16.64], R5 ;  /* 0x0000000510007986 */ /* 0x0001e2000c101124 */
[----:B------:R-:W-:Y:S05]  /*5470*/  BRA `(.L_x_13484) ;  /* 0x0000000c007c7947 */ /* 0x000fea0003800000 */
.L_x_13481:
        /* <DEDUP_REMOVED lines=12> */
.L_x_13486:
[----:B------:R-:W-:-:S05]  /*5540*/  PRMT R0, R0, 0x9910, RZ ;  /* 0x0000991000007816 */ /* 0x000fca00000000ff */
[----:B------:R-:W-:-:S05]  /*5550*/  IMAD.MOV R3, RZ, RZ, -R0 ;  /* 0x000000ffff037224 */ /* 0x000fca00078e0a00 */
[----:B------:R0:W-:Y:S01]  /*5560*/  STG.E desc[UR36][R16.64], R3 ;  /* 0x0000000310007986 */ /* 0x0001e2000c101924 */
[----:B------:R-:W-:Y:S05]  /*5570*/  BRA `(.L_x_13484) ;  /* 0x0000000c003c7947 */ /* 0x000fea0003800000 */
.L_x_13485:
[----:B------:R0:W-:Y:S01]  /*5580*/  STG.E.U16 desc[UR36][R16.64], R5 ;  /* 0x0000000510007986 */ /* 0x0001e2000c101524 */
[----:B------:R-:W-:Y:S05]  /*5590*/  BRA `(.L_x_13484) ;  /* 0x0000000c00347947 */ /* 0x000fea0003800000 */
.L_x_13480:
        /* <DEDUP_REMOVED lines=9> */
.L_x_13488:
[----:B------:R-:W0:Y:S02]  /*5630*/  I2F.S16 R0, R5 ;  /* 0x0000000500007306 */ /* 0x000e240000101400 */
[----:B0-----:R-:W-:-:S05]  /*5640*/  F2FP.F16.F32.PACK_AB R0, RZ, R0 ;  /* 0x00000000ff00723e */ /* 0x001fca00000000ff */
[----:B------:R0:W-:Y:S01]  /*5650*/  STG.E.U16 desc[UR36][R16.64], R0 ;  /* 0x0000000010007986 */ /* 0x0001e2000c101524 */
[----:B------:R-:W-:Y:S05]  /*5660*/  BRA `(.L_x_13484) ;  /* 0x0000000c00007947 */ /* 0x000fea0003800000 */
.L_x_13487:
        /* <DEDUP_REMOVED lines=10> */
.L_x_13490:
[----:B------:R-:W0:Y:S02]  /*5710*/  I2F.S16 R5, R5 ;  /* 0x0000000500057306 */ /* 0x000e240000101400 */
[----:B0-----:R-:W-:-:S04]  /*5720*/  F2FP.F16.F32.PACK_AB R3, RZ, R5 ;  /* 0x00000005ff03723e */ /* 0x001fc800000000ff */
[----:B------:R-:W-:-:S05]  /*5730*/  PRMT R3, R3, 0x5410, RZ ;  /* 0x0000541003037816 */ /* 0x000fca00000000ff */
[----:B------:R0:W-:Y:S01]  /*5740*/  STG.E desc[UR36][R16.64], R3 ;  /* 0x0000000310007986 */ /* 0x0001e2000c101924 */
[----:B------:R-:W-:Y:S05]  /*5750*/  BRA `(.L_x_13484) ;  /* 0x0000000800c47947 */ /* 0x000fea0003800000 */
.L_x_13489:
[----:B------:R-:W0:Y:S02]  /*5760*/  I2F.F64.S16 R2, R5 ;  /* 0x0000000500027312 */ /* 0x000e240000101c00 */
[----:B0-----:R0:W-:Y:S01]  /*5770*/  STG.E.64 desc[UR36][R16.64], R2 ;  /* 0x0000000210007986 */ /* 0x0011e2000c101b24 */
[----:B------:R-:W-:Y:S05]  /*5780*/  BRA `(.L_x_13484) ;  /* 0x0000000800b87947 */ /* 0x000fea0003800000 */
.L_x_13479:
        /* <DEDUP_REMOVED lines=13> */
.L_x_13493:
[----:B------:R-:W0:Y:S01]  /*5860*/  I2F.F64.S16 R4, R5 ;  /* 0x0000000500047312 */ /* 0x000e220000101c00 */
[----:B------:R-:W-:-:S05]  /*5870*/  CS2R R6, SRZ ;  /* 0x0000000000067805 */ /* 0x000fca000001ff00 */
[----:B0-----:R0:W-:Y:S01]  /*5880*/  STG.E.128 desc[UR36][R16.64], R4 ;  /* 0x0000000410007986 */ /* 0x0011e2000c101d24 */
[----:B------:R-:W-:Y:S05]  /*5890*/  BRA `(.L_x_13484) ;  /* 0x0000000800747947 */ /* 0x000fea0003800000 */
.L_x_13492:
        /* <DEDUP_REMOVED lines=21> */
.L_x_13497:
[----:B------:R-:W-:Y:S05]  /*59f0*/  BSYNC B0 ;  /* 0x0000000000007941 */ /* 0x000fea0003800000 */
.L_x_13496:
[----:B------:R-:W-:-:S05]  /*5a00*/  LOP3.LUT R3, R0, R3, RZ, 0xfc, !PT ;  /* 0x0000000300037212 */ /* 0x000fca00078efcff */
[----:B------:R0:W-:Y:S01]  /*5a10*/  STG.E.U8 desc[UR36][R16.64], R3 ;  /* 0x0000000310007986 */ /* 0x0001e2000c101124 */
[----:B------:R-:W-:Y:S05]  /*5a20*/  BRA `(.L_x_13484) ;  /* 0x0000000800107947 */ /* 0x000fea0003800000 */
.L_x_13495:
        /* <DEDUP_REMOVED lines=13> */
.L_x_13499:
[----:B------:R-:W-:Y:S01]  /*5b00*/  IMAD.MOV.U32 R0, RZ, RZ, 0x7f ;  /* 0x0000007fff007424 */ /* 0x000fe200078e00ff */
[----:B------:R-:W-:-:S04]  /*5b10*/  ISETP.GT.U32.AND P0, PT, R2, 0x7f800000, PT ;  /* 0x7f8000000200780c */ /* 0x000fc80003f04070 */
[----:B------:R-:W-:-:S09]  /*5b20*/  SEL R0, R0, 0x7c, P0 ;  /* 0x0000007c00007807 */ /* 0x000fd20000000000 */
.L_x_13500:
[----:B------:R-:W-:Y:S05]  /*5b30*/  BSYNC B0 ;  /* 0x0000000000007941 */ /* 0x000fea0003800000 */
.L_x_13498:
[----:B------:R-:W-:-:S04]  /*5b40*/  LOP3.LUT R2, R5, 0x80000000, RZ, 0xc0, !PT ;  /* 0x8000000005027812 */ /* 0x000fc800078ec0ff */
[----:B------:R-:W-:-:S04]  /*5b50*/  SHF.R.U32.HI R3, RZ, 0x18, R2 ;  /* 0x00000018ff037819 */ /* 0x000fc80000011602 */
[----:B------:R-:W-:-:S05]  /*5b60*/  LOP3.LUT R3, R0, R3, RZ, 0xfc, !PT ;  /* 0x0000000300037212 */ /* 0x000fca00078efcff */
[----:B------:R0:W-:Y:S01]  /*5b70*/  STG.E.U8 desc[UR36][R16.64], R3 ;  /* 0x0000000310007986 */ /* 0x0001e2000c101124 */
[----:B------:R-:W-:Y:S05]  /*5b80*/  BRA `(.L_x_13484) ;  /* 0x0000000400b87947 */ /* 0x000fea0003800000 */
.L_x_13494:
[----:B------:R-:W0:Y:S02]  /*5b90*/  I2F.S16 R0, R5 ;  /* 0x0000000500007306 */ /* 0x000e240000101400 */
[----:B0-----:R-:W-:-:S05]  /*5ba0*/  F2FP.BF16.F32.PACK_AB R0, RZ, R0 ;  /* 0x00000000ff00723e */ /* 0x001fca00000010ff */
[----:B------:R0:W-:Y:S01]  /*5bb0*/  STG.E.U16 desc[UR36][R16.64], R0 ;  /* 0x0000000010007986 */ /* 0x0001e2000c101524 */
[----:B------:R-:W-:Y:S05]  /*5bc0*/  BRA `(.L_x_13484) ;  /* 0x0000000400a87947 */ /* 0x000fea0003800000 */
.L_x_13491:
        /* <DEDUP_REMOVED lines=10> */
.L_x_13503:
        /* <DEDUP_REMOVED lines=17> */
.L_x_13506:
[----:B------:R-:W-:-:S04]  /*5d80*/  LOP3.LUT R2, R5, 0x80000000, RZ, 0xc0, !PT ;  /* 0x8000000005027812 */ /* 0x000fc800078ec0ff */
[----:B------:R-:W-:-:S04]  /*5d90*/  SHF.R.U32.HI R3, RZ, 0x18, R2 ;  /* 0x00000018ff037819 */ /* 0x000fc80000011602 */
[----:B------:R-:W-:-:S04]  /*5da0*/  LOP3.LUT R0, R0, R3, RZ, 0xfc, !PT ;  /* 0x0000000300007212 */ /* 0x000fc800078efcff */
[----:B------:R-:W-:-:S07]  /*5db0*/  PRMT R8, R0, 0x7610, R8 ;  /* 0x0000761000087816 */ /* 0x000fce0000000008 */
.L_x_13505:
[----:B------:R-:W-:Y:S05]  /*5dc0*/  BSYNC B0 ;  /* 0x0000000000007941 */ /* 0x000fea0003800000 */
.L_x_13504:
[----:B------:R3:W-:Y:S01]  /*5dd0*/  STG.E.U8 desc[UR36][R16.64], R8 ;  /* 0x0000000810007986 */ /* 0x0007e2000c101124 */
[----:B------:R-:W-:Y:S05]  /*5de0*/  BRA `(.L_x_13484) ;  /* 0x0000000400207947 */ /* 0x000fea0003800000 */
.L_x_13502:
        /* <DEDUP_REMOVED lines=17> */
.L_x_13509:
[----:B------:R-:W-:-:S04]  /*5f00*/  LOP3.LUT R2, R5, 0x80000000, RZ, 0xc0, !PT ;  /* 0x8000000005027812 */ /* 0x000fc800078ec0ff */
[----:B------:R-:W-:-:S04]  /*5f10*/  SHF.R.U32.HI R3, RZ, 0x18, R2 ;  /* 0x00000018ff037819 */ /* 0x000fc80000011602 */
[----:B------:R-:W-:-:S04]  /*5f20*/  LOP3.LUT R0, R0, R3, RZ, 0xfc, !PT ;  /* 0x0000000300007212 */ /* 0x000fc800078efcff */
[----:B------:R-:W-:-:S07]  /*5f30*/  PRMT R8, R0, 0x7610, R8 ;  /* 0x0000761000087816 */ /* 0x000fce0000000008 */
.L_x_13508:
[----:B------:R-:W-:Y:S05]  /*5f40*/  BSYNC B0 ;  /* 0x0000000000007941 */ /* 0x000fea0003800000 */
.L_x_13507:
[----:B------:R0:W-:Y:S01]  /*5f50*/  STG.E.U8 desc[UR36][R16.64], R8 ;  /* 0x0000000810007986 */ /* 0x0001e2000c101124 */
[----:B------:R-:W-:Y:S05]  /*5f60*/  BRA `(.L_x_13484) ;  /* 0x0000000000c07947 */ /* 0x000fea0003800000 */
.L_x_13501:
        /* <DEDUP_REMOVED lines=22> */
.L_x_13483:
        /* <DEDUP_REMOVED lines=16> */
.L_x_13512:
[----:B------:R-:W-:Y:S05]  /*61d0*/  BRA `(.L_x_13484) ;  /* 0x0000000000247947 */ /* 0x000fea0003800000 */
.L_x_13511:
[----:B------:R-:W-:-:S05]  /*61e0*/  PRMT R0, R0, 0x9910, RZ ;  /* 0x0000991000007816 */ /* 0x000fca00000000ff */
[----:B------:R-:W-:-:S04]  /*61f0*/  IMAD.MOV R0, RZ, RZ, -R0 ;  /* 0x000000ffff007224 */ /* 0x000fc800078e0a00 */
[----:B------:R-:W-:-:S05]  /*6200*/  IMAD.MOV.U32 R2, RZ, RZ, R0 ;  /* 0x000000ffff027224 */ /* 0x000fca00078e0000 */
[----:B------:R-:W-:-:S05]  /*6210*/  SHF.R.S32.HI R3, RZ, 0x1f, R2 ;  /* 0x0000001fff037819 */ /* 0x000fca0000011402 */
[----:B------:R2:W-:Y:S01]  /*6220*/  STG.E.64 desc[UR36][R16.64], R2 ;  /* 0x0000000210007986 */ /* 0x0005e2000c101b24 */
[----:B------:R-:W-:Y:S05]  /*6230*/  BRA `(.L_x_13484) ;  /* 0x00000000000c7947 */ /* 0x000fea0003800000 */
.L_x_13510:
[----:B------:R-:W-:-:S05]  /*6240*/  PRMT R0, R0, 0x9910, RZ ;  /* 0x0000991000007816 */ /* 0x000fca00000000ff */
[----:B------:R-:W-:-:S05]  /*6250*/  IMAD.MOV R3, RZ, RZ, -R0 ;  /* 0x000000ffff037224 */ /* 0x000fca00078e0a00 */
[----:B------:R0:W-:Y:S02]  /*6260*/  STG.E desc[UR36][R16.64], R3 ;  /* 0x0000000310007986 */ /* 0x0001e4000c101924 */
.L_x_13484:
[----:B------:R-:W-:-:S07]  /*6270*/  VIADD R19, R19, 0x80 ;  /* 0x0000008013137836 */ /* 0x000fce0000000000 */
.L_x_13444:
[----:B------:R-:W-:Y:S05]  /*6280*/  BSYNC B6 ;  /* 0x0000000000067941 */ /* 0x000fea0003800000 */
.L_x_13443:
        /* <DEDUP_REMOVED lines=307> */
.L_x_13515:
        /* <DEDUP_REMOVED lines=20> */
.L_x_13519:
[----:B------:R0:W5:Y:S01]  /*7700*/  LDG.E.U8 R0, desc[UR36][R2.64] ;  /* 0x0000002402007981 */ /* 0x000162000c1e1100 */
[----:B------:R-:W-:Y:S05]  /*7710*/  BRA `(.L_x_13521) ;  /* 0x0000000c00547947 */ /* 0x000fea0003800000 */
.L_x_13518:
        /* <DEDUP_REMOVED lines=8> */
.L_x_13523:
[----:B------:R0:W5:Y:S01]  /*77a0*/  LDG.E.U16 R0, desc[UR36][R2.64] ;  /* 0x0000002402007981 */ /* 0x000162000c1e1500 */
[----:B------:R-:W-:Y:S05]  /*77b0*/  BRA `(.L_x_13521) ;  /* 0x0000000c002c7947 */ /* 0x000fea0003800000 */
.L_x_13522:
[----:B------:R0:W5:Y:S01]  /*77c0*/  LDG.E.U16 R0, desc[UR36][R2.64] ;  /* 0x0000002402007981 */ /* 0x000162000c1e1500 */
[----:B------:R-:W-:Y:S05]  /*77d0*/  BRA `(.L_x_13521) ;  /* 0x0000000c00247947 */ /* 0x000fea0003800000 */
.L_x_13517:
        /* <DEDUP_REMOVED lines=9> */
.L_x_13525:
[----:B------:R-:W2:Y:S02]  /*7870*/  LDG.E.U16 R4, desc[UR36][R2.64] ;  /* 0x0000002402047981 */ /* 0x000ea4000c1e1500 */
[----:B--2---:R-:W-:-:S06]  /*7880*/  HADD2.F32 R4, -RZ, R4.H0_H0 ;  /* 0x20000004ff047230 */ /* 0x004fcc0000004100 */
[----:B------:R-:W0:Y:S02]  /*7890*/  F2I.FTZ.TRUNC.NTZ R4, R4 ;  /* 0x0000000400047305 */ /* 0x000e24000021f100 */
[----:B0-----:R-:W-:Y:S01]  /*78a0*/  PRMT R0, R4, 0x7610, R0 ;  /* 0x0000761004007816 */ /* 0x001fe20000000000 */
[----:B------:R-:W-:Y:S06]  /*78b0*/  BRA `(.L_x_13521) ;  /* 0x0000000800ec7947 */ /* 0x000fec0003800000 */
.L_x_13524:
        /* <DEDUP_REMOVED lines=9> */
.L_x_13527:
[----:B------:R-:W2:Y:S02]  /*7950*/  LDG.E.U16 R2, desc[UR36][R2.64] ;  /* 0x0000002402027981 */ /* 0x000ea4000c1e1500 */
[----:B--2---:R-:W-:-:S06]  /*7960*/  HADD2.F32 R4, -RZ, R2.H0_H0 ;  /* 0x20000002ff047230 */ /* 0x004fcc0000004100 */
[----:B------:R-:W0:Y:S02]  /*7970*/  F2I.FTZ.TRUNC.NTZ R4, R4 ;  /* 0x0000000400047305 */ /* 0x000e24000021f100 */
[----:B0-----:R-:W-:Y:S01]  /*7980*/  PRMT R0, R4, 0x7610, R0 ;  /* 0x0000761004007816 */ /* 0x001fe20000000000 */
[----:B------:R-:W-:Y:S06]  /*7990*/  BRA `(.L_x_13521) ;  /* 0x0000000800b47947 */ /* 0x000fec0003800000 */
.L_x_13526:
[----:B------:R-:W2:Y:S02]  /*79a0*/  LDG.E.64 R2, desc[UR36][R2.64] ;  /* 0x0000002402027981 */ /* 0x000ea4000c1e1b00 */
[----:B--2---:R0:W1:Y:S01]  /*79b0*/  F2I.F64.TRUNC R0, R2 ;  /* 0x0000000200007311 */ /* 0x004062000030d100 */
[----:B------:R-:W-:Y:S05]  /*79c0*/  BRA `(.L_x_13521) ;  /* 0x0000000800a87947 */ /* 0x000fea0003800000 */
.L_x_13516:
        /* <DEDUP_REMOVED lines=12> */
.L_x_13530:
[----:B------:R-:W2:Y:S02]  /*7a90*/  LDG.E.64 R2, desc[UR36][R2.64] ;  /* 0x0000002402027981 */ /* 0x000ea4000c1e1b00 */
[----:B--2---:R3:W4:Y:S01]  /*7aa0*/  F2I.F64.TRUNC R0, R2 ;  /* 0x0000000200007311 */ /* 0x004722000030d100 */
[----:B------:R-:W-:Y:S05]  /*7ab0*/  BRA `(.L_x_13521) ;  /* 0x00000008006c7947 */ /* 0x000fea0003800000 */
.L_x_13529:
        /* <DEDUP_REMOVED lines=28> */
.L_x_13532:
        /* <DEDUP_REMOVED lines=15> */
.L_x_13531:
[----:B------:R-:W2:Y:S02]  /*7d70*/  LDG.E.U16 R4, desc[UR36][R2.64] ;  /* 0x0000002402047981 */ /* 0x000ea4000c1e1500 */
[----:B--2---:R-:W-:-:S06]  /*7d80*/  IMAD.U32 R4, R4, 0x10000, RZ ;  /* 0x0001000004047824 */ /* 0x004fcc00078e00ff */
[----:B------:R-:W0:Y:S02]  /*7d90*/  F2I.FTZ.TRUNC.NTZ R4, R4 ;  /* 0x0000000400047305 */ /* 0x000e24000021f100 */
[----:B0-----:R-:W-:Y:S01]  /*7da0*/  PRMT R0, R4, 0x7610, R0 ;  /* 0x0000761004007816 */ /* 0x001fe20000000000 */
[----:B------:R-:W-:Y:S06]  /*7db0*/  BRA `(.L_x_13521) ;  /* 0x0000000400ac7947 */ /* 0x000fec0003800000 */
.L_x_13528:
        /* <DEDUP_REMOVED lines=10> */
.L_x_13535:
        /* <DEDUP_REMOVED lines=21> */
.L_x_13539:
[----:B------:R-:W-:Y:S05]  /*7fb0*/  BSYNC B1 ;  /* 0x0000000000017941 */ /* 0x000fea0003800000 */
.L_x_13538:
[----:B------:R-:W-:Y:S01]  /*7fc0*/  IMAD.SHL.U32 R2, R2, 0x100000, RZ ;  /* 0x0010000002027824 */ /* 0x000fe200078e00ff */
[----:B------:R-:W-:-:S04]  /*7fd0*/  LEA R3, R0, 0x3b800000, 0x17 ;  /* 0x3b80000000037811 */ /* 0x000fc800078eb8ff */
[----:B------:R-:W-:-:S07]  /*7fe0*/  LOP3.LUT R4, R3, R2, R4, 0xfe, !PT ;  /* 0x0000000203047212 */ /* 0x000fce00078efe04 */
.L_x_13537:
[----:B------:R-:W-:Y:S05]  /*7ff0*/  BSYNC B0 ;  /* 0x0000000000007941 */ /* 0x000fea0003800000 */
.L_x_13536:
[----:B------:R-:W0:Y:S02]  /*8000*/  F2I.FTZ.TRUNC.NTZ R4, R4 ;  /* 0x0000000400047305 */ /* 0x000e24000021f100 */
[----:B0-----:R-:W-:Y:S01]  /*8010*/  PRMT R0, R4, 0x7610, R0 ;  /* 0x0000761004007816 */ /* 0x001fe20000000000 */
[----:B------:R-:W-:Y:S06]  /*8020*/  BRA `(.L_x_13521) ;  /* 0x0000000400107947 */ /* 0x000fec0003800000 */
.L_x_13534:
        /* <DEDUP_REMOVED lines=21> */
.L_x_13543:
[----:B------:R-:W-:Y:S05]  /*8180*/  BSYNC B1 ;  /* 0x0000000000017941 */ /* 0x000fea0003800000 */
.L_x_13542:
[----:B------:R-:W-:Y:S01]  /*8190*/  IMAD.SHL.U32 R2, R2, 0x200000, RZ ;  /* 0x0020000002027824 */ /* 0x000fe200078e00ff */
[----:B------:R-:W-:-:S04]  /*81a0*/  LEA R3, R0, 0x37800000, 0x17 ;  /* 0x3780000000037811 */ /* 0x000fc800078eb8ff */
[----:B------:R-:W-:-:S07]  /*81b0*/  LOP3.LUT R4, R3, R2, R4, 0xfe, !PT ;  /* 0x0000000203047212 */ /* 0x000fce00078efe04 */
.L_x_13541:
[----:B------:R-:W-:Y:S05]  /*81c0*/  BSYNC B0 ;  /* 0x0000000000007941 */ /* 0x000fea0003800000 */
.L_x_13540:
[----:B------:R-:W0:Y:S02]  /*81d0*/  F2I.FTZ.TRUNC.NTZ R4, R4 ;  /* 0x0000000400047305 */ /* 0x000e24000021f100 */
[----:B0-----:R-:W-:Y:S01]  /*81e0*/  PRMT R0, R4, 0x7610, R0 ;  /* 0x0000761004007816 */ /* 0x001fe20000000000 */
[----:B------:R-:W-:Y:S06]  /*81f0*/  BRA `(.L_x_13521) ;  /* 0x00000000009c7947 */ /* 0x000fec0003800000 */
.L_x_13533:
        /* <DEDUP_REMOVED lines=14> */
.L_x_13547:
[----:B------:R-:W-:Y:S05]  /*82e0*/  BSYNC B0 ;  /* 0x0000000000007941 */ /* 0x000fea0003800000 */
.L_x_13546:
[----:B------:R-:W0:Y:S02]  /*82f0*/  F2I.FTZ.TRUNC.NTZ R4, R4 ;  /* 0x0000000400047305 */ /* 0x000e24000021f100 */
[----:B0-----:R-:W-:Y:S01]  /*8300*/  PRMT R0, R4, 0x7610, R0 ;  /* 0x0000761004007816 */ /* 0x001fe20000000000 */
[----:B------:R-:W-:Y:S06]  /*8310*/  BRA `(.L_x_13521) ;  /* 0x0000000000547947 */ /* 0x000fec0003800000 */
.L_x_13520:
        /* <DEDUP_REMOVED lines=16> */
.L_x_13548:
[----:B------:R-:W-:Y:S01]  /*8420*/  PRMT R0, RZ, 0x7610, R0 ;  /* 0x00007610ff007816 */ /* 0x000fe20000000000 */
[----:B------:R-:W-:Y:S06]  /*8430*/  BRA `(.L_x_13521) ;  /* 0x00000000000c7947 */ /* 0x000fec0003800000 */
.L_x_13545:
[----:B------:R1:W5:Y:S01]  /*8440*/  LDG.E.U16 R0, desc[UR36][R2.64] ;  /* 0x0000002402007981 */ /* 0x000362000c1e1500 */
[----:B------:R-:W-:Y:S05]  /*8450*/  BRA `(.L_x_13521) ;  /* 0x0000000000047947 */ /* 0x000fea0003800000 */
.L_x_13544:
[----:B------:R2:W5:Y:S02]  /*8460*/  LDG.E.U16 R0, desc[UR36][R2.64] ;  /* 0x0000002402007981 */ /* 0x000564000c1e1500 */
.L_x_13521:
        /* <DEDUP_REMOVED lines=16> */
.L_x_13552:
[----:B------:R3:W-:Y:S01]  /*8570*/  STG.E.U8 desc[UR36][R16.64], R5 ;  /* 0x0000000510007986 */ /* 0x0007e2000c101124 */
[----:B------:R-:W-:Y:S05]  /*8580*/  BRA `(.L_x_13554) ;  /* 0x0000000c007c7947 */ /* 0x000fea0003800000 */
.L_x_13551:
        /* <DEDUP_REMOVED lines=12> */
.L_x_13556:
[----:B------:R-:W-:-:S05]  /*8650*/  PRMT R0, R0, 0x9910, RZ ;  /* 0x0000991000007816 */ /* 0x000fca00000000ff */
[----:B------:R-:W-:-:S05]  /*8660*/  IMAD.MOV R3, RZ, RZ, -R0 ;  /* 0x000000ffff037224 */ /* 0x000fca00078e0a00 */
[----:B------:R2:W-:Y:S01]  /*8670*/  STG.E desc[UR36][R16.64], R3 ;  /* 0x0000000310007986 */ /* 0x0005e2000c101924 */
[----:B------:R-:W-:Y:S05]  /*8680*/  BRA `(.L_x_13554) ;  /* 0x0000000c003c7947 */ /* 0x000fea0003800000 */
.L_x_13555:
[----:B------:R0:W-:Y:S01]  /*8690*/  STG.E.U16 desc[UR36][R16.64], R5 ;  /* 0x0000000510007986 */ /* 0x0001e2000c101524 */
[----:B------:R-:W-:Y:S05]  /*86a0*/  BRA `(.L_x_13554) ;  /* 0x0000000c00347947 */ /* 0x000fea0003800000 */
.L_x_13550:
        /* <DEDUP_REMOVED lines=9> */
.L_x_13558:
[----:B------:R-:W0:Y:S02]  /*8740*/  I2F.S16 R0, R5 ;  /* 0x0000000500007306 */ /* 0x000e240000101400 */
[----:B0-----:R-:W-:-:S05]  /*8750*/  F2FP.F16.F32.PACK_AB R0, RZ, R0 ;  /* 0x00000000ff00723e */ /* 0x001fca00000000ff */
[----:B------:R0:W-:Y:S01]  /*8760*/  STG.E.U16 desc[UR36][R16.64], R0 ;  /* 0x0000000010007986 */ /* 0x0001e2000c101524 */
[----:B------:R-:W-:Y:S05]  /*8770*/  BRA `(.L_x_13554) ;  /* 0x0000000c00007947 */ /* 0x000fea0003800000 */
.L_x_13557:
        /* <DEDUP_REMOVED lines=10> */
.L_x_13560:
[----:B------:R-:W0:Y:S02]  /*8820*/  I2F.S16 R5, R5 ;  /* 0x0000000500057306 */ /* 0x000e240000101400 */
[----:B0-----:R-:W-:-:S04]  /*8830*/  F2FP.F16.F32.PACK_AB R3, RZ, R5 ;  /* 0x00000005ff03723e */ /* 0x001fc800000000ff */
[----:B------:R-:W-:-:S05]  /*8840*/  PRMT R3, R3, 0x5410, RZ ;  /* 0x0000541003037816 */ /* 0x000fca00000000ff */
[----:B------:R0:W-:Y:S01]  /*8850*/  STG.E desc[UR36][R16.64], R3 ;  /* 0x0000000310007986 */ /* 0x0001e2000c101924 */
[----:B------:R-:W-:Y:S05]  /*8860*/  BRA `(.L_x_13554) ;  /* 0x0000000800c47947 */ /* 0x000fea0003800000 */
.L_x_13559:
[----:B------:R-:W0:Y:S02]  /*8870*/  I2F.F64.S16 R2, R5 ;  /* 0x0000000500027312 */ /* 0x000e240000101c00 */
[----:B0-----:R0:W-:Y:S01]  /*8880*/  STG.E.64 desc[UR36][R16.64], R2 ;  /* 0x0000000210007986 */ /* 0x0011e2000c101b24 */
[----:B------:R-:W-:Y:S05]  /*8890*/  BRA `(.L_x_13554) ;  /* 0x0000000800b87947 */ /* 0x000fea0003800000 */
.L_x_13549:
        /* <DEDUP_REMOVED lines=13> */
.L_x_13563:
[----:B------:R-:W0:Y:S01]  /*8970*/  I2F.F64.S16 R4, R5 ;  /* 0x0000000500047312 */ /* 0x000e220000101c00 */
[----:B------:R-:W-:-:S05]  /*8980*/  CS2R R6, SRZ ;  /* 0x0000000000067805 */ /* 0x000fca000001ff00 */
[----:B0-----:R0:W-:Y:S01]  /*8990*/  STG.E.128 desc[UR36][R16.64], R4 ;  /* 0x0000000410007986 */ /* 0x0011e2000c101d24 */
[----:B------:R-:W-:Y:S05]  /*89a0*/  BRA `(.L_x_13554) ;  /* 0x0000000800747947 */ /* 0x000fea0003800000 */
.L_x_13562:
        /* <DEDUP_REMOVED lines=21> */
.L_x_13567:
[----:B------:R-:W-:Y:S05]  /*8b00*/  BSYNC B0 ;  /* 0x0000000000007941 */ /* 0x000fea0003800000 */
.L_x_13566:
[----:B------:R-:W-:-:S05]  /*8b10*/  LOP3.LUT R3, R0, R3, RZ, 0xfc, !PT ;  /* 0x0000000300037212 */ /* 0x000fca00078efcff */
[----:B------:R0:W-:Y:S01]  /*8b20*/  STG.E.U8 desc[UR36][R16.64], R3 ;  /* 0x0000000310007986 */ /* 0x0001e2000c101124 */
[----:B------:R-:W-:Y:S05]  /*8b30*/  BRA `(.L_x_13554) ;  /* 0x0000000800107947 */ /* 0x000fea0003800000 */
.L_x_13565:
        /* <DEDUP_REMOVED lines=13> */
.L_x_13569:
[----:B------:R-:W-:Y:S01]  /*8c10*/  IMAD.MOV.U32 R0, RZ, RZ, 0x7f ;  /* 0x0000007fff007424 */ /* 0x000fe200078e00ff */
[----:B------:R-:W-:-:S04]  /*8c20*/  ISETP.GT.U32.AND P0, PT, R2, 0x7f800000, PT ;  /* 0x7f8000000200780c */ /* 0x000fc80003f04070 */
[----:B------:R-:W-:-:S09]  /*8c30*/  SEL R0, R0, 0x7c, P0 ;  /* 0x0000007c00007807 */ /* 0x000fd20000000000 */
.L_x_13570:
[----:B------:R-:W-:Y:S05]  /*8c40*/  BSYNC B0 ;  /* 0x0000000000007941 */ /* 0x000fea0003800000 */
.L_x_13568:
[----:B------:R-:W-:-:S04]  /*8c50*/  LOP3.LUT R2, R5, 0x80000000, RZ, 0xc0, !PT ;  /* 0x8000000005027812 */ /* 0x000fc800078ec0ff */
[----:B------:R-:W-:-:S04]  /*8c60*/  SHF.R.U32.HI R3, RZ, 0x18, R2 ;  /* 0x00000018ff037819 */ /* 0x000fc80000011602 */
[----:B------:R-:W-:-:S05]  /*8c70*/  LOP3.LUT R3, R0, R3, RZ, 0xfc, !PT ;  /* 0x0000000300037212 */ /* 0x000fca00078efcff */
[----:B------:R0:W-:Y:S01]  /*8c80*/  STG.E.U8 desc[UR36][R16.64], R3 ;  /* 0x0000000310007986 */ /* 0x0001e2000c101124 */
[----:B------:R-:W-:Y:S05]  /*8c90*/  BRA `(.L_x_13554) ;  /* 0x0000000400b87947 */ /* 0x000fea0003800000 */
.L_x_13564:
[----:B------:R-:W0:Y:S02]  /*8ca0*/  I2F.S16 R0, R5 ;  /* 0x0000000500007306 */ /* 0x000e240000101400 */
[----:B0-----:R-:W-:-:S05]  /*8cb0*/  F2FP.BF16.F32.PACK_AB R0, RZ, R0 ;  /* 0x00000000ff00723e */ /* 0x001fca00000010ff */
[----:B------:R0:W-:Y:S01]  /*8cc0*/  STG.E.U16 desc[UR36][R16.64], R0 ;  /* 0x0000000010007986 */ /* 0x0001e2000c101524 */
[----:B------:R-:W-:Y:S05]  /*8cd0*/  BRA `(.L_x_13554) ;  /* 0x0000000400a87947 */ /* 0x000fea0003800000 */
.L_x_13561:
        /* <DEDUP_REMOVED lines=10> */
.L_x_13573:
        /* <DEDUP_REMOVED lines=17> */
.L_x_13576:
[----:B------:R-:W-:-:S04]  /*8e90*/  LOP3.LUT R2, R5, 0x80000000, RZ, 0xc0, !PT ;  /* 0x8000000005027812 */ /* 0x000fc800078ec0ff */
[----:B------:R-:W-:-:S04]  /*8ea0*/  SHF.R.U32.HI R3, RZ, 0x18, R2 ;  /* 0x00000018ff037819 */ /* 0x000fc80000011602 */
[----:B------:R-:W-:-:S04]  /*8eb0*/  LOP3.LUT R0, R0, R3, RZ, 0xfc, !PT ;  /* 0x0000000300007212 */ /* 0x000fc800078efcff */
[----:B------:R-:W-:-:S07]  /*8ec0*/  PRMT R8, R0, 0x7610, R8 ;  /* 0x0000761000087816 */ /* 0x000fce0000000008 */
.L_x_13575:
[----:B------:R-:W-:Y:S05]  /*8ed0*/  BSYNC B0 ;  /* 0x0000000000007941 */ /* 0x000fea0003800000 */
.L_x_13574:
[----:B------:R0:W-:Y:S01]  /*8ee0*/  STG.E.U8 desc[UR36][R16.64], R8 ;  /* 0x0000000810007986 */ /* 0x0001e2000c101124 */
[----:B------:R-:W-:Y:S05]  /*8ef0*/  BRA `(.L_x_13554) ;  /* 0x0000000400207947 */ /* 0x000fea0003800000 */
.L_x_13572:
        /* <DEDUP_REMOVED lines=17> */
.L_x_13579:
[----:B------:R-:W-:-:S04]  /*9010*/  LOP3.LUT R2, R5, 0x80000000, RZ, 0xc0, !PT ;  /* 0x8000000005027812 */ /* 0x000fc800078ec0ff */
[----:B------:R-:W-:-:S04]  /*9020*/  SHF.R.U32.HI R3, RZ, 0x18, R2 ;  /* 0x00000018ff037819 */ /* 0x000fc80000011602 */
[----:B------:R-:W-:-:S04]  /*9030*/  LOP3.LUT R0, R0, R3, RZ, 0xfc, !PT ;  /* 0x0000000300007212 */ /* 0x000fc800078efcff */
[----:B------:R-:W-:-:S07]  /*9040*/  PRMT R8, R0, 0x7610, R8 ;  /* 0x0000761000087816 */ /* 0x000fce0000000008 */
.L_x_13578:
[----:B------:R-:W-:Y:S05]  /*9050*/  BSYNC B0 ;  /* 0x0000000000007941 */ /* 0x000fea0003800000 */
.L_x_13577:
[----:B------:R0:W-:Y:S01]  /*9060*/  STG.E.U8 desc[UR36][R16.64], R8 ;  /* 0x0000000810007986 */ /* 0x0001e2000c101124 */
[----:B------:R-:W-:Y:S05]  /*9070*/  BRA `(.L_x_13554) ;  /* 0x0000000000c07947 */ /* 0x000fea0003800000 */
.L_x_13571:
        /* <DEDUP_REMOVED lines=22> */
.L_x_13553:
        /* <DEDUP_REMOVED lines=16> */
.L_x_13582:
[----:B------:R-:W-:Y:S05]  /*92e0*/  BRA `(.L_x_13554) ;  /* 0x0000000000247947 */ /* 0x000fea0003800000 */
.L_x_13581:
[----:B------:R-:W-:-:S05]  /*92f0*/  PRMT R0, R0, 0x9910, RZ ;  /* 0x0000991000007816 */ /* 0x000fca00000000ff */
[----:B------:R-:W-:-:S04]  /*9300*/  IMAD.MOV R0, RZ, RZ, -R0 ;  /* 0x000000ffff007224 */ /* 0x000fc800078e0a00 */
[----:B------:R-:W-:-:S05]  /*9310*/  IMAD.MOV.U32 R2, RZ, RZ, R0 ;  /* 0x000000ffff027224 */ /* 0x000fca00078e0000 */
[----:B------:R-:W-:-:S05]  /*9320*/  SHF.R.S32.HI R3, RZ, 0x1f, R2 ;  /* 0x0000001fff037819 */ /* 0x000fca0000011402 */
[----:B------:R0:W-:Y:S01]  /*9330*/  STG.E.64 desc[UR36][R16.64], R2 ;  /* 0x0000000210007986 */ /* 0x0001e2000c101b24 */
[----:B------:R-:W-:Y:S05]  /*9340*/  BRA `(.L_x_13554) ;  /* 0x00000000000c7947 */ /* 0x000fea0003800000 */
.L_x_13580:
[----:B------:R-:W-:-:S05]  /*9350*/  PRMT R0, R0, 0x9910, RZ ;  /* 0x0000991000007816 */ /* 0x000fca00000000ff */
[----:B------:R-:W-:-:S05]  /*9360*/  IMAD.MOV R3, RZ, RZ, -R0 ;  /* 0x000000ffff037224 */ /* 0x000fca00078e0a00 */
[----:B------:R0:W-:Y:S02]  /*9370*/  STG.E desc[UR36][R16.64], R3 ;  /* 0x0000000310007986 */ /* 0x0001e4000c101924 */
.L_x_13554:
[----:B------:R-:W-:-:S07]  /*9380*/  VIADD R19, R19, 0x80 ;  /* 0x0000008013137836 */ /* 0x000fce0000000000 */
.L_x_13514:
[----:B------:R-:W-:Y:S05]  /*9390*/  BSYNC B6 ;  /* 0x0000000000067941 */ /* 0x000fea0003800000 */
.L_x_13513:
        /* <DEDUP_REMOVED lines=306> */
.L_x_13583:
        /* <DEDUP_REMOVED lines=20> */
.L_x_13587:
[----:B------:R4:W5:Y:S01]  /*a800*/  LDG.E.U8 R0, desc[UR36][R2.64] ;  /* 0x0000002402007981 */ /* 0x000962000c1e1100 */
[----:B------:R-:W-:Y:S05]  /*a810*/  BRA `(.L_x_13589) ;  /* 0x0000000c00547947 */ /* 0x000fea0003800000 */
.L_x_13586:
        /* <DEDUP_REMOVED lines=8> */
.L_x_13591:
[----:B------:R2:W5:Y:S01]  /*a8a0*/  LDG.E.U16 R0, desc[UR36][R2.64] ;  /* 0x0000002402007981 */ /* 0x000562000c1e1500 */
[----:B------:R-:W-:Y:S05]  /*a8b0*/  BRA `(.L_x_13589) ;  /* 0x0000000c002c7947 */ /* 0x000fea0003800000 */
.L_x_13590:
[----:B------:R0:W5:Y:S01]  /*a8c0*/  LDG.E.U16 R0, desc[UR36][R2.64] ;  /* 0x0000002402007981 */ /* 0x000162000c1e1500 */
[----:B------:R-:W-:Y:S05]  /*a8d0*/  BRA `(.L_x_13589) ;  /* 0x0000000c00247947 */ /* 0x000fea0003800000 */
.L_x_13585:
        /* <DEDUP_REMOVED lines=9> */
.L_x_13593:
[----:B------:R-:W2:Y:S02]  /*a970*/  LDG.E.U16 R4, desc[UR36][R2.64] ;  /* 0x0000002402047981 */ /* 0x000ea4000c1e1500 */
[----:B--2---:R-:W-:-:S06]  /*a980*/  HADD2.F32 R4, -RZ, R4.H0_H0 ;  /* 0x20000004ff047230 */ /* 0x004fcc0000004100 */
[----:B------:R-:W0:Y:S02]  /*a990*/  F2I.FTZ.TRUNC.NTZ R4, R4 ;  /* 0x0000000400047305 */ /* 0x000e24000021f100 */
[----:B0-----:R-:W-:Y:S01]  /*a9a0*/  PRMT R0, R4, 0x7610, R0 ;  /* 0x0000761004007816 */ /* 0x001fe20000000000 */
[----:B------:R-:W-:Y:S06]  /*a9b0*/  BRA `(.L_x_13589) ;  /* 0x0000000800ec7947 */ /* 0x000fec0003800000 */
.L_x_13592:
        /* <DEDUP_REMOVED lines=9> */
.L_x_13595:
[----:B------:R-:W2:Y:S02]  /*aa50*/  LDG.E.U16 R2, desc[UR36][R2.64] ;  /* 0x0000002402027981 */ /* 0x000ea4000c1e1500 */
[----:B--2---:R-:W-:-:S06]  /*aa60*/  HADD2.F32 R4, -RZ, R2.H0_H0 ;  /* 0x20000002ff047230 */ /* 0x004fcc0000004100 */
[----:B------:R-:W0:Y:S02]  /*aa70*/  F2I.FTZ.TRUNC.NTZ R4, R4 ;  /* 0x0000000400047305 */ /* 0x000e24000021f100 */
[----:B0-----:R-:W-:Y:S01]  /*aa80*/  PRMT R0, R4, 0x7610, R0 ;  /* 0x0000761004007816 */ /* 0x001fe20000000000 */
[----:B------:R-:W-:Y:S06]  /*aa90*/  BRA `(.L_x_13589) ;  /* 0x0000000800b47947 */ /* 0x000fec0003800000 */
.L_x_13594:
[----:B------:R-:W2:Y:S02]  /*aaa0*/  LDG.E.64 R2, desc[UR36][R2.64] ;  /* 0x0000002402027981 */ /* 0x000ea4000c1e1b00 */
[----:B--2---:R0:W1:Y:S01]  /*aab0*/  F2I.F64.TRUNC R0, R2 ;  /* 0x0000000200007311 */ /* 0x004062000030d100 */
[----:B------:R-:W-:Y:S05]  /*aac0*/  BRA `(.L_x_13589) ;  /* 0x0000000800a87947 */ /* 0x000fea0003800000 */
.L_x_13584:
        /* <DEDUP_REMOVED lines=12> */
.L_x_13598:
[----:B------:R-:W2:Y:S02]  /*ab90*/  LDG.E.64 R2, desc[UR36][R2.64] ;  /* 0x0000002402027981 */ /* 0x000ea4000c1e1b00 */
[----:B--2---:R0:W1:Y:S01]  /*aba0*/  F2I.F64.TRUNC R0, R2 ;  /* 0x0000000200007311 */ /* 0x004062000030d100 */
[----:B------:R-:W-:Y:S05]  /*abb0*/  BRA `(.L_x_13589) ;  /* 0x00000008006c7947 */ /* 0x000fea0003800000 */
.L_x_13597:
        /* <DEDUP_REMOVED lines=28> */
.L_x_13600:
        /* <DEDUP_REMOVED lines=15> */
.L_x_13599:
[----:B------:R-:W2:Y:S02]  /*ae70*/  LDG.E.U16 R4, desc[UR36][R2.64] ;  /* 0x0000002402047981 */ /* 0x000ea4000c1e1500 */
[----:B--2---:R-:W-:-:S06]  /*ae80*/  IMAD.U32 R4, R4, 0x10000, RZ ;  /* 0x0001000004047824 */ /* 0x004fcc00078e00ff */
[----:B------:R-:W0:Y:S02]  /*ae90*/  F2I.FTZ.TRUNC.NTZ R4, R4 ;  /* 0x0000000400047305 */ /* 0x000e24000021f100 */
[----:B0-----:R-:W-:Y:S01]  /*aea0*/  PRMT R0, R4, 0x7610, R0 ;  /* 0x0000761004007816 */ /* 0x001fe20000000000 */
[----:B------:R-:W-:Y:S06]  /*aeb0*/  BRA `(.L_x_13589) ;  /* 0x0000000400ac7947 */ /* 0x000fec0003800000 */
.L_x_13596:
        /* <DEDUP_REMOVED lines=10> */
.L_x_13603:
        /* <DEDUP_REMOVED lines=21> */
.L_x_13607:
[----:B------:R-:W-:Y:S05]  /*b0b0*/  BSYNC B1 ;  /* 0x0000000000017941 */ /* 0x000fea0003800000 */
.L_x_13606:
[----:B------:R-:W-:Y:S01]  /*b0c0*/  IMAD.SHL.U32 R2, R2, 0x100000, RZ ;  /* 0x0010000002027824 */ /* 0x000fe200078e00ff */
[----:B------:R-:W-:-:S04]  /*b0d0*/  LEA R3, R0, 0x3b800000, 0x17 ;  /* 0x3b80000000037811 */ /* 0x000fc800078eb8ff */
[----:B------:R-:W-:-:S07]  /*b0e0*/  LOP3.LUT R4, R3, R2, R4, 0xfe, !PT ;  /* 0x0000000203047212 */ /* 0x000fce00078efe04 */
.L_x_13605:
[----:B------:R-:W-:Y:S05]  /*b0f0*/  BSYNC B0 ;  /* 0x0000000000007941 */ /* 0x000fea0003800000 */
.L_x_13604:
[----:B------:R-:W0:Y:S02]  /*b100*/  F2I.FTZ.TRUNC.NTZ R4, R4 ;  /* 0x0000000400047305 */ /* 0x000e24000021f100 */
[----:B0-----:R-:W-:Y:S01]  /*b110*/  PRMT R0, R4, 0x7610, R0 ;  /* 0x0000761004007816 */ /* 0x001fe20000000000 */
[----:B------:R-:W-:Y:S06]  /*b120*/  BRA `(.L_x_13589) ;  /* 0x0000000400107947 */ /* 0x000fec0003800000 */
.L_x_13602:
        /* <DEDUP_REMOVED lines=21> */
.L_x_13611:
[----:B------:R-:W-:Y:S05]  /*b280*/  BSYNC B1 ;  /* 0x0000000000017941 */ /* 0x000fea0003800000 */
.L_x_13610:
[----:B------:R-:W-:Y:S01]  /*b290*/  IMAD.SHL.U32 R2, R2, 0x200000, RZ ;  /* 0x0020000002027824 */ /* 0x000fe200078e00ff */
[----:B------:R-:W-:-:S04]  /*b2a0*/  LEA R3, R0, 0x37800000, 0x17 ;  /* 0x3780000000037811 */ /* 0x000fc800078eb8ff */
[----:B------:R-:W-:-:S07]  /*b2b0*/  LOP3.LUT R4, R3, R2, R4, 0xfe, !PT ;  /* 0x0000000203047212 */ /* 0x000fce00078efe04 */
.L_x_13609:
[----:B------:R-:W-:Y:S05]  /*b2c0*/  BSYNC B0 ;  /* 0x0000000000007941 */ /* 0x000fea0003800000 */
.L_x_13608:
[----:B------:R-:W0:Y:S02]  /*b2d0*/  F2I.FTZ.TRUNC.NTZ R4, R4 ;  /* 0x0000000400047305 */ /* 0x000e24000021f100 */
[----:B0-----:R-:W-:Y:S01]  /*b2e0*/  PRMT R0, R4, 0x7610, R0 ;  /* 0x0000761004007816 */ /* 0x001fe20000000000 */
[----:B------:R-:W-:Y:S06]  /*b2f0*/  BRA `(.L_x_13589) ;  /* 0x00000000009c7947 */ /* 0x000fec0003800000 */
.L_x_13601:
        /* <DEDUP_REMOVED lines=14> */
.L_x_13615:
[----:B------:R-:W-:Y:S05]  /*b3e0*/  BSYNC B0 ;  /* 0x0000000000007941 */ /* 0x000fea0003800000 */
.L_x_13614:
[----:B------:R-:W0:Y:S02]  /*b3f0*/  F2I.FTZ.TRUNC.NTZ R4, R4 ;  /* 0x0000000400047305 */ /* 0x000e24000021f100 */
[----:B0-----:R-:W-:Y:S01]  /*b400*/  PRMT R0, R4, 0x7610, R0 ;  /* 0x0000761004007816 */ /* 0x001fe20000000000 */
[----:B------:R-:W-:Y:S06]  /*b410*/  BRA `(.L_x_13589) ;  /* 0x0000000000547947 */ /* 0x000fec0003800000 */
.L_x_13588:
        /* <DEDUP_REMOVED lines=16> */
.L_x_13616:
[----:B------:R-:W-:Y:S01]  /*b520*/  PRMT R0, RZ, 0x7610, R0 ;  /* 0x00007610ff007816 */ /* 0x000fe20000000000 */
[----:B------:R-:W-:Y:S06]  /*b530*/  BRA `(.L_x_13589) ;  /* 0x00000000000c7947 */ /* 0x000fec0003800000 */
.L_x_13613:
[----:B------:R0:W5:Y:S01]  /*b540*/  LDG.E.U16 R0, desc[UR36][R2.64] ;  /* 0x0000002402007981 */ /* 0x000162000c1e1500 */
[----:B------:R-:W-:Y:S05]  /*b550*/  BRA `(.L_x_13589) ;  /* 0x0000000000047947 */ /* 0x000fea0003800000 */
.L_x_13612:
[----:B------:R0:W5:Y:S02]  /*b560*/  LDG.E.U16 R0, desc[UR36][R2.64] ;  /* 0x0000002402007981 */ /* 0x000164000c1e1500 */
.L_x_13589:
[----:B01234-:R-:W0:Y:S01]  /*b570*/  LDC.U8 R3, c[0x0][0x421] ;  /* 0x00010840ff037b82 */ /* 0x01fe220000000000 */
[----:B-----5:R-:W-:-:S05]  /*b580*/  IMAD.MOV R5, RZ, RZ, -R0 ;  /* 0x000000ffff057224 */ /* 0x020fca00078e0a00 */
        /* <DEDUP_REMOVED lines=14> */
.L_x_13620:
[----:B------:R-:W-:Y:S01]  /*b670*/  STG.E.U8 desc[UR36][R16.64], R5 ;  /* 0x0000000510007986 */ /* 0x000fe2000c101124 */
[----:B------:R-:W-:Y:S05]  /*b680*/  EXIT ;  /* 0x000000000000794d */ /* 0x000fea0003800000 */
.L_x_13619:
        /* <DEDUP_REMOVED lines=10> */
[----:B------:R-:W-:Y:S01]  /*b730*/  STG.E.64 desc[UR36][R16.64], R2 ;  /* 0x0000000210007986 */ /* 0x000fe2000c101b24 */
[----:B------:R-:W-:Y:S05]  /*b740*/  EXIT ;  /* 0x000000000000794d */ /* 0x000fea0003800000 */
.L_x_13623:
[----:B------:R-:W-:-:S05]  /*b750*/  PRMT R0, R0, 0x9910, RZ ;  /* 0x0000991000007816 */ /* 0x000fca00000000ff */
[----:B------:R-:W-:-:S05]  /*b760*/  IMAD.MOV R3, RZ, RZ, -R0 ;  /* 0x000000ffff037224 */ /* 0x000fca00078e0a00 */
[----:B------:R-:W-:Y:S01]  /*b770*/  STG.E desc[UR36][R16.64], R3 ;  /* 0x0000000310007986 */ /* 0x000fe2000c101924 */
[----:B------:R-:W-:Y:S05]  /*b780*/  EXIT ;  /* 0x000000000000794d */ /* 0x000fea0003800000 */
.L_x_13622:
[----:B------:R-:W-:Y:S01]  /*b790*/  STG.E.U16 desc[UR36][R16.64], R5 ;  /* 0x0000000510007986 */ /* 0x000fe2000c101524 */
[----:B------:R-:W-:Y:S05]  /*b7a0*/  EXIT ;  /* 0x000000000000794d */ /* 0x000fea0003800000 */
.L_x_13618:
        /* <DEDUP_REMOVED lines=9> */
.L_x_13625:
[----:B------:R-:W0:Y:S02]  /*b840*/  I2F.S16 R0, R5 ;  /* 0x0000000500007306 */ /* 0x000e240000101400 */
[----:B0-----:R-:W-:-:S05]  /*b850*/  F2FP.F16.F32.PACK_AB R0, RZ, R0 ;  /* 0x00000000ff00723e */ /* 0x001fca00000000ff */
[----:B------:R-:W-:Y:S01]  /*b860*/  STG.E.U16 desc[UR36][R16.64], R0 ;  /* 0x0000000010007986 */ /* 0x000fe2000c101524 */
[----:B------:R-:W-:Y:S05]  /*b870*/  EXIT ;  /* 0x000000000000794d */ /* 0x000fea0003800000 */
.L_x_13624:
        /* <DEDUP_REMOVED lines=10> */
.L_x_13627:
[----:B------:R-:W0:Y:S02]  /*b920*/  I2F.S16 R5, R5 ;  /* 0x0000000500057306 */ /* 0x000e240000101400 */
[----:B0-----:R-:W-:-:S04]  /*b930*/  F2FP.F16.F32.PACK_AB R3, RZ, R5 ;  /* 0x00000005ff03723e */ /* 0x001fc800000000ff */
[----:B------:R-:W-:-:S05]  /*b940*/  PRMT R3, R3, 0x5410, RZ ;  /* 0x0000541003037816 */ /* 0x000fca00000000ff */
[----:B------:R-:W-:Y:S01]  /*b950*/  STG.E desc[UR36][R16.64], R3 ;  /* 0x0000000310007986 */ /* 0x000fe2000c101924 */
[----:B------:R-:W-:Y:S05]  /*b960*/  EXIT ;  /* 0x000000000000794d */ /* 0x000fea0003800000 */
.L_x_13626:
[----:B------:R-:W0:Y:S02]  /*b970*/  I2F.F64.S16 R2, R5 ;  /* 0x0000000500027312 */ /* 0x000e240000101c00 */
[----:B0-----:R-:W-:Y:S01]  /*b980*/  STG.E.64 desc[UR36][R16.64], R2 ;  /* 0x0000000210007986 */ /* 0x001fe2000c101b24 */
[----:B------:R-:W-:Y:S05]  /*b990*/  EXIT ;  /* 0x000000000000794d */ /* 0x000fea0003800000 */
.L_x_13617:
        /* <DEDUP_REMOVED lines=13> */
.L_x_13630:
[----:B------:R-:W0:Y:S01]  /*ba70*/  I2F.F64.S16 R4, R5 ;  /* 0x0000000500047312 */ /* 0x000e220000101c00 */
[----:B------:R-:W-:-:S05]  /*ba80*/  CS2R R6, SRZ ;  /* 0x0000000000067805 */ /* 0x000fca000001ff00 */
[----:B0-----:R-:W-:Y:S01]  /*ba90*/  STG.E.128 desc[UR36][R16.64], R4 ;  /* 0x0000000410007986 */ /* 0x001fe2000c101d24 */
[----:B------:R-:W-:Y:S05]  /*baa0*/  EXIT ;  /* 0x000000000000794d */ /* 0x000fea0003800000 */
.L_x_13629:
        /* <DEDUP_REMOVED lines=21> */
.L_x_13634:
[----:B------:R-:W-:Y:S05]  /*bc00*/  BSYNC B0 ;  /* 0x0000000000007941 */ /* 0x000fea0003800000 */
.L_x_13633:
[----:B------:R-:W-:-:S05]  /*bc10*/  LOP3.LUT R3, R0, R3, RZ, 0xfc, !PT ;  /* 0x0000000300037212 */ /* 0x000fca00078efcff */
[----:B------:R-:W-:Y:S01]  /*bc20*/  STG.E.U8 desc[UR36][R16.64], R3 ;  /* 0x0000000310007986 */ /* 0x000fe2000c101124 */
[----:B------:R-:W-:Y:S05]  /*bc30*/  EXIT ;  /* 0x000000000000794d */ /* 0x000fea0003800000 */
.L_x_13632:
        /* <DEDUP_REMOVED lines=13> */
.L_x_13636:
[----:B------:R-:W-:Y:S01]  /*bd10*/  IMAD.MOV.U32 R0, RZ, RZ, 0x7f ;  /* 0x0000007fff007424 */ /* 0x000fe200078e00ff */
[----:B------:R-:W-:-:S04]  /*bd20*/  ISETP.GT.U32.AND P0, PT, R2, 0x7f800000, PT ;  /* 0x7f8000000200780c */ /* 0x000fc80003f04070 */
[----:B------:R-:W-:-:S09]  /*bd30*/  SEL R0, R0, 0x7c, P0 ;  /* 0x0000007c00007807 */ /* 0x000fd20000000000 */
.L_x_13637:
[----:B------:R-:W-:Y:S05]  /*bd40*/  BSYNC B0 ;  /* 0x0000000000007941 */ /* 0x000fea0003800000 */
.L_x_13635:
[----:B------:R-:W-:-:S04]  /*bd50*/  LOP3.LUT R2, R5, 0x80000000, RZ, 0xc0, !PT ;  /* 0x8000000005027812 */ /* 0x000fc800078ec0ff */
[----:B------:R-:W-:-:S04]  /*bd60*/  SHF.R.U32.HI R3, RZ, 0x18, R2 ;  /* 0x00000018ff037819 */ /* 0x000fc80000011602 */
[----:B------:R-:W-:-:S05]  /*bd70*/  LOP3.LUT R3, R0, R3, RZ, 0xfc, !PT ;  /* 0x0000000300037212 */ /* 0x000fca00078efcff */
[----:B------:R-:W-:Y:S01]  /*bd80*/  STG.E.U8 desc[UR36][R16.64], R3 ;  /* 0x0000000310007986 */ /* 0x000fe2000c101124 */
[----:B------:R-:W-:Y:S05]  /*bd90*/  EXIT ;  /* 0x000000000000794d */ /* 0x000fea0003800000 */
.L_x_13631:
[----:B------:R-:W0:Y:S02]  /*bda0*/  I2F.S16 R0, R5 ;  /* 0x0000000500007306 */ /* 0x000e240000101400 */
[----:B0-----:R-:W-:-:S05]  /*bdb0*/  F2FP.BF16.F32.PACK_AB R0, RZ, R0 ;  /* 0x00000000ff00723e */ /* 0x001fca00000010ff */
[----:B------:R-:W-:Y:S01]  /*bdc0*/  STG.E.U16 desc[UR36][R16.64], R0 ;  /* 0x0000000010007986 */ /* 0x000fe2000c101524 */
[----:B------:R-:W-:Y:S05]  /*bdd0*/  EXIT ;  /* 0x000000000000794d */ /* 0x000fea0003800000 */
.L_x_13628:
        /* <DEDUP_REMOVED lines=10> */
.L_x_13640:
        /* <DEDUP_REMOVED lines=17> */
.L_x_13643:
[----:B------:R-:W-:-:S04]  /*bf90*/  LOP3.LUT R2, R5, 0x80000000, RZ, 0xc0, !PT ;  /* 0x8000000005027812 */ /* 0x000fc800078ec0ff */
[----:B------:R-:W-:-:S04]  /*bfa0*/  SHF.R.U32.HI R3, RZ, 0x18, R2 ;  /* 0x00000018ff037819 */ /* 0x000fc80000011602 */
[----:B------:R-:W-:-:S04]  /*bfb0*/  LOP3.LUT R0, R0, R3, RZ, 0xfc, !PT ;  /* 0x0000000300007212 */ /* 0x000fc800078efcff */
[----:B------:R-:W-:-:S07]  /*bfc0*/  PRMT R8, R0, 0x7610, R8 ;  /* 0x0000761000087816 */ /* 0x000fce0000000008 */
.L_x_13642:
[----:B------:R-:W-:Y:S05]  /*bfd0*/  BSYNC B0 ;  /* 0x0000000000007941 */ /* 0x000fea0003800000 */
.L_x_13641:
[----:B------:R-:W-:Y:S01]  /*bfe0*/  STG.E.U8 desc[UR36][R16.64], R8 ;  /* 0x0000000810007986 */ /* 0x000fe2000c101124 */
[----:B------:R-:W-:Y:S05]  /*bff0*/  EXIT ;  /* 0x000000000000794d */ /* 0x000fea0003800000 */
.L_x_13639:
        /* <DEDUP_REMOVED lines=17> */
.L_x_13646:
[----:B------:R-:W-:-:S04]  /*c110*/  LOP3.LUT R2, R5, 0x80000000, RZ, 0xc0, !PT ;  /* 0x8000000005027812 */ /* 0x000fc800078ec0ff */
[----:B------:R-:W-:-:S04]  /*c120*/  SHF.R.U32.HI R3, RZ, 0x18, R2 ;  /* 0x00000018ff037819 */ /* 0x000fc80000011602 */
[----:B------:R-:W-:-:S04]  /*c130*/  LOP3.LUT R0, R0, R3, RZ, 0xfc, !PT ;  /* 0x0000000300007212 */ /* 0x000fc800078efcff */
[----:B------:R-:W-:-:S07]  /*c140*/  PRMT R8, R0, 0x7610, R8 ;  /* 0x0000761000087816 */ /* 0x000fce0000000008 */
.L_x_13645:
[----:B------:R-:W-:Y:S05]  /*c150*/  BSYNC B0 ;  /* 0x0000000000007941 */ /* 0x000fea0003800000 */
.L_x_13644:
[----:B------:R-:W-:Y:S01]  /*c160*/  STG.E.U8 desc[UR36][R16.64], R8 ;  /* 0x0000000810007986 */ /* 0x000fe2000c101124 */
[----:B------:R-:W-:Y:S05]  /*c170*/  EXIT ;  /* 0x000000000000794d */ /* 0x000fea0003800000 */
.L_x_13638:
        /* <DEDUP_REMOVED lines=22> */
.L_x_13621:
        /* <DEDUP_REMOVED lines=16> */
.L_x_13649:
[----:B------:R-:W-:Y:S05]  /*c3e0*/  EXIT ;  /* 0x000000000000794d */ /* 0x000fea0003800000 */
.L_x_13648:
[----:B------:R-:W-:-:S05]  /*c3f0*/  PRMT R0, R0, 0x9910, RZ ;  /* 0x0000991000007816 */ /* 0x000fca00000000ff */
[----:B------:R-:W-:-:S04]  /*c400*/  IMAD.MOV R0, RZ, RZ, -R0 ;  /* 0x000000ffff007224 */ /* 0x000fc800078e0a00 */
[----:B------:R-:W-:-:S05]  /*c410*/  IMAD.MOV.U32 R2, RZ, RZ, R0 ;  /* 0x000000ffff027224 */ /* 0x000fca00078e0000 */
[----:B------:R-:W-:-:S05]  /*c420*/  SHF.R.S32.HI R3, RZ, 0x1f, R2 ;  /* 0x0000001fff037819 */ /* 0x000fca0000011402 */
[----:B------:R-:W-:Y:S01]  /*c430*/  STG.E.64 desc[UR36][R16.64], R2 ;  /* 0x0000000210007986 */ /* 0x000fe2000c101b24 */
[----:B------:R-:W-:Y:S05]  /*c440*/  EXIT ;  /* 0x000000000000794d */ /* 0x000fea0003800000 */
.L_x_13647:
[----:B------:R-:W-:-:S05]  /*c450*/  PRMT R0, R0, 0x9910, RZ ;  /* 0x0000991000007816 */ /* 0x000fca00000000ff */
[----:B------:R-:W-:-:S05]  /*c460*/  IMAD.MOV R3, RZ, RZ, -R0 ;  /* 0x000000ffff037224 */ /* 0x000fca00078e0a00 */
[----:B------:R-:W-:Y:S01]  /*c470*/  STG.E desc[UR36][R16.64], R3 ;  /* 0x0000000310007986 */ /* 0x000fe2000c101924 */
[----:B------:R-:W-:Y:S05]  /*c480*/  EXIT ;  /* 0x000000000000794d */ /* 0x000fea0003800000 */
.L_x_13650:
        /* <DEDUP_REMOVED lines=15> */
.L_x_23589:


//--------------------- .text._ZN2at6native27unrolled_elementwise_kernelIZZZNS0_15neg_kernel_cudaERNS_18TensorIteratorBaseEENKUlvE0_clEvENKUlvE3_clEvEUlsE_St5arrayIPcLm2EELi4E23TrivialOffsetCalculatorILi1EjESB_NS0_6memory12LoadWithCastILi1EEENSC_13StoreWithCastILi1EEEEEviT_T0_T2_T3_T4_T5_ --------------------------
	.section	.text._ZN2at6native27unrolled_elementwise_kernelIZZZNS0_15neg_kernel_cudaERNS_18TensorIteratorBaseEENKUlvE0_clEvENKUlvE3_clEvEUlsE_St5arrayIPcLm2EELi4E23TrivialOffsetCalculatorILi1EjESB_NS0_6memory12LoadWithCastILi1EEENSC_13StoreWithCastILi1EEEEEviT_T0_T2_T3_T4_T5_,"ax",@progbits
	.align	128
        .global         _ZN2at6native27unrolled_elementwise_kernelIZZZNS0_15neg_kernel_cudaERNS_18TensorIteratorBaseEENKUlvE0_clEvENKUlvE3_clEvEUlsE_St5arrayIPcLm2EELi4E23TrivialOffsetCalculatorILi1EjESB_NS0_6memory12LoadWithCastILi1EEENSC_13StoreWithCastILi1EEEEEviT_T0_T2_T3_T4_T5_
        .type           _ZN2at6native27unrolled_elementwise_kernelIZZZNS0_15neg_kernel_cudaERNS_18TensorIteratorBaseEENKUlvE0_clEvENKUlvE3_clEvEUlsE_St5arrayIPcLm2EELi4E23TrivialOffsetCalculatorILi1EjESB_NS0_6memory12LoadWithCastILi1EEENSC_13StoreWithCastILi1EEEEEviT_T0_T2_T3_T4_T5_,@function
        .size           _ZN2at6native27unrolled_elementwise_kernelIZZZNS0_15neg_kernel_cudaERNS_18TensorIteratorBaseEENKUlvE0_clEvENKUlvE3_clEvEUlsE_St5arrayIPcLm2EELi4E23TrivialOffsetCalculatorILi1EjESB_NS0_6memory12LoadWithCastILi1EEENSC_13StoreWithCastILi1EEEEEviT_T0_T2_T3_T4_T5_,(.L_x_23590 - _ZN2at6native27unrolled_elementwise_kernelIZZZNS0_15neg_kernel_cudaERNS_18TensorIteratorBaseEENKUlvE0_clEvENKUlvE3_clEvEUlsE_St5arrayIPcLm2EELi4E23TrivialOffsetCalculatorILi1EjESB_NS0_6memory12LoadWithCastILi1EEENSC_13StoreWithCastILi1EEEEEviT_T0_T2_T3_T4_T5_)
        .other          _ZN2at6native27unrolled_elementwise_kernelIZZZNS0_15neg_kernel_cudaERNS_18TensorIteratorBaseEENKUlvE0_clEvENKUlvE3_clEvEUlsE_St5arrayIPcLm2EELi4E23TrivialOffsetCalculatorILi1EjESB_NS0_6memory12LoadWithCastILi1EEENSC_13StoreWithCastILi1EEEEEviT_T0_T2_T3_T4_T5_,@"STO_CUDA_ENTRY STV_DEFAULT"
_ZN2at6native27unrolled_elementwise_kernelIZZZNS0_15neg_kernel_cudaERNS_18TensorIteratorBaseEENKUlvE0_clEvENKUlvE3_clEvEUlsE_St5arrayIPcLm2EELi4E23TrivialOffsetCalculatorILi1EjESB_NS0_6memory12LoadWithCastILi1EEENSC_13StoreWithCastILi1EEEEEviT_T0_T2_T3_T4_T5_:
.text._ZN2at6native27unrolled_elementwise_kernelIZZZNS0_15neg_kernel_cudaERNS_18TensorIteratorBaseEENKUlvE0_clEvENKUlvE3_clEvEUlsE_St5arrayIPcLm2EELi4E23TrivialOffsetCalculatorILi1EjESB_NS0_6memory12LoadWithCastILi1EEENSC_13StoreWithCastILi1EEEEEviT_T0_T2_T3_T4_T5_:
        /* <DEDUP_REMOVED lines=31> */
.L_x_13656:
[----:B------:R3:W5:Y:S01]  /*01f0*/  LDG.E.U8 R26, desc[UR36][R4.64] ;  /* 0x00000024041a7981 */ /* 0x000762000c1e1100 */
[----:B------:R-:W-:Y:S05]  /*0200*/  BRA `(.L_x_13658) ;  /* 0x0000000c00587947 */ /* 0x000fea0003800000 */
.L_x_13655:
        /* <DEDUP_REMOVED lines=8> */
.L_x_13660:
[----:B------:R1:W5:Y:S01]  /*0290*/  LDG.E.U16 R26, desc[UR36][R4.64] ;  /* 0x00000024041a7981 */ /* 0x000362000c1e1500 */
[----:B------:R-:W-:Y:S05]  /*02a0*/  BRA `(.L_x_13658) ;  /* 0x0000000c00307947 */ /* 0x000fea0003800000 */
.L_x_13659:
[----:B------:R2:W5:Y:S01]  /*02b0*/  LDG.E.U16 R26, desc[UR36][R4.64] ;  /* 0x00000024041a7981 */ /* 0x000562000c1e1500 */
[----:B------:R-:W-:Y:S05]  /*02c0*/  BRA `(.L_x_13658) ;  /* 0x0000000c00287947 */ /* 0x000fea0003800000 */
.L_x_13654:
        /* <DEDUP_REMOVED lines=9> */
.L_x_13662:
[----:B------:R-:W2:Y:S02]  /*0360*/  LDG.E.U16 R0, desc[UR36][R4.64] ;  /* 0x0000002404007981 */ /* 0x000ea4000c1e1500 */
[----:B--2---:R-:W-:-:S06]  /*0370*/  HADD2.F32 R0, -RZ, R0.H0_H0 ;  /* 0x20000000ff007230 */ /* 0x004fcc0000004100 */
[----:B------:R-:W0:Y:S02]  /*0380*/  F2I.FTZ.TRUNC.NTZ R0, R0 ;  /* 0x0000000000007305 */ /* 0x000e24000021f100 */
[----:B0-----:R-:W-:Y:S01]  /*0390*/  PRMT R26, R0, 0x7610, R26 ;  /* 0x00007610001a7816 */ /* 0x001fe2000000001a */
[----:B------:R-:W-:Y:S06]  /*03a0*/  BRA `(.L_x_13658) ;  /* 0x0000000800f07947 */ /* 0x000fec0003800000 */
.L_x_13661:
        /* <DEDUP_REMOVED lines=9> */
.L_x_13664:
[----:B------:R-:W2:Y:S02]  /*0440*/  LDG.E.U16 R4, desc[UR36][R4.64] ;  /* 0x0000002404047981 */ /* 0x000ea4000c1e1500 */
[----:B--2---:R-:W-:-:S06]  /*0450*/  HADD2.F32 R0, -RZ, R4.H0_H0 ;  /* 0x20000004ff007230 */ /* 0x004fcc0000004100 */
[----:B------:R-:W0:Y:S02]  /*0460*/  F2I.FTZ.TRUNC.NTZ R0, R0 ;  /* 0x0000000000007305 */ /* 0x000e24000021f100 */
[----:B0-----:R-:W-:Y:S01]  /*0470*/  PRMT R26, R0, 0x7610, R26 ;  /* 0x00007610001a7816 */ /* 0x001fe2000000001a */
[----:B------:R-:W-:Y:S06]  /*0480*/  BRA `(.L_x_13658) ;  /* 0x0000000800b87947 */ /* 0x000fec0003800000 */
.L_x_13663:
[----:B------:R-:W2:Y:S02]  /*0490*/  LDG.E.64 R4, desc[UR36][R4.64] ;  /* 0x0000002404047981 */ /* 0x000ea4000c1e1b00 */
[----:B--2---:R0:W1:Y:S01]  /*04a0*/  F2I.F64.TRUNC R26, R4 ;  /* 0x00000004001a7311 */ /* 0x004062000030d100 */
[----:B------:R-:W-:Y:S05]  /*04b0*/  BRA `(.L_x_13658) ;  /* 0x0000000800ac7947 */ /* 0x000fea0003800000 */
.L_x_13653:
        /* <DEDUP_REMOVED lines=12> */
.L_x_13667:
[----:B------:R-:W2:Y:S02]  /*0580*/  LDG.E.64 R4, desc[UR36][R4.64] ;  /* 0x0000002404047981 */ /* 0x000ea4000c1e1b00 */
[----:B--2---:R0:W1:Y:S01]  /*0590*/  F2I.F64.TRUNC R26, R4 ;  /* 0x00000004001a7311 */ /* 0x004062000030d100 */
[----:B------:R-:W-:Y:S05]  /*05a0*/  BRA `(.L_x_13658) ;  /* 0x0000000800707947 */ /* 0x000fea0003800000 */
.L_x_13666:
        /* <DEDUP_REMOVED lines=28> */
.L_x_13669:
        /* <DEDUP_REMOVED lines=12> */
[----:B------:R-:W-:-:S06]  /*0830*/  LOP3.LUT R0, R3, 0x80000000, R0, 0xf8, !PT ;  /* 0x8000000003007812 */ /* 0x000fcc00078ef800 */
[----:B------:R-:W0:Y:S02]  /*0840*/  F2I.FTZ.TRUNC.NTZ R0, R0 ;  /* 0x0000000000007305 */ /* 0x000e24000021f100 */
[----:B0-----:R-:W-:Y:S01]  /*0850*/  PRMT R26, R0, 0x7610, R26 ;  /* 0x00007610001a7816 */ /* 0x001fe2000000001a */
[----:B------:R-:W-:Y:S06]  /*0860*/  BRA `(.L_x_13658) ;  /* 0x0000000400c07947 */ /* 0x000fec0003800000 */
.L_x_13668:
[----:B------:R-:W2:Y:S02]  /*0870*/  LDG.E.U16 R0, desc[UR36][R4.64] ;  /* 0x0000002404007981 */ /* 0x000ea4000c1e1500 */
[----:B--2---:R-:W-:-:S06]  /*0880*/  IMAD.U32 R0, R0, 0x10000, RZ ;  /* 0x0001000000007824 */ /* 0x004fcc00078e00ff */
[----:B------:R-:W0:Y:S02]  /*0890*/  F2I.FTZ.TRUNC.NTZ R0, R0 ;  /* 0x0000000000007305 */ /* 0x000e24000021f100 */
[----:B0-----:R-:W-:Y:S01]  /*08a0*/  PRMT R26, R0, 0x7610, R26 ;  /* 0x00007610001a7816 */ /* 0x001fe2000000001a */
[----:B------:R-:W-:Y:S06]  /*08b0*/  BRA `(.L_x_13658) ;  /* 0x0000000400ac7947 */ /* 0x000fec0003800000 */
.L_x_13665:
        /* <DEDUP_REMOVED lines=10> */
.L_x_13672:
        /* <DEDUP_REMOVED lines=21> */
.L_x_13676:
[----:B------:R-:W-:Y:S05]  /*0ab0*/  BSYNC B1 ;  /* 0x0000000000017941 */ /* 0x000fea0003800000 */
.L_x_13675:
[----:B------:R-:W-:Y:S01]  /*0ac0*/  LEA R5, R0, 0x3b800000, 0x17 ;  /* 0x3b80000000057811 */ /* 0x000fe200078eb8ff */
[----:B------:R-:W-:-:S05]  /*0ad0*/  IMAD.SHL.U32 R0, R3, 0x100000, RZ ;  /* 0x0010000003007824 */ /* 0x000fca00078e00ff */
[----:B------:R-:W-:-:S07]  /*0ae0*/  LOP3.LUT R0, R5, R0, R6, 0xfe, !PT ;  /* 0x0000000005007212 */ /* 0x000fce00078efe06 */
.L_x_13674:
[----:B------:R-:W-:Y:S05]  /*0af0*/  BSYNC B0 ;  /* 0x0000000000007941 */ /* 0x000fea0003800000 */
.L_x_13673:
[----:B------:R-:W0:Y:S02]  /*0b00*/  F2I.FTZ.TRUNC.NTZ R0, R0 ;  /* 0x0000000000007305 */ /* 0x000e24000021f100 */
[----:B0-----:R-:W-:Y:S01]  /*0b10*/  PRMT R26, R0, 0x7610, R26 ;  /* 0x00007610001a7816 */ /* 0x001fe2000000001a */
[----:B------:R-:W-:Y:S06]  /*0b20*/  BRA `(.L_x_13658) ;  /* 0x0000000400107947 */ /* 0x000fec0003800000 */
.L_x_13671:
        /* <DEDUP_REMOVED lines=21> */
.L_x_13680:
[----:B------:R-:W-:Y:S05]  /*0c80*/  BSYNC B1 ;  /* 0x0000000000017941 */ /* 0x000fea0003800000 */
.L_x_13679:
[----:B------:R-:W-:Y:S01]  /*0c90*/  LEA R5, R0, 0x37800000, 0x17 ;  /* 0x3780000000057811 */ /* 0x000fe200078eb8ff */
[----:B------:R-:W-:-:S05]  /*0ca0*/  IMAD.SHL.U32 R0, R3, 0x200000, RZ ;  /* 0x0020000003007824 */ /* 0x000fca00078e00ff */
[----:B------:R-:W-:-:S07]  /*0cb0*/  LOP3.LUT R0, R5, R0, R6, 0xfe, !PT ;  /* 0x0000000005007212 */ /* 0x000fce00078efe06 */
.L_x_13678:
[----:B------:R-:W-:Y:S05]  /*0cc0*/  BSYNC B0 ;  /* 0x0000000000007941 */ /* 0x000fea0003800000 */
.L_x_13677:
[----:B------:R-:W0:Y:S02]  /*0cd0*/  F2I.FTZ.TRUNC.NTZ R0, R0 ;  /* 0x0000000000007305 */ /* 0x000e24000021f100 */
[----:B0-----:R-:W-:Y:S01]  /*0ce0*/  PRMT R26, R0, 0x7610, R26 ;  /* 0x00007610001a7816 */ /* 0x001fe2000000001a */
[----:B------:R-:W-:Y:S06]  /*0cf0*/  BRA `(.L_x_13658) ;  /* 0x00000000009c7947 */ /* 0x000fec0003800000 */
.L_x_13670:
        /* <DEDUP_REMOVED lines=14> */
.L_x_13684:
[----:B------:R-:W-:Y:S05]  /*0de0*/  BSYNC B0 ;  /* 0x0000000000007941 */ /* 0x000fea0003800000 */
.L_x_13683:
[----:B------:R-:W0:Y:S02]  /*0df0*/  F2I.FTZ.TRUNC.NTZ R0, R0 ;  /* 0x0000000000007305 */ /* 0x000e24000021f100 */
[----:B0-----:R-:W-:Y:S01]  /*0e00*/  PRMT R26, R0, 0x7610, R26 ;  /* 0x00007610001a7816 */ /* 0x001fe2000000001a */
[----:B------:R-:W-:Y:S06]  /*0e10*/  BRA `(.L_x_13658) ;  /* 0x0000000000547947 */ /* 0x000fec0003800000 */
.L_x_13657:
        /* <DEDUP_REMOVED lines=16> */
.L_x_13685:
[----:B------:R-:W-:Y:S01]  /*0f20*/  PRMT R26, RZ, 0x7610, R26 ;  /* 0x00007610ff1a7816 */ /* 0x000fe2000000001a */
[----:B------:R-:W-:Y:S06]  /*0f30*/  BRA `(.L_x_13658) ;  /* 0x00000000000c7947 */ /* 0x000fec0003800000 */
.L_x_13682:
[----:B------:R0:W5:Y:S01]  /*0f40*/  LDG.E.U16 R26, desc[UR36][R4.64] ;  /* 0x00000024041a7981 */ /* 0x000162000c1e1500 */
[----:B------:R-:W-:Y:S05]  /*0f50*/  BRA `(.L_x_13658) ;  /* 0x0000000000047947 */ /* 0x000fea0003800000 */
.L_x_13681:
[----:B------:R0:W5:Y:S02]  /*0f60*/  LDG.E.U16 R26, desc[UR36][R4.64] ;  /* 0x00000024041a7981 */ /* 0x000164000c1e1500 */
.L_x_13658:
[----:B------:R-:W2:Y:S02]  /*0f70*/  S2R R19, SR_TID.X ;  /* 0x0000000000137919 */ /* 0x000ea40000002100 */
[----:B--2---:R-:W-:-:S07]  /*0f80*/  VIADD R19, R19, 0x80 ;  /* 0x0000008013137836 */ /* 0x004fce0000000000 */
.L_x_13652:
[----:B------:R-:W-:Y:S05]  /*0f90*/  BSYNC B6 ;  /* 0x0000000000067941 */ /* 0x000fea0003800000 */
.L_x_13651:
        /* <DEDUP_REMOVED lines=23> */
.L_x_13691:
[----:B------:R0:W5:Y:S01]  /*1110*/  LDG.E.U8 R25, desc[UR36][R4.64] ;  /* 0x0000002404197981 */ /* 0x000162000c1e1100 */
[----:B------:R-:W-:Y:S05]  /*1120*/  BRA `(.L_x_13693) ;  /* 0x0000000c00547947 */ /* 0x000fea0003800000 */
.L_x_13690:
        /* <DEDUP_REMOVED lines=8> */
.L_x_13695:
[----:B------:R0:W5:Y:S01]  /*11b0*/  LDG.E.U16 R25, desc[UR36][R4.64] ;  /* 0x0000002404197981 */ /* 0x000162000c1e1500 */
[----:B------:R-:W-:Y:S05]  /*11c0*/  BRA `(.L_x_13693) ;  /* 0x0000000c002c7947 */ /* 0x000fea0003800000 */
.L_x_13694:
[----:B------:R0:W5:Y:S01]  /*11d0*/  LDG.E.U16 R25, desc[UR36][R4.64] ;  /* 0x0000002404197981 */ /* 0x000162000c1e1500 */
[----:B------:R-:W-:Y:S05]  /*11e0*/  BRA `(.L_x_13693) ;  /* 0x0000000c00247947 */ /* 0x000fea0003800000 */
.L_x_13689:
        /* <DEDUP_REMOVED lines=9> */
.L_x_13697:
[----:B------:R-:W2:Y:S02]  /*1280*/  LDG.E.U16 R0, desc[UR36][R4.64] ;  /* 0x0000002404007981 */ /* 0x000ea4000c1e1500 */
[----:B--2---:R-:W-:-:S06]  /*1290*/  HADD2.F32 R0, -RZ, R0.H0_H0 ;  /* 0x20000000ff007230 */ /* 0x004fcc0000004100 */
[----:B------:R-:W0:Y:S02]  /*12a0*/  F2I.FTZ.TRUNC.NTZ R0, R0 ;  /* 0x0000000000007305 */ /* 0x000e24000021f100 */
[----:B0-----:R-:W-:Y:S01]  /*12b0*/  PRMT R25, R0, 0x7610, R25 ;  /* 0x0000761000197816 */ /* 0x001fe20000000019 */
[----:B------:R-:W-:Y:S06]  /*12c0*/  BRA `(.L_x_13693) ;  /* 0x0000000800ec7947 */ /* 0x000fec0003800000 */
.L_x_13696:
        /* <DEDUP_REMOVED lines=9> */
.L_x_13699:
[----:B------:R-:W2:Y:S02]  /*1360*/  LDG.E.U16 R4, desc[UR36][R4.64] ;  /* 0x0000002404047981 */ /* 0x000ea4000c1e1500 */
[----:B--2---:R-:W-:-:S06]  /*1370*/  HADD2.F32 R0, -RZ, R4.H0_H0 ;  /* 0x20000004ff007230 */ /* 0x004fcc0000004100 */
[----:B------:R-:W0:Y:S02]  /*1380*/  F2I.FTZ.TRUNC.NTZ R0, R0 ;  /* 0x0000000000007305 */ /* 0x000e24000021f100 */
[----:B0-----:R-:W-:Y:S01]  /*1390*/  PRMT R25, R0, 0x7610, R25 ;  /* 0x0000761000197816 */ /* 0x001fe20000000019 */
[----:B------:R-:W-:Y:S06]  /*13a0*/  BRA `(.L_x_13693) ;  /* 0x0000000800b47947 */ /* 0x000fec0003800000 */
.L_x_13698:
[----:B------:R-:W2:Y:S02]  /*13b0*/  LDG.E.64 R4, desc[UR36][R4.64] ;  /* 0x0000002404047981 */ /* 0x000ea4000c1e1b00 */
[----:B--2---:R0:W1:Y:S01]  /*13c0*/  F2I.F64.TRUNC R25, R4 ;  /* 0x0000000400197311 */ /* 0x004062000030d100 */
[----:B------:R-:W-:Y:S05]  /*13d0*/  BRA `(.L_x_13693) ;  /* 0x0000000800a87947 */ /* 0x000fea0003800000 */
.L_x_13688:
        /* <DEDUP_REMOVED lines=12> */
.L_x_13702:
[----:B------:R-:W2:Y:S02]  /*14a0*/  LDG.E.64 R4, desc[UR36][R4.64] ;  /* 0x0000002404047981 */ /* 0x000ea4000c1e1b00 */
[----:B--2---:R0:W1:Y:S01]  /*14b0*/  F2I.F64.TRUNC R25, R4 ;  /* 0x0000000400197311 */ /* 0x004062000030d100 */
[----:B------:R-:W-:Y:S05]  /*14c0*/  BRA `(.L_x_13693) ;  /* 0x00000008006c7947 */ /* 0x000fea0003800000 */
.L_x_13701:
        /* <DEDUP_REMOVED lines=28> */
.L_x_13704:
        /* <DEDUP_REMOVED lines=15> */
.L_x_13703:
[----:B------:R-:W2:Y:S02]  /*1780*/  LDG.E.U16 R0, desc[UR36][R4.64] ;  /* 0x0000002404007981 */ /* 0x000ea4000c1e1500 */
[----:B--2---:R-:W-:-:S06]  /*1790*/  IMAD.U32 R0, R0, 0x10000, RZ ;  /* 0x0001000000007824 */ /* 0x004fcc00078e00ff */
[----:B------:R-:W0:Y:S02]  /*17a0*/  F2I.FTZ.TRUNC.NTZ R0, R0 ;  /* 0x0000000000007305 */ /* 0x000e24000021f100 */
[----:B0-----:R-:W-:Y:S01]  /*17b0*/  PRMT R25, R0, 0x7610, R25 ;  /* 0x0000761000197816 */ /* 0x001fe20000000019 */
[----:B------:R-:W-:Y:S06]  /*17c0*/  BRA `(.L_x_13693) ;  /* 0x0000000400ac7947 */ /* 0x000fec0003800000 */
.L_x_13700:
        /* <DEDUP_REMOVED lines=10> */
.L_x_13707:
        /* <DEDUP_REMOVED lines=21> */
.L_x_13711:
[----:B------:R-:W-:Y:S05]  /*19c0*/  BSYNC B1 ;  /* 0x0000000000017941 */ /* 0x000fea0003800000 */
.L_x_13710:
[----:B------:R-:W-:Y:S01]  /*19d0*/  LEA R5, R0, 0x3b800000, 0x17 ;  /* 0x3b80000000057811 */ /* 0x000fe200078eb8ff */
[----:B------:R-:W-:-:S05]  /*19e0*/  IMAD.SHL.U32 R0, R3, 0x100000, RZ ;  /* 0x0010000003007824 */ /* 0x000fca00078e00ff */
[----:B------:R-:W-:-:S07]  /*19f0*/  LOP3.LUT R0, R5, R0, R6, 0xfe, !PT ;  /* 0x0000000005007212 */ /* 0x000fce00078efe06 */
.L_x_13709:
[----:B------:R-:W-:Y:S05]  /*1a00*/  BSYNC B0 ;  /* 0x0000000000007941 */ /* 0x000fea0003800000 */
.L_x_13708:
[----:B------:R-:W0:Y:S02]  /*1a10*/  F2I.FTZ.TRUNC.NTZ R0, R0 ;  /* 0x0000000000007305 */ /* 0x000e24000021f100 */
[----:B0-----:R-:W-:Y:S01]  /*1a20*/  PRMT R25, R0, 0x7610, R25 ;  /* 0x0000761000197816 */ /* 0x001fe20000000019 */
[----:B------:R-:W-:Y:S06]  /*1a30*/  BRA `(.L_x_13693) ;  /* 0x0000000400107947 */ /* 0x000fec0003800000 */
.L_x_13706:
        /* <DEDUP_REMOVED lines=21> */
.L_x_13715:
[----:B------:R-:W-:Y:S05]  /*1b90*/  BSYNC B1 ;  /* 0x0000000000017941 */ /* 0x000fea0003800000 */
.L_x_13714:
[----:B------:R-:W-:Y:S01]  /*1ba0*/  LEA R5, R0, 0x37800000, 0x17 ;  /* 0x3780000000057811 */ /* 0x000fe200078eb8ff */
[----:B------:R-:W-:-:S05]  /*1bb0*/  IMAD.SHL.U32 R0, R3, 0x200000, RZ ;  /* 0x0020000003007824 */ /* 0x000fca00078e00ff */
[----:B------:R-:W-:-:S07]  /*1bc0*/  LOP3.LUT R0, R5, R0, R6, 0xfe, !PT ;  /* 0x0000000005007212 */ /* 0x000fce00078efe06 */
.L_x_13713:
[----:B------:R-:W-:Y:S05]  /*1bd0*/  BSYNC B0 ;  /* 0x0000000000007941 */ /* 0x000fea0003800000 */
.L_x_13712:
[----:B------:R-:W0:Y:S02]  /*1be0*/  F2I.FTZ.TRUNC.NTZ R0, R0 ;  /* 0x0000000000007305 */ /* 0x000e24000021f100 */
[----:B0-----:R-:W-:Y:S01]  /*1bf0*/  PRMT R25, R0, 0x7610, R25 ;  /* 0x0000761000197816 */ /* 0x001fe20000000019 */
[----:B------:R-:W-:Y:S06]  /*1c00*/  BRA `(.L_x_13693) ;  /* 0x00000000009c7947 */ /* 0x000fec0003800000 */
.L_x_13705:
        /* <DEDUP_REMOVED lines=14> */
.L_x_13719:
[----:B------:R-:W-:Y:S05]  /*1cf0*/  BSYNC B0 ;  /* 0x0000000000007941 */ /* 0x000fea0003800000 */
.L_x_13718:
[----:B------:R-:W0:Y:S02]  /*1d00*/  F2I.FTZ.TRUNC.NTZ R0, R0 ;  /* 0x0000000000007305 */ /* 0x000e24000021f100 */
[----:B0-----:R-:W-:Y:S01]  /*1d10*/  PRMT R25, R0, 0x7610, R25 ;  /* 0x0000761000197816 */ /* 0x001fe20000000019 */
[----:B------:R-:W-:Y:S06]  /*1d20*/  BRA `(.L_x_13693) ;  /* 0x0000000000547947 */ /* 0x000fec0003800000 */
.L_x_13692:
        /* <DEDUP_REMOVED lines=16> */
.L_x_13720:
[----:B------:R-:W-:Y:S01]  /*1e30*/  PRMT R25, RZ, 0x7610, R25 ;  /* 0x00007610ff197816 */ /* 0x000fe20000000019 */
[----:B------:R-:W-:Y:S06]  /*1e40*/  BRA `(.L_x_13693) ;  /* 0x00000000000c7947 */ /* 0x000fec0003800000 */
.L_x_13717:
[----:B------:R3:W5:Y:S01]  /*1e50*/  LDG.E.U16 R25, desc[UR36][R4.64] ;  /* 0x0000002404197981 */ /* 0x000762000c1e1500 */
[----:B------:R-:W-:Y:S05]  /*1e60*/  BRA `(.L_x_13693) ;  /* 0x0000000000047947 */ /* 0x000fea0003800000 */
.L_x_13716:
[----:B------:R2:W5:Y:S02]  /*1e70*/  LDG.E.U16 R25, desc[UR36][R4.64] ;  /* 0x0000002404197981 */ /* 0x000564000c1e1500 */
.L_x_13693:
[----:B------:R-:W-:-:S07]  /*1e80*/  VIADD R19, R19, 0x80 ;  /* 0x0000008013137836 */ /* 0x000fce0000000000 */
.L_x_13687:
[----:B------:R-:W-:Y:S05]  /*1e90*/  BSYNC B6 ;  /* 0x0000000000067941 */ /* 0x000fea0003800000 */
.L_x_13686:
        /* <DEDUP_REMOVED lines=25> */
.L_x_13726:
[----:B------:R0:W5:Y:S01]  /*2030*/  LDG.E.U8 R17, desc[UR36][R4.64] ;  /* 0x0000002404117981 */ /* 0x000162000c1e1100 */
[----:B------:R-:W-:Y:S05]  /*2040*/  BRA `(.L_x_13728) ;  /* 0x0000000c00547947 */ /* 0x000fea0003800000 */
.L_x_13725:
        /* <DEDUP_REMOVED lines=8> */
.L_x_13730:
[----:B------:R0:W5:Y:S01]  /*20d0*/  LDG.E.U16 R17, desc[UR36][R4.64] ;  /* 0x0000002404117981 */ /* 0x000162000c1e1500 */
[----:B------:R-:W-:Y:S05]  /*20e0*/  BRA `(.L_x_13728) ;  /* 0x0000000c002c7947 */ /* 0x000fea0003800000 */
.L_x_13729:
[----:B------:R0:W5:Y:S01]  /*20f0*/  LDG.E.U16 R17, desc[UR36][R4.64] ;  /* 0x0000002404117981 */ /* 0x000162000c1e1500 */
[----:B------:R-:W-:Y:S05]  /*2100*/  BRA `(.L_x_13728) ;  /* 0x0000000c00247947 */ /* 0x000fea0003800000 */
.L_x_13724:
        /* <DEDUP_REMOVED lines=9> */
.L_x_13732:
[----:B------:R-:W2:Y:S02]  /*21a0*/  LDG.E.U16 R0, desc[UR36][R4.64] ;  /* 0x0000002404007981 */ /* 0x000ea4000c1e1500 */
[----:B--2---:R-:W-:-:S06]  /*21b0*/  HADD2.F32 R0, -RZ, R0.H0_H0 ;  /* 0x20000000ff007230 */ /* 0x004fcc0000004100 */
[----:B------:R-:W0:Y:S02]  /*21c0*/  F2I.FTZ.TRUNC.NTZ R0, R0 ;  /* 0x0000000000007305 */ /* 0x000e24000021f100 */
[----:B0-----:R-:W-:Y:S01]  /*21d0*/  PRMT R17, R0, 0x7610, R17 ;  /* 0x0000761000117816 */ /* 0x001fe20000000011 */
[----:B------:R-:W-:Y:S06]  /*21e0*/  BRA `(.L_x_13728) ;  /* 0x0000000800ec7947 */ /* 0x000fec0003800000 */
.L_x_13731:
        /* <DEDUP_REMOVED lines=9> */
.L_x_13734:
[----:B------:R-:W2:Y:S02]  /*2280*/  LDG.E.U16 R4, desc[UR36][R4.64] ;  /* 0x0000002404047981 */ /* 0x000ea4000c1e1500 */
[----:B--2---:R-:W-:-:S06]  /*2290*/  HADD2.F32 R0, -RZ, R4.H0_H0 ;  /* 0x20000004ff007230 */ /* 0x004fcc0000004100 */
[----:B------:R-:W0:Y:S02]  /*22a0*/  F2I.FTZ.TRUNC.NTZ R0, R0 ;  /* 0x0000000000007305 */ /* 0x000e24000021f100 */
[----:B0-----:R-:W-:Y:S01]  /*22b0*/  PRMT R17, R0, 0x7610, R17 ;  /* 0x0000761000117816 */ /* 0x001fe20000000011 */
[----:B------:R-:W-:Y:S06]  /*22c0*/  BRA `(.L_x_13728) ;  /* 0x0000000800b47947 */ /* 0x000fec0003800000 */
.L_x_13733:
[----:B------:R-:W2:Y:S02]  /*22d0*/  LDG.E.64 R4, desc[UR36][R4.64] ;  /* 0x0000002404047981 */ /* 0x000ea4000c1e1b00 */
[----:B--2---:R0:W1:Y:S01]  /*22e0*/  F2I.F64.TRUNC R17, R4 ;  /* 0x0000000400117311 */ /* 0x004062000030d100 */
[----:B------:R-:W-:Y:S05]  /*22f0*/  BRA `(.L_x_13728) ;  /* 0x0000000800a87947 */ /* 0x000fea0003800000 */
.L_x_13723:
        /* <DEDUP_REMOVED lines=12> */
.L_x_13737:
[----:B------:R-:W2:Y:S02]  /*23c0*/  LDG.E.64 R4, desc[UR36][R4.64] ;  /* 0x0000002404047981 */ /* 0x000ea4000c1e1b00 */
[----:B--2---:R3:W4:Y:S01]  /*23d0*/  F2I.F64.TRUNC R17, R4 ;  /* 0x0000000400117311 */ /* 0x004722000030d100 */
[----:B------:R-:W-:Y:S05]  /*23e0*/  BRA `(.L_x_13728) ;  /* 0x00000008006c7947 */ /* 0x000fea0003800000 */
.L_x_13736:
        /* <DEDUP_REMOVED lines=28> */
.L_x_13739:
        /* <DEDUP_REMOVED lines=15> */
.L_x_13738:
[----:B------:R-:W2:Y:S02]  /*26a0*/  LDG.E.U16 R0, desc[UR36][R4.64] ;  /* 0x0000002404007981 */ /* 0x000ea4000c1e1500 */
[----:B--2---:R-:W-:-:S06]  /*26b0*/  IMAD.U32 R0, R0, 0x10000, RZ ;  /* 0x0001000000007824 */ /* 0x004fcc00078e00ff */
[----:B------:R-:W0:Y:S02]  /*26c0*/  F2I.FTZ.TRUNC.NTZ R0, R0 ;  /* 0x0000000000007305 */ /* 0x000e24000021f100 */
[----:B0-----:R-:W-:Y:S01]  /*26d0*/  PRMT R17, R0, 0x7610, R17 ;  /* 0x0000761000117816 */ /* 0x001fe20000000011 */
[----:B------:R-:W-:Y:S06]  /*26e0*/  BRA `(.L_x_13728) ;  /* 0x0000000400ac7947 */ /* 0x000fec0003800000 */
.L_x_13735:
        /* <DEDUP_REMOVED lines=10> */
.L_x_13742:
        /* <DEDUP_REMOVED lines=21> */
.L_x_13746:
[----:B------:R-:W-:Y:S05]  /*28e0*/  BSYNC B1 ;  /* 0x0000000000017941 */ /* 0x000fea0003800000 */
.L_x_13745:
[----:B------:R-:W-:Y:S01]  /*28f0*/  LEA R5, R0, 0x3b800000, 0x17 ;  /* 0x3b80000000057811 */ /* 0x000fe200078eb8ff */
[----:B------:R-:W-:-:S05]  /*2900*/  IMAD.SHL.U32 R0, R3, 0x100000, RZ ;  /* 0x0010000003007824 */ /* 0x000fca00078e00ff */
[----:B------:R-:W-:-:S07]  /*2910*/  LOP3.LUT R0, R5, R0, R6, 0xfe, !PT ;  /* 0x0000000005007212 */ /* 0x000fce00078efe06 */
.L_x_13744:
[----:B------:R-:W-:Y:S05]  /*2920*/  BSYNC B0 ;  /* 0x0000000000007941 */ /* 0x000fea0003800000 */
.L_x_13743:
[----:B------:R-:W0:Y:S02]  /*2930*/  F2I.FTZ.TRUNC.NTZ R0, R0 ;  /* 0x0000000000007305 */ /* 0x000e24000021f100 */
[----:B0-----:R-:W-:Y:S01]  /*2940*/  PRMT R17, R0, 0x7610, R17 ;  /* 0x0000761000117816 */ /* 0x001fe20000000011 */
[----:B------:R-:W-:Y:S06]  /*2950*/  BRA `(.L_x_13728) ;  /* 0x0000000400107947 */ /* 0x000fec0003800000 */
.L_x_13741:
        /* <DEDUP_REMOVED lines=21> */
.L_x_13750:
[----:B------:R-:W-:Y:S05]  /*2ab0*/  BSYNC B1 ;  /* 0x0000000000017941 */ /* 0x000fea0003800000 */
.L_x_13749:
[----:B------:R-:W-:Y:S01]  /*2ac0*/  LEA R5, R0, 0x37800000, 0x17 ;  /* 0x3780000000057811 */ /* 0x000fe200078eb8ff */
[----:B------:R-:W-:-:S05]  /*2ad0*/  IMAD.SHL.U32 R0, R3, 0x200000, RZ ;  /* 0x0020000003007824 */ /* 0x000fca00078e00ff */
[----:B------:R-:W-:-:S07]  /*2ae0*/  LOP3.LUT R0, R5, R0, R6, 0xfe, !PT ;  /* 0x0000000005007212 */ /* 0x000fce00078efe06 */
.L_x_13748:
[----:B------:R-:W-:Y:S05]  /*2af0*/  BSYNC B0 ;  /* 0x0000000000007941 */ /* 0x000fea0003800000 */
.L_x_13747:
[----:B------:R-:W0:Y:S02]  /*2b00*/  F2I.FTZ.TRUNC.NTZ R0, R0 ;  /* 0x0000000000007305 */ /* 0x000e24000021f100 */
[----:B0-----:R-:W-:Y:S01]  /*2b10*/  PRMT R17, R0, 0x7610, R17 ;  /* 0x0000761000117816 */ /* 0x001fe20000000011 */
[----:B------:R-:W-:Y:S06]  /*2b20*/  BRA `(.L_x_13728) ;  /* 0x00000000009c7947 */ /* 0x000fec0003800000 */
.L_x_13740:
        /* <DEDUP_REMOVED lines=14> */
.L_x_13754:
[----:B------:R-:W-:Y:S05]  /*2c10*/  BSYNC B0 ;  /* 0x0000000000007941 */ /* 0x000fea0003800000 */
.L_x_13753:
[----:B------:R-:W0:Y:S02]  /*2c20*/  F2I.FTZ.TRUNC.NTZ R0, R0 ;  /* 0x0000000000007305 */ /* 0x000e24000021f100 */
[----:B0-----:R-:W-:Y:S01]  /*2c30*/  PRMT R17, R0, 0x7610, R17 ;  /* 0x0000761000117816 */ /* 0x001fe20000000011 */
[----:B------:R-:W-:Y:S06]  /*2c40*/  BRA `(.L_x_13728) ;  /* 0x0000000000547947 */ /* 0x000fec0003800000 */
.L_x_13727:
        /* <DEDUP_REMOVED lines=16> */
.L_x_13755:
[----:B------:R-:W-:Y:S01]  /*2d50*/  PRMT R17, RZ, 0x7610, R17 ;  /* 0x00007610ff117816 */ /* 0x000fe20000000011 */
[----:B------:R-:W-:Y:S06]  /*2d60*/  BRA `(.L_x_13728) ;  /* 0x00000000000c7947 */ /* 0x000fec0003800000 */
.L_x_13752:
[----:B------:R2:W5:Y:S01]  /*2d70*/  LDG.E.U16 R17, desc[UR36][R4.64] ;  /* 0x0000002404117981 */ /* 0x000562000c1e1500 */
[----:B------:R-:W-:Y:S05]  /*2d80*/  BRA `(.L_x_13728) ;  /* 0x0000000000047947 */ /* 0x000fea0003800000 */
.L_x_13751:
[----:B------:R1:W5:Y:S02]  /*2d90*/  LDG.E.U16 R17, desc[UR36][R4.64] ;  /* 0x0000002404117981 */ /* 0x000364000c1e1500 */
.L_x_13728:
[----:B------:R-:W-:-:S07]  /*2da0*/  VIADD R19, R19, 0x80 ;  /* 0x0000008013137836 */ /* 0x000fce0000000000 */
.L_x_13722:
[----:B------:R-:W-:Y:S05]  /*2db0*/  BSYNC B6 ;  /* 0x0000000000067941 */ /* 0x000fea0003800000 */
.L_x_13721:
        /* <DEDUP_REMOVED lines=22> */
.L_x_13761:
[----:B------:R0:W5:Y:S01]  /*2f20*/  LDG.E.U8 R16, desc[UR36][R4.64] ;  /* 0x0000002404107981 */ /* 0x000162000c1e1100 */
[----:B------:R-:W-:Y:S05]  /*2f30*/  BRA `(.L_x_13757) ;  /* 0x0000000c00507947 */ /* 0x000fea0003800000 */
.L_x_13760:
        /* <DEDUP_REMOVED lines=8> */
.L_x_13764:
[----:B------:R0:W5:Y:S01]  /*2fc0*/  LDG.E.U16 R16, desc[UR36][R4.64] ;  /* 0x0000002404107981 */ /* 0x000162000c1e1500 */
[----:B------:R-:W-:Y:S05]  /*2fd0*/  BRA `(.L_x_13757) ;  /* 0x0000000c00287947 */ /* 0x000fea0003800000 */
.L_x_13763:
[----:B------:R0:W5:Y:S01]  /*2fe0*/  LDG.E.U16 R16, desc[UR36][R4.64] ;  /* 0x0000002404107981 */ /* 0x000162000c1e1500 */
[----:B------:R-:W-:Y:S05]  /*2ff0*/  BRA `(.L_x_13757) ;  /* 0x0000000c00207947 */ /* 0x000fea0003800000 */
.L_x_13759:
        /* <DEDUP_REMOVED lines=9> */
.L_x_13766:
[----:B------:R-:W2:Y:S02]  /*3090*/  LDG.E.U16 R0, desc[UR36][R4.64] ;  /* 0x0000002404007981 */ /* 0x000ea4000c1e1500 */
[----:B--2---:R-:W-:-:S06]  /*30a0*/  HADD2.F32 R0, -RZ, R0.H0_H0 ;  /* 0x20000000ff007230 */ /* 0x004fcc0000004100 */
[----:B------:R-:W0:Y:S02]  /*30b0*/  F2I.FTZ.TRUNC.NTZ R0, R0 ;  /* 0x0000000000007305 */ /* 0x000e24000021f100 */
[----:B0-----:R-:W-:Y:S01]  /*30c0*/  PRMT R16, R0, 0x7610, R16 ;  /* 0x0000761000107816 */ /* 0x001fe20000000010 */
[----:B------:R-:W-:Y:S06]  /*30d0*/  BRA `(.L_x_13757) ;  /* 0x0000000800e87947 */ /* 0x000fec0003800000 */
.L_x_13765:
        /* <DEDUP_REMOVED lines=9> */
.L_x_13768:
[----:B------:R-:W2:Y:S02]  /*3170*/  LDG.E.U16 R4, desc[UR36][R4.64] ;  /* 0x0000002404047981 */ /* 0x000ea4000c1e1500 */
[----:B--2---:R-:W-:-:S06]  /*3180*/  HADD2.F32 R0, -RZ, R4.H0_H0 ;  /* 0x20000004ff007230 */ /* 0x004fcc0000004100 */
[----:B------:R-:W0:Y:S02]  /*3190*/  F2I.FTZ.TRUNC.NTZ R0, R0 ;  /* 0x0000000000007305 */ /* 0x000e24000021f100 */
[----:B0-----:R-:W-:Y:S01]  /*31a0*/  PRMT R16, R0, 0x7610, R16 ;  /* 0x0000761000107816 */ /* 0x001fe20000000010 */
[----:B------:R-:W-:Y:S06]  /*31b0*/  BRA `(.L_x_13757) ;  /* 0x0000000800b07947 */ /* 0x000fec0003800000 */
.L_x_13767:
[----:B------:R-:W2:Y:S02]  /*31c0*/  LDG.E.64 R4, desc[UR36][R4.64] ;  /* 0x0000002404047981 */ /* 0x000ea4000c1e1b00 */
[----:B--2---:R0:W1:Y:S01]  /*31d0*/  F2I.F64.TRUNC R16, R4 ;  /* 0x0000000400107311 */ /* 0x004062000030d100 */
[----:B------:R-:W-:Y:S05]  /*31e0*/  BRA `(.L_x_13757) ;  /* 0x0000000800a47947 */ /* 0x000fea0003800000 */
.L_x_13758:
        /* <DEDUP_REMOVED lines=12> */
.L_x_13771:
[----:B------:R-:W2:Y:S02]  /*32b0*/  LDG.E.64 R4, desc[UR36][R4.64] ;  /* 0x0000002404047981 */ /* 0x000ea4000c1e1b00 */
[----:B--2---:R0:W1:Y:S01]  /*32c0*/  F2I.F64.TRUNC R16, R4 ;  /* 0x0000000400107311 */ /* 0x004062000030d100 */
[----:B------:R-:W-:Y:S05]  /*32d0*/  BRA `(.L_x_13757) ;  /* 0x0000000800687947 */ /* 0x000fea0003800000 */
.L_x_13770:
        /* <DEDUP_REMOVED lines=28> */
.L_x_13773:
        /* <DEDUP_REMOVED lines=15> */
.L_x_13772:
[----:B------:R-:W2:Y:S02]  /*3590*/  LDG.E.U16 R0, desc[UR36][R4.64] ;  /* 0x0000002404007981 */ /* 0x000ea4000c1e1500 */
[----:B--2---:R-:W-:-:S06]  /*35a0*/  IMAD.U32 R0, R0, 0x10000, RZ ;  /* 0x0001000000007824 */ /* 0x004fcc00078e00ff */
[----:B------:R-:W0:Y:S02]  /*35b0*/  F2I.FTZ.TRUNC.NTZ R0, R0 ;  /* 0x0000000000007305 */ /* 0x000e24000021f100 */
[----:B0-----:R-:W-:Y:S01]  /*35c0*/  PRMT R16, R0, 0x7610, R16 ;  /* 0x0000761000107816 */ /* 0x001fe20000000010 */
[----:B------:R-:W-:Y:S06]  /*35d0*/  BRA `(.L_x_13757) ;  /* 0x0000000400a87947 */ /* 0x000fec0003800000 */
.L_x_13769:
        /* <DEDUP_REMOVED lines=10> */
.L_x_13776:
        /* <DEDUP_REMOVED lines=21> */
.L_x_13780:
[----:B------:R-:W-:Y:S05]  /*37d0*/  BSYNC B1 ;  /* 0x0000000000017941 */ /* 0x000fea0003800000 */
.L_x_13779:
[----:B------:R-:W-:Y:S01]  /*37e0*/  LEA R5, R0, 0x3b800000, 0x17 ;  /* 0x3b80000000057811 */ /* 0x000fe200078eb8ff */
[----:B------:R-:W-:-:S05]  /*37f0*/  IMAD.SHL.U32 R0, R3, 0x100000, RZ ;  /* 0x0010000003007824 */ /* 0x000fca00078e00ff */
[----:B------:R-:W-:-:S07]  /*3800*/  LOP3.LUT R0, R5, R0, R6, 0xfe, !PT ;  /* 0x0000000005007212 */ /* 0x000fce00078efe06 */
.L_x_13778:
[----:B------:R-:W-:Y:S05]  /*3810*/  BSYNC B0 ;  /* 0x0000000000007941 */ /* 0x000fea0003800000 */
.L_x_13777:
[----:B------:R-:W0:Y:S02]  /*3820*/  F2I.FTZ.TRUNC.NTZ R0, R0 ;  /* 0x0000000000007305 */ /* 0x000e24000021f100 */
[----:B0-----:R-:W-:Y:S01]  /*3830*/  PRMT R16, R0, 0x7610, R16 ;  /* 0x0000761000107816 */ /* 0x001fe20000000010 */
[----:B------:R-:W-:Y:S06]  /*3840*/  BRA `(.L_x_13757) ;  /* 0x00000004000c7947 */ /* 0x000fec0003800000 */
.L_x_13775:
        /* <DEDUP_REMOVED lines=21> */
.L_x_13784:
[----:B------:R-:W-:Y:S05]  /*39a0*/  BSYNC B1 ;  /* 0x0000000000017941 */ /* 0x000fea0003800000 */
.L_x_13783:
[----:B------:R-:W-:Y:S01]  /*39b0*/  LEA R5, R0, 0x37800000, 0x17 ;  /* 0x3780000000057811 */ /* 0x000fe200078eb8ff */
[----:B------:R-:W-:-:S05]  /*39c0*/  IMAD.SHL.U32 R0, R3, 0x200000, RZ ;  /* 0x0020000003007824 */ /* 0x000fca00078e00ff */
[----:B------:R-:W-:-:S07]  /*39d0*/  LOP3.LUT R0, R5, R0, R6, 0xfe, !PT ;  /* 0x0000000005007212 */ /* 0x000fce00078efe06 */
.L_x_13782:
[----:B------:R-:W-:Y:S05]  /*39e0*/  BSYNC B0 ;  /* 0x0000000000007941 */ /* 0x000fea0003800000 */
.L_x_13781:
[----:B------:R-:W0:Y:S02]  /*39f0*/  F2I.FTZ.TRUNC.NTZ R0, R0 ;  /* 0x0000000000007305 */ /* 0x000e24000021f100 */
[----:B0-----:R-:W-:Y:S01]  /*3a00*/  PRMT R16, R0, 0x7610, R16 ;  /* 0x0000761000107816 */ /* 0x001fe20000000010 */
[----:B------:R-:W-:Y:S06]  /*3a10*/  BRA `(.L_x_13757) ;  /* 0x0000000000987947 */ /* 0x000fec0003800000 */
.L_x_13774:
        /* <DEDUP_REMOVED lines=14> */
.L_x_13788:
[----:B------:R-:W-:Y:S05]  /*3b00*/  BSYNC B0 ;  /* 0x0000000000007941 */ /* 0x000fea0003800000 */
.L_x_13787:
[----:B------:R-:W0:Y:S02]  /*3b10*/  F2I.FTZ.TRUNC.NTZ R0, R0 ;  /* 0x0000000000007305 */ /* 0x000e24000021f100 */
[----:B0-----:R-:W-:Y:S01]  /*3b20*/  PRMT R16, R0, 0x7610, R16 ;  /* 0x0000761000107816 */ /* 0x001fe20000000010 */
[----:B------:R-:W-:Y:S06]  /*3b30*/  BRA `(.L_x_13757) ;  /* 0x0000000000507947 */ /* 0x000fec0003800000 */
.L_x_13762:
        /* <DEDUP_REMOVED lines=16> */
.L_x_13789:
[----:B------:R-:W-:Y:S05]  /*3c40*/  BRA `(.L_x_13757) ;  /* 0x00000000000c7947 */ /* 0x000fea0003800000 */
.L_x_13786:
[----:B------:R0:W5:Y:S01]  /*3c50*/  LDG.E.U16 R16, desc[UR36][R4.64] ;  /* 0x0000002404107981 */ /* 0x000162000c1e1500 */
[----:B------:R-:W-:Y:S05]  /*3c60*/  BRA `(.L_x_13757) ;  /* 0x0000000000047947 */ /* 0x000fea0003800000 */
.L_x_13785:
[----:B------:R0:W5:Y:S02]  /*3c70*/  LDG.E.U16 R16, desc[UR36][R4.64] ;  /* 0x0000002404107981 */ /* 0x000164000c1e1500 */
.L_x_13757:
[----:B------:R-:W-:Y:S05]  /*3c80*/  BSYNC B6 ;  /* 0x0000000000067941 */ /* 0x000fea0003800000 */
.L_x_13756:
[----:B------:R-:W2:Y:S01]  /*3c90*/  S2R R23, SR_TID.X ;  /* 0x0000000000177919 */ /* 0x000ea20000002100 */
[----:B------:R-:W0:Y:S01]  /*3ca0*/  LDC.U8 R18, c[0x0][0x234] ;  /* 0x00008d00ff127b82 */ /* 0x000e220000000000 */
[----:B-1---5:R-:W-:Y:S01]  /*3cb0*/  IMAD.MOV R24, RZ, RZ, -R25 ;  /* 0x000000ffff187224 */ /* 0x022fe200078e0a19 */
[----:B------:R-:W-:Y:S01]  /*3cc0*/  BSSY B6, `(.L_x_13790) ;  /* 0x0000100000067945 */ /* 0x000fe20003800000 */
[----:B----4-:R-:W-:-:S03]  /*3cd0*/  IMAD.MOV R19, RZ, RZ, -R17 ;  /* 0x000000ffff137224 */ /* 0x010fc600078e0a11 */
[----:B------:R-:W-:Y:S02]  /*3ce0*/  PRMT R24, R24, 0x7710, RZ ;  /* 0x0000771018187816 */ /* 0x000fe400000000ff */
[----:B------:R-:W-:Y:S02]  /*3cf0*/  PRMT R19, R19, 0x7710, RZ ;  /* 0x0000771013137816 */ /* 0x000fe400000000ff */
[----:B--2---:R-:W-:-:S13]  /*3d00*/  ISETP.GE.AND P0, PT, R23, R22, PT ;  /* 0x000000161700720c */ /* 0x004fda0003f06270 */
[----:B------:R-:W-:Y:S05]  /*3d10*/  @P0 BRA `(.L_x_13791) ;  /* 0x0000000c00e80947 */ /* 0x000fea0003800000 */
[----:B------:R-:W1:Y:S01]  /*3d20*/  LDC.64 R8, c[0x0][0x218] ;  /* 0x00008600ff087b82 */ /* 0x000e620000000a00 */
[----:B------:R-:W-:Y:S01]  /*3d30*/  IMAD R0, R2, 0x200, R23 ;  /* 0x0000020002007824 */ /* 0x000fe200078e0217 */
[----:B0--3--:R-:W-:Y:S01]  /*3d40*/  PRMT R4, R18, 0x9910, RZ ;  /* 0x0000991012047816 */ /* 0x009fe200000000ff */
[----:B------:R-:W-:Y:S01]  /*3d50*/  ULDC UR4, c[0x0][0x238] ;  /* 0x00008e0000047ab9 */ /* 0x000fe20000000800 */
[----:B------:R-:W-:Y:S02]  /*3d60*/  VIADD R23, R23, 0x80 ;  /* 0x0000008017177836 */ /* 0x000fe40000000000 */
[----:B------:R-:W-:Y:S02]  /*3d70*/  IMAD R3, R0, UR4, RZ ;  /* 0x0000000400037c24 */ /* 0x000fe4000f8e02ff */
[----:B------:R-:W-:-:S05]  /*3d80*/  IMAD.MOV.U32 R0, RZ, RZ, R4 ;  /* 0x000000ffff007224 */ /* 0x000fca00078e0004 */
[----:B------:R-:W-:Y:S02]  /*3d90*/  ISETP.GT.AND P0, PT, R0, 0x9, PT ;  /* 0x000000090000780c */ /* 0x000fe40003f04270 */
[----:B-1----:R-:W-:Y:S01]  /*3da0*/  IADD3 R8, P1, R3, R8, RZ ;  /* 0x0000000803087210 */ /* 0x002fe20007f3e0ff */
[----:B------:R-:W-:-:S04]  /*3db0*/  IMAD.MOV R3, RZ, RZ, -R26 ;  /* 0x000000ffff037224 */ /* 0x000fc800078e0a1a */
[----:B------:R-:W-:Y:S01]  /*3dc0*/  IMAD.X R9, RZ, RZ, R9, P1 ;  /* 0x000000ffff097224 */ /* 0x000fe200008e0609 */
[----:B------:R-:W-:-:S05]  /*3dd0*/  PRMT R3, R3, 0x7710, RZ ;  /* 0x0000771003037816 */ /* 0x000fca00000000ff */
        /* <DEDUP_REMOVED lines=11> */
.L_x_13795:
[----:B------:R0:W-:Y:S01]  /*3e90*/  STG.E.U8 desc[UR36][R8.64], R3 ;  /* 0x0000000308007986 */ /* 0x0001e2000c101124 */
[----:B------:R-:W-:Y:S05]  /*3ea0*/  BRA `(.L_x_13791) ;  /* 0x0000000c00847947 */ /* 0x000fea0003800000 */
.L_x_13794:
        /* <DEDUP_REMOVED lines=12> */
.L_x_13798:
[----:B------:R-:W-:-:S05]  /*3f70*/  PRMT R26, R26, 0x9910, RZ ;  /* 0x000099101a1a7816 */ /* 0x000fca00000000ff */
[----:B------:R-:W-:-:S05]  /*3f80*/  IMAD.MOV R3, RZ, RZ, -R26 ;  /* 0x000000ffff037224 */ /* 0x000fca00078e0a1a */
[----:B------:R0:W-:Y:S01]  /*3f90*/  STG.E desc[UR36][R8.64], R3 ;  /* 0x0000000308007986 */ /* 0x0001e2000c101924 */
[----:B------:R-:W-:Y:S05]  /*3fa0*/  BRA `(.L_x_13791) ;  /* 0x0000000c00447947 */ /* 0x000fea0003800000 */
.L_x_13797:
[----:B------:R0:W-:Y:S01]  /*3fb0*/  STG.E.U16 desc[UR36][R8.64], R3 ;  /* 0x0000000308007986 */ /* 0x0001e2000c101524 */
[----:B------:R-:W-:Y:S05]  /*3fc0*/  BRA `(.L_x_13791) ;  /* 0x0000000c003c7947 */ /* 0x000fea0003800000 */
.L_x_13793:
        /* <DEDUP_REMOVED lines=9> */
.L_x_13800:
[----:B------:R-:W0:Y:S02]  /*4060*/  I2F.S16 R0, R3 ;  /* 0x0000000300007306 */ /* 0x000e240000101400 */
[----:B0-----:R-:W-:-:S05]  /*4070*/  F2FP.F16.F32.PACK_AB R0, RZ, R0 ;  /* 0x00000000ff00723e */ /* 0x001fca00000000ff */
[----:B------:R0:W-:Y:S01]  /*4080*/  STG.E.U16 desc[UR36][R8.64], R0 ;  /* 0x0000000008007986 */ /* 0x0001e2000c101524 */
[----:B------:R-:W-:Y:S05]  /*4090*/  BRA `(.L_x_13791) ;  /* 0x0000000c00087947 */ /* 0x000fea0003800000 */
.L_x_13799:
        /* <DEDUP_REMOVED lines=10> */
.L_x_13802:
[----:B------:R-:W0:Y:S02]  /*4140*/  I2F.S16 R3, R3 ;  /* 0x0000000300037306 */ /* 0x000e240000101400 */
[----:B0-----:R-:W-:-:S04]  /*4150*/  F2FP.F16.F32.PACK_AB R3, RZ, R3 ;  /* 0x00000003ff03723e */ /* 0x001fc800000000ff */
[----:B------:R-:W-:-:S05]  /*4160*/  PRMT R3, R3, 0x5410, RZ ;  /* 0x0000541003037816 */ /* 0x000fca00000000ff */
[----:B------:R0:W-:Y:S01]  /*4170*/  STG.E desc[UR36][R8.64], R3 ;  /* 0x0000000308007986 */ /* 0x0001e2000c101924 */
[----:B------:R-:W-:Y:S05]  /*4180*/  BRA `(.L_x_13791) ;  /* 0x0000000800cc7947 */ /* 0x000fea0003800000 */
.L_x_13801:
[----:B------:R-:W0:Y:S02]  /*4190*/  I2F.F64.S16 R4, R3 ;  /* 0x0000000300047312 */ /* 0x000e240000101c00 */
[----:B0-----:R0:W-:Y:S01]  /*41a0*/  STG.E.64 desc[UR36][R8.64], R4 ;  /* 0x0000000408007986 */ /* 0x0011e2000c101b24 */
[----:B------:R-:W-:Y:S05]  /*41b0*/  BRA `(.L_x_13791) ;  /* 0x0000000800c07947 */ /* 0x000fea0003800000 */
.L_x_13792:
        /* <DEDUP_REMOVED lines=8> */
[----:B------:R-:W-:-:S05]  /*4240*/  PRMT R26, R26, 0x9910, RZ ;  /* 0x000099101a1a7816 */ /* 0x000fca00000000ff */
[----:B------:R-:W-:-:S05]  /*4250*/  IMAD.MOV R0, RZ, RZ, -R26 ;  /* 0x000000ffff007224 */ /* 0x000fca00078e0a1a */
[----:B------:R-:W-:-:S04]  /*4260*/  ISETP.NE.AND P0, PT, R0, RZ, PT ;  /* 0x000000ff0000720c */ /* 0x000fc80003f05270 */
[----:B------:R-:W-:-:S05]  /*4270*/  SEL R3, RZ, 0x1, !P0 ;  /* 0x00000001ff037807 */ /* 0x000fca0004000000 */
[----:B------:R0:W-:Y:S01]  /*4280*/  STG.E.U8 desc[UR36][R8.64], R3 ;  /* 0x0000000308007986 */ /* 0x0001e2000c101124 */
[----:B------:R-:W-:Y:S05]  /*4290*/  BRA `(.L_x_13791) ;  /* 0x0000000800887947 */ /* 0x000fea0003800000 */
.L_x_13805:
[----:B------:R-:W0:Y:S01]  /*42a0*/  I2F.F64.S16 R4, R3 ;  /* 0x0000000300047312 */ /* 0x000e220000101c00 */
[----:B------:R-:W-:-:S05]  /*42b0*/  CS2R R6, SRZ ;  /* 0x0000000000067805 */ /* 0x000fca000001ff00 */
[----:B0-----:R0:W-:Y:S01]  /*42c0*/  STG.E.128 desc[UR36][R8.64], R4 ;  /* 0x0000000408007986 */ /* 0x0011e2000c101d24 */
[----:B------:R-:W-:Y:S05]  /*42d0*/  BRA `(.L_x_13791) ;  /* 0x0000000800787947 */ /* 0x000fea0003800000 */
.L_x_13804:
        /* <DEDUP_REMOVED lines=21> */
.L_x_13809:
[----:B------:R-:W-:Y:S05]  /*4430*/  BSYNC B0 ;  /* 0x0000000000007941 */ /* 0x000fea0003800000 */
.L_x_13808:
[----:B------:R-:W-:-:S05]  /*4440*/  LOP3.LUT R5, R0, R5, RZ, 0xfc, !PT ;  /* 0x0000000500057212 */ /* 0x000fca00078efcff */
[----:B------:R0:W-:Y:S01]  /*4450*/  STG.E.U8 desc[UR36][R8.64], R5 ;  /* 0x0000000508007986 */ /* 0x0001e2000c101124 */
[----:B------:R-:W-:Y:S05]  /*4460*/  BRA `(.L_x_13791) ;  /* 0x0000000800147947 */ /* 0x000fea0003800000 */
.L_x_13807:
        /* <DEDUP_REMOVED lines=13> */
.L_x_13811:
[----:B------:R-:W-:Y:S01]  /*4540*/  IMAD.MOV.U32 R0, RZ, RZ, 0x7f ;  /* 0x0000007fff007424 */ /* 0x000fe200078e00ff */
[----:B------:R-:W-:-:S04]  /*4550*/  ISETP.GT.U32.AND P0, PT, R4, 0x7f800000, PT ;  /* 0x7f8000000400780c */ /* 0x000fc80003f04070 */
[----:B------:R-:W-:-:S09]  /*4560*/  SEL R0, R0, 0x7c, P0 ;  /* 0x0000007c00007807 */ /* 0x000fd20000000000 */
.L_x_13812:
[----:B------:R-:W-:Y:S05]  /*4570*/  BSYNC B0 ;  /* 0x0000000000007941 */ /* 0x000fea0003800000 */
.L_x_13810:
[----:B------:R-:W-:-:S04]  /*4580*/  LOP3.LUT R3, R5, 0x80000000, RZ, 0xc0, !PT ;  /* 0x8000000005037812 */ /* 0x000fc800078ec0ff */
[----:B------:R-:W-:-:S04]  /*4590*/  SHF.R.U32.HI R3, RZ, 0x18, R3 ;  /* 0x00000018ff037819 */ /* 0x000fc80000011603 */
[----:B------:R-:W-:-:S05]  /*45a0*/  LOP3.LUT R3, R0, R3, RZ, 0xfc, !PT ;  /* 0x0000000300037212 */ /* 0x000fca00078efcff */
[----:B------:R0:W-:Y:S01]  /*45b0*/  STG.E.U8 desc[UR36][R8.64], R3 ;  /* 0x0000000308007986 */ /* 0x0001e2000c101124 */
[----:B------:R-:W-:Y:S05]  /*45c0*/  BRA `(.L_x_13791) ;  /* 0x0000000400bc7947 */ /* 0x000fea0003800000 */
.L_x_13806:
[----:B------:R-:W0:Y:S02]  /*45d0*/  I2F.S16 R0, R3 ;  /* 0x0000000300007306 */ /* 0x000e240000101400 */
[----:B0-----:R-:W-:-:S05]  /*45e0*/  F2FP.BF16.F32.PACK_AB R0, RZ, R0 ;  /* 0x00000000ff00723e */ /* 0x001fca00000010ff */
[----:B------:R0:W-:Y:S01]  /*45f0*/  STG.E.U16 desc[UR36][R8.64], R0 ;  /* 0x0000000008007986 */ /* 0x0001e2000c101524 */
[----:B------:R-:W-:Y:S05]  /*4600*/  BRA `(.L_x_13791) ;  /* 0x0000000400ac7947 */ /* 0x000fea0003800000 */
.L_x_13803:
        /* <DEDUP_REMOVED lines=10> */
.L_x_13815:
        /* <DEDUP_REMOVED lines=17> */
.L_x_13818:
[----:B------:R-:W-:-:S04]  /*47c0*/  LOP3.LUT R3, R3, 0x80000000, RZ, 0xc0, !PT ;  /* 0x8000000003037812 */ /* 0x000fc800078ec0ff */
[----:B------:R-:W-:-:S04]  /*47d0*/  SHF.R.U32.HI R3, RZ, 0x18, R3 ;  /* 0x00000018ff037819 */ /* 0x000fc80000011603 */
[----:B------:R-:W-:-:S04]  /*47e0*/  LOP3.LUT R0, R0, R3, RZ, 0xfc, !PT ;  /* 0x0000000300007212 */ /* 0x000fc800078efcff */
[----:B------:R-:W-:-:S07]  /*47f0*/  PRMT R4, R0, 0x7610, R4 ;  /* 0x0000761000047816 */ /* 0x000fce0000000004 */
.L_x_13817:
[----:B------:R-:W-:Y:S05]  /*4800*/  BSYNC B0 ;  /* 0x0000000000007941 */ /* 0x000fea0003800000 */
.L_x_13816:
[----:B------:R0:W-:Y:S01]  /*4810*/  STG.E.U8 desc[UR36][R8.64], R4 ;  /* 0x0000000408007986 */ /* 0x0001e2000c101124 */
[----:B------:R-:W-:Y:S05]  /*4820*/  BRA `(.L_x_13791) ;  /* 0x0000000400247947 */ /* 0x000fea0003800000 */
.L_x_13814:
        /* <DEDUP_REMOVED lines=17> */
.L_x_13821:
[----:B------:R-:W-:-:S04]  /*4940*/  LOP3.LUT R3, R3, 0x80000000, RZ, 0xc0, !PT ;  /* 0x8000000003037812 */ /* 0x000fc800078ec0ff */
[----:B------:R-:W-:-:S04]  /*4950*/  SHF.R.U32.HI R3, RZ, 0x18, R3 ;  /* 0x00000018ff037819 */ /* 0x000fc80000011603 */
[----:B------:R-:W-:-:S04]  /*4960*/  LOP3.LUT R0, R0, R3, RZ, 0xfc, !PT ;  /* 0x0000000300007212 */ /* 0x000fc800078efcff */
[----:B------:R-:W-:-:S07]  /*4970*/  PRMT R4, R0, 0x7610, R4 ;  /* 0x0000761000047816 */ /* 0x000fce0000000004 */
.L_x_13820:
[----:B------:R-:W-:Y:S05]  /*4980*/  BSYNC B0 ;  /* 0x0000000000007941 */ /* 0x000fea0003800000 */
.L_x_13819:
[----:B------:R0:W-:Y:S01]  /*4990*/  STG.E.U8 desc[UR36][R8.64], R4 ;  /* 0x0000000408007986 */ /* 0x0001e2000c101124 */
[----:B------:R-:W-:Y:S05]  /*49a0*/  BRA `(.L_x_13791) ;  /* 0x0000000000c47947 */ /* 0x000fea0003800000 */
.L_x_13813:
        /* <DEDUP_REMOVED lines=23> */
.L_x_13796:
        /* <DEDUP_REMOVED lines=16> */
.L_x_13824:
[----:B------:R-:W-:Y:S05]  /*4c20*/  BRA `(.L_x_13791) ;  /* 0x0000000000247947 */ /* 0x000fea0003800000 */
.L_x_13823:
[----:B------:R-:W-:-:S05]  /*4c30*/  PRMT R26, R26, 0x9910, RZ ;  /* 0x000099101a1a7816 */ /* 0x000fca00000000ff */
[----:B------:R-:W-:-:S04]  /*4c40*/  IMAD.MOV R26, RZ, RZ, -R26 ;  /* 0x000000ffff1a7224 */ /* 0x000fc800078e0a1a */
[----:B------:R-:W-:-:S05]  /*4c50*/  IMAD.MOV.U32 R4, RZ, RZ, R26 ;  /* 0x000000ffff047224 */ /* 0x000fca00078e001a */
[----:B------:R-:W-:-:S05]  /*4c60*/  SHF.R.S32.HI R5, RZ, 0x1f, R4 ;  /* 0x0000001fff057819 */ /* 0x000fca0000011404 */
[----:B------:R4:W-:Y:S01]  /*4c70*/  STG.E.64 desc[UR36][R8.64], R4 ;  /* 0x0000000408007986 */ /* 0x0009e2000c101b24 */
[----:B------:R-:W-:Y:S05]  /*4c80*/  BRA `(.L_x_13791) ;  /* 0x00000000000c7947 */ /* 0x000fea0003800000 */
.L_x_13822:
[----:B------:R-:W-:-:S05]  /*4c90*/  PRMT R26, R26, 0x9910, RZ ;  /* 0x000099101a1a7816 */ /* 0x000fca00000000ff */
[----:B------:R-:W-:-:S05]  /*4ca0*/  IMAD.MOV R3, RZ, RZ, -R26 ;  /* 0x000000ffff037224 */ /* 0x000fca00078e0a1a */
[----:B------:R1:W-:Y:S02]  /*4cb0*/  STG.E desc[UR36][R8.64], R3 ;  /* 0x0000000308007986 */ /* 0x0003e4000c101924 */
.L_x_13791:
[----:B------:R-:W-:Y:S05]  /*4cc0*/  BSYNC B6 ;  /* 0x0000000000067941 */ /* 0x000fea0003800000 */
.L_x_13790:
[----:B------:R-:W-:Y:S01]  /*4cd0*/  ISETP.GE.AND P0, PT, R23, R22, PT ;  /* 0x000000161700720c */ /* 0x000fe20003f06270 */
[----:B------:R-:W-:-:S12]  /*4ce0*/  BSSY B6, `(.L_x_13825) ;  /* 0x0000222000067945 */ /* 0x000fd80003800000 */
[----:B------:R-:W-:Y:S05]  /*4cf0*/  @P0 BRA `(.L_x_13826) ;  /* 0x0000002000800947 */ /* 0x000fea0003800000 */
[----:B012-4-:R-:W0:Y:S01]  /*4d00*/  LDC.64 R8, c[0x0][0x218] ;  /* 0x00008600ff087b82 */ /* 0x017e220000000a00 */
[----:B------:R-:W-:Y:S01]  /*4d10*/  IMAD R0, R2, 0x200, R23 ;  /* 0x0000020002007824 */ /* 0x000fe200078e0217 */
[----:B---3--:R-:W-:Y:S01]  /*4d20*/  PRMT R4, R18, 0x9910, RZ ;  /* 0x0000991012047816 */ /* 0x008fe200000000ff */
        /* <DEDUP_REMOVED lines=17> */
.L_x_13830:
[----:B------:R0:W-:Y:S01]  /*4e40*/  STG.E.U8 desc[UR36][R8.64], R24 ;  /* 0x0000001808007986 */ /* 0x0001e2000c101124 */
[----:B------:R-:W-:Y:S05]  /*4e50*/  BRA `(.L_x_13832) ;  /* 0x0000000c00e07947 */ /* 0x000fea0003800000 */
.L_x_13829:
        /* <DEDUP_REMOVED lines=12> */
.L_x_13834:
[----:B------:R-:W-:-:S05]  /*4f20*/  PRMT R25, R25, 0x9910, RZ ;  /* 0x0000991019197816 */ /* 0x000fca00000000ff */
[----:B------:R-:W-:-:S05]  /*4f30*/  IMAD.MOV R3, RZ, RZ, -R25 ;  /* 0x000000ffff037224 */ /* 0x000fca00078e0a19 */
[----:B------:R0:W-:Y:S01]  /*4f40*/  STG.E desc[UR36][R8.64], R3 ;  /* 0x0000000308007986 */ /* 0x0001e2000c101924 */
[----:B------:R-:W-:Y:S05]  /*4f50*/  BRA `(.L_x_13832) ;  /* 0x0000000c00a07947 */ /* 0x000fea0003800000 */
.L_x_13833:
[----:B------:R0:W-:Y:S01]  /*4f60*/  STG.E.U16 desc[UR36][R8.64], R24 ;  /* 0x0000001808007986 */ /* 0x0001e2000c101524 */
[----:B------:R-:W-:Y:S05]  /*4f70*/  BRA `(.L_x_13832) ;  /* 0x0000000c00987947 */ /* 0x000fea0003800000 */
.L_x_13828:
[----:B------:R-:W-:-:S13]  /*4f80*/  ISETP.GT.AND P0, PT, R0, 0x6, PT ;  /* 0x000000060000780c */ /* 0x000fda0003f04270 */
[----:B------:R-:W-:Y:S05]  /*4f90*/  @P0 BRA `(.L_x_13835) ;  /* 0x00000000003c0947 */ /* 0x000fea0003800000 */
[----:B------:R-:W-:-:S13]  /*4fa0*/  ISETP.NE.AND P0, PT, R0, 0x5, PT ;  /* 0x000000050000780c */ /* 0x000fda0003f05270 */
[----:B------:R-:W-:Y:S05]  /*4fb0*/  @!P0 BRA `(.L_x_13836) ;  /* 0x00000000001c8947 */ /* 0x000fea0003800000 */
[----:B------:R-:W-:-:S13]  /*4fc0*/  ISETP.NE.AND P0, PT, R0, 0x6, PT ;  /* 0x000000060000780c */ /* 0x000fda0003f05270 */
[----:B------:R-:W-:Y:S05]  /*4fd0*/  @P0 BRA `(.L_x_13831) ;  /* 0x0000000c00180947 */ /* 0x000fea0003800000 */
[----:B------:R-:W-:-:S05]  /*4fe0*/  IMAD.MOV R3, RZ, RZ, -R25 ;  /* 0x000000ffff037224 */ /* 0x000fca00078e0a19 */
[----:B------:R-:W-:-:S06]  /*4ff0*/  PRMT R3, R3, 0x7710, RZ ;  /* 0x0000771003037816 */ /* 0x000fcc00000000ff */
[----:B------:R-:W0:Y:S02]  /*5000*/  I2F.S16 R3, R3 ;  /* 0x0000000300037306 */ /* 0x000e240000101400 */
[----:B0-----:R0:W-:Y:S01]  /*5010*/  STG.E desc[UR36][R8.64], R3 ;  /* 0x0000000308007986 */ /* 0x0011e2000c101924 */
[----:B------:R-:W-:Y:S05]  /*5020*/  BRA `(.L_x_13832) ;  /* 0x0000000c006c7947 */ /* 0x000fea0003800000 */
.L_x_13836:
[----:B------:R-:W-:-:S05]  /*5030*/  IMAD.MOV R3, RZ, RZ, -R25 ;  /* 0x000000ffff037224 */ /* 0x000fca00078e0a19 */
[----:B------:R-:W-:-:S04]  /*5040*/  PRMT R3, R3, 0x7710, RZ ;  /* 0x0000771003037816 */ /* 0x000fc800000000ff */
[----:B------:R-:W0:Y:S02]  /*5050*/  I2F.S16 R0, R3 ;  /* 0x0000000300007306 */ /* 0x000e240000101400 */
[----:B0-----:R-:W-:-:S05]  /*5060*/  F2FP.F16.F32.PACK_AB R0, RZ, R0 ;  /* 0x00000000ff00723e */ /* 0x001fca00000000ff */
[----:B------:R0:W-:Y:S01]  /*5070*/  STG.E.U16 desc[UR36][R8.64], R0 ;  /* 0x0000000008007986 */ /* 0x0001e2000c101524 */
[----:B------:R-:W-:Y:S05]  /*5080*/  BRA `(.L_x_13832) ;  /* 0x0000000c00547947 */ /* 0x000fea0003800000 */
.L_x_13835:
[----:B------:R-:W-:-:S13]  /*5090*/  ISETP.NE.AND P0, PT, R0, 0x7, PT ;  /* 0x000000070000780c */ /* 0x000fda0003f05270 */
[----:B------:R-:W-:Y:S05]  /*50a0*/  @!P0 BRA `(.L_x_13837) ;  /* 0x0000000000448947 */ /* 0x000fea0003800000 */
[----:B------:R-:W-:-:S13]  /*50b0*/  ISETP.NE.AND P0, PT, R0, 0x8, PT ;  /* 0x000000080000780c */ /* 0x000fda0003f05270 */
[----:B------:R-:W-:Y:S05]  /*50c0*/  @!P0 BRA `(.L_x_13838) ;  /* 0x0000000000208947 */ /* 0x000fea0003800000 */
[----:B------:R-:W-:-:S13]  /*50d0*/  ISETP.NE.AND P0, PT, R0, 0x9, PT ;  /* 0x000000090000780c */ /* 0x000fda0003f05270 */
[----:B------:R-:W-:Y:S05]  /*50e0*/  @P0 BRA `(.L_x_13831) ;  /* 0x0000000800d40947 */ /* 0x000fea0003800000 */
[----:B------:R-:W-:Y:S02]  /*50f0*/  IMAD.MOV R0, RZ, RZ, -R25 ;  /* 0x000000ffff007224 */ /* 0x000fe400078e0a19 */
[----:B------:R-:W-:-:S03]  /*5100*/  IMAD.MOV.U32 R5, RZ, RZ, RZ ;  /* 0x000000ffff057224 */ /* 0x000fc600078e00ff */
[----:B------:R-:W-:-:S04]  /*5110*/  PRMT R0, R0, 0x7710, RZ ;  /* 0x0000771000007816 */ /* 0x000fc800000000ff */
[----:B------:R-:W0:Y:S02]  /*5120*/  I2F.S16 R4, R0 ;  /* 0x0000000000047306 */ /* 0x000e240000101400 */
[----:B0-----:R0:W-:Y:S01]  /*5130*/  STG.E.64 desc[UR36][R8.64], R4 ;  /* 0x0000000408007986 */ /* 0x0011e2000c101b24 */
[----:B------:R-:W-:Y:S05]  /*5140*/  BRA `(.L_x_13832) ;  /* 0x0000000c00247947 */ /* 0x000fea0003800000 */
.L_x_13838:
[----:B------:R-:W-:-:S05]  /*5150*/  IMAD.MOV R0, RZ, RZ, -R25 ;  /* 0x000000ffff007224 */ /* 0x000fca00078e0a19 */
[----:B------:R-:W-:-:S06]  /*5160*/  PRMT R0, R0, 0x7710, RZ ;  /* 0x0000771000007816 */ /* 0x000fcc00000000ff */
[----:B------:R-:W0:Y:S02]  /*5170*/  I2F.S16 R0, R0 ;  /* 0x0000000000007306 */ /* 0x000e240000101400 */
[----:B0-----:R-:W-:-:S04]  /*5180*/  F2FP.F16.F32.PACK_AB R3, RZ, R0 ;  /* 0x00000000ff03723e */ /* 0x001fc800000000ff */
[----:B------:R-:W-:-:S05]  /*5190*/  PRMT R3, R3, 0x5410, RZ ;  /* 0x0000541003037816 */ /* 0x000fca00000000ff */
[----:B------:R0:W-:Y:S01]  /*51a0*/  STG.E desc[UR36][R8.64], R3 ;  /* 0x0000000308007986 */ /* 0x0001e2000c101924 */
[----:B------:R-:W-:Y:S05]  /*51b0*/  BRA `(.L_x_13832) ;  /* 0x0000000c00087947 */ /* 0x000fea0003800000 */
.L_x_13837:
[----:B------:R-:W-:-:S05]  /*51c0*/  IMAD.MOV R4, RZ, RZ, -R25 ;  /* 0x000000ffff047224 */ /* 0x000fca00078e0a19 */
[----:B------:R-:W-:-:S06]  /*51d0*/  PRMT R4, R4, 0x7710, RZ ;  /* 0x0000771004047816 */ /* 0x000fcc00000000ff */
[----:B------:R-:W0:Y:S02]  /*51e0*/  I2F.F64.S16 R4, R4 ;  /* 0x0000000400047312 */ /* 0x000e240000101c00 */
[----:B0-----:R0:W-:Y:S01]  /*51f0*/  STG.E.64 desc[UR36][R8.64], R4 ;  /* 0x0000000408007986 */ /* 0x0011e2000c101b24 */
[----:B------:R-:W-:Y:S05]  /*5200*/  BRA `(.L_x_13832) ;  /* 0x0000000800f47947 */ /* 0x000fea0003800000 */
.L_x_13827:
        /* <DEDUP_REMOVED lines=14> */
.L_x_13841:
[----:B------:R-:W-:Y:S01]  /*52f0*/  IMAD.MOV R4, RZ, RZ, -R25 ;  /* 0x000000ffff047224 */ /* 0x000fe200078e0a19 */
[----:B------:R-:W-:-:S04]  /*5300*/  CS2R R6, SRZ ;  /* 0x0000000000067805 */ /* 0x000fc8000001ff00 */
[----:B------:R-:W-:-:S06]  /*5310*/  PRMT R4, R4, 0x7710, RZ ;  /* 0x0000771004047816 */ /* 0x000fcc00000000ff */
[----:B------:R-:W0:Y:S02]  /*5320*/  I2F.F64.S16 R4, R4 ;  /* 0x0000000400047312 */ /* 0x000e240000101c00 */
[----:B0-----:R0:W-:Y:S01]  /*5330*/  STG.E.128 desc[UR36][R8.64], R4 ;  /* 0x0000000408007986 */ /* 0x0011e2000c101d24 */
[----:B------:R-:W-:Y:S05]  /*5340*/  BRA `(.L_x_13832) ;  /* 0x0000000800a47947 */ /* 0x000fea0003800000 */
.L_x_13840:
[----:B------:R-:W-:-:S13]  /*5350*/  ISETP.NE.AND P0, PT, R0, 0xf, PT ;  /* 0x0000000f0000780c */ /* 0x000fda0003f05270 */
[----:B------:R-:W-:Y:S05]  /*5360*/  @!P0 BRA `(.L_x_13842) ;  /* 0x0000000000c48947 */ /* 0x000fea0003800000 */
[----:B------:R-:W-:-:S13]  /*5370*/  ISETP.NE.AND P0, PT, R0, 0x17, PT ;  /* 0x000000170000780c */ /* 0x000fda0003f05270 */
[----:B------:R-:W-:Y:S05]  /*5380*/  @!P0 BRA `(.L_x_13843) ;  /* 0x00000000005c8947 */ /* 0x000fea0003800000 */
[----:B------:R-:W-:-:S13]  /*5390*/  ISETP.NE.AND P0, PT, R0, 0x18, PT ;  /* 0x000000180000780c */ /* 0x000fda0003f05270 */
[----:B------:R-:W-:Y:S05]  /*53a0*/  @P0 BRA `(.L_x_13831) ;  /* 0x0000000800240947 */ /* 0x000fea0003800000 */
[----:B------:R-:W-:Y:S01]  /*53b0*/  IMAD.MOV R4, RZ, RZ, -R25 ;  /* 0x000000ffff047224 */ /* 0x000fe200078e0a19 */
[----:B------:R-:W-:Y:S04]  /*53c0*/  BSSY B0, `(.L_x_13844) ;  /* 0x0000010000007945 */ /* 0x000fe80003800000 */
[----:B------:R-:W-:-:S04]  /*53d0*/  PRMT R4, R4, 0x7710, RZ ;  /* 0x0000771004047816 */ /* 0x000fc800000000ff */
[----:B------:R-:W0:Y:S02]  /*53e0*/  I2F.S16 R7, R4 ;  /* 0x0000000400077306 */ /* 0x000e240000101400 */
        /* <DEDUP_REMOVED lines=13> */
.L_x_13845:
[----:B------:R-:W-:Y:S05]  /*54c0*/  BSYNC B0 ;  /* 0x0000000000007941 */ /* 0x000fea0003800000 */
.L_x_13844:
[----:B------:R-:W-:-:S05]  /*54d0*/  LOP3.LUT R5, R0, R5, RZ, 0xfc, !PT ;  /* 0x0000000500057212 */ /* 0x000fca00078efcff */
[----:B------:R0:W-:Y:S01]  /*54e0*/  STG.E.U8 desc[UR36][R8.64], R5 ;  /* 0x0000000508007986 */ /* 0x0001e2000c101124 */
[----:B------:R-:W-:Y:S05]  /*54f0*/  BRA `(.L_x_13832) ;  /* 0x0000000800387947 */ /* 0x000fea0003800000 */
.L_x_13843:
[----:B------:R-:W-:Y:S01]  /*5500*/  IMAD.MOV R0, RZ, RZ, -R25 ;  /* 0x000000ffff007224 */ /* 0x000fe200078e0a19 */
[----:B------:R-:W-:Y:S04]  /*5510*/  BSSY B0, `(.L_x_13846) ;  /* 0x0000011000007945 */ /* 0x000fe80003800000 */
[----:B------:R-:W-:-:S04]  /*5520*/  PRMT R0, R0, 0x7710, RZ ;  /* 0x0000771000007816 */ /* 0x000fc800000000ff */
[----:B------:R-:W0:Y:S02]  /*5530*/  I2F.S16 R5, R0 ;  /* 0x0000000000057306 */ /* 0x000e240000101400 */
        /* <DEDUP_REMOVED lines=11> */
.L_x_13847:
[----:B------:R-:W-:Y:S01]  /*55f0*/  IMAD.MOV.U32 R0, RZ, RZ, 0x7f ;  /* 0x0000007fff007424 */ /* 0x000fe200078e00ff */
[----:B------:R-:W-:-:S04]  /*5600*/  ISETP.GT.U32.AND P0, PT, R3, 0x7f800000, PT ;  /* 0x7f8000000300780c */ /* 0x000fc80003f04070 */
[----:B------:R-:W-:-:S09]  /*5610*/  SEL R0, R0, 0x7c, P0 ;  /* 0x0000007c00007807 */ /* 0x000fd20000000000 */
.L_x_13848:
[----:B------:R-:W-:Y:S05]  /*5620*/  BSYNC B0 ;  /* 0x0000000000007941 */ /* 0x000fea0003800000 */
.L_x_13846:
[----:B------:R-:W-:-:S04]  /*5630*/  LOP3.LUT R3, R5, 0x80000000, RZ, 0xc0, !PT ;  /* 0x8000000005037812 */ /* 0x000fc800078ec0ff */
[----:B------:R-:W-:-:S04]  /*5640*/  SHF.R.U32.HI R3, RZ, 0x18, R3 ;  /* 0x00000018ff037819 */ /* 0x000fc80000011603 */
[----:B------:R-:W-:-:S05]  /*5650*/  LOP3.LUT R3, R0, R3, RZ, 0xfc, !PT ;  /* 0x0000000300037212 */ /* 0x000fca00078efcff */
[----:B------:R0:W-:Y:S01]  /*5660*/  STG.E.U8 desc[UR36][R8.64], R3 ;  /* 0x0000000308007986 */ /* 0x0001e2000c101124 */
[----:B------:R-:W-:Y:S05]  /*5670*/  BRA `(.L_x_13832) ;  /* 0x0000000400d87947 */ /* 0x000fea0003800000 */
.L_x_13842:
[----:B------:R-:W-:-:S05]  /*5680*/  IMAD.MOV R3, RZ, RZ, -R25 ;  /* 0x000000ffff037224 */ /* 0x000fca00078e0a19 */
[----:B------:R-:W-:-:S04]  /*5690*/  PRMT R3, R3, 0x7710, RZ ;  /* 0x0000771003037816 */ /* 0x000fc800000000ff */
[----:B------:R-:W0:Y:S02]  /*56a0*/  I2F.S16 R0, R3 ;  /* 0x0000000300007306 */ /* 0x000e240000101400 */
[----:B0-----:R-:W-:-:S05]  /*56b0*/  F2FP.BF16.F32.PACK_AB R0, RZ, R0 ;  /* 0x00000000ff00723e */ /* 0x001fca00000010ff */
[----:B------:R0:W-:Y:S01]  /*56c0*/  STG.E.U16 desc[UR36][R8.64], R0 ;  /* 0x0000000008007986 */ /* 0x0001e2000c101524 */
[----:B------:R-:W-:Y:S05]  /*56d0*/  BRA `(.L_x_13832) ;  /* 0x0000000400c07947 */ /* 0x000fea0003800000 */
.L_x_13839:
        /* <DEDUP_REMOVED lines=10> */
.L_x_13851:
[----:B------:R-:W-:Y:S01]  /*5780*/  IMAD.MOV R0, RZ, RZ, -R25 ;  /* 0x000000ffff007224 */ /* 0x000fe200078e0a19 */
[----:B------:R-:W-:Y:S01]  /*5790*/  BSSY B0, `(.L_x_13852) ;  /* 0x0000016000007945 */ /* 0x000fe20003800000 */
[----:B------:R-:W-:-:S03]  /*57a0*/  IMAD.MOV.U32 R4, RZ, RZ, 0x80 ;  /* 0x00000080ff047424 */ /* 0x000fc600078e00ff */
[----:B------:R-:W-:-:S04]  /*57b0*/  PRMT R0, R0, 0x7710, RZ ;  /* 0x0000771000007816 */ /* 0x000fc800000000ff */
[----:B------:R-:W0:Y:S02]  /*57c0*/  I2F.S16 R5, R0 ;  /* 0x0000000000057306 */ /* 0x000e240000101400 */
        /* <DEDUP_REMOVED lines=14> */
.L_x_13854:
[----:B------:R-:W-:-:S04]  /*58b0*/  LOP3.LUT R3, R5, 0x80000000, RZ, 0xc0, !PT ;  /* 0x8000000005037812 */ /* 0x000fc800078ec0ff */
[----:B------:R-:W-:-:S04]  /*58c0*/  SHF.R.U32.HI R3, RZ, 0x18, R3 ;  /* 0x00000018ff037819 */ /* 0x000fc80000011603 */
[----:B------:R-:W-:-:S04]  /*58d0*/  LOP3.LUT R0, R0, R3, RZ, 0xfc, !PT ;  /* 0x0000000300007212 */ /* 0x000fc800078efcff */
[----:B------:R-:W-:-:S07]  /*58e0*/  PRMT R4, R0, 0x7610, R4 ;  /* 0x0000761000047816 */ /* 0x000fce0000000004 */
.L_x_13853:
[----:B------:R-:W-:Y:S05]  /*58f0*/  BSYNC B0 ;  /* 0x0000000000007941 */ /* 0x000fea0003800000 */
.L_x_13852:
[----:B------:R3:W-:Y:S01]  /*5900*/  STG.E.U8 desc[UR36][R8.64], R4 ;  /* 0x0000000408007986 */ /* 0x0007e2000c101124 */
[----:B------:R-:W-:Y:S05]  /*5910*/  BRA `(.L_x_13832) ;  /* 0x0000000400307947 */ /* 0x000fea0003800000 */
.L_x_13850:
        /* <DEDUP_REMOVED lines=19> */
.L_x_13857:
[----:B------:R-:W-:-:S04]  /*5a50*/  LOP3.LUT R3, R5, 0x80000000, RZ, 0xc0, !PT ;  /* 0x8000000005037812 */ /* 0x000fc800078ec0ff */
[----:B------:R-:W-:-:S04]  /*5a60*/  SHF.R.U32.HI R3, RZ, 0x18, R3 ;  /* 0x00000018ff037819 */ /* 0x000fc80000011603 */
[----:B------:R-:W-:-:S04]  /*5a70*/  LOP3.LUT R0, R0, R3, RZ, 0xfc, !PT ;  /* 0x0000000300007212 */ /* 0x000fc800078efcff */
[----:B------:R-:W-:-:S07]  /*5a80*/  PRMT R4, R0, 0x7610, R4 ;  /* 0x0000761000047816 */ /* 0x000fce0000000004 */
.L_x_13856:
[----:B------:R-:W-:Y:S05]  /*5a90*/  BSYNC B0 ;  /* 0x0000000000007941 */ /* 0x000fea0003800000 */
.L_x_13855:
[----:B------:R0:W-:Y:S01]  /*5aa0*/  STG.E.U8 desc[UR36][R8.64], R4 ;  /* 0x0000000408007986 */ /* 0x0001e2000c101124 */
[----:B------:R-:W-:Y:S05]  /*5ab0*/  BRA `(.L_x_13832) ;  /* 0x0000000000c87947 */ /* 0x000fea0003800000 */
.L_x_13849:
[----:B------:R-:W-:-:S13]  /*5ac0*/  ISETP.NE.AND P0, PT, R0, 0x1c, PT ;  /* 0x0000001c0000780c */ /* 0x000fda0003f05270 */
[----:B------:R-:W-:Y:S05]  /*5ad0*/  @!P0 BRA `(.L_x_13858) ;  /* 0x0000000000b48947 */ /* 0x000fea0003800000 */
[----:B------:R-:W-:-:S13]  /*5ae0*/  ISETP.NE.AND P0, PT, R0, 0x1d, PT ;  /* 0x0000001d0000780c */ /* 0x000fda0003f05270 */
[----:B------:R-:W-:Y:S05]  /*5af0*/  @!P0 BRA `(.L_x_13859) ;  /* 0x0000000000948947 */ /* 0x000fea0003800000 */
[----:B------:R-:W-:-:S13]  /*5b00*/  ISETP.NE.AND P0, PT, R0, 0x2c, PT ;  /* 0x0000002c0000780c */ /* 0x000fda0003f05270 */
[----:B------:R-:W-:Y:S05]  /*5b10*/  @P0 BRA `(.L_x_13831) ;  /* 0x0000000000480947 */ /* 0x000fea0003800000 */
[----:B------:R-:W-:-:S05]  /*5b20*/  IMAD.MOV R5, RZ, RZ, -R25 ;  /* 0x000000ffff057224 */ /* 0x000fca00078e0a19 */
[----:B------:R-:W-:-:S04]  /*5b30*/  PRMT R5, R5, 0x7710, RZ ;  /* 0x0000771005057816 */ /* 0x000fc800000000ff */
        /* <DEDUP_REMOVED lines=16> */
.L_x_13831:
        /* <DEDUP_REMOVED lines=16> */
.L_x_13860:
[----:B------:R-:W-:Y:S05]  /*5d40*/  BRA `(.L_x_13832) ;  /* 0x0000000000247947 */ /* 0x000fea0003800000 */
.L_x_13859:
[----:B------:R-:W-:-:S05]  /*5d50*/  PRMT R25, R25, 0x9910, RZ ;  /* 0x0000991019197816 */ /* 0x000fca00000000ff */
[----:B------:R-:W-:-:S04]  /*5d60*/  IMAD.MOV R25, RZ, RZ, -R25 ;  /* 0x000000ffff197224 */ /* 0x000fc800078e0a19 */
[----:B------:R-:W-:-:S05]  /*5d70*/  IMAD.MOV.U32 R4, RZ, RZ, R25 ;  /* 0x000000ffff047224 */ /* 0x000fca00078e0019 */
[----:B------:R-:W-:-:S05]  /*5d80*/  SHF.R.S32.HI R5, RZ, 0x1f, R4 ;  /* 0x0000001fff057819 */ /* 0x000fca0000011404 */
[----:B------:R2:W-:Y:S01]  /*5d90*/  STG.E.64 desc[UR36][R8.64], R4 ;  /* 0x0000000408007986 */ /* 0x0005e2000c101b24 */
[----:B------:R-:W-:Y:S05]  /*5da0*/  BRA `(.L_x_13832) ;  /* 0x00000000000c7947 */ /* 0x000fea0003800000 */
.L_x_13858:
[----:B------:R-:W-:-:S05]  /*5db0*/  PRMT R25, R25, 0x9910, RZ ;  /* 0x0000991019197816 */ /* 0x000fca00000000ff */
[----:B------:R-:W-:-:S05]  /*5dc0*/  IMAD.MOV R3, RZ, RZ, -R25 ;  /* 0x000000ffff037224 */ /* 0x000fca00078e0a19 */
[----:B------:R0:W-:Y:S02]  /*5dd0*/  STG.E desc[UR36][R8.64], R3 ;  /* 0x0000000308007986 */ /* 0x0001e4000c101924 */
.L_x_13832:
        /* <DEDUP_REMOVED lines=23> */
.L_x_13864:
[----:B------:R3:W-:Y:S01]  /*5f50*/  STG.E.U8 desc[UR36][R8.64], R19 ;  /* 0x0000001308007986 */ /* 0x0007e2000c101124 */
[----:B------:R-:W-:Y:S05]  /*5f60*/  BRA `(.L_x_13866) ;  /* 0x0000000c00e07947 */ /* 0x000fea0003800000 */
.L_x_13863:
        /* <DEDUP_REMOVED lines=12> */
.L_x_13868:
[----:B------:R-:W-:-:S05]  /*6030*/  PRMT R17, R17, 0x9910, RZ ;  /* 0x0000991011117816 */ /* 0x000fca00000000ff */
[----:B------:R-:W-:-:S05]  /*6040*/  IMAD.MOV R3, RZ, RZ, -R17 ;  /* 0x000000ffff037224 */ /* 0x000fca00078e0a11 */
[----:B------:R2:W-:Y:S01]  /*6050*/  STG.E desc[UR36][R8.64], R3 ;  /* 0x0000000308007986 */ /* 0x0005e2000c101924 */
[----:B------:R-:W-:Y:S05]  /*6060*/  BRA `(.L_x_13866) ;  /* 0x0000000c00a07947 */ /* 0x000fea0003800000 */
.L_x_13867:
[----:B------:R0:W-:Y:S01]  /*6070*/  STG.E.U16 desc[UR36][R8.64], R19 ;  /* 0x0000001308007986 */ /* 0x0001e2000c101524 */
[----:B------:R-:W-:Y:S05]  /*6080*/  BRA `(.L_x_13866) ;  /* 0x0000000c00987947 */ /* 0x000fea0003800000 */
.L_x_13862:
        /* <DEDUP_REMOVED lines=11> */
.L_x_13870:
[----:B------:R-:W-:-:S05]  /*6140*/  IMAD.MOV R3, RZ, RZ, -R17 ;  /* 0x000000ffff037224 */ /* 0x000fca00078e0a11 */
[----:B------:R-:W-:-:S04]  /*6150*/  PRMT R3, R3, 0x7710, RZ ;  /* 0x0000771003037816 */ /* 0x000fc800000000ff */
[----:B------:R-:W0:Y:S02]  /*6160*/  I2F.S16 R0, R3 ;  /* 0x0000000300007306 */ /* 0x000e240000101400 */
[----:B0-----:R-:W-:-:S05]  /*6170*/  F2FP.F16.F32.PACK_AB R0, RZ, R0 ;  /* 0x00000000ff00723e */ /* 0x001fca00000000ff */
[----:B------:R0:W-:Y:S01]  /*6180*/  STG.E.U16 desc[UR36][R8.64], R0 ;  /* 0x0000000008007986 */ /* 0x0001e2000c101524 */
[----:B------:R-:W-:Y:S05]  /*6190*/  BRA `(.L_x_13866) ;  /* 0x0000000c00547947 */ /* 0x000fea0003800000 */
.L_x_13869:
        /* <DEDUP_REMOVED lines=12> */
.L_x_13872:
[----:B------:R-:W-:-:S05]  /*6260*/  IMAD.MOV R0, RZ, RZ, -R17 ;  /* 0x000000ffff007224 */ /* 0x000fca00078e0a11 */
[----:B------:R-:W-:-:S06]  /*6270*/  PRMT R0, R0, 0x7710, RZ ;  /* 0x0000771000007816 */ /* 0x000fcc00000000ff */
[----:B------:R-:W0:Y:S02]  /*6280*/  I2F.S16 R0, R0 ;  /* 0x0000000000007306 */ /* 0x000e240000101400 */
[----:B0-----:R-:W-:-:S04]  /*6290*/  F2FP.F16.F32.PACK_AB R3, RZ, R0 ;  /* 0x00000000ff03723e */ /* 0x001fc800000000ff */
[----:B------:R-:W-:-:S05]  /*62a0*/  PRMT R3, R3, 0x5410, RZ ;  /* 0x0000541003037816 */ /* 0x000fca00000000ff */
[----:B------:R0:W-:Y:S01]  /*62b0*/  STG.E desc[UR36][R8.64], R3 ;  /* 0x0000000308007986 */ /* 0x0001e2000c101924 */
[----:B------:R-:W-:Y:S05]  /*62c0*/  BRA `(.L_x_13866) ;  /* 0x0000000c00087947 */ /* 0x000fea0003800000 */
.L_x_13871:
[----:B------:R-:W-:-:S05]  /*62d0*/  IMAD.MOV R4, RZ, RZ, -R17 ;  /* 0x000000ffff047224 */ /* 0x000fca00078e0a11 */
[----:B------:R-:W-:-:S06]  /*62e0*/  PRMT R4, R4, 0x7710, RZ ;  /* 0x0000771004047816 */ /* 0x000fcc00000000ff */
[----:B------:R-:W0:Y:S02]  /*62f0*/  I2F.F64.S16 R4, R4 ;  /* 0x0000000400047312 */ /* 0x000e240000101c00 */
[----:B0-----:R0:W-:Y:S01]  /*6300*/  STG.E.64 desc[UR36][R8.64], R4 ;  /* 0x0000000408007986 */ /* 0x0011e2000c101b24 */
[----:B------:R-:W-:Y:S05]  /*6310*/  BRA `(.L_x_13866) ;  /* 0x0000000800f47947 */ /* 0x000fea0003800000 */
.L_x_13861:
        /* <DEDUP_REMOVED lines=14> */
.L_x_13875:
[----:B------:R-:W-:Y:S01]  /*6400*/  IMAD.MOV R4, RZ, RZ, -R17 ;  /* 0x000000ffff047224 */ /* 0x000fe200078e0a11 */
[----:B------:R-:W-:-:S04]  /*6410*/  CS2R R6, SRZ ;  /* 0x0000000000067805 */ /* 0x000fc8000001ff00 */
[----:B------:R-:W-:-:S06]  /*6420*/  PRMT R4, R4, 0x7710, RZ ;  /* 0x0000771004047816 */ /* 0x000fcc00000000ff */
[----:B------:R-:W0:Y:S02]  /*6430*/  I2F.F64.S16 R4, R4 ;  /* 0x0000000400047312 */ /* 0x000e240000101c00 */
[----:B0-----:R0:W-:Y:S01]  /*6440*/  STG.E.128 desc[UR36][R8.64], R4 ;  /* 0x0000000408007986 */ /* 0x0011e2000c101d24 */
[----:B------:R-:W-:Y:S05]  /*6450*/  BRA `(.L_x_13866) ;  /* 0x0000000800a47947 */ /* 0x000fea0003800000 */
.L_x_13874:
        /* <DEDUP_REMOVED lines=23> */
.L_x_13879:
[----:B------:R-:W-:Y:S05]  /*65d0*/  BSYNC B0 ;  /* 0x0000000000007941 */ /* 0x000fea0003800000 */
.L_x_13878:
[----:B------:R-:W-:-:S05]  /*65e0*/  LOP3.LUT R5, R0, R5, RZ, 0xfc, !PT ;  /* 0x0000000500057212 */ /* 0x000fca00078efcff */
[----:B------:R0:W-:Y:S01]  /*65f0*/  STG.E.U8 desc[UR36][R8.64], R5 ;  /* 0x0000000508007986 */ /* 0x0001e2000c101124 */
[----:B------:R-:W-:Y:S05]  /*6600*/  BRA `(.L_x_13866) ;  /* 0x0000000800387947 */ /* 0x000fea0003800000 */
.L_x_13877:
        /* <DEDUP_REMOVED lines=15> */
.L_x_13881:
[----:B------:R-:W-:Y:S01]  /*6700*/  IMAD.MOV.U32 R0, RZ, RZ, 0x7f ;  /* 0x0000007fff007424 */ /* 0x000fe200078e00ff */
[----:B------:R-:W-:-:S04]  /*6710*/  ISETP.GT.U32.AND P0, PT, R3, 0x7f800000, PT ;  /* 0x7f8000000300780c */ /* 0x000fc80003f04070 */
[----:B------:R-:W-:-:S09]  /*6720*/  SEL R0, R0, 0x7c, P0 ;  /* 0x0000007c00007807 */ /* 0x000fd20000000000 */
.L_x_13882:
[----:B------:R-:W-:Y:S05]  /*6730*/  BSYNC B0 ;  /* 0x0000000000007941 */ /* 0x000fea0003800000 */
.L_x_13880:
[----:B------:R-:W-:-:S04]  /*6740*/  LOP3.LUT R3, R5, 0x80000000, RZ, 0xc0, !PT ;  /* 0x8000000005037812 */ /* 0x000fc800078ec0ff */
[----:B------:R-:W-:-:S04]  /*6750*/  SHF.R.U32.HI R3, RZ, 0x18, R3 ;  /* 0x00000018ff037819 */ /* 0x000fc80000011603 */
[----:B------:R-:W-:-:S05]  /*6760*/  LOP3.LUT R3, R0, R3, RZ, 0xfc, !PT ;  /* 0x0000000300037212 */ /* 0x000fca00078efcff */
[----:B------:R0:W-:Y:S01]  /*6770*/  STG.E.U8 desc[UR36][R8.64], R3 ;  /* 0x0000000308007986 */ /* 0x0001e2000c101124 */
[----:B------:R-:W-:Y:S05]  /*6780*/  BRA `(.L_x_13866) ;  /* 0x0000000400d87947 */ /* 0x000fea0003800000 */
.L_x_13876:
[----:B------:R-:W-:-:S05]  /*6790*/  IMAD.MOV R3, RZ, RZ, -R17 ;  /* 0x000000ffff037224 */ /* 0x000fca00078e0a11 */
[----:B------:R-:W-:-:S04]  /*67a0*/  PRMT R3, R3, 0x7710, RZ ;  /* 0x0000771003037816 */ /* 0x000fc800000000ff */
[----:B------:R-:W0:Y:S02]  /*67b0*/  I2F.S16 R0, R3 ;  /* 0x0000000300007306 */ /* 0x000e240000101400 */
[----:B0-----:R-:W-:-:S05]  /*67c0*/  F2FP.BF16.F32.PACK_AB R0, RZ, R0 ;  /* 0x00000000ff00723e */ /* 0x001fca00000010ff */
[----:B------:R0:W-:Y:S01]  /*67d0*/  STG.E.U16 desc[UR36][R8.64], R0 ;  /* 0x0000000008007986 */ /* 0x0001e2000c101524 */
[----:B------:R-:W-:Y:S05]  /*67e0*/  BRA `(.L_x_13866) ;  /* 0x0000000400c07947 */ /* 0x000fea0003800000 */
.L_x_13873:
        /* <DEDUP_REMOVED lines=10> */
.L_x_13885:
        /* <DEDUP_REMOVED lines=19> */
.L_x_13888:
[----:B------:R-:W-:-:S04]  /*69c0*/  LOP3.LUT R3, R5, 0x80000000, RZ, 0xc0, !PT ;  /* 0x8000000005037812 */ /* 0x000fc800078ec0ff */
[----:B------:R-:W-:-:S04]  /*69d0*/  SHF.R.U32.HI R3, RZ, 0x18, R3 ;  /* 0x00000018ff037819 */ /* 0x000fc80000011603 */
[----:B------:R-:W-:-:S04]  /*69e0*/  LOP3.LUT R0, R0, R3, RZ, 0xfc, !PT ;  /* 0x0000000300007212 */ /* 0x000fc800078efcff */
[----:B------:R-:W-:-:S07]  /*69f0*/  PRMT R4, R0, 0x7610, R4 ;  /* 0x0000761000047816 */ /* 0x000fce0000000004 */
.L_x_13887:
[----:B------:R-:W-:Y:S05]  /*6a00*/  BSYNC B0 ;  /* 0x0000000000007941 */ /* 0x000fea0003800000 */
.L_x_13886:
[----:B------:R0:W-:Y:S01]  /*6a10*/  STG.E.U8 desc[UR36][R8.64], R4 ;  /* 0x0000000408007986 */ /* 0x0001e2000c101124 */
[----:B------:R-:W-:Y:S05]  /*6a20*/  BRA `(.L_x_13866) ;  /* 0x0000000400307947 */ /* 0x000fea0003800000 */
.L_x_13884:
        /* <DEDUP_REMOVED lines=19> */
.L_x_13891:
[----:B------:R-:W-:-:S04]  /*6b60*/  LOP3.LUT R3, R5, 0x80000000, RZ, 0xc0, !PT ;  /* 0x8000000005037812 */ /* 0x000fc800078ec0ff */
[----:B------:R-:W-:-:S04]  /*6b70*/  SHF.R.U32.HI R3, RZ, 0x18, R3 ;  /* 0x00000018ff037819 */ /* 0x000fc80000011603 */
[----:B------:R-:W-:-:S04]  /*6b80*/  LOP3.LUT R0, R0, R3, RZ, 0xfc, !PT ;  /* 0x0000000300007212 */ /* 0x000fc800078efcff */
[----:B------:R-:W-:-:S07]  /*6b90*/  PRMT R4, R0, 0x7610, R4 ;  /* 0x0000761000047816 */ /* 0x000fce0000000004 */
.L_x_13890:
[----:B------:R-:W-:Y:S05]  /*6ba0*/  BSYNC B0 ;  /* 0x0000000000007941 */ /* 0x000fea0003800000 */
.L_x_13889:
[----:B------:R0:W-:Y:S01]  /*6bb0*/  STG.E.U8 desc[UR36][R8.64], R4 ;  /* 0x0000000408007986 */ /* 0x0001e2000c101124 */
[----:B------:R-:W-:Y:S05]  /*6bc0*/  BRA `(.L_x_13866) ;  /* 0x0000000000c87947 */ /* 0x000fea0003800000 */
.L_x_13883:
        /* <DEDUP_REMOVED lines=24> */
.L_x_13865:
        /* <DEDUP_REMOVED lines=16> */
.L_x_13894:
[----:B------:R-:W-:Y:S05]  /*6e50*/  BRA `(.L_x_13866) ;  /* 0x0000000000247947 */ /* 0x000fea0003800000 */
.L_x_13893:
[----:B------:R-:W-:-:S05]  /*6e60*/  PRMT R17, R17, 0x9910, RZ ;  /* 0x0000991011117816 */ /* 0x000fca00000000ff */
[----:B------:R-:W-:-:S04]  /*6e70*/  IMAD.MOV R17, RZ, RZ, -R17 ;  /* 0x000000ffff117224 */ /* 0x000fc800078e0a11 */
[----:B------:R-:W-:-:S05]  /*6e80*/  IMAD.MOV.U32 R4, RZ, RZ, R17 ;  /* 0x000000ffff047224 */ /* 0x000fca00078e0011 */
[----:B------:R-:W-:-:S05]  /*6e90*/  SHF.R.S32.HI R5, RZ, 0x1f, R4 ;  /* 0x0000001fff057819 */ /* 0x000fca0000011404 */
[----:B------:R0:W-:Y:S01]  /*6ea0*/  STG.E.64 desc[UR36][R8.64], R4 ;  /* 0x0000000408007986 */ /* 0x0001e2000c101b24 */
[----:B------:R-:W-:Y:S05]  /*6eb0*/  BRA `(.L_x_13866) ;  /* 0x00000000000c7947 */ /* 0x000fea0003800000 */
.L_x_13892:
[----:B------:R-:W-:-:S05]  /*6ec0*/  PRMT R17, R17, 0x9910, RZ ;  /* 0x0000991011117816 */ /* 0x000fca00000000ff */
[----:B------:R-:W-:-:S05]  /*6ed0*/  IMAD.MOV R3, RZ, RZ, -R17 ;  /* 0x000000ffff037224 */ /* 0x000fca00078e0a11 */
[----:B------:R0:W-:Y:S02]  /*6ee0*/  STG.E desc[UR36][R8.64], R3 ;  /* 0x0000000308007986 */ /* 0x0001e4000c101924 */
.L_x_13866:
[----:B------:R-:W-:-:S07]  /*6ef0*/  VIADD R23, R23, 0x80 ;  /* 0x0000008017177836 */ /* 0x000fce0000000000 */
.L_x_13826:
[----:B------:R-:W-:Y:S05]  /*6f00*/  BSYNC B6 ;  /* 0x0000000000067941 */ /* 0x000fea0003800000 */
.L_x_13825:
        /* <DEDUP_REMOVED lines=8> */
[----:B0-----:R-:W-:Y:S01]  /*6f90*/  IADD3 R2, P0, R3, R4, RZ ;  /* 0x0000000403027210 */ /* 0x001fe20007f1e0ff */
[----:B------:R-:W-:-:S04]  /*6fa0*/  IMAD.MOV R4, RZ, RZ, -R16 ;  /* 0x000000ffff047224 */ /* 0x000fc800078e0a10 */
[----:B------:R-:W-:Y:S01]  /*6fb0*/  IMAD.X R3, RZ, RZ, R5, P0 ;  /* 0x000000ffff037224 */ /* 0x000fe200000e0605 */
[----:B------:R-:W-:Y:S01]  /*6fc0*/  PRMT R5, R4, 0x7710, RZ ;  /* 0x0000771004057816 */ /* 0x000fe200000000ff */
        /* <DEDUP_REMOVED lines=11> */
.L_x_13898:
[----:B------:R-:W-:Y:S01]  /*7080*/  STG.E.U8 desc[UR36][R2.64], R5 ;  /* 0x0000000502007986 */ /* 0x000fe2000c101124 */
[----:B------:R-:W-:Y:S05]  /*7090*/  EXIT ;  /* 0x000000000000794d */ /* 0x000fea0003800000 */
.L_x_13897:
        /* <DEDUP_REMOVED lines=12> */
.L_x_13901:
[----:B------:R-:W-:-:S05]  /*7160*/  PRMT R16, R16, 0x9910, RZ ;  /* 0x0000991010107816 */ /* 0x000fca00000000ff */
[----:B------:R-:W-:-:S05]  /*7170*/  IMAD.MOV R5, RZ, RZ, -R16 ;  /* 0x000000ffff057224 */ /* 0x000fca00078e0a10 */
[----:B------:R-:W-:Y:S01]  /*7180*/  STG.E desc[UR36][R2.64], R5 ;  /* 0x0000000502007986 */ /* 0x000fe2000c101924 */
[----:B------:R-:W-:Y:S05]  /*7190*/  EXIT ;  /* 0x000000000000794d */ /* 0x000fea0003800000 */
.L_x_13900:
[----:B------:R-:W-:Y:S01]  /*71a0*/  STG.E.U16 desc[UR36][R2.64], R5 ;  /* 0x0000000502007986 */ /* 0x000fe2000c101524 */
[----:B------:R-:W-:Y:S05]  /*71b0*/  EXIT ;  /* 0x000000000000794d */ /* 0x000fea0003800000 */
.L_x_13896:
        /* <DEDUP_REMOVED lines=9> */
[----:B0-----:R-:W-:Y:S01]  /*7250*/  STG.E desc[UR36][R2.64], R5 ;  /* 0x0000000502007986 */ /* 0x001fe2000c101924 */
[----:B------:R-:W-:Y:S05]  /*7260*/  EXIT ;  /* 0x000000000000794d */ /* 0x000fea0003800000 */
.L_x_13903:
[----:B------:R-:W-:-:S05]  /*7270*/  IMAD.MOV R4, RZ, RZ, -R16 ;  /* 0x000000ffff047224 */ /* 0x000fca00078e0a10 */
[----:B------:R-:W-:-:S04]  /*7280*/  PRMT R4, R4, 0x7710, RZ ;  /* 0x0000771004047816 */ /* 0x000fc800000000ff */
[----:B------:R-:W0:Y:S02]  /*7290*/  I2F.S16 R0, R4 ;  /* 0x0000000400007306 */ /* 0x000e240000101400 */
[----:B0-----:R-:W-:-:S05]  /*72a0*/  F2FP.F16.F32.PACK_AB R0, RZ, R0 ;  /* 0x00000000ff00723e */ /* 0x001fca00000000ff */
[----:B------:R-:W-:Y:S01]  /*72b0*/  STG.E.U16 desc[UR36][R2.64], R0 ;  /* 0x0000000002007986 */ /* 0x000fe2000c101524 */
[----:B------:R-:W-:Y:S05]  /*72c0*/  EXIT ;  /* 0x000000000000794d */ /* 0x000fea0003800000 */
.L_x_13902:
        /* <DEDUP_REMOVED lines=10> */
[----:B0-----:R-:W-:Y:S01]  /*7370*/  STG.E.64 desc[UR36][R2.64], R4 ;  /* 0x0000000402007986 */ /* 0x001fe2000c101b24 */
[----:B------:R-:W-:Y:S05]  /*7380*/  EXIT ;  /* 0x000000000000794d */ /* 0x000fea0003800000 */
.L_x_13905:
[----:B------:R-:W-:-:S05]  /*7390*/  IMAD.MOV R0, RZ, RZ, -R16 ;  /* 0x000000ffff007224 */ /* 0x000fca00078e0a10 */
[----:B------:R-:W-:-:S06]  /*73a0*/  PRMT R0, R0, 0x7710, RZ ;  /* 0x0000771000007816 */ /* 0x000fcc00000000ff */
[----:B------:R-:W0:Y:S02]  /*73b0*/  I2F.S16 R0, R0 ;  /* 0x0000000000007306 */ /* 0x000e240000101400 */
[----:B0-----:R-:W-:-:S04]  /*73c0*/  F2FP.F16.F32.PACK_AB R5, RZ, R0 ;  /* 0x00000000ff05723e */ /* 0x001fc800000000ff */
[----:B------:R-:W-:-:S05]  /*73d0*/  PRMT R5, R5, 0x5410, RZ ;  /* 0x0000541005057816 */ /* 0x000fca00000000ff */
[----:B------:R-:W-:Y:S01]  /*73e0*/  STG.E desc[UR36][R2.64], R5 ;  /* 0x0000000502007986 */ /* 0x000fe2000c101924 */
[----:B------:R-:W-:Y:S05]  /*73f0*/  EXIT ;  /* 0x000000000000794d */ /* 0x000fea0003800000 */
.L_x_13904:
[----:B------:R-:W-:-:S05]  /*7400*/  IMAD.MOV R4, RZ, RZ, -R16 ;  /* 0x000000ffff047224 */ /* 0x000fca00078e0a10 */
[----:B------:R-:W-:-:S06]  /*7410*/  PRMT R4, R4, 0x7710, RZ ;  /* 0x0000771004047816 */ /* 0x000fcc00000000ff */
[----:B------:R-:W0:Y:S02]  /*7420*/  I2F.F64.S16 R4, R4 ;  /* 0x0000000400047312 */ /* 0x000e240000101c00 */
[----:B0-----:R-:W-:Y:S01]  /*7430*/  STG.E.64 desc[UR36][R2.64], R4 ;  /* 0x0000000402007986 */ /* 0x001fe2000c101b24 */
[----:B------:R-:W-:Y:S05]  /*7440*/  EXIT ;  /* 0x000000000000794d */ /* 0x000fea0003800000 */
.L_x_13895:
        /* <DEDUP_REMOVED lines=12> */
[----:B------:R-:W-:Y:S01]  /*7510*/  STG.E.U8 desc[UR36][R2.64], R5 ;  /* 0x0000000502007986 */ /* 0x000fe2000c101124 */
[----:B------:R-:W-:Y:S05]  /*7520*/  EXIT ;  /* 0x000000000000794d */ /* 0x000fea0003800000 */
.L_x_13908:
[----:B------:R-:W-:Y:S01]  /*7530*/  IMAD.MOV R4, RZ, RZ, -R16 ;  /* 0x000000ffff047224 */ /* 0x000fe200078e0a10 */
[----:B------:R-:W-:-:S04]  /*7540*/  CS2R R6, SRZ ;  /* 0x0000000000067805 */ /* 0x000fc8000001ff00 */
[----:B------:R-:W-:-:S06]  /*7550*/  PRMT R4, R4, 0x7710, RZ ;  /* 0x0000771004047816 */ /* 0x000fcc00000000ff */
[----:B------:R-:W0:Y:S02]  /*7560*/  I2F.F64.S16 R4, R4 ;  /* 0x0000000400047312 */ /* 0x000e240000101c00 */
[----:B0-----:R-:W-:Y:S01]  /*7570*/  STG.E.128 desc[UR36][R2.64], R4 ;  /* 0x0000000402007986 */ /* 0x001fe2000c101d24 */
[----:B------:R-:W-:Y:S05]  /*7580*/  EXIT ;  /* 0x000000000000794d */ /* 0x000fea0003800000 */
.L_x_13907:
        /* <DEDUP_REMOVED lines=23> */
.L_x_13912:
[----:B------:R-:W-:Y:S05]  /*7700*/  BSYNC B0 ;  /* 0x0000000000007941 */ /* 0x000fea0003800000 */
.L_x_13911:
[----:B------:R-:W-:-:S05]  /*7710*/  LOP3.LUT R5, R0, R5, RZ, 0xfc, !PT ;  /* 0x0000000500057212 */ /* 0x000fca00078efcff */
[----:B------:R-:W-:Y:S01]  /*7720*/  STG.E.U8 desc[UR36][R2.64], R5 ;  /* 0x0000000502007986 */ /* 0x000fe2000c101124 */
[----:B------:R-:W-:Y:S05]  /*7730*/  EXIT ;  /* 0x000000000000794d */ /* 0x000fea0003800000 */
.L_x_13910:
        /* <DEDUP_REMOVED lines=15> */
.L_x_13914:
[----:B------:R-:W-:Y:S01]  /*7830*/  IMAD.MOV.U32 R0, RZ, RZ, 0x7f ;  /* 0x0000007fff007424 */ /* 0x000fe200078e00ff */
[----:B------:R-:W-:-:S04]  /*7840*/  ISETP.GT.U32.AND P0, PT, R4, 0x7f800000, PT ;  /* 0x7f8000000400780c */ /* 0x000fc80003f04070 */
[----:B------:R-:W-:-:S09]  /*7850*/  SEL R0, R0, 0x7c, P0 ;  /* 0x0000007c00007807 */ /* 0x000fd20000000000 */
.L_x_13915:
[----:B------:R-:W-:Y:S05]  /*7860*/  BSYNC B0 ;  /* 0x0000000000007941 */ /* 0x000fea0003800000 */
.L_x_13913:
[----:B------:R-:W-:-:S04]  /*7870*/  LOP3.LUT R4, R5, 0x80000000, RZ, 0xc0, !PT ;  /* 0x8000000005047812 */ /* 0x000fc800078ec0ff */
[----:B------:R-:W-:-:S04]  /*7880*/  SHF.R.U32.HI R5, RZ, 0x18, R4 ;  /* 0x00000018ff057819 */ /* 0x000fc80000011604 */
[----:B------:R-:W-:-:S05]  /*7890*/  LOP3.LUT R5, R0, R5, RZ, 0xfc, !PT ;  /* 0x0000000500057212 */ /* 0x000fca00078efcff */
[----:B------:R-:W-:Y:S01]  /*78a0*/  STG.E.U8 desc[UR36][R2.64], R5 ;  /* 0x0000000502007986 */ /* 0x000fe2000c101124 */
[----:B------:R-:W-:Y:S05]  /*78b0*/  EXIT ;  /* 0x000000000000794d */ /* 0x000fea0003800000 */
.L_x_13909:
[----:B------:R-:W-:-:S05]  /*78c0*/  IMAD.MOV R4, RZ, RZ, -R16 ;  /* 0x000000ffff047224 */ /* 0x000fca00078e0a10 */
[----:B------:R-:W-:-:S04]  /*78d0*/  PRMT R4, R4, 0x7710, RZ ;  /* 0x0000771004047816 */ /* 0x000fc800000000ff */
[----:B------:R-:W0:Y:S02]  /*78e0*/  I2F.S16 R0, R4 ;  /* 0x0000000400007306 */ /* 0x000e240000101400 */
[----:B0-----:R-:W-:-:S05]  /*78f0*/  F2FP.BF16.F32.PACK_AB R0, RZ, R0 ;  /* 0x00000000ff00723e */ /* 0x001fca00000010ff */
[----:B------:R-:W-:Y:S01]  /*7900*/  STG.E.U16 desc[UR36][R2.64], R0 ;  /* 0x0000000002007986 */ /* 0x000fe2000c101524 */
[----:B------:R-:W-:Y:S05]  /*7910*/  EXIT ;  /* 0x000000000000794d */ /* 0x000fea0003800000 */
.L_x_13906:
        /* <DEDUP_REMOVED lines=10> */
.L_x_13918:
        /* <DEDUP_REMOVED lines=19> */
.L_x_13921:
[----:B------:R-:W-:-:S04]  /*7af0*/  LOP3.LUT R0, R7, 0x80000000, RZ, 0xc0, !PT ;  /* 0x8000000007007812 */ /* 0x000fc800078ec0ff */
[----:B------:R-:W-:-:S04]  /*7b00*/  SHF.R.U32.HI R5, RZ, 0x18, R0 ;  /* 0x00000018ff057819 */ /* 0x000fc80000011600 */
[----:B------:R-:W-:-:S04]  /*7b10*/  LOP3.LUT R4, R4, R5, RZ, 0xfc, !PT ;  /* 0x0000000504047212 */ /* 0x000fc800078efcff */
[----:B------:R-:W-:-:S07]  /*7b20*/  PRMT R0, R4, 0x7610, R0 ;  /* 0x0000761004007816 */ /* 0x000fce0000000000 */
.L_x_13920:
[----:B------:R-:W-:Y:S05]  /*7b30*/  BSYNC B0 ;  /* 0x0000000000007941 */ /* 0x000fea0003800000 */
.L_x_13919:
[----:B------:R-:W-:Y:S01]  /*7b40*/  STG.E.U8 desc[UR36][R2.64], R0 ;  /* 0x0000000002007986 */ /* 0x000fe2000c101124 */
[----:B------:R-:W-:Y:S05]  /*7b50*/  EXIT ;  /* 0x000000000000794d */ /* 0x000fea0003800000 */
.L_x_13917:
        /* <DEDUP_REMOVED lines=19> */
.L_x_13924:
[----:B------:R-:W-:-:S04]  /*7c90*/  LOP3.LUT R0, R7, 0x80000000, RZ, 0xc0, !PT ;  /* 0x8000000007007812 */ /* 0x000fc800078ec0ff */
[----:B------:R-:W-:-:S04]  /*7ca0*/  SHF.R.U32.HI R5, RZ, 0x18, R0 ;  /* 0x00000018ff057819 */ /* 0x000fc80000011600 */
[----:B------:R-:W-:-:S04]  /*7cb0*/  LOP3.LUT R4, R4, R5, RZ, 0xfc, !PT ;  /* 0x0000000504047212 */ /* 0x000fc800078efcff */
[----:B------:R-:W-:-:S07]  /*7cc0*/  PRMT R0, R4, 0x7610, R0 ;  /* 0x0000761004007816 */ /* 0x000fce0000000000 */
.L_x_13923:
[----:B------:R-:W-:Y:S05]  /*7cd0*/  BSYNC B0 ;  /* 0x0000000000007941 */ /* 0x000fea0003800000 */
.L_x_13922:
[----:B------:R-:W-:Y:S01]  /*7ce0*/  STG.E.U8 desc[UR36][R2.64], R0 ;  /* 0x0000000002007986 */ /* 0x000fe2000c101124 */
[----:B------:R-:W-:Y:S05]  /*7cf0*/  EXIT ;  /* 0x000000000000794d */ /* 0x000fea0003800000 */
.L_x_13916:
[----:B------:R-:W-:-:S13]  /*7d00*/  ISETP.NE.AND P0, PT, R0, 0x1c, PT ;  /* 0x0000001c0000780c */ /* 0x000fda0003f05270 */
[----:B------:R-:W-:Y:S05]  /*7d10*/  @!P0 BRA `(.L_x_13925) ;  /* 0x0000000000b48947 */ /* 0x000fea0003800000 */
[----:B------:R-:W-:-:S13]  /*7d20*/  ISETP.NE.AND P0, PT, R0, 0x1d, PT ;  /* 0x0000001d0000780c */ /* 0x000fda0003f05270 */
[----:B------:R-:W-:Y:S05]  /*7d30*/  @!P0 BRA `(.L_x_13926) ;  /* 0x0000000000948947 */ /* 0x000fea0003800000 */
[----:B------:R-:W-:-:S13]  /*7d40*/  ISETP.NE.AND P0, PT, R0, 0x2c, PT ;  /* 0x0000002c0000780c */ /* 0x000fda0003f05270 */
[----:B------:R-:W-:Y:S05]  /*7d50*/  @P0 BRA `(.L_x_13899) ;  /* 0x0000000000480947 */ /* 0x000fea0003800000 */
[----:B------:R-:W-:-:S05]  /*7d60*/  IMAD.MOV R6, RZ, RZ, -R16 ;  /* 0x000000ffff067224 */ /* 0x000fca00078e0a10 */
[----:B------:R-:W-:-:S06]  /*7d70*/  PRMT R6, R6, 0x7710, RZ ;  /* 0x0000771006067816 */ /* 0x000fcc00000000ff */
        /* <DEDUP_REMOVED lines=16> */
.L_x_13899:
        /* <DEDUP_REMOVED lines=16> */
.L_x_13927:
[----:B------:R-:W-:Y:S05]  /*7f80*/  EXIT ;  /* 0x000000000000794d */ /* 0x000fea0003800000 */
.L_x_13926:
[----:B------:R-:W-:-:S05]  /*7f90*/  PRMT R16, R16, 0x9910, RZ ;  /* 0x0000991010107816 */ /* 0x000fca00000000ff */
[----:B------:R-:W-:-:S04]  /*7fa0*/  IMAD.MOV R16, RZ, RZ, -R16 ;  /* 0x000000ffff107224 */ /* 0x000fc800078e0a10 */
[----:B------:R-:W-:-:S05]  /*7fb0*/  IMAD.MOV.U32 R4, RZ, RZ, R16 ;  /* 0x000000ffff047224 */ /* 0x000fca00078e0010 */
[----:B------:R-:W-:-:S05]  /*7fc0*/  SHF.R.S32.HI R5, RZ, 0x1f, R4 ;  /* 0x0000001fff057819 */ /* 0x000fca0000011404 */
[----:B------:R-:W-:Y:S01]  /*7fd0*/  STG.E.64 desc[UR36][R2.64], R4 ;  /* 0x0000000402007986 */ /* 0x000fe2000c101b24 */
[----:B------:R-:W-:Y:S05]  /*7fe0*/  EXIT ;  /* 0x000000000000794d */ /* 0x000fea0003800000 */
.L_x_13925:
[----:B------:R-:W-:-:S05]  /*7ff0*/  PRMT R16, R16, 0x9910, RZ ;  /* 0x0000991010107816 */ /* 0x000fca00000000ff */
[----:B------:R-:W-:-:S05]  /*8000*/  IMAD.MOV R5, RZ, RZ, -R16 ;  /* 0x000000ffff057224 */ /* 0x000fca00078e0a10 */
[----:B------:R-:W-:Y:S01]  /*8010*/  STG.E desc[UR36][R2.64], R5 ;  /* 0x0000000502007986 */ /* 0x000fe2000c101924 */
[----:B------:R-:W-:Y:S05]  /*8020*/  EXIT ;  /* 0x000000000000794d */ /* 0x000fea0003800000 */
.L_x_13928:
        /* <DEDUP_REMOVED lines=13> */
.L_x_23590:


//--------------------- .text._ZN2at6native18elementwise_kernelILi128ELi4EZNS0_22gpu_kernel_impl_nocastIZZZNS0_15neg_kernel_cudaERNS_18TensorIteratorBaseEENKUlvE0_clEvENKUlvE3_clEvEUlsE_EEvS4_RKT_EUliE_EEviT1_ --------------------------
	.section	.text._ZN2at6native18elementwise_kernelILi128ELi4EZNS0_22gpu_kernel_impl_nocastIZZZNS0_15neg_kernel_cudaERNS_18TensorIteratorBaseEENKUlvE0_clEvENKUlvE3_clEvEUlsE_EEvS4_RKT_EUliE_EEviT1_,"ax",@progbits
	.align	128
        .global         _ZN2at6native18elementwise_kernelILi128ELi4EZNS0_22gpu_kernel_impl_nocastIZZZNS0_15neg_kernel_cudaERNS_18TensorIteratorBaseEENKUlvE0_clEvENKUlvE3_clEvEUlsE_EEvS4_RKT_EUliE_EEviT1_
        .type           _ZN2at6native18elementwise_kernelILi128ELi4EZNS0_22gpu_kernel_impl_nocastIZZZNS0_15neg_kernel_cudaERNS_18TensorIteratorBaseEENKUlvE0_clEvENKUlvE3_clEvEUlsE_EEvS4_RKT_EUliE_EEviT1_,@function
        .size           _ZN2at6native18elementwise_kernelILi128ELi4EZNS0_22gpu_kernel_impl_nocastIZZZNS0_15neg_kernel_cudaERNS_18TensorIteratorBaseEENKUlvE0_clEvENKUlvE3_clEvEUlsE_EEvS4_RKT_EUliE_EEviT1_,(.L_x_23591 - _ZN2at6native18elementwise_kernelILi128ELi4EZNS0_22gpu_kernel_impl_nocastIZZZNS0_15neg_kernel_cudaERNS_18TensorIteratorBaseEENKUlvE0_clEvENKUlvE3_clEvEUlsE_EEvS4_RKT_EUliE_EEviT1_)
        .other          _ZN2at6native18elementwise_kernelILi128ELi4EZNS0_22gpu_kernel_impl_nocastIZZZNS0_15neg_kernel_cudaERNS_18TensorIteratorBaseEENKUlvE0_clEvENKUlvE3_clEvEUlsE_EEvS4_RKT_EUliE_EEviT1_,@"STO_CUDA_ENTRY STV_DEFAULT"
_ZN2at6native18elementwise_kernelILi128ELi4EZNS0_22gpu_kernel_impl_nocastIZZZNS0_15neg_kernel_cudaERNS_18TensorIteratorBaseEENKUlvE0_clEvENKUlvE3_clEvEUlsE_EEvS4_RKT_EUliE_EEviT1_:
.text._ZN2at6native18elementwise_kernelILi128ELi4EZNS0_22gpu_kernel_impl_nocastIZZZNS0_15neg_kernel_cudaERNS_18TensorIteratorBaseEENKUlvE0_clEvENKUlvE3_clEvEUlsE_EEvS4_RKT_EUliE_EEviT1_:
        /* <DEDUP_REMOVED lines=311> */
.L_x_13931:
        /* <DEDUP_REMOVED lines=8> */
[----:B--2---:R-:W-:-:S04]  /*13f0*/  IADD3 R7, RZ, -R4, RZ ;  /* 0x80000004ff077210 */ /* 0x004fc80007ffe0ff */
[----:B------:R-:W-:-:S05]  /*1400*/  PRMT R7, R7, 0x7710, RZ ;  /* 0x0000771007077816 */ /* 0x000fca00000000ff */
[----:B------:R0:W-:Y:S02]  /*1410*/  STG.E.U16 desc[UR4][R2.64], R7 ;  /* 0x0000000702007986 */ /* 0x0001e4000c101504 */
.L_x_13930:
[----:B------:R-:W-:Y:S05]  /*1420*/  BSYNC B0 ;  /* 0x0000000000007941 */ /* 0x000fea0003800000 */
.L_x_13929:
        /* <DEDUP_REMOVED lines=305> */
.L_x_13934:
        /* <DEDUP_REMOVED lines=9> */
[----:B--2---:R-:W-:-:S04]  /*27d0*/  IADD3 R7, RZ, -R4, RZ ;  /* 0x80000004ff077210 */ /* 0x004fc80007ffe0ff */
        /* <DEDUP_REMOVED lines=305> */
.L_x_13935:
        /* <DEDUP_REMOVED lines=8> */
[----:B--2---:R-:W-:-:S04]  /*3b70*/  IADD3 R7, RZ, -R4, RZ ;  /* 0x80000004ff077210 */ /* 0x004fc80007ffe0ff */
[----:B------:R-:W-:-:S05]  /*3b80*/  PRMT R7, R7, 0x7710, RZ ;  /* 0x0000771007077816 */ /* 0x000fca00000000ff */
[----:B------:R2:W-:Y:S02]  /*3b90*/  STG.E.U16 desc[UR4][R2.64], R7 ;  /* 0x0000000702007986 */ /* 0x0005e4000c101504 */
.L_x_13933:
[----:B------:R-:W-:Y:S05]  /*3ba0*/  BSYNC B0 ;  /* 0x0000000000007941 */ /* 0x000fea0003800000 */
.L_x_13932:
        /* <DEDUP_REMOVED lines=304> */
.L_x_13936:
[----:B------:R-:W-:Y:S02]  /*4eb0*/  ULDC.64 UR6, c[0x0][0x418] ;  /* 0x0001060000067ab9 */ /* 0x000fe40000000a00 */
[----:B------:R-:W-:-:S04]  /*4ec0*/  IADD3 R4, P0, R2, UR6, RZ ;  /* 0x0000000602047c10 */ /* 0x000fc8000ff1e0ff */
[----:B------:R-:W-:Y:S01]  /*4ed0*/  IADD3.X R5, RZ, UR7, RZ, P0, !PT ;  /* 0x00000007ff057c10 */ /* 0x000fe200087fe4ff */
[----:B------:R-:W-:-:S04]  /*4ee0*/  ULDC.64 UR6, c[0x0][0x410] ;  /* 0x0001040000067ab9 */ /* 0x000fc80000000a00 */
[----:B------:R-:W2:Y:S01]  /*4ef0*/  LDG.E.U16 R4, desc[UR4][R4.64] ;  /* 0x0000000404047981 */ /* 0x000ea2000c1e1500 */
[----:B------:R-:W-:-:S04]  /*4f00*/  IADD3 R2, P0, R3, UR6, RZ ;  /* 0x0000000603027c10 */ /* 0x000fc8000ff1e0ff */
[----:B------:R-:W-:Y:S02]  /*4f10*/  IADD3.X R3, RZ, UR7, RZ, P0, !PT ;  /* 0x00000007ff037c10 */ /* 0x000fe400087fe4ff */
[----:B--2---:R-:W-:-:S04]  /*4f20*/  IADD3 R7, RZ, -R4, RZ ;  /* 0x80000004ff077210 */ /* 0x004fc80007ffe0ff */
[----:B------:R-:W-:-:S05]  /*4f30*/  PRMT R7, R7, 0x7710, RZ ;  /* 0x0000771007077816 */ /* 0x000fca00000000ff */
[----:B------:R-:W-:Y:S01]  /*4f40*/  STG.E.U16 desc[UR4][R2.64], R7 ;  /* 0x0000000702007986 */ /* 0x000fe2000c101504 */
[----:B------:R-:W-:Y:S05]  /*4f50*/  EXIT ;  /* 0x000000000000794d */ /* 0x000fea0003800000 */
.L_x_13937:
        /* <DEDUP_REMOVED lines=10> */
.L_x_23591:


//--------------------- .text._ZN2at6native27unrolled_elementwise_kernelIZZZNS0_15neg_kernel_cudaERNS_18TensorIteratorBaseEENKUlvE0_clEvENKUlvE3_clEvEUlsE_St5arrayIPcLm2EELi4E23TrivialOffsetCalculatorILi1EjESB_NS0_6memory15LoadWithoutCastENSC_16StoreWithoutCastEEEviT_T0_T2_T3_T4_T5_ --------------------------
	.section	.text._ZN2at6native27unrolled_elementwise_kernelIZZZNS0_15neg_kernel_cudaERNS_18TensorIteratorBaseEENKUlvE0_clEvENKUlvE3_clEvEUlsE_St5arrayIPcLm2EELi4E23TrivialOffsetCalculatorILi1EjESB_NS0_6memory15LoadWithoutCastENSC_16StoreWithoutCastEEEviT_T0_T2_T3_T4_T5_,"ax",@progbits
	.align	128
        .global         _ZN2at6native27unrolled_elementwise_kernelIZZZNS0_15neg_kernel_cudaERNS_18TensorIteratorBaseEENKUlvE0_clEvENKUlvE3_clEvEUlsE_St5arrayIPcLm2EELi4E23TrivialOffsetCalculatorILi1EjESB_NS0_6memory15LoadWithoutCastENSC_16StoreWithoutCastEEEviT_T0_T2_T3_T4_T5_
        .type           _ZN2at6native27unrolled_elementwise_kernelIZZZNS0_15neg_kernel_cudaERNS_18TensorIteratorBaseEENKUlvE0_clEvENKUlvE3_clEvEUlsE_St5arrayIPcLm2EELi4E23TrivialOffsetCalculatorILi1EjESB_NS0_6memory15LoadWithoutCastENSC_16StoreWithoutCastEEEviT_T0_T2_T3_T4_T5_,@function
        .size           _ZN2at6native27unrolled_elementwise_kernelIZZZNS0_15neg_kernel_cudaERNS_18TensorIteratorBaseEENKUlvE0_clEvENKUlvE3_clEvEUlsE_St5arrayIPcLm2EELi4E23TrivialOffsetCalculatorILi1EjESB_NS0_6memory15LoadWithoutCastENSC_16StoreWithoutCastEEEviT_T0_T2_T3_T4_T5_,(.L_x_23592 - _ZN2at6native27unrolled_elementwise_kernelIZZZNS0_15neg_kernel_cudaERNS_18TensorIteratorBaseEENKUlvE0_clEvENKUlvE3_clEvEUlsE_St5arrayIPcLm2EELi4E23TrivialOffsetCalculatorILi1EjESB_NS0_6memory15LoadWithoutCastENSC_16StoreWithoutCastEEEviT_T0_T2_T3_T4_T5_)
        .other          _ZN2at6native27unrolled_elementwise_kernelIZZZNS0_15neg_kernel_cudaERNS_18TensorIteratorBaseEENKUlvE0_clEvENKUlvE3_clEvEUlsE_St5arrayIPcLm2EELi4E23TrivialOffsetCalculatorILi1EjESB_NS0_6memory15LoadWithoutCastENSC_16StoreWithoutCastEEEviT_T0_T2_T3_T4_T5_,@"STO_CUDA_ENTRY STV_DEFAULT"
_ZN2at6native27unrolled_elementwise_kernelIZZZNS0_15neg_kernel_cudaERNS_18TensorIteratorBaseEENKUlvE0_clEvENKUlvE3_clEvEUlsE_St5arrayIPcLm2EELi4E23TrivialOffsetCalculatorILi1EjESB_NS0_6memory15LoadWithoutCastENSC_16StoreWithoutCastEEEviT_T0_T2_T3_T4_T5_:
.text._ZN2at6native27unrolled_elementwise_kernelIZZZNS0_15neg_kernel_cudaERNS_18TensorIteratorBaseEENKUlvE0_clEvENKUlvE3_clEvEUlsE_St5arrayIPcLm2EELi4E23TrivialOffsetCalculatorILi1EjESB_NS0_6memory15LoadWithoutCastENSC_16StoreWithoutCastEEEviT_T0_T2_T3_T4_T5_:
        /* <DEDUP_REMOVED lines=17> */
[----:B------:R0:W2:Y:S07]  /*0110*/  @!P1 LDG.E.U16 R12, desc[UR4][R6.64] ;  /* 0x00000004060c9981 */ /* 0x0000ae000c1e1500 */
[----:B------:R-:W3:Y:S01]  /*0120*/  @!P4 LDC.64 R4, c[0x0][0x220] ;  /* 0x00008800ff04cb82 */ /* 0x000ee20000000a00 */
[----:B------:R-:W-:Y:S02]  /*0130*/  @!P4 IMAD R11, R0, 0x200, R13 ;  /* 0x00000200000bc824 */ /* 0x000fe400078e020d */
[----:B-1----:R-:W-:-:S05]  /*0140*/  @!P2 IMAD.WIDE.U32 R8, R15, 0x2, R8 ;  /* 0x000000020f08a825 */ /* 0x002fca00078e0008 */
[----:B0-----:R-:W0:Y:S01]  /*0150*/  @!P1 LDC.64 R6, c[0x0][0x218] ;  /* 0x00008600ff069b82 */ /* 0x001e220000000a00 */
[----:B------:R-:W4:Y:S01]  /*0160*/  @!P2 LDG.E.U16 R8, desc[UR4][R8.64] ;  /* 0x000000040808a981 */ /* 0x000f22000c1e1500 */
[----:B---3--:R-:W-:-:S06]  /*0170*/  @!P4 IMAD.WIDE.U32 R10, R11, 0x2, R4 ;  /* 0x000000020b0ac825 */ /* 0x008fcc00078e0004 */
[----:B------:R-:W3:Y:S01]  /*0180*/  @!P4 LDG.E.U16 R10, desc[UR4][R10.64] ;  /* 0x000000040a0ac981 */ /* 0x000ee2000c1e1500 */
[----:B------:R-:W-:-:S04]  /*0190*/  @!P4 IADD3 R13, R13, 0x80, RZ ;  /* 0x000000800d0dc810 */ /* 0x000fc80007ffe0ff */
[----:B------:R-:W-:-:S13]  /*01a0*/  ISETP.GE.AND P0, PT, R13, R2, PT ;  /* 0x000000020d00720c */ /* 0x000fda0003f06270 */
[----:B------:R-:W1:Y:S01]  /*01b0*/  @!P0 LDC.64 R4, c[0x0][0x220] ;  /* 0x00008800ff048b82 */ /* 0x000e620000000a00 */
[C---:B------:R-:W-:Y:S02]  /*01c0*/  @!P0 IMAD R13, R0.reuse, 0x200, R13 ;  /* 0x00000200000d8824 */ /* 0x040fe400078e020d */
[----:B------:R-:W-:-:S04]  /*01d0*/  @!P1 IMAD R15, R0, 0x200, R3 ;  /* 0x00000200000f9824 */ /* 0x000fc800078e0203 */
[----:B0-----:R-:W-:-:S04]  /*01e0*/  @!P1 IMAD.WIDE.U32 R6, R15, 0x2, R6 ;  /* 0x000000020f069825 */ /* 0x001fc800078e0006 */
[----:B------:R-:W-:Y:S02]  /*01f0*/  @!P1 VIADD R3, R3, 0x80 ;  /* 0x0000008003039836 */ /* 0x000fe40000000000 */
[----:B-1----:R-:W-:Y:S01]  /*0200*/  @!P0 IMAD.WIDE.U32 R4, R13, 0x2, R4 ;  /* 0x000000020d048825 */ /* 0x002fe200078e0004 */
[----:B------:R-:W-:-:S05]  /*0210*/  PRMT R13, RZ, 0x7610, R13 ;  /* 0x00007610ff0d7816 */ /* 0x000fca000000000d */
[----:B------:R0:W5:Y:S01]  /*0220*/  @!P0 LDG.E.U16 R4, desc[UR4][R4.64] ;  /* 0x0000000404048981 */ /* 0x000162000c1e1500 */
[----:B------:R-:W-:Y:S01]  /*0230*/  ISETP.GE.AND P3, PT, R3, R2, PT ;  /* 0x000000020300720c */ /* 0x000fe20003f66270 */
[----:B------:R-:W-:Y:S01]  /*0240*/  BSSY B0, `(.L_x_13938) ;  /* 0x0000017000007945 */ /* 0x000fe20003800000 */
[----:B0-----:R-:W-:Y:S02]  /*0250*/  PRMT R5, RZ, 0x7610, R5 ;  /* 0x00007610ff057816 */ /* 0x001fe40000000005 */
[----:B--2---:R-:W-:-:S04]  /*0260*/  @!P1 IADD3 R12, RZ, -R12, RZ ;  /* 0x8000000cff0c9210 */ /* 0x004fc80007ffe0ff */
[----:B------:R-:W-:-:S05]  /*0270*/  @!P1 PRMT R13, R12, 0x7710, RZ ;  /* 0x000077100c0d9816 */ /* 0x000fca00000000ff */
[----:B------:R0:W-:Y:S01]  /*0280*/  @!P1 STG.E.U16 desc[UR4][R6.64], R13 ;  /* 0x0000000d06009986 */ /* 0x0001e2000c101504 */
[----:B----4-:R-:W-:-:S05]  /*0290*/  @!P2 IMAD.MOV R8, RZ, RZ, -R8 ;  /* 0x000000ffff08a224 */ /* 0x010fca00078e0a08 */
[----:B------:R-:W-:Y:S02]  /*02a0*/  @!P2 PRMT R8, R8, 0x7710, RZ ;  /* 0x000077100808a816 */ /* 0x000fe400000000ff */
[----:B---3--:R-:W-:Y:S02]  /*02b0*/  @!P4 IADD3 R9, RZ, -R10, RZ ;  /* 0x8000000aff09c210 */ /* 0x008fe40007ffe0ff */
[----:B------:R-:W-:Y:S02]  /*02c0*/  PRMT R10, RZ, 0x7610, R10 ;  /* 0x00007610ff0a7816 */ /* 0x000fe4000000000a */
[----:B------:R-:W-:Y:S02]  /*02d0*/  @!P4 PRMT R9, R9, 0x7710, RZ ;  /* 0x000077100909c816 */ /* 0x000fe400000000ff */
[----:B------:R-:W-:Y:S02]  /*02e0*/  @!P2 PRMT R5, R8, 0x7610, R5 ;  /* 0x000076100805a816 */ /* 0x000fe40000000005 */
[----:B------:R-:W-:Y:S01]  /*02f0*/  @!P4 PRMT R10, R9, 0x7610, R10 ;  /* 0x00007610090ac816 */ /* 0x000fe2000000000a */
[----:B0-----:R-:W-:Y:S06]  /*0300*/  @P3 BRA `(.L_x_13939) ;  /* 0x0000000000283947 */ /* 0x001fec0003800000 */
        /* <DEDUP_REMOVED lines=10> */
.L_x_13939:
[----:B------:R-:W-:Y:S05]  /*03b0*/  BSYNC B0 ;  /* 0x0000000000007941 */ /* 0x000fea0003800000 */
.L_x_13938:
[----:B------:R-:W-:-:S13]  /*03c0*/  ISETP.GE.AND P1, PT, R3, R2, PT ;  /* 0x000000020300720c */ /* 0x000fda0003f26270 */
[----:B------:R-:W-:Y:S05]  /*03d0*/  @P1 EXIT ;  /* 0x000000000000194d */ /* 0x000fea0003800000 */
[----:B0-----:R-:W0:Y:S01]  /*03e0*/  LDC.64 R6, c[0x0][0x218] ;  /* 0x00008600ff067b82 */ /* 0x001e220000000a00 */
[----:B-----5:R-:W-:Y:S01]  /*03f0*/  @!P0 IMAD.MOV R2, RZ, RZ, -R4 ;  /* 0x000000ffff028224 */ /* 0x020fe200078e0a04 */
[----:B------:R-:W-:Y:S02]  /*0400*/  LEA R3, R0, R3, 0x9 ;  /* 0x0000000300037211 */ /* 0x000fe400078e48ff */
[----:B------:R-:W-:Y:S02]  /*0410*/  PRMT R0, RZ, 0x7610, R0 ;  /* 0x00007610ff007816 */ /* 0x000fe40000000000 */
[----:B------:R-:W-:-:S04]  /*0420*/  @!P0 PRMT R2, R2, 0x7710, RZ ;  /* 0x0000771002028816 */ /* 0x000fc800000000ff */
[----:B------:R-:W-:Y:S01]  /*0430*/  @!P0 PRMT R0, R2, 0x7610, R0 ;  /* 0x0000761002008816 */ /* 0x000fe20000000000 */
[----:B0-----:R-:W-:-:S05]  /*0440*/  IMAD.WIDE.U32 R2, R3, 0x2, R6 ;  /* 0x0000000203027825 */ /* 0x001fca00078e0006 */
[----:B------:R-:W-:Y:S01]  /*0450*/  STG.E.U16 desc[UR4][R2.64], R0 ;  /* 0x0000000002007986 */ /* 0x000fe2000c101504 */
[----:B------:R-:W-:Y:S05]  /*0460*/  EXIT ;  /* 0x000000000000794d */ /* 0x000fea0003800000 */
.L_x_13940:
        /* <DEDUP_REMOVED lines=9> */
.L_x_23592:


//--------------------- .text._ZN2at6native29vectorized_elementwise_kernelILi2EZZZNS0_15neg_kernel_cudaERNS_18TensorIteratorBaseEENKUlvE0_clEvENKUlvE3_clEvEUlsE_St5arrayIPcLm2EEEEviT0_T1_ --------------------------
	.section	.text._ZN2at6native29vectorized_elementwise_kernelILi2EZZZNS0_15neg_kernel_cudaERNS_18TensorIteratorBaseEENKUlvE0_clEvENKUlvE3_clEvEUlsE_St5arrayIPcLm2EEEEviT0_T1_,"ax",@progbits
	.align	128
        .global         _ZN2at6native29vectorized_elementwise_kernelILi2EZZZNS0_15neg_kernel_cudaERNS_18TensorIteratorBaseEENKUlvE0_clEvENKUlvE3_clEvEUlsE_St5arrayIPcLm2EEEEviT0_T1_
        .type           _ZN2at6native29vectorized_elementwise_kernelILi2EZZZNS0_15neg_kernel_cudaERNS_18TensorIteratorBaseEENKUlvE0_clEvENKUlvE3_clEvEUlsE_St5arrayIPcLm2EEEEviT0_T1_,@function
        .size           _ZN2at6native29vectorized_elementwise_kernelILi2EZZZNS0_15neg_kernel_cudaERNS_18TensorIteratorBaseEENKUlvE0_clEvENKUlvE3_clEvEUlsE_St5arrayIPcLm2EEEEviT0_T1_,(.L_x_23593 - _ZN2at6native29vectorized_elementwise_kernelILi2EZZZNS0_15neg_kernel_cudaERNS_18TensorIteratorBaseEENKUlvE0_clEvENKUlvE3_clEvEUlsE_St5arrayIPcLm2EEEEviT0_T1_)
        .other          _ZN2at6native29vectorized_elementwise_kernelILi2EZZZNS0_15neg_kernel_cudaERNS_18TensorIteratorBaseEENKUlvE0_clEvENKUlvE3_clEvEUlsE_St5arrayIPcLm2EEEEviT0_T1_,@"STO_CUDA_ENTRY STV_DEFAULT"
_ZN2at6native29vectorized_elementwise_kernelILi2EZZZNS0_15neg_kernel_cudaERNS_18TensorIteratorBaseEENKUlvE0_clEvENKUlvE3_clEvEUlsE_St5arrayIPcLm2EEEEviT0_T1_:
.text._ZN2at6native29vectorized_elementwise_kernelILi2EZZZNS0_15neg_kernel_cudaERNS_18TensorIteratorBaseEENKUlvE0_clEvENKUlvE3_clEvEUlsE_St5arrayIPcLm2EEEEviT0_T1_:
        /* <DEDUP_REMOVED lines=19> */
[----:B--2---:R-:W-:-:S03]  /*0130*/  PRMT R0, R4, 0xbb32, RZ ;  /* 0x0000bb3204007816 */ /* 0x004fc600000000ff */
[----:B------:R-:W-:Y:S01]  /*0140*/  IMAD.MOV R4, RZ, RZ, -R4 ;  /* 0x000000ffff047224 */ /* 0x000fe200078e0a04 */
[----:B---3--:R-:W-:Y:S01]  /*0150*/  PRMT R11, R8, 0xbb32, RZ ;  /* 0x0000bb32080b7816 */ /* 0x008fe200000000ff */
[----:B------:R-:W-:-:S03]  /*0160*/  IMAD.MOV R8, RZ, RZ, -R8 ;  /* 0x000000ffff087224 */ /* 0x000fc600078e0a08 */
[----:B-1----:R-:W-:Y:S01]  /*0170*/  PRMT R7, R4, 0x7710, RZ ;  /* 0x0000771004077816 */ /* 0x002fe200000000ff */
[----:B------:R-:W-:Y:S01]  /*0180*/  IMAD.MOV R0, RZ, RZ, -R0 ;  /* 0x000000ffff007224 */ /* 0x000fe200078e0a00 */
[----:B----4-:R-:W-:Y:S01]  /*0190*/  PRMT R12, R9, 0xbb32, RZ ;  /* 0x0000bb32090c7816 */ /* 0x010fe200000000ff */
[----:B------:R-:W-:Y:S01]  /*01a0*/  IMAD.MOV R13, RZ, RZ, -R9 ;  /* 0x000000ffff0d7224 */ /* 0x000fe200078e0a09 */
[----:B------:R-:W-:Y:S02]  /*01b0*/  IADD3 R4, RZ, -R11, RZ ;  /* 0x8000000bff047210 */ /* 0x000fe40007ffe0ff */
[----:B-----5:R-:W-:Y:S01]  /*01c0*/  PRMT R14, R10, 0xbb32, RZ ;  /* 0x0000bb320a0e7816 */ /* 0x020fe200000000ff */
[----:B------:R-:W-:Y:S01]  /*01d0*/  IMAD.MOV R6, RZ, RZ, -R12 ;  /* 0x000000ffff067224 */ /* 0x000fe200078e0a0c */
[----:B------:R-:W-:Y:S01]  /*01e0*/  PRMT R9, R8, 0x7710, RZ ;  /* 0x0000771008097816 */ /* 0x000fe200000000ff */
[----:B------:R-:W-:Y:S01]  /*01f0*/  IMAD.MOV R10, RZ, RZ, -R10 ;  /* 0x000000ffff0a7224 */ /* 0x000fe200078e0a0a */
[----:B------:R-:W-:Y:S01]  /*0200*/  PRMT R0, R0, 0x7710, RZ ;  /* 0x0000771000007816 */ /* 0x000fe200000000ff */
[----:B------:R-:W-:Y:S01]  /*0210*/  IMAD.MOV R8, RZ, RZ, -R14 ;  /* 0x000000ffff087224 */ /* 0x000fe200078e0a0e */
[----:B------:R-:W-:-:S02]  /*0220*/  PRMT R4, R4, 0x7710, RZ ;  /* 0x0000771004047816 */ /* 0x000fc400000000ff */
[----:B------:R-:W-:Y:S02]  /*0230*/  PRMT R11, R13, 0x7710, RZ ;  /* 0x000077100d0b7816 */ /* 0x000fe400000000ff */
[----:B------:R-:W-:Y:S02]  /*0240*/  PRMT R6, R6, 0x7710, RZ ;  /* 0x0000771006067816 */ /* 0x000fe400000000ff */
[----:B------:R-:W-:Y:S02]  /*0250*/  PRMT R13, R10, 0x7710, RZ ;  /* 0x000077100a0d7816 */ /* 0x000fe400000000ff */
[----:B------:R-:W-:Y:S02]  /*0260*/  PRMT R8, R8, 0x7710, RZ ;  /* 0x0000771008087816 */ /* 0x000fe400000000ff */
[----:B------:R-:W-:Y:S02]  /*0270*/  PRMT R5, R7, 0x5410, R0 ;  /* 0x0000541007057816 */ /* 0x000fe40000000000 */
[----:B------:R-:W-:-:S02]  /*0280*/  PRMT R7, R9, 0x5410, R4 ;  /* 0x0000541009077816 */ /* 0x000fc40000000004 */
[----:B------:R-:W-:Y:S01]  /*0290*/  PRMT R9, R11, 0x5410, R6 ;  /* 0x000054100b097816 */ /* 0x000fe20000000006 */
[----:B------:R-:W-:Y:S01]  /*02a0*/  STG.E desc[UR4][R2.64], R5 ;  /* 0x0000000502007986 */ /* 0x000fe2000c101904 */
[----:B------:R-:W-:-:S03]  /*02b0*/  PRMT R11, R13, 0x5410, R8 ;  /* 0x000054100d0b7816 */ /* 0x000fc60000000008 */
[----:B------:R-:W-:Y:S04]  /*02c0*/  STG.E desc[UR4][R2.64+0x200], R7 ;  /* 0x0002000702007986 */ /* 0x000fe8000c101904 */
[----:B------:R-:W-:Y:S04]  /*02d0*/  STG.E desc[UR4][R2.64+0x400], R9 ;  /* 0x0004000902007986 */ /* 0x000fe8000c101904 */
[----:B------:R-:W-:Y:S01]  /*02e0*/  STG.E desc[UR4][R2.64+0x600], R11 ;  /* 0x0006000b02007986 */ /* 0x000fe2000c101904 */
[----:B------:R-:W-:Y:S05]  /*02f0*/  EXIT ;  /* 0x000000000000794d */ /* 0x000fea0003800000 */
.L_x_13941:
        /* <DEDUP_REMOVED lines=8> */
[----:B-1----:R-:W-:-:S06]  /*0380*/  @!P6 IMAD.WIDE.U32 R2, R5, 0x2, R2 ;  /* 0x000000020502e825 */ /* 0x002fcc00078e0002 */
[----:B------:R1:W2:Y:S01]  /*0390*/  @!P6 LDG.E.U16 R2, desc[UR4][R2.64] ;  /* 0x000000040202e981 */ /* 0x0002a2000c1e1500 */
[----:B------:R-:W-:Y:S01]  /*03a0*/  @!P6 VIADD R23, R23, 0x80 ;  /* 0x000000801717e836 */ /* 0x000fe20000000000 */
[----:B------:R-:W-:-:S04]  /*03b0*/  PRMT R18, RZ, 0x7610, R18 ;  /* 0x00007610ff127816 */ /* 0x000fc80000000012 */
[----:B------:R-:W-:Y:S01]  /*03c0*/  ISETP.GE.AND P1, PT, R23, R16, PT ;  /* 0x000000101700720c */ /* 0x000fe20003f26270 */
[----:B-1----:R-:W-:-:S04]  /*03d0*/  @!P0 IMAD.IADD R3, R0, 0x1, R17 ;  /* 0x0000000100038824 */ /* 0x002fc800078e0211 */
[----:B0-----:R-:W-:-:S08]  /*03e0*/  @!P0 IMAD.WIDE.U32 R14, R3, 0x2, R14 ;  /* 0x00000002030e8825 */ /* 0x001fd000078e000e */
[----:B------:R-:W-:Y:S01]  /*03f0*/  @!P1 IADD3 R29, R0, R23, RZ ;  /* 0x00000017001d9210 */ /* 0x000fe20007ffe0ff */
[----:B------:R-:W-:Y:S01]  /*0400*/  @!P1 VIADD R23, R23, 0x80 ;  /* 0x0000008017179836 */ /* 0x000fe20000000000 */
[----:B------:R-:W0:Y:S01]  /*0410*/  @!P1 LDC.64 R12, c[0x0][0x220] ;  /* 0x00008800ff0c9b82 */ /* 0x000e220000000a00 */
[----:B------:R-:W3:Y:S03]  /*0420*/  @!P0 LDG.E.U16 R14, desc[UR4][R14.64] ;  /* 0x000000040e0e8981 */ /* 0x000ee6000c1e1500 */
[----:B------:R-:W-:-:S13]  /*0430*/  ISETP.GE.AND P2, PT, R23, R16, PT ;  /* 0x000000101700720c */ /* 0x000fda0003f46270 */
[----:B------:R-:W-:Y:S01]  /*0440*/  @!P2 IMAD.IADD R27, R0, 0x1, R23 ;  /* 0x00000001001ba824 */ /* 0x000fe200078e0217 */
[----:B------:R-:W1:Y:S01]  /*0450*/  @!P2 LDC.64 R10, c[0x0][0x220] ;  /* 0x00008800ff0aab82 */ /* 0x000e620000000a00 */
[----:B------:R-:W-:-:S05]  /*0460*/  @!P2 VIADD R23, R23, 0x80 ;  /* 0x000000801717a836 */ /* 0x000fca0000000000 */
[----:B------:R-:W-:-:S13]  /*0470*/  ISETP.GE.AND P3, PT, R23, R16, PT ;  /* 0x000000101700720c */ /* 0x000fda0003f66270 */
[----:B------:R-:W-:Y:S02]  /*0480*/  @!P3 IMAD.IADD R25, R0, 0x1, R23 ;  /* 0x000000010019b824 */ /* 0x000fe400078e0217 */
[----:B------:R-:W-:-:S05]  /*0490*/  @!P3 VIADD R23, R23, 0x80 ;  /* 0x000000801717b836 */ /* 0x000fca0000000000 */
[----:B------:R-:W-:-:S13]  /*04a0*/  ISETP.GE.AND P4, PT, R23, R16, PT ;  /* 0x000000101700720c */ /* 0x000fda0003f86270 */
[----:B------:R-:W-:Y:S01]  /*04b0*/  @!P4 IADD3 R21, R0, R23, RZ ;  /* 0x000000170015c210 */ /* 0x000fe20007ffe0ff */
[----:B------:R-:W-:Y:S01]  /*04c0*/  @!P4 VIADD R23, R23, 0x80 ;  /* 0x000000801717c836 */ /* 0x000fe20000000000 */
[----:B------:R-:W4:Y:S04]  /*04d0*/  @!P4 LDC.64 R4, c[0x0][0x220] ;  /* 0x00008800ff04cb82 */ /* 0x000f280000000a00 */
[----:B------:R-:W-:-:S13]  /*04e0*/  ISETP.GE.AND P5, PT, R23, R16, PT ;  /* 0x000000101700720c */ /* 0x000fda0003fa6270 */
[----:B------:R-:W-:Y:S01]  /*04f0*/  @!P5 IMAD.IADD R19, R0, 0x1, R23 ;  /* 0x000000010013d824 */ /* 0x000fe200078e0217 */
[----:B------:R-:W5:Y:S01]  /*0500*/  @!P5 LDC.64 R6, c[0x0][0x220] ;  /* 0x00008800ff06db82 */ /* 0x000f620000000a00 */
[----:B------:R-:W-:Y:S02]  /*0510*/  @!P5 VIADD R23, R23, 0x80 ;  /* 0x000000801717d836 */ /* 0x000fe40000000000 */
[----:B0-----:R-:W-:-:S04]  /*0520*/  @!P1 IMAD.WIDE.U32 R12, R29, 0x2, R12 ;  /* 0x000000021d0c9825 */ /* 0x001fc800078e000c */
[----:B-1----:R-:W-:Y:S02]  /*0530*/  @!P2 IMAD.WIDE.U32 R10, R27, 0x2, R10 ;  /* 0x000000021b0aa825 */ /* 0x002fe400078e000a */
[----:B------:R-:W3:Y:S02]  /*0540*/  @!P1 LDG.E.U16 R12, desc[UR4][R12.64] ;  /* 0x000000040c0c9981 */ /* 0x000ee4000c1e1500 */
[----:B----4-:R-:W-:Y:S02]  /*0550*/  @!P4 IMAD.WIDE.U32 R4, R21, 0x2, R4 ;  /* 0x000000021504c825 */ /* 0x010fe400078e0004 */
[----:B------:R0:W4:Y:S01]  /*0560*/  @!P2 LDG.E.U16 R10, desc[UR4][R10.64] ;  /* 0x000000040a0aa981 */ /* 0x000122000c1e1500 */
[----:B------:R-:W1:Y:S01]  /*0570*/  @!P0 LDC.64 R20, c[0x0][0x218] ;  /* 0x00008600ff148b82 */ /* 0x000e620000000a00 */
[----:B-----5:R-:W-:-:S05]  /*0580*/  @!P5 IMAD.WIDE.U32 R6, R19, 0x2, R6 ;  /* 0x000000021306d825 */ /* 0x020fca00078e0006 */
[----:B------:R5:W4:Y:S01]  /*0590*/  @!P5 LDG.E.U16 R19, desc[UR4][R6.64] ;  /* 0x000000040613d981 */ /* 0x000b22000c1e1500 */
[----:B--2---:R-:W-:-:S05]  /*05a0*/  @!P6 IMAD.MOV R2, RZ, RZ, -R2 ;  /* 0x000000ffff02e224 */ /* 0x004fca00078e0a02 */
[----:B------:R-:W-:-:S04]  /*05b0*/  @!P6 PRMT R2, R2, 0x7710, RZ ;  /* 0x000077100202e816 */ /* 0x000fc800000000ff */
[----:B------:R-:W-:Y:S02]  /*05c0*/  @!P6 PRMT R18, R2, 0x7610, R18 ;  /* 0x000076100212e816 */ /* 0x000fe40000000012 */
[----:B------:R-:W-:Y:S01]  /*05d0*/  ISETP.GE.AND P6, PT, R23, R16, PT ;  /* 0x000000101700720c */ /* 0x000fe20003fc6270 */
[----:B------:R-:W2:-:S12]  /*05e0*/  @!P3 LDC.64 R2, c[0x0][0x220] ;  /* 0x00008800ff02bb82 */ /* 0x000e980000000a00 */
[----:B------:R-:W0:Y:S01]  /*05f0*/  @!P6 LDC.64 R8, c[0x0][0x220] ;  /* 0x00008800ff08eb82 */ /* 0x000e220000000a00 */
[----:B------:R-:W-:Y:S01]  /*0600*/  @!P6 IADD3 R23, R0, R23, RZ ;  /* 0x000000170017e210 */ /* 0x000fe20007ffe0ff */
[----:B--2---:R-:W-:-:S04]  /*0610*/  @!P3 IMAD.WIDE.U32 R2, R25, 0x2, R2 ;  /* 0x000000021902b825 */ /* 0x004fc800078e0002 */
[----:B0-----:R-:W-:Y:S02]  /*0620*/  @!P6 IMAD.WIDE.U32 R22, R23, 0x2, R8 ;  /* 0x000000021716e825 */ /* 0x001fe400078e0008 */
[----:B------:R-:W2:Y:S04]  /*0630*/  @!P3 LDG.E.U16 R8, desc[UR4][R2.64] ;  /* 0x000000040208b981 */ /* 0x000ea8000c1e1500 */
[----:B------:R0:W2:Y:S04]  /*0640*/  @!P4 LDG.E.U16 R9, desc[UR4][R4.64] ;  /* 0x000000040409c981 */ /* 0x0000a8000c1e1500 */
[----:B------:R-:W2:Y:S01]  /*0650*/  @!P6 LDG.E.U16 R22, desc[UR4][R22.64] ;  /* 0x000000041616e981 */ /* 0x000ea2000c1e1500 */
[----:B---3--:R-:W-:-:S02]  /*0660*/  @!P0 IMAD.MOV R14, RZ, RZ, -R14 ;  /* 0x000000ffff0e8224 */ /* 0x008fc400078e0a0e */
[----:B------:R-:W-:Y:S01]  /*0670*/  @!P0 IMAD.IADD R15, R0, 0x1, R17 ;  /* 0x00000001000f8824 */ /* 0x000fe200078e0211 */
[----:B------:R-:W-:Y:S02]  /*0680*/  PRMT R11, RZ, 0x7610, R11 ;  /* 0x00007610ff0b7816 */ /* 0x000fe4000000000b */
[----:B------:R-:W-:Y:S01]  /*0690*/  @!P0 PRMT R11, R14, 0x7710, RZ ;  /* 0x000077100e0b8816 */ /* 0x000fe200000000ff */
[----:B-1----:R-:W-:-:S04]  /*06a0*/  @!P0 IMAD.WIDE.U32 R14, R15, 0x2, R20 ;  /* 0x000000020f0e8825 */ /* 0x002fc800078e0014 */
[----:B------:R-:W-:Y:S01]  /*06b0*/  @!P0 VIADD R17, R17, 0x80 ;  /* 0x0000008011118836 */ /* 0x000fe20000000000 */
[----:B------:R1:W-:Y:S04]  /*06c0*/  @!P0 STG.E.U16 desc[UR4][R14.64], R11 ;  /* 0x0000000b0e008986 */ /* 0x0003e8000c101504 */
[----:B------:R-:W-:Y:S02]  /*06d0*/  ISETP.GE.AND P0, PT, R17, R16, PT ;  /* 0x000000101100720c */ /* 0x000fe40003f06270 */
[----:B-----5:R-:W-:Y:S02]  /*06e0*/  PRMT R7, RZ, 0x7610, R7 ;  /* 0x00007610ff077816 */ /* 0x020fe40000000007 */
[----:B------:R-:W-:Y:S01]  /*06f0*/  PRMT R6, RZ, 0x7610, R6 ;  /* 0x00007610ff067816 */ /* 0x000fe20000000006 */
[----:B------:R-:W-:Y:S01]  /*0700*/  BSSY B0, `(.L_x_13942) ;  /* 0x0000042000007945 */ /* 0x000fe20003800000 */
[----:B0-----:R-:W-:-:S03]  /*0710*/  PRMT R5, RZ, 0x7610, R5 ;  /* 0x00007610ff057816 */ /* 0x001fc60000000005 */
[----:B------:R-:W-:Y:S01]  /*0720*/  BSSY B1, `(.L_x_13943) ;  /* 0x0000039000017945 */ /* 0x000fe20003800000 */
[----:B------:R-:W-:Y:S01]  /*0730*/  PRMT R4, RZ, 0x7610, R4 ;  /* 0x00007610ff047816 */ /* 0x000fe20000000004 */
[----:B------:R-:W-:Y:S02]  /*0740*/  @!P1 IMAD.MOV R12, RZ, RZ, -R12 ;  /* 0x000000ffff0c9224 */ /* 0x000fe400078e0a0c */
[----:B----4-:R-:W-:-:S03]  /*0750*/  @!P2 IMAD.MOV R3, RZ, RZ, -R10 ;  /* 0x000000ffff03a224 */ /* 0x010fc600078e0a0a */
[----:B------:R-:W-:Y:S02]  /*0760*/  @!P1 PRMT R2, R12, 0x7710, RZ ;  /* 0x000077100c029816 */ /* 0x000fe400000000ff */
[----:B------:R-:W-:Y:S02]  /*0770*/  @!P2 PRMT R3, R3, 0x7710, RZ ;  /* 0x000077100303a816 */ /* 0x000fe400000000ff */
[----:B------:R-:W-:Y:S02]  /*0780*/  @!P1 PRMT R7, R2, 0x7610, R7 ;  /* 0x0000761002079816 */ /* 0x000fe40000000007 */
[----:B------:R-:W-:Y:S02]  /*0790*/  @!P2 PRMT R6, R3, 0x7610, R6 ;  /* 0x000076100306a816 */ /* 0x000fe40000000006 */
[----:B------:R-:W-:Y:S01]  /*07a0*/  PRMT R3, RZ, 0x7610, R3 ;  /* 0x00007610ff037816 */ /* 0x000fe20000000003 */
[----:B-1----:R-:W-:Y:S01]  /*07b0*/  @!P5 IMAD.MOV R11, RZ, RZ, -R19 ;  /* 0x000000ffff0bd224 */ /* 0x002fe200078e0a13 */
[----:B------:R-:W-:-:S04]  /*07c0*/  PRMT R2, RZ, 0x7610, R2 ;  /* 0x00007610ff027816 */ /* 0x000fc80000000002 */
[----:B------:R-:W-:-:S04]  /*07d0*/  @!P5 PRMT R11, R11, 0x7710, RZ ;  /* 0x000077100b0bd816 */ /* 0x000fc800000000ff */
[----:B------:R-:W-:Y:S02]  /*07e0*/  @!P5 PRMT R4, R11, 0x7610, R4 ;  /* 0x000076100b04d816 */ /* 0x000fe40000000004 */
[----:B--2---:R-:W-:Y:S01]  /*07f0*/  @!P3 IADD3 R8, RZ, -R8, RZ ;  /* 0x80000008ff08b210 */ /* 0x004fe20007ffe0ff */
[----:B------:R-:W-:Y:S02]  /*0800*/  @!P4 IMAD.MOV R10, RZ, RZ, -R9 ;  /* 0x000000ffff0ac224 */ /* 0x000fe400078e0a09 */
[----:B------:R-:W-:Y:S01]  /*0810*/  @!P6 IMAD.MOV R22, RZ, RZ, -R22 ;  /* 0x000000ffff16e224 */ /* 0x000fe200078e0a16 */
[----:B------:R-:W-:Y:S02]  /*0820*/  @!P3 PRMT R9, R8, 0x7710, RZ ;  /* 0x000077100809b816 */ /* 0x000fe400000000ff */
[----:B------:R-:W-:Y:S02]  /*0830*/  @!P4 PRMT R10, R10, 0x7710, RZ ;  /* 0x000077100a0ac816 */ /* 0x000fe400000000ff */
[----:B------:R-:W-:-:S02]  /*0840*/  @!P6 PRMT R8, R22, 0x7710, RZ ;  /* 0x000077101608e816 */ /* 0x000fc400000000ff */
[----:B------:R-:W-:Y:S02]  /*0850*/  @!P3 PRMT R5, R9, 0x7610, R5 ;  /* 0x000076100905b816 */ /* 0x000fe40000000005 */
[----:B------:R-:W-:Y:S02]  /*0860*/  @!P4 PRMT R3, R10, 0x7610, R3 ;  /* 0x000076100a03c816 */ /* 0x000fe40000000003 */
[----:B------:R-:W-:Y:S01]  /*0870*/  @!P6 PRMT R2, R8, 0x7610, R2 ;  /* 0x000076100802e816 */ /* 0x000fe20000000002 */
[----:B------:R-:W-:Y:S06]  /*0880*/  @P0 BRA `(.L_x_13944) ;  /* 0x0000000000300947 */ /* 0x000fec0003800000 */
        /* <DEDUP_REMOVED lines=12> */
.L_x_13944:
[----:B------:R-:W-:-:S13]  /*0950*/  ISETP.GE.AND P0, PT, R17, R16, PT ;  /* 0x000000101100720c */ /* 0x000fda0003f06270 */
[----:B------:R-:W-:Y:S05]  /*0960*/  @P0 BRA `(.L_x_13946) ;  /* 0x0000000000300947 */ /* 0x000fea0003800000 */
[----:B0-----:R-:W0:Y:S01]  /*0970*/  LDC.64 R8, c[0x0][0x218] ;  /* 0x00008600ff087b82 */ /* 0x001e220000000a00 */
[----:B------:R-:W-:Y:S02]  /*0980*/  IMAD.IADD R7, R0, 0x1, R17 ;  /* 0x0000000100077824 */ /* 0x000fe400078e0211 */
[----:B------:R-:W-:Y:S02]  /*0990*/  VIADD R17, R17, 0x80 ;  /* 0x0000008011117836 */ /* 0x000fe40000000000 */
[----:B0-----:R-:W-:-:S05]  /*09a0*/  IMAD.WIDE.U32 R8, R7, 0x2, R8 ;  /* 0x0000000207087825 */ /* 0x001fca00078e0008 */
[----:B------:R1:W-:Y:S02]  /*09b0*/  STG.E.U16 desc[UR4][R8.64], R6 ;  /* 0x0000000608007986 */ /* 0x0003e4000c101504 */
.L_x_13945:
[----:B------:R-:W-:-:S13]  /*09c0*/  ISETP.GE.AND P0, PT, R17, R16, PT ;  /* 0x000000101100720c */ /* 0x000fda0003f06270 */
[----:B------:R-:W-:Y:S05]  /*09d0*/  @P0 BRA `(.L_x_13947) ;  /* 0x0000000000340947 */ /* 0x000fea0003800000 */
[----:B-1----:R-:W1:Y:S01]  /*09e0*/  LDC.64 R6, c[0x0][0x218] ;  /* 0x00008600ff067b82 */ /* 0x002e620000000a00 */
[----:B0-----:R-:W-:Y:S02]  /*09f0*/  IMAD.IADD R9, R0, 0x1, R17 ;  /* 0x0000000100097824 */ /* 0x001fe400078e0211 */
[----:B------:R-:W-:Y:S02]  /*0a00*/  VIADD R17, R17, 0x80 ;  /* 0x0000008011117836 */ /* 0x000fe40000000000 */
[----:B-1----:R-:W-:-:S05]  /*0a10*/  IMAD.WIDE.U32 R6, R9, 0x2, R6 ;  /* 0x0000000209067825 */ /* 0x002fca00078e0006 */
[----:B------:R1:W-:Y:S02]  /*0a20*/  STG.E.U16 desc[UR4][R6.64], R5 ;  /* 0x0000000506007986 */ /* 0x0003e4000c101504 */
.L_x_13946:
        /* <DEDUP_REMOVED lines=8> */
.L_x_13947:
[----:B------:R-:W-:Y:S05]  /*0ab0*/  BSYNC B1 ;  /* 0x0000000000017941 */ /* 0x000fea0003800000 */
.L_x_13943:
[----:B------:R-:W-:-:S13]  /*0ac0*/  ISETP.GE.AND P0, PT, R17, R16, PT ;  /* 0x000000101100720c */ /* 0x000fda0003f06270 */
[----:B-12---:R-:W1:Y:S01]  /*0ad0*/  @!P0 LDC.64 R6, c[0x0][0x218] ;  /* 0x00008600ff068b82 */ /* 0x006e620000000a00 */
[----:B------:R-:W-:Y:S02]  /*0ae0*/  @!P0 IMAD.IADD R3, R0, 0x1, R17 ;  /* 0x0000000100038824 */ /* 0x000fe400078e0211 */
[----:B------:R-:W-:Y:S02]  /*0af0*/  @!P0 VIADD R17, R17, 0x80 ;  /* 0x0000008011118836 */ /* 0x000fe40000000000 */
[----:B-1----:R-:W-:-:S05]  /*0b00*/  @!P0 IMAD.WIDE.U32 R6, R3, 0x2, R6 ;  /* 0x0000000203068825 */ /* 0x002fca00078e0006 */
[----:B------:R2:W-:Y:S02]  /*0b10*/  @!P0 STG.E.U16 desc[UR4][R6.64], R4 ;  /* 0x0000000406008986 */ /* 0x0005e4000c101504 */
.L_x_13948:
[----:B------:R-:W-:Y:S05]  /*0b20*/  BSYNC B0 ;  /* 0x0000000000007941 */ /* 0x000fea0003800000 */
.L_x_13942:
[----:B------:R-:W-:Y:S05]  /*0b30*/  WARPSYNC.ALL ;  /* 0x0000000000007948 */ /* 0x000fea0003800000 */
[----:B------:R-:W-:-:S13]  /*0b40*/  ISETP.GE.AND P0, PT, R17, R16, PT ;  /* 0x000000101100720c */ /* 0x000fda0003f06270 */
[----:B------:R-:W-:Y:S05]  /*0b50*/  @P0 EXIT ;  /* 0x000000000000094d */ /* 0x000fea0003800000 */
[----:B-12---:R-:W1:Y:S01]  /*0b60*/  LDC.64 R4, c[0x0][0x218] ;  /* 0x00008600ff047b82 */ /* 0x006e620000000a00 */
[----:B------:R-:W-:-:S04]  /*0b70*/  IMAD.IADD R17, R0, 0x1, R17 ;  /* 0x0000000100117824 */ /* 0x000fc800078e0211 */
[----:B-1----:R-:W-:-:S05]  /*0b80*/  IMAD.WIDE.U32 R4, R17, 0x2, R4 ;  /* 0x0000000211047825 */ /* 0x002fca00078e0004 */
[----:B------:R-:W-:Y:S01]  /*0b90*/  STG.E.U16 desc[UR4][R4.64], R2 ;  /* 0x0000000204007986 */ /* 0x000fe2000c101504 */
[----:B------:R-:W-:Y:S05]  /*0ba0*/  EXIT ;  /* 0x000000000000794d */ /* 0x000fea0003800000 */
.L_x_13949:
        /* <DEDUP_REMOVED lines=13> */
.L_x_23593:


//--------------------- .text._ZN2at6native29vectorized_elementwise_kernelILi4EZZZNS0_15neg_kernel_cudaERNS_18TensorIteratorBaseEENKUlvE0_clEvENKUlvE3_clEvEUlsE_St5arrayIPcLm2EEEEviT0_T1_ --------------------------
	.section	.text._ZN2at6native29vectorized_elementwise_kernelILi4EZZZNS0_15neg_kernel_cudaERNS_18TensorIteratorBaseEENKUlvE0_clEvENKUlvE3_clEvEUlsE_St5arrayIPcLm2EEEEviT0_T1_,"ax",@progbits
	.align	128
        .global         _ZN2at6native29vectorized_elementwise_kernelILi4EZZZNS0_15neg_kernel_cudaERNS_18TensorIteratorBaseEENKUlvE0_clEvENKUlvE3_clEvEUlsE_St5arrayIPcLm2EEEEviT0_T1_
        .type           _ZN2at6native29vectorized_elementwise_kernelILi4EZZZNS0_15neg_kernel_cudaERNS_18TensorIteratorBaseEENKUlvE0_clEvENKUlvE3_clEvEUlsE_St5arrayIPcLm2EEEEviT0_T1_,@function
        .size           _ZN2at6native29vectorized_elementwise_kernelILi4EZZZNS0_15neg_kernel_cudaERNS_18TensorIteratorBaseEENKUlvE0_clEvENKUlvE3_clEvEUlsE_St5arrayIPcLm2EEEEviT0_T1_,(.L_x_23594 - _ZN2at6native29vectorized_elementwise_kernelILi4EZZZNS0_15neg_kernel_cudaERNS_18TensorIteratorBaseEENKUlvE0_clEvENKUlvE3_clEvEUlsE_St5arrayIPcLm2EEEEviT0_T1_)
        .other          _ZN2at6native29vectorized_elementwise_kernelILi4EZZZNS0_15neg_kernel_cudaERNS_18TensorIteratorBaseEENKUlvE0_clEvENKUlvE3_clEvEUlsE_St5arrayIPcLm2EEEEviT0_T1_,@"STO_CUDA_ENTRY STV_DEFAULT"
_ZN2at6native29vectorized_elementwise_kernelILi4EZZZNS0_15neg_kernel_cudaERNS_18TensorIteratorBaseEENKUlvE0_clEvENKUlvE3_clEvEUlsE_St5arrayIPcLm2EEEEviT0_T1_:
.text._ZN2at6native29vectorized_elementwise_kernelILi4EZZZNS0_15neg_kernel_cudaERNS_18TensorIteratorBaseEENKUlvE0_clEvENKUlvE3_clEvEUlsE_St5arrayIPcLm2EEEEviT0_T1_:
        /* <DEDUP_REMOVED lines=17> */
[----:B--2---:R-:W-:-:S03]  /*0110*/  PRMT R0, R9, 0xbb32, RZ ;  /* 0x0000bb3209007816 */ /* 0x004fc600000000ff */
[----:B------:R-:W-:Y:S01]  /*0120*/  IMAD.MOV R9, RZ, RZ, -R9 ;  /* 0x000000ffff097224 */ /* 0x000fe200078e0a09 */
[----:B------:R-:W-:Y:S01]  /*0130*/  PRMT R4, R8, 0xbb32, RZ ;  /* 0x0000bb3208047816 */ /* 0x000fe200000000ff */
[----:B------:R-:W-:Y:S01]  /*0140*/  IMAD.MOV R8, RZ, RZ, -R8 ;  /* 0x000000ffff087224 */ /* 0x000fe200078e0a08 */
[----:B---3--:R-:W-:Y:S01]  /*0150*/  PRMT R12, R11, 0xbb32, RZ ;  /* 0x0000bb320b0c7816 */ /* 0x008fe200000000ff */
[----:B------:R-:W-:Y:S01]  /*0160*/  IMAD.MOV R0, RZ, RZ, -R0 ;  /* 0x000000ffff007224 */ /* 0x000fe200078e0a00 */
[----:B------:R-:W-:Y:S01]  /*0170*/  PRMT R13, R10, 0xbb32, RZ ;  /* 0x0000bb320a0d7816 */ /* 0x000fe200000000ff */
[----:B------:R-:W-:Y:S01]  /*0180*/  IMAD.MOV R11, RZ, RZ, -R11 ;  /* 0x000000ffff0b7224 */ /* 0x000fe200078e0a0b */
[----:B------:R-:W-:Y:S01]  /*0190*/  PRMT R7, R9, 0x7710, RZ ;  /* 0x0000771009077816 */ /* 0x000fe200000000ff */
[----:B------:R-:W-:Y:S01]  /*01a0*/  IMAD.MOV R6, RZ, RZ, -R12 ;  /* 0x000000ffff067224 */ /* 0x000fe200078e0a0c */
[----:B------:R-:W-:Y:S01]  /*01b0*/  PRMT R9, R8, 0x7710, RZ ;  /* 0x0000771008097816 */ /* 0x000fe200000000ff */
[----:B------:R-:W-:Y:S01]  /*01c0*/  IMAD.MOV R10, RZ, RZ, -R10 ;  /* 0x000000ffff0a7224 */ /* 0x000fe200078e0a0a */
[----:B------:R-:W-:Y:S01]  /*01d0*/  IADD3 R4, RZ, -R4, RZ ;  /* 0x80000004ff047210 */ /* 0x000fe20007ffe0ff */
[----:B------:R-:W-:Y:S01]  /*01e0*/  IMAD.MOV R8, RZ, RZ, -R13 ;  /* 0x000000ffff087224 */ /* 0x000fe200078e0a0d */
[----:B------:R-:W-:-:S02]  /*01f0*/  PRMT R0, R0, 0x7710, RZ ;  /* 0x0000771000007816 */ /* 0x000fc400000000ff */
[----:B------:R-:W-:Y:S02]  /*0200*/  PRMT R11, R11, 0x7710, RZ ;  /* 0x000077100b0b7816 */ /* 0x000fe400000000ff */
[----:B------:R-:W-:Y:S02]  /*0210*/  PRMT R6, R6, 0x7710, RZ ;  /* 0x0000771006067816 */ /* 0x000fe400000000ff */
[----:B------:R-:W-:Y:S02]  /*0220*/  PRMT R13, R10, 0x7710, RZ ;  /* 0x000077100a0d7816 */ /* 0x000fe400000000ff */
[----:B------:R-:W-:Y:S02]  /*0230*/  PRMT R4, R4, 0x7710, RZ ;  /* 0x0000771004047816 */ /* 0x000fe400000000ff */
[----:B------:R-:W-:Y:S02]  /*0240*/  PRMT R8, R8, 0x7710, RZ ;  /* 0x0000771008087816 */ /* 0x000fe400000000ff */
[----:B------:R-:W-:-:S02]  /*0250*/  PRMT R5, R7, 0x5410, R0 ;  /* 0x0000541007057816 */ /* 0x000fc40000000000 */
[----:B------:R-:W-:Y:S02]  /*0260*/  PRMT R7, R11, 0x5410, R6 ;  /* 0x000054100b077816 */ /* 0x000fe40000000006 */
[----:B------:R-:W-:Y:S02]  /*0270*/  PRMT R4, R9, 0x5410, R4 ;  /* 0x0000541009047816 */ /* 0x000fe40000000004 */
[----:B------:R-:W-:-:S03]  /*0280*/  PRMT R6, R13, 0x5410, R8 ;  /* 0x000054100d067816 */ /* 0x000fc60000000008 */
[----:B------:R-:W-:Y:S04]  /*0290*/  STG.E.64 desc[UR4][R2.64], R4 ;  /* 0x0000000402007986 */ /* 0x000fe8000c101b04 */
[----:B------:R-:W-:Y:S01]  /*02a0*/  STG.E.64 desc[UR4][R2.64+0x400], R6 ;  /* 0x0004000602007986 */ /* 0x000fe2000c101b04 */
[----:B------:R-:W-:Y:S05]  /*02b0*/  EXIT ;  /* 0x000000000000794d */ /* 0x000fea0003800000 */
.L_x_13950:
        /* <DEDUP_REMOVED lines=101> */
.L_x_13953:
[----:B------:R-:W-:-:S13]  /*0910*/  ISETP.GE.AND P0, PT, R17, R16, PT ;  /* 0x000000101100720c */ /* 0x000fda0003f06270 */
[----:B------:R-:W-:Y:S05]  /*0920*/  @P0 BRA `(.L_x_13955) ;  /* 0x0000000000300947 */ /* 0x000fea0003800000 */
[----:B0-----:R-:W0:Y:S01]  /*0930*/  LDC.64 R8, c[0x0][0x218] ;  /* 0x00008600ff087b82 */ /* 0x001e220000000a00 */
[----:B------:R-:W-:Y:S02]  /*0940*/  IMAD.IADD R7, R0, 0x1, R17 ;  /* 0x0000000100077824 */ /* 0x000fe400078e0211 */
[----:B------:R-:W-:Y:S02]  /*0950*/  VIADD R17, R17, 0x80 ;  /* 0x0000008011117836 */ /* 0x000fe40000000000 */
[----:B0-----:R-:W-:-:S05]  /*0960*/  IMAD.WIDE.U32 R8, R7, 0x2, R8 ;  /* 0x0000000207087825 */ /* 0x001fca00078e0008 */
[----:B------:R1:W-:Y:S02]  /*0970*/  STG.E.U16 desc[UR4][R8.64], R6 ;  /* 0x0000000608007986 */ /* 0x0003e4000c101504 */
.L_x_13954:
[----:B------:R-:W-:-:S13]  /*0980*/  ISETP.GE.AND P0, PT, R17, R16, PT ;  /* 0x000000101100720c */ /* 0x000fda0003f06270 */
[----:B------:R-:W-:Y:S05]  /*0990*/  @P0 BRA `(.L_x_13956) ;  /* 0x0000000000340947 */ /* 0x000fea0003800000 */
[----:B-1----:R-:W1:Y:S01]  /*09a0*/  LDC.64 R6, c[0x0][0x218] ;  /* 0x00008600ff067b82 */ /* 0x002e620000000a00 */
[----:B0-----:R-:W-:Y:S02]  /*09b0*/  IMAD.IADD R9, R0, 0x1, R17 ;  /* 0x0000000100097824 */ /* 0x001fe400078e0211 */
[----:B------:R-:W-:Y:S02]  /*09c0*/  VIADD R17, R17, 0x80 ;  /* 0x0000008011117836 */ /* 0x000fe40000000000 */
[----:B-1----:R-:W-:-:S05]  /*09d0*/  IMAD.WIDE.U32 R6, R9, 0x2, R6 ;  /* 0x0000000209067825 */ /* 0x002fca00078e0006 */
[----:B------:R1:W-:Y:S02]  /*09e0*/  STG.E.U16 desc[UR4][R6.64], R5 ;  /* 0x0000000506007986 */ /* 0x0003e4000c101504 */
.L_x_13955:
        /* <DEDUP_REMOVED lines=8> */
.L_x_13956:
[----:B------:R-:W-:Y:S05]  /*0a70*/  BSYNC B1 ;  /* 0x0000000000017941 */ /* 0x000fea0003800000 */
.L_x_13952:
[----:B------:R-:W-:-:S13]  /*0a80*/  ISETP.GE.AND P0, PT, R17, R16, PT ;  /* 0x000000101100720c */ /* 0x000fda0003f06270 */
[----:B-12---:R-:W1:Y:S01]  /*0a90*/  @!P0 LDC.64 R6, c[0x0][0x218] ;  /* 0x00008600ff068b82 */ /* 0x006e620000000a00 */
[----:B------:R-:W-:Y:S02]  /*0aa0*/  @!P0 IMAD.IADD R3, R0, 0x1, R17 ;  /* 0x0000000100038824 */ /* 0x000fe400078e0211 */
[----:B------:R-:W-:Y:S02]  /*0ab0*/  @!P0 VIADD R17, R17, 0x80 ;  /* 0x0000008011118836 */ /* 0x000fe40000000000 */
[----:B-1----:R-:W-:-:S05]  /*0ac0*/  @!P0 IMAD.WIDE.U32 R6, R3, 0x2, R6 ;  /* 0x0000000203068825 */ /* 0x002fca00078e0006 */
[----:B------:R2:W-:Y:S02]  /*0ad0*/  @!P0 STG.E.U16 desc[UR4][R6.64], R4 ;  /* 0x0000000406008986 */ /* 0x0005e4000c101504 */
.L_x_13957:
[----:B------:R-:W-:Y:S05]  /*0ae0*/  BSYNC B0 ;  /* 0x0000000000007941 */ /* 0x000fea0003800000 */
.L_x_13951:
        /* <DEDUP_REMOVED lines=8> */
.L_x_13958:
        /* <DEDUP_REMOVED lines=9> */
.L_x_23594:


//--------------------- .text._ZN2at6native29vectorized_elementwise_kernelILi8EZZZNS0_15neg_kernel_cudaERNS_18TensorIteratorBaseEENKUlvE0_clEvENKUlvE3_clEvEUlsE_St5arrayIPcLm2EEEEviT0_T1_ --------------------------
	.section	.text._ZN2at6native29vectorized_elementwise_kernelILi8EZZZNS0_15neg_kernel_cudaERNS_18TensorIteratorBaseEENKUlvE0_clEvENKUlvE3_clEvEUlsE_St5arrayIPcLm2EEEEviT0_T1_,"ax",@progbits
	.align	128
        .global         _ZN2at6native29vectorized_elementwise_kernelILi8EZZZNS0_15neg_kernel_cudaERNS_18TensorIteratorBaseEENKUlvE0_clEvENKUlvE3_clEvEUlsE_St5arrayIPcLm2EEEEviT0_T1_
        .type           _ZN2at6native29vectorized_elementwise_kernelILi8EZZZNS0_15neg_kernel_cudaERNS_18TensorIteratorBaseEENKUlvE0_clEvENKUlvE3_clEvEUlsE_St5arrayIPcLm2EEEEviT0_T1_,@function
        .size           _ZN2at6native29vectorized_elementwise_kernelILi8EZZZNS0_15neg_kernel_cudaERNS_18TensorIteratorBaseEENKUlvE0_clEvENKUlvE3_clEvEUlsE_St5arrayIPcLm2EEEEviT0_T1_,(.L_x_23595 - _ZN2at6native29vectorized_elementwise_kernelILi8EZZZNS0_15neg_kernel_cudaERNS_18TensorIteratorBaseEENKUlvE0_clEvENKUlvE3_clEvEUlsE_St5arrayIPcLm2EEEEviT0_T1_)
        .other          _ZN2at6native29vectorized_elementwise_kernelILi8EZZZNS0_15neg_kernel_cudaERNS_18TensorIteratorBaseEENKUlvE0_clEvENKUlvE3_clEvEUlsE_St5arrayIPcLm2EEEEviT0_T1_,@"STO_CUDA_ENTRY STV_DEFAULT"
_ZN2at6native29vectorized_elementwise_kernelILi8EZZZNS0_15neg_kernel_cudaERNS_18TensorIteratorBaseEENKUlvE0_clEvENKUlvE3_clEvEUlsE_St5arrayIPcLm2EEEEviT0_T1_:
.text._ZN2at6native29vectorized_elementwise_kernelILi8EZZZNS0_15neg_kernel_cudaERNS_18TensorIteratorBaseEENKUlvE0_clEvENKUlvE3_clEvEUlsE_St5arrayIPcLm2EEEEviT0_T1_:
        /* <DEDUP_REMOVED lines=16> */
[----:B--2---:R-:W-:-:S03]  /*0100*/  PRMT R0, R4, 0xbb32, RZ ;  /* 0x0000bb3204007816 */ /* 0x004fc600000000ff */
[----:B------:R-:W-:Y:S01]  /*0110*/  IMAD.MOV R8, RZ, RZ, -R4 ;  /* 0x000000ffff087224 */ /* 0x000fe200078e0a04 */
[----:B------:R-:W-:Y:S01]  /*0120*/  PRMT R12, R6, 0xbb32, RZ ;  /* 0x0000bb32060c7816 */ /* 0x000fe200000000ff */
        /* <DEDUP_REMOVED lines=20> */
[----:B------:R-:W-:-:S05]  /*0270*/  PRMT R7, R13, 0x5410, R8 ;  /* 0x000054100d077816 */ /* 0x000fca0000000008 */
[----:B------:R-:W-:Y:S01]  /*0280*/  STG.E.128 desc[UR4][R2.64], R4 ;  /* 0x0000000402007986 */ /* 0x000fe2000c101d04 */
[----:B------:R-:W-:Y:S05]  /*0290*/  EXIT ;  /* 0x000000000000794d */ /* 0x000fea0003800000 */
.L_x_13959:
        /* <DEDUP_REMOVED lines=101> */
.L_x_13962:
[----:B------:R-:W-:-:S13]  /*08f0*/  ISETP.GE.AND P0, PT, R17, R16, PT ;  /* 0x000000101100720c */ /* 0x000fda0003f06270 */
[----:B------:R-:W-:Y:S05]  /*0900*/  @P0 BRA `(.L_x_13964) ;  /* 0x0000000000300947 */ /* 0x000fea0003800000 */
[----:B0-----:R-:W0:Y:S01]  /*0910*/  LDC.64 R8, c[0x0][0x218] ;  /* 0x00008600ff087b82 */ /* 0x001e220000000a00 */
[----:B------:R-:W-:Y:S02]  /*0920*/  IMAD.IADD R7, R0, 0x1, R17 ;  /* 0x0000000100077824 */ /* 0x000fe400078e0211 */
[----:B------:R-:W-:Y:S02]  /*0930*/  VIADD R17, R17, 0x80 ;  /* 0x0000008011117836 */ /* 0x000fe40000000000 */
[----:B0-----:R-:W-:-:S05]  /*0940*/  IMAD.WIDE.U32 R8, R7, 0x2, R8 ;  /* 0x0000000207087825 */ /* 0x001fca00078e0008 */
[----:B------:R1:W-:Y:S02]  /*0950*/  STG.E.U16 desc[UR4][R8.64], R6 ;  /* 0x0000000608007986 */ /* 0x0003e4000c101504 */
.L_x_13963:
[----:B------:R-:W-:-:S13]  /*0960*/  ISETP.GE.AND P0, PT, R17, R16, PT ;  /* 0x000000101100720c */ /* 0x000fda0003f06270 */
[----:B------:R-:W-:Y:S05]  /*0970*/  @P0 BRA `(.L_x_13965) ;  /* 0x0000000000340947 */ /* 0x000fea0003800000 */
[----:B-1----:R-:W1:Y:S01]  /*0980*/  LDC.64 R6, c[0x0][0x218] ;  /* 0x00008600ff067b82 */ /* 0x002e620000000a00 */
[----:B0-----:R-:W-:Y:S02]  /*0990*/  IMAD.IADD R9, R0, 0x1, R17 ;  /* 0x0000000100097824 */ /* 0x001fe400078e0211 */
[----:B------:R-:W-:Y:S02]  /*09a0*/  VIADD R17, R17, 0x80 ;  /* 0x0000008011117836 */ /* 0x000fe40000000000 */
[----:B-1----:R-:W-:-:S05]  /*09b0*/  IMAD.WIDE.U32 R6, R9, 0x2, R6 ;  /* 0x0000000209067825 */ /* 0x002fca00078e0006 */
[----:B------:R1:W-:Y:S02]  /*09c0*/  STG.E.U16 desc[UR4][R6.64], R5 ;  /* 0x0000000506007986 */ /* 0x0003e4000c101504 */
.L_x_13964:
        /* <DEDUP_REMOVED lines=8> */
.L_x_13965:
[----:B------:R-:W-:Y:S05]  /*0a50*/  BSYNC B1 ;  /* 0x0000000000017941 */ /* 0x000fea0003800000 */
.L_x_13961:
[----:B------:R-:W-:-:S13]  /*0a60*/  ISETP.GE.AND P0, PT, R17, R16, PT ;  /* 0x000000101100720c */ /* 0x000fda0003f06270 */
[----:B-12---:R-:W1:Y:S01]  /*0a70*/  @!P0 LDC.64 R6, c[0x0][0x218] ;  /* 0x00008600ff068b82 */ /* 0x006e620000000a00 */
[----:B------:R-:W-:Y:S02]  /*0a80*/  @!P0 IMAD.IADD R3, R0, 0x1, R17 ;  /* 0x0000000100038824 */ /* 0x000fe400078e0211 */
[----:B------:R-:W-:Y:S02]  /*0a90*/  @!P0 VIADD R17, R17, 0x80 ;  /* 0x0000008011118836 */ /* 0x000fe40000000000 */
[----:B-1----:R-:W-:-:S05]  /*0aa0*/  @!P0 IMAD.WIDE.U32 R6, R3, 0x2, R6 ;  /* 0x0000000203068825 */ /* 0x002fca00078e0006 */
[----:B------:R2:W-:Y:S02]  /*0ab0*/  @!P0 STG.E.U16 desc[UR4][R6.64], R4 ;  /* 0x0000000406008986 */ /* 0x0005e4000c101504 */
.L_x_13966:
[----:B------:R-:W-:Y:S05]  /*0ac0*/  BSYNC B0 ;  /* 0x0000000000007941 */ /* 0x000fea0003800000 */
.L_x_13960:
        /* <DEDUP_REMOVED lines=8> */
.L_x_13967:
        /* <DEDUP_REMOVED lines=11> */
.L_x_23595:


//--------------------- .text._ZN2at6native18elementwise_kernelILi128ELi4EZNS0_15gpu_kernel_implIZZZNS0_15neg_kernel_cudaERNS_18TensorIteratorBaseEENKUlvE0_clEvENKUlvE2_clEvEUllE_EEvS4_RKT_EUliE_EEviT1_ --------------------------
	.section	.text._ZN2at6native18elementwise_kernelILi128ELi4EZNS0_15gpu_kernel_implIZZZNS0_15neg_kernel_cudaERNS_18TensorIteratorBaseEENKUlvE0_clEvENKUlvE2_clEvEUllE_EEvS4_RKT_EUliE_EEviT1_,"ax",@progbits
	.align	128
        .global         _ZN2at6native18elementwise_kernelILi128ELi4EZNS0_15gpu_kernel_implIZZZNS0_15neg_kernel_cudaERNS_18TensorIteratorBaseEENKUlvE0_clEvENKUlvE2_clEvEUllE_EEvS4_RKT_EUliE_EEviT1_
        .type           _ZN2at6native18elementwise_kernelILi128ELi4EZNS0_15gpu_kernel_implIZZZNS0_15neg_kernel_cudaERNS_18TensorIteratorBaseEENKUlvE0_clEvENKUlvE2_clEvEUllE_EEvS4_RKT_EUliE_EEviT1_,@function
        .size           _ZN2at6native18elementwise_kernelILi128ELi4EZNS0_15gpu_kernel_implIZZZNS0_15neg_kernel_cudaERNS_18TensorIteratorBaseEENKUlvE0_clEvENKUlvE2_clEvEUllE_EEvS4_RKT_EUliE_EEviT1_,(.L_x_23596 - _ZN2at6native18elementwise_kernelILi128ELi4EZNS0_15gpu_kernel_implIZZZNS0_15neg_kernel_cudaERNS_18TensorIteratorBaseEENKUlvE0_clEvENKUlvE2_clEvEUllE_EEvS4_RKT_EUliE_EEviT1_)
        .other          _ZN2at6native18elementwise_kernelILi128ELi4EZNS0_15gpu_kernel_implIZZZNS0_15neg_kernel_cudaERNS_18TensorIteratorBaseEENKUlvE0_clEvENKUlvE2_clEvEUllE_EEvS4_RKT_EUliE_EEviT1_,@"STO_CUDA_ENTRY STV_DEFAULT"
_ZN2at6native18elementwise_kernelILi128ELi4EZNS0_15gpu_kernel_implIZZZNS0_15neg_kernel_cudaERNS_18TensorIteratorBaseEENKUlvE0_clEvENKUlvE2_clEvEUllE_EEvS4_RKT_EUliE_EEviT1_:
.text._ZN2at6native18elementwise_kernelILi128ELi4EZNS0_15gpu_kernel_implIZZZNS0_15neg_kernel_cudaERNS_18TensorIteratorBaseEENKUlvE0_clEvENKUlvE2_clEvEUllE_EEvS4_RKT_EUliE_EEviT1_:
        /* <DEDUP_REMOVED lines=313> */
.L_x_13970:
        /* <DEDUP_REMOVED lines=21> */
.L_x_13974:
[----:B------:R0:W5:Y:S01]  /*14e0*/  LDG.E.U8 R2, desc[UR36][R4.64] ;  /* 0x0000002404027981 */ /* 0x000162000c1e1100 */
[----:B------:R-:W-:Y:S01]  /*14f0*/  IMAD.MOV.U32 R3, RZ, RZ, RZ ;  /* 0x000000ffff037224 */ /* 0x000fe200078e00ff */
[----:B------:R-:W-:Y:S06]  /*1500*/  BRA `(.L_x_13976) ;  /* 0x0000000c00487947 */ /* 0x000fec0003800000 */
.L_x_13973:
        /* <DEDUP_REMOVED lines=8> */
.L_x_13978:
[----:B------:R-:W2:Y:S02]  /*1590*/  LDG.E R2, desc[UR36][R4.64] ;  /* 0x0000002404027981 */ /* 0x000ea4000c1e1900 */
[----:B--2---:R-:W-:Y:S01]  /*15a0*/  SHF.R.S32.HI R3, RZ, 0x1f, R2 ;  /* 0x0000001fff037819 */ /* 0x004fe20000011402 */
[----:B------:R-:W-:Y:S06]  /*15b0*/  BRA `(.L_x_13976) ;  /* 0x0000000c001c7947 */ /* 0x000fec0003800000 */
.L_x_13977:
[----:B------:R-:W2:Y:S02]  /*15c0*/  LDG.E.S16 R2, desc[UR36][R4.64] ;  /* 0x0000002404027981 */ /* 0x000ea4000c1e1700 */
[----:B--2---:R-:W-:Y:S01]  /*15d0*/  SHF.R.S32.HI R3, RZ, 0x1f, R2 ;  /* 0x0000001fff037819 */ /* 0x004fe20000011402 */
[----:B------:R-:W-:Y:S06]  /*15e0*/  BRA `(.L_x_13976) ;  /* 0x0000000c00107947 */ /* 0x000fec0003800000 */
.L_x_13972:
        /* <DEDUP_REMOVED lines=9> */
.L_x_13980:
[----:B------:R-:W2:Y:S02]  /*1680*/  LDG.E.U16 R4, desc[UR36][R4.64] ;  /* 0x0000002404047981 */ /* 0x000ea4000c1e1500 */
[----:B--2---:R-:W-:-:S06]  /*1690*/  HADD2.F32 R2, -RZ, R4.H0_H0 ;  /* 0x20000004ff027230 */ /* 0x004fcc0000004100 */
[----:B------:R-:W0:Y:S01]  /*16a0*/  F2I.S64.TRUNC R2, R2 ;  /* 0x0000000200027311 */ /* 0x000e22000020d900 */
[----:B------:R-:W-:Y:S05]  /*16b0*/  BRA `(.L_x_13976) ;  /* 0x0000000800dc7947 */ /* 0x000fea0003800000 */
.L_x_13979:
        /* <DEDUP_REMOVED lines=9> */
.L_x_13982:
[----:B------:R-:W2:Y:S02]  /*1750*/  LDG.E.U16 R4, desc[UR36][R4.64] ;  /* 0x0000002404047981 */ /* 0x000ea4000c1e1500 */
[----:B--2---:R-:W-:-:S06]  /*1760*/  HADD2.F32 R2, -RZ, R4.H0_H0 ;  /* 0x20000004ff027230 */ /* 0x004fcc0000004100 */
[----:B------:R-:W0:Y:S01]  /*1770*/  F2I.S64.TRUNC R2, R2 ;  /* 0x0000000200027311 */ /* 0x000e22000020d900 */
[----:B------:R-:W-:Y:S05]  /*1780*/  BRA `(.L_x_13976) ;  /* 0x0000000800a87947 */ /* 0x000fea0003800000 */
.L_x_13981:
[----:B------:R-:W2:Y:S02]  /*1790*/  LDG.E.64 R2, desc[UR36][R4.64] ;  /* 0x0000002404027981 */ /* 0x000ea4000c1e1b00 */
[----:B--2---:R-:W0:Y:S01]  /*17a0*/  F2I.S64.F64.TRUNC R2, R2 ;  /* 0x0000000200027311 */ /* 0x004e22000030d900 */
[----:B------:R-:W-:Y:S05]  /*17b0*/  BRA `(.L_x_13976) ;  /* 0x00000008009c7947 */ /* 0x000fea0003800000 */
.L_x_13971:
        /* <DEDUP_REMOVED lines=13> */
.L_x_13985:
[----:B------:R-:W2:Y:S02]  /*1890*/  LDG.E.64 R2, desc[UR36][R4.64] ;  /* 0x0000002404027981 */ /* 0x000ea4000c1e1b00 */
[----:B--2---:R-:W0:Y:S01]  /*18a0*/  F2I.S64.F64.TRUNC R2, R2 ;  /* 0x0000000200027311 */ /* 0x004e22000030d900 */
[----:B------:R-:W-:Y:S05]  /*18b0*/  BRA `(.L_x_13976) ;  /* 0x00000008005c7947 */ /* 0x000fea0003800000 */
.L_x_13984:
        /* <DEDUP_REMOVED lines=27> */
.L_x_13987:
        /* <DEDUP_REMOVED lines=14> */
.L_x_13986:
[----:B------:R-:W2:Y:S02]  /*1b50*/  LDG.E.U16 R2, desc[UR36][R4.64] ;  /* 0x0000002404027981 */ /* 0x000ea4000c1e1500 */
[----:B--2---:R-:W-:-:S06]  /*1b60*/  IMAD.U32 R2, R2, 0x10000, RZ ;  /* 0x0001000002027824 */ /* 0x004fcc00078e00ff */
[----:B------:R-:W0:Y:S01]  /*1b70*/  F2I.S64.TRUNC R2, R2 ;  /* 0x0000000200027311 */ /* 0x000e22000020d900 */
[----:B------:R-:W-:Y:S05]  /*1b80*/  BRA `(.L_x_13976) ;  /* 0x0000000400a87947 */ /* 0x000fea0003800000 */
.L_x_13983:
        /* <DEDUP_REMOVED lines=11> */
.L_x_13990:
        /* <DEDUP_REMOVED lines=21> */
.L_x_13994:
[----:B------:R-:W-:Y:S05]  /*1d90*/  BSYNC B1 ;  /* 0x0000000000017941 */ /* 0x000fea0003800000 */
.L_x_13993:
[----:B------:R-:W-:Y:S01]  /*1da0*/  IMAD.SHL.U32 R2, R2, 0x100000, RZ ;  /* 0x0010000002027824 */ /* 0x000fe200078e00ff */
[----:B------:R-:W-:-:S04]  /*1db0*/  LEA R3, R0, 0x3b800000, 0x17 ;  /* 0x3b80000000037811 */ /* 0x000fc800078eb8ff */
[----:B------:R-:W-:-:S07]  /*1dc0*/  LOP3.LUT R2, R3, R2, R4, 0xfe, !PT ;  /* 0x0000000203027212 */ /* 0x000fce00078efe04 */
.L_x_13992:
[----:B------:R-:W-:Y:S05]  /*1dd0*/  BSYNC B0 ;  /* 0x0000000000007941 */ /* 0x000fea0003800000 */
.L_x_13991:
[----:B------:R-:W1:Y:S01]  /*1de0*/  F2I.S64.TRUNC R2, R2 ;  /* 0x0000000200027311 */ /* 0x000e62000020d900 */
[----:B------:R-:W-:Y:S05]  /*1df0*/  BRA `(.L_x_13976) ;  /* 0x00000004000c7947 */ /* 0x000fea0003800000 */
.L_x_13989:
        /* <DEDUP_REMOVED lines=21> */
.L_x_13998:
[----:B------:R-:W-:Y:S05]  /*1f50*/  BSYNC B1 ;  /* 0x0000000000017941 */ /* 0x000fea0003800000 */
.L_x_13997:
[----:B------:R-:W-:Y:S01]  /*1f60*/  IMAD.SHL.U32 R2, R2, 0x200000, RZ ;  /* 0x0020000002027824 */ /* 0x000fe200078e00ff */
[----:B------:R-:W-:-:S04]  /*1f70*/  LEA R3, R0, 0x37800000, 0x17 ;  /* 0x3780000000037811 */ /* 0x000fc800078eb8ff */
[----:B------:R-:W-:-:S07]  /*1f80*/  LOP3.LUT R2, R3, R2, R4, 0xfe, !PT ;  /* 0x0000000203027212 */ /* 0x000fce00078efe04 */
.L_x_13996:
[----:B------:R-:W-:Y:S05]  /*1f90*/  BSYNC B0 ;  /* 0x0000000000007941 */ /* 0x000fea0003800000 */
.L_x_13995:
[----:B------:R-:W2:Y:S01]  /*1fa0*/  F2I.S64.TRUNC R2, R2 ;  /* 0x0000000200027311 */ /* 0x000ea2000020d900 */
[----:B------:R-:W-:Y:S05]  /*1fb0*/  BRA `(.L_x_13976) ;  /* 0x00000000009c7947 */ /* 0x000fea0003800000 */
.L_x_13988:
        /* <DEDUP_REMOVED lines=14> */
.L_x_14002:
[----:B------:R-:W-:Y:S05]  /*20a0*/  BSYNC B0 ;  /* 0x0000000000007941 */ /* 0x000fea0003800000 */
.L_x_14001:
[----:B------:R-:W4:Y:S01]  /*20b0*/  F2I.S64.TRUNC R2, R2 ;  /* 0x0000000200027311 */ /* 0x000f22000020d900 */
[----:B------:R-:W-:Y:S05]  /*20c0*/  BRA `(.L_x_13976) ;  /* 0x0000000000587947 */ /* 0x000fea0003800000 */
.L_x_13975:
        /* <DEDUP_REMOVED lines=16> */
.L_x_14003:
[----:B------:R-:W-:Y:S01]  /*21d0*/  CS2R R2, SRZ ;  /* 0x0000000000027805 */ /* 0x000fe2000001ff00 */
[----:B------:R-:W-:Y:S06]  /*21e0*/  BRA `(.L_x_13976) ;  /* 0x0000000000107947 */ /* 0x000fec0003800000 */
.L_x_14000:
[----:B------:R0:W5:Y:S01]  /*21f0*/  LDG.E.64 R2, desc[UR36][R4.64] ;  /* 0x0000002404027981 */ /* 0x000162000c1e1b00 */
[----:B------:R-:W-:Y:S05]  /*2200*/  BRA `(.L_x_13976) ;  /* 0x0000000000087947 */ /* 0x000fea0003800000 */
.L_x_13999:
[----:B------:R3:W5:Y:S01]  /*2210*/  LDG.E R2, desc[UR36][R4.64] ;  /* 0x0000002404027981 */ /* 0x000762000c1e1900 */
[----:B------:R-:W-:-:S07]  /*2220*/  IMAD.MOV.U32 R3, RZ, RZ, RZ ;  /* 0x000000ffff037224 */ /* 0x000fce00078e00ff */
.L_x_13976:
[----:B------:R-:W3:Y:S01]  /*2230*/  LDC.U8 R6, c[0x0][0x421] ;  /* 0x00010840ff067b82 */ /* 0x000ee20000000000 */
[----:B012-45:R-:W-:-:S05]  /*2240*/  IADD3 R7, P1, RZ, -R2, RZ ;  /* 0x80000002ff077210 */ /* 0x037fca0007f3e0ff */
[----:B---3--:R-:W-:Y:S02]  /*2250*/  IMAD.X R5, RZ, RZ, ~R3, P1 ;  /* 0x000000ffff057224 */ /* 0x008fe400008e0e03 */
[----:B------:R-:W-:Y:S01]  /*2260*/  IMAD.MOV.U32 R4, RZ, RZ, R7 ;  /* 0x000000ffff047224 */ /* 0x000fe200078e0007 */
        /* <DEDUP_REMOVED lines=13> */
.L_x_14007:
[----:B------:R3:W-:Y:S01]  /*2340*/  STG.E.U8 desc[UR36][R16.64], R7 ;  /* 0x0000000710007986 */ /* 0x0007e2000c101124 */
[----:B------:R-:W-:Y:S05]  /*2350*/  BRA `(.L_x_14009) ;  /* 0x0000000c00b07947 */ /* 0x000fea0003800000 */
.L_x_14006:
        /* <DEDUP_REMOVED lines=8> */
.L_x_14011:
[----:B------:R1:W-:Y:S01]  /*23e0*/  STG.E desc[UR36][R16.64], R7 ;  /* 0x0000000710007986 */ /* 0x0003e2000c101924 */
[----:B------:R-:W-:Y:S05]  /*23f0*/  BRA `(.L_x_14009) ;  /* 0x0000000c00887947 */ /* 0x000fea0003800000 */
.L_x_14010:
[----:B------:R2:W-:Y:S01]  /*2400*/  STG.E.U16 desc[UR36][R16.64], R7 ;  /* 0x0000000710007986 */ /* 0x0005e2000c101524 */
[----:B------:R-:W-:Y:S05]  /*2410*/  BRA `(.L_x_14009) ;  /* 0x0000000c00807947 */ /* 0x000fea0003800000 */
.L_x_14005:
[----:B------:R-:W-:-:S13]  /*2420*/  ISETP.GT.AND P0, PT, R0, 0x6, PT ;  /* 0x000000060000780c */ /* 0x000fda0003f04270 */
[----:B------:R-:W-:Y:S05]  /*2430*/  @P0 BRA `(.L_x_14012) ;  /* 0x00000000003c0947 */ /* 0x000fea0003800000 */
[----:B------:R-:W-:-:S13]  /*2440*/  ISETP.NE.AND P0, PT, R0, 0x5, PT ;  /* 0x000000050000780c */ /* 0x000fda0003f05270 */
[----:B------:R-:W-:Y:S05]  /*2450*/  @!P0 BRA `(.L_x_14013) ;  /* 0x00000000001c8947 */ /* 0x000fea0003800000 */
[----:B------:R-:W-:-:S13]  /*2460*/  ISETP.NE.AND P0, PT, R0, 0x6, PT ;  /* 0x000000060000780c */ /* 0x000fda0003f05270 */
[----:B------:R-:W-:Y:S05]  /*2470*/  @P0 BRA `(.L_x_14008) ;  /* 0x0000000c00180947 */ /* 0x000fea0003800000 */
[----:B------:R-:W-:-:S05]  /*2480*/  IADD3 R2, P0, RZ, -R2, RZ ;  /* 0x80000002ff027210 */ /* 0x000fca0007f1e0ff */
[----:B------:R-:W-:-:S06]  /*2490*/  IMAD.X R3, RZ, RZ, ~R3, P0 ;  /* 0x000000ffff037224 */ /* 0x000fcc00000e0e03 */
[----:B------:R-:W0:Y:S02]  /*24a0*/  I2F.S64 R3, R2 ;  /* 0x0000000200037312 */ /* 0x000e240000301400 */
[----:B0-----:R0:W-:Y:S01]  /*24b0*/  STG.E desc[UR36][R16.64], R3 ;  /* 0x0000000310007986 */ /* 0x0011e2000c101924 */
[----:B------:R-:W-:Y:S05]  /*24c0*/  BRA `(.L_x_14009) ;  /* 0x0000000c00547947 */ /* 0x000fea0003800000 */
.L_x_14013:
[----:B------:R-:W-:-:S05]  /*24d0*/  IADD3 R2, P0, RZ, -R2, RZ ;  /* 0x80000002ff027210 */ /* 0x000fca0007f1e0ff */
[----:B------:R-:W-:-:S04]  /*24e0*/  IMAD.X R3, RZ, RZ, ~R3, P0 ;  /* 0x000000ffff037224 */ /* 0x000fc800000e0e03 */
[----:B------:R-:W0:Y:S02]  /*24f0*/  I2F.S64 R0, R2 ;  /* 0x0000000200007312 */ /* 0x000e240000301400 */
[----:B0-----:R-:W-:-:S05]  /*2500*/  F2FP.F16.F32.PACK_AB R0, RZ, R0 ;  /* 0x00000000ff00723e */ /* 0x001fca00000000ff */
[----:B------:R0:W-:Y:S01]  /*2510*/  STG.E.U16 desc[UR36][R16.64], R0 ;  /* 0x0000000010007986 */ /* 0x0001e2000c101524 */
[----:B------:R-:W-:Y:S05]  /*2520*/  BRA `(.L_x_14009) ;  /* 0x0000000c003c7947 */ /* 0x000fea0003800000 */
.L_x_14012:
[----:B------:R-:W-:-:S13]  /*2530*/  ISETP.NE.AND P0, PT, R0, 0x7, PT ;  /* 0x000000070000780c */ /* 0x000fda0003f05270 */
[----:B------:R-:W-:Y:S05]  /*2540*/  @!P0 BRA `(.L_x_14014) ;  /* 0x0000000000448947 */ /* 0x000fea0003800000 */
[----:B------:R-:W-:-:S13]  /*2550*/  ISETP.NE.AND P0, PT, R0, 0x8, PT ;  /* 0x000000080000780c */ /* 0x000fda0003f05270 */
[----:B------:R-:W-:Y:S05]  /*2560*/  @!P0 BRA `(.L_x_14015) ;  /* 0x0000000000208947 */ /* 0x000fea0003800000 */
[----:B------:R-:W-:-:S13]  /*2570*/  ISETP.NE.AND P0, PT, R0, 0x9, PT ;  /* 0x000000090000780c */ /* 0x000fda0003f05270 */
[----:B------:R-:W-:Y:S05]  /*2580*/  @P0 BRA `(.L_x_14008) ;  /* 0x0000000800d40947 */ /* 0x000fea0003800000 */
[----:B------:R-:W-:Y:S01]  /*2590*/  IADD3 R2, P0, RZ, -R2, RZ ;  /* 0x80000002ff027210 */ /* 0x000fe20007f1e0ff */
[----:B------:R-:W-:-:S04]  /*25a0*/  IMAD.MOV.U32 R5, RZ, RZ, RZ ;  /* 0x000000ffff057224 */ /* 0x000fc800078e00ff */
[----:B------:R-:W-:-:S04]  /*25b0*/  IMAD.X R3, RZ, RZ, ~R3, P0 ;  /* 0x000000ffff037224 */ /* 0x000fc800000e0e03 */
[----:B------:R-:W0:Y:S02]  /*25c0*/  I2F.S64 R4, R2 ;  /* 0x0000000200047312 */ /* 0x000e240000301400 */
[----:B0-----:R0:W-:Y:S01]  /*25d0*/  STG.E.64 desc[UR36][R16.64], R4 ;  /* 0x0000000410007986 */ /* 0x0011e2000c101b24 */
[----:B------:R-:W-:Y:S05]  /*25e0*/  BRA `(.L_x_14009) ;  /* 0x0000000c000c7947 */ /* 0x000fea0003800000 */
.L_x_14015:
[----:B------:R-:W-:-:S05]  /*25f0*/  IADD3 R2, P0, RZ, -R2, RZ ;  /* 0x80000002ff027210 */ /* 0x000fca0007f1e0ff */
[----:B------:R-:W-:-:S04]  /*2600*/  IMAD.X R3, RZ, RZ, ~R3, P0 ;  /* 0x000000ffff037224 */ /* 0x000fc800000e0e03 */
[----:B------:R-:W0:Y:S02]  /*2610*/  I2F.S64 R2, R2 ;  /* 0x0000000200027312 */ /* 0x000e240000301400 */
[----:B0-----:R-:W-:-:S04]  /*2620*/  F2FP.F16.F32.PACK_AB R3, RZ, R2 ;  /* 0x00000002ff03723e */ /* 0x001fc800000000ff */
[----:B------:R-:W-:-:S05]  /*2630*/  PRMT R3, R3, 0x5410, RZ ;  /* 0x0000541003037816 */ /* 0x000fca00000000ff */
[----:B------:R0:W-:Y:S01]  /*2640*/  STG.E desc[UR36][R16.64], R3 ;  /* 0x0000000310007986 */ /* 0x0001e2000c101924 */
[----:B------:R-:W-:Y:S05]  /*2650*/  BRA `(.L_x_14009) ;  /* 0x0000000800f07947 */ /* 0x000fea0003800000 */
.L_x_14014:
[----:B------:R-:W-:-:S05]  /*2660*/  IADD3 R2, P0, RZ, -R2, RZ ;  /* 0x80000002ff027210 */ /* 0x000fca0007f1e0ff */
[----:B------:R-:W-:-:S06]  /*2670*/  IMAD.X R3, RZ, RZ, ~R3, P0 ;  /* 0x000000ffff037224 */ /* 0x000fcc00000e0e03 */
[----:B------:R-:W0:Y:S02]  /*2680*/  I2F.F64.S64 R2, R2 ;  /* 0x0000000200027312 */ /* 0x000e240000301c00 */
[----:B0-----:R0:W-:Y:S01]  /*2690*/  STG.E.64 desc[UR36][R16.64], R2 ;  /* 0x0000000210007986 */ /* 0x0011e2000c101b24 */
[----:B------:R-:W-:Y:S05]  /*26a0*/  BRA `(.L_x_14009) ;  /* 0x0000000800dc7947 */ /* 0x000fea0003800000 */
.L_x_14004:
        /* <DEDUP_REMOVED lines=13> */
.L_x_14018:
[----:B------:R-:W-:Y:S02]  /*2780*/  IADD3 R2, P0, RZ, -R2, RZ ;  /* 0x80000002ff027210 */ /* 0x000fe40007f1e0ff */
[----:B------:R-:W-:-:S03]  /*2790*/  CS2R R6, SRZ ;  /* 0x0000000000067805 */ /* 0x000fc6000001ff00 */
[----:B------:R-:W-:-:S04]  /*27a0*/  IMAD.X R3, RZ, RZ, ~R3, P0 ;  /* 0x000000ffff037224 */ /* 0x000fc800000e0e03 */
[----:B------:R-:W0:Y:S02]  /*27b0*/  I2F.F64.S64 R4, R2 ;  /* 0x0000000200047312 */ /* 0x000e240000301c00 */
[----:B0-----:R0:W-:Y:S01]  /*27c0*/  STG.E.128 desc[UR36][R16.64], R4 ;  /* 0x0000000410007986 */ /* 0x0011e2000c101d24 */
[----:B------:R-:W-:Y:S05]  /*27d0*/  BRA `(.L_x_14009) ;  /* 0x0000000800907947 */ /* 0x000fea0003800000 */
.L_x_14017:
[----:B------:R-:W-:-:S13]  /*27e0*/  ISETP.NE.AND P0, PT, R0, 0xf, PT ;  /* 0x0000000f0000780c */ /* 0x000fda0003f05270 */
[----:B------:R-:W-:Y:S05]  /*27f0*/  @!P0 BRA `(.L_x_14019) ;  /* 0x0000000000c48947 */ /* 0x000fea0003800000 */
[----:B------:R-:W-:-:S13]  /*2800*/  ISETP.NE.AND P0, PT, R0, 0x17, PT ;  /* 0x000000170000780c */ /* 0x000fda0003f05270 */
[----:B------:R-:W-:Y:S05]  /*2810*/  @!P0 BRA `(.L_x_14020) ;  /* 0x00000000005c8947 */ /* 0x000fea0003800000 */
[----:B------:R-:W-:-:S13]  /*2820*/  ISETP.NE.AND P0, PT, R0, 0x18, PT ;  /* 0x000000180000780c */ /* 0x000fda0003f05270 */
[----:B------:R-:W-:Y:S05]  /*2830*/  @P0 BRA `(.L_x_14008) ;  /* 0x0000000800280947 */ /* 0x000fea0003800000 */
[----:B------:R-:W-:Y:S01]  /*2840*/  IADD3 R2, P0, RZ, -R2, RZ ;  /* 0x80000002ff027210 */ /* 0x000fe20007f1e0ff */
[----:B------:R-:W-:Y:S04]  /*2850*/  BSSY B0, `(.L_x_14021) ;  /* 0x0000010000007945 */ /* 0x000fe80003800000 */
[----:B------:R-:W-:-:S06]  /*2860*/  IMAD.X R3, RZ, RZ, ~R3, P0 ;  /* 0x000000ffff037224 */ /* 0x000fcc00000e0e03 */
[----:B------:R-:W0:Y:S02]  /*2870*/  I2F.S64 R3, R2 ;  /* 0x0000000200037312 */ /* 0x000e240000301400 */
        /* <DEDUP_REMOVED lines=13> */
.L_x_14022:
[----:B------:R-:W-:Y:S05]  /*2950*/  BSYNC B0 ;  /* 0x0000000000007941 */ /* 0x000fea0003800000 */
.L_x_14021:
[----:B------:R-:W-:-:S05]  /*2960*/  LOP3.LUT R5, R0, R5, RZ, 0xfc, !PT ;  /* 0x0000000500057212 */ /* 0x000fca00078efcff */
[----:B------:R0:W-:Y:S01]  /*2970*/  STG.E.U8 desc[UR36][R16.64], R5 ;  /* 0x0000000510007986 */ /* 0x0001e2000c101124 */
[----:B------:R-:W-:Y:S05]  /*2980*/  BRA `(.L_x_14009) ;  /* 0x0000000800247947 */ /* 0x000fea0003800000 */
.L_x_14020:
[----:B------:R-:W-:Y:S01]  /*2990*/  IADD3 R2, P0, RZ, -R2, RZ ;  /* 0x80000002ff027210 */ /* 0x000fe20007f1e0ff */
[----:B------:R-:W-:Y:S04]  /*29a0*/  BSSY B0, `(.L_x_14023) ;  /* 0x0000011000007945 */ /* 0x000fe80003800000 */
[----:B------:R-:W-:-:S06]  /*29b0*/  IMAD.X R3, RZ, RZ, ~R3, P0 ;  /* 0x000000ffff037224 */ /* 0x000fcc00000e0e03 */
[----:B------:R-:W0:Y:S02]  /*29c0*/  I2F.S64 R3, R2 ;  /* 0x0000000200037312 */ /* 0x000e240000301400 */
        /* <DEDUP_REMOVED lines=11> */
.L_x_14024:
[----:B------:R-:W-:Y:S01]  /*2a80*/  IMAD.MOV.U32 R0, RZ, RZ, 0x7f ;  /* 0x0000007fff007424 */ /* 0x000fe200078e00ff */
[----:B------:R-:W-:-:S04]  /*2a90*/  ISETP.GT.U32.AND P0, PT, R4, 0x7f800000, PT ;  /* 0x7f8000000400780c */ /* 0x000fc80003f04070 */
[----:B------:R-:W-:-:S09]  /*2aa0*/  SEL R0, R0, 0x7c, P0 ;  /* 0x0000007c00007807 */ /* 0x000fd20000000000 */
.L_x_14025:
[----:B------:R-:W-:Y:S05]  /*2ab0*/  BSYNC B0 ;  /* 0x0000000000007941 */ /* 0x000fea0003800000 */
.L_x_14023:
[----:B------:R-:W-:-:S04]  /*2ac0*/  LOP3.LUT R2, R3, 0x80000000, RZ, 0xc0, !PT ;  /* 0x8000000003027812 */ /* 0x000fc800078ec0ff */
[----:B------:R-:W-:-:S04]  /*2ad0*/  SHF.R.U32.HI R3, RZ, 0x18, R2 ;  /* 0x00000018ff037819 */ /* 0x000fc80000011602 */
[----:B------:R-:W-:-:S05]  /*2ae0*/  LOP3.LUT R3, R0, R3, RZ, 0xfc, !PT ;  /* 0x0000000300037212 */ /* 0x000fca00078efcff */
[----:B------:R0:W-:Y:S01]  /*2af0*/  STG.E.U8 desc[UR36][R16.64], R3 ;  /* 0x0000000310007986 */ /* 0x0001e2000c101124 */
[----:B------:R-:W-:Y:S05]  /*2b00*/  BRA `(.L_x_14009) ;  /* 0x0000000400c47947 */ /* 0x000fea0003800000 */
.L_x_14019:
[----:B------:R-:W-:-:S05]  /*2b10*/  IADD3 R2, P0, RZ, -R2, RZ ;  /* 0x80000002ff027210 */ /* 0x000fca0007f1e0ff */
[----:B------:R-:W-:-:S04]  /*2b20*/  IMAD.X R3, RZ, RZ, ~R3, P0 ;  /* 0x000000ffff037224 */ /* 0x000fc800000e0e03 */
[----:B------:R-:W0:Y:S02]  /*2b30*/  I2F.S64 R0, R2 ;  /* 0x0000000200007312 */ /* 0x000e240000301400 */
[----:B0-----:R-:W-:-:S05]  /*2b40*/  F2FP.BF16.F32.PACK_AB R0, RZ, R0 ;  /* 0x00000000ff00723e */ /* 0x001fca00000010ff */
[----:B------:R0:W-:Y:S01]  /*2b50*/  STG.E.U16 desc[UR36][R16.64], R0 ;  /* 0x0000000010007986 */ /* 0x0001e2000c101524 */
[----:B------:R-:W-:Y:S05]  /*2b60*/  BRA `(.L_x_14009) ;  /* 0x0000000400ac7947 */ /* 0x000fea0003800000 */
.L_x_14016:
        /* <DEDUP_REMOVED lines=10> */
.L_x_14028:
[----:B------:R-:W-:Y:S01]  /*2c10*/  IADD3 R2, P0, RZ, -R2, RZ ;  /* 0x80000002ff027210 */ /* 0x000fe20007f1e0ff */
[----:B------:R-:W-:Y:S01]  /*2c20*/  BSSY B0, `(.L_x_14029) ;  /* 0x0000016000007945 */ /* 0x000fe20003800000 */
[----:B------:R-:W-:-:S03]  /*2c30*/  IMAD.MOV.U32 R8, RZ, RZ, 0x80 ;  /* 0x00000080ff087424 */ /* 0x000fc600078e00ff */
[----:B------:R-:W-:-:S06]  /*2c40*/  IMAD.X R3, RZ, RZ, ~R3, P0 ;  /* 0x000000ffff037224 */ /* 0x000fcc00000e0e03 */
[----:B------:R-:W0:Y:S02]  /*2c50*/  I2F.S64 R3, R2 ;  /* 0x0000000200037312 */ /* 0x000e240000301400 */
        /* <DEDUP_REMOVED lines=14> */
.L_x_14031:
[----:B------:R-:W-:-:S04]  /*2d40*/  LOP3.LUT R2, R3, 0x80000000, RZ, 0xc0, !PT ;  /* 0x8000000003027812 */ /* 0x000fc800078ec0ff */
[----:B------:R-:W-:-:S04]  /*2d50*/  SHF.R.U32.HI R3, RZ, 0x18, R2 ;  /* 0x00000018ff037819 */ /* 0x000fc80000011602 */
[----:B------:R-:W-:-:S04]  /*2d60*/  LOP3.LUT R0, R0, R3, RZ, 0xfc, !PT ;  /* 0x0000000300007212 */ /* 0x000fc800078efcff */
[----:B------:R-:W-:-:S07]  /*2d70*/  PRMT R8, R0, 0x7610, R8 ;  /* 0x0000761000087816 */ /* 0x000fce0000000008 */
.L_x_14030:
[----:B------:R-:W-:Y:S05]  /*2d80*/  BSYNC B0 ;  /* 0x0000000000007941 */ /* 0x000fea0003800000 */
.L_x_14029:
[----:B------:R0:W-:Y:S01]  /*2d90*/  STG.E.U8 desc[UR36][R16.64], R8 ;  /* 0x0000000810007986 */ /* 0x0001e2000c101124 */
[----:B------:R-:W-:Y:S05]  /*2da0*/  BRA `(.L_x_14009) ;  /* 0x00000004001c7947 */ /* 0x000fea0003800000 */
.L_x_14027:
        /* <DEDUP_REMOVED lines=19> */
.L_x_14034:
[----:B------:R-:W-:-:S04]  /*2ee0*/  LOP3.LUT R2, R3, 0x80000000, RZ, 0xc0, !PT ;  /* 0x8000000003027812 */ /* 0x000fc800078ec0ff */
[----:B------:R-:W-:-:S04]  /*2ef0*/  SHF.R.U32.HI R3, RZ, 0x18, R2 ;  /* 0x00000018ff037819 */ /* 0x000fc80000011602 */
[----:B------:R-:W-:-:S04]  /*2f00*/  LOP3.LUT R0, R0, R3, RZ, 0xfc, !PT ;  /* 0x0000000300007212 */ /* 0x000fc800078efcff */
[----:B------:R-:W-:-:S07]  /*2f10*/  PRMT R8, R0, 0x7610, R8 ;  /* 0x0000761000087816 */ /* 0x000fce0000000008 */
.L_x_14033:
[----:B------:R-:W-:Y:S05]  /*2f20*/  BSYNC B0 ;  /* 0x0000000000007941 */ /* 0x000fea0003800000 */
.L_x_14032:
[----:B------:R0:W-:Y:S01]  /*2f30*/  STG.E.U8 desc[UR36][R16.64], R8 ;  /* 0x0000000810007986 */ /* 0x0001e2000c101124 */
[----:B------:R-:W-:Y:S05]  /*2f40*/  BRA `(.L_x_14009) ;  /* 0x0000000000b47947 */ /* 0x000fea0003800000 */
.L_x_14026:
[----:B------:R-:W-:-:S13]  /*2f50*/  ISETP.NE.AND P0, PT, R0, 0x1c, PT ;  /* 0x0000001c0000780c */ /* 0x000fda0003f05270 */
[----:B------:R-:W-:Y:S05]  /*2f60*/  @!P0 BRA `(.L_x_14035) ;  /* 0x0000000000a88947 */ /* 0x000fea0003800000 */
[----:B------:R-:W-:-:S13]  /*2f70*/  ISETP.NE.AND P0, PT, R0, 0x1d, PT ;  /* 0x0000001d0000780c */ /* 0x000fda0003f05270 */
[----:B------:R-:W-:Y:S05]  /*2f80*/  @!P0 BRA `(.L_x_14036) ;  /* 0x0000000000988947 */ /* 0x000fea0003800000 */
[----:B------:R-:W-:-:S13]  /*2f90*/  ISETP.NE.AND P0, PT, R0, 0x2c, PT ;  /* 0x0000002c0000780c */ /* 0x000fda0003f05270 */
[----:B------:R-:W-:Y:S05]  /*2fa0*/  @P0 BRA `(.L_x_14008) ;  /* 0x00000000004c0947 */ /* 0x000fea0003800000 */
[----:B------:R-:W-:-:S05]  /*2fb0*/  IADD3 R2, P0, RZ, -R2, RZ ;  /* 0x80000002ff027210 */ /* 0x000fca0007f1e0ff */
[----:B------:R-:W-:-:S04]  /*2fc0*/  IMAD.X R3, RZ, RZ, ~R3, P0 ;  /* 0x000000ffff037224 */ /* 0x000fc800000e0e03 */
        /* <DEDUP_REMOVED lines=17> */
.L_x_14008:
        /* <DEDUP_REMOVED lines=16> */
.L_x_14037:
[----:B------:R-:W-:Y:S05]  /*31e0*/  BRA `(.L_x_14009) ;  /* 0x00000000000c7947 */ /* 0x000fea0003800000 */
.L_x_14036:
[----:B------:R0:W-:Y:S01]  /*31f0*/  STG.E.64 desc[UR36][R16.64], R4 ;  /* 0x0000000410007986 */ /* 0x0001e2000c101b24 */
[----:B------:R-:W-:Y:S05]  /*3200*/  BRA `(.L_x_14009) ;  /* 0x0000000000047947 */ /* 0x000fea0003800000 */
.L_x_14035:
[----:B------:R0:W-:Y:S02]  /*3210*/  STG.E desc[UR36][R16.64], R7 ;  /* 0x0000000710007986 */ /* 0x0001e4000c101924 */
.L_x_14009:
[----:B------:R-:W-:-:S04]  /*3220*/  IMAD R18, R23, 0x200, R18 ;  /* 0x0000020017127824 */ /* 0x000fc800078e0212 */
[----:B------:R-:W-:-:S07]  /*3230*/  VIADD R19, R18, 0x80 ;  /* 0x0000008012137836 */ /* 0x000fce0000000000 */
.L_x_13969:
[----:B------:R-:W-:Y:S05]  /*3240*/  BSYNC B6 ;  /* 0x0000000000067941 */ /* 0x000fea0003800000 */
.L_x_13968:
        /* <DEDUP_REMOVED lines=307> */
.L_x_14040:
        /* <DEDUP_REMOVED lines=21> */
.L_x_14044:
[----:B------:R0:W5:Y:S01]  /*46d0*/  LDG.E.U8 R2, desc[UR36][R4.64] ;  /* 0x0000002404027981 */ /* 0x000162000c1e1100 */
[----:B------:R-:W-:Y:S01]  /*46e0*/  IMAD.MOV.U32 R3, RZ, RZ, RZ ;  /* 0x000000ffff037224 */ /* 0x000fe200078e00ff */
[----:B------:R-:W-:Y:S06]  /*46f0*/  BRA `(.L_x_14046) ;  /* 0x0000000c00487947 */ /* 0x000fec0003800000 */
.L_x_14043:
        /* <DEDUP_REMOVED lines=8> */
.L_x_14048:
[----:B------:R-:W2:Y:S02]  /*4780*/  LDG.E R2, desc[UR36][R4.64] ;  /* 0x0000002404027981 */ /* 0x000ea4000c1e1900 */
[----:B--2---:R-:W-:Y:S01]  /*4790*/  SHF.R.S32.HI R3, RZ, 0x1f, R2 ;  /* 0x0000001fff037819 */ /* 0x004fe20000011402 */
[----:B------:R-:W-:Y:S06]  /*47a0*/  BRA `(.L_x_14046) ;  /* 0x0000000c001c7947 */ /* 0x000fec0003800000 */
.L_x_14047:
[----:B------:R-:W2:Y:S02]  /*47b0*/  LDG.E.S16 R2, desc[UR36][R4.64] ;  /* 0x0000002404027981 */ /* 0x000ea4000c1e1700 */
[----:B--2---:R-:W-:Y:S01]  /*47c0*/  SHF.R.S32.HI R3, RZ, 0x1f, R2 ;  /* 0x0000001fff037819 */ /* 0x004fe20000011402 */
[----:B------:R-:W-:Y:S06]  /*47d0*/  BRA `(.L_x_14046) ;  /* 0x0000000c00107947 */ /* 0x000fec0003800000 */
.L_x_14042:
        /* <DEDUP_REMOVED lines=9> */
.L_x_14050:
[----:B------:R-:W2:Y:S02]  /*4870*/  LDG.E.U16 R4, desc[UR36][R4.64] ;  /* 0x0000002404047981 */ /* 0x000ea4000c1e1500 */
[----:B--2---:R-:W-:-:S06]  /*4880*/  HADD2.F32 R2, -RZ, R4.H0_H0 ;  /* 0x20000004ff027230 */ /* 0x004fcc0000004100 */
[----:B------:R-:W0:Y:S01]  /*4890*/  F2I.S64.TRUNC R2, R2 ;  /* 0x0000000200027311 */ /* 0x000e22000020d900 */
[----:B------:R-:W-:Y:S05]  /*48a0*/  BRA `(.L_x_14046) ;  /* 0x0000000800dc7947 */ /* 0x000fea0003800000 */
.L_x_14049:
        /* <DEDUP_REMOVED lines=9> */
.L_x_14052:
[----:B------:R-:W2:Y:S02]  /*4940*/  LDG.E.U16 R4, desc[UR36][R4.64] ;  /* 0x0000002404047981 */ /* 0x000ea4000c1e1500 */
[----:B--2---:R-:W-:-:S06]  /*4950*/  HADD2.F32 R2, -RZ, R4.H0_H0 ;  /* 0x20000004ff027230 */ /* 0x004fcc0000004100 */
[----:B------:R-:W0:Y:S01]  /*4960*/  F2I.S64.TRUNC R2, R2 ;  /* 0x0000000200027311 */ /* 0x000e22000020d900 */
[----:B------:R-:W-:Y:S05]  /*4970*/  BRA `(.L_x_14046) ;  /* 0x0000000800a87947 */ /* 0x000fea0003800000 */
.L_x_14051:
[----:B------:R-:W2:Y:S02]  /*4980*/  LDG.E.64 R2, desc[UR36][R4.64] ;  /* 0x0000002404027981 */ /* 0x000ea4000c1e1b00 */
[----:B--2---:R-:W0:Y:S01]  /*4990*/  F2I.S64.F64.TRUNC R2, R2 ;  /* 0x0000000200027311 */ /* 0x004e22000030d900 */
[----:B------:R-:W-:Y:S05]  /*49a0*/  BRA `(.L_x_14046) ;  /* 0x00000008009c7947 */ /* 0x000fea0003800000 */
.L_x_14041:
        /* <DEDUP_REMOVED lines=13> */
.L_x_14055:
[----:B------:R-:W2:Y:S02]  /*4a80*/  LDG.E.64 R2, desc[UR36][R4.64] ;  /* 0x0000002404027981 */ /* 0x000ea4000c1e1b00 */
[----:B--2---:R-:W0:Y:S01]  /*4a90*/  F2I.S64.F64.TRUNC R2, R2 ;  /* 0x0000000200027311 */ /* 0x004e22000030d900 */
[----:B------:R-:W-:Y:S05]  /*4aa0*/  BRA `(.L_x_14046) ;  /* 0x00000008005c7947 */ /* 0x000fea0003800000 */
.L_x_14054:
        /* <DEDUP_REMOVED lines=27> */
.L_x_14057:
        /* <DEDUP_REMOVED lines=14> */
.L_x_14056:
[----:B------:R-:W2:Y:S02]  /*4d40*/  LDG.E.U16 R2, desc[UR36][R4.64] ;  /* 0x0000002404027981 */ /* 0x000ea4000c1e1500 */
[----:B--2---:R-:W-:-:S06]  /*4d50*/  IMAD.U32 R2, R2, 0x10000, RZ ;  /* 0x0001000002027824 */ /* 0x004fcc00078e00ff */
[----:B------:R-:W0:Y:S01]  /*4d60*/  F2I.S64.TRUNC R2, R2 ;  /* 0x0000000200027311 */ /* 0x000e22000020d900 */
[----:B------:R-:W-:Y:S05]  /*4d70*/  BRA `(.L_x_14046) ;  /* 0x0000000400a87947 */ /* 0x000fea0003800000 */
.L_x_14053:
        /* <DEDUP_REMOVED lines=11> */
.L_x_14060:
        /* <DEDUP_REMOVED lines=21> */
.L_x_14064:
[----:B------:R-:W-:Y:S05]  /*4f80*/  BSYNC B1 ;  /* 0x0000000000017941 */ /* 0x000fea0003800000 */
.L_x_14063:
[----:B------:R-:W-:Y:S01]  /*4f90*/  IMAD.SHL.U32 R2, R2, 0x100000, RZ ;  /* 0x0010000002027824 */ /* 0x000fe200078e00ff */
[----:B------:R-:W-:-:S04]  /*4fa0*/  LEA R3, R0, 0x3b800000, 0x17 ;  /* 0x3b80000000037811 */ /* 0x000fc800078eb8ff */
[----:B------:R-:W-:-:S07]  /*4fb0*/  LOP3.LUT R2, R3, R2, R4, 0xfe, !PT ;  /* 0x0000000203027212 */ /* 0x000fce00078efe04 */
.L_x_14062:
[----:B------:R-:W-:Y:S05]  /*4fc0*/  BSYNC B0 ;  /* 0x0000000000007941 */ /* 0x000fea0003800000 */
.L_x_14061:
[----:B------:R-:W1:Y:S01]  /*4fd0*/  F2I.S64.TRUNC R2, R2 ;  /* 0x0000000200027311 */ /* 0x000e62000020d900 */
[----:B------:R-:W-:Y:S05]  /*4fe0*/  BRA `(.L_x_14046) ;  /* 0x00000004000c7947 */ /* 0x000fea0003800000 */
.L_x_14059:
        /* <DEDUP_REMOVED lines=21> */
.L_x_14068:
[----:B------:R-:W-:Y:S05]  /*5140*/  BSYNC B1 ;  /* 0x0000000000017941 */ /* 0x000fea0003800000 */
.L_x_14067:
[----:B------:R-:W-:Y:S01]  /*5150*/  IMAD.SHL.U32 R2, R2, 0x200000, RZ ;  /* 0x0020000002027824 */ /* 0x000fe200078e00ff */
[----:B------:R-:W-:-:S04]  /*5160*/  LEA R3, R0, 0x37800000, 0x17 ;  /* 0x3780000000037811 */ /* 0x000fc800078eb8ff */
[----:B------:R-:W-:-:S07]  /*5170*/  LOP3.LUT R2, R3, R2, R4, 0xfe, !PT ;  /* 0x0000000203027212 */ /* 0x000fce00078efe04 */
.L_x_14066:
[----:B------:R-:W-:Y:S05]  /*5180*/  BSYNC B0 ;  /* 0x0000000000007941 */ /* 0x000fea0003800000 */
.L_x_14065:
[----:B------:R-:W2:Y:S01]  /*5190*/  F2I.S64.TRUNC R2, R2 ;  /* 0x0000000200027311 */ /* 0x000ea2000020d900 */
[----:B------:R-:W-:Y:S05]  /*51a0*/  BRA `(.L_x_14046) ;  /* 0x00000000009c7947 */ /* 0x000fea0003800000 */
.L_x_14058:
        /* <DEDUP_REMOVED lines=14> */
.L_x_14072:
[----:B------:R-:W-:Y:S05]  /*5290*/  BSYNC B0 ;  /* 0x0000000000007941 */ /* 0x000fea0003800000 */
.L_x_14071:
[----:B------:R-:W0:Y:S01]  /*52a0*/  F2I.S64.TRUNC R2, R2 ;  /* 0x0000000200027311 */ /* 0x000e22000020d900 */
[----:B------:R-:W-:Y:S05]  /*52b0*/  BRA `(.L_x_14046) ;  /* 0x0000000000587947 */ /* 0x000fea0003800000 */
.L_x_14045:
        /* <DEDUP_REMOVED lines=16> */
.L_x_14073:
[----:B------:R-:W-:Y:S01]  /*53c0*/  CS2R R2, SRZ ;  /* 0x0000000000027805 */ /* 0x000fe2000001ff00 */
[----:B------:R-:W-:Y:S06]  /*53d0*/  BRA `(.L_x_14046) ;  /* 0x0000000000107947 */ /* 0x000fec0003800000 */
.L_x_14070:
[----:B------:R4:W5:Y:S01]  /*53e0*/  LDG.E.64 R2, desc[UR36][R4.64] ;  /* 0x0000002404027981 */ /* 0x000962000c1e1b00 */
[----:B------:R-:W-:Y:S05]  /*53f0*/  BRA `(.L_x_14046) ;  /* 0x0000000000087947 */ /* 0x000fea0003800000 */
.L_x_14069:
[----:B------:R3:W5:Y:S01]  /*5400*/  LDG.E R2, desc[UR36][R4.64] ;  /* 0x0000002404027981 */ /* 0x000762000c1e1900 */
[----:B------:R-:W-:-:S07]  /*5410*/  IMAD.MOV.U32 R3, RZ, RZ, RZ ;  /* 0x000000ffff037224 */ /* 0x000fce00078e00ff */
.L_x_14046:
[----:B------:R-:W3:Y:S01]  /*5420*/  LDC.U8 R6, c[0x0][0x421] ;  /* 0x00010840ff067b82 */ /* 0x000ee20000000000 */
[----:B012--5:R-:W-:-:S05]  /*5430*/  IADD3 R7, P0, RZ, -R2, RZ ;  /* 0x80000002ff077210 */ /* 0x027fca0007f1e0ff */
[----:B---34-:R-:W-:Y:S02]  /*5440*/  IMAD.X R5, RZ, RZ, ~R3, P0 ;  /* 0x000000ffff057224 */ /* 0x018fe400000e0e03 */
        /* <DEDUP_REMOVED lines=14> */
.L_x_14077:
[----:B------:R0:W-:Y:S01]  /*5530*/  STG.E.U8 desc[UR36][R16.64], R7 ;  /* 0x0000000710007986 */ /* 0x0001e2000c101124 */
[----:B------:R-:W-:Y:S05]  /*5540*/  BRA `(.L_x_14079) ;  /* 0x0000000c00b07947 */ /* 0x000fea0003800000 */
.L_x_14076:
        /* <DEDUP_REMOVED lines=8> */
.L_x_14081:
[----:B------:R0:W-:Y:S01]  /*55d0*/  STG.E desc[UR36][R16.64], R7 ;  /* 0x0000000710007986 */ /* 0x0001e2000c101924 */
[----:B------:R-:W-:Y:S05]  /*55e0*/  BRA `(.L_x_14079) ;  /* 0x0000000c00887947 */ /* 0x000fea0003800000 */
.L_x_14080:
[----:B------:R0:W-:Y:S01]  /*55f0*/  STG.E.U16 desc[UR36][R16.64], R7 ;  /* 0x0000000710007986 */ /* 0x0001e2000c101524 */
[----:B------:R-:W-:Y:S05]  /*5600*/  BRA `(.L_x_14079) ;  /* 0x0000000c00807947 */ /* 0x000fea0003800000 */
.L_x_14075:
        /* <DEDUP_REMOVED lines=11> */
.L_x_14083:
[----:B------:R-:W-:-:S05]  /*56c0*/  IADD3 R2, P0, RZ, -R2, RZ ;  /* 0x80000002ff027210 */ /* 0x000fca0007f1e0ff */
[----:B------:R-:W-:-:S04]  /*56d0*/  IMAD.X R3, RZ, RZ, ~R3, P0 ;  /* 0x000000ffff037224 */ /* 0x000fc800000e0e03 */
[----:B------:R-:W0:Y:S02]  /*56e0*/  I2F.S64 R0, R2 ;  /* 0x0000000200007312 */ /* 0x000e240000301400 */
[----:B0-----:R-:W-:-:S05]  /*56f0*/  F2FP.F16.F32.PACK_AB R0, RZ, R0 ;  /* 0x00000000ff00723e */ /* 0x001fca00000000ff */
[----:B------:R0:W-:Y:S01]  /*5700*/  STG.E.U16 desc[UR36][R16.64], R0 ;  /* 0x0000000010007986 */ /* 0x0001e2000c101524 */
[----:B------:R-:W-:Y:S05]  /*5710*/  BRA `(.L_x_14079) ;  /* 0x0000000c003c7947 */ /* 0x000fea0003800000 */
.L_x_14082:
        /* <DEDUP_REMOVED lines=12> */
.L_x_14085:
[----:B------:R-:W-:-:S05]  /*57e0*/  IADD3 R2, P0, RZ, -R2, RZ ;  /* 0x80000002ff027210 */ /* 0x000fca0007f1e0ff */
[----:B------:R-:W-:-:S04]  /*57f0*/  IMAD.X R3, RZ, RZ, ~R3, P0 ;  /* 0x000000ffff037224 */ /* 0x000fc800000e0e03 */
[----:B------:R-:W0:Y:S02]  /*5800*/  I2F.S64 R2, R2 ;  /* 0x0000000200027312 */ /* 0x000e240000301400 */
[----:B0-----:R-:W-:-:S04]  /*5810*/  F2FP.F16.F32.PACK_AB R3, RZ, R2 ;  /* 0x00000002ff03723e */ /* 0x001fc800000000ff */
[----:B------:R-:W-:-:S05]  /*5820*/  PRMT R3, R3, 0x5410, RZ ;  /* 0x0000541003037816 */ /* 0x000fca00000000ff */
[----:B------:R0:W-:Y:S01]  /*5830*/  STG.E desc[UR36][R16.64], R3 ;  /* 0x0000000310007986 */ /* 0x0001e2000c101924 */
[----:B------:R-:W-:Y:S05]  /*5840*/  BRA `(.L_x_14079) ;  /* 0x0000000800f07947 */ /* 0x000fea0003800000 */
.L_x_14084:
[----:B------:R-:W-:-:S05]  /*5850*/  IADD3 R2, P0, RZ, -R2, RZ ;  /* 0x80000002ff027210 */ /* 0x000fca0007f1e0ff */
[----:B------:R-:W-:-:S06]  /*5860*/  IMAD.X R3, RZ, RZ, ~R3, P0 ;  /* 0x000000ffff037224 */ /* 0x000fcc00000e0e03 */
[----:B------:R-:W0:Y:S02]  /*5870*/  I2F.F64.S64 R2, R2 ;  /* 0x0000000200027312 */ /* 0x000e240000301c00 */
[----:B0-----:R0:W-:Y:S01]  /*5880*/  STG.E.64 desc[UR36][R16.64], R2 ;  /* 0x0000000210007986 */ /* 0x0011e2000c101b24 */
[----:B------:R-:W-:Y:S05]  /*5890*/  BRA `(.L_x_14079) ;  /* 0x0000000800dc7947 */ /* 0x000fea0003800000 */
.L_x_14074:
        /* <DEDUP_REMOVED lines=13> */
.L_x_14088:
[----:B------:R-:W-:Y:S02]  /*5970*/  IADD3 R2, P0, RZ, -R2, RZ ;  /* 0x80000002ff027210 */ /* 0x000fe40007f1e0ff */
[----:B------:R-:W-:-:S03]  /*5980*/  CS2R R6, SRZ ;  /* 0x0000000000067805 */ /* 0x000fc6000001ff00 */
[----:B------:R-:W-:-:S04]  /*5990*/  IMAD.X R3, RZ, RZ, ~R3, P0 ;  /* 0x000000ffff037224 */ /* 0x000fc800000e0e03 */
[----:B------:R-:W0:Y:S02]  /*59a0*/  I2F.F64.S64 R4, R2 ;  /* 0x0000000200047312 */ /* 0x000e240000301c00 */
[----:B0-----:R0:W-:Y:S01]  /*59b0*/  STG.E.128 desc[UR36][R16.64], R4 ;  /* 0x0000000410007986 */ /* 0x0011e2000c101d24 */
[----:B------:R-:W-:Y:S05]  /*59c0*/  BRA `(.L_x_14079) ;  /* 0x0000000800907947 */ /* 0x000fea0003800000 */
.L_x_14087:
        /* <DEDUP_REMOVED lines=23> */
.L_x_14092:
[----:B------:R-:W-:Y:S05]  /*5b40*/  BSYNC B0 ;  /* 0x0000000000007941 */ /* 0x000fea0003800000 */
.L_x_14091:
[----:B------:R-:W-:-:S05]  /*5b50*/  LOP3.LUT R5, R0, R5, RZ, 0xfc, !PT ;  /* 0x0000000500057212 */ /* 0x000fca00078efcff */
[----:B------:R0:W-:Y:S01]  /*5b60*/  STG.E.U8 desc[UR36][R16.64], R5 ;  /* 0x0000000510007986 */ /* 0x0001e2000c101124 */
[----:B------:R-:W-:Y:S05]  /*5b70*/  BRA `(.L_x_14079) ;  /* 0x0000000800247947 */ /* 0x000fea0003800000 */
.L_x_14090:
        /* <DEDUP_REMOVED lines=15> */
.L_x_14094:
[----:B------:R-:W-:Y:S01]  /*5c70*/  IMAD.MOV.U32 R0, RZ, RZ, 0x7f ;  /* 0x0000007fff007424 */ /* 0x000fe200078e00ff */
[----:B------:R-:W-:-:S04]  /*5c80*/  ISETP.GT.U32.AND P0, PT, R4, 0x7f800000, PT ;  /* 0x7f8000000400780c */ /* 0x000fc80003f04070 */
[----:B------:R-:W-:-:S09]  /*5c90*/  SEL R0, R0, 0x7c, P0 ;  /* 0x0000007c00007807 */ /* 0x000fd20000000000 */
.L_x_14095:
[----:B------:R-:W-:Y:S05]  /*5ca0*/  BSYNC B0 ;  /* 0x0000000000007941 */ /* 0x000fea0003800000 */
.L_x_14093:
[----:B------:R-:W-:-:S04]  /*5cb0*/  LOP3.LUT R2, R3, 0x80000000, RZ, 0xc0, !PT ;  /* 0x8000000003027812 */ /* 0x000fc800078ec0ff */
[----:B------:R-:W-:-:S04]  /*5cc0*/  SHF.R.U32.HI R3, RZ, 0x18, R2 ;  /* 0x00000018ff037819 */ /* 0x000fc80000011602 */
[----:B------:R-:W-:-:S05]  /*5cd0*/  LOP3.LUT R3, R0, R3, RZ, 0xfc, !PT ;  /* 0x0000000300037212 */ /* 0x000fca00078efcff */
[----:B------:R0:W-:Y:S01]  /*5ce0*/  STG.E.U8 desc[UR36][R16.64], R3 ;  /* 0x0000000310007986 */ /* 0x0001e2000c101124 */
[----:B------:R-:W-:Y:S05]  /*5cf0*/  BRA `(.L_x_14079) ;  /* 0x0000000400c47947 */ /* 0x000fea0003800000 */
.L_x_14089:
[----:B------:R-:W-:-:S05]  /*5d00*/  IADD3 R2, P0, RZ, -R2, RZ ;  /* 0x80000002ff027210 */ /* 0x000fca0007f1e0ff */
[----:B------:R-:W-:-:S04]  /*5d10*/  IMAD.X R3, RZ, RZ, ~R3, P0 ;  /* 0x000000ffff037224 */ /* 0x000fc800000e0e03 */
[----:B------:R-:W0:Y:S02]  /*5d20*/  I2F.S64 R0, R2 ;  /* 0x0000000200007312 */ /* 0x000e240000301400 */
[----:B0-----:R-:W-:-:S05]  /*5d30*/  F2FP.BF16.F32.PACK_AB R0, RZ, R0 ;  /* 0x00000000ff00723e */ /* 0x001fca00000010ff */
[----:B------:R0:W-:Y:S01]  /*5d40*/  STG.E.U16 desc[UR36][R16.64], R0 ;  /* 0x0000000010007986 */ /* 0x0001e2000c101524 */
[----:B------:R-:W-:Y:S05]  /*5d50*/  BRA `(.L_x_14079) ;  /* 0x0000000400ac7947 */ /* 0x000fea0003800000 */
.L_x_14086:
        /* <DEDUP_REMOVED lines=10> */
.L_x_14098:
        /* <DEDUP_REMOVED lines=19> */
.L_x_14101:
[----:B------:R-:W-:-:S04]  /*5f30*/  LOP3.LUT R2, R3, 0x80000000, RZ, 0xc0, !PT ;  /* 0x8000000003027812 */ /* 0x000fc800078ec0ff */
[----:B------:R-:W-:-:S04]  /*5f40*/  SHF.R.U32.HI R3, RZ, 0x18, R2 ;  /* 0x00000018ff037819 */ /* 0x000fc80000011602 */
[----:B------:R-:W-:-:S04]  /*5f50*/  LOP3.LUT R0, R0, R3, RZ, 0xfc, !PT ;  /* 0x0000000300007212 */ /* 0x000fc800078efcff */
[----:B------:R-:W-:-:S07]  /*5f60*/  PRMT R8, R0, 0x7610, R8 ;  /* 0x0000761000087816 */ /* 0x000fce0000000008 */
.L_x_14100:
[----:B------:R-:W-:Y:S05]  /*5f70*/  BSYNC B0 ;  /* 0x0000000000007941 */ /* 0x000fea0003800000 */
.L_x_14099:
[----:B------:R3:W-:Y:S01]  /*5f80*/  STG.E.U8 desc[UR36][R16.64], R8 ;  /* 0x0000000810007986 */ /* 0x0007e2000c101124 */
[----:B------:R-:W-:Y:S05]  /*5f90*/  BRA `(.L_x_14079) ;  /* 0x00000004001c7947 */ /* 0x000fea0003800000 */
.L_x_14097:
        /* <DEDUP_REMOVED lines=19> */
.L_x_14104:
[----:B------:R-:W-:-:S04]  /*60d0*/  LOP3.LUT R2, R3, 0x80000000, RZ, 0xc0, !PT ;  /* 0x8000000003027812 */ /* 0x000fc800078ec0ff */
[----:B------:R-:W-:-:S04]  /*60e0*/  SHF.R.U32.HI R3, RZ, 0x18, R2 ;  /* 0x00000018ff037819 */ /* 0x000fc80000011602 */
[----:B------:R-:W-:-:S04]  /*60f0*/  LOP3.LUT R0, R0, R3, RZ, 0xfc, !PT ;  /* 0x0000000300007212 */ /* 0x000fc800078efcff */
[----:B------:R-:W-:-:S07]  /*6100*/  PRMT R8, R0, 0x7610, R8 ;  /* 0x0000761000087816 */ /* 0x000fce0000000008 */
.L_x_14103:
[----:B------:R-:W-:Y:S05]  /*6110*/  BSYNC B0 ;  /* 0x0000000000007941 */ /* 0x000fea0003800000 */
.L_x_14102:
[----:B------:R0:W-:Y:S01]  /*6120*/  STG.E.U8 desc[UR36][R16.64], R8 ;  /* 0x0000000810007986 */ /* 0x0001e2000c101124 */
[----:B------:R-:W-:Y:S05]  /*6130*/  BRA `(.L_x_14079) ;  /* 0x0000000000b47947 */ /* 0x000fea0003800000 */
.L_x_14096:
        /* <DEDUP_REMOVED lines=25> */
.L_x_14078:
        /* <DEDUP_REMOVED lines=16> */
.L_x_14107:
[----:B------:R-:W-:Y:S05]  /*63d0*/  BRA `(.L_x_14079) ;  /* 0x00000000000c7947 */ /* 0x000fea0003800000 */
.L_x_14106:
[----:B------:R2:W-:Y:S01]  /*63e0*/  STG.E.64 desc[UR36][R16.64], R4 ;  /* 0x0000000410007986 */ /* 0x0005e2000c101b24 */
[----:B------:R-:W-:Y:S05]  /*63f0*/  BRA `(.L_x_14079) ;  /* 0x0000000000047947 */ /* 0x000fea0003800000 */
.L_x_14105:
[----:B------:R0:W-:Y:S02]  /*6400*/  STG.E desc[UR36][R16.64], R7 ;  /* 0x0000000710007986 */ /* 0x0001e4000c101924 */
.L_x_14079:
[----:B------:R-:W-:-:S07]  /*6410*/  VIADD R19, R19, 0x80 ;  /* 0x0000008013137836 */ /* 0x000fce0000000000 */
.L_x_14039:
[----:B------:R-:W-:Y:S05]  /*6420*/  BSYNC B6 ;  /* 0x0000000000067941 */ /* 0x000fea0003800000 */
.L_x_14038:
        /* <DEDUP_REMOVED lines=307> */
.L_x_14110:
        /* <DEDUP_REMOVED lines=21> */
.L_x_14114:
[----:B------:R0:W5:Y:S01]  /*78b0*/  LDG.E.U8 R2, desc[UR36][R4.64] ;  /* 0x0000002404027981 */ /* 0x000162000c1e1100 */
[----:B------:R-:W-:Y:S01]  /*78c0*/  IMAD.MOV.U32 R3, RZ, RZ, RZ ;  /* 0x000000ffff037224 */ /* 0x000fe200078e00ff */
[----:B------:R-:W-:Y:S06]  /*78d0*/  BRA `(.L_x_14116) ;  /* 0x0000000c00487947 */ /* 0x000fec0003800000 */
.L_x_14113:
        /* <DEDUP_REMOVED lines=8> */
.L_x_14118:
[----:B------:R-:W2:Y:S02]  /*7960*/  LDG.E R2, desc[UR36][R4.64] ;  /* 0x0000002404027981 */ /* 0x000ea4000c1e1900 */
[----:B--2---:R-:W-:Y:S01]  /*7970*/  SHF.R.S32.HI R3, RZ, 0x1f, R2 ;  /* 0x0000001fff037819 */ /* 0x004fe20000011402 */
[----:B------:R-:W-:Y:S06]  /*7980*/  BRA `(.L_x_14116) ;  /* 0x0000000c001c7947 */ /* 0x000fec0003800000 */
.L_x_14117:
[----:B------:R-:W2:Y:S02]  /*7990*/  LDG.E.S16 R2, desc[UR36][R4.64] ;  /* 0x0000002404027981 */ /* 0x000ea4000c1e1700 */
[----:B--2---:R-:W-:Y:S01]  /*79a0*/  SHF.R.S32.HI R3, RZ, 0x1f, R2 ;  /* 0x0000001fff037819 */ /* 0x004fe20000011402 */
[----:B------:R-:W-:Y:S06]  /*79b0*/  BRA `(.L_x_14116) ;  /* 0x0000000c00107947 */ /* 0x000fec0003800000 */
.L_x_14112:
        /* <DEDUP_REMOVED lines=9> */
.L_x_14120:
[----:B------:R-:W2:Y:S02]  /*7a50*/  LDG.E.U16 R4, desc[UR36][R4.64] ;  /* 0x0000002404047981 */ /* 0x000ea4000c1e1500 */
[----:B--2---:R-:W-:-:S06]  /*7a60*/  HADD2.F32 R2, -RZ, R4.H0_H0 ;  /* 0x20000004ff027230 */ /* 0x004fcc0000004100 */
[----:B------:R-:W0:Y:S01]  /*7a70*/  F2I.S64.TRUNC R2, R2 ;  /* 0x0000000200027311 */ /* 0x000e22000020d900 */
[----:B------:R-:W-:Y:S05]  /*7a80*/  BRA `(.L_x_14116) ;  /* 0x0000000800dc7947 */ /* 0x000fea0003800000 */
.L_x_14119:
        /* <DEDUP_REMOVED lines=9> */
.L_x_14122:
[----:B------:R-:W2:Y:S02]  /*7b20*/  LDG.E.U16 R4, desc[UR36][R4.64] ;  /* 0x0000002404047981 */ /* 0x000ea4000c1e1500 */
[----:B--2---:R-:W-:-:S06]  /*7b30*/  HADD2.F32 R2, -RZ, R4.H0_H0 ;  /* 0x20000004ff027230 */ /* 0x004fcc0000004100 */
[----:B------:R-:W0:Y:S01]  /*7b40*/  F2I.S64.TRUNC R2, R2 ;  /* 0x0000000200027311 */ /* 0x000e22000020d900 */
[----:B------:R-:W-:Y:S05]  /*7b50*/  BRA `(.L_x_14116) ;  /* 0x0000000800a87947 */ /* 0x000fea0003800000 */
.L_x_14121:
[----:B------:R-:W2:Y:S02]  /*7b60*/  LDG.E.64 R2, desc[UR36][R4.64] ;  /* 0x0000002404027981 */ /* 0x000ea4000c1e1b00 */
[----:B--2---:R-:W0:Y:S01]  /*7b70*/  F2I.S64.F64.TRUNC R2, R2 ;  /* 0x0000000200027311 */ /* 0x004e22000030d900 */
[----:B------:R-:W-:Y:S05]  /*7b80*/  BRA `(.L_x_14116) ;  /* 0x00000008009c7947 */ /* 0x000fea0003800000 */
.L_x_14111:
        /* <DEDUP_REMOVED lines=13> */
.L_x_14125:
[----:B------:R-:W2:Y:S02]  /*7c60*/  LDG.E.64 R2, desc[UR36][R4.64] ;  /* 0x0000002404027981 */ /* 0x000ea4000c1e1b00 */
[----:B--2---:R-:W0:Y:S01]  /*7c70*/  F2I.S64.F64.TRUNC R2, R2 ;  /* 0x0000000200027311 */ /* 0x004e22000030d900 */
[----:B------:R-:W-:Y:S05]  /*7c80*/  BRA `(.L_x_14116) ;  /* 0x00000008005c7947 */ /* 0x000fea0003800000 */
.L_x_14124:
        /* <DEDUP_REMOVED lines=27> */
.L_x_14127:
        /* <DEDUP_REMOVED lines=14> */
.L_x_14126:
[----:B------:R-:W2:Y:S02]  /*7f20*/  LDG.E.U16 R2, desc[UR36][R4.64] ;  /* 0x0000002404027981 */ /* 0x000ea4000c1e1500 */
[----:B--2---:R-:W-:-:S06]  /*7f30*/  IMAD.U32 R2, R2, 0x10000, RZ ;  /* 0x0001000002027824 */ /* 0x004fcc00078e00ff */
[----:B------:R-:W0:Y:S01]  /*7f40*/  F2I.S64.TRUNC R2, R2 ;  /* 0x0000000200027311 */ /* 0x000e22000020d900 */
[----:B------:R-:W-:Y:S05]  /*7f50*/  BRA `(.L_x_14116) ;  /* 0x0000000400a87947 */ /* 0x000fea0003800000 */
.L_x_14123:
        /* <DEDUP_REMOVED lines=11> */
.L_x_14130:
        /* <DEDUP_REMOVED lines=21> */
.L_x_14134:
[----:B------:R-:W-:Y:S05]  /*8160*/  BSYNC B1 ;  /* 0x0000000000017941 */ /* 0x000fea0003800000 */
.L_x_14133:
[----:B------:R-:W-:Y:S01]  /*8170*/  IMAD.SHL.U32 R2, R2, 0x100000, RZ ;  /* 0x0010000002027824 */ /* 0x000fe200078e00ff */
[----:B------:R-:W-:-:S04]  /*8180*/  LEA R3, R0, 0x3b800000, 0x17 ;  /* 0x3b80000000037811 */ /* 0x000fc800078eb8ff */
[----:B------:R-:W-:-:S07]  /*8190*/  LOP3.LUT R2, R3, R2, R4, 0xfe, !PT ;  /* 0x0000000203027212 */ /* 0x000fce00078efe04 */
.L_x_14132:
[----:B------:R-:W-:Y:S05]  /*81a0*/  BSYNC B0 ;  /* 0x0000000000007941 */ /* 0x000fea0003800000 */
.L_x_14131:
[----:B------:R-:W1:Y:S01]  /*81b0*/  F2I.S64.TRUNC R2, R2 ;  /* 0x0000000200027311 */ /* 0x000e62000020d900 */
[----:B------:R-:W-:Y:S05]  /*81c0*/  BRA `(.L_x_14116) ;  /* 0x00000004000c7947 */ /* 0x000fea0003800000 */
.L_x_14129:
        /* <DEDUP_REMOVED lines=21> */
.L_x_14138:
[----:B------:R-:W-:Y:S05]  /*8320*/  BSYNC B1 ;  /* 0x0000000000017941 */ /* 0x000fea0003800000 */
.L_x_14137:
[----:B------:R-:W-:Y:S01]  /*8330*/  IMAD.SHL.U32 R2, R2, 0x200000, RZ ;  /* 0x0020000002027824 */ /* 0x000fe200078e00ff */
[----:B------:R-:W-:-:S04]  /*8340*/  LEA R3, R0, 0x37800000, 0x17 ;  /* 0x3780000000037811 */ /* 0x000fc800078eb8ff */
[----:B------:R-:W-:-:S07]  /*8350*/  LOP3.LUT R2, R3, R2, R4, 0xfe, !PT ;  /* 0x0000000203027212 */ /* 0x000fce00078efe04 */
.L_x_14136:
[----:B------:R-:W-:Y:S05]  /*8360*/  BSYNC B0 ;  /* 0x0000000000007941 */ /* 0x000fea0003800000 */
.L_x_14135:
[----:B------:R-:W2:Y:S01]  /*8370*/  F2I.S64.TRUNC R2, R2 ;  /* 0x0000000200027311 */ /* 0x000ea2000020d900 */
[----:B------:R-:W-:Y:S05]  /*8380*/  BRA `(.L_x_14116) ;  /* 0x00000000009c7947 */ /* 0x000fea0003800000 */
.L_x_14128:
        /* <DEDUP_REMOVED lines=14> */
.L_x_14142:
[----:B------:R-:W-:Y:S05]  /*8470*/  BSYNC B0 ;  /* 0x0000000000007941 */ /* 0x000fea0003800000 */
.L_x_14141:
[----:B------:R-:W4:Y:S01]  /*8480*/  F2I.S64.TRUNC R2, R2 ;  /* 0x0000000200027311 */ /* 0x000f22000020d900 */
[----:B------:R-:W-:Y:S05]  /*8490*/  BRA `(.L_x_14116) ;  /* 0x0000000000587947 */ /* 0x000fea0003800000 */
.L_x_14115:
        /* <DEDUP_REMOVED lines=16> */
.L_x_14143:
[----:B------:R-:W-:Y:S01]  /*85a0*/  CS2R R2, SRZ ;  /* 0x0000000000027805 */ /* 0x000fe2000001ff00 */
[----:B------:R-:W-:Y:S06]  /*85b0*/  BRA `(.L_x_14116) ;  /* 0x0000000000107947 */ /* 0x000fec0003800000 */
.L_x_14140:
[----:B------:R3:W5:Y:S01]  /*85c0*/  LDG.E.64 R2, desc[UR36][R4.64] ;  /* 0x0000002404027981 */ /* 0x000762000c1e1b00 */
[----:B------:R-:W-:Y:S05]  /*85d0*/  BRA `(.L_x_14116) ;  /* 0x0000000000087947 */ /* 0x000fea0003800000 */
.L_x_14139:
[----:B------:R0:W5:Y:S01]  /*85e0*/  LDG.E R2, desc[UR36][R4.64] ;  /* 0x0000002404027981 */ /* 0x000162000c1e1900 */
[----:B------:R-:W-:-:S07]  /*85f0*/  IMAD.MOV.U32 R3, RZ, RZ, RZ ;  /* 0x000000ffff037224 */ /* 0x000fce00078e00ff */
.L_x_14116:
        /* <DEDUP_REMOVED lines=17> */
.L_x_14147:
[----:B------:R3:W-:Y:S01]  /*8710*/  STG.E.U8 desc[UR36][R16.64], R7 ;  /* 0x0000000710007986 */ /* 0x0007e2000c101124 */
[----:B------:R-:W-:Y:S05]  /*8720*/  BRA `(.L_x_14149) ;  /* 0x0000000c00b07947 */ /* 0x000fea0003800000 */
.L_x_14146:
        /* <DEDUP_REMOVED lines=8> */
.L_x_14151:
[----:B------:R2:W-:Y:S01]  /*87b0*/  STG.E desc[UR36][R16.64], R7 ;  /* 0x0000000710007986 */ /* 0x0005e2000c101924 */
[----:B------:R-:W-:Y:S05]  /*87c0*/  BRA `(.L_x_14149) ;  /* 0x0000000c00887947 */ /* 0x000fea0003800000 */
.L_x_14150:
[----:B------:R0:W-:Y:S01]  /*87d0*/  STG.E.U16 desc[UR36][R16.64], R7 ;  /* 0x0000000710007986 */ /* 0x0001e2000c101524 */
[----:B------:R-:W-:Y:S05]  /*87e0*/  BRA `(.L_x_14149) ;  /* 0x0000000c00807947 */ /* 0x000fea0003800000 */
.L_x_14145:
        /* <DEDUP_REMOVED lines=11> */
.L_x_14153:
[----:B------:R-:W-:-:S05]  /*88a0*/  IADD3 R2, P0, RZ, -R2, RZ ;  /* 0x80000002ff027210 */ /* 0x000fca0007f1e0ff */
[----:B------:R-:W-:-:S04]  /*88b0*/  IMAD.X R3, RZ, RZ, ~R3, P0 ;  /* 0x000000ffff037224 */ /* 0x000fc800000e0e03 */
[----:B------:R-:W0:Y:S02]  /*88c0*/  I2F.S64 R0, R2 ;  /* 0x0000000200007312 */ /* 0x000e240000301400 */
[----:B0-----:R-:W-:-:S05]  /*88d0*/  F2FP.F16.F32.PACK_AB R0, RZ, R0 ;  /* 0x00000000ff00723e */ /* 0x001fca00000000ff */
[----:B------:R0:W-:Y:S01]  /*88e0*/  STG.E.U16 desc[UR36][R16.64], R0 ;  /* 0x0000000010007986 */ /* 0x0001e2000c101524 */
[----:B------:R-:W-:Y:S05]  /*88f0*/  BRA `(.L_x_14149) ;  /* 0x0000000c003c7947 */ /* 0x000fea0003800000 */
.L_x_14152:
        /* <DEDUP_REMOVED lines=12> */
.L_x_14155:
[----:B------:R-:W-:-:S05]  /*89c0*/  IADD3 R2, P0, RZ, -R2, RZ ;  /* 0x80000002ff027210 */ /* 0x000fca0007f1e0ff */
[----:B------:R-:W-:-:S04]  /*89d0*/  IMAD.X R3, RZ, RZ, ~R3, P0 ;  /* 0x000000ffff037224 */ /* 0x000fc800000e0e03 */
[----:B------:R-:W0:Y:S02]  /*89e0*/  I2F.S64 R2, R2 ;  /* 0x0000000200027312 */ /* 0x000e240000301400 */
[----:B0-----:R-:W-:-:S04]  /*89f0*/  F2FP.F16.F32.PACK_AB R3, RZ, R2 ;  /* 0x00000002ff03723e */ /* 0x001fc800000000ff */
[----:B------:R-:W-:-:S05]  /*8a00*/  PRMT R3, R3, 0x5410, RZ ;  /* 0x0000541003037816 */ /* 0x000fca00000000ff */
[----:B------:R0:W-:Y:S01]  /*8a10*/  STG.E desc[UR36][R16.64], R3 ;  /* 0x0000000310007986 */ /* 0x0001e2000c101924 */
[----:B------:R-:W-:Y:S05]  /*8a20*/  BRA `(.L_x_14149) ;  /* 0x0000000800f07947 */ /* 0x000fea0003800000 */
.L_x_14154:
[----:B------:R-:W-:-:S05]  /*8a30*/  IADD3 R2, P0, RZ, -R2, RZ ;  /* 0x80000002ff027210 */ /* 0x000fca0007f1e0ff */
[----:B------:R-:W-:-:S06]  /*8a40*/  IMAD.X R3, RZ, RZ, ~R3, P0 ;  /* 0x000000ffff037224 */ /* 0x000fcc00000e0e03 */
[----:B------:R-:W0:Y:S02]  /*8a50*/  I2F.F64.S64 R2, R2 ;  /* 0x0000000200027312 */ /* 0x000e240000301c00 */
[----:B0-----:R0:W-:Y:S01]  /*8a60*/  STG.E.64 desc[UR36][R16.64], R2 ;  /* 0x0000000210007986 */ /* 0x0011e2000c101b24 */
[----:B------:R-:W-:Y:S05]  /*8a70*/  BRA `(.L_x_14149) ;  /* 0x0000000800dc7947 */ /* 0x000fea0003800000 */
.L_x_14144:
        /* <DEDUP_REMOVED lines=13> */
.L_x_14158:
[----:B------:R-:W-:Y:S02]  /*8b50*/  IADD3 R2, P0, RZ, -R2, RZ ;  /* 0x80000002ff027210 */ /* 0x000fe40007f1e0ff */
[----:B------:R-:W-:-:S03]  /*8b60*/  CS2R R6, SRZ ;  /* 0x0000000000067805 */ /* 0x000fc6000001ff00 */
[----:B------:R-:W-:-:S04]  /*8b70*/  IMAD.X R3, RZ, RZ, ~R3, P0 ;  /* 0x000000ffff037224 */ /* 0x000fc800000e0e03 */
[----:B------:R-:W0:Y:S02]  /*8b80*/  I2F.F64.S64 R4, R2 ;  /* 0x0000000200047312 */ /* 0x000e240000301c00 */
[----:B0-----:R0:W-:Y:S01]  /*8b90*/  STG.E.128 desc[UR36][R16.64], R4 ;  /* 0x0000000410007986 */ /* 0x0011e2000c101d24 */
[----:B------:R-:W-:Y:S05]  /*8ba0*/  BRA `(.L_x_14149) ;  /* 0x0000000800907947 */ /* 0x000fea0003800000 */
.L_x_14157:
        /* <DEDUP_REMOVED lines=23> */
.L_x_14162:
[----:B------:R-:W-:Y:S05]  /*8d20*/  BSYNC B0 ;  /* 0x0000000000007941 */ /* 0x000fea0003800000 */
.L_x_14161:
[----:B------:R-:W-:-:S05]  /*8d30*/  LOP3.LUT R5, R0, R5, RZ, 0xfc, !PT ;  /* 0x0000000500057212 */ /* 0x000fca00078efcff */
[----:B------:R0:W-:Y:S01]  /*8d40*/  STG.E.U8 desc[UR36][R16.64], R5 ;  /* 0x0000000510007986 */ /* 0x0001e2000c101124 */
[----:B------:R-:W-:Y:S05]  /*8d50*/  BRA `(.L_x_14149) ;  /* 0x0000000800247947 */ /* 0x000fea0003800000 */
.L_x_14160:
        /* <DEDUP_REMOVED lines=15> */
.L_x_14164:
[----:B------:R-:W-:Y:S01]  /*8e50*/  IMAD.MOV.U32 R0, RZ, RZ, 0x7f ;  /* 0x0000007fff007424 */ /* 0x000fe200078e00ff */
[----:B------:R-:W-:-:S04]  /*8e60*/  ISETP.GT.U32.AND P0, PT, R4, 0x7f800000, PT ;  /* 0x7f8000000400780c */ /* 0x000fc80003f04070 */
[----:B------:R-:W-:-:S09]  /*8e70*/  SEL R0, R0, 0x7c, P0 ;  /* 0x0000007c00007807 */ /* 0x000fd20000000000 */
.L_x_14165:
[----:B------:R-:W-:Y:S05]  /*8e80*/  BSYNC B0 ;  /* 0x0000000000007941 */ /* 0x000fea0003800000 */
.L_x_14163:
[----:B------:R-:W-:-:S04]  /*8e90*/  LOP3.LUT R2, R3, 0x80000000, RZ, 0xc0, !PT ;  /* 0x8000000003027812 */ /* 0x000fc800078ec0ff */
[----:B------:R-:W-:-:S04]  /*8ea0*/  SHF.R.U32.HI R3, RZ, 0x18, R2 ;  /* 0x00000018ff037819 */ /* 0x000fc80000011602 */
[----:B------:R-:W-:-:S05]  /*8eb0*/  LOP3.LUT R3, R0, R3, RZ, 0xfc, !PT ;  /* 0x0000000300037212 */ /* 0x000fca00078efcff */
[----:B------:R0:W-:Y:S01]  /*8ec0*/  STG.E.U8 desc[UR36][R16.64], R3 ;  /* 0x0000000310007986 */ /* 0x0001e2000c101124 */
[----:B------:R-:W-:Y:S05]  /*8ed0*/  BRA `(.L_x_14149) ;  /* 0x0000000400c47947 */ /* 0x000fea0003800000 */
.L_x_14159:
[----:B------:R-:W-:-:S05]  /*8ee0*/  IADD3 R2, P0, RZ, -R2, RZ ;  /* 0x80000002ff027210 */ /* 0x000fca0007f1e0ff */
[----:B------:R-:W-:-:S04]  /*8ef0*/  IMAD.X R3, RZ, RZ, ~R3, P0 ;  /* 0x000000ffff037224 */ /* 0x000fc800000e0e03 */
[----:B------:R-:W0:Y:S02]  /*8f00*/  I2F.S64 R0, R2 ;  /* 0x0000000200007312 */ /* 0x000e240000301400 */
[----:B0-----:R-:W-:-:S05]  /*8f10*/  F2FP.BF16.F32.PACK_AB R0, RZ, R0 ;  /* 0x00000000ff00723e */ /* 0x001fca00000010ff */
[----:B------:R0:W-:Y:S01]  /*8f20*/  STG.E.U16 desc[UR36][R16.64], R0 ;  /* 0x0000000010007986 */ /* 0x0001e2000c101524 */
[----:B------:R-:W-:Y:S05]  /*8f30*/  BRA `(.L_x_14149) ;  /* 0x0000000400ac7947 */ /* 0x000fea0003800000 */
.L_x_14156:
        /* <DEDUP_REMOVED lines=10> */
.L_x_14168:
        /* <DEDUP_REMOVED lines=19> */
.L_x_14171:
[----:B------:R-:W-:-:S04]  /*9110*/  LOP3.LUT R2, R3, 0x80000000, RZ, 0xc0, !PT ;  /* 0x8000000003027812 */ /* 0x000fc800078ec0ff */
[----:B------:R-:W-:-:S04]  /*9120*/  SHF.R.U32.HI R3, RZ, 0x18, R2 ;  /* 0x00000018ff037819 */ /* 0x000fc80000011602 */
[----:B------:R-:W-:-:S04]  /*9130*/  LOP3.LUT R0, R0, R3, RZ, 0xfc, !PT ;  /* 0x0000000300007212 */ /* 0x000fc800078efcff */
[----:B------:R-:W-:-:S07]  /*9140*/  PRMT R8, R0, 0x7610, R8 ;  /* 0x0000761000087816 */ /* 0x000fce0000000008 */
.L_x_14170:
[----:B------:R-:W-:Y:S05]  /*9150*/  BSYNC B0 ;  /* 0x0000000000007941 */ /* 0x000fea0003800000 */
.L_x_14169:
[----:B------:R0:W-:Y:S01]  /*9160*/  STG.E.U8 desc[UR36][R16.64], R8 ;  /* 0x0000000810007986 */ /* 0x0001e2000c101124 */
[----:B------:R-:W-:Y:S05]  /*9170*/  BRA `(.L_x_14149) ;  /* 0x00000004001c7947 */ /* 0x000fea0003800000 */
.L_x_14167:
        /* <DEDUP_REMOVED lines=19> */
.L_x_14174:
[----:B------:R-:W-:-:S04]  /*92b0*/  LOP3.LUT R2, R3, 0x80000000, RZ, 0xc0, !PT ;  /* 0x8000000003027812 */ /* 0x000fc800078ec0ff */
[----:B------:R-:W-:-:S04]  /*92c0*/  SHF.R.U32.HI R3, RZ, 0x18, R2 ;  /* 0x00000018ff037819 */ /* 0x000fc80000011602 */
[----:B------:R-:W-:-:S04]  /*92d0*/  LOP3.LUT R0, R0, R3, RZ, 0xfc, !PT ;  /* 0x0000000300007212 */ /* 0x000fc800078efcff */
[----:B------:R-:W-:-:S07]  /*92e0*/  PRMT R8, R0, 0x7610, R8 ;  /* 0x0000761000087816 */ /* 0x000fce0000000008 */
.L_x_14173:
[----:B------:R-:W-:Y:S05]  /*92f0*/  BSYNC B0 ;  /* 0x0000000000007941 */ /* 0x000fea0003800000 */
.L_x_14172:
[----:B------:R0:W-:Y:S01]  /*9300*/  STG.E.U8 desc[UR36][R16.64], R8 ;  /* 0x0000000810007986 */ /* 0x0001e2000c101124 */
[----:B------:R-:W-:Y:S05]  /*9310*/  BRA `(.L_x_14149) ;  /* 0x0000000000b47947 */ /* 0x000fea0003800000 */
.L_x_14166:
        /* <DEDUP_REMOVED lines=25> */
.L_x_14148:
        /* <DEDUP_REMOVED lines=16> */
.L_x_14177:
[----:B------:R-:W-:Y:S05]  /*95b0*/  BRA `(.L_x_14149) ;  /* 0x00000000000c7947 */ /* 0x000fea0003800000 */
.L_x_14176:
[----:B------:R0:W-:Y:S01]  /*95c0*/  STG.E.64 desc[UR36][R16.64], R4 ;  /* 0x0000000410007986 */ /* 0x0001e2000c101b24 */
[----:B------:R-:W-:Y:S05]  /*95d0*/  BRA `(.L_x_14149) ;  /* 0x0000000000047947 */ /* 0x000fea0003800000 */
.L_x_14175:
[----:B------:R0:W-:Y:S02]  /*95e0*/  STG.E desc[UR36][R16.64], R7 ;  /* 0x0000000710007986 */ /* 0x0001e4000c101924 */
.L_x_14149:
[----:B------:R-:W-:-:S07]  /*95f0*/  VIADD R19, R19, 0x80 ;  /* 0x0000008013137836 */ /* 0x000fce0000000000 */
.L_x_14109:
[----:B------:R-:W-:Y:S05]  /*9600*/  BSYNC B6 ;  /* 0x0000000000067941 */ /* 0x000fea0003800000 */
.L_x_14108:
        /* <DEDUP_REMOVED lines=306> */
.L_x_14178:
        /* <DEDUP_REMOVED lines=21> */
.L_x_14182:
[----:B------:R1:W5:Y:S01]  /*aa80*/  LDG.E.U8 R2, desc[UR36][R4.64] ;  /* 0x0000002404027981 */ /* 0x000362000c1e1100 */
[----:B------:R-:W-:Y:S01]  /*aa90*/  IMAD.MOV.U32 R3, RZ, RZ, RZ ;  /* 0x000000ffff037224 */ /* 0x000fe200078e00ff */
[----:B------:R-:W-:Y:S06]  /*aaa0*/  BRA `(.L_x_14184) ;  /* 0x0000000c00487947 */ /* 0x000fec0003800000 */
.L_x_14181:
        /* <DEDUP_REMOVED lines=8> */
.L_x_14186:
[----:B------:R-:W2:Y:S02]  /*ab30*/  LDG.E R2, desc[UR36][R4.64] ;  /* 0x0000002404027981 */ /* 0x000ea4000c1e1900 */
[----:B--2---:R-:W-:Y:S01]  /*ab40*/  SHF.R.S32.HI R3, RZ, 0x1f, R2 ;  /* 0x0000001fff037819 */ /* 0x004fe20000011402 */
[----:B------:R-:W-:Y:S06]  /*ab50*/  BRA `(.L_x_14184) ;  /* 0x0000000c001c7947 */ /* 0x000fec0003800000 */
.L_x_14185:
[----:B------:R-:W2:Y:S02]  /*ab60*/  LDG.E.S16 R2, desc[UR36][R4.64] ;  /* 0x0000002404027981 */ /* 0x000ea4000c1e1700 */
[----:B--2---:R-:W-:Y:S01]  /*ab70*/  SHF.R.S32.HI R3, RZ, 0x1f, R2 ;  /* 0x0000001fff037819 */ /* 0x004fe20000011402 */
[----:B------:R-:W-:Y:S06]  /*ab80*/  BRA `(.L_x_14184) ;  /* 0x0000000c00107947 */ /* 0x000fec0003800000 */
.L_x_14180:
        /* <DEDUP_REMOVED lines=9> */
.L_x_14188:
[----:B------:R-:W2:Y:S02]  /*ac20*/  LDG.E.U16 R4, desc[UR36][R4.64] ;  /* 0x0000002404047981 */ /* 0x000ea4000c1e1500 */
[----:B--2---:R-:W-:-:S06]  /*ac30*/  HADD2.F32 R2, -RZ, R4.H0_H0 ;  /* 0x20000004ff027230 */ /* 0x004fcc0000004100 */
[----:B------:R-:W0:Y:S01]  /*ac40*/  F2I.S64.TRUNC R2, R2 ;  /* 0x0000000200027311 */ /* 0x000e22000020d900 */
[----:B------:R-:W-:Y:S05]  /*ac50*/  BRA `(.L_x_14184) ;  /* 0x0000000800dc7947 */ /* 0x000fea0003800000 */
.L_x_14187:
        /* <DEDUP_REMOVED lines=9> */
.L_x_14190:
[----:B------:R-:W2:Y:S02]  /*acf0*/  LDG.E.U16 R4, desc[UR36][R4.64] ;  /* 0x0000002404047981 */ /* 0x000ea4000c1e1500 */
[----:B--2---:R-:W-:-:S06]  /*ad00*/  HADD2.F32 R2, -RZ, R4.H0_H0 ;  /* 0x20000004ff027230 */ /* 0x004fcc0000004100 */
[----:B------:R-:W4:Y:S01]  /*ad10*/  F2I.S64.TRUNC R2, R2 ;  /* 0x0000000200027311 */ /* 0x000f22000020d900 */
[----:B------:R-:W-:Y:S05]  /*ad20*/  BRA `(.L_x_14184) ;  /* 0x0000000800a87947 */ /* 0x000fea0003800000 */
.L_x_14189:
[----:B------:R-:W2:Y:S02]  /*ad30*/  LDG.E.64 R2, desc[UR36][R4.64] ;  /* 0x0000002404027981 */ /* 0x000ea4000c1e1b00 */
[----:B--2---:R-:W2:Y:S01]  /*ad40*/  F2I.S64.F64.TRUNC R2, R2 ;  /* 0x0000000200027311 */ /* 0x004ea2000030d900 */
[----:B------:R-:W-:Y:S05]  /*ad50*/  BRA `(.L_x_14184) ;  /* 0x00000008009c7947 */ /* 0x000fea0003800000 */
.L_x_14179:
        /* <DEDUP_REMOVED lines=13> */
.L_x_14193:
[----:B------:R-:W2:Y:S02]  /*ae30*/  LDG.E.64 R2, desc[UR36][R4.64] ;  /* 0x0000002404027981 */ /* 0x000ea4000c1e1b00 */
[----:B--2---:R-:W0:Y:S01]  /*ae40*/  F2I.S64.F64.TRUNC R2, R2 ;  /* 0x0000000200027311 */ /* 0x004e22000030d900 */
[----:B------:R-:W-:Y:S05]  /*ae50*/  BRA `(.L_x_14184) ;  /* 0x00000008005c7947 */ /* 0x000fea0003800000 */
.L_x_14192:
        /* <DEDUP_REMOVED lines=27> */
.L_x_14195:
        /* <DEDUP_REMOVED lines=14> */
.L_x_14194:
[----:B------:R-:W2:Y:S02]  /*b0f0*/  LDG.E.U16 R2, desc[UR36][R4.64] ;  /* 0x0000002404027981 */ /* 0x000ea4000c1e1500 */
[----:B--2---:R-:W-:-:S06]  /*b100*/  IMAD.U32 R2, R2, 0x10000, RZ ;  /* 0x0001000002027824 */ /* 0x004fcc00078e00ff */
[----:B------:R-:W0:Y:S01]  /*b110*/  F2I.S64.TRUNC R2, R2 ;  /* 0x0000000200027311 */ /* 0x000e22000020d900 */
[----:B------:R-:W-:Y:S05]  /*b120*/  BRA `(.L_x_14184) ;  /* 0x0000000400a87947 */ /* 0x000fea0003800000 */
.L_x_14191:
        /* <DEDUP_REMOVED lines=11> */
.L_x_14198:
        /* <DEDUP_REMOVED lines=21> */
.L_x_14202:
[----:B------:R-:W-:Y:S05]  /*b330*/  BSYNC B1 ;  /* 0x0000000000017941 */ /* 0x000fea0003800000 */
.L_x_14201:
[----:B------:R-:W-:Y:S01]  /*b340*/  IMAD.SHL.U32 R2, R2, 0x100000, RZ ;  /* 0x0010000002027824 */ /* 0x000fe200078e00ff */
[----:B------:R-:W-:-:S04]  /*b350*/  LEA R3, R0, 0x3b800000, 0x17 ;  /* 0x3b80000000037811 */ /* 0x000fc800078eb8ff */
[----:B------:R-:W-:-:S07]  /*b360*/  LOP3.LUT R2, R3, R2, R4, 0xfe, !PT ;  /* 0x0000000203027212 */ /* 0x000fce00078efe04 */
.L_x_14200:
[----:B------:R-:W-:Y:S05]  /*b370*/  BSYNC B0 ;  /* 0x0000000000007941 */ /* 0x000fea0003800000 */
.L_x_14199:
[----:B------:R-:W0:Y:S01]  /*b380*/  F2I.S64.TRUNC R2, R2 ;  /* 0x0000000200027311 */ /* 0x000e22000020d900 */
[----:B------:R-:W-:Y:S05]  /*b390*/  BRA `(.L_x_14184) ;  /* 0x00000004000c7947 */ /* 0x000fea0003800000 */
.L_x_14197:
        /* <DEDUP_REMOVED lines=21> */
.L_x_14206:
[----:B------:R-:W-:Y:S05]  /*b4f0*/  BSYNC B1 ;  /* 0x0000000000017941 */ /* 0x000fea0003800000 */
.L_x_14205:
[----:B------:R-:W-:Y:S01]  /*b500*/  IMAD.SHL.U32 R2, R2, 0x200000, RZ ;  /* 0x0020000002027824 */ /* 0x000fe200078e00ff */
[----:B------:R-:W-:-:S04]  /*b510*/  LEA R3, R0, 0x37800000, 0x17 ;  /* 0x3780000000037811 */ /* 0x000fc800078eb8ff */
[----:B------:R-:W-:-:S07]  /*b520*/  LOP3.LUT R2, R3, R2, R4, 0xfe, !PT ;  /* 0x0000000203027212 */ /* 0x000fce00078efe04 */
.L_x_14204:
[----:B------:R-:W-:Y:S05]  /*b530*/  BSYNC B0 ;  /* 0x0000000000007941 */ /* 0x000fea0003800000 */
.L_x_14203:
[----:B------:R-:W0:Y:S01]  /*b540*/  F2I.S64.TRUNC R2, R2 ;  /* 0x0000000200027311 */ /* 0x000e22000020d900 */
[----:B------:R-:W-:Y:S05]  /*b550*/  BRA `(.L_x_14184) ;  /* 0x00000000009c7947 */ /* 0x000fea0003800000 */
.L_x_14196:
        /* <DEDUP_REMOVED lines=14> */
.L_x_14210:
[----:B------:R-:W-:Y:S05]  /*b640*/  BSYNC B0 ;  /* 0x0000000000007941 */ /* 0x000fea0003800000 */
.L_x_14209:
[----:B------:R-:W0:Y:S01]  /*b650*/  F2I.S64.TRUNC R2, R2 ;  /* 0x0000000200027311 */ /* 0x000e22000020d900 */
[----:B------:R-:W-:Y:S05]  /*b660*/  BRA `(.L_x_14184) ;  /* 0x0000000000587947 */ /* 0x000fea0003800000 */
.L_x_14183:
        /* <DEDUP_REMOVED lines=16> */
.L_x_14211:
[----:B------:R-:W-:Y:S01]  /*b770*/  CS2R R2, SRZ ;  /* 0x0000000000027805 */ /* 0x000fe2000001ff00 */
[----:B------:R-:W-:Y:S06]  /*b780*/  BRA `(.L_x_14184) ;  /* 0x0000000000107947 */ /* 0x000fec0003800000 */
.L_x_14208:
[----:B------:R0:W5:Y:S01]  /*b790*/  LDG.E.64 R2, desc[UR36][R4.64] ;  /* 0x0000002404027981 */ /* 0x000162000c1e1b00 */
[----:B------:R-:W-:Y:S05]  /*b7a0*/  BRA `(.L_x_14184) ;  /* 0x0000000000087947 */ /* 0x000fea0003800000 */
.L_x_14207:
[----:B------:R0:W5:Y:S01]  /*b7b0*/  LDG.E R2, desc[UR36][R4.64] ;  /* 0x0000002404027981 */ /* 0x000162000c1e1900 */
[----:B------:R-:W-:-:S07]  /*b7c0*/  IMAD.MOV.U32 R3, RZ, RZ, RZ ;  /* 0x000000ffff037224 */ /* 0x000fce00078e00ff */
.L_x_14184:
[----:B------:R-:W1:Y:S01]  /*b7d0*/  LDC.U8 R6, c[0x0][0x421] ;  /* 0x00010840ff067b82 */ /* 0x000e620000000000 */
[----:B0-2345:R-:W-:-:S05]  /*b7e0*/  IADD3 R7, P0, RZ, -R2, RZ ;  /* 0x80000002ff077210 */ /* 0x03dfca0007f1e0ff */
[----:B-1----:R-:W-:Y:S02]  /*b7f0*/  IMAD.X R5, RZ, RZ, ~R3, P0 ;  /* 0x000000ffff057224 */ /* 0x002fe400000e0e03 */
        /* <DEDUP_REMOVED lines=14> */
.L_x_14215:
[----:B------:R-:W-:Y:S01]  /*b8e0*/  STG.E.U8 desc[UR36][R16.64], R7 ;  /* 0x0000000710007986 */ /* 0x000fe2000c101124 */
[----:B------:R-:W-:Y:S05]  /*b8f0*/  EXIT ;  /* 0x000000000000794d */ /* 0x000fea0003800000 */
.L_x_14214:
        /* <DEDUP_REMOVED lines=8> */
.L_x_14218:
[----:B------:R-:W-:Y:S01]  /*b980*/  STG.E desc[UR36][R16.64], R7 ;  /* 0x0000000710007986 */ /* 0x000fe2000c101924 */
[----:B------:R-:W-:Y:S05]  /*b990*/  EXIT ;  /* 0x000000000000794d */ /* 0x000fea0003800000 */
.L_x_14217:
[----:B------:R-:W-:Y:S01]  /*b9a0*/  STG.E.U16 desc[UR36][R16.64], R7 ;  /* 0x0000000710007986 */ /* 0x000fe2000c101524 */
[----:B------:R-:W-:Y:S05]  /*b9b0*/  EXIT ;  /* 0x000000000000794d */ /* 0x000fea0003800000 */
.L_x_14213:
        /* <DEDUP_REMOVED lines=9> */
[----:B0-----:R-:W-:Y:S01]  /*ba50*/  STG.E desc[UR36][R16.64], R3 ;  /* 0x0000000310007986 */ /* 0x001fe2000c101924 */
[----:B------:R-:W-:Y:S05]  /*ba60*/  EXIT ;  /* 0x000000000000794d */ /* 0x000fea0003800000 */
.L_x_14220:
[----:B------:R-:W-:-:S05]  /*ba70*/  IADD3 R2, P0, RZ, -R2, RZ ;  /* 0x80000002ff027210 */ /* 0x000fca0007f1e0ff */
[----:B------:R-:W-:-:S04]  /*ba80*/  IMAD.X R3, RZ, RZ, ~R3, P0 ;  /* 0x000000ffff037224 */ /* 0x000fc800000e0e03 */
[----:B------:R-:W0:Y:S02]  /*ba90*/  I2F.S64 R0, R2 ;  /* 0x0000000200007312 */ /* 0x000e240000301400 */
[----:B0-----:R-:W-:-:S05]  /*baa0*/  F2FP.F16.F32.PACK_AB R0, RZ, R0 ;  /* 0x00000000ff00723e */ /* 0x001fca00000000ff */
[----:B------:R-:W-:Y:S01]  /*bab0*/  STG.E.U16 desc[UR36][R16.64], R0 ;  /* 0x0000000010007986 */ /* 0x000fe2000c101524 */
[----:B------:R-:W-:Y:S05]  /*bac0*/  EXIT ;  /* 0x000000000000794d */ /* 0x000fea0003800000 */
.L_x_14219:
        /* <DEDUP_REMOVED lines=10> */
[----:B0-----:R-:W-:Y:S01]  /*bb70*/  STG.E.64 desc[UR36][R16.64], R4 ;  /* 0x0000000410007986 */ /* 0x001fe2000c101b24 */
[----:B------:R-:W-:Y:S05]  /*bb80*/  EXIT ;  /* 0x000000000000794d */ /* 0x000fea0003800000 */
.L_x_14222:
[----:B------:R-:W-:-:S05]  /*bb90*/  IADD3 R2, P0, RZ, -R2, RZ ;  /* 0x80000002ff027210 */ /* 0x000fca0007f1e0ff */
[----:B------:R-:W-:-:S04]  /*bba0*/  IMAD.X R3, RZ, RZ, ~R3, P0 ;  /* 0x000000ffff037224 */ /* 0x000fc800000e0e03 */
[----:B------:R-:W0:Y:S02]  /*bbb0*/  I2F.S64 R2, R2 ;  /* 0x0000000200027312 */ /* 0x000e240000301400 */
[----:B0-----:R-:W-:-:S04]  /*bbc0*/  F2FP.F16.F32.PACK_AB R3, RZ, R2 ;  /* 0x00000002ff03723e */ /* 0x001fc800000000ff */
[----:B------:R-:W-:-:S05]  /*bbd0*/  PRMT R3, R3, 0x5410, RZ ;  /* 0x0000541003037816 */ /* 0x000fca00000000ff */
[----:B------:R-:W-:Y:S01]  /*bbe0*/  STG.E desc[UR36][R16.64], R3 ;  /* 0x0000000310007986 */ /* 0x000fe2000c101924 */
[----:B------:R-:W-:Y:S05]  /*bbf0*/  EXIT ;  /* 0x000000000000794d */ /* 0x000fea0003800000 */
.L_x_14221:
[----:B------:R-:W-:-:S05]  /*bc00*/  IADD3 R2, P0, RZ, -R2, RZ ;  /* 0x80000002ff027210 */ /* 0x000fca0007f1e0ff */
[----:B------:R-:W-:-:S06]  /*bc10*/  IMAD.X R3, RZ, RZ, ~R3, P0 ;  /* 0x000000ffff037224 */ /* 0x000fcc00000e0e03 */
[----:B------:R-:W0:Y:S02]  /*bc20*/  I2F.F64.S64 R2, R2 ;  /* 0x0000000200027312 */ /* 0x000e240000301c00 */
[----:B0-----:R-:W-:Y:S01]  /*bc30*/  STG.E.64 desc[UR36][R16.64], R2 ;  /* 0x0000000210007986 */ /* 0x001fe2000c101b24 */
[----:B------:R-:W-:Y:S05]  /*bc40*/  EXIT ;  /* 0x000000000000794d */ /* 0x000fea0003800000 */
.L_x_14212:
        /* <DEDUP_REMOVED lines=13> */
.L_x_14225:
[----:B------:R-:W-:Y:S02]  /*bd20*/  IADD3 R2, P0, RZ, -R2, RZ ;  /* 0x80000002ff027210 */ /* 0x000fe40007f1e0ff */
[----:B------:R-:W-:-:S03]  /*bd30*/  CS2R R6, SRZ ;  /* 0x0000000000067805 */ /* 0x000fc6000001ff00 */
[----:B------:R-:W-:-:S04]  /*bd40*/  IMAD.X R3, RZ, RZ, ~R3, P0 ;  /* 0x000000ffff037224 */ /* 0x000fc800000e0e03 */
[----:B------:R-:W0:Y:S02]  /*bd50*/  I2F.F64.S64 R4, R2 ;  /* 0x0000000200047312 */ /* 0x000e240000301c00 */
[----:B0-----:R-:W-:Y:S01]  /*bd60*/  STG.E.128 desc[UR36][R16.64], R4 ;  /* 0x0000000410007986 */ /* 0x001fe2000c101d24 */
[----:B------:R-:W-:Y:S05]  /*bd70*/  EXIT ;  /* 0x000000000000794d */ /* 0x000fea0003800000 */
.L_x_14224:
        /* <DEDUP_REMOVED lines=23> */
.L_x_14229:
[----:B------:R-:W-:Y:S05]  /*bef0*/  BSYNC B0 ;  /* 0x0000000000007941 */ /* 0x000fea0003800000 */
.L_x_14228:
[----:B------:R-:W-:-:S05]  /*bf00*/  LOP3.LUT R5, R0, R5, RZ, 0xfc, !PT ;  /* 0x0000000500057212 */ /* 0x000fca00078efcff */
[----:B------:R-:W-:Y:S01]  /*bf10*/  STG.E.U8 desc[UR36][R16.64], R5 ;  /* 0x0000000510007986 */ /* 0x000fe2000c101124 */
[----:B------:R-:W-:Y:S05]  /*bf20*/  EXIT ;  /* 0x000000000000794d */ /* 0x000fea0003800000 */
.L_x_14227:
        /* <DEDUP_REMOVED lines=15> */
.L_x_14231:
[----:B------:R-:W-:Y:S01]  /*c020*/  IMAD.MOV.U32 R0, RZ, RZ, 0x7f ;  /* 0x0000007fff007424 */ /* 0x000fe200078e00ff */
[----:B------:R-:W-:-:S04]  /*c030*/  ISETP.GT.U32.AND P0, PT, R4, 0x7f800000, PT ;  /* 0x7f8000000400780c */ /* 0x000fc80003f04070 */
[----:B------:R-:W-:-:S09]  /*c040*/  SEL R0, R0, 0x7c, P0 ;  /* 0x0000007c00007807 */ /* 0x000fd20000000000 */
.L_x_14232:
[----:B------:R-:W-:Y:S05]  /*c050*/  BSYNC B0 ;  /* 0x0000000000007941 */ /* 0x000fea0003800000 */
.L_x_14230:
[----:B------:R-:W-:-:S04]  /*c060*/  LOP3.LUT R2, R3, 0x80000000, RZ, 0xc0, !PT ;  /* 0x8000000003027812 */ /* 0x000fc800078ec0ff */
[----:B------:R-:W-:-:S04]  /*c070*/  SHF.R.U32.HI R3, RZ, 0x18, R2 ;  /* 0x00000018ff037819 */ /* 0x000fc80000011602 */
[----:B------:R-:W-:-:S05]  /*c080*/  LOP3.LUT R3, R0, R3, RZ, 0xfc, !PT ;  /* 0x0000000300037212 */ /* 0x000fca00078efcff */
[----:B------:R-:W-:Y:S01]  /*c090*/  STG.E.U8 desc[UR36][R16.64], R3 ;  /* 0x0000000310007986 */ /* 0x000fe2000c101124 */
[----:B------:R-:W-:Y:S05]  /*c0a0*/  EXIT ;  /* 0x000000000000794d */ /* 0x000fea0003800000 */
.L_x_14226:
[----:B------:R-:W-:-:S05]  /*c0b0*/  IADD3 R2, P0, RZ, -R2, RZ ;  /* 0x80000002ff027210 */ /* 0x000fca0007f1e0ff */
[----:B------:R-:W-:-:S04]  /*c0c0*/  IMAD.X R3, RZ, RZ, ~R3, P0 ;  /* 0x000000ffff037224 */ /* 0x000fc800000e0e03 */
[----:B------:R-:W0:Y:S02]  /*c0d0*/  I2F.S64 R0, R2 ;  /* 0x0000000200007312 */ /* 0x000e240000301400 */
[----:B0-----:R-:W-:-:S05]  /*c0e0*/  F2FP.BF16.F32.PACK_AB R0, RZ, R0 ;  /* 0x00000000ff00723e */ /* 0x001fca00000010ff */
[----:B------:R-:W-:Y:S01]  /*c0f0*/  STG.E.U16 desc[UR36][R16.64], R0 ;  /* 0x0000000010007986 */ /* 0x000fe2000c101524 */
[----:B------:R-:W-:Y:S05]  /*c100*/  EXIT ;  /* 0x000000000000794d */ /* 0x000fea0003800000 */
.L_x_14223:
        /* <DEDUP_REMOVED lines=10> */
.L_x_14235:
        /* <DEDUP_REMOVED lines=19> */
.L_x_14238:
[----:B------:R-:W-:-:S04]  /*c2e0*/  LOP3.LUT R2, R3, 0x80000000, RZ, 0xc0, !PT ;  /* 0x8000000003027812 */ /* 0x000fc800078ec0ff */
[----:B------:R-:W-:-:S04]  /*c2f0*/  SHF.R.U32.HI R3, RZ, 0x18, R2 ;  /* 0x00000018ff037819 */ /* 0x000fc80000011602 */
[----:B------:R-:W-:-:S04]  /*c300*/  LOP3.LUT R0, R0, R3, RZ, 0xfc, !PT ;  /* 0x0000000300007212 */ /* 0x000fc800078efcff */
[----:B------:R-:W-:-:S07]  /*c310*/  PRMT R8, R0, 0x7610, R8 ;  /* 0x0000761000087816 */ /* 0x000fce0000000008 */
.L_x_14237:
[----:B------:R-:W-:Y:S05]  /*c320*/  BSYNC B0 ;  /* 0x0000000000007941 */ /* 0x000fea0003800000 */
.L_x_14236:
[----:B------:R-:W-:Y:S01]  /*c330*/  STG.E.U8 desc[UR36][R16.64], R8 ;  /* 0x0000000810007986 */ /* 0x000fe2000c101124 */
[----:B------:R-:W-:Y:S05]  /*c340*/  EXIT ;  /* 0x000000000000794d */ /* 0x000fea0003800000 */
.L_x_14234:
        /* <DEDUP_REMOVED lines=19> */
.L_x_14241:
[----:B------:R-:W-:-:S04]  /*c480*/  LOP3.LUT R2, R3, 0x80000000, RZ, 0xc0, !PT ;  /* 0x8000000003027812 */ /* 0x000fc800078ec0ff */
[----:B------:R-:W-:-:S04]  /*c490*/  SHF.R.U32.HI R3, RZ, 0x18, R2 ;  /* 0x00000018ff037819 */ /* 0x000fc80000011602 */
[----:B------:R-:W-:-:S04]  /*c4a0*/  LOP3.LUT R0, R0, R3, RZ, 0xfc, !PT ;  /* 0x0000000300007212 */ /* 0x000fc800078efcff */
[----:B------:R-:W-:-:S07]  /*c4b0*/  PRMT R8, R0, 0x7610, R8 ;  /* 0x0000761000087816 */ /* 0x000fce0000000008 */
.L_x_14240:
[----:B------:R-:W-:Y:S05]  /*c4c0*/  BSYNC B0 ;  /* 0x0000000000007941 */ /* 0x000fea0003800000 */
.L_x_14239:
[----:B------:R-:W-:Y:S01]  /*c4d0*/  STG.E.U8 desc[UR36][R16.64], R8 ;  /* 0x0000000810007986 */ /* 0x000fe2000c101124 */
[----:B------:R-:W-:Y:S05]  /*c4e0*/  EXIT ;  /* 0x000000000000794d */ /* 0x000fea0003800000 */
.L_x_14233:
        /* <DEDUP_REMOVED lines=25> */
.L_x_14216:
        /* <DEDUP_REMOVED lines=16> */
.L_x_14244:
[----:B------:R-:W-:Y:S05]  /*c780*/  EXIT ;  /* 0x000000000000794d */ /* 0x000fea0003800000 */
.L_x_14243:
[----:B------:R-:W-:Y:S01]  /*c790*/  STG.E.64 desc[UR36][R16.64], R4 ;  /* 0x0000000410007986 */ /* 0x000fe2000c101b24 */
[----:B------:R-:W-:Y:S05]  /*c7a0*/  EXIT ;  /* 0x000000000000794d */ /* 0x000fea0003800000 */
.L_x_14242:
[----:B------:R-:W-:Y:S01]  /*c7b0*/  STG.E desc[UR36][R16.64], R7 ;  /* 0x0000000710007986 */ /* 0x000fe2000c101924 */
[----:B------:R-:W-:Y:S05]  /*c7c0*/  EXIT ;  /* 0x000000000000794d */ /* 0x000fea0003800000 */
.L_x_14245:
        /* <DEDUP_REMOVED lines=11> */
.L_x_23596:


//--------------------- .text._ZN2at6native27unrolled_elementwise_kernelIZZZNS0_15neg_kernel_cudaERNS_18TensorIteratorBaseEENKUlvE0_clEvENKUlvE2_clEvEUllE_St5arrayIPcLm2EELi4E23TrivialOffsetCalculatorILi1EjESB_NS0_6memory12LoadWithCastILi1EEENSC_13StoreWithCastILi1EEEEEviT_T0_T2_T3_T4_T5_ --------------------------
	.section	.text._ZN2at6native27unrolled_elementwise_kernelIZZZNS0_15neg_kernel_cudaERNS_18TensorIteratorBaseEENKUlvE0_clEvENKUlvE2_clEvEUllE_St5arrayIPcLm2EELi4E23TrivialOffsetCalculatorILi1EjESB_NS0_6memory12LoadWithCastILi1EEENSC_13StoreWithCastILi1EEEEEviT_T0_T2_T3_T4_T5_,"ax",@progbits
	.align	128
        .global         _ZN2at6native27unrolled_elementwise_kernelIZZZNS0_15neg_kernel_cudaERNS_18TensorIteratorBaseEENKUlvE0_clEvENKUlvE2_clEvEUllE_St5arrayIPcLm2EELi4E23TrivialOffsetCalculatorILi1EjESB_NS0_6memory12LoadWithCastILi1EEENSC_13StoreWithCastILi1EEEEEviT_T0_T2_T3_T4_T5_
        .type           _ZN2at6native27unrolled_elementwise_kernelIZZZNS0_15neg_kernel_cudaERNS_18TensorIteratorBaseEENKUlvE0_clEvENKUlvE2_clEvEUllE_St5arrayIPcLm2EELi4E23TrivialOffsetCalculatorILi1EjESB_NS0_6memory12LoadWithCastILi1EEENSC_13StoreWithCastILi1EEEEEviT_T0_T2_T3_T4_T5_,@function
        .size           _ZN2at6native27unrolled_elementwise_kernelIZZZNS0_15neg_kernel_cudaERNS_18TensorIteratorBaseEENKUlvE0_clEvENKUlvE2_clEvEUllE_St5arrayIPcLm2EELi4E23TrivialOffsetCalculatorILi1EjESB_NS0_6memory12LoadWithCastILi1EEENSC_13StoreWithCastILi1EEEEEviT_T0_T2_T3_T4_T5_,(.L_x_23597 - _ZN2at6native27unrolled_elementwise_kernelIZZZNS0_15neg_kernel_cudaERNS_18TensorIteratorBaseEENKUlvE0_clEvENKUlvE2_clEvEUllE_St5arrayIPcLm2EELi4E23TrivialOffsetCalculatorILi1EjESB_NS0_6memory12LoadWithCastILi1EEENSC_13StoreWithCastILi1EEEEEviT_T0_T2_T3_T4_T5_)
        .other          _ZN2at6native27unrolled_elementwise_kernelIZZZNS0_15neg_kernel_cudaERNS_18TensorIteratorBaseEENKUlvE0_clEvENKUlvE2_clEvEUllE_St5arrayIPcLm2EELi4E23TrivialOffsetCalculatorILi1EjESB_NS0_6memory12LoadWithCastILi1EEENSC_13StoreWithCastILi1EEEEEviT_T0_T2_T3_T4_T5_,@"STO_CUDA_ENTRY STV_DEFAULT"
_ZN2at6native27unrolled_elementwise_kernelIZZZNS0_15neg_kernel_cudaERNS_18TensorIteratorBaseEENKUlvE0_clEvENKUlvE2_clEvEUllE_St5arrayIPcLm2EELi4E23TrivialOffsetCalculatorILi1EjESB_NS0_6memory12LoadWithCastILi1EEENSC_13StoreWithCastILi1EEEEEviT_T0_T2_T3_T4_T5_:
.text._ZN2at6native27unrolled_elementwise_kernelIZZZNS0_15neg_kernel_cudaERNS_18TensorIteratorBaseEENKUlvE0_clEvENKUlvE2_clEvEUllE_St5arrayIPcLm2EELi4E23TrivialOffsetCalculatorILi1EjESB_NS0_6memory12LoadWithCastILi1EEENSC_13StoreWithCastILi1EEEEEviT_T0_T2_T3_T4_T5_:
        /* <DEDUP_REMOVED lines=32> */
.L_x_14251:
[----:B------:R1:W5:Y:S01]  /*0200*/  LDG.E.U8 R32, desc[UR36][R4.64] ;  /* 0x0000002404207981 */ /* 0x000362000c1e1100 */
[----:B------:R-:W-:Y:S01]  /*0210*/  IMAD.MOV.U32 R33, RZ, RZ, RZ ;  /* 0x000000ffff217224 */ /* 0x000fe200078e00ff */
[----:B------:R-:W-:Y:S06]  /*0220*/  BRA `(.L_x_14253) ;  /* 0x0000000c004c7947 */ /* 0x000fec0003800000 */
.L_x_14250:
        /* <DEDUP_REMOVED lines=8> */
.L_x_14255:
[----:B------:R-:W2:Y:S02]  /*02b0*/  LDG.E R32, desc[UR36][R4.64] ;  /* 0x0000002404207981 */ /* 0x000ea4000c1e1900 */
[----:B--2---:R-:W-:Y:S01]  /*02c0*/  SHF.R.S32.HI R33, RZ, 0x1f, R32 ;  /* 0x0000001fff217819 */ /* 0x004fe20000011420 */
[----:B------:R-:W-:Y:S06]  /*02d0*/  BRA `(.L_x_14253) ;  /* 0x0000000c00207947 */ /* 0x000fec0003800000 */
.L_x_14254:
[----:B------:R-:W2:Y:S02]  /*02e0*/  LDG.E.S16 R32, desc[UR36][R4.64] ;  /* 0x0000002404207981 */ /* 0x000ea4000c1e1700 */
[----:B--2---:R-:W-:Y:S01]  /*02f0*/  SHF.R.S32.HI R33, RZ, 0x1f, R32 ;  /* 0x0000001fff217819 */ /* 0x004fe20000011420 */
[----:B------:R-:W-:Y:S06]  /*0300*/  BRA `(.L_x_14253) ;  /* 0x0000000c00147947 */ /* 0x000fec0003800000 */
.L_x_14249:
        /* <DEDUP_REMOVED lines=9> */
.L_x_14257:
[----:B------:R-:W2:Y:S02]  /*03a0*/  LDG.E.U16 R4, desc[UR36][R4.64] ;  /* 0x0000002404047981 */ /* 0x000ea4000c1e1500 */
[----:B--2---:R-:W-:-:S06]  /*03b0*/  HADD2.F32 R32, -RZ, R4.H0_H0 ;  /* 0x20000004ff207230 */ /* 0x004fcc0000004100 */
[----:B------:R-:W0:Y:S01]  /*03c0*/  F2I.S64.TRUNC R32, R32 ;  /* 0x0000002000207311 */ /* 0x000e22000020d900 */
[----:B------:R-:W-:Y:S05]  /*03d0*/  BRA `(.L_x_14253) ;  /* 0x0000000800e07947 */ /* 0x000fea0003800000 */
.L_x_14256:
        /* <DEDUP_REMOVED lines=9> */
.L_x_14259:
[----:B------:R-:W2:Y:S02]  /*0470*/  LDG.E.U16 R4, desc[UR36][R4.64] ;  /* 0x0000002404047981 */ /* 0x000ea4000c1e1500 */
[----:B--2---:R-:W-:-:S06]  /*0480*/  HADD2.F32 R32, -RZ, R4.H0_H0 ;  /* 0x20000004ff207230 */ /* 0x004fcc0000004100 */
[----:B------:R-:W4:Y:S01]  /*0490*/  F2I.S64.TRUNC R32, R32 ;  /* 0x0000002000207311 */ /* 0x000f22000020d900 */
[----:B------:R-:W-:Y:S05]  /*04a0*/  BRA `(.L_x_14253) ;  /* 0x0000000800ac7947 */ /* 0x000fea0003800000 */
.L_x_14258:
[----:B------:R-:W2:Y:S02]  /*04b0*/  LDG.E.64 R4, desc[UR36][R4.64] ;  /* 0x0000002404047981 */ /* 0x000ea4000c1e1b00 */
[----:B--2---:R2:W3:Y:S01]  /*04c0*/  F2I.S64.F64.TRUNC R32, R4 ;  /* 0x0000000400207311 */ /* 0x0044e2000030d900 */
[----:B------:R-:W-:Y:S05]  /*04d0*/  BRA `(.L_x_14253) ;  /* 0x0000000800a07947 */ /* 0x000fea0003800000 */
.L_x_14248:
        /* <DEDUP_REMOVED lines=13> */
.L_x_14262:
[----:B------:R-:W2:Y:S02]  /*05b0*/  LDG.E.64 R4, desc[UR36][R4.64] ;  /* 0x0000002404047981 */ /* 0x000ea4000c1e1b00 */
[----:B--2---:R0:W1:Y:S01]  /*05c0*/  F2I.S64.F64.TRUNC R32, R4 ;  /* 0x0000000400207311 */ /* 0x004062000030d900 */
[----:B------:R-:W-:Y:S05]  /*05d0*/  BRA `(.L_x_14253) ;  /* 0x0000000800607947 */ /* 0x000fea0003800000 */
.L_x_14261:
        /* <DEDUP_REMOVED lines=27> */
.L_x_14264:
        /* <DEDUP_REMOVED lines=15> */
.L_x_14263:
[----:B------:R-:W2:Y:S02]  /*0880*/  LDG.E.U16 R32, desc[UR36][R4.64] ;  /* 0x0000002404207981 */ /* 0x000ea4000c1e1500 */
[----:B--2---:R-:W-:-:S06]  /*0890*/  IMAD.U32 R32, R32, 0x10000, RZ ;  /* 0x0001000020207824 */ /* 0x004fcc00078e00ff */
[----:B------:R-:W0:Y:S01]  /*08a0*/  F2I.S64.TRUNC R32, R32 ;  /* 0x0000002000207311 */ /* 0x000e22000020d900 */
[----:B------:R-:W-:Y:S05]  /*08b0*/  BRA `(.L_x_14253) ;  /* 0x0000000400a87947 */ /* 0x000fea0003800000 */
.L_x_14260:
        /* <DEDUP_REMOVED lines=11> */
.L_x_14267:
        /* <DEDUP_REMOVED lines=21> */
.L_x_14271:
[----:B------:R-:W-:Y:S05]  /*0ac0*/  BSYNC B1 ;  /* 0x0000000000017941 */ /* 0x000fea0003800000 */
.L_x_14270:
[----:B------:R-:W-:Y:S01]  /*0ad0*/  IMAD.SHL.U32 R3, R3, 0x100000, RZ ;  /* 0x0010000003037824 */ /* 0x000fe200078e00ff */
[----:B------:R-:W-:-:S04]  /*0ae0*/  LEA R5, R0, 0x3b800000, 0x17 ;  /* 0x3b80000000057811 */ /* 0x000fc800078eb8ff */
[----:B------:R-:W-:-:S07]  /*0af0*/  LOP3.LUT R32, R5, R3, R32, 0xfe, !PT ;  /* 0x0000000305207212 */ /* 0x000fce00078efe20 */
.L_x_14269:
[----:B------:R-:W-:Y:S05]  /*0b00*/  BSYNC B0 ;  /* 0x0000000000007941 */ /* 0x000fea0003800000 */
.L_x_14268:
[----:B------:R-:W0:Y:S01]  /*0b10*/  F2I.S64.TRUNC R32, R32 ;  /* 0x0000002000207311 */ /* 0x000e22000020d900 */
[----:B------:R-:W-:Y:S05]  /*0b20*/  BRA `(.L_x_14253) ;  /* 0x00000004000c7947 */ /* 0x000fea0003800000 */
.L_x_14266:
        /* <DEDUP_REMOVED lines=21> */
.L_x_14275:
[----:B------:R-:W-:Y:S05]  /*0c80*/  BSYNC B1 ;  /* 0x0000000000017941 */ /* 0x000fea0003800000 */
.L_x_14274:
[----:B------:R-:W-:Y:S01]  /*0c90*/  IMAD.SHL.U32 R3, R3, 0x200000, RZ ;  /* 0x0020000003037824 */ /* 0x000fe200078e00ff */
[----:B------:R-:W-:-:S04]  /*0ca0*/  LEA R5, R0, 0x37800000, 0x17 ;  /* 0x3780000000057811 */ /* 0x000fc800078eb8ff */
[----:B------:R-:W-:-:S07]  /*0cb0*/  LOP3.LUT R32, R5, R3, R32, 0xfe, !PT ;  /* 0x0000000305207212 */ /* 0x000fce00078efe20 */
.L_x_14273:
[----:B------:R-:W-:Y:S05]  /*0cc0*/  BSYNC B0 ;  /* 0x0000000000007941 */ /* 0x000fea0003800000 */
.L_x_14272:
[----:B------:R-:W0:Y:S01]  /*0cd0*/  F2I.S64.TRUNC R32, R32 ;  /* 0x0000002000207311 */ /* 0x000e22000020d900 */
[----:B------:R-:W-:Y:S05]  /*0ce0*/  BRA `(.L_x_14253) ;  /* 0x00000000009c7947 */ /* 0x000fea0003800000 */
.L_x_14265:
        /* <DEDUP_REMOVED lines=14> */
.L_x_14279:
[----:B------:R-:W-:Y:S05]  /*0dd0*/  BSYNC B0 ;  /* 0x0000000000007941 */ /* 0x000fea0003800000 */
.L_x_14278:
[----:B------:R-:W0:Y:S01]  /*0de0*/  F2I.S64.TRUNC R32, R32 ;  /* 0x0000002000207311 */ /* 0x000e22000020d900 */
[----:B------:R-:W-:Y:S05]  /*0df0*/  BRA `(.L_x_14253) ;  /* 0x0000000000587947 */ /* 0x000fea0003800000 */
.L_x_14252:
        /* <DEDUP_REMOVED lines=16> */
.L_x_14280:
[----:B------:R-:W-:Y:S01]  /*0f00*/  CS2R R32, SRZ ;  /* 0x0000000000207805 */ /* 0x000fe2000001ff00 */
[----:B------:R-:W-:Y:S06]  /*0f10*/  BRA `(.L_x_14253) ;  /* 0x0000000000107947 */ /* 0x000fec0003800000 */
.L_x_14277:
[----:B------:R0:W5:Y:S01]  /*0f20*/  LDG.E.64 R32, desc[UR36][R4.64] ;  /* 0x0000002404207981 */ /* 0x000162000c1e1b00 */
[----:B------:R-:W-:Y:S05]  /*0f30*/  BRA `(.L_x_14253) ;  /* 0x0000000000087947 */ /* 0x000fea0003800000 */
.L_x_14276:
[----:B------:R0:W5:Y:S01]  /*0f40*/  LDG.E R32, desc[UR36][R4.64] ;  /* 0x0000002404207981 */ /* 0x000162000c1e1900 */
[----:B------:R-:W-:-:S07]  /*0f50*/  IMAD.MOV.U32 R33, RZ, RZ, RZ ;  /* 0x000000ffff217224 */ /* 0x000fce00078e00ff */
.L_x_14253:
[----:B------:R-:W2:Y:S02]  /*0f60*/  S2R R17, SR_TID.X ;  /* 0x0000000000117919 */ /* 0x000ea40000002100 */
[----:B--2---:R-:W-:-:S07]  /*0f70*/  VIADD R17, R17, 0x80 ;  /* 0x0000008011117836 */ /* 0x004fce0000000000 */
.L_x_14247:
[----:B------:R-:W-:Y:S05]  /*0f80*/  BSYNC B6 ;  /* 0x0000000000067941 */ /* 0x000fea0003800000 */
.L_x_14246:
        /* <DEDUP_REMOVED lines=24> */
.L_x_14286:
[----:B------:R0:W5:Y:S01]  /*1110*/  LDG.E.U8 R30, desc[UR36][R4.64] ;  /* 0x00000024041e7981 */ /* 0x000162000c1e1100 */
[----:B------:R-:W-:Y:S01]  /*1120*/  IMAD.MOV.U32 R31, RZ, RZ, RZ ;  /* 0x000000ffff1f7224 */ /* 0x000fe200078e00ff */
[----:B------:R-:W-:Y:S06]  /*1130*/  BRA `(.L_x_14288) ;  /* 0x0000000c00487947 */ /* 0x000fec0003800000 */
.L_x_14285:
        /* <DEDUP_REMOVED lines=8> */
.L_x_14290:
[----:B------:R-:W2:Y:S02]  /*11c0*/  LDG.E R30, desc[UR36][R4.64] ;  /* 0x00000024041e7981 */ /* 0x000ea4000c1e1900 */
[----:B--2---:R-:W-:Y:S01]  /*11d0*/  SHF.R.S32.HI R31, RZ, 0x1f, R30 ;  /* 0x0000001fff1f7819 */ /* 0x004fe2000001141e */
[----:B------:R-:W-:Y:S06]  /*11e0*/  BRA `(.L_x_14288) ;  /* 0x0000000c001c7947 */ /* 0x000fec0003800000 */
.L_x_14289:
[----:B------:R-:W2:Y:S02]  /*11f0*/  LDG.E.S16 R30, desc[UR36][R4.64] ;  /* 0x00000024041e7981 */ /* 0x000ea4000c1e1700 */
[----:B--2---:R-:W-:Y:S01]  /*1200*/  SHF.R.S32.HI R31, RZ, 0x1f, R30 ;  /* 0x0000001fff1f7819 */ /* 0x004fe2000001141e */
[----:B------:R-:W-:Y:S06]  /*1210*/  BRA `(.L_x_14288) ;  /* 0x0000000c00107947 */ /* 0x000fec0003800000 */
.L_x_14284:
        /* <DEDUP_REMOVED lines=9> */
.L_x_14292:
[----:B------:R-:W2:Y:S02]  /*12b0*/  LDG.E.U16 R4, desc[UR36][R4.64] ;  /* 0x0000002404047981 */ /* 0x000ea4000c1e1500 */
[----:B--2---:R-:W-:-:S06]  /*12c0*/  HADD2.F32 R30, -RZ, R4.H0_H0 ;  /* 0x20000004ff1e7230 */ /* 0x004fcc0000004100 */
[----:B------:R-:W0:Y:S01]  /*12d0*/  F2I.S64.TRUNC R30, R30 ;  /* 0x0000001e001e7311 */ /* 0x000e22000020d900 */
[----:B------:R-:W-:Y:S05]  /*12e0*/  BRA `(.L_x_14288) ;  /* 0x0000000800dc7947 */ /* 0x000fea0003800000 */
.L_x_14291:
        /* <DEDUP_REMOVED lines=9> */
.L_x_14294:
[----:B------:R-:W2:Y:S02]  /*1380*/  LDG.E.U16 R4, desc[UR36][R4.64] ;  /* 0x0000002404047981 */ /* 0x000ea4000c1e1500 */
[----:B--2---:R-:W-:-:S06]  /*1390*/  HADD2.F32 R30, -RZ, R4.H0_H0 ;  /* 0x20000004ff1e7230 */ /* 0x004fcc0000004100 */
[----:B------:R-:W0:Y:S01]  /*13a0*/  F2I.S64.TRUNC R30, R30 ;  /* 0x0000001e001e7311 */ /* 0x000e22000020d900 */
[----:B------:R-:W-:Y:S05]  /*13b0*/  BRA `(.L_x_14288) ;  /* 0x0000000800a87947 */ /* 0x000fea0003800000 */
.L_x_14293:
[----:B------:R-:W2:Y:S02]  /*13c0*/  LDG.E.64 R4, desc[UR36][R4.64] ;  /* 0x0000002404047981 */ /* 0x000ea4000c1e1b00 */
[----:B--2---:R0:W1:Y:S01]  /*13d0*/  F2I.S64.F64.TRUNC R30, R4 ;  /* 0x00000004001e7311 */ /* 0x004062000030d900 */
[----:B------:R-:W-:Y:S05]  /*13e0*/  BRA `(.L_x_14288) ;  /* 0x00000008009c7947 */ /* 0x000fea0003800000 */
.L_x_14283:
        /* <DEDUP_REMOVED lines=13> */
.L_x_14297:
[----:B------:R-:W2:Y:S02]  /*14c0*/  LDG.E.64 R4, desc[UR36][R4.64] ;  /* 0x0000002404047981 */ /* 0x000ea4000c1e1b00 */
[----:B--2---:R0:W1:Y:S01]  /*14d0*/  F2I.S64.F64.TRUNC R30, R4 ;  /* 0x00000004001e7311 */ /* 0x004062000030d900 */
[----:B------:R-:W-:Y:S05]  /*14e0*/  BRA `(.L_x_14288) ;  /* 0x00000008005c7947 */ /* 0x000fea0003800000 */
.L_x_14296:
        /* <DEDUP_REMOVED lines=27> */
.L_x_14299:
        /* <DEDUP_REMOVED lines=14> */
.L_x_14298:
[----:B------:R-:W2:Y:S02]  /*1780*/  LDG.E.U16 R30, desc[UR36][R4.64] ;  /* 0x00000024041e7981 */ /* 0x000ea4000c1e1500 */
[----:B--2---:R-:W-:-:S06]  /*1790*/  IMAD.U32 R30, R30, 0x10000, RZ ;  /* 0x000100001e1e7824 */ /* 0x004fcc00078e00ff */
[----:B------:R-:W0:Y:S01]  /*17a0*/  F2I.S64.TRUNC R30, R30 ;  /* 0x0000001e001e7311 */ /* 0x000e22000020d900 */
[----:B------:R-:W-:Y:S05]  /*17b0*/  BRA `(.L_x_14288) ;  /* 0x0000000400a87947 */ /* 0x000fea0003800000 */
.L_x_14295:
        /* <DEDUP_REMOVED lines=11> */
.L_x_14302:
        /* <DEDUP_REMOVED lines=21> */
.L_x_14306:
[----:B------:R-:W-:Y:S05]  /*19c0*/  BSYNC B1 ;  /* 0x0000000000017941 */ /* 0x000fea0003800000 */
.L_x_14305:
[----:B------:R-:W-:Y:S01]  /*19d0*/  IMAD.SHL.U32 R3, R3, 0x100000, RZ ;  /* 0x0010000003037824 */ /* 0x000fe200078e00ff */
[----:B------:R-:W-:-:S04]  /*19e0*/  LEA R5, R0, 0x3b800000, 0x17 ;  /* 0x3b80000000057811 */ /* 0x000fc800078eb8ff */
[----:B------:R-:W-:-:S07]  /*19f0*/  LOP3.LUT R30, R5, R3, R30, 0xfe, !PT ;  /* 0x00000003051e7212 */ /* 0x000fce00078efe1e */
.L_x_14304:
[----:B------:R-:W-:Y:S05]  /*1a00*/  BSYNC B0 ;  /* 0x0000000000007941 */ /* 0x000fea0003800000 */
.L_x_14303:
[----:B------:R-:W0:Y:S01]  /*1a10*/  F2I.S64.TRUNC R30, R30 ;  /* 0x0000001e001e7311 */ /* 0x000e22000020d900 */
[----:B------:R-:W-:Y:S05]  /*1a20*/  BRA `(.L_x_14288) ;  /* 0x00000004000c7947 */ /* 0x000fea0003800000 */
.L_x_14301:
        /* <DEDUP_REMOVED lines=21> */
.L_x_14310:
[----:B------:R-:W-:Y:S05]  /*1b80*/  BSYNC B1 ;  /* 0x0000000000017941 */ /* 0x000fea0003800000 */
.L_x_14309:
[----:B------:R-:W-:Y:S01]  /*1b90*/  IMAD.SHL.U32 R3, R3, 0x200000, RZ ;  /* 0x0020000003037824 */ /* 0x000fe200078e00ff */
[----:B------:R-:W-:-:S04]  /*1ba0*/  LEA R5, R0, 0x37800000, 0x17 ;  /* 0x3780000000057811 */ /* 0x000fc800078eb8ff */
[----:B------:R-:W-:-:S07]  /*1bb0*/  LOP3.LUT R30, R5, R3, R30, 0xfe, !PT ;  /* 0x00000003051e7212 */ /* 0x000fce00078efe1e */
.L_x_14308:
[----:B------:R-:W-:Y:S05]  /*1bc0*/  BSYNC B0 ;  /* 0x0000000000007941 */ /* 0x000fea0003800000 */
.L_x_14307:
[----:B------:R-:W0:Y:S01]  /*1bd0*/  F2I.S64.TRUNC R30, R30 ;  /* 0x0000001e001e7311 */ /* 0x000e22000020d900 */
[----:B------:R-:W-:Y:S05]  /*1be0*/  BRA `(.L_x_14288) ;  /* 0x00000000009c7947 */ /* 0x000fea0003800000 */
.L_x_14300:
        /* <DEDUP_REMOVED lines=14> */
.L_x_14314:
[----:B------:R-:W-:Y:S05]  /*1cd0*/  BSYNC B0 ;  /* 0x0000000000007941 */ /* 0x000fea0003800000 */
.L_x_14313:
[----:B------:R-:W0:Y:S01]  /*1ce0*/  F2I.S64.TRUNC R30, R30 ;  /* 0x0000001e001e7311 */ /* 0x000e22000020d900 */
[----:B------:R-:W-:Y:S05]  /*1cf0*/  BRA `(.L_x_14288) ;  /* 0x0000000000587947 */ /* 0x000fea0003800000 */
.L_x_14287:
        /* <DEDUP_REMOVED lines=15> */
[----:B-1-345:R-:W-:Y:S05]  /*1df0*/  CALL.ABS.NOINC R14 ;  /* 0x000000000e007343 */ /* 0x03afea0003c00000 */
.L_x_14315:
[----:B------:R-:W-:Y:S01]  /*1e00*/  CS2R R30, SRZ ;  /* 0x00000000001e7805 */ /* 0x000fe2000001ff00 */
[----:B------:R-:W-:Y:S06]  /*1e10*/  BRA `(.L_x_14288) ;  /* 0x0000000000107947 */ /* 0x000fec0003800000 */
.L_x_14312:
[----:B------:R0:W5:Y:S01]  /*1e20*/  LDG.E.64 R30, desc[UR36][R4.64] ;  /* 0x00000024041e7981 */ /* 0x000162000c1e1b00 */
[----:B------:R-:W-:Y:S05]  /*1e30*/  BRA `(.L_x_14288) ;  /* 0x0000000000087947 */ /* 0x000fea0003800000 */
.L_x_14311:
[----:B------:R0:W5:Y:S01]  /*1e40*/  LDG.E R30, desc[UR36][R4.64] ;  /* 0x00000024041e7981 */ /* 0x000162000c1e1900 */
[----:B------:R-:W-:-:S07]  /*1e50*/  IMAD.MOV.U32 R31, RZ, RZ, RZ ;  /* 0x000000ffff1f7224 */ /* 0x000fce00078e00ff */
.L_x_14288:
[----:B------:R-:W-:-:S07]  /*1e60*/  VIADD R17, R17, 0x80 ;  /* 0x0000008011117836 */ /* 0x000fce0000000000 */
.L_x_14282:
[----:B------:R-:W-:Y:S05]  /*1e70*/  BSYNC B6 ;  /* 0x0000000000067941 */ /* 0x000fea0003800000 */
.L_x_14281:
        /* <DEDUP_REMOVED lines=26> */
.L_x_14321:
[----:B------:R0:W5:Y:S01]  /*2020*/  LDG.E.U8 R22, desc[UR36][R4.64] ;  /* 0x0000002404167981 */ /* 0x000162000c1e1100 */
[----:B------:R-:W-:Y:S01]  /*2030*/  IMAD.MOV.U32 R23, RZ, RZ, RZ ;  /* 0x000000ffff177224 */ /* 0x000fe200078e00ff */
[----:B------:R-:W-:Y:S06]  /*2040*/  BRA `(.L_x_14323) ;  /* 0x0000000c00487947 */ /* 0x000fec0003800000 */
.L_x_14320:
        /* <DEDUP_REMOVED lines=8> */
.L_x_14325:
[----:B------:R-:W2:Y:S02]  /*20d0*/  LDG.E R22, desc[UR36][R4.64] ;  /* 0x0000002404167981 */ /* 0x000ea4000c1e1900 */
[----:B--2---:R-:W-:Y:S01]  /*20e0*/  SHF.R.S32.HI R23, RZ, 0x1f, R22 ;  /* 0x0000001fff177819 */ /* 0x004fe20000011416 */
[----:B------:R-:W-:Y:S06]  /*20f0*/  BRA `(.L_x_14323) ;  /* 0x0000000c001c7947 */ /* 0x000fec0003800000 */
.L_x_14324:
[----:B------:R-:W2:Y:S02]  /*2100*/  LDG.E.S16 R22, desc[UR36][R4.64] ;  /* 0x0000002404167981 */ /* 0x000ea4000c1e1700 */
[----:B--2---:R-:W-:Y:S01]  /*2110*/  SHF.R.S32.HI R23, RZ, 0x1f, R22 ;  /* 0x0000001fff177819 */ /* 0x004fe20000011416 */
[----:B------:R-:W-:Y:S06]  /*2120*/  BRA `(.L_x_14323) ;  /* 0x0000000c00107947 */ /* 0x000fec0003800000 */
.L_x_14319:
        /* <DEDUP_REMOVED lines=9> */
.L_x_14327:
[----:B------:R-:W2:Y:S02]  /*21c0*/  LDG.E.U16 R4, desc[UR36][R4.64] ;  /* 0x0000002404047981 */ /* 0x000ea4000c1e1500 */
[----:B--2---:R-:W-:-:S06]  /*21d0*/  HADD2.F32 R22, -RZ, R4.H0_H0 ;  /* 0x20000004ff167230 */ /* 0x004fcc0000004100 */
[----:B------:R-:W0:Y:S01]  /*21e0*/  F2I.S64.TRUNC R22, R22 ;  /* 0x0000001600167311 */ /* 0x000e22000020d900 */
[----:B------:R-:W-:Y:S05]  /*21f0*/  BRA `(.L_x_14323) ;  /* 0x0000000800dc7947 */ /* 0x000fea0003800000 */
.L_x_14326:
        /* <DEDUP_REMOVED lines=9> */
.L_x_14329:
[----:B------:R-:W2:Y:S02]  /*2290*/  LDG.E.U16 R4, desc[UR36][R4.64] ;  /* 0x0000002404047981 */ /* 0x000ea4000c1e1500 */
[----:B--2---:R-:W-:-:S06]  /*22a0*/  HADD2.F32 R22, -RZ, R4.H0_H0 ;  /* 0x20000004ff167230 */ /* 0x004fcc0000004100 */
[----:B------:R-:W0:Y:S01]  /*22b0*/  F2I.S64.TRUNC R22, R22 ;  /* 0x0000001600167311 */ /* 0x000e22000020d900 */
[----:B------:R-:W-:Y:S05]  /*22c0*/  BRA `(.L_x_14323) ;  /* 0x0000000800a87947 */ /* 0x000fea0003800000 */
.L_x_14328:
[----:B------:R-:W2:Y:S02]  /*22d0*/  LDG.E.64 R4, desc[UR36][R4.64] ;  /* 0x0000002404047981 */ /* 0x000ea4000c1e1b00 */
[----:B--2---:R0:W1:Y:S01]  /*22e0*/  F2I.S64.F64.TRUNC R22, R4 ;  /* 0x0000000400167311 */ /* 0x004062000030d900 */
[----:B------:R-:W-:Y:S05]  /*22f0*/  BRA `(.L_x_14323) ;  /* 0x00000008009c7947 */ /* 0x000fea0003800000 */
.L_x_14318:
        /* <DEDUP_REMOVED lines=13> */
.L_x_14332:
[----:B------:R-:W2:Y:S02]  /*23d0*/  LDG.E.64 R4, desc[UR36][R4.64] ;  /* 0x0000002404047981 */ /* 0x000ea4000c1e1b00 */
[----:B--2---:R0:W1:Y:S01]  /*23e0*/  F2I.S64.F64.TRUNC R22, R4 ;  /* 0x0000000400167311 */ /* 0x004062000030d900 */
[----:B------:R-:W-:Y:S05]  /*23f0*/  BRA `(.L_x_14323) ;  /* 0x00000008005c7947 */ /* 0x000fea0003800000 */
.L_x_14331:
        /* <DEDUP_REMOVED lines=27> */
.L_x_14334:
        /* <DEDUP_REMOVED lines=14> */
.L_x_14333:
[----:B------:R-:W2:Y:S02]  /*2690*/  LDG.E.U16 R22, desc[UR36][R4.64] ;  /* 0x0000002404167981 */ /* 0x000ea4000c1e1500 */
[----:B--2---:R-:W-:-:S06]  /*26a0*/  IMAD.U32 R22, R22, 0x10000, RZ ;  /* 0x0001000016167824 */ /* 0x004fcc00078e00ff */
[----:B------:R-:W0:Y:S01]  /*26b0*/  F2I.S64.TRUNC R22, R22 ;  /* 0x0000001600167311 */ /* 0x000e22000020d900 */
[----:B------:R-:W-:Y:S05]  /*26c0*/  BRA `(.L_x_14323) ;  /* 0x0000000400a87947 */ /* 0x000fea0003800000 */
.L_x_14330:
        /* <DEDUP_REMOVED lines=11> */
.L_x_14337:
        /* <DEDUP_REMOVED lines=21> */
.L_x_14341:
[----:B------:R-:W-:Y:S05]  /*28d0*/  BSYNC B1 ;  /* 0x0000000000017941 */ /* 0x000fea0003800000 */
.L_x_14340:
[----:B------:R-:W-:Y:S01]  /*28e0*/  IMAD.SHL.U32 R3, R3, 0x100000, RZ ;  /* 0x0010000003037824 */ /* 0x000fe200078e00ff */
[----:B------:R-:W-:-:S04]  /*28f0*/  LEA R5, R0, 0x3b800000, 0x17 ;  /* 0x3b80000000057811 */ /* 0x000fc800078eb8ff */
[----:B------:R-:W-:-:S07]  /*2900*/  LOP3.LUT R22, R5, R3, R22, 0xfe, !PT ;  /* 0x0000000305167212 */ /* 0x000fce00078efe16 */
.L_x_14339:
[----:B------:R-:W-:Y:S05]  /*2910*/  BSYNC B0 ;  /* 0x0000000000007941 */ /* 0x000fea0003800000 */
.L_x_14338:
[----:B------:R-:W1:Y:S01]  /*2920*/  F2I.S64.TRUNC R22, R22 ;  /* 0x0000001600167311 */ /* 0x000e62000020d900 */
[----:B------:R-:W-:Y:S05]  /*2930*/  BRA `(.L_x_14323) ;  /* 0x00000004000c7947 */ /* 0x000fea0003800000 */
.L_x_14336:
        /* <DEDUP_REMOVED lines=21> */
.L_x_14345:
[----:B------:R-:W-:Y:S05]  /*2a90*/  BSYNC B1 ;  /* 0x0000000000017941 */ /* 0x000fea0003800000 */
.L_x_14344:
[----:B------:R-:W-:Y:S01]  /*2aa0*/  IMAD.SHL.U32 R3, R3, 0x200000, RZ ;  /* 0x0020000003037824 */ /* 0x000fe200078e00ff */
[----:B------:R-:W-:-:S04]  /*2ab0*/  LEA R5, R0, 0x37800000, 0x17 ;  /* 0x3780000000057811 */ /* 0x000fc800078eb8ff */
[----:B------:R-:W-:-:S07]  /*2ac0*/  LOP3.LUT R22, R5, R3, R22, 0xfe, !PT ;  /* 0x0000000305167212 */ /* 0x000fce00078efe16 */
.L_x_14343:
[----:B------:R-:W-:Y:S05]  /*2ad0*/  BSYNC B0 ;  /* 0x0000000000007941 */ /* 0x000fea0003800000 */
.L_x_14342:
[----:B------:R-:W2:Y:S01]  /*2ae0*/  F2I.S64.TRUNC R22, R22 ;  /* 0x0000001600167311 */ /* 0x000ea2000020d900 */
[----:B------:R-:W-:Y:S05]  /*2af0*/  BRA `(.L_x_14323) ;  /* 0x00000000009c7947 */ /* 0x000fea0003800000 */
.L_x_14335:
        /* <DEDUP_REMOVED lines=14> */
.L_x_14349:
[----:B------:R-:W-:Y:S05]  /*2be0*/  BSYNC B0 ;  /* 0x0000000000007941 */ /* 0x000fea0003800000 */
.L_x_14348:
[----:B------:R-:W0:Y:S01]  /*2bf0*/  F2I.S64.TRUNC R22, R22 ;  /* 0x0000001600167311 */ /* 0x000e22000020d900 */
[----:B------:R-:W-:Y:S05]  /*2c00*/  BRA `(.L_x_14323) ;  /* 0x0000000000587947 */ /* 0x000fea0003800000 */
.L_x_14322:
        /* <DEDUP_REMOVED lines=16> */
.L_x_14350:
[----:B------:R-:W-:Y:S01]  /*2d10*/  CS2R R22, SRZ ;  /* 0x0000000000167805 */ /* 0x000fe2000001ff00 */
[----:B------:R-:W-:Y:S06]  /*2d20*/  BRA `(.L_x_14323) ;  /* 0x0000000000107947 */ /* 0x000fec0003800000 */
.L_x_14347:
[----:B------:R0:W5:Y:S01]  /*2d30*/  LDG.E.64 R22, desc[UR36][R4.64] ;  /* 0x0000002404167981 */ /* 0x000162000c1e1b00 */
[----:B------:R-:W-:Y:S05]  /*2d40*/  BRA `(.L_x_14323) ;  /* 0x0000000000087947 */ /* 0x000fea0003800000 */
.L_x_14346:
[----:B------:R0:W5:Y:S01]  /*2d50*/  LDG.E R22, desc[UR36][R4.64] ;  /* 0x0000002404167981 */ /* 0x000162000c1e1900 */
[----:B------:R-:W-:-:S07]  /*2d60*/  IMAD.MOV.U32 R23, RZ, RZ, RZ ;  /* 0x000000ffff177224 */ /* 0x000fce00078e00ff */
.L_x_14323:
[----:B------:R-:W-:-:S07]  /*2d70*/  VIADD R17, R17, 0x80 ;  /* 0x0000008011117836 */ /* 0x000fce0000000000 */
.L_x_14317:
[----:B------:R-:W-:Y:S05]  /*2d80*/  BSYNC B6 ;  /* 0x0000000000067941 */ /* 0x000fea0003800000 */
.L_x_14316:
        /* <DEDUP_REMOVED lines=23> */
.L_x_14356:
[----:B------:R0:W5:Y:S01]  /*2f00*/  LDG.E.U8 R24, desc[UR36][R4.64] ;  /* 0x0000002404187981 */ /* 0x000162000c1e1100 */
[----:B------:R-:W-:Y:S01]  /*2f10*/  IMAD.MOV.U32 R25, RZ, RZ, RZ ;  /* 0x000000ffff197224 */ /* 0x000fe200078e00ff */
[----:B------:R-:W-:Y:S06]  /*2f20*/  BRA `(.L_x_14352) ;  /* 0x0000000c00447947 */ /* 0x000fec0003800000 */
.L_x_14355:
        /* <DEDUP_REMOVED lines=8> */
.L_x_14359:
[----:B------:R-:W2:Y:S02]  /*2fb0*/  LDG.E R24, desc[UR36][R4.64] ;  /* 0x0000002404187981 */ /* 0x000ea4000c1e1900 */
[----:B--2---:R-:W-:Y:S01]  /*2fc0*/  SHF.R.S32.HI R25, RZ, 0x1f, R24 ;  /* 0x0000001fff197819 */ /* 0x004fe20000011418 */
[----:B------:R-:W-:Y:S06]  /*2fd0*/  BRA `(.L_x_14352) ;  /* 0x0000000c00187947 */ /* 0x000fec0003800000 */
.L_x_14358:
[----:B------:R-:W2:Y:S02]  /*2fe0*/  LDG.E.S16 R24, desc[UR36][R4.64] ;  /* 0x0000002404187981 */ /* 0x000ea4000c1e1700 */
[----:B--2---:R-:W-:Y:S01]  /*2ff0*/  SHF.R.S32.HI R25, RZ, 0x1f, R24 ;  /* 0x0000001fff197819 */ /* 0x004fe20000011418 */
[----:B------:R-:W-:Y:S06]  /*3000*/  BRA `(.L_x_14352) ;  /* 0x0000000c000c7947 */ /* 0x000fec0003800000 */
.L_x_14354:
        /* <DEDUP_REMOVED lines=9> */
.L_x_14361:
[----:B------:R-:W2:Y:S02]  /*30a0*/  LDG.E.U16 R4, desc[UR36][R4.64] ;  /* 0x0000002404047981 */ /* 0x000ea4000c1e1500 */
[----:B--2---:R-:W-:-:S06]  /*30b0*/  HADD2.F32 R24, -RZ, R4.H0_H0 ;  /* 0x20000004ff187230 */ /* 0x004fcc0000004100 */
[----:B------:R-:W0:Y:S01]  /*30c0*/  F2I.S64.TRUNC R24, R24 ;  /* 0x0000001800187311 */ /* 0x000e22000020d900 */
[----:B------:R-:W-:Y:S05]  /*30d0*/  BRA `(.L_x_14352) ;  /* 0x0000000800d87947 */ /* 0x000fea0003800000 */
.L_x_14360:
        /* <DEDUP_REMOVED lines=9> */
.L_x_14363:
[----:B------:R-:W2:Y:S02]  /*3170*/  LDG.E.U16 R4, desc[UR36][R4.64] ;  /* 0x0000002404047981 */ /* 0x000ea4000c1e1500 */
[----:B--2---:R-:W-:-:S06]  /*3180*/  HADD2.F32 R24, -RZ, R4.H0_H0 ;  /* 0x20000004ff187230 */ /* 0x004fcc0000004100 */
[----:B------:R-:W0:Y:S01]  /*3190*/  F2I.S64.TRUNC R24, R24 ;  /* 0x0000001800187311 */ /* 0x000e22000020d900 */
[----:B------:R-:W-:Y:S05]  /*31a0*/  BRA `(.L_x_14352) ;  /* 0x0000000800a47947 */ /* 0x000fea0003800000 */
.L_x_14362:
[----:B------:R-:W2:Y:S02]  /*31b0*/  LDG.E.64 R4, desc[UR36][R4.64] ;  /* 0x0000002404047981 */ /* 0x000ea4000c1e1b00 */
[----:B--2---:R0:W1:Y:S01]  /*31c0*/  F2I.S64.F64.TRUNC R24, R4 ;  /* 0x0000000400187311 */ /* 0x004062000030d900 */
[----:B------:R-:W-:Y:S05]  /*31d0*/  BRA `(.L_x_14352) ;  /* 0x0000000800987947 */ /* 0x000fea0003800000 */
.L_x_14353:
        /* <DEDUP_REMOVED lines=13> */
.L_x_14366:
[----:B------:R-:W2:Y:S02]  /*32b0*/  LDG.E.64 R4, desc[UR36][R4.64] ;  /* 0x0000002404047981 */ /* 0x000ea4000c1e1b00 */
[----:B--2---:R0:W1:Y:S01]  /*32c0*/  F2I.S64.F64.TRUNC R24, R4 ;  /* 0x0000000400187311 */ /* 0x004062000030d900 */
[----:B------:R-:W-:Y:S05]  /*32d0*/  BRA `(.L_x_14352) ;  /* 0x0000000800587947 */ /* 0x000fea0003800000 */
.L_x_14365:
        /* <DEDUP_REMOVED lines=27> */
.L_x_14368:
        /* <DEDUP_REMOVED lines=14> */
.L_x_14367:
[----:B------:R-:W2:Y:S02]  /*3570*/  LDG.E.U16 R24, desc[UR36][R4.64] ;  /* 0x0000002404187981 */ /* 0x000ea4000c1e1500 */
[----:B--2---:R-:W-:-:S06]  /*3580*/  IMAD.U32 R24, R24, 0x10000, RZ ;  /* 0x0001000018187824 */ /* 0x004fcc00078e00ff */
[----:B------:R-:W0:Y:S01]  /*3590*/  F2I.S64.TRUNC R24, R24 ;  /* 0x0000001800187311 */ /* 0x000e22000020d900 */
[----:B------:R-:W-:Y:S05]  /*35a0*/  BRA `(.L_x_14352) ;  /* 0x0000000400a47947 */ /* 0x000fea0003800000 */
.L_x_14364:
        /* <DEDUP_REMOVED lines=11> */
.L_x_14371:
        /* <DEDUP_REMOVED lines=21> */
.L_x_14375:
[----:B------:R-:W-:Y:S05]  /*37b0*/  BSYNC B1 ;  /* 0x0000000000017941 */ /* 0x000fea0003800000 */
.L_x_14374:
[----:B------:R-:W-:Y:S01]  /*37c0*/  IMAD.SHL.U32 R3, R3, 0x100000, RZ ;  /* 0x0010000003037824 */ /* 0x000fe200078e00ff */
[----:B------:R-:W-:-:S04]  /*37d0*/  LEA R5, R0, 0x3b800000, 0x17 ;  /* 0x3b80000000057811 */ /* 0x000fc800078eb8ff */
[----:B------:R-:W-:-:S07]  /*37e0*/  LOP3.LUT R24, R5, R3, R24, 0xfe, !PT ;  /* 0x0000000305187212 */ /* 0x000fce00078efe18 */
.L_x_14373:
[----:B------:R-:W-:Y:S05]  /*37f0*/  BSYNC B0 ;  /* 0x0000000000007941 */ /* 0x000fea0003800000 */
.L_x_14372:
[----:B------:R-:W0:Y:S01]  /*3800*/  F2I.S64.TRUNC R24, R24 ;  /* 0x0000001800187311 */ /* 0x000e22000020d900 */
[----:B------:R-:W-:Y:S05]  /*3810*/  BRA `(.L_x_14352) ;  /* 0x0000000400087947 */ /* 0x000fea0003800000 */
.L_x_14370:
        /* <DEDUP_REMOVED lines=21> */
.L_x_14379:
[----:B------:R-:W-:Y:S05]  /*3970*/  BSYNC B1 ;  /* 0x0000000000017941 */ /* 0x000fea0003800000 */
.L_x_14378:
[----:B------:R-:W-:Y:S01]  /*3980*/  IMAD.SHL.U32 R3, R3, 0x200000, RZ ;  /* 0x0020000003037824 */ /* 0x000fe200078e00ff */
[----:B------:R-:W-:-:S04]  /*3990*/  LEA R5, R0, 0x37800000, 0x17 ;  /* 0x3780000000057811 */ /* 0x000fc800078eb8ff */
[----:B------:R-:W-:-:S07]  /*39a0*/  LOP3.LUT R24, R5, R3, R24, 0xfe, !PT ;  /* 0x0000000305187212 */ /* 0x000fce00078efe18 */
.L_x_14377:
[----:B------:R-:W-:Y:S05]  /*39b0*/  BSYNC B0 ;  /* 0x0000000000007941 */ /* 0x000fea0003800000 */
.L_x_14376:
[----:B------:R-:W0:Y:S01]  /*39c0*/  F2I.S64.TRUNC R24, R24 ;  /* 0x0000001800187311 */ /* 0x000e22000020d900 */
[----:B------:R-:W-:Y:S05]  /*39d0*/  BRA `(.L_x_14352) ;  /* 0x0000000000987947 */ /* 0x000fea0003800000 */
.L_x_14369:
        /* <DEDUP_REMOVED lines=14> */
.L_x_14383:
[----:B------:R-:W-:Y:S05]  /*3ac0*/  BSYNC B0 ;  /* 0x0000000000007941 */ /* 0x000fea0003800000 */
.L_x_14382:
[----:B------:R-:W0:Y:S01]  /*3ad0*/  F2I.S64.TRUNC R24, R24 ;  /* 0x0000001800187311 */ /* 0x000e22000020d900 */
[----:B------:R-:W-:Y:S05]  /*3ae0*/  BRA `(.L_x_14352) ;  /* 0x0000000000547947 */ /* 0x000fea0003800000 */
.L_x_14357:
        /* <DEDUP_REMOVED lines=16> */
.L_x_14384:
[----:B------:R-:W-:Y:S05]  /*3bf0*/  BRA `(.L_x_14352) ;  /* 0x0000000000107947 */ /* 0x000fea0003800000 */
.L_x_14381:
[----:B------:R0:W5:Y:S01]  /*3c00*/  LDG.E.64 R24, desc[UR36][R4.64] ;  /* 0x0000002404187981 */ /* 0x000162000c1e1b00 */
[----:B------:R-:W-:Y:S05]  /*3c10*/  BRA `(.L_x_14352) ;  /* 0x0000000000087947 */ /* 0x000fea0003800000 */
.L_x_14380:
[----:B------:R0:W5:Y:S01]  /*3c20*/  LDG.E R24, desc[UR36][R4.64] ;  /* 0x0000002404187981 */ /* 0x000162000c1e1900 */
[----:B------:R-:W-:-:S07]  /*3c30*/  IMAD.MOV.U32 R25, RZ, RZ, RZ ;  /* 0x000000ffff197224 */ /* 0x000fce00078e00ff */
.L_x_14352:
[----:B------:R-:W-:Y:S05]  /*3c40*/  BSYNC B6 ;  /* 0x0000000000067941 */ /* 0x000fea0003800000 */
.L_x_14351:
[----:B------:R-:W2:Y:S01]  /*3c50*/  S2R R29, SR_TID.X ;  /* 0x00000000001d7919 */ /* 0x000ea20000002100 */
[----:B------:R-:W2:Y:S01]  /*3c60*/  LDC.U8 R27, c[0x0][0x234] ;  /* 0x00008d00ff1b7b82 */ /* 0x000ea20000000000 */
[----:B01-345:R-:W-:Y:S01]  /*3c70*/  IADD3 R3, P0, RZ, -R32, RZ ;  /* 0x80000020ff037210 */ /* 0x03bfe20007f1e0ff */
[----:B------:R-:W-:Y:S01]  /*3c80*/  BSSY B6, `(.L_x_14385) ;  /* 0x0000109000067945 */ /* 0x000fe20003800000 */
[----:B------:R-:W-:Y:S02]  /*3c90*/  IADD3 R18, P1, RZ, -R30, RZ ;  /* 0x8000001eff127210 */ /* 0x000fe40007f3e0ff */
[----:B--2---:R-:W-:Y:S01]  /*3ca0*/  IADD3 R16, P2, RZ, -R22, RZ ;  /* 0x80000016ff107210 */ /* 0x004fe20007f5e0ff */
[----:B------:R-:W-:Y:S02]  /*3cb0*/  IMAD.X R5, RZ, RZ, ~R33, P0 ;  /* 0x000000ffff057224 */ /* 0x000fe400000e0e21 */
[----:B------:R-:W-:Y:S02]  /*3cc0*/  IMAD.X R19, RZ, RZ, ~R31, P1 ;  /* 0x000000ffff137224 */ /* 0x000fe400008e0e1f */
[----:B------:R-:W-:Y:S01]  /*3cd0*/  IMAD.X R17, RZ, RZ, ~R23, P2 ;  /* 0x000000ffff117224 */ /* 0x000fe200010e0e17 */
[----:B------:R-:W-:-:S13]  /*3ce0*/  ISETP.GE.AND P3, PT, R29, R26, PT ;  /* 0x0000001a1d00720c */ /* 0x000fda0003f66270 */
        /* <DEDUP_REMOVED lines=23> */
.L_x_14390:
[----:B------:R0:W-:Y:S01]  /*3e60*/  STG.E.U8 desc[UR36][R8.64], R3 ;  /* 0x0000000308007986 */ /* 0x0001e2000c101124 */
[----:B------:R-:W-:Y:S05]  /*3e70*/  BRA `(.L_x_14386) ;  /* 0x0000000c00a47947 */ /* 0x000fea0003800000 */
.L_x_14389:
        /* <DEDUP_REMOVED lines=8> */
.L_x_14393:
[----:B------:R0:W-:Y:S01]  /*3f00*/  STG.E desc[UR36][R8.64], R3 ;  /* 0x0000000308007986 */ /* 0x0001e2000c101924 */
[----:B------:R-:W-:Y:S05]  /*3f10*/  BRA `(.L_x_14386) ;  /* 0x0000000c007c7947 */ /* 0x000fea0003800000 */
.L_x_14392:
[----:B------:R0:W-:Y:S01]  /*3f20*/  STG.E.U16 desc[UR36][R8.64], R3 ;  /* 0x0000000308007986 */ /* 0x0001e2000c101524 */
[----:B------:R-:W-:Y:S05]  /*3f30*/  BRA `(.L_x_14386) ;  /* 0x0000000c00747947 */ /* 0x000fea0003800000 */
.L_x_14388:
        /* <DEDUP_REMOVED lines=11> */
.L_x_14395:
[----:B------:R-:W-:-:S05]  /*3ff0*/  IADD3 R4, P0, RZ, -R32, RZ ;  /* 0x80000020ff047210 */ /* 0x000fca0007f1e0ff */
[----:B------:R-:W-:-:S04]  /*4000*/  IMAD.X R5, RZ, RZ, ~R33, P0 ;  /* 0x000000ffff057224 */ /* 0x000fc800000e0e21 */
[----:B------:R-:W0:Y:S02]  /*4010*/  I2F.S64 R0, R4 ;  /* 0x0000000400007312 */ /* 0x000e240000301400 */
[----:B0-----:R-:W-:-:S05]  /*4020*/  F2FP.F16.F32.PACK_AB R0, RZ, R0 ;  /* 0x00000000ff00723e */ /* 0x001fca00000000ff */
[----:B------:R0:W-:Y:S01]  /*4030*/  STG.E.U16 desc[UR36][R8.64], R0 ;  /* 0x0000000008007986 */ /* 0x0001e2000c101524 */
[----:B------:R-:W-:Y:S05]  /*4040*/  BRA `(.L_x_14386) ;  /* 0x0000000c00307947 */ /* 0x000fea0003800000 */
.L_x_14394:
        /* <DEDUP_REMOVED lines=12> */
.L_x_14397:
[----:B------:R-:W-:-:S05]  /*4110*/  IADD3 R4, P0, RZ, -R32, RZ ;  /* 0x80000020ff047210 */ /* 0x000fca0007f1e0ff */
[----:B------:R-:W-:-:S04]  /*4120*/  IMAD.X R5, RZ, RZ, ~R33, P0 ;  /* 0x000000ffff057224 */ /* 0x000fc800000e0e21 */
[----:B------:R-:W0:Y:S02]  /*4130*/  I2F.S64 R4, R4 ;  /* 0x0000000400047312 */ /* 0x000e240000301400 */
[----:B0-----:R-:W-:-:S04]  /*4140*/  F2FP.F16.F32.PACK_AB R3, RZ, R4 ;  /* 0x00000004ff03723e */ /* 0x001fc800000000ff */
[----:B------:R-:W-:-:S05]  /*4150*/  PRMT R3, R3, 0x5410, RZ ;  /* 0x0000541003037816 */ /* 0x000fca00000000ff */
[----:B------:R0:W-:Y:S01]  /*4160*/  STG.E desc[UR36][R8.64], R3 ;  /* 0x0000000308007986 */ /* 0x0001e2000c101924 */
[----:B------:R-:W-:Y:S05]  /*4170*/  BRA `(.L_x_14386) ;  /* 0x0000000800e47947 */ /* 0x000fea0003800000 */
.L_x_14396:
[----:B------:R-:W-:-:S05]  /*4180*/  IADD3 R4, P0, RZ, -R32, RZ ;  /* 0x80000020ff047210 */ /* 0x000fca0007f1e0ff */
[----:B------:R-:W-:-:S06]  /*4190*/  IMAD.X R5, RZ, RZ, ~R33, P0 ;  /* 0x000000ffff057224 */ /* 0x000fcc00000e0e21 */
[----:B------:R-:W0:Y:S02]  /*41a0*/  I2F.F64.S64 R4, R4 ;  /* 0x0000000400047312 */ /* 0x000e240000301c00 */
[----:B0-----:R0:W-:Y:S01]  /*41b0*/  STG.E.64 desc[UR36][R8.64], R4 ;  /* 0x0000000408007986 */ /* 0x0011e2000c101b24 */
[----:B------:R-:W-:Y:S05]  /*41c0*/  BRA `(.L_x_14386) ;  /* 0x0000000800d07947 */ /* 0x000fea0003800000 */
.L_x_14387:
        /* <DEDUP_REMOVED lines=13> */
.L_x_14400:
[----:B------:R-:W-:Y:S02]  /*42a0*/  IADD3 R4, P0, RZ, -R32, RZ ;  /* 0x80000020ff047210 */ /* 0x000fe40007f1e0ff */
[----:B------:R-:W-:-:S03]  /*42b0*/  CS2R R6, SRZ ;  /* 0x0000000000067805 */ /* 0x000fc6000001ff00 */
[----:B------:R-:W-:-:S06]  /*42c0*/  IMAD.X R5, RZ, RZ, ~R33, P0 ;  /* 0x000000ffff057224 */ /* 0x000fcc00000e0e21 */
[----:B------:R-:W0:Y:S02]  /*42d0*/  I2F.F64.S64 R4, R4 ;  /* 0x0000000400047312 */ /* 0x000e240000301c00 */
[----:B0-----:R0:W-:Y:S01]  /*42e0*/  STG.E.128 desc[UR36][R8.64], R4 ;  /* 0x0000000408007986 */ /* 0x0011e2000c101d24 */
[----:B------:R-:W-:Y:S05]  /*42f0*/  BRA `(.L_x_14386) ;  /* 0x0000000800847947 */ /* 0x000fea0003800000 */
.L_x_14399:
        /* <DEDUP_REMOVED lines=23> */
.L_x_14404:
[----:B------:R-:W-:Y:S05]  /*4470*/  BSYNC B0 ;  /* 0x0000000000007941 */ /* 0x000fea0003800000 */
.L_x_14403:
[----:B------:R-:W-:-:S05]  /*4480*/  LOP3.LUT R7, R0, R7, RZ, 0xfc, !PT ;  /* 0x0000000700077212 */ /* 0x000fca00078efcff */
[----:B------:R0:W-:Y:S01]  /*4490*/  STG.E.U8 desc[UR36][R8.64], R7 ;  /* 0x0000000708007986 */ /* 0x0001e2000c101124 */
[----:B------:R-:W-:Y:S05]  /*44a0*/  BRA `(.L_x_14386) ;  /* 0x0000000800187947 */ /* 0x000fea0003800000 */
.L_x_14402:
        /* <DEDUP_REMOVED lines=15> */
.L_x_14406:
[----:B------:R-:W-:Y:S01]  /*45a0*/  IMAD.MOV.U32 R0, RZ, RZ, 0x7f ;  /* 0x0000007fff007424 */ /* 0x000fe200078e00ff */
[----:B------:R-:W-:-:S04]  /*45b0*/  ISETP.GT.U32.AND P0, PT, R3, 0x7f800000, PT ;  /* 0x7f8000000300780c */ /* 0x000fc80003f04070 */
[----:B------:R-:W-:-:S09]  /*45c0*/  SEL R0, R0, 0x7c, P0 ;  /* 0x0000007c00007807 */ /* 0x000fd20000000000 */
.L_x_14407:
[----:B------:R-:W-:Y:S05]  /*45d0*/  BSYNC B0 ;  /* 0x0000000000007941 */ /* 0x000fea0003800000 */
.L_x_14405:
[----:B------:R-:W-:-:S04]  /*45e0*/  LOP3.LUT R3, R5, 0x80000000, RZ, 0xc0, !PT ;  /* 0x8000000005037812 */ /* 0x000fc800078ec0ff */
[----:B------:R-:W-:-:S04]  /*45f0*/  SHF.R.U32.HI R3, RZ, 0x18, R3 ;  /* 0x00000018ff037819 */ /* 0x000fc80000011603 */
[----:B------:R-:W-:-:S05]  /*4600*/  LOP3.LUT R3, R0, R3, RZ, 0xfc, !PT ;  /* 0x0000000300037212 */ /* 0x000fca00078efcff */
[----:B------:R0:W-:Y:S01]  /*4610*/  STG.E.U8 desc[UR36][R8.64], R3 ;  /* 0x0000000308007986 */ /* 0x0001e2000c101124 */
[----:B------:R-:W-:Y:S05]  /*4620*/  BRA `(.L_x_14386) ;  /* 0x0000000400b87947 */ /* 0x000fea0003800000 */
.L_x_14401:
[----:B------:R-:W-:-:S05]  /*4630*/  IADD3 R4, P0, RZ, -R32, RZ ;  /* 0x80000020ff047210 */ /* 0x000fca0007f1e0ff */
[----:B------:R-:W-:-:S04]  /*4640*/  IMAD.X R5, RZ, RZ, ~R33, P0 ;  /* 0x000000ffff057224 */ /* 0x000fc800000e0e21 */
[----:B------:R-:W0:Y:S02]  /*4650*/  I2F.S64 R0, R4 ;  /* 0x0000000400007312 */ /* 0x000e240000301400 */
[----:B0-----:R-:W-:-:S05]  /*4660*/  F2FP.BF16.F32.PACK_AB R0, RZ, R0 ;  /* 0x00000000ff00723e */ /* 0x001fca00000010ff */
[----:B------:R0:W-:Y:S01]  /*4670*/  STG.E.U16 desc[UR36][R8.64], R0 ;  /* 0x0000000008007986 */ /* 0x0001e2000c101524 */
[----:B------:R-:W-:Y:S05]  /*4680*/  BRA `(.L_x_14386) ;  /* 0x0000000400a07947 */ /* 0x000fea0003800000 */
.L_x_14398:
        /* <DEDUP_REMOVED lines=10> */
.L_x_14410:
        /* <DEDUP_REMOVED lines=19> */
.L_x_14413:
[----:B------:R-:W-:-:S04]  /*4860*/  LOP3.LUT R0, R5, 0x80000000, RZ, 0xc0, !PT ;  /* 0x8000000005007812 */ /* 0x000fc800078ec0ff */
[----:B------:R-:W-:-:S04]  /*4870*/  SHF.R.U32.HI R0, RZ, 0x18, R0 ;  /* 0x00000018ff007819 */ /* 0x000fc80000011600 */
[----:B------:R-:W-:-:S07]  /*4880*/  LOP3.LUT R0, R3, R0, RZ, 0xfc, !PT ;  /* 0x0000000003007212 */ /* 0x000fce00078efcff */
.L_x_14412:
[----:B------:R-:W-:Y:S05]  /*4890*/  BSYNC B0 ;  /* 0x0000000000007941 */ /* 0x000fea0003800000 */
.L_x_14411:
[----:B------:R3:W-:Y:S01]  /*48a0*/  STG.E.U8 desc[UR36][R8.64], R0 ;  /* 0x0000000008007986 */ /* 0x0007e2000c101124 */
[----:B------:R-:W-:Y:S05]  /*48b0*/  BRA `(.L_x_14386) ;  /* 0x0000000400147947 */ /* 0x000fea0003800000 */
.L_x_14409:
        /* <DEDUP_REMOVED lines=19> */
.L_x_14416:
[----:B------:R-:W-:-:S04]  /*49f0*/  LOP3.LUT R0, R5, 0x80000000, RZ, 0xc0, !PT ;  /* 0x8000000005007812 */ /* 0x000fc800078ec0ff */
[----:B------:R-:W-:-:S04]  /*4a00*/  SHF.R.U32.HI R0, RZ, 0x18, R0 ;  /* 0x00000018ff007819 */ /* 0x000fc80000011600 */
[----:B------:R-:W-:-:S07]  /*4a10*/  LOP3.LUT R0, R3, R0, RZ, 0xfc, !PT ;  /* 0x0000000003007212 */ /* 0x000fce00078efcff */
.L_x_14415:
[----:B------:R-:W-:Y:S05]  /*4a20*/  BSYNC B0 ;  /* 0x0000000000007941 */ /* 0x000fea0003800000 */
.L_x_14414:
[----:B------:R0:W-:Y:S01]  /*4a30*/  STG.E.U8 desc[UR36][R8.64], R0 ;  /* 0x0000000008007986 */ /* 0x0001e2000c101124 */
[----:B------:R-:W-:Y:S05]  /*4a40*/  BRA `(.L_x_14386) ;  /* 0x0000000000b07947 */ /* 0x000fea0003800000 */
.L_x_14408:
        /* <DEDUP_REMOVED lines=24> */
.L_x_14391:
        /* <DEDUP_REMOVED lines=16> */
.L_x_14419:
[----:B------:R-:W-:Y:S05]  /*4cd0*/  BRA `(.L_x_14386) ;  /* 0x00000000000c7947 */ /* 0x000fea0003800000 */
.L_x_14418:
[----:B------:R2:W-:Y:S01]  /*4ce0*/  STG.E.64 desc[UR36][R8.64], R4 ;  /* 0x0000000408007986 */ /* 0x0005e2000c101b24 */
[----:B------:R-:W-:Y:S05]  /*4cf0*/  BRA `(.L_x_14386) ;  /* 0x0000000000047947 */ /* 0x000fea0003800000 */
.L_x_14417:
[----:B------:R0:W-:Y:S02]  /*4d00*/  STG.E desc[UR36][R8.64], R3 ;  /* 0x0000000308007986 */ /* 0x0001e4000c101924 */
.L_x_14386:
[----:B------:R-:W-:Y:S05]  /*4d10*/  BSYNC B6 ;  /* 0x0000000000067941 */ /* 0x000fea0003800000 */
.L_x_14385:
        /* <DEDUP_REMOVED lines=23> */
.L_x_14425:
[----:B------:R0:W-:Y:S01]  /*4e90*/  STG.E.U8 desc[UR36][R8.64], R18 ;  /* 0x0000001208007986 */ /* 0x0001e2000c101124 */
[----:B------:R-:W-:Y:S05]  /*4ea0*/  BRA `(.L_x_14427) ;  /* 0x0000000c00a47947 */ /* 0x000fea0003800000 */
.L_x_14424:
        /* <DEDUP_REMOVED lines=8> */
.L_x_14429:
[----:B------:R0:W-:Y:S01]  /*4f30*/  STG.E desc[UR36][R8.64], R18 ;  /* 0x0000001208007986 */ /* 0x0001e2000c101924 */
[----:B------:R-:W-:Y:S05]  /*4f40*/  BRA `(.L_x_14427) ;  /* 0x0000000c007c7947 */ /* 0x000fea0003800000 */
.L_x_14428:
[----:B------:R0:W-:Y:S01]  /*4f50*/  STG.E.U16 desc[UR36][R8.64], R18 ;  /* 0x0000001208007986 */ /* 0x0001e2000c101524 */
[----:B------:R-:W-:Y:S05]  /*4f60*/  BRA `(.L_x_14427) ;  /* 0x0000000c00747947 */ /* 0x000fea0003800000 */
.L_x_14423:
        /* <DEDUP_REMOVED lines=11> */
.L_x_14431:
[----:B------:R-:W-:-:S05]  /*5020*/  IADD3 R4, P0, RZ, -R30, RZ ;  /* 0x8000001eff047210 */ /* 0x000fca0007f1e0ff */
[----:B------:R-:W-:-:S04]  /*5030*/  IMAD.X R5, RZ, RZ, ~R31, P0 ;  /* 0x000000ffff057224 */ /* 0x000fc800000e0e1f */
[----:B------:R-:W0:Y:S02]  /*5040*/  I2F.S64 R0, R4 ;  /* 0x0000000400007312 */ /* 0x000e240000301400 */
[----:B0-----:R-:W-:-:S05]  /*5050*/  F2FP.F16.F32.PACK_AB R0, RZ, R0 ;  /* 0x00000000ff00723e */ /* 0x001fca00000000ff */
[----:B------:R0:W-:Y:S01]  /*5060*/  STG.E.U16 desc[UR36][R8.64], R0 ;  /* 0x0000000008007986 */ /* 0x0001e2000c101524 */
[----:B------:R-:W-:Y:S05]  /*5070*/  BRA `(.L_x_14427) ;  /* 0x0000000c00307947 */ /* 0x000fea0003800000 */
.L_x_14430:
        /* <DEDUP_REMOVED lines=12> */
.L_x_14433:
[----:B------:R-:W-:-:S05]  /*5140*/  IADD3 R4, P0, RZ, -R30, RZ ;  /* 0x8000001eff047210 */ /* 0x000fca0007f1e0ff */
[----:B------:R-:W-:-:S04]  /*5150*/  IMAD.X R5, RZ, RZ, ~R31, P0 ;  /* 0x000000ffff057224 */ /* 0x000fc800000e0e1f */
[----:B------:R-:W0:Y:S02]  /*5160*/  I2F.S64 R4, R4 ;  /* 0x0000000400047312 */ /* 0x000e240000301400 */
[----:B0-----:R-:W-:-:S04]  /*5170*/  F2FP.F16.F32.PACK_AB R3, RZ, R4 ;  /* 0x00000004ff03723e */ /* 0x001fc800000000ff */
[----:B------:R-:W-:-:S05]  /*5180*/  PRMT R3, R3, 0x5410, RZ ;  /* 0x0000541003037816 */ /* 0x000fca00000000ff */
[----:B------:R0:W-:Y:S01]  /*5190*/  STG.E desc[UR36][R8.64], R3 ;  /* 0x0000000308007986 */ /* 0x0001e2000c101924 */
[----:B------:R-:W-:Y:S05]  /*51a0*/  BRA `(.L_x_14427) ;  /* 0x0000000800e47947 */ /* 0x000fea0003800000 */
.L_x_14432:
[----:B------:R-:W-:-:S05]  /*51b0*/  IADD3 R4, P0, RZ, -R30, RZ ;  /* 0x8000001eff047210 */ /* 0x000fca0007f1e0ff */
[----:B------:R-:W-:-:S06]  /*51c0*/  IMAD.X R5, RZ, RZ, ~R31, P0 ;  /* 0x000000ffff057224 */ /* 0x000fcc00000e0e1f */
[----:B------:R-:W0:Y:S02]  /*51d0*/  I2F.F64.S64 R4, R4 ;  /* 0x0000000400047312 */ /* 0x000e240000301c00 */
[----:B0-----:R0:W-:Y:S01]  /*51e0*/  STG.E.64 desc[UR36][R8.64], R4 ;  /* 0x0000000408007986 */ /* 0x0011e2000c101b24 */
[----:B------:R-:W-:Y:S05]  /*51f0*/  BRA `(.L_x_14427) ;  /* 0x0000000800d07947 */ /* 0x000fea0003800000 */
.L_x_14422:
        /* <DEDUP_REMOVED lines=13> */
.L_x_14436:
[----:B------:R-:W-:Y:S02]  /*52d0*/  IADD3 R4, P0, RZ, -R30, RZ ;  /* 0x8000001eff047210 */ /* 0x000fe40007f1e0ff */
[----:B------:R-:W-:-:S03]  /*52e0*/  CS2R R6, SRZ ;  /* 0x0000000000067805 */ /* 0x000fc6000001ff00 */
[----:B------:R-:W-:-:S06]  /*52f0*/  IMAD.X R5, RZ, RZ, ~R31, P0 ;  /* 0x000000ffff057224 */ /* 0x000fcc00000e0e1f */
[----:B------:R-:W0:Y:S02]  /*5300*/  I2F.F64.S64 R4, R4 ;  /* 0x0000000400047312 */ /* 0x000e240000301c00 */
[----:B0-----:R0:W-:Y:S01]  /*5310*/  STG.E.128 desc[UR36][R8.64], R4 ;  /* 0x0000000408007986 */ /* 0x0011e2000c101d24 */
[----:B------:R-:W-:Y:S05]  /*5320*/  BRA `(.L_x_14427) ;  /* 0x0000000800847947 */ /* 0x000fea0003800000 */
.L_x_14435:
        /* <DEDUP_REMOVED lines=23> */
.L_x_14440:
[----:B------:R-:W-:Y:S05]  /*54a0*/  BSYNC B0 ;  /* 0x0000000000007941 */ /* 0x000fea0003800000 */
.L_x_14439:
[----:B------:R-:W-:-:S05]  /*54b0*/  LOP3.LUT R7, R0, R7, RZ, 0xfc, !PT ;  /* 0x0000000700077212 */ /* 0x000fca00078efcff */
[----:B------:R0:W-:Y:S01]  /*54c0*/  STG.E.U8 desc[UR36][R8.64], R7 ;  /* 0x0000000708007986 */ /* 0x0001e2000c101124 */
[----:B------:R-:W-:Y:S05]  /*54d0*/  BRA `(.L_x_14427) ;  /* 0x0000000800187947 */ /* 0x000fea0003800000 */
.L_x_14438:
        /* <DEDUP_REMOVED lines=15> */
.L_x_14442:
[----:B------:R-:W-:Y:S01]  /*55d0*/  IMAD.MOV.U32 R0, RZ, RZ, 0x7f ;  /* 0x0000007fff007424 */ /* 0x000fe200078e00ff */
[----:B------:R-:W-:-:S04]  /*55e0*/  ISETP.GT.U32.AND P0, PT, R3, 0x7f800000, PT ;  /* 0x7f8000000300780c */ /* 0x000fc80003f04070 */
[----:B------:R-:W-:-:S09]  /*55f0*/  SEL R0, R0, 0x7c, P0 ;  /* 0x0000007c00007807 */ /* 0x000fd20000000000 */
.L_x_14443:
[----:B------:R-:W-:Y:S05]  /*5600*/  BSYNC B0 ;  /* 0x0000000000007941 */ /* 0x000fea0003800000 */
.L_x_14441:
[----:B------:R-:W-:-:S04]  /*5610*/  LOP3.LUT R3, R5, 0x80000000, RZ, 0xc0, !PT ;  /* 0x8000000005037812 */ /* 0x000fc800078ec0ff */
[----:B------:R-:W-:-:S04]  /*5620*/  SHF.R.U32.HI R3, RZ, 0x18, R3 ;  /* 0x00000018ff037819 */ /* 0x000fc80000011603 */
[----:B------:R-:W-:-:S05]  /*5630*/  LOP3.LUT R3, R0, R3, RZ, 0xfc, !PT ;  /* 0x0000000300037212 */ /* 0x000fca00078efcff */
[----:B------:R0:W-:Y:S01]  /*5640*/  STG.E.U8 desc[UR36][R8.64], R3 ;  /* 0x0000000308007986 */ /* 0x0001e2000c101124 */
[----:B------:R-:W-:Y:S05]  /*5650*/  BRA `(.L_x_14427) ;  /* 0x0000000400b87947 */ /* 0x000fea0003800000 */
.L_x_14437:
[----:B------:R-:W-:-:S05]  /*5660*/  IADD3 R4, P0, RZ, -R30, RZ ;  /* 0x8000001eff047210 */ /* 0x000fca0007f1e0ff */
[----:B------:R-:W-:-:S04]  /*5670*/  IMAD.X R5, RZ, RZ, ~R31, P0 ;  /* 0x000000ffff057224 */ /* 0x000fc800000e0e1f */
[----:B------:R-:W0:Y:S02]  /*5680*/  I2F.S64 R0, R4 ;  /* 0x0000000400007312 */ /* 0x000e240000301400 */
[----:B0-----:R-:W-:-:S05]  /*5690*/  F2FP.BF16.F32.PACK_AB R0, RZ, R0 ;  /* 0x00000000ff00723e */ /* 0x001fca00000010ff */
[----:B------:R0:W-:Y:S01]  /*56a0*/  STG.E.U16 desc[UR36][R8.64], R0 ;  /* 0x0000000008007986 */ /* 0x0001e2000c101524 */
[----:B------:R-:W-:Y:S05]  /*56b0*/  BRA `(.L_x_14427) ;  /* 0x0000000400a07947 */ /* 0x000fea0003800000 */
.L_x_14434:
        /* <DEDUP_REMOVED lines=10> */
.L_x_14446:
        /* <DEDUP_REMOVED lines=19> */
.L_x_14449:
[----:B------:R-:W-:-:S04]  /*5890*/  LOP3.LUT R0, R5, 0x80000000, RZ, 0xc0, !PT ;  /* 0x8000000005007812 */ /* 0x000fc800078ec0ff */
[----:B------:R-:W-:-:S04]  /*58a0*/  SHF.R.U32.HI R0, RZ, 0x18, R0 ;  /* 0x00000018ff007819 */ /* 0x000fc80000011600 */
[----:B------:R-:W-:-:S07]  /*58b0*/  LOP3.LUT R0, R3, R0, RZ, 0xfc, !PT ;  /* 0x0000000003007212 */ /* 0x000fce00078efcff */
.L_x_14448:
[----:B------:R-:W-:Y:S05]  /*58c0*/  BSYNC B0 ;  /* 0x0000000000007941 */ /* 0x000fea0003800000 */
.L_x_14447:
[----:B------:R3:W-:Y:S01]  /*58d0*/  STG.E.U8 desc[UR36][R8.64], R0 ;  /* 0x0000000008007986 */ /* 0x0007e2000c101124 */
[----:B------:R-:W-:Y:S05]  /*58e0*/  BRA `(.L_x_14427) ;  /* 0x0000000400147947 */ /* 0x000fea0003800000 */
.L_x_14445:
        /* <DEDUP_REMOVED lines=19> */
.L_x_14452:
[----:B------:R-:W-:-:S04]  /*5a20*/  LOP3.LUT R0, R5, 0x80000000, RZ, 0xc0, !PT ;  /* 0x8000000005007812 */ /* 0x000fc800078ec0ff */
[----:B------:R-:W-:-:S04]  /*5a30*/  SHF.R.U32.HI R0, RZ, 0x18, R0 ;  /* 0x00000018ff007819 */ /* 0x000fc80000011600 */
[----:B------:R-:W-:-:S07]  /*5a40*/  LOP3.LUT R0, R3, R0, RZ, 0xfc, !PT ;  /* 0x0000000003007212 */ /* 0x000fce00078efcff */
.L_x_14451:
[----:B------:R-:W-:Y:S05]  /*5a50*/  BSYNC B0 ;  /* 0x0000000000007941 */ /* 0x000fea0003800000 */
.L_x_14450:
[----:B------:R0:W-:Y:S01]  /*5a60*/  STG.E.U8 desc[UR36][R8.64], R0 ;  /* 0x0000000008007986 */ /* 0x0001e2000c101124 */
[----:B------:R-:W-:Y:S05]  /*5a70*/  BRA `(.L_x_14427) ;  /* 0x0000000000b07947 */ /* 0x000fea0003800000 */
.L_x_14444:
        /* <DEDUP_REMOVED lines=24> */
.L_x_14426:
        /* <DEDUP_REMOVED lines=16> */
.L_x_14455:
[----:B------:R-:W-:Y:S05]  /*5d00*/  BRA `(.L_x_14427) ;  /* 0x00000000000c7947 */ /* 0x000fea0003800000 */
.L_x_14454:
[----:B------:R2:W-:Y:S01]  /*5d10*/  STG.E.64 desc[UR36][R8.64], R18 ;  /* 0x0000001208007986 */ /* 0x0005e2000c101b24 */
[----:B------:R-:W-:Y:S05]  /*5d20*/  BRA `(.L_x_14427) ;  /* 0x0000000000047947 */ /* 0x000fea0003800000 */
.L_x_14453:
[----:B------:R0:W-:Y:S02]  /*5d30*/  STG.E desc[UR36][R8.64], R18 ;  /* 0x0000001208007986 */ /* 0x0001e4000c101924 */
.L_x_14427:
[----:B------:R-:W-:-:S05]  /*5d40*/  VIADD R29, R29, 0x80 ;  /* 0x000000801d1d7836 */ /* 0x000fca0000000000 */
[----:B------:R-:W-:-:S13]  /*5d50*/  ISETP.GE.AND P0, PT, R29, R26, PT ;  /* 0x0000001a1d00720c */ /* 0x000fda0003f06270 */
[----:B------:R-:W-:Y:S05]  /*5d60*/  @P0 BRA `(.L_x_14421) ;  /* 0x0000001000000947 */ /* 0x000fea0003800000 */
[----:B0-----:R-:W0:Y:S01]  /*5d70*/  LDC.64 R4, c[0x0][0x218] ;  /* 0x00008600ff047b82 */ /* 0x001e220000000a00 */
[----:B---3--:R-:W-:Y:S01]  /*5d80*/  IMAD R0, R2, 0x200, R29 ;  /* 0x0000020002007824 */ /* 0x008fe200078e021d */
[----:B------:R-:W-:Y:S01]  /*5d90*/  PRMT R6, R27, 0x9910, RZ ;  /* 0x000099101b067816 */ /* 0x000fe200000000ff */
        /* <DEDUP_REMOVED lines=17> */
.L_x_14459:
[----:B------:R0:W-:Y:S01]  /*5eb0*/  STG.E.U8 desc[UR36][R4.64], R16 ;  /* 0x0000001004007986 */ /* 0x0001e2000c101124 */
[----:B------:R-:W-:Y:S05]  /*5ec0*/  BRA `(.L_x_14461) ;  /* 0x0000000c00a47947 */ /* 0x000fea0003800000 */
.L_x_14458:
        /* <DEDUP_REMOVED lines=8> */
.L_x_14463:
[----:B------:R3:W-:Y:S01]  /*5f50*/  STG.E desc[UR36][R4.64], R16 ;  /* 0x0000001004007986 */ /* 0x0007e2000c101924 */
[----:B------:R-:W-:Y:S05]  /*5f60*/  BRA `(.L_x_14461) ;  /* 0x0000000c007c7947 */ /* 0x000fea0003800000 */
.L_x_14462:
[----:B------:R0:W-:Y:S01]  /*5f70*/  STG.E.U16 desc[UR36][R4.64], R16 ;  /* 0x0000001004007986 */ /* 0x0001e2000c101524 */
[----:B------:R-:W-:Y:S05]  /*5f80*/  BRA `(.L_x_14461) ;  /* 0x0000000c00747947 */ /* 0x000fea0003800000 */
.L_x_14457:
        /* <DEDUP_REMOVED lines=11> */
.L_x_14465:
[----:B------:R-:W-:-:S05]  /*6040*/  IADD3 R6, P0, RZ, -R22, RZ ;  /* 0x80000016ff067210 */ /* 0x000fca0007f1e0ff */
[----:B------:R-:W-:-:S04]  /*6050*/  IMAD.X R7, RZ, RZ, ~R23, P0 ;  /* 0x000000ffff077224 */ /* 0x000fc800000e0e17 */
[----:B------:R-:W0:Y:S02]  /*6060*/  I2F.S64 R0, R6 ;  /* 0x0000000600007312 */ /* 0x000e240000301400 */
[----:B0-----:R-:W-:-:S05]  /*6070*/  F2FP.F16.F32.PACK_AB R0, RZ, R0 ;  /* 0x00000000ff00723e */ /* 0x001fca00000000ff */
[----:B------:R0:W-:Y:S01]  /*6080*/  STG.E.U16 desc[UR36][R4.64], R0 ;  /* 0x0000000004007986 */ /* 0x0001e2000c101524 */
[----:B------:R-:W-:Y:S05]  /*6090*/  BRA `(.L_x_14461) ;  /* 0x0000000c00307947 */ /* 0x000fea0003800000 */
.L_x_14464:
[----:B------:R-:W-:-:S13]  /*60a0*/  ISETP.NE.AND P0, PT, R0, 0x7, PT ;  /* 0x000000070000780c */ /* 0x000fda0003f05270 */
[----:B------:R-:W-:Y:S05]  /*60b0*/  @!P0 BRA `(.L_x_14466) ;  /* 0x0000000000448947 */ /* 0x000fea0003800000 */
[----:B------:R-:W-:-:S13]  /*60c0*/  ISETP.NE.AND P0, PT, R0, 0x8, PT ;  /* 0x000000080000780c */ /* 0x000fda0003f05270 */
[----:B------:R-:W-:Y:S05]  /*60d0*/  @!P0 BRA `(.L_x_14467) ;  /* 0x0000000000208947 */ /* 0x000fea0003800000 */
[----:B------:R-:W-:-:S13]  /*60e0*/  ISETP.NE.AND P0, PT, R0, 0x9, PT ;  /* 0x000000090000780c */ /* 0x000fda0003f05270 */
[----:B------:R-:W-:Y:S05]  /*60f0*/  @P0 BRA `(.L_x_14460) ;  /* 0x0000000800c80947 */ /* 0x000fea0003800000 */
[----:B------:R-:W-:Y:S01]  /*6100*/  IADD3 R6, P0, RZ, -R22, RZ ;  /* 0x80000016ff067210 */ /* 0x000fe20007f1e0ff */
[----:B--2-4-:R-:W-:-:S04]  /*6110*/  IMAD.MOV.U32 R9, RZ, RZ, RZ ;  /* 0x000000ffff097224 */ /* 0x014fc800078e00ff */
[----:B------:R-:W-:-:S04]  /*6120*/  IMAD.X R7, RZ, RZ, ~R23, P0 ;  /* 0x000000ffff077224 */ /* 0x000fc800000e0e17 */
[----:B------:R-:W0:Y:S02]  /*6130*/  I2F.S64 R8, R6 ;  /* 0x0000000600087312 */ /* 0x000e240000301400 */
[----:B0-----:R0:W-:Y:S01]  /*6140*/  STG.E.64 desc[UR36][R4.64], R8 ;  /* 0x0000000804007986 */ /* 0x0011e2000c101b24 */
[----:B------:R-:W-:Y:S05]  /*6150*/  BRA `(.L_x_14461) ;  /* 0x0000000c00007947 */ /* 0x000fea0003800000 */
.L_x_14467:
[----:B------:R-:W-:-:S05]  /*6160*/  IADD3 R6, P0, RZ, -R22, RZ ;  /* 0x80000016ff067210 */ /* 0x000fca0007f1e0ff */
[----:B------:R-:W-:-:S04]  /*6170*/  IMAD.X R7, RZ, RZ, ~R23, P0 ;  /* 0x000000ffff077224 */ /* 0x000fc800000e0e17 */
[----:B------:R-:W0:Y:S02]  /*6180*/  I2F.S64 R6, R6 ;  /* 0x0000000600067312 */ /* 0x000e240000301400 */
[----:B0-----:R-:W-:-:S04]  /*6190*/  F2FP.F16.F32.PACK_AB R3, RZ, R6 ;  /* 0x00000006ff03723e */ /* 0x001fc800000000ff */
[----:B------:R-:W-:-:S05]  /*61a0*/  PRMT R3, R3, 0x5410, RZ ;  /* 0x0000541003037816 */ /* 0x000fca00000000ff */
[----:B------:R0:W-:Y:S01]  /*61b0*/  STG.E desc[UR36][R4.64], R3 ;  /* 0x0000000304007986 */ /* 0x0001e2000c101924 */
[----:B------:R-:W-:Y:S05]  /*61c0*/  BRA `(.L_x_14461) ;  /* 0x0000000800e47947 */ /* 0x000fea0003800000 */
.L_x_14466:
[----:B------:R-:W-:-:S05]  /*61d0*/  IADD3 R6, P0, RZ, -R22, RZ ;  /* 0x80000016ff067210 */ /* 0x000fca0007f1e0ff */
[----:B------:R-:W-:-:S06]  /*61e0*/  IMAD.X R7, RZ, RZ, ~R23, P0 ;  /* 0x000000ffff077224 */ /* 0x000fcc00000e0e17 */
[----:B------:R-:W0:Y:S02]  /*61f0*/  I2F.F64.S64 R6, R6 ;  /* 0x0000000600067312 */ /* 0x000e240000301c00 */
[----:B0-----:R0:W-:Y:S01]  /*6200*/  STG.E.64 desc[UR36][R4.64], R6 ;  /* 0x0000000604007986 */ /* 0x0011e2000c101b24 */
[----:B------:R-:W-:Y:S05]  /*6210*/  BRA `(.L_x_14461) ;  /* 0x0000000800d07947 */ /* 0x000fea0003800000 */
.L_x_14456:
        /* <DEDUP_REMOVED lines=13> */
.L_x_14470:
[----:B------:R-:W-:Y:S02]  /*62f0*/  IADD3 R6, P0, RZ, -R22, RZ ;  /* 0x80000016ff067210 */ /* 0x000fe40007f1e0ff */
[----:B------:R-:W-:-:S03]  /*6300*/  CS2R R10, SRZ ;  /* 0x00000000000a7805 */ /* 0x000fc6000001ff00 */
[----:B------:R-:W-:-:S04]  /*6310*/  IMAD.X R7, RZ, RZ, ~R23, P0 ;  /* 0x000000ffff077224 */ /* 0x000fc800000e0e17 */
[----:B--2-4-:R-:W0:Y:S02]  /*6320*/  I2F.F64.S64 R8, R6 ;  /* 0x0000000600087312 */ /* 0x014e240000301c00 */
[----:B0-----:R0:W-:Y:S01]  /*6330*/  STG.E.128 desc[UR36][R4.64], R8 ;  /* 0x0000000804007986 */ /* 0x0011e2000c101d24 */
[----:B------:R-:W-:Y:S05]  /*6340*/  BRA `(.L_x_14461) ;  /* 0x0000000800847947 */ /* 0x000fea0003800000 */
.L_x_14469:
        /* <DEDUP_REMOVED lines=13> */
[----:B--2-4-:R-:W-:Y:S01]  /*6420*/  SHF.R.U32.HI R9, RZ, 0x18, R0 ;  /* 0x00000018ff097819 */ /* 0x014fe20000011600 */
        /* <DEDUP_REMOVED lines=9> */
.L_x_14474:
[----:B------:R-:W-:Y:S05]  /*64c0*/  BSYNC B0 ;  /* 0x0000000000007941 */ /* 0x000fea0003800000 */
.L_x_14473:
[----:B------:R-:W-:-:S05]  /*64d0*/  LOP3.LUT R9, R0, R9, RZ, 0xfc, !PT ;  /* 0x0000000900097212 */ /* 0x000fca00078efcff */
[----:B------:R0:W-:Y:S01]  /*64e0*/  STG.E.U8 desc[UR36][R4.64], R9 ;  /* 0x0000000904007986 */ /* 0x0001e2000c101124 */
[----:B------:R-:W-:Y:S05]  /*64f0*/  BRA `(.L_x_14461) ;  /* 0x0000000800187947 */ /* 0x000fea0003800000 */
.L_x_14472:
        /* <DEDUP_REMOVED lines=15> */
.L_x_14476:
[----:B------:R-:W-:Y:S01]  /*65f0*/  IMAD.MOV.U32 R0, RZ, RZ, 0x7f ;  /* 0x0000007fff007424 */ /* 0x000fe200078e00ff */
[----:B------:R-:W-:-:S04]  /*6600*/  ISETP.GT.U32.AND P0, PT, R3, 0x7f800000, PT ;  /* 0x7f8000000300780c */ /* 0x000fc80003f04070 */
[----:B------:R-:W-:-:S09]  /*6610*/  SEL R0, R0, 0x7c, P0 ;  /* 0x0000007c00007807 */ /* 0x000fd20000000000 */
.L_x_14477:
[----:B------:R-:W-:Y:S05]  /*6620*/  BSYNC B0 ;  /* 0x0000000000007941 */ /* 0x000fea0003800000 */
.L_x_14475:
[----:B------:R-:W-:-:S04]  /*6630*/  LOP3.LUT R3, R7, 0x80000000, RZ, 0xc0, !PT ;  /* 0x8000000007037812 */ /* 0x000fc800078ec0ff */
[----:B------:R-:W-:-:S04]  /*6640*/  SHF.R.U32.HI R3, RZ, 0x18, R3 ;  /* 0x00000018ff037819 */ /* 0x000fc80000011603 */
[----:B------:R-:W-:-:S05]  /*6650*/  LOP3.LUT R3, R0, R3, RZ, 0xfc, !PT ;  /* 0x0000000300037212 */ /* 0x000fca00078efcff */
[----:B------:R0:W-:Y:S01]  /*6660*/  STG.E.U8 desc[UR36][R4.64], R3 ;  /* 0x0000000304007986 */ /* 0x0001e2000c101124 */
[----:B------:R-:W-:Y:S05]  /*6670*/  BRA `(.L_x_14461) ;  /* 0x0000000400b87947 */ /* 0x000fea0003800000 */
.L_x_14471:
[----:B------:R-:W-:-:S05]  /*6680*/  IADD3 R6, P0, RZ, -R22, RZ ;  /* 0x80000016ff067210 */ /* 0x000fca0007f1e0ff */
[----:B------:R-:W-:-:S04]  /*6690*/  IMAD.X R7, RZ, RZ, ~R23, P0 ;  /* 0x000000ffff077224 */ /* 0x000fc800000e0e17 */
[----:B------:R-:W0:Y:S02]  /*66a0*/  I2F.S64 R0, R6 ;  /* 0x0000000600007312 */ /* 0x000e240000301400 */
[----:B0-----:R-:W-:-:S05]  /*66b0*/  F2FP.BF16.F32.PACK_AB R0, RZ, R0 ;  /* 0x00000000ff00723e */ /* 0x001fca00000010ff */
[----:B------:R0:W-:Y:S01]  /*66c0*/  STG.E.U16 desc[UR36][R4.64], R0 ;  /* 0x0000000004007986 */ /* 0x0001e2000c101524 */
[----:B------:R-:W-:Y:S05]  /*66d0*/  BRA `(.L_x_14461) ;  /* 0x0000000400a07947 */ /* 0x000fea0003800000 */
.L_x_14468:
        /* <DEDUP_REMOVED lines=10> */
.L_x_14480:
[----:B------:R-:W-:Y:S01]  /*6780*/  IADD3 R6, P0, RZ, -R22, RZ ;  /* 0x80000016ff067210 */ /* 0x000fe20007f1e0ff */
[----:B------:R-:W-:Y:S01]  /*6790*/  BSSY B0, `(.L_x_14481) ;  /* 0x0000015000007945 */ /* 0x000fe20003800000 */
[----:B------:R-:W-:-:S03]  /*67a0*/  IMAD.MOV.U32 R0, RZ, RZ, 0x80 ;  /* 0x00000080ff007424 */ /* 0x000fc600078e00ff */
[----:B------:R-:W-:-:S06]  /*67b0*/  IMAD.X R7, RZ, RZ, ~R23, P0 ;  /* 0x000000ffff077224 */ /* 0x000fcc00000e0e17 */
[----:B------:R-:W2:Y:S02]  /*67c0*/  I2F.S64 R7, R6 ;  /* 0x0000000600077312 */ /* 0x000ea40000301400 */
[----:B--2-4-:R-:W-:-:S04]  /*67d0*/  LOP3.LUT R8, R7, 0x7fffffff, RZ, 0xc0, !PT ;  /* 0x7fffffff07087812 */ /* 0x014fc800078ec0ff */
        /* <DEDUP_REMOVED lines=13> */
.L_x_14483:
[----:B------:R-:W-:-:S04]  /*68b0*/  LOP3.LUT R0, R7, 0x80000000, RZ, 0xc0, !PT ;  /* 0x8000000007007812 */ /* 0x000fc800078ec0ff */
[----:B------:R-:W-:-:S04]  /*68c0*/  SHF.R.U32.HI R0, RZ, 0x18, R0 ;  /* 0x00000018ff007819 */ /* 0x000fc80000011600 */
[----:B------:R-:W-:-:S07]  /*68d0*/  LOP3.LUT R0, R3, R0, RZ, 0xfc, !PT ;  /* 0x0000000003007212 */ /* 0x000fce00078efcff */
.L_x_14482:
[----:B------:R-:W-:Y:S05]  /*68e0*/  BSYNC B0 ;  /* 0x0000000000007941 */ /* 0x000fea0003800000 */
.L_x_14481:
[----:B------:R0:W-:Y:S01]  /*68f0*/  STG.E.U8 desc[UR36][R4.64], R0 ;  /* 0x0000000004007986 */ /* 0x0001e2000c101124 */
[----:B------:R-:W-:Y:S05]  /*6900*/  BRA `(.L_x_14461) ;  /* 0x0000000400147947 */ /* 0x000fea0003800000 */
.L_x_14479:
        /* <DEDUP_REMOVED lines=19> */
.L_x_14486:
[----:B------:R-:W-:-:S04]  /*6a40*/  LOP3.LUT R0, R7, 0x80000000, RZ, 0xc0, !PT ;  /* 0x8000000007007812 */ /* 0x000fc800078ec0ff */
[----:B------:R-:W-:-:S04]  /*6a50*/  SHF.R.U32.HI R0, RZ, 0x18, R0 ;  /* 0x00000018ff007819 */ /* 0x000fc80000011600 */
[----:B------:R-:W-:-:S07]  /*6a60*/  LOP3.LUT R0, R3, R0, RZ, 0xfc, !PT ;  /* 0x0000000003007212 */ /* 0x000fce00078efcff */
.L_x_14485:
[----:B------:R-:W-:Y:S05]  /*6a70*/  BSYNC B0 ;  /* 0x0000000000007941 */ /* 0x000fea0003800000 */
.L_x_14484:
[----:B------:R0:W-:Y:S01]  /*6a80*/  STG.E.U8 desc[UR36][R4.64], R0 ;  /* 0x0000000004007986 */ /* 0x0001e2000c101124 */
[----:B------:R-:W-:Y:S05]  /*6a90*/  BRA `(.L_x_14461) ;  /* 0x0000000000b07947 */ /* 0x000fea0003800000 */
.L_x_14478:
        /* <DEDUP_REMOVED lines=8> */
[----:B------:R-:W2:Y:S02]  /*6b20*/  I2F.S64 R6, R6 ;  /* 0x0000000600067312 */ /* 0x000ea40000301400 */
[----:B--2-4-:R-:W-:-:S04]  /*6b30*/  SHF.R.U32.HI R8, RZ, 0x17, R6 ;  /* 0x00000017ff087819 */ /* 0x014fc80000011606 */
        /* <DEDUP_REMOVED lines=14> */
.L_x_14460:
        /* <DEDUP_REMOVED lines=11> */
[----:B--2-4-:R-:W-:Y:S02]  /*6cd0*/  IMAD.MOV.U32 R8, RZ, RZ, 0x65 ;  /* 0x00000065ff087424 */ /* 0x014fe400078e00ff */
[----:B------:R-:W-:Y:S02]  /*6ce0*/  IMAD.MOV.U32 R12, RZ, RZ, 0x1 ;  /* 0x00000001ff0c7424 */ /* 0x000fe400078e00ff */
[----:B0-----:R-:W-:-:S07]  /*6cf0*/  IMAD.MOV.U32 R13, RZ, RZ, RZ ;  /* 0x000000ffff0d7224 */ /* 0x001fce00078e00ff */
[----:B------:R-:W-:-:S07]  /*6d00*/  LEPC R20, `(.L_x_14489) ;  /* 0x000000001014794e */ /* 0x000fce0000000000 */
[----:B-1----:R-:W-:Y:S05]  /*6d10*/  CALL.ABS.NOINC R14 ;  /* 0x000000000e007343 */ /* 0x002fea0003c00000 */
.L_x_14489:
[----:B------:R-:W-:Y:S05]  /*6d20*/  BRA `(.L_x_14461) ;  /* 0x00000000000c7947 */ /* 0x000fea0003800000 */
.L_x_14488:
[----:B------:R0:W-:Y:S01]  /*6d30*/  STG.E.64 desc[UR36][R4.64], R16 ;  /* 0x0000001004007986 */ /* 0x0001e2000c101b24 */
[----:B------:R-:W-:Y:S05]  /*6d40*/  BRA `(.L_x_14461) ;  /* 0x0000000000047947 */ /* 0x000fea0003800000 */
.L_x_14487:
[----:B------:R0:W-:Y:S02]  /*6d50*/  STG.E desc[UR36][R4.64], R16 ;  /* 0x0000001004007986 */ /* 0x0001e4000c101924 */
.L_x_14461:
[----:B------:R-:W-:-:S07]  /*6d60*/  VIADD R29, R29, 0x80 ;  /* 0x000000801d1d7836 */ /* 0x000fce0000000000 */
.L_x_14421:
[----:B------:R-:W-:Y:S05]  /*6d70*/  BSYNC B6 ;  /* 0x0000000000067941 */ /* 0x000fea0003800000 */
.L_x_14420:
[----:B------:R-:W-:-:S13]  /*6d80*/  ISETP.GE.AND P0, PT, R29, R26, PT ;  /* 0x0000001a1d00720c */ /* 0x000fda0003f06270 */
[----:B------:R-:W-:Y:S05]  /*6d90*/  @P0 EXIT ;  /* 0x000000000000094d */ /* 0x000fea0003800000 */
[----:B0-----:R-:W0:Y:S01]  /*6da0*/  LDC.64 R6, c[0x0][0x218] ;  /* 0x00008600ff067b82 */ /* 0x001e220000000a00 */
[----:B---3--:R-:W-:Y:S01]  /*6db0*/  PRMT R0, R27, 0x9910, RZ ;  /* 0x000099101b007816 */ /* 0x008fe200000000ff */
[----:B------:R-:W-:Y:S01]  /*6dc0*/  IMAD R2, R2, 0x200, R29 ;  /* 0x0000020002027824 */ /* 0x000fe200078e021d */
[----:B------:R-:W-:Y:S01]  /*6dd0*/  ULDC UR4, c[0x0][0x238] ;  /* 0x00008e0000047ab9 */ /* 0x000fe20000000800 */
[----:B-12-4-:R-:W-:Y:S02]  /*6de0*/  IADD3 R9, P2, RZ, -R24, RZ ;  /* 0x80000018ff097210 */ /* 0x016fe40007f5e0ff */
[----:B------:R-:W-:Y:S01]  /*6df0*/  ISETP.GT.AND P1, PT, R0, 0x9, PT ;  /* 0x000000090000780c */ /* 0x000fe20003f24270 */
[----:B------:R-:W-:Y:S02]  /*6e00*/  IMAD R3, R2, UR4, RZ ;  /* 0x0000000402037c24 */ /* 0x000fe4000f8e02ff */
[----:B------:R-:W-:Y:S02]  /*6e10*/  IMAD.X R5, RZ, RZ, ~R25, P2 ;  /* 0x000000ffff057224 */ /* 0x000fe400010e0e19 */
[----:B------:R-:W-:Y:S01]  /*6e20*/  IMAD.MOV.U32 R4, RZ, RZ, R9 ;  /* 0x000000ffff047224 */ /* 0x000fe200078e0009 */
        /* <DEDUP_REMOVED lines=13> */
.L_x_14493:
[----:B------:R-:W-:Y:S01]  /*6f00*/  STG.E.U8 desc[UR36][R2.64], R9 ;  /* 0x0000000902007986 */ /* 0x000fe2000c101124 */
[----:B------:R-:W-:Y:S05]  /*6f10*/  EXIT ;  /* 0x000000000000794d */ /* 0x000fea0003800000 */
.L_x_14492:
        /* <DEDUP_REMOVED lines=8> */
.L_x_14496:
[----:B------:R-:W-:Y:S01]  /*6fa0*/  STG.E desc[UR36][R2.64], R9 ;  /* 0x0000000902007986 */ /* 0x000fe2000c101924 */
[----:B------:R-:W-:Y:S05]  /*6fb0*/  EXIT ;  /* 0x000000000000794d */ /* 0x000fea0003800000 */
.L_x_14495:
[----:B------:R-:W-:Y:S01]  /*6fc0*/  STG.E.U16 desc[UR36][R2.64], R9 ;  /* 0x0000000902007986 */ /* 0x000fe2000c101524 */
[----:B------:R-:W-:Y:S05]  /*6fd0*/  EXIT ;  /* 0x000000000000794d */ /* 0x000fea0003800000 */
.L_x_14491:
        /* <DEDUP_REMOVED lines=11> */
.L_x_14498:
[----:B------:R-:W-:-:S05]  /*7090*/  IADD3 R4, P0, RZ, -R24, RZ ;  /* 0x80000018ff047210 */ /* 0x000fca0007f1e0ff */
[----:B------:R-:W-:-:S04]  /*70a0*/  IMAD.X R5, RZ, RZ, ~R25, P0 ;  /* 0x000000ffff057224 */ /* 0x000fc800000e0e19 */
[----:B------:R-:W0:Y:S02]  /*70b0*/  I2F.S64 R0, R4 ;  /* 0x0000000400007312 */ /* 0x000e240000301400 */
[----:B0-----:R-:W-:-:S05]  /*70c0*/  F2FP.F16.F32.PACK_AB R0, RZ, R0 ;  /* 0x00000000ff00723e */ /* 0x001fca00000000ff */
[----:B------:R-:W-:Y:S01]  /*70d0*/  STG.E.U16 desc[UR36][R2.64], R0 ;  /* 0x0000000002007986 */ /* 0x000fe2000c101524 */
[----:B------:R-:W-:Y:S05]  /*70e0*/  EXIT ;  /* 0x000000000000794d */ /* 0x000fea0003800000 */
.L_x_14497:
        /* <DEDUP_REMOVED lines=12> */
.L_x_14500:
[----:B------:R-:W-:-:S05]  /*71b0*/  IADD3 R4, P0, RZ, -R24, RZ ;  /* 0x80000018ff047210 */ /* 0x000fca0007f1e0ff */
[----:B------:R-:W-:-:S04]  /*71c0*/  IMAD.X R5, RZ, RZ, ~R25, P0 ;  /* 0x000000ffff057224 */ /* 0x000fc800000e0e19 */
[----:B------:R-:W0:Y:S02]  /*71d0*/  I2F.S64 R4, R4 ;  /* 0x0000000400047312 */ /* 0x000e240000301400 */
[----:B0-----:R-:W-:-:S04]  /*71e0*/  F2FP.F16.F32.PACK_AB R5, RZ, R4 ;  /* 0x00000004ff05723e */ /* 0x001fc800000000ff */
[----:B------:R-:W-:-:S05]  /*71f0*/  PRMT R5, R5, 0x5410, RZ ;  /* 0x0000541005057816 */ /* 0x000fca00000000ff */
[----:B------:R-:W-:Y:S01]  /*7200*/  STG.E desc[UR36][R2.64], R5 ;  /* 0x0000000502007986 */ /* 0x000fe2000c101924 */
[----:B------:R-:W-:Y:S05]  /*7210*/  EXIT ;  /* 0x000000000000794d */ /* 0x000fea0003800000 */
.L_x_14499:
[----:B------:R-:W-:-:S05]  /*7220*/  IADD3 R4, P0, RZ, -R24, RZ ;  /* 0x80000018ff047210 */ /* 0x000fca0007f1e0ff */
[----:B------:R-:W-:-:S06]  /*7230*/  IMAD.X R5, RZ, RZ, ~R25, P0 ;  /* 0x000000ffff057224 */ /* 0x000fcc00000e0e19 */
[----:B------:R-:W0:Y:S02]  /*7240*/  I2F.F64.S64 R4, R4 ;  /* 0x0000000400047312 */ /* 0x000e240000301c00 */
[----:B0-----:R-:W-:Y:S01]  /*7250*/  STG.E.64 desc[UR36][R2.64], R4 ;  /* 0x0000000402007986 */ /* 0x001fe2000c101b24 */
[----:B------:R-:W-:Y:S05]  /*7260*/  EXIT ;  /* 0x000000000000794d */ /* 0x000fea0003800000 */
.L_x_14490:
        /* <DEDUP_REMOVED lines=13> */
.L_x_14503:
[----:B------:R-:W-:Y:S02]  /*7340*/  IADD3 R4, P0, RZ, -R24, RZ ;  /* 0x80000018ff047210 */ /* 0x000fe40007f1e0ff */
[----:B------:R-:W-:-:S03]  /*7350*/  CS2R R6, SRZ ;  /* 0x0000000000067805 */ /* 0x000fc6000001ff00 */
[----:B------:R-:W-:-:S06]  /*7360*/  IMAD.X R5, RZ, RZ, ~R25, P0 ;  /* 0x000000ffff057224 */ /* 0x000fcc00000e0e19 */
[----:B------:R-:W0:Y:S02]  /*7370*/  I2F.F64.S64 R4, R4 ;  /* 0x0000000400047312 */ /* 0x000e240000301c00 */
[----:B0-----:R-:W-:Y:S01]  /*7380*/  STG.E.128 desc[UR36][R2.64], R4 ;  /* 0x0000000402007986 */ /* 0x001fe2000c101d24 */
[----:B------:R-:W-:Y:S05]  /*7390*/  EXIT ;  /* 0x000000000000794d */ /* 0x000fea0003800000 */
.L_x_14502:
        /* <DEDUP_REMOVED lines=23> */
.L_x_14507:
[----:B------:R-:W-:Y:S05]  /*7510*/  BSYNC B0 ;  /* 0x0000000000007941 */ /* 0x000fea0003800000 */
.L_x_14506:
[----:B------:R-:W-:-:S05]  /*7520*/  LOP3.LUT R7, R0, R7, RZ, 0xfc, !PT ;  /* 0x0000000700077212 */ /* 0x000fca00078efcff */
[----:B------:R-:W-:Y:S01]  /*7530*/  STG.E.U8 desc[UR36][R2.64], R7 ;  /* 0x0000000702007986 */ /* 0x000fe2000c101124 */
[----:B------:R-:W-:Y:S05]  /*7540*/  EXIT ;  /* 0x000000000000794d */ /* 0x000fea0003800000 */
.L_x_14505:
        /* <DEDUP_REMOVED lines=15> */
.L_x_14509:
[----:B------:R-:W-:Y:S01]  /*7640*/  IMAD.MOV.U32 R0, RZ, RZ, 0x7f ;  /* 0x0000007fff007424 */ /* 0x000fe200078e00ff */
[----:B------:R-:W-:-:S04]  /*7650*/  ISETP.GT.U32.AND P0, PT, R6, 0x7f800000, PT ;  /* 0x7f8000000600780c */ /* 0x000fc80003f04070 */
[----:B------:R-:W-:-:S09]  /*7660*/  SEL R0, R0, 0x7c, P0 ;  /* 0x0000007c00007807 */ /* 0x000fd20000000000 */
.L_x_14510:
[----:B------:R-:W-:Y:S05]  /*7670*/  BSYNC B0 ;  /* 0x0000000000007941 */ /* 0x000fea0003800000 */
.L_x_14508:
[----:B------:R-:W-:-:S04]  /*7680*/  LOP3.LUT R4, R5, 0x80000000, RZ, 0xc0, !PT ;  /* 0x8000000005047812 */ /* 0x000fc800078ec0ff */
[----:B------:R-:W-:-:S04]  /*7690*/  SHF.R.U32.HI R5, RZ, 0x18, R4 ;  /* 0x00000018ff057819 */ /* 0x000fc80000011604 */
[----:B------:R-:W-:-:S05]  /*76a0*/  LOP3.LUT R5, R0, R5, RZ, 0xfc, !PT ;  /* 0x0000000500057212 */ /* 0x000fca00078efcff */
[----:B------:R-:W-:Y:S01]  /*76b0*/  STG.E.U8 desc[UR36][R2.64], R5 ;  /* 0x0000000502007986 */ /* 0x000fe2000c101124 */
[----:B------:R-:W-:Y:S05]  /*76c0*/  EXIT ;  /* 0x000000000000794d */ /* 0x000fea0003800000 */
.L_x_14504:
[----:B------:R-:W-:-:S05]  /*76d0*/  IADD3 R4, P0, RZ, -R24, RZ ;  /* 0x80000018ff047210 */ /* 0x000fca0007f1e0ff */
[----:B------:R-:W-:-:S04]  /*76e0*/  IMAD.X R5, RZ, RZ, ~R25, P0 ;  /* 0x000000ffff057224 */ /* 0x000fc800000e0e19 */
[----:B------:R-:W0:Y:S02]  /*76f0*/  I2F.S64 R0, R4 ;  /* 0x0000000400007312 */ /* 0x000e240000301400 */
[----:B0-----:R-:W-:-:S05]  /*7700*/  F2FP.BF16.F32.PACK_AB R0, RZ, R0 ;  /* 0x00000000ff00723e */ /* 0x001fca00000010ff */
[----:B------:R-:W-:Y:S01]  /*7710*/  STG.E.U16 desc[UR36][R2.64], R0 ;  /* 0x0000000002007986 */ /* 0x000fe2000c101524 */
[----:B------:R-:W-:Y:S05]  /*7720*/  EXIT ;  /* 0x000000000000794d */ /* 0x000fea0003800000 */
.L_x_14501:
        /* <DEDUP_REMOVED lines=10> */
.L_x_14513:
        /* <DEDUP_REMOVED lines=19> */
.L_x_14516:
[----:B------:R-:W-:-:S04]  /*7900*/  LOP3.LUT R0, R5, 0x80000000, RZ, 0xc0, !PT ;  /* 0x8000000005007812 */ /* 0x000fc800078ec0ff */
[----:B------:R-:W-:-:S04]  /*7910*/  SHF.R.U32.HI R5, RZ, 0x18, R0 ;  /* 0x00000018ff057819 */ /* 0x000fc80000011600 */
[----:B------:R-:W-:-:S04]  /*7920*/  LOP3.LUT R4, R4, R5, RZ, 0xfc, !PT ;  /* 0x0000000504047212 */ /* 0x000fc800078efcff */
[----:B------:R-:W-:-:S07]  /*7930*/  PRMT R0, R4, 0x7610, R0 ;  /* 0x0000761004007816 */ /* 0x000fce0000000000 */
.L_x_14515:
[----:B------:R-:W-:Y:S05]  /*7940*/  BSYNC B0 ;  /* 0x0000000000007941 */ /* 0x000fea0003800000 */
.L_x_14514:
[----:B------:R-:W-:Y:S01]  /*7950*/  STG.E.U8 desc[UR36][R2.64], R0 ;  /* 0x0000000002007986 */ /* 0x000fe2000c101124 */
[----:B------:R-:W-:Y:S05]  /*7960*/  EXIT ;  /* 0x000000000000794d */ /* 0x000fea0003800000 */
.L_x_14512:
        /* <DEDUP_REMOVED lines=19> */
.L_x_14519:
[----:B------:R-:W-:-:S04]  /*7aa0*/  LOP3.LUT R0, R5, 0x80000000, RZ, 0xc0, !PT ;  /* 0x8000000005007812 */ /* 0x000fc800078ec0ff */
[----:B------:R-:W-:-:S04]  /*7ab0*/  SHF.R.U32.HI R5, RZ, 0x18, R0 ;  /* 0x00000018ff057819 */ /* 0x000fc80000011600 */
[----:B------:R-:W-:-:S04]  /*7ac0*/  LOP3.LUT R4, R4, R5, RZ, 0xfc, !PT ;  /* 0x0000000504047212 */ /* 0x000fc800078efcff */
[----:B------:R-:W-:-:S07]  /*7ad0*/  PRMT R0, R4, 0x7610, R0 ;  /* 0x0000761004007816 */ /* 0x000fce0000000000 */
.L_x_14518:
[----:B------:R-:W-:Y:S05]  /*7ae0*/  BSYNC B0 ;  /* 0x0000000000007941 */ /* 0x000fea0003800000 */
.L_x_14517:
[----:B------:R-:W-:Y:S01]  /*7af0*/  STG.E.U8 desc[UR36][R2.64], R0 ;  /* 0x0000000002007986 */ /* 0x000fe2000c101124 */
[----:B------:R-:W-:Y:S05]  /*7b00*/  EXIT ;  /* 0x000000000000794d */ /* 0x000fea0003800000 */
.L_x_14511:
        /* <DEDUP_REMOVED lines=25> */
.L_x_14494:
        /* <DEDUP_REMOVED lines=16> */
.L_x_14522:
[----:B------:R-:W-:Y:S05]  /*7da0*/  EXIT ;  /* 0x000000000000794d */ /* 0x000fea0003800000 */
.L_x_14521:
[----:B------:R-:W-:Y:S01]  /*7db0*/  STG.E.64 desc[UR36][R2.64], R4 ;  /* 0x0000000402007986 */ /* 0x000fe2000c101b24 */
[----:B------:R-:W-:Y:S05]  /*7dc0*/  EXIT ;  /* 0x000000000000794d */ /* 0x000fea0003800000 */
.L_x_14520:
[----:B------:R-:W-:Y:S01]  /*7dd0*/  STG.E desc[UR36][R2.64], R9 ;  /* 0x0000000902007986 */ /* 0x000fe2000c101924 */
[----:B------:R-:W-:Y:S05]  /*7de0*/  EXIT ;  /* 0x000000000000794d */ /* 0x000fea0003800000 */
.L_x_14523:
        /* <DEDUP_REMOVED lines=9> */
.L_x_23597:


//--------------------- .text._ZN2at6native18elementwise_kernelILi128ELi2EZNS0_22gpu_kernel_impl_nocastIZZZNS0_15neg_kernel_cudaERNS_18TensorIteratorBaseEENKUlvE0_clEvENKUlvE2_clEvEUllE_EEvS4_RKT_EUliE_EEviT1_ --------------------------
	.section	.text._ZN2at6native18elementwise_kernelILi128ELi2EZNS0_22gpu_kernel_impl_nocastIZZZNS0_15neg_kernel_cudaERNS_18TensorIteratorBaseEENKUlvE0_clEvENKUlvE2_clEvEUllE_EEvS4_RKT_EUliE_EEviT1_,"ax",@progbits
	.align	128
        .global         _ZN2at6native18elementwise_kernelILi128ELi2EZNS0_22gpu_kernel_impl_nocastIZZZNS0_15neg_kernel_cudaERNS_18TensorIteratorBaseEENKUlvE0_clEvENKUlvE2_clEvEUllE_EEvS4_RKT_EUliE_EEviT1_
        .type           _ZN2at6native18elementwise_kernelILi128ELi2EZNS0_22gpu_kernel_impl_nocastIZZZNS0_15neg_kernel_cudaERNS_18TensorIteratorBaseEENKUlvE0_clEvENKUlvE2_clEvEUllE_EEvS4_RKT_EUliE_EEviT1_,@function
        .size           _ZN2at6native18elementwise_kernelILi128ELi2EZNS0_22gpu_kernel_impl_nocastIZZZNS0_15neg_kernel_cudaERNS_18TensorIteratorBaseEENKUlvE0_clEvENKUlvE2_clEvEUllE_EEvS4_RKT_EUliE_EEviT1_,(.L_x_23598 - _ZN2at6native18elementwise_kernelILi128ELi2EZNS0_22gpu_kernel_impl_nocastIZZZNS0_15neg_kernel_cudaERNS_18TensorIteratorBaseEENKUlvE0_clEvENKUlvE2_clEvEUllE_EEvS4_RKT_EUliE_EEviT1_)
        .other          _ZN2at6native18elementwise_kernelILi128ELi2EZNS0_22gpu_kernel_impl_nocastIZZZNS0_15neg_kernel_cudaERNS_18TensorIteratorBaseEENKUlvE0_clEvENKUlvE2_clEvEUllE_EEvS4_RKT_EUliE_EEviT1_,@"STO_CUDA_ENTRY STV_DEFAULT"
_ZN2at6native18elementwise_kernelILi128ELi2EZNS0_22gpu_kernel_impl_nocastIZZZNS0_15neg_kernel_cudaERNS_18TensorIteratorBaseEENKUlvE0_clEvENKUlvE2_clEvEUllE_EEvS4_RKT_EUliE_EEviT1_:
.text._ZN2at6native18elementwise_kernelILi128ELi2EZNS0_22gpu_kernel_impl_nocastIZZZNS0_15neg_kernel_cudaERNS_18TensorIteratorBaseEENKUlvE0_clEvENKUlvE2_clEvEUllE_EEvS4_RKT_EUliE_EEviT1_:
        /* <DEDUP_REMOVED lines=312> */
.L_x_14526:
[----:B------:R-:W-:Y:S02]  /*1380*/  ULDC.64 UR8, c[0x0][0x418] ;  /* 0x0001060000087ab9 */ /* 0x000fe40000000a00 */
[----:B------:R-:W-:-:S04]  /*1390*/  IADD3 R4, P0, R2, UR8, RZ ;  /* 0x0000000802047c10 */ /* 0x000fc8000ff1e0ff */
[----:B------:R-:W-:Y:S01]  /*13a0*/  IADD3.X R5, RZ, UR9, RZ, P0, !PT ;  /* 0x00000009ff057c10 */ /* 0x000fe200087fe4ff */
[----:B------:R-:W-:-:S05]  /*13b0*/  ULDC.64 UR8, c[0x0][0x410] ;  /* 0x0001040000087ab9 */ /* 0x000fca0000000a00 */
[----:B------:R-:W2:Y:S01]  /*13c0*/  LDG.E.64 R4, desc[UR4][R4.64] ;  /* 0x0000000404047981 */ /* 0x000ea2000c1e1b00 */
[----:B------:R-:W-:Y:S02]  /*13d0*/  IADD3 R6, P0, R3, UR8, RZ ;  /* 0x0000000803067c10 */ /* 0x000fe4000ff1e0ff */
[----:B------:R-:W-:-:S03]  /*13e0*/  IADD3 R9, R0, 0x80, RZ ;  /* 0x0000008000097810 */ /* 0x000fc60007ffe0ff */
[----:B------:R-:W-:Y:S01]  /*13f0*/  IMAD.X R7, RZ, RZ, UR9, P0 ;  /* 0x00000009ff077e24 */ /* 0x000fe200080e06ff */
[----:B--2---:R-:W-:-:S04]  /*1400*/  IADD3 R2, P1, RZ, -R4, RZ ;  /* 0x80000004ff027210 */ /* 0x004fc80007f3e0ff */
[----:B------:R-:W-:-:S05]  /*1410*/  IADD3.X R3, RZ, ~R5, RZ, P1, !PT ;  /* 0x80000005ff037210 */ /* 0x000fca0000ffe4ff */
[----:B------:R0:W-:Y:S04]  /*1420*/  STG.E.64 desc[UR4][R6.64], R2 ;  /* 0x0000000206007986 */ /* 0x0001e8000c101b04 */
.L_x_14525:
[----:B------:R-:W-:Y:S05]  /*1430*/  BSYNC B0 ;  /* 0x0000000000007941 */ /* 0x000fea0003800000 */
.L_x_14524:
        /* <DEDUP_REMOVED lines=305> */
.L_x_14527:
[----:B------:R-:W-:Y:S02]  /*2750*/  ULDC.64 UR6, c[0x0][0x418] ;  /* 0x0001060000067ab9 */ /* 0x000fe40000000a00 */
[----:B------:R-:W-:-:S04]  /*2760*/  IADD3 R4, P0, R0, UR6, RZ ;  /* 0x0000000600047c10 */ /* 0x000fc8000ff1e0ff */
[----:B------:R-:W-:Y:S01]  /*2770*/  IADD3.X R5, RZ, UR7, RZ, P0, !PT ;  /* 0x00000007ff057c10 */ /* 0x000fe200087fe4ff */
[----:B------:R-:W-:-:S05]  /*2780*/  ULDC.64 UR6, c[0x0][0x410] ;  /* 0x0001040000067ab9 */ /* 0x000fca0000000a00 */
[----:B------:R-:W2:Y:S01]  /*2790*/  LDG.E.64 R4, desc[UR4][R4.64] ;  /* 0x0000000404047981 */ /* 0x000ea2000c1e1b00 */
[----:B------:R-:W-:-:S04]  /*27a0*/  IADD3 R6, P0, R3, UR6, RZ ;  /* 0x0000000603067c10 */ /* 0x000fc8000ff1e0ff */
[----:B------:R-:W-:Y:S02]  /*27b0*/  IADD3.X R7, RZ, UR7, RZ, P0, !PT ;  /* 0x00000007ff077c10 */ /* 0x000fe400087fe4ff */
[----:B--2---:R-:W-:-:S04]  /*27c0*/  IADD3 R2, P1, RZ, -R4, RZ ;  /* 0x80000004ff027210 */ /* 0x004fc80007f3e0ff */
[----:B------:R-:W-:-:S05]  /*27d0*/  IADD3.X R3, RZ, ~R5, RZ, P1, !PT ;  /* 0x80000005ff037210 */ /* 0x000fca0000ffe4ff */
[----:B------:R-:W-:Y:S01]  /*27e0*/  STG.E.64 desc[UR4][R6.64], R2 ;  /* 0x0000000206007986 */ /* 0x000fe2000c101b04 */
[----:B------:R-:W-:Y:S05]  /*27f0*/  EXIT ;  /* 0x000000000000794d */ /* 0x000fea0003800000 */
.L_x_14528:
        /* <DEDUP_REMOVED lines=16> */
.L_x_23598:


//--------------------- .text._ZN2at6native27unrolled_elementwise_kernelIZZZNS0_15neg_kernel_cudaERNS_18TensorIteratorBaseEENKUlvE0_clEvENKUlvE2_clEvEUllE_St5arrayIPcLm2EELi4E23TrivialOffsetCalculatorILi1EjESB_NS0_6memory15LoadWithoutCastENSC_16StoreWithoutCastEEEviT_T0_T2_T3_T4_T5_ --------------------------
	.section	.text._ZN2at6native27unrolled_elementwise_kernelIZZZNS0_15neg_kernel_cudaERNS_18TensorIteratorBaseEENKUlvE0_clEvENKUlvE2_clEvEUllE_St5arrayIPcLm2EELi4E23TrivialOffsetCalculatorILi1EjESB_NS0_6memory15LoadWithoutCastENSC_16StoreWithoutCastEEEviT_T0_T2_T3_T4_T5_,"ax",@progbits
	.align	128
        .global         _ZN2at6native27unrolled_elementwise_kernelIZZZNS0_15neg_kernel_cudaERNS_18TensorIteratorBaseEENKUlvE0_clEvENKUlvE2_clEvEUllE_St5arrayIPcLm2EELi4E23TrivialOffsetCalculatorILi1EjESB_NS0_6memory15LoadWithoutCastENSC_16StoreWithoutCastEEEviT_T0_T2_T3_T4_T5_
        .type           _ZN2at6native27unrolled_elementwise_kernelIZZZNS0_15neg_kernel_cudaERNS_18TensorIteratorBaseEENKUlvE0_clEvENKUlvE2_clEvEUllE_St5arrayIPcLm2EELi4E23TrivialOffsetCalculatorILi1EjESB_NS0_6memory15LoadWithoutCastENSC_16StoreWithoutCastEEEviT_T0_T2_T3_T4_T5_,@function
        .size           _ZN2at6native27unrolled_elementwise_kernelIZZZNS0_15neg_kernel_cudaERNS_18TensorIteratorBaseEENKUlvE0_clEvENKUlvE2_clEvEUllE_St5arrayIPcLm2EELi4E23TrivialOffsetCalculatorILi1EjESB_NS0_6memory15LoadWithoutCastENSC_16StoreWithoutCastEEEviT_T0_T2_T3_T4_T5_,(.L_x_23599 - _ZN2at6native27unrolled_elementwise_kernelIZZZNS0_15neg_kernel_cudaERNS_18TensorIteratorBaseEENKUlvE0_clEvENKUlvE2_clEvEUllE_St5arrayIPcLm2EELi4E23TrivialOffsetCalculatorILi1EjESB_NS0_6memory15LoadWithoutCastENSC_16StoreWithoutCastEEEviT_T0_T2_T3_T4_T5_)
        .other          _ZN2at6native27unrolled_elementwise_kernelIZZZNS0_15neg_kernel_cudaERNS_18TensorIteratorBaseEENKUlvE0_clEvENKUlvE2_clEvEUllE_St5arrayIPcLm2EELi4E23TrivialOffsetCalculatorILi1EjESB_NS0_6memory15LoadWithoutCastENSC_16StoreWithoutCastEEEviT_T0_T2_T3_T4_T5_,@"STO_CUDA_ENTRY STV_DEFAULT"
_ZN2at6native27unrolled_elementwise_kernelIZZZNS0_15neg_kernel_cudaERNS_18TensorIteratorBaseEENKUlvE0_clEvENKUlvE2_clEvEUllE_St5arrayIPcLm2EELi4E23TrivialOffsetCalculatorILi1EjESB_NS0_6memory15LoadWithoutCastENSC_16StoreWithoutCastEEEviT_T0_T2_T3_T4_T5_:
.text._ZN2at6native27unrolled_elementwise_kernelIZZZNS0_15neg_kernel_cudaERNS_18TensorIteratorBaseEENKUlvE0_clEvENKUlvE2_clEvEUllE_St5arrayIPcLm2EELi4E23TrivialOffsetCalculatorILi1EjESB_NS0_6memory15LoadWithoutCastENSC_16StoreWithoutCastEEEviT_T0_T2_T3_T4_T5_:
        /* <DEDUP_REMOVED lines=16> */
[----:B0-----:R-:W-:-:S06]  /*0100*/  @!P2 IMAD.WIDE.U32 R6, R11, 0x8, R6 ;  /* 0x000000080b06a825 */ /* 0x001fcc00078e0006 */
[----:B------:R-:W2:Y:S06]  /*0110*/  @!P2 LDG.E.64 R6, desc[UR4][R6.64] ;  /* 0x000000040606a981 */ /* 0x000eac000c1e1b00 */
[----:B------:R-:W0:Y:S01]  /*0120*/  @!P3 LDC.64 R4, c[0x0][0x220] ;  /* 0x00008800ff04bb82 */ /* 0x000e220000000a00 */
[----:B------:R-:W-:Y:S01]  /*0130*/  @!P3 LEA R11, R0, R13, 0x9 ;  /* 0x0000000d000bb211 */ /* 0x000fe200078e48ff */
[----:B-1----:R-:W-:-:S06]  /*0140*/  @!P1 IMAD.WIDE.U32 R8, R15, 0x8, R8 ;  /* 0x000000080f089825 */ /* 0x002fcc00078e0008 */
[----:B------:R-:W3:Y:S01]  /*0150*/  @!P1 LDG.E.64 R8, desc[UR4][R8.64] ;  /* 0x0000000408089981 */ /* 0x000ee2000c1e1b00 */
[----:B0-----:R-:W-:-:S06]  /*0160*/  @!P3 IMAD.WIDE.U32 R10, R11, 0x8, R4 ;  /* 0x000000080b0ab825 */ /* 0x001fcc00078e0004 */
[----:B------:R-:W4:Y:S01]  /*0170*/  @!P3 LDG.E.64 R10, desc[UR4][R10.64] ;  /* 0x000000040a0ab981 */ /* 0x000f22000c1e1b00 */
[----:B------:R-:W-:-:S05]  /*0180*/  @!P3 VIADD R13, R13, 0x80 ;  /* 0x000000800d0db836 */ /* 0x000fca0000000000 */
[----:B------:R-:W-:-:S13]  /*0190*/  ISETP.GE.AND P0, PT, R13, R2, PT ;  /* 0x000000020d00720c */ /* 0x000fda0003f06270 */
[----:B------:R-:W0:Y:S01]  /*01a0*/  @!P0 LDC.64 R4, c[0x0][0x220] ;  /* 0x00008800ff048b82 */ /* 0x000e220000000a00 */
[----:B------:R-:W-:Y:S01]  /*01b0*/  @!P0 IMAD R13, R0, 0x200, R13 ;  /* 0x00000200000d8824 */ /* 0x000fe200078e020d */
[----:B------:R-:W-:Y:S02]  /*01c0*/  CS2R R16, SRZ ;  /* 0x0000000000107805 */ /* 0x000fe4000001ff00 */
[----:B------:R-:W-:Y:S01]  /*01d0*/  CS2R R18, SRZ ;  /* 0x0000000000127805 */ /* 0x000fe2000001ff00 */
[----:B0-----:R-:W-:-:S03]  /*01e0*/  @!P0 IMAD.WIDE.U32 R4, R13, 0x8, R4 ;  /* 0x000000080d048825 */ /* 0x001fc600078e0004 */
[----:B------:R-:W0:Y:S01]  /*01f0*/  @!P2 LDC.64 R12, c[0x0][0x218] ;  /* 0x00008600ff0cab82 */ /* 0x000e220000000a00 */
[----:B------:R-:W-:Y:S01]  /*0200*/  CS2R R14, SRZ ;  /* 0x00000000000e7805 */ /* 0x000fe2000001ff00 */
[----:B------:R-:W-:Y:S01]  /*0210*/  BSSY B0, `(.L_x_14529) ;  /* 0x000001e000007945 */ /* 0x000fe20003800000 */
[----:B------:R-:W5:Y:S01]  /*0220*/  @!P0 LDG.E.64 R4, desc[UR4][R4.64] ;  /* 0x0000000404048981 */ /* 0x000f62000c1e1b00 */
[----:B--2---:R-:W-:-:S04]  /*0230*/  @!P2 IADD3 R16, P4, RZ, -R6, RZ ;  /* 0x80000006ff10a210 */ /* 0x004fc80007f9e0ff */
[----:B------:R-:W-:Y:S01]  /*0240*/  @!P2 IADD3.X R17, RZ, ~R7, RZ, P4, !PT ;  /* 0x80000007ff11a210 */ /* 0x000fe200027fe4ff */
[----:B------:R-:W-:Y:S01]  /*0250*/  @!P2 IMAD R7, R0, 0x200, R3 ;  /* 0x000002000007a824 */ /* 0x000fe200078e0203 */
[----:B------:R-:W-:-:S04]  /*0260*/  @!P2 IADD3 R3, R3, 0x80, RZ ;  /* 0x000000800303a810 */ /* 0x000fc80007ffe0ff */
[----:B------:R-:W-:Y:S01]  /*0270*/  ISETP.GE.AND P4, PT, R3, R2, PT ;  /* 0x000000020300720c */ /* 0x000fe20003f86270 */
[----:B0-----:R-:W-:Y:S01]  /*0280*/  @!P2 IMAD.WIDE.U32 R12, R7, 0x8, R12 ;  /* 0x00000008070ca825 */ /* 0x001fe200078e000c */
[----:B------:R-:W-:-:S03]  /*0290*/  MOV R7, R17 ;  /* 0x0000001100077202 */ /* 0x000fc60000000f00 */
[----:B------:R-:W-:Y:S01]  /*02a0*/  IMAD.MOV.U32 R6, RZ, RZ, R16 ;  /* 0x000000ffff067224 */ /* 0x000fe200078e0010 */
[----:B---3--:R-:W-:-:S04]  /*02b0*/  @!P1 IADD3 R18, P5, RZ, -R8, RZ ;  /* 0x80000008ff129210 */ /* 0x008fc80007fbe0ff */
[----:B------:R0:W-:Y:S01]  /*02c0*/  @!P2 STG.E.64 desc[UR4][R12.64], R6 ;  /* 0x000000060c00a986 */ /* 0x0001e2000c101b04 */
[----:B------:R-:W-:Y:S01]  /*02d0*/  @!P1 IMAD.X R19, RZ, RZ, ~R9, P5 ;  /* 0x000000ffff139224 */ /* 0x000fe200028e0e09 */
[----:B----4-:R-:W-:-:S04]  /*02e0*/  @!P3 IADD3 R14, P6, RZ, -R10, RZ ;  /* 0x8000000aff0eb210 */ /* 0x010fc80007fde0ff */
[----:B------:R-:W-:Y:S01]  /*02f0*/  @!P3 IADD3.X R15, RZ, ~R11, RZ, P6, !PT ;  /* 0x8000000bff0fb210 */ /* 0x000fe200037fe4ff */
[----:B0-----:R-:W-:Y:S01]  /*0300*/  IMAD.MOV.U32 R6, RZ, RZ, R18 ;  /* 0x000000ffff067224 */ /* 0x001fe200078e0012 */
[----:B------:R-:W-:Y:S01]  /*0310*/  MOV R7, R19 ;  /* 0x0000001300077202 */ /* 0x000fe20000000f00 */
[----:B------:R-:W-:Y:S01]  /*0320*/  IMAD.MOV.U32 R8, RZ, RZ, R14 ;  /* 0x000000ffff087224 */ /* 0x000fe200078e000e */
[----:B------:R-:W-:Y:S01]  /*0330*/  MOV R9, R15 ;  /* 0x0000000f00097202 */ /* 0x000fe20000000f00 */
[----:B------:R-:W-:Y:S06]  /*0340*/  @P4 BRA `(.L_x_14530) ;  /* 0x0000000000284947 */ /* 0x000fec0003800000 */
[----:B------:R-:W0:Y:S01]  /*0350*/  LDC.64 R10, c[0x0][0x218] ;  /* 0x00008600ff0a7b82 */ /* 0x000e220000000a00 */
[----:B------:R-:W-:Y:S01]  /*0360*/  IMAD R13, R0, 0x200, R3 ;  /* 0x00000200000d7824 */ /* 0x000fe200078e0203 */
[----:B------:R-:W-:-:S04]  /*0370*/  IADD3 R3, R3, 0x80, RZ ;  /* 0x0000008003037810 */ /* 0x000fc80007ffe0ff */
[----:B------:R-:W-:-:S13]  /*0380*/  ISETP.GE.AND P1, PT, R3, R2, PT ;  /* 0x000000020300720c */ /* 0x000fda0003f26270 */
[----:B------:R-:W-:Y:S01]  /*0390*/  @!P1 IMAD R15, R0, 0x200, R3 ;  /* 0x00000200000f9824 */ /* 0x000fe200078e0203 */
[----:B------:R-:W-:Y:S01]  /*03a0*/  @!P1 IADD3 R3, R3, 0x80, RZ ;  /* 0x0000008003039810 */ /* 0x000fe20007ffe0ff */
[----:B0-----:R-:W-:-:S04]  /*03b0*/  IMAD.WIDE.U32 R12, R13, 0x8, R10 ;  /* 0x000000080d0c7825 */ /* 0x001fc800078e000a */
[----:B------:R-:W-:Y:S01]  /*03c0*/  @!P1 IMAD.WIDE.U32 R10, R15, 0x8, R10 ;  /* 0x000000080f0a9825 */ /* 0x000fe200078e000a */
[----:B------:R0:W-:Y:S04]  /*03d0*/  STG.E.64 desc[UR4][R12.64], R6 ;  /* 0x000000060c007986 */ /* 0x0001e8000c101b04 */
[----:B------:R0:W-:Y:S02]  /*03e0*/  @!P1 STG.E.64 desc[UR4][R10.64], R8 ;  /* 0x000000080a009986 */ /* 0x0001e4000c101b04 */
.L_x_14530:
[----:B------:R-:W-:Y:S05]  /*03f0*/  BSYNC B0 ;  /* 0x0000000000007941 */ /* 0x000fea0003800000 */
.L_x_14529:
[----:B------:R-:W-:-:S13]  /*0400*/  ISETP.GE.AND P1, PT, R3, R2, PT ;  /* 0x000000020300720c */ /* 0x000fda0003f26270 */
[----:B------:R-:W-:Y:S05]  /*0410*/  @P1 EXIT ;  /* 0x000000000000194d */ /* 0x000fea0003800000 */
[----:B0-----:R-:W0:Y:S01]  /*0420*/  LDC.64 R6, c[0x0][0x218] ;  /* 0x00008600ff067b82 */ /* 0x001e220000000a00 */
[----:B------:R-:W-:Y:S01]  /*0430*/  CS2R R8, SRZ ;  /* 0x0000000000087805 */ /* 0x000fe2000001ff00 */
[----:B------:R-:W-:Y:S01]  /*0440*/  IMAD R3, R0, 0x200, R3 ;  /* 0x0000020000037824 */ /* 0x000fe200078e0203 */
[----:B-----5:R-:W-:-:S04]  /*0450*/  @!P0 IADD3 R8, P1, RZ, -R4, RZ ;  /* 0x80000004ff088210 */ /* 0x020fc80007f3e0ff */
[----:B------:R-:W-:Y:S01]  /*0460*/  @!P0 IADD3.X R9, RZ, ~R5, RZ, P1, !PT ;  /* 0x80000005ff098210 */ /* 0x000fe20000ffe4ff */
[----:B------:R-:W-:-:S03]  /*0470*/  IMAD.MOV.U32 R4, RZ, RZ, R8 ;  /* 0x000000ffff047224 */ /* 0x000fc600078e0008 */
[----:B------:R-:W-:Y:S01]  /*0480*/  MOV R5, R9 ;  /* 0x0000000900057202 */ /* 0x000fe20000000f00 */
[----:B0-----:R-:W-:-:S05]  /*0490*/  IMAD.WIDE.U32 R2, R3, 0x8, R6 ;  /* 0x0000000803027825 */ /* 0x001fca00078e0006 */
[----:B------:R-:W-:Y:S01]  /*04a0*/  STG.E.64 desc[UR4][R2.64], R4 ;  /* 0x0000000402007986 */ /* 0x000fe2000c101b04 */
[----:B------:R-:W-:Y:S05]  /*04b0*/  EXIT ;  /* 0x000000000000794d */ /* 0x000fea0003800000 */
.L_x_14531:
        /* <DEDUP_REMOVED lines=12> */
.L_x_23599:


//--------------------- .text._ZN2at6native29vectorized_elementwise_kernelILi2EZZZNS0_15neg_kernel_cudaERNS_18TensorIteratorBaseEENKUlvE0_clEvENKUlvE2_clEvEUllE_St5arrayIPcLm2EEEEviT0_T1_ --------------------------
	.section	.text._ZN2at6native29vectorized_elementwise_kernelILi2EZZZNS0_15neg_kernel_cudaERNS_18TensorIteratorBaseEENKUlvE0_clEvENKUlvE2_clEvEUllE_St5arrayIPcLm2EEEEviT0_T1_,"ax",@progbits
	.align	128
        .global         _ZN2at6native29vectorized_elementwise_kernelILi2EZZZNS0_15neg_kernel_cudaERNS_18TensorIteratorBaseEENKUlvE0_clEvENKUlvE2_clEvEUllE_St5arrayIPcLm2EEEEviT0_T1_
        .type           _ZN2at6native29vectorized_elementwise_kernelILi2EZZZNS0_15neg_kernel_cudaERNS_18TensorIteratorBaseEENKUlvE0_clEvENKUlvE2_clEvEUllE_St5arrayIPcLm2EEEEviT0_T1_,@function
        .size           _ZN2at6native29vectorized_elementwise_kernelILi2EZZZNS0_15neg_kernel_cudaERNS_18TensorIteratorBaseEENKUlvE0_clEvENKUlvE2_clEvEUllE_St5arrayIPcLm2EEEEviT0_T1_,(.L_x_23600 - _ZN2at6native29vectorized_elementwise_kernelILi2EZZZNS0_15neg_kernel_cudaERNS_18TensorIteratorBaseEENKUlvE0_clEvENKUlvE2_clEvEUllE_St5arrayIPcLm2EEEEviT0_T1_)
        .other          _ZN2at6native29vectorized_elementwise_kernelILi2EZZZNS0_15neg_kernel_cudaERNS_18TensorIteratorBaseEENKUlvE0_clEvENKUlvE2_clEvEUllE_St5arrayIPcLm2EEEEviT0_T1_,@"STO_CUDA_ENTRY STV_DEFAULT"
_ZN2at6native29vectorized_elementwise_kernelILi2EZZZNS0_15neg_kernel_cudaERNS_18TensorIteratorBaseEENKUlvE0_clEvENKUlvE2_clEvEUllE_St5arrayIPcLm2EEEEviT0_T1_:
.text._ZN2at6native29vectorized_elementwise_kernelILi2EZZZNS0_15neg_kernel_cudaERNS_18TensorIteratorBaseEENKUlvE0_clEvENKUlvE2_clEvEUllE_St5arrayIPcLm2EEEEviT0_T1_:
        /* <DEDUP_REMOVED lines=19> */
[----:B---3--:R-:W-:Y:S02]  /*0130*/  IADD3 R2, P2, RZ, -R14, RZ ;  /* 0x8000000eff027210 */ /* 0x008fe40007f5e0ff */
[----:B------:R-:W-:Y:S02]  /*0140*/  IADD3 R0, P3, RZ, -R12, RZ ;  /* 0x8000000cff007210 */ /* 0x000fe40007f7e0ff */
[----:B----4-:R-:W-:Y:S02]  /*0150*/  IADD3 R18, P0, RZ, -R18, RZ ;  /* 0x80000012ff127210 */ /* 0x010fe40007f1e0ff */
[----:B------:R-:W-:Y:S01]  /*0160*/  IADD3 R16, P1, RZ, -R16, RZ ;  /* 0x80000010ff107210 */ /* 0x000fe20007f3e0ff */
[----:B------:R-:W-:Y:S02]  /*0170*/  IMAD.X R3, RZ, RZ, ~R15, P2 ;  /* 0x000000ffff037224 */ /* 0x000fe400010e0e0f */
[----:B------:R-:W-:Y:S01]  /*0180*/  IMAD.X R19, RZ, RZ, ~R19, P0 ;  /* 0x000000ffff137224 */ /* 0x000fe200000e0e13 */
[----:B------:R-:W-:Y:S01]  /*0190*/  IADD3.X R17, RZ, ~R17, RZ, P1, !PT ;  /* 0x80000011ff117210 */ /* 0x000fe20000ffe4ff */
[----:B------:R-:W-:Y:S01]  /*01a0*/  IMAD.X R13, RZ, RZ, ~R13, P3 ;  /* 0x000000ffff0d7224 */ /* 0x000fe200018e0e0d */
[----:B-----5:R-:W-:-:S02]  /*01b0*/  IADD3 R8, P1, RZ, -R8, RZ ;  /* 0x80000008ff087210 */ /* 0x020fc40007f3e0ff */
[----:B------:R-:W-:Y:S02]  /*01c0*/  IADD3 R6, P2, RZ, -R6, RZ ;  /* 0x80000006ff067210 */ /* 0x000fe40007f5e0ff */
[----:B------:R-:W-:Y:S02]  /*01d0*/  IADD3 R10, P0, RZ, -R10, RZ ;  /* 0x8000000aff0a7210 */ /* 0x000fe40007f1e0ff */
[----:B------:R-:W-:Y:S01]  /*01e0*/  IADD3 R4, P3, RZ, -R4, RZ ;  /* 0x80000004ff047210 */ /* 0x000fe20007f7e0ff */
[----:B------:R-:W-:Y:S01]  /*01f0*/  IMAD.X R9, RZ, RZ, ~R9, P1 ;  /* 0x000000ffff097224 */ /* 0x000fe200008e0e09 */
[----:B------:R-:W-:Y:S01]  /*0200*/  IADD3.X R11, RZ, ~R11, RZ, P0, !PT ;  /* 0x8000000bff0b7210 */ /* 0x000fe200007fe4ff */
[----:B------:R-:W-:Y:S01]  /*0210*/  IMAD.X R7, RZ, RZ, ~R7, P2 ;  /* 0x000000ffff077224 */ /* 0x000fe200010e0e07 */
[----:B------:R-:W-:Y:S01]  /*0220*/  IADD3.X R5, RZ, ~R5, RZ, P3, !PT ;  /* 0x80000005ff057210 */ /* 0x000fe20001ffe4ff */
[----:B------:R-:W-:Y:S01]  /*0230*/  IMAD.MOV.U32 R14, RZ, RZ, R2 ;  /* 0x000000ffff0e7224 */ /* 0x000fe200078e0002 */
[----:B------:R-:W-:Y:S01]  /*0240*/  MOV R12, R0 ;  /* 0x00000000000c7202 */ /* 0x000fe20000000f00 */
[----:B------:R-:W-:Y:S01]  /*0250*/  IMAD.MOV.U32 R15, RZ, RZ, R3 ;  /* 0x000000ffff0f7224 */ /* 0x000fe200078e0003 */
[----:B------:R-:W-:Y:S04]  /*0260*/  STG.E.128 desc[UR4][R20.64], R16 ;  /* 0x0000001014007986 */ /* 0x000fe8000c101d04 */
[----:B------:R-:W-:Y:S04]  /*0270*/  STG.E.128 desc[UR4][R20.64+0x800], R12 ;  /* 0x0008000c14007986 */ /* 0x000fe8000c101d04 */
[----:B------:R-:W-:Y:S04]  /*0280*/  STG.E.128 desc[UR4][R20.64+0x1000], R8 ;  /* 0x0010000814007986 */ /* 0x000fe8000c101d04 */
[----:B------:R-:W-:Y:S01]  /*0290*/  STG.E.128 desc[UR4][R20.64+0x1800], R4 ;  /* 0x0018000414007986 */ /* 0x000fe2000c101d04 */
[----:B------:R-:W-:Y:S05]  /*02a0*/  EXIT ;  /* 0x000000000000794d */ /* 0x000fea0003800000 */
.L_x_14532:
[----:B------:R-:W0:Y:S02]  /*02b0*/  S2R R5, SR_TID.X ;  /* 0x0000000000057919 */ /* 0x000e240000002100 */
[----:B0-----:R-:W-:Y:S01]  /*02c0*/  ISETP.GE.AND P0, PT, R5, R4, PT ;  /* 0x000000040500720c */ /* 0x001fe20003f06270 */
[----:B------:R-:W-:-:S12]  /*02d0*/  IMAD.MOV.U32 R3, RZ, RZ, R5 ;  /* 0x000000ffff037224 */ /* 0x000fd800078e0005 */
[----:B------:R-:W-:Y:S01]  /*02e0*/  @!P0 VIADD R3, R5, 0x80 ;  /* 0x0000008005038836 */ /* 0x000fe20000000000 */
[----:B------:R-:W0:Y:S04]  /*02f0*/  @!P0 LDC.64 R14, c[0x0][0x220] ;  /* 0x00008800ff0e8b82 */ /* 0x000e280000000a00 */
[----:B------:R-:W-:-:S13]  /*0300*/  ISETP.GE.AND P5, PT, R3, R4, PT ;  /* 0x000000040300720c */ /* 0x000fda0003fa6270 */
[----:B------:R-:W-:Y:S01]  /*0310*/  @!P5 IADD3 R11, R0, R3, RZ ;  /* 0x00000003000bd210 */ /* 0x000fe20007ffe0ff */
[----:B------:R-:W1:Y:S01]  /*0320*/  @!P5 LDC.64 R6, c[0x0][0x220] ;  /* 0x00008800ff06db82 */ /* 0x000e620000000a00 */
[----:B------:R-:W-:-:S05]  /*0330*/  @!P5 VIADD R3, R3, 0x80 ;  /* 0x000000800303d836 */ /* 0x000fca0000000000 */
[----:B------:R-:W-:-:S13]  /*0340*/  ISETP.GE.AND P4, PT, R3, R4, PT ;  /* 0x000000040300720c */ /* 0x000fda0003f86270 */
[----:B------:R-:W2:Y:S01]  /*0350*/  @!P4 LDC.64 R8, c[0x0][0x220] ;  /* 0x00008800ff08cb82 */ /* 0x000ea20000000a00 */
[----:B-1----:R-:W-:-:S05]  /*0360*/  @!P5 IMAD.WIDE.U32 R6, R11, 0x8, R6 ;  /* 0x000000080b06d825 */ /* 0x002fca00078e0006 */
[----:B------:R1:W3:Y:S01]  /*0370*/  @!P5 LDG.E.64 R12, desc[UR4][R6.64] ;  /* 0x00000004060cd981 */ /* 0x0002e2000c1e1b00 */
[----:B------:R-:W-:-:S04]  /*0380*/  @!P4 IMAD.IADD R11, R0, 0x1, R3 ;  /* 0x00000001000bc824 */ /* 0x000fc800078e0203 */
[----:B--2---:R-:W-:-:S06]  /*0390*/  @!P4 IMAD.WIDE.U32 R10, R11, 0x8, R8 ;  /* 0x000000080b0ac825 */ /* 0x004fcc00078e0008 */
[----:B------:R-:W2:Y:S01]  /*03a0*/  @!P4 LDG.E.64 R10, desc[UR4][R10.64] ;  /* 0x000000040a0ac981 */ /* 0x000ea2000c1e1b00 */
[----:B------:R-:W-:Y:S01]  /*03b0*/  @!P4 IADD3 R3, R3, 0x80, RZ ;  /* 0x000000800303c810 */ /* 0x000fe20007ffe0ff */
[----:B-1----:R-:W-:Y:S01]  /*03c0*/  IMAD.MOV.U32 R6, RZ, RZ, RZ ;  /* 0x000000ffff067224 */ /* 0x002fe200078e00ff */
[----:B------:R-:W-:Y:S01]  /*03d0*/  CS2R R8, SRZ ;  /* 0x0000000000087805 */ /* 0x000fe2000001ff00 */
[----:B------:R-:W-:Y:S01]  /*03e0*/  HFMA2.MMA R2, -RZ, RZ, 0, 0 ;  /* 0x00000000ff027435 */ /* 0x000fe200000001ff */
[----:B------:R-:W-:Y:S02]  /*03f0*/  ISETP.GE.AND P1, PT, R3, R4, PT ;  /* 0x000000040300720c */ /* 0x000fe40003f26270 */
[----:B------:R-:W-:-:S11]  /*0400*/  CS2R R22, SRZ ;  /* 0x0000000000167805 */ /* 0x000fd6000001ff00 */
[----:B------:R-:W-:Y:S01]  /*0410*/  @!P1 IMAD.IADD R29, R0, 0x1, R3 ;  /* 0x00000001001d9824 */ /* 0x000fe200078e0203 */
[----:B------:R-:W1:Y:S01]  /*0420*/  @!P1 LDC.64 R20, c[0x0][0x220] ;  /* 0x00008800ff149b82 */ /* 0x000e620000000a00 */
[----:B------:R-:W-:-:S05]  /*0430*/  @!P1 VIADD R3, R3, 0x80 ;  /* 0x0000008003039836 */ /* 0x000fca0000000000 */
[----:B------:R-:W-:-:S13]  /*0440*/  ISETP.GE.AND P2, PT, R3, R4, PT ;  /* 0x000000040300720c */ /* 0x000fda0003f46270 */
[----:B------:R-:W-:Y:S01]  /*0450*/  @!P2 IADD3 R27, R0, R3, RZ ;  /* 0x00000003001ba210 */ /* 0x000fe20007ffe0ff */
[----:B------:R-:W-:-:S05]  /*0460*/  @!P2 VIADD R3, R3, 0x80 ;  /* 0x000000800303a836 */ /* 0x000fca0000000000 */
[----:B------:R-:W-:-:S13]  /*0470*/  ISETP.GE.AND P3, PT, R3, R4, PT ;  /* 0x000000040300720c */ /* 0x000fda0003f66270 */
[----:B------:R-:W-:Y:S01]  /*0480*/  @!P3 IADD3 R7, R0, R3, RZ ;  /* 0x000000030007b210 */ /* 0x000fe20007ffe0ff */
[----:B------:R-:W-:Y:S01]  /*0490*/  @!P3 VIADD R3, R3, 0x80 ;  /* 0x000000800303b836 */ /* 0x000fe20000000000 */
[----:B------:R-:W4:Y:S01]  /*04a0*/  @!P3 LDC.64 R18, c[0x0][0x220] ;  /* 0x00008800ff12bb82 */ /* 0x000f220000000a00 */
[----:B-1----:R-:W-:-:S06]  /*04b0*/  @!P1 IMAD.WIDE.U32 R20, R29, 0x8, R20 ;  /* 0x000000081d149825 */ /* 0x002fcc00078e0014 */
[----:B------:R-:W5:Y:S01]  /*04c0*/  @!P1 LDG.E.64 R20, desc[UR4][R20.64] ;  /* 0x0000000414149981 */ /* 0x000f62000c1e1b00 */
[----:B----4-:R-:W-:-:S06]  /*04d0*/  @!P3 IMAD.WIDE.U32 R18, R7, 0x8, R18 ;  /* 0x000000080712b825 */ /* 0x010fcc00078e0012 */
[----:B------:R-:W4:Y:S01]  /*04e0*/  @!P3 LDG.E.64 R18, desc[UR4][R18.64] ;  /* 0x000000041212b981 */ /* 0x000f22000c1e1b00 */
[----:B---3--:R-:W-:-:S05]  /*04f0*/  @!P5 IADD3 R6, P6, RZ, -R12, RZ ;  /* 0x8000000cff06d210 */ /* 0x008fca0007fde0ff */
[----:B------:R-:W-:Y:S01]  /*0500*/  @!P5 IMAD.X R9, RZ, RZ, ~R13, P6 ;  /* 0x000000ffff09d224 */ /* 0x000fe200030e0e0d */
[----:B------:R-:W-:Y:S01]  /*0510*/  ISETP.GE.AND P5, PT, R3, R4, PT ;  /* 0x000000040300720c */ /* 0x000fe20003fa6270 */
[----:B------:R-:W1:-:S12]  /*0520*/  @!P2 LDC.64 R12, c[0x0][0x220] ;  /* 0x00008800ff0cab82 */ /* 0x000e580000000a00 */
[C---:B------:R-:W-:Y:S01]  /*0530*/  @!P5 IMAD.IADD R25, R0.reuse, 0x1, R3 ;  /* 0x000000010019d824 */ /* 0x040fe200078e0203 */
[----:B--2---:R-:W-:Y:S01]  /*0540*/  @!P4 IADD3 R2, P6, RZ, -R10, RZ ;  /* 0x8000000aff02c210 */ /* 0x004fe20007fde0ff */
[----:B------:R-:W-:Y:S01]  /*0550*/  @!P5 VIADD R3, R3, 0x80 ;  /* 0x000000800303d836 */ /* 0x000fe20000000000 */
[----:B------:R-:W2:Y:S02]  /*0560*/  @!P5 LDC.64 R16, c[0x0][0x220] ;  /* 0x00008800ff10db82 */ /* 0x000ea40000000a00 */
[----:B------:R-:W-:Y:S01]  /*0570*/  @!P4 IADD3.X R23, RZ, ~R11, RZ, P6, !PT ;  /* 0x8000000bff17c210 */ /* 0x000fe200037fe4ff */
[----:B------:R-:W-:Y:S01]  /*0580*/  @!P0 IMAD.IADD R11, R0, 0x1, R5 ;  /* 0x00000001000b8824 */ /* 0x000fe200078e0205 */
[----:B------:R-:W-:-:S03]  /*0590*/  ISETP.GE.AND P4, PT, R3, R4, PT ;  /* 0x000000040300720c */ /* 0x000fc60003f86270 */
[----:B0-----:R-:W-:-:S06]  /*05a0*/  @!P0 IMAD.WIDE.U32 R10, R11, 0x8, R14 ;  /* 0x000000080b0a8825 */ /* 0x001fcc00078e000e */
[----:B------:R-:W3:Y:S04]  /*05b0*/  @!P0 LDG.E.64 R10, desc[UR4][R10.64] ;  /* 0x000000040a0a8981 */ /* 0x000ee8000c1e1b00 */
[----:B------:R-:W0:Y:S01]  /*05c0*/  @!P4 LDC.64 R14, c[0x0][0x220] ;  /* 0x00008800ff0ecb82 */ /* 0x000e220000000a00 */
[----:B-1----:R-:W-:-:S04]  /*05d0*/  @!P2 IMAD.WIDE.U32 R12, R27, 0x8, R12 ;  /* 0x000000081b0ca825 */ /* 0x002fc800078e000c */
[----:B------:R-:W-:Y:S02]  /*05e0*/  @!P4 IMAD.IADD R3, R0, 0x1, R3 ;  /* 0x000000010003c824 */ /* 0x000fe400078e0203 */
[----:B------:R-:W4:Y:S01]  /*05f0*/  @!P2 LDG.E.64 R12, desc[UR4][R12.64] ;  /* 0x000000040c0ca981 */ /* 0x000f22000c1e1b00 */
[----:B--2---:R-:W-:Y:S02]  /*0600*/  @!P5 IMAD.WIDE.U32 R16, R25, 0x8, R16 ;  /* 0x000000081910d825 */ /* 0x004fe400078e0010 */
[----:B------:R-:W1:Y:S04]  /*0610*/  @!P0 LDC.64 R24, c[0x0][0x218] ;  /* 0x00008600ff188b82 */ /* 0x000e680000000a00 */
[----:B------:R-:W2:Y:S01]  /*0620*/  @!P5 LDG.E.64 R16, desc[UR4][R16.64] ;  /* 0x000000041010d981 */ /* 0x000ea2000c1e1b00 */
[----:B0-----:R-:W-:-:S06]  /*0630*/  @!P4 IMAD.WIDE.U32 R14, R3, 0x8, R14 ;  /* 0x00000008030ec825 */ /* 0x001fcc00078e000e */
[----:B------:R-:W2:Y:S01]  /*0640*/  @!P4 LDG.E.64 R14, desc[UR4][R14.64] ;  /* 0x000000040e0ec981 */ /* 0x000ea2000c1e1b00 */
[----:B------:R-:W-:Y:S01]  /*0650*/  MOV R7, RZ ;  /* 0x000000ff00077202 */ /* 0x000fe20000000f00 */
[----:B------:R-:W-:Y:S01]  /*0660*/  IMAD.MOV.U32 R3, RZ, RZ, RZ ;  /* 0x000000ffff037224 */ /* 0x000fe200078e00ff */
[----:B------:R-:W-:Y:S02]  /*0670*/  CS2R R26, SRZ ;  /* 0x00000000001a7805 */ /* 0x000fe4000001ff00 */
[----:B------:R-:W-:Y:S01]  /*0680*/  CS2R R28, SRZ ;  /* 0x00000000001c7805 */ /* 0x000fe2000001ff00 */
[----:B------:R-:W-:Y:S04]  /*0690*/  BSSY B0, `(.L_x_14533) ;  /* 0x0000044000007945 */ /* 0x000fe80003800000 */
[----:B------:R-:W-:Y:S01]  /*06a0*/  BSSY B1, `(.L_x_14534) ;  /* 0x000003c000017945 */ /* 0x000fe20003800000 */
[----:B---3--:R-:W-:-:S05]  /*06b0*/  @!P0 IADD3 R7, P6, RZ, -R10, RZ ;  /* 0x8000000aff078210 */ /* 0x008fca0007fde0ff */
[----:B------:R-:W-:Y:S01]  /*06c0*/  @!P0 IMAD.X R22, RZ, RZ, ~R11, P6 ;  /* 0x000000ffff168224 */ /* 0x000fe200030e0e0b */
[----:B------:R-:W-:Y:S01]  /*06d0*/  @!P0 IADD3 R11, R0, R5, RZ ;  /* 0x00000005000b8210 */ /* 0x000fe20007ffe0ff */
[----:B------:R-:W-:Y:S01]  /*06e0*/  @!P0 VIADD R5, R5, 0x80 ;  /* 0x0000008005058836 */ /* 0x000fe20000000000 */
[----:B------:R-:W-:-:S03]  /*06f0*/  MOV R10, R7 ;  /* 0x00000007000a7202 */ /* 0x000fc60000000f00 */
[----:B-1----:R-:W-:Y:S01]  /*0700*/  @!P0 IMAD.WIDE.U32 R24, R11, 0x8, R24 ;  /* 0x000000080b188825 */ /* 0x002fe200078e0018 */
[----:B-----5:R-:W-:-:S03]  /*0710*/  @!P1 IADD3 R8, P6, RZ, -R20, RZ ;  /* 0x80000014ff089210 */ /* 0x020fc60007fde0ff */
[----:B------:R-:W-:Y:S02]  /*0720*/  IMAD.MOV.U32 R11, RZ, RZ, R22 ;  /* 0x000000ffff0b7224 */ /* 0x000fe400078e0016 */
[----:B------:R-:W-:Y:S01]  /*0730*/  @!P1 IMAD.X R3, RZ, RZ, ~R21, P6 ;  /* 0x000000ffff039224 */ /* 0x000fe200030e0e15 */
[----:B------:R-:W-:Y:S02]  /*0740*/  CS2R R20, SRZ ;  /* 0x0000000000147805 */ /* 0x000fe4000001ff00 */
[----:B------:R0:W-:Y:S01]  /*0750*/  @!P0 STG.E.64 desc[UR4][R24.64], R10 ;  /* 0x0000000a18008986 */ /* 0x0001e2000c101b04 */
[----:B------:R-:W-:Y:S02]  /*0760*/  ISETP.GE.AND P0, PT, R5, R4, PT ;  /* 0x000000040500720c */ /* 0x000fe40003f06270 */
[----:B----4-:R-:W-:Y:S02]  /*0770*/  @!P2 IADD3 R20, P1, RZ, -R12, RZ ;  /* 0x8000000cff14a210 */ /* 0x010fe40007f3e0ff */
[----:B--2---:R-:W-:-:S03]  /*0780*/  @!P5 IADD3 R26, P6, RZ, -R16, RZ ;  /* 0x80000010ff1ad210 */ /* 0x004fc60007fde0ff */
[----:B------:R-:W-:Y:S01]  /*0790*/  @!P2 IMAD.X R21, RZ, RZ, ~R13, P1 ;  /* 0x000000ffff15a224 */ /* 0x000fe200008e0e0d */
[----:B------:R-:W-:Y:S02]  /*07a0*/  CS2R R12, SRZ ;  /* 0x00000000000c7805 */ /* 0x000fe4000001ff00 */
[----:B------:R-:W-:Y:S02]  /*07b0*/  @!P3 IADD3 R12, P2, RZ, -R18, RZ ;  /* 0x80000012ff0cb210 */ /* 0x000fe40007f5e0ff */
[----:B------:R-:W-:Y:S01]  /*07c0*/  @!P4 IADD3 R28, P1, RZ, -R14, RZ ;  /* 0x8000000eff1cc210 */ /* 0x000fe20007f3e0ff */
[----:B------:R-:W-:Y:S01]  /*07d0*/  @!P5 IMAD.X R27, RZ, RZ, ~R17, P6 ;  /* 0x000000ffff1bd224 */ /* 0x000fe200030e0e11 */
[----:B------:R-:W-:Y:S01]  /*07e0*/  MOV R7, R9 ;  /* 0x0000000900077202 */ /* 0x000fe20000000f00 */
[----:B------:R-:W-:Y:S01]  /*07f0*/  IMAD.MOV.U32 R22, RZ, RZ, R2 ;  /* 0x000000ffff167224 */ /* 0x000fe200078e0002 */
[----:B------:R-:W-:Y:S01]  /*0800*/  @!P3 IADD3.X R13, RZ, ~R19, RZ, P2, !PT ;  /* 0x80000013ff0db210 */ /* 0x000fe200017fe4ff */
[----:B------:R-:W-:-:S02]  /*0810*/  @!P4 IMAD.X R29, RZ, RZ, ~R15, P1 ;  /* 0x000000ffff1dc224 */ /* 0x000fc400008e0e0f */
[----:B------:R-:W-:Y:S01]  /*0820*/  IMAD.MOV.U32 R9, RZ, RZ, R3 ;  /* 0x000000ffff097224 */ /* 0x000fe200078e0003 */
[----:B0-----:R-:W-:Y:S06]  /*0830*/  @P0 BRA `(.L_x_14535) ;  /* 0x0000000000300947 */ /* 0x001fec0003800000 */
[----:B------:R-:W0:Y:S01]  /*0840*/  LDC.64 R2, c[0x0][0x218] ;  /* 0x00008600ff027b82 */ /* 0x000e220000000a00 */
[----:B------:R-:W-:Y:S01]  /*0850*/  IADD3 R11, R0, R5, RZ ;  /* 0x00000005000b7210 */ /* 0x000fe20007ffe0ff */
[----:B------:R-:W-:-:S05]  /*0860*/  VIADD R5, R5, 0x80 ;  /* 0x0000008005057836 */ /* 0x000fca0000000000 */
[----:B------:R-:W-:Y:S01]  /*0870*/  ISETP.GE.AND P0, PT, R5, R4, PT ;  /* 0x000000040500720c */ /* 0x000fe20003f06270 */
[----:B0-----:R-:W-:-:S05]  /*0880*/  IMAD.WIDE.U32 R2, R11, 0x8, R2 ;  /* 0x000000080b027825 */ /* 0x001fca00078e0002 */
[----:B------:R0:W-:Y:S07]  /*0890*/  STG.E.64 desc[UR4][R2.64], R6 ;  /* 0x0000000602007986 */ /* 0x0001ee000c101b04 */
[----:B------:R-:W-:Y:S05]  /*08a0*/  @P0 BRA `(.L_x_14536) ;  /* 0x0000000000300947 */ /* 0x000fea0003800000 */
[----:B0-----:R-:W0:Y:S01]  /*08b0*/  LDC.64 R2, c[0x0][0x218] ;  /* 0x00008600ff027b82 */ /* 0x001e220000000a00 */
[----:B------:R-:W-:Y:S01]  /*08c0*/  IADD3 R7, R0, R5, RZ ;  /* 0x0000000500077210 */ /* 0x000fe20007ffe0ff */
[----:B------:R-:W-:-:S04]  /*08d0*/  VIADD R5, R5, 0x80 ;  /* 0x0000008005057836 */ /* 0x000fc80000000000 */
[----:B0-----:R-:W-:-:S05]  /*08e0*/  IMAD.WIDE.U32 R2, R7, 0x8, R2 ;  /* 0x0000000807027825 */ /* 0x001fca00078e0002 */
[----:B------:R0:W-:Y:S02]  /*08f0*/  STG.E.64 desc[UR4][R2.64], R22 ;  /* 0x0000001602007986 */ /* 0x0001e4000c101b04 */
.L_x_14535:
[----:B------:R-:W-:-:S13]  /*0900*/  ISETP.GE.AND P0, PT, R5, R4, PT ;  /* 0x000000040500720c */ /* 0x000fda0003f06270 */
[----:B------:R-:W-:Y:S05]  /*0910*/  @P0 BRA `(.L_x_14537) ;  /* 0x0000000000300947 */ /* 0x000fea0003800000 */
[----:B0-----:R-:W0:Y:S01]  /*0920*/  LDC.64 R2, c[0x0][0x218] ;  /* 0x00008600ff027b82 */ /* 0x001e220000000a00 */
[----:B------:R-:W-:Y:S01]  /*0930*/  IADD3 R7, R0, R5, RZ ;  /* 0x0000000500077210 */ /* 0x000fe20007ffe0ff */
[----:B------:R-:W-:-:S04]  /*0940*/  VIADD R5, R5, 0x80 ;  /* 0x0000008005057836 */ /* 0x000fc80000000000 */
[----:B0-----:R-:W-:-:S05]  /*0950*/  IMAD.WIDE.U32 R2, R7, 0x8, R2 ;  /* 0x0000000807027825 */ /* 0x001fca00078e0002 */
[----:B------:R1:W-:Y:S02]  /*0960*/  STG.E.64 desc[UR4][R2.64], R8 ;  /* 0x0000000802007986 */ /* 0x0003e4000c101b04 */
.L_x_14536:
[----:B------:R-:W-:-:S13]  /*0970*/  ISETP.GE.AND P0, PT, R5, R4, PT ;  /* 0x000000040500720c */ /* 0x000fda0003f06270 */
[----:B------:R-:W-:Y:S05]  /*0980*/  @P0 BRA `(.L_x_14538) ;  /* 0x0000000000340947 */ /* 0x000fea0003800000 */
[----:B01----:R-:W0:Y:S01]  /*0990*/  LDC.64 R2, c[0x0][0x218] ;  /* 0x00008600ff027b82 */ /* 0x003e220000000a00 */
[----:B------:R-:W-:Y:S01]  /*09a0*/  IADD3 R7, R0, R5, RZ ;  /* 0x0000000500077210 */ /* 0x000fe20007ffe0ff */
[----:B------:R-:W-:-:S04]  /*09b0*/  VIADD R5, R5, 0x80 ;  /* 0x0000008005057836 */ /* 0x000fc80000000000 */
[----:B0-----:R-:W-:-:S05]  /*09c0*/  IMAD.WIDE.U32 R2, R7, 0x8, R2 ;  /* 0x0000000807027825 */ /* 0x001fca00078e0002 */
[----:B------:R1:W-:Y:S02]  /*09d0*/  STG.E.64 desc[UR4][R2.64], R20 ;  /* 0x0000001402007986 */ /* 0x0003e4000c101b04 */
.L_x_14537:
[----:B------:R-:W-:-:S13]  /*09e0*/  ISETP.GE.AND P0, PT, R5, R4, PT ;  /* 0x000000040500720c */ /* 0x000fda0003f06270 */
[----:B------:R-:W-:Y:S05]  /*09f0*/  @P0 BREAK B1 ;  /* 0x0000000000010942 */ /* 0x000fea0003800000 */
[----:B------:R-:W-:Y:S05]  /*0a00*/  @P0 BRA `(.L_x_14539) ;  /* 0x0000000000300947 */ /* 0x000fea0003800000 */
[----:B01----:R-:W0:Y:S01]  /*0a10*/  LDC.64 R2, c[0x0][0x218] ;  /* 0x00008600ff027b82 */ /* 0x003e220000000a00 */
[----:B------:R-:W-:Y:S01]  /*0a20*/  IADD3 R7, R0, R5, RZ ;  /* 0x0000000500077210 */ /* 0x000fe20007ffe0ff */
[----:B------:R-:W-:-:S04]  /*0a30*/  VIADD R5, R5, 0x80 ;  /* 0x0000008005057836 */ /* 0x000fc80000000000 */
[----:B0-----:R-:W-:-:S05]  /*0a40*/  IMAD.WIDE.U32 R2, R7, 0x8, R2 ;  /* 0x0000000807027825 */ /* 0x001fca00078e0002 */
[----:B------:R2:W-:Y:S02]  /*0a50*/  STG.E.64 desc[UR4][R2.64], R12 ;  /* 0x0000000c02007986 */ /* 0x0005e4000c101b04 */
.L_x_14538:
[----:B------:R-:W-:Y:S05]  /*0a60*/  BSYNC B1 ;  /* 0x0000000000017941 */ /* 0x000fea0003800000 */
.L_x_14534:
[----:B------:R-:W-:-:S13]  /*0a70*/  ISETP.GE.AND P0, PT, R5, R4, PT ;  /* 0x000000040500720c */ /* 0x000fda0003f06270 */
[----:B012---:R-:W0:Y:S01]  /*0a80*/  @!P0 LDC.64 R2, c[0x0][0x218] ;  /* 0x00008600ff028b82 */ /* 0x007e220000000a00 */
[----:B------:R-:W-:Y:S01]  /*0a90*/  @!P0 IADD3 R7, R0, R5, RZ ;  /* 0x0000000500078210 */ /* 0x000fe20007ffe0ff */
[----:B------:R-:W-:-:S04]  /*0aa0*/  @!P0 VIADD R5, R5, 0x80 ;  /* 0x0000008005058836 */ /* 0x000fc80000000000 */
[----:B0-----:R-:W-:-:S05]  /*0ab0*/  @!P0 IMAD.WIDE.U32 R2, R7, 0x8, R2 ;  /* 0x0000000807028825 */ /* 0x001fca00078e0002 */
[----:B------:R2:W-:Y:S02]  /*0ac0*/  @!P0 STG.E.64 desc[UR4][R2.64], R26 ;  /* 0x0000001a02008986 */ /* 0x0005e4000c101b04 */
.L_x_14539:
[----:B------:R-:W-:Y:S05]  /*0ad0*/  BSYNC B0 ;  /* 0x0000000000007941 */ /* 0x000fea0003800000 */
.L_x_14533:
[----:B------:R-:W-:Y:S05]  /*0ae0*/  WARPSYNC.ALL ;  /* 0x0000000000007948 */ /* 0x000fea0003800000 */
[----:B------:R-:W-:-:S13]  /*0af0*/  ISETP.GE.AND P0, PT, R5, R4, PT ;  /* 0x000000040500720c */ /* 0x000fda0003f06270 */
[----:B------:R-:W-:Y:S05]  /*0b00*/  @P0 EXIT ;  /* 0x000000000000094d */ /* 0x000fea0003800000 */
[----:B012---:R-:W0:Y:S01]  /*0b10*/  LDC.64 R2, c[0x0][0x218] ;  /* 0x00008600ff027b82 */ /* 0x007e220000000a00 */
[----:B------:R-:W-:-:S05]  /*0b20*/  IADD3 R5, R0, R5, RZ ;  /* 0x0000000500057210 */ /* 0x000fca0007ffe0ff */
[----:B0-----:R-:W-:-:S05]  /*0b30*/  IMAD.WIDE.U32 R2, R5, 0x8, R2 ;  /* 0x0000000805027825 */ /* 0x001fca00078e0002 */
[----:B------:R-:W-:Y:S01]  /*0b40*/  STG.E.64 desc[UR4][R2.64], R28 ;  /* 0x0000001c02007986 */ /* 0x000fe2000c101b04 */
[----:B------:R-:W-:Y:S05]  /*0b50*/  EXIT ;  /* 0x000000000000794d */ /* 0x000fea0003800000 */
.L_x_14540:
        /* <DEDUP_REMOVED lines=10> */
.L_x_23600:


//--------------------- .text._ZN2at6native29vectorized_elementwise_kernelILi4EZZZNS0_15neg_kernel_cudaERNS_18TensorIteratorBaseEENKUlvE0_clEvENKUlvE2_clEvEUllE_St5arrayIPcLm2EEEEviT0_T1_ --------------------------
	.section	.text._ZN2at6native29vectorized_elementwise_kernelILi4EZZZNS0_15neg_kernel_cudaERNS_18TensorIteratorBaseEENKUlvE0_clEvENKUlvE2_clEvEUllE_St5arrayIPcLm2EEEEviT0_T1_,"ax",@progbits
	.align	128
        .global         _ZN2at6native29vectorized_elementwise_kernelILi4EZZZNS0_15neg_kernel_cudaERNS_18TensorIteratorBaseEENKUlvE0_clEvENKUlvE2_clEvEUllE_St5arrayIPcLm2EEEEviT0_T1_
        .type           _ZN2at6native29vectorized_elementwise_kernelILi4EZZZNS0_15neg_kernel_cudaERNS_18TensorIteratorBaseEENKUlvE0_clEvENKUlvE2_clEvEUllE_St5arrayIPcLm2EEEEviT0_T1_,@function
        .size           _ZN2at6native29vectorized_elementwise_kernelILi4EZZZNS0_15neg_kernel_cudaERNS_18TensorIteratorBaseEENKUlvE0_clEvENKUlvE2_clEvEUllE_St5arrayIPcLm2EEEEviT0_T1_,(.L_x_23601 - _ZN2at6native29vectorized_elementwise_kernelILi4EZZZNS0_15neg_kernel_cudaERNS_18TensorIteratorBaseEENKUlvE0_clEvENKUlvE2_clEvEUllE_St5arrayIPcLm2EEEEviT0_T1_)
        .other          _ZN2at6native29vectorized_elementwise_kernelILi4EZZZNS0_15neg_kernel_cudaERNS_18TensorIteratorBaseEENKUlvE0_clEvENKUlvE2_clEvEUllE_St5arrayIPcLm2EEEEviT0_T1_,@"STO_CUDA_ENTRY STV_DEFAULT"
_ZN2at6native29vectorized_elementwise_kernelILi4EZZZNS0_15neg_kernel_cudaERNS_18TensorIteratorBaseEENKUlvE0_clEvENKUlvE2_clEvEUllE_St5arrayIPcLm2EEEEviT0_T1_:
.text._ZN2at6native29vectorized_elementwise_kernelILi4EZZZNS0_15neg_kernel_cudaERNS_18TensorIteratorBaseEENKUlvE0_clEvENKUlvE2_clEvEUllE_St5arrayIPcLm2EEEEviT0_T1_:
        /* <DEDUP_REMOVED lines=43> */
.L_x_14541:
        /* <DEDUP_REMOVED lines=101> */
.L_x_14544:
[----:B------:R-:W-:-:S13]  /*0900*/  ISETP.GE.AND P0, PT, R5, R4, PT ;  /* 0x000000040500720c */ /* 0x000fda0003f06270 */
[----:B------:R-:W-:Y:S05]  /*0910*/  @P0 BRA `(.L_x_14546) ;  /* 0x0000000000300947 */ /* 0x000fea0003800000 */
[----:B0-----:R-:W0:Y:S01]  /*0920*/  LDC.64 R2, c[0x0][0x218] ;  /* 0x00008600ff027b82 */ /* 0x001e220000000a00 */
[----:B------:R-:W-:Y:S01]  /*0930*/  IADD3 R7, R0, R5, RZ ;  /* 0x0000000500077210 */ /* 0x000fe20007ffe0ff */
[----:B------:R-:W-:-:S04]  /*0940*/  VIADD R5, R5, 0x80 ;  /* 0x0000008005057836 */ /* 0x000fc80000000000 */
[----:B0-----:R-:W-:-:S05]  /*0950*/  IMAD.WIDE.U32 R2, R7, 0x8, R2 ;  /* 0x0000000807027825 */ /* 0x001fca00078e0002 */
[----:B------:R1:W-:Y:S02]  /*0960*/  STG.E.64 desc[UR4][R2.64], R8 ;  /* 0x0000000802007986 */ /* 0x0003e4000c101b04 */
.L_x_14545:
[----:B------:R-:W-:-:S13]  /*0970*/  ISETP.GE.AND P0, PT, R5, R4, PT ;  /* 0x000000040500720c */ /* 0x000fda0003f06270 */
[----:B------:R-:W-:Y:S05]  /*0980*/  @P0 BRA `(.L_x_14547) ;  /* 0x0000000000340947 */ /* 0x000fea0003800000 */
[----:B01----:R-:W0:Y:S01]  /*0990*/  LDC.64 R2, c[0x0][0x218] ;  /* 0x00008600ff027b82 */ /* 0x003e220000000a00 */
[----:B------:R-:W-:Y:S01]  /*09a0*/  IADD3 R7, R0, R5, RZ ;  /* 0x0000000500077210 */ /* 0x000fe20007ffe0ff */
[----:B------:R-:W-:-:S04]  /*09b0*/  VIADD R5, R5, 0x80 ;  /* 0x0000008005057836 */ /* 0x000fc80000000000 */
[----:B0-----:R-:W-:-:S05]  /*09c0*/  IMAD.WIDE.U32 R2, R7, 0x8, R2 ;  /* 0x0000000807027825 */ /* 0x001fca00078e0002 */
[----:B------:R1:W-:Y:S02]  /*09d0*/  STG.E.64 desc[UR4][R2.64], R20 ;  /* 0x0000001402007986 */ /* 0x0003e4000c101b04 */
.L_x_14546:
        /* <DEDUP_REMOVED lines=8> */
.L_x_14547:
[----:B------:R-:W-:Y:S05]  /*0a60*/  BSYNC B1 ;  /* 0x0000000000017941 */ /* 0x000fea0003800000 */
.L_x_14543:
[----:B------:R-:W-:-:S13]  /*0a70*/  ISETP.GE.AND P0, PT, R5, R4, PT ;  /* 0x000000040500720c */ /* 0x000fda0003f06270 */
[----:B012---:R-:W0:Y:S01]  /*0a80*/  @!P0 LDC.64 R2, c[0x0][0x218] ;  /* 0x00008600ff028b82 */ /* 0x007e220000000a00 */
[----:B------:R-:W-:Y:S01]  /*0a90*/  @!P0 IADD3 R7, R0, R5, RZ ;  /* 0x0000000500078210 */ /* 0x000fe20007ffe0ff */
[----:B------:R-:W-:-:S04]  /*0aa0*/  @!P0 VIADD R5, R5, 0x80 ;  /* 0x0000008005058836 */ /* 0x000fc80000000000 */
[----:B0-----:R-:W-:-:S05]  /*0ab0*/  @!P0 IMAD.WIDE.U32 R2, R7, 0x8, R2 ;  /* 0x0000000807028825 */ /* 0x001fca00078e0002 */
[----:B------:R2:W-:Y:S02]  /*0ac0*/  @!P0 STG.E.64 desc[UR4][R2.64], R26 ;  /* 0x0000001a02008986 */ /* 0x0005e4000c101b04 */
.L_x_14548:
[----:B------:R-:W-:Y:S05]  /*0ad0*/  BSYNC B0 ;  /* 0x0000000000007941 */ /* 0x000fea0003800000 */
.L_x_14542:
        /* <DEDUP_REMOVED lines=8> */
.L_x_14549:
        /* <DEDUP_REMOVED lines=10> */
.L_x_23601:


//--------------------- .text._ZN2at6native29vectorized_elementwise_kernelILi8EZZZNS0_15neg_kernel_cudaERNS_18TensorIteratorBaseEENKUlvE0_clEvENKUlvE2_clEvEUllE_St5arrayIPcLm2EEEEviT0_T1_ --------------------------
	.section	.text._ZN2at6native29vectorized_elementwise_kernelILi8EZZZNS0_15neg_kernel_cudaERNS_18TensorIteratorBaseEENKUlvE0_clEvENKUlvE2_clEvEUllE_St5arrayIPcLm2EEEEviT0_T1_,"ax",@progbits
	.align	128
        .global         _ZN2at6native29vectorized_elementwise_kernelILi8EZZZNS0_15neg_kernel_cudaERNS_18TensorIteratorBaseEENKUlvE0_clEvENKUlvE2_clEvEUllE_St5arrayIPcLm2EEEEviT0_T1_
        .type           _ZN2at6native29vectorized_elementwise_kernelILi8EZZZNS0_15neg_kernel_cudaERNS_18TensorIteratorBaseEENKUlvE0_clEvENKUlvE2_clEvEUllE_St5arrayIPcLm2EEEEviT0_T1_,@function
        .size           _ZN2at6native29vectorized_elementwise_kernelILi8EZZZNS0_15neg_kernel_cudaERNS_18TensorIteratorBaseEENKUlvE0_clEvENKUlvE2_clEvEUllE_St5arrayIPcLm2EEEEviT0_T1_,(.L_x_23602 - _ZN2at6native29vectorized_elementwise_kernelILi8EZZZNS0_15neg_kernel_cudaERNS_18TensorIteratorBaseEENKUlvE0_clEvENKUlvE2_clEvEUllE_St5arrayIPcLm2EEEEviT0_T1_)
        .other          _ZN2at6native29vectorized_elementwise_kernelILi8EZZZNS0_15neg_kernel_cudaERNS_18TensorIteratorBaseEENKUlvE0_clEvENKUlvE2_clEvEUllE_St5arrayIPcLm2EEEEviT0_T1_,@"STO_CUDA_ENTRY STV_DEFAULT"
_ZN2at6native29vectorized_elementwise_kernelILi8EZZZNS0_15neg_kernel_cudaERNS_18TensorIteratorBaseEENKUlvE0_clEvENKUlvE2_clEvEUllE_St5arrayIPcLm2EEEEviT0_T1_:
.text._ZN2at6native29vectorized_elementwise_kernelILi8EZZZNS0_15neg_kernel_cudaERNS_18TensorIteratorBaseEENKUlvE0_clEvENKUlvE2_clEvEUllE_St5arrayIPcLm2EEEEviT0_T1_:
        /* <DEDUP_REMOVED lines=43> */
.L_x_14550:
        /* <DEDUP_REMOVED lines=101> */
.L_x_14553:
[----:B------:R-:W-:-:S13]  /*0900*/  ISETP.GE.AND P0, PT, R5, R4, PT ;  /* 0x000000040500720c */ /* 0x000fda0003f06270 */
[----:B------:R-:W-:Y:S05]  /*0910*/  @P0 BRA `(.L_x_14555) ;  /* 0x0000000000300947 */ /* 0x000fea0003800000 */
[----:B0-----:R-:W0:Y:S01]  /*0920*/  LDC.64 R2, c[0x0][0x218] ;  /* 0x00008600ff027b82 */ /* 0x001e220000000a00 */
[----:B------:R-:W-:Y:S01]  /*0930*/  IADD3 R7, R0, R5, RZ ;  /* 0x0000000500077210 */ /* 0x000fe20007ffe0ff */
[----:B------:R-:W-:-:S04]  /*0940*/  VIADD R5, R5, 0x80 ;  /* 0x0000008005057836 */ /* 0x000fc80000000000 */
[----:B0-----:R-:W-:-:S05]  /*0950*/  IMAD.WIDE.U32 R2, R7, 0x8, R2 ;  /* 0x0000000807027825 */ /* 0x001fca00078e0002 */
[----:B------:R1:W-:Y:S02]  /*0960*/  STG.E.64 desc[UR4][R2.64], R8 ;  /* 0x0000000802007986 */ /* 0x0003e4000c101b04 */
.L_x_14554:
[----:B------:R-:W-:-:S13]  /*0970*/  ISETP.GE.AND P0, PT, R5, R4, PT ;  /* 0x000000040500720c */ /* 0x000fda0003f06270 */
[----:B------:R-:W-:Y:S05]  /*0980*/  @P0 BRA `(.L_x_14556) ;  /* 0x0000000000340947 */ /* 0x000fea0003800000 */
[----:B01----:R-:W0:Y:S01]  /*0990*/  LDC.64 R2, c[0x0][0x218] ;  /* 0x00008600ff027b82 */ /* 0x003e220000000a00 */
[----:B------:R-:W-:Y:S01]  /*09a0*/  IADD3 R7, R0, R5, RZ ;  /* 0x0000000500077210 */ /* 0x000fe20007ffe0ff */
[----:B------:R-:W-:-:S04]  /*09b0*/  VIADD R5, R5, 0x80 ;  /* 0x0000008005057836 */ /* 0x000fc80000000000 */
[----:B0-----:R-:W-:-:S05]  /*09c0*/  IMAD.WIDE.U32 R2, R7, 0x8, R2 ;  /* 0x0000000807027825 */ /* 0x001fca00078e0002 */
[----:B------:R1:W-:Y:S02]  /*09d0*/  STG.E.64 desc[UR4][R2.64], R20 ;  /* 0x0000001402007986 */ /* 0x0003e4000c101b04 */
.L_x_14555:
        /* <DEDUP_REMOVED lines=8> */
.L_x_14556:
[----:B------:R-:W-:Y:S05]  /*0a60*/  BSYNC B1 ;  /* 0x0000000000017941 */ /* 0x000fea0003800000 */
.L_x_14552:
[----:B------:R-:W-:-:S13]  /*0a70*/  ISETP.GE.AND P0, PT, R5, R4, PT ;  /* 0x000000040500720c */ /* 0x000fda0003f06270 */
[----:B012---:R-:W0:Y:S01]  /*0a80*/  @!P0 LDC.64 R2, c[0x0][0x218] ;  /* 0x00008600ff028b82 */ /* 0x007e220000000a00 */
[----:B------:R-:W-:Y:S01]  /*0a90*/  @!P0 IADD3 R7, R0, R5, RZ ;  /* 0x0000000500078210 */ /* 0x000fe20007ffe0ff */
[----:B------:R-:W-:-:S04]  /*0aa0*/  @!P0 VIADD R5, R5, 0x80 ;  /* 0x0000008005058836 */ /* 0x000fc80000000000 */
[----:B0-----:R-:W-:-:S05]  /*0ab0*/  @!P0 IMAD.WIDE.U32 R2, R7, 0x8, R2 ;  /* 0x0000000807028825 */ /* 0x001fca00078e0002 */
[----:B------:R2:W-:Y:S02]  /*0ac0*/  @!P0 STG.E.64 desc[UR4][R2.64], R26 ;  /* 0x0000001a02008986 */ /* 0x0005e4000c101b04 */
.L_x_14557:
[----:B------:R-:W-:Y:S05]  /*0ad0*/  BSYNC B0 ;  /* 0x0000000000007941 */ /* 0x000fea0003800000 */
.L_x_14551:
        /* <DEDUP_REMOVED lines=8> */
.L_x_14558:
        /* <DEDUP_REMOVED lines=10> */
.L_x_23602:


//--------------------- .text._ZN2at6native18elementwise_kernelILi128ELi4EZNS0_15gpu_kernel_implIZZZNS0_15neg_kernel_cudaERNS_18TensorIteratorBaseEENKUlvE0_clEvENKUlvE1_clEvEUliE_EEvS4_RKT_EUliE_EEviT1_ --------------------------
	.section	.text._ZN2at6native18elementwise_kernelILi128ELi4EZNS0_15gpu_kernel_implIZZZNS0_15neg_kernel_cudaERNS_18TensorIteratorBaseEENKUlvE0_clEvENKUlvE1_clEvEUliE_EEvS4_RKT_EUliE_EEviT1_,"ax",@progbits
	.align	128
        .global         _ZN2at6native18elementwise_kernelILi128ELi4EZNS0_15gpu_kernel_implIZZZNS0_15neg_kernel_cudaERNS_18TensorIteratorBaseEENKUlvE0_clEvENKUlvE1_clEvEUliE_EEvS4_RKT_EUliE_EEviT1_
        .type           _ZN2at6native18elementwise_kernelILi128ELi4EZNS0_15gpu_kernel_implIZZZNS0_15neg_kernel_cudaERNS_18TensorIteratorBaseEENKUlvE0_clEvENKUlvE1_clEvEUliE_EEvS4_RKT_EUliE_EEviT1_,@function
        .size           _ZN2at6native18elementwise_kernelILi128ELi4EZNS0_15gpu_kernel_implIZZZNS0_15neg_kernel_cudaERNS_18TensorIteratorBaseEENKUlvE0_clEvENKUlvE1_clEvEUliE_EEvS4_RKT_EUliE_EEviT1_,(.L_x_23603 - _ZN2at6native18elementwise_kernelILi128ELi4EZNS0_15gpu_kernel_implIZZZNS0_15neg_kernel_cudaERNS_18TensorIteratorBaseEENKUlvE0_clEvENKUlvE1_clEvEUliE_EEvS4_RKT_EUliE_EEviT1_)
        .other          _ZN2at6native18elementwise_kernelILi128ELi4EZNS0_15gpu_kernel_implIZZZNS0_15neg_kernel_cudaERNS_18TensorIteratorBaseEENKUlvE0_clEvENKUlvE1_clEvEUliE_EEvS4_RKT_EUliE_EEviT1_,@"STO_CUDA_ENTRY STV_DEFAULT"
_ZN2at6native18elementwise_kernelILi128ELi4EZNS0_15gpu_kernel_implIZZZNS0_15neg_kernel_cudaERNS_18TensorIteratorBaseEENKUlvE0_clEvENKUlvE1_clEvEUliE_EEvS4_RKT_EUliE_EEviT1_:
.text._ZN2at6native18elementwise_kernelILi128ELi4EZNS0_15gpu_kernel_implIZZZNS0_15neg_kernel_cudaERNS_18TensorIteratorBaseEENKUlvE0_clEvENKUlvE1_clEvEUliE_EEvS4_RKT_EUliE_EEviT1_:
        /* <DEDUP_REMOVED lines=313> */
.L_x_14561:
        /* <DEDUP_REMOVED lines=20> */
.L_x_14565:
[----:B------:R0:W5:Y:S01]  /*14d0*/  LDG.E.U8 R19, desc[UR36][R2.64] ;  /* 0x0000002402137981 */ /* 0x000162000c1e1100 */
[----:B------:R-:W-:Y:S05]  /*14e0*/  BRA `(.L_x_14567) ;  /* 0x0000000c00347947 */ /* 0x000fea0003800000 */
.L_x_14564:
        /* <DEDUP_REMOVED lines=8> */
.L_x_14569:
[----:B------:R0:W5:Y:S01]  /*1570*/  LDG.E R19, desc[UR36][R2.64] ;  /* 0x0000002402137981 */ /* 0x000162000c1e1900 */
[----:B------:R-:W-:Y:S05]  /*1580*/  BRA `(.L_x_14567) ;  /* 0x0000000c000c7947 */ /* 0x000fea0003800000 */
.L_x_14568:
[----:B------:R0:W5:Y:S01]  /*1590*/  LDG.E.S16 R19, desc[UR36][R2.64] ;  /* 0x0000002402137981 */ /* 0x000162000c1e1700 */
[----:B------:R-:W-:Y:S05]  /*15a0*/  BRA `(.L_x_14567) ;  /* 0x0000000c00047947 */ /* 0x000fea0003800000 */
.L_x_14563:
        /* <DEDUP_REMOVED lines=9> */
.L_x_14571:
[----:B------:R-:W2:Y:S02]  /*1640*/  LDG.E.U16 R2, desc[UR36][R2.64] ;  /* 0x0000002402027981 */ /* 0x000ea4000c1e1500 */
[----:B--2---:R-:W-:-:S06]  /*1650*/  HADD2.F32 R19, -RZ, R2.H0_H0 ;  /* 0x20000002ff137230 */ /* 0x004fcc0000004100 */
[----:B------:R-:W0:Y:S01]  /*1660*/  F2I.FTZ.TRUNC.NTZ R19, R19 ;  /* 0x0000001300137305 */ /* 0x000e22000021f100 */
[----:B------:R-:W-:Y:S05]  /*1670*/  BRA `(.L_x_14567) ;  /* 0x0000000800d07947 */ /* 0x000fea0003800000 */
.L_x_14570:
        /* <DEDUP_REMOVED lines=9> */
.L_x_14573:
[----:B------:R-:W2:Y:S02]  /*1710*/  LDG.E.U16 R2, desc[UR36][R2.64] ;  /* 0x0000002402027981 */ /* 0x000ea4000c1e1500 */
[----:B--2---:R-:W-:-:S06]  /*1720*/  HADD2.F32 R19, -RZ, R2.H0_H0 ;  /* 0x20000002ff137230 */ /* 0x004fcc0000004100 */
[----:B------:R-:W0:Y:S01]  /*1730*/  F2I.FTZ.TRUNC.NTZ R19, R19 ;  /* 0x0000001300137305 */ /* 0x000e22000021f100 */
[----:B------:R-:W-:Y:S05]  /*1740*/  BRA `(.L_x_14567) ;  /* 0x00000008009c7947 */ /* 0x000fea0003800000 */
.L_x_14572:
[----:B------:R-:W2:Y:S02]  /*1750*/  LDG.E.64 R2, desc[UR36][R2.64] ;  /* 0x0000002402027981 */ /* 0x000ea4000c1e1b00 */
[----:B--2---:R0:W1:Y:S01]  /*1760*/  F2I.F64.TRUNC R19, R2 ;  /* 0x0000000200137311 */ /* 0x004062000030d100 */
[----:B------:R-:W-:Y:S05]  /*1770*/  BRA `(.L_x_14567) ;  /* 0x0000000800907947 */ /* 0x000fea0003800000 */
.L_x_14562:
        /* <DEDUP_REMOVED lines=12> */
.L_x_14576:
[----:B------:R-:W2:Y:S02]  /*1840*/  LDG.E.64 R2, desc[UR36][R2.64] ;  /* 0x0000002402027981 */ /* 0x000ea4000c1e1b00 */
[----:B--2---:R0:W1:Y:S01]  /*1850*/  F2I.F64.TRUNC R19, R2 ;  /* 0x0000000200137311 */ /* 0x004062000030d100 */
[----:B------:R-:W-:Y:S05]  /*1860*/  BRA `(.L_x_14567) ;  /* 0x0000000800547947 */ /* 0x000fea0003800000 */
.L_x_14575:
        /* <DEDUP_REMOVED lines=27> */
.L_x_14578:
        /* <DEDUP_REMOVED lines=14> */
.L_x_14577:
[----:B------:R-:W2:Y:S02]  /*1b00*/  LDG.E.U16 R19, desc[UR36][R2.64] ;  /* 0x0000002402137981 */ /* 0x000ea4000c1e1500 */
[----:B--2---:R-:W-:-:S06]  /*1b10*/  IMAD.U32 R19, R19, 0x10000, RZ ;  /* 0x0001000013137824 */ /* 0x004fcc00078e00ff */
[----:B------:R-:W0:Y:S01]  /*1b20*/  F2I.FTZ.TRUNC.NTZ R19, R19 ;  /* 0x0000001300137305 */ /* 0x000e22000021f100 */
[----:B------:R-:W-:Y:S05]  /*1b30*/  BRA `(.L_x_14567) ;  /* 0x0000000400a07947 */ /* 0x000fea0003800000 */
.L_x_14574:
        /* <DEDUP_REMOVED lines=10> */
.L_x_14581:
        /* <DEDUP_REMOVED lines=21> */
.L_x_14585:
[----:B------:R-:W-:Y:S05]  /*1d30*/  BSYNC B1 ;  /* 0x0000000000017941 */ /* 0x000fea0003800000 */
.L_x_14584:
[----:B------:R-:W-:Y:S01]  /*1d40*/  IMAD.SHL.U32 R2, R2, 0x100000, RZ ;  /* 0x0010000002027824 */ /* 0x000fe200078e00ff */
[----:B------:R-:W-:-:S04]  /*1d50*/  LEA R0, R0, 0x3b800000, 0x17 ;  /* 0x3b80000000007811 */ /* 0x000fc800078eb8ff */
[----:B------:R-:W-:-:S07]  /*1d60*/  LOP3.LUT R19, R0, R2, R19, 0xfe, !PT ;  /* 0x0000000200137212 */ /* 0x000fce00078efe13 */
.L_x_14583:
[----:B------:R-:W-:Y:S05]  /*1d70*/  BSYNC B0 ;  /* 0x0000000000007941 */ /* 0x000fea0003800000 */
.L_x_14582:
[----:B------:R-:W1:Y:S01]  /*1d80*/  F2I.FTZ.TRUNC.NTZ R19, R19 ;  /* 0x0000001300137305 */ /* 0x000e62000021f100 */
[----:B------:R-:W-:Y:S05]  /*1d90*/  BRA `(.L_x_14567) ;  /* 0x0000000400087947 */ /* 0x000fea0003800000 */
.L_x_14580:
        /* <DEDUP_REMOVED lines=21> */
.L_x_14589:
[----:B------:R-:W-:Y:S05]  /*1ef0*/  BSYNC B1 ;  /* 0x0000000000017941 */ /* 0x000fea0003800000 */
.L_x_14588:
[----:B------:R-:W-:Y:S01]  /*1f00*/  IMAD.SHL.U32 R2, R2, 0x200000, RZ ;  /* 0x0020000002027824 */ /* 0x000fe200078e00ff */
[----:B------:R-:W-:-:S04]  /*1f10*/  LEA R0, R0, 0x37800000, 0x17 ;  /* 0x3780000000007811 */ /* 0x000fc800078eb8ff */
[----:B------:R-:W-:-:S07]  /*1f20*/  LOP3.LUT R19, R0, R2, R19, 0xfe, !PT ;  /* 0x0000000200137212 */ /* 0x000fce00078efe13 */
.L_x_14587:
[----:B------:R-:W-:Y:S05]  /*1f30*/  BSYNC B0 ;  /* 0x0000000000007941 */ /* 0x000fea0003800000 */
.L_x_14586:
[----:B------:R-:W2:Y:S01]  /*1f40*/  F2I.FTZ.TRUNC.NTZ R19, R19 ;  /* 0x0000001300137305 */ /* 0x000ea2000021f100 */
[----:B------:R-:W-:Y:S05]  /*1f50*/  BRA `(.L_x_14567) ;  /* 0x0000000000987947 */ /* 0x000fea0003800000 */
.L_x_14579:
        /* <DEDUP_REMOVED lines=14> */
.L_x_14593:
[----:B------:R-:W-:Y:S05]  /*2040*/  BSYNC B0 ;  /* 0x0000000000007941 */ /* 0x000fea0003800000 */
.L_x_14592:
[----:B------:R-:W4:Y:S01]  /*2050*/  F2I.FTZ.TRUNC.NTZ R19, R19 ;  /* 0x0000001300137305 */ /* 0x000f22000021f100 */
[----:B------:R-:W-:Y:S05]  /*2060*/  BRA `(.L_x_14567) ;  /* 0x0000000000547947 */ /* 0x000fea0003800000 */
.L_x_14566:
        /* <DEDUP_REMOVED lines=17> */
.L_x_14594:
[----:B------:R-:W-:Y:S05]  /*2180*/  BRA `(.L_x_14567) ;  /* 0x00000000000c7947 */ /* 0x000fea0003800000 */
.L_x_14591:
[----:B------:R0:W5:Y:S01]  /*2190*/  LDG.E R19, desc[UR36][R2.64] ;  /* 0x0000002402137981 */ /* 0x000162000c1e1900 */
[----:B------:R-:W-:Y:S05]  /*21a0*/  BRA `(.L_x_14567) ;  /* 0x0000000000047947 */ /* 0x000fea0003800000 */
.L_x_14590:
[----:B------:R3:W5:Y:S02]  /*21b0*/  LDG.E R19, desc[UR36][R2.64] ;  /* 0x0000002402137981 */ /* 0x000764000c1e1900 */
.L_x_14567:
[----:B0--3--:R-:W0:Y:S01]  /*21c0*/  LDC.U8 R3, c[0x0][0x421] ;  /* 0x00010840ff037b82 */ /* 0x009e220000000000 */
[----:B-12-45:R-:W-:Y:S01]  /*21d0*/  IMAD.MOV R2, RZ, RZ, -R19 ;  /* 0x000000ffff027224 */ /* 0x036fe200078e0a13 */
        /* <DEDUP_REMOVED lines=13> */
.L_x_14598:
[----:B------:R3:W-:Y:S01]  /*22b0*/  STG.E.U8 desc[UR36][R16.64], R2 ;  /* 0x0000000210007986 */ /* 0x0007e2000c101124 */
[----:B------:R-:W-:Y:S05]  /*22c0*/  BRA `(.L_x_14600) ;  /* 0x0000000c00507947 */ /* 0x000fea0003800000 */
.L_x_14597:
        /* <DEDUP_REMOVED lines=9> */
.L_x_14602:
[----:B------:R1:W-:Y:S01]  /*2360*/  STG.E desc[UR36][R16.64], R2 ;  /* 0x0000000210007986 */ /* 0x0003e2000c101924 */
[----:B------:R-:W-:Y:S05]  /*2370*/  BRA `(.L_x_14600) ;  /* 0x0000000c00247947 */ /* 0x000fea0003800000 */
.L_x_14601:
[----:B------:R2:W-:Y:S01]  /*2380*/  STG.E.U16 desc[UR36][R16.64], R2 ;  /* 0x0000000210007986 */ /* 0x0005e2000c101524 */
[----:B------:R-:W-:Y:S05]  /*2390*/  BRA `(.L_x_14600) ;  /* 0x0000000c001c7947 */ /* 0x000fea0003800000 */
.L_x_14596:
        /* <DEDUP_REMOVED lines=9> */
.L_x_14604:
[----:B------:R-:W-:-:S04]  /*2430*/  I2FP.F32.S32 R0, R2 ;  /* 0x0000000200007245 */ /* 0x000fc80000201400 */
[----:B------:R-:W-:-:S05]  /*2440*/  F2FP.F16.F32.PACK_AB R0, RZ, R0 ;  /* 0x00000000ff00723e */ /* 0x000fca00000000ff */
[----:B------:R0:W-:Y:S01]  /*2450*/  STG.E.U16 desc[UR36][R16.64], R0 ;  /* 0x0000000010007986 */ /* 0x0001e2000c101524 */
[----:B------:R-:W-:Y:S05]  /*2460*/  BRA `(.L_x_14600) ;  /* 0x0000000800e87947 */ /* 0x000fea0003800000 */
.L_x_14603:
        /* <DEDUP_REMOVED lines=10> */
.L_x_14606:
[----:B------:R-:W-:-:S04]  /*2510*/  I2FP.F32.S32 R2, R2 ;  /* 0x0000000200027245 */ /* 0x000fc80000201400 */
[----:B------:R-:W-:-:S04]  /*2520*/  F2FP.F16.F32.PACK_AB R3, RZ, R2 ;  /* 0x00000002ff03723e */ /* 0x000fc800000000ff */
[----:B------:R-:W-:-:S05]  /*2530*/  PRMT R3, R3, 0x5410, RZ ;  /* 0x0000541003037816 */ /* 0x000fca00000000ff */
[----:B------:R0:W-:Y:S01]  /*2540*/  STG.E desc[UR36][R16.64], R3 ;  /* 0x0000000310007986 */ /* 0x0001e2000c101924 */
[----:B------:R-:W-:Y:S05]  /*2550*/  BRA `(.L_x_14600) ;  /* 0x0000000800ac7947 */ /* 0x000fea0003800000 */
.L_x_14605:
[----:B------:R-:W0:Y:S02]  /*2560*/  I2F.F64 R2, R2 ;  /* 0x0000000200027312 */ /* 0x000e240000201c00 */
[----:B0-----:R0:W-:Y:S01]  /*2570*/  STG.E.64 desc[UR36][R16.64], R2 ;  /* 0x0000000210007986 */ /* 0x0011e2000c101b24 */
[----:B------:R-:W-:Y:S05]  /*2580*/  BRA `(.L_x_14600) ;  /* 0x0000000800a07947 */ /* 0x000fea0003800000 */
.L_x_14595:
        /* <DEDUP_REMOVED lines=12> */
.L_x_14609:
[----:B------:R-:W0:Y:S01]  /*2650*/  I2F.F64 R4, R2 ;  /* 0x0000000200047312 */ /* 0x000e220000201c00 */
[----:B------:R-:W-:-:S05]  /*2660*/  CS2R R6, SRZ ;  /* 0x0000000000067805 */ /* 0x000fca000001ff00 */
[----:B0-----:R0:W-:Y:S01]  /*2670*/  STG.E.128 desc[UR36][R16.64], R4 ;  /* 0x0000000410007986 */ /* 0x0011e2000c101d24 */
[----:B------:R-:W-:Y:S05]  /*2680*/  BRA `(.L_x_14600) ;  /* 0x0000000800607947 */ /* 0x000fea0003800000 */
.L_x_14608:
        /* <DEDUP_REMOVED lines=21> */
.L_x_14613:
[----:B------:R-:W-:Y:S05]  /*27e0*/  BSYNC B0 ;  /* 0x0000000000007941 */ /* 0x000fea0003800000 */
.L_x_14612:
[----:B------:R-:W-:-:S05]  /*27f0*/  LOP3.LUT R3, R0, R3, RZ, 0xfc, !PT ;  /* 0x0000000300037212 */ /* 0x000fca00078efcff */
[----:B------:R0:W-:Y:S01]  /*2800*/  STG.E.U8 desc[UR36][R16.64], R3 ;  /* 0x0000000310007986 */ /* 0x0001e2000c101124 */
[----:B------:R-:W-:Y:S05]  /*2810*/  BRA `(.L_x_14600) ;  /* 0x0000000400fc7947 */ /* 0x000fea0003800000 */
.L_x_14611:
        /* <DEDUP_REMOVED lines=13> */
.L_x_14615:
[----:B------:R-:W-:Y:S01]  /*28f0*/  IMAD.MOV.U32 R0, RZ, RZ, 0x7f ;  /* 0x0000007fff007424 */ /* 0x000fe200078e00ff */
[----:B------:R-:W-:-:S04]  /*2900*/  ISETP.GT.U32.AND P0, PT, R2, 0x7f800000, PT ;  /* 0x7f8000000200780c */ /* 0x000fc80003f04070 */
[----:B------:R-:W-:-:S09]  /*2910*/  SEL R0, R0, 0x7c, P0 ;  /* 0x0000007c00007807 */ /* 0x000fd20000000000 */
.L_x_14616:
[----:B------:R-:W-:Y:S05]  /*2920*/  BSYNC B0 ;  /* 0x0000000000007941 */ /* 0x000fea0003800000 */
.L_x_14614:
[----:B------:R-:W-:-:S04]  /*2930*/  LOP3.LUT R2, R3, 0x80000000, RZ, 0xc0, !PT ;  /* 0x8000000003027812 */ /* 0x000fc800078ec0ff */
[----:B------:R-:W-:-:S04]  /*2940*/  SHF.R.U32.HI R3, RZ, 0x18, R2 ;  /* 0x00000018ff037819 */ /* 0x000fc80000011602 */
[----:B------:R-:W-:-:S05]  /*2950*/  LOP3.LUT R3, R0, R3, RZ, 0xfc, !PT ;  /* 0x0000000300037212 */ /* 0x000fca00078efcff */
[----:B------:R0:W-:Y:S01]  /*2960*/  STG.E.U8 desc[UR36][R16.64], R3 ;  /* 0x0000000310007986 */ /* 0x0001e2000c101124 */
[----:B------:R-:W-:Y:S05]  /*2970*/  BRA `(.L_x_14600) ;  /* 0x0000000400a47947 */ /* 0x000fea0003800000 */
.L_x_14610:
[----:B------:R-:W-:-:S04]  /*2980*/  I2FP.F32.S32 R0, R2 ;  /* 0x0000000200007245 */ /* 0x000fc80000201400 */
[----:B------:R-:W-:-:S05]  /*2990*/  F2FP.BF16.F32.PACK_AB R0, RZ, R0 ;  /* 0x00000000ff00723e */ /* 0x000fca00000010ff */
[----:B------:R0:W-:Y:S01]  /*29a0*/  STG.E.U16 desc[UR36][R16.64], R0 ;  /* 0x0000000010007986 */ /* 0x0001e2000c101524 */
[----:B------:R-:W-:Y:S05]  /*29b0*/  BRA `(.L_x_14600) ;  /* 0x0000000400947947 */ /* 0x000fea0003800000 */
.L_x_14607:
        /* <DEDUP_REMOVED lines=10> */
.L_x_14619:
        /* <DEDUP_REMOVED lines=17> */
.L_x_14622:
[----:B------:R-:W-:-:S04]  /*2b70*/  LOP3.LUT R2, R3, 0x80000000, RZ, 0xc0, !PT ;  /* 0x8000000003027812 */ /* 0x000fc800078ec0ff */
[----:B------:R-:W-:-:S04]  /*2b80*/  SHF.R.U32.HI R3, RZ, 0x18, R2 ;  /* 0x00000018ff037819 */ /* 0x000fc80000011602 */
[----:B------:R-:W-:-:S04]  /*2b90*/  LOP3.LUT R0, R0, R3, RZ, 0xfc, !PT ;  /* 0x0000000300007212 */ /* 0x000fc800078efcff */
[----:B------:R-:W-:-:S07]  /*2ba0*/  PRMT R8, R0, 0x7610, R8 ;  /* 0x0000761000087816 */ /* 0x000fce0000000008 */
.L_x_14621:
[----:B------:R-:W-:Y:S05]  /*2bb0*/  BSYNC B0 ;  /* 0x0000000000007941 */ /* 0x000fea0003800000 */
.L_x_14620:
[----:B------:R0:W-:Y:S01]  /*2bc0*/  STG.E.U8 desc[UR36][R16.64], R8 ;  /* 0x0000000810007986 */ /* 0x0001e2000c101124 */
[----:B------:R-:W-:Y:S05]  /*2bd0*/  BRA `(.L_x_14600) ;  /* 0x00000004000c7947 */ /* 0x000fea0003800000 */
.L_x_14618:
        /* <DEDUP_REMOVED lines=17> */
.L_x_14625:
[----:B------:R-:W-:-:S04]  /*2cf0*/  LOP3.LUT R2, R3, 0x80000000, RZ, 0xc0, !PT ;  /* 0x8000000003027812 */ /* 0x000fc800078ec0ff */
[----:B------:R-:W-:-:S04]  /*2d00*/  SHF.R.U32.HI R3, RZ, 0x18, R2 ;  /* 0x00000018ff037819 */ /* 0x000fc80000011602 */
[----:B------:R-:W-:-:S04]  /*2d10*/  LOP3.LUT R0, R0, R3, RZ, 0xfc, !PT ;  /* 0x0000000300007212 */ /* 0x000fc800078efcff */
[----:B------:R-:W-:-:S07]  /*2d20*/  PRMT R8, R0, 0x7610, R8 ;  /* 0x0000761000087816 */ /* 0x000fce0000000008 */
.L_x_14624:
[----:B------:R-:W-:Y:S05]  /*2d30*/  BSYNC B0 ;  /* 0x0000000000007941 */ /* 0x000fea0003800000 */
.L_x_14623:
[----:B------:R0:W-:Y:S01]  /*2d40*/  STG.E.U8 desc[UR36][R16.64], R8 ;  /* 0x0000000810007986 */ /* 0x0001e2000c101124 */
[----:B------:R-:W-:Y:S05]  /*2d50*/  BRA `(.L_x_14600) ;  /* 0x0000000000ac7947 */ /* 0x000fea0003800000 */
.L_x_14617:
        /* <DEDUP_REMOVED lines=22> */
.L_x_14599:
        /* <DEDUP_REMOVED lines=16> */
.L_x_14628:
[----:B------:R-:W-:Y:S05]  /*2fc0*/  BRA `(.L_x_14600) ;  /* 0x0000000000107947 */ /* 0x000fea0003800000 */
.L_x_14627:
[----:B------:R-:W-:-:S05]  /*2fd0*/  SHF.R.S32.HI R3, RZ, 0x1f, R2 ;  /* 0x0000001fff037819 */ /* 0x000fca0000011402 */
[----:B------:R0:W-:Y:S01]  /*2fe0*/  STG.E.64 desc[UR36][R16.64], R2 ;  /* 0x0000000210007986 */ /* 0x0001e2000c101b24 */
[----:B------:R-:W-:Y:S05]  /*2ff0*/  BRA `(.L_x_14600) ;  /* 0x0000000000047947 */ /* 0x000fea0003800000 */
.L_x_14626:
[----:B------:R0:W-:Y:S02]  /*3000*/  STG.E desc[UR36][R16.64], R2 ;  /* 0x0000000210007986 */ /* 0x0001e4000c101924 */
.L_x_14600:
[----:B------:R-:W-:-:S04]  /*3010*/  IMAD R18, R23, 0x200, R18 ;  /* 0x0000020017127824 */ /* 0x000fc800078e0212 */
[----:B------:R-:W-:-:S07]  /*3020*/  VIADD R19, R18, 0x80 ;  /* 0x0000008012137836 */ /* 0x000fce0000000000 */
.L_x_14560:
[----:B------:R-:W-:Y:S05]  /*3030*/  BSYNC B6 ;  /* 0x0000000000067941 */ /* 0x000fea0003800000 */
.L_x_14559:
        /* <DEDUP_REMOVED lines=307> */
.L_x_14631:
        /* <DEDUP_REMOVED lines=20> */
.L_x_14635:
[----:B------:R0:W5:Y:S01]  /*44b0*/  LDG.E.U8 R18, desc[UR36][R2.64] ;  /* 0x0000002402127981 */ /* 0x000162000c1e1100 */
[----:B------:R-:W-:Y:S05]  /*44c0*/  BRA `(.L_x_14637) ;  /* 0x0000000c00347947 */ /* 0x000fea0003800000 */
.L_x_14634:
        /* <DEDUP_REMOVED lines=8> */
.L_x_14639:
[----:B------:R0:W5:Y:S01]  /*4550*/  LDG.E R18, desc[UR36][R2.64] ;  /* 0x0000002402127981 */ /* 0x000162000c1e1900 */
[----:B------:R-:W-:Y:S05]  /*4560*/  BRA `(.L_x_14637) ;  /* 0x0000000c000c7947 */ /* 0x000fea0003800000 */
.L_x_14638:
[----:B------:R0:W5:Y:S01]  /*4570*/  LDG.E.S16 R18, desc[UR36][R2.64] ;  /* 0x0000002402127981 */ /* 0x000162000c1e1700 */
[----:B------:R-:W-:Y:S05]  /*4580*/  BRA `(.L_x_14637) ;  /* 0x0000000c00047947 */ /* 0x000fea0003800000 */
.L_x_14633:
        /* <DEDUP_REMOVED lines=9> */
.L_x_14641:
[----:B------:R-:W2:Y:S02]  /*4620*/  LDG.E.U16 R2, desc[UR36][R2.64] ;  /* 0x0000002402027981 */ /* 0x000ea4000c1e1500 */
[----:B--2---:R-:W-:-:S06]  /*4630*/  HADD2.F32 R18, -RZ, R2.H0_H0 ;  /* 0x20000002ff127230 */ /* 0x004fcc0000004100 */
[----:B------:R-:W0:Y:S01]  /*4640*/  F2I.FTZ.TRUNC.NTZ R18, R18 ;  /* 0x0000001200127305 */ /* 0x000e22000021f100 */
[----:B------:R-:W-:Y:S05]  /*4650*/  BRA `(.L_x_14637) ;  /* 0x0000000800d07947 */ /* 0x000fea0003800000 */
.L_x_14640:
        /* <DEDUP_REMOVED lines=9> */
.L_x_14643:
[----:B------:R-:W2:Y:S02]  /*46f0*/  LDG.E.U16 R2, desc[UR36][R2.64] ;  /* 0x0000002402027981 */ /* 0x000ea4000c1e1500 */
[----:B--2---:R-:W-:-:S06]  /*4700*/  HADD2.F32 R18, -RZ, R2.H0_H0 ;  /* 0x20000002ff127230 */ /* 0x004fcc0000004100 */
[----:B------:R-:W0:Y:S01]  /*4710*/  F2I.FTZ.TRUNC.NTZ R18, R18 ;  /* 0x0000001200127305 */ /* 0x000e22000021f100 */
[----:B------:R-:W-:Y:S05]  /*4720*/  BRA `(.L_x_14637) ;  /* 0x00000008009c7947 */ /* 0x000fea0003800000 */
.L_x_14642:
[----:B------:R-:W2:Y:S02]  /*4730*/  LDG.E.64 R2, desc[UR36][R2.64] ;  /* 0x0000002402027981 */ /* 0x000ea4000c1e1b00 */
[----:B--2---:R0:W1:Y:S01]  /*4740*/  F2I.F64.TRUNC R18, R2 ;  /* 0x0000000200127311 */ /* 0x004062000030d100 */
[----:B------:R-:W-:Y:S05]  /*4750*/  BRA `(.L_x_14637) ;  /* 0x0000000800907947 */ /* 0x000fea0003800000 */
.L_x_14632:
        /* <DEDUP_REMOVED lines=12> */
.L_x_14646:
[----:B------:R-:W2:Y:S02]  /*4820*/  LDG.E.64 R2, desc[UR36][R2.64] ;  /* 0x0000002402027981 */ /* 0x000ea4000c1e1b00 */
[----:B--2---:R0:W1:Y:S01]  /*4830*/  F2I.F64.TRUNC R18, R2 ;  /* 0x0000000200127311 */ /* 0x004062000030d100 */
[----:B------:R-:W-:Y:S05]  /*4840*/  BRA `(.L_x_14637) ;  /* 0x0000000800547947 */ /* 0x000fea0003800000 */
.L_x_14645:
        /* <DEDUP_REMOVED lines=27> */
.L_x_14648:
        /* <DEDUP_REMOVED lines=14> */
.L_x_14647:
[----:B------:R-:W2:Y:S02]  /*4ae0*/  LDG.E.U16 R18, desc[UR36][R2.64] ;  /* 0x0000002402127981 */ /* 0x000ea4000c1e1500 */
[----:B--2---:R-:W-:-:S06]  /*4af0*/  IMAD.U32 R18, R18, 0x10000, RZ ;  /* 0x0001000012127824 */ /* 0x004fcc00078e00ff */
[----:B------:R-:W0:Y:S01]  /*4b00*/  F2I.FTZ.TRUNC.NTZ R18, R18 ;  /* 0x0000001200127305 */ /* 0x000e22000021f100 */
[----:B------:R-:W-:Y:S05]  /*4b10*/  BRA `(.L_x_14637) ;  /* 0x0000000400a07947 */ /* 0x000fea0003800000 */
.L_x_14644:
        /* <DEDUP_REMOVED lines=10> */
.L_x_14651:
        /* <DEDUP_REMOVED lines=21> */
.L_x_14655:
[----:B------:R-:W-:Y:S05]  /*4d10*/  BSYNC B1 ;  /* 0x0000000000017941 */ /* 0x000fea0003800000 */
.L_x_14654:
[----:B------:R-:W-:Y:S01]  /*4d20*/  IMAD.SHL.U32 R2, R2, 0x100000, RZ ;  /* 0x0010000002027824 */ /* 0x000fe200078e00ff */
[----:B------:R-:W-:-:S04]  /*4d30*/  LEA R3, R0, 0x3b800000, 0x17 ;  /* 0x3b80000000037811 */ /* 0x000fc800078eb8ff */
[----:B------:R-:W-:-:S07]  /*4d40*/  LOP3.LUT R18, R3, R2, R18, 0xfe, !PT ;  /* 0x0000000203127212 */ /* 0x000fce00078efe12 */
.L_x_14653:
[----:B------:R-:W-:Y:S05]  /*4d50*/  BSYNC B0 ;  /* 0x0000000000007941 */ /* 0x000fea0003800000 */
.L_x_14652:
[----:B------:R-:W1:Y:S01]  /*4d60*/  F2I.FTZ.TRUNC.NTZ R18, R18 ;  /* 0x0000001200127305 */ /* 0x000e62000021f100 */
[----:B------:R-:W-:Y:S05]  /*4d70*/  BRA `(.L_x_14637) ;  /* 0x0000000400087947 */ /* 0x000fea0003800000 */
.L_x_14650:
        /* <DEDUP_REMOVED lines=21> */
.L_x_14659:
[----:B------:R-:W-:Y:S05]  /*4ed0*/  BSYNC B1 ;  /* 0x0000000000017941 */ /* 0x000fea0003800000 */
.L_x_14658:
[----:B------:R-:W-:Y:S01]  /*4ee0*/  IMAD.SHL.U32 R2, R2, 0x200000, RZ ;  /* 0x0020000002027824 */ /* 0x000fe200078e00ff */
[----:B------:R-:W-:-:S04]  /*4ef0*/  LEA R3, R0, 0x37800000, 0x17 ;  /* 0x3780000000037811 */ /* 0x000fc800078eb8ff */
[----:B------:R-:W-:-:S07]  /*4f00*/  LOP3.LUT R18, R3, R2, R18, 0xfe, !PT ;  /* 0x0000000203127212 */ /* 0x000fce00078efe12 */
.L_x_14657:
[----:B------:R-:W-:Y:S05]  /*4f10*/  BSYNC B0 ;  /* 0x0000000000007941 */ /* 0x000fea0003800000 */
.L_x_14656:
[----:B------:R-:W2:Y:S01]  /*4f20*/  F2I.FTZ.TRUNC.NTZ R18, R18 ;  /* 0x0000001200127305 */ /* 0x000ea2000021f100 */
[----:B------:R-:W-:Y:S05]  /*4f30*/  BRA `(.L_x_14637) ;  /* 0x0000000000987947 */ /* 0x000fea0003800000 */
.L_x_14649:
        /* <DEDUP_REMOVED lines=14> */
.L_x_14663:
[----:B------:R-:W-:Y:S05]  /*5020*/  BSYNC B0 ;  /* 0x0000000000007941 */ /* 0x000fea0003800000 */
.L_x_14662:
[----:B------:R-:W0:Y:S01]  /*5030*/  F2I.FTZ.TRUNC.NTZ R18, R18 ;  /* 0x0000001200127305 */ /* 0x000e22000021f100 */
[----:B------:R-:W-:Y:S05]  /*5040*/  BRA `(.L_x_14637) ;  /* 0x0000000000547947 */ /* 0x000fea0003800000 */
.L_x_14636:
        /* <DEDUP_REMOVED lines=17> */
.L_x_14664:
[----:B------:R-:W-:Y:S05]  /*5160*/  BRA `(.L_x_14637) ;  /* 0x00000000000c7947 */ /* 0x000fea0003800000 */
.L_x_14661:
[----:B------:R4:W5:Y:S01]  /*5170*/  LDG.E R18, desc[UR36][R2.64] ;  /* 0x0000002402127981 */ /* 0x000962000c1e1900 */
[----:B------:R-:W-:Y:S05]  /*5180*/  BRA `(.L_x_14637) ;  /* 0x0000000000047947 */ /* 0x000fea0003800000 */
.L_x_14660:
[----:B------:R3:W5:Y:S02]  /*5190*/  LDG.E R18, desc[UR36][R2.64] ;  /* 0x0000002402127981 */ /* 0x000764000c1e1900 */
.L_x_14637:
[----:B0--34-:R-:W0:Y:S01]  /*51a0*/  LDC.U8 R3, c[0x0][0x421] ;  /* 0x00010840ff037b82 */ /* 0x019e220000000000 */
[----:B-12--5:R-:W-:Y:S01]  /*51b0*/  IMAD.MOV R2, RZ, RZ, -R18 ;  /* 0x000000ffff027224 */ /* 0x026fe200078e0a12 */
        /* <DEDUP_REMOVED lines=13> */
.L_x_14668:
[----:B------:R0:W-:Y:S01]  /*5290*/  STG.E.U8 desc[UR36][R16.64], R2 ;  /* 0x0000000210007986 */ /* 0x0001e2000c101124 */
[----:B------:R-:W-:Y:S05]  /*52a0*/  BRA `(.L_x_14670) ;  /* 0x0000000c00507947 */ /* 0x000fea0003800000 */
.L_x_14667:
        /* <DEDUP_REMOVED lines=9> */
.L_x_14672:
[----:B------:R0:W-:Y:S01]  /*5340*/  STG.E desc[UR36][R16.64], R2 ;  /* 0x0000000210007986 */ /* 0x0001e2000c101924 */
[----:B------:R-:W-:Y:S05]  /*5350*/  BRA `(.L_x_14670) ;  /* 0x0000000c00247947 */ /* 0x000fea0003800000 */
.L_x_14671:
[----:B------:R0:W-:Y:S01]  /*5360*/  STG.E.U16 desc[UR36][R16.64], R2 ;  /* 0x0000000210007986 */ /* 0x0001e2000c101524 */
[----:B------:R-:W-:Y:S05]  /*5370*/  BRA `(.L_x_14670) ;  /* 0x0000000c001c7947 */ /* 0x000fea0003800000 */
.L_x_14666:
        /* <DEDUP_REMOVED lines=9> */
.L_x_14674:
[----:B------:R-:W-:-:S04]  /*5410*/  I2FP.F32.S32 R0, R2 ;  /* 0x0000000200007245 */ /* 0x000fc80000201400 */
[----:B------:R-:W-:-:S05]  /*5420*/  F2FP.F16.F32.PACK_AB R0, RZ, R0 ;  /* 0x00000000ff00723e */ /* 0x000fca00000000ff */
[----:B------:R0:W-:Y:S01]  /*5430*/  STG.E.U16 desc[UR36][R16.64], R0 ;  /* 0x0000000010007986 */ /* 0x0001e2000c101524 */
[----:B------:R-:W-:Y:S05]  /*5440*/  BRA `(.L_x_14670) ;  /* 0x0000000800e87947 */ /* 0x000fea0003800000 */
.L_x_14673:
        /* <DEDUP_REMOVED lines=10> */
.L_x_14676:
[----:B------:R-:W-:-:S04]  /*54f0*/  I2FP.F32.S32 R2, R2 ;  /* 0x0000000200027245 */ /* 0x000fc80000201400 */
[----:B------:R-:W-:-:S04]  /*5500*/  F2FP.F16.F32.PACK_AB R3, RZ, R2 ;  /* 0x00000002ff03723e */ /* 0x000fc800000000ff */
[----:B------:R-:W-:-:S05]  /*5510*/  PRMT R3, R3, 0x5410, RZ ;  /* 0x0000541003037816 */ /* 0x000fca00000000ff */
[----:B------:R0:W-:Y:S01]  /*5520*/  STG.E desc[UR36][R16.64], R3 ;  /* 0x0000000310007986 */ /* 0x0001e2000c101924 */
[----:B------:R-:W-:Y:S05]  /*5530*/  BRA `(.L_x_14670) ;  /* 0x0000000800ac7947 */ /* 0x000fea0003800000 */
.L_x_14675:
[----:B------:R-:W0:Y:S02]  /*5540*/  I2F.F64 R2, R2 ;  /* 0x0000000200027312 */ /* 0x000e240000201c00 */
[----:B0-----:R0:W-:Y:S01]  /*5550*/  STG.E.64 desc[UR36][R16.64], R2 ;  /* 0x0000000210007986 */ /* 0x0011e2000c101b24 */
[----:B------:R-:W-:Y:S05]  /*5560*/  BRA `(.L_x_14670) ;  /* 0x0000000800a07947 */ /* 0x000fea0003800000 */
.L_x_14665:
        /* <DEDUP_REMOVED lines=12> */
.L_x_14679:
[----:B------:R-:W0:Y:S01]  /*5630*/  I2F.F64 R4, R2 ;  /* 0x0000000200047312 */ /* 0x000e220000201c00 */
[----:B------:R-:W-:-:S05]  /*5640*/  CS2R R6, SRZ ;  /* 0x0000000000067805 */ /* 0x000fca000001ff00 */
[----:B0-----:R0:W-:Y:S01]  /*5650*/  STG.E.128 desc[UR36][R16.64], R4 ;  /* 0x0000000410007986 */ /* 0x0011e2000c101d24 */
[----:B------:R-:W-:Y:S05]  /*5660*/  BRA `(.L_x_14670) ;  /* 0x0000000800607947 */ /* 0x000fea0003800000 */
.L_x_14678:
        /* <DEDUP_REMOVED lines=21> */
.L_x_14683:
[----:B------:R-:W-:Y:S05]  /*57c0*/  BSYNC B0 ;  /* 0x0000000000007941 */ /* 0x000fea0003800000 */
.L_x_14682:
[----:B------:R-:W-:-:S05]  /*57d0*/  LOP3.LUT R3, R0, R3, RZ, 0xfc, !PT ;  /* 0x0000000300037212 */ /* 0x000fca00078efcff */
[----:B------:R0:W-:Y:S01]  /*57e0*/  STG.E.U8 desc[UR36][R16.64], R3 ;  /* 0x0000000310007986 */ /* 0x0001e2000c101124 */
[----:B------:R-:W-:Y:S05]  /*57f0*/  BRA `(.L_x_14670) ;  /* 0x0000000400fc7947 */ /* 0x000fea0003800000 */
.L_x_14681:
        /* <DEDUP_REMOVED lines=13> */
.L_x_14685:
[----:B------:R-:W-:Y:S01]  /*58d0*/  IMAD.MOV.U32 R0, RZ, RZ, 0x7f ;  /* 0x0000007fff007424 */ /* 0x000fe200078e00ff */
[----:B------:R-:W-:-:S04]  /*58e0*/  ISETP.GT.U32.AND P0, PT, R2, 0x7f800000, PT ;  /* 0x7f8000000200780c */ /* 0x000fc80003f04070 */
[----:B------:R-:W-:-:S09]  /*58f0*/  SEL R0, R0, 0x7c, P0 ;  /* 0x0000007c00007807 */ /* 0x000fd20000000000 */
.L_x_14686:
[----:B------:R-:W-:Y:S05]  /*5900*/  BSYNC B0 ;  /* 0x0000000000007941 */ /* 0x000fea0003800000 */
.L_x_14684:
[----:B------:R-:W-:-:S04]  /*5910*/  LOP3.LUT R2, R3, 0x80000000, RZ, 0xc0, !PT ;  /* 0x8000000003027812 */ /* 0x000fc800078ec0ff */
[----:B------:R-:W-:-:S04]  /*5920*/  SHF.R.U32.HI R3, RZ, 0x18, R2 ;  /* 0x00000018ff037819 */ /* 0x000fc80000011602 */
[----:B------:R-:W-:-:S05]  /*5930*/  LOP3.LUT R3, R0, R3, RZ, 0xfc, !PT ;  /* 0x0000000300037212 */ /* 0x000fca00078efcff */
[----:B------:R0:W-:Y:S01]  /*5940*/  STG.E.U8 desc[UR36][R16.64], R3 ;  /* 0x0000000310007986 */ /* 0x0001e2000c101124 */
[----:B------:R-:W-:Y:S05]  /*5950*/  BRA `(.L_x_14670) ;  /* 0x0000000400a47947 */ /* 0x000fea0003800000 */
.L_x_14680:
[----:B------:R-:W-:-:S04]  /*5960*/  I2FP.F32.S32 R0, R2 ;  /* 0x0000000200007245 */ /* 0x000fc80000201400 */
[----:B------:R-:W-:-:S05]  /*5970*/  F2FP.BF16.F32.PACK_AB R0, RZ, R0 ;  /* 0x00000000ff00723e */ /* 0x000fca00000010ff */
[----:B------:R0:W-:Y:S01]  /*5980*/  STG.E.U16 desc[UR36][R16.64], R0 ;  /* 0x0000000010007986 */ /* 0x0001e2000c101524 */
[----:B------:R-:W-:Y:S05]  /*5990*/  BRA `(.L_x_14670) ;  /* 0x0000000400947947 */ /* 0x000fea0003800000 */
.L_x_14677:
        /* <DEDUP_REMOVED lines=10> */
.L_x_14689:
        /* <DEDUP_REMOVED lines=17> */
.L_x_14692:
[----:B------:R-:W-:-:S04]  /*5b50*/  LOP3.LUT R2, R3, 0x80000000, RZ, 0xc0, !PT ;  /* 0x8000000003027812 */ /* 0x000fc800078ec0ff */
[----:B------:R-:W-:-:S04]  /*5b60*/  SHF.R.U32.HI R3, RZ, 0x18, R2 ;  /* 0x00000018ff037819 */ /* 0x000fc80000011602 */
[----:B------:R-:W-:-:S04]  /*5b70*/  LOP3.LUT R0, R0, R3, RZ, 0xfc, !PT ;  /* 0x0000000300007212 */ /* 0x000fc800078efcff */
[----:B------:R-:W-:-:S07]  /*5b80*/  PRMT R8, R0, 0x7610, R8 ;  /* 0x0000761000087816 */ /* 0x000fce0000000008 */
.L_x_14691:
[----:B------:R-:W-:Y:S05]  /*5b90*/  BSYNC B0 ;  /* 0x0000000000007941 */ /* 0x000fea0003800000 */
.L_x_14690:
[----:B------:R3:W-:Y:S01]  /*5ba0*/  STG.E.U8 desc[UR36][R16.64], R8 ;  /* 0x0000000810007986 */ /* 0x0007e2000c101124 */
[----:B------:R-:W-:Y:S05]  /*5bb0*/  BRA `(.L_x_14670) ;  /* 0x00000004000c7947 */ /* 0x000fea0003800000 */
.L_x_14688:
        /* <DEDUP_REMOVED lines=17> */
.L_x_14695:
[----:B------:R-:W-:-:S04]  /*5cd0*/  LOP3.LUT R2, R3, 0x80000000, RZ, 0xc0, !PT ;  /* 0x8000000003027812 */ /* 0x000fc800078ec0ff */
[----:B------:R-:W-:-:S04]  /*5ce0*/  SHF.R.U32.HI R3, RZ, 0x18, R2 ;  /* 0x00000018ff037819 */ /* 0x000fc80000011602 */
[----:B------:R-:W-:-:S04]  /*5cf0*/  LOP3.LUT R0, R0, R3, RZ, 0xfc, !PT ;  /* 0x0000000300007212 */ /* 0x000fc800078efcff */
[----:B------:R-:W-:-:S07]  /*5d00*/  PRMT R8, R0, 0x7610, R8 ;  /* 0x0000761000087816 */ /* 0x000fce0000000008 */
.L_x_14694:
[----:B------:R-:W-:Y:S05]  /*5d10*/  BSYNC B0 ;  /* 0x0000000000007941 */ /* 0x000fea0003800000 */
.L_x_14693:
[----:B------:R0:W-:Y:S01]  /*5d20*/  STG.E.U8 desc[UR36][R16.64], R8 ;  /* 0x0000000810007986 */ /* 0x0001e2000c101124 */
[----:B------:R-:W-:Y:S05]  /*5d30*/  BRA `(.L_x_14670) ;  /* 0x0000000000ac7947 */ /* 0x000fea0003800000 */
.L_x_14687:
        /* <DEDUP_REMOVED lines=22> */
.L_x_14669:
        /* <DEDUP_REMOVED lines=16> */
.L_x_14698:
[----:B------:R-:W-:Y:S05]  /*5fa0*/  BRA `(.L_x_14670) ;  /* 0x0000000000107947 */ /* 0x000fea0003800000 */
.L_x_14697:
[----:B------:R-:W-:-:S05]  /*5fb0*/  SHF.R.S32.HI R3, RZ, 0x1f, R2 ;  /* 0x0000001fff037819 */ /* 0x000fca0000011402 */
[----:B------:R2:W-:Y:S01]  /*5fc0*/  STG.E.64 desc[UR36][R16.64], R2 ;  /* 0x0000000210007986 */ /* 0x0005e2000c101b24 */
[----:B------:R-:W-:Y:S05]  /*5fd0*/  BRA `(.L_x_14670) ;  /* 0x0000000000047947 */ /* 0x000fea0003800000 */
.L_x_14696:
[----:B------:R0:W-:Y:S02]  /*5fe0*/  STG.E desc[UR36][R16.64], R2 ;  /* 0x0000000210007986 */ /* 0x0001e4000c101924 */
.L_x_14670:
[----:B------:R-:W-:-:S07]  /*5ff0*/  VIADD R19, R19, 0x80 ;  /* 0x0000008013137836 */ /* 0x000fce0000000000 */
.L_x_14630:
[----:B------:R-:W-:Y:S05]  /*6000*/  BSYNC B6 ;  /* 0x0000000000067941 */ /* 0x000fea0003800000 */
.L_x_14629:
        /* <DEDUP_REMOVED lines=307> */
.L_x_14701:
        /* <DEDUP_REMOVED lines=20> */
.L_x_14705:
[----:B------:R0:W5:Y:S01]  /*7480*/  LDG.E.U8 R18, desc[UR36][R2.64] ;  /* 0x0000002402127981 */ /* 0x000162000c1e1100 */
[----:B------:R-:W-:Y:S05]  /*7490*/  BRA `(.L_x_14707) ;  /* 0x0000000c00347947 */ /* 0x000fea0003800000 */
.L_x_14704:
        /* <DEDUP_REMOVED lines=8> */
.L_x_14709:
[----:B------:R0:W5:Y:S01]  /*7520*/  LDG.E R18, desc[UR36][R2.64] ;  /* 0x0000002402127981 */ /* 0x000162000c1e1900 */
[----:B------:R-:W-:Y:S05]  /*7530*/  BRA `(.L_x_14707) ;  /* 0x0000000c000c7947 */ /* 0x000fea0003800000 */
.L_x_14708:
[----:B------:R0:W5:Y:S01]  /*7540*/  LDG.E.S16 R18, desc[UR36][R2.64] ;  /* 0x0000002402127981 */ /* 0x000162000c1e1700 */
[----:B------:R-:W-:Y:S05]  /*7550*/  BRA `(.L_x_14707) ;  /* 0x0000000c00047947 */ /* 0x000fea0003800000 */
.L_x_14703:
        /* <DEDUP_REMOVED lines=9> */
.L_x_14711:
[----:B------:R-:W2:Y:S02]  /*75f0*/  LDG.E.U16 R2, desc[UR36][R2.64] ;  /* 0x0000002402027981 */ /* 0x000ea4000c1e1500 */
[----:B--2---:R-:W-:-:S06]  /*7600*/  HADD2.F32 R18, -RZ, R2.H0_H0 ;  /* 0x20000002ff127230 */ /* 0x004fcc0000004100 */
[----:B------:R-:W0:Y:S01]  /*7610*/  F2I.FTZ.TRUNC.NTZ R18, R18 ;  /* 0x0000001200127305 */ /* 0x000e22000021f100 */
[----:B------:R-:W-:Y:S05]  /*7620*/  BRA `(.L_x_14707) ;  /* 0x0000000800d07947 */ /* 0x000fea0003800000 */
.L_x_14710:
        /* <DEDUP_REMOVED lines=9> */
.L_x_14713:
[----:B------:R-:W2:Y:S02]  /*76c0*/  LDG.E.U16 R2, desc[UR36][R2.64] ;  /* 0x0000002402027981 */ /* 0x000ea4000c1e1500 */
[----:B--2---:R-:W-:-:S06]  /*76d0*/  HADD2.F32 R18, -RZ, R2.H0_H0 ;  /* 0x20000002ff127230 */ /* 0x004fcc0000004100 */
[----:B------:R-:W0:Y:S01]  /*76e0*/  F2I.FTZ.TRUNC.NTZ R18, R18 ;  /* 0x0000001200127305 */ /* 0x000e22000021f100 */
[----:B------:R-:W-:Y:S05]  /*76f0*/  BRA `(.L_x_14707) ;  /* 0x00000008009c7947 */ /* 0x000fea0003800000 */
.L_x_14712:
[----:B------:R-:W2:Y:S02]  /*7700*/  LDG.E.64 R2, desc[UR36][R2.64] ;  /* 0x0000002402027981 */ /* 0x000ea4000c1e1b00 */
[----:B--2---:R0:W1:Y:S01]  /*7710*/  F2I.F64.TRUNC R18, R2 ;  /* 0x0000000200127311 */ /* 0x004062000030d100 */
[----:B------:R-:W-:Y:S05]  /*7720*/  BRA `(.L_x_14707) ;  /* 0x0000000800907947 */ /* 0x000fea0003800000 */
.L_x_14702:
        /* <DEDUP_REMOVED lines=12> */
.L_x_14716:
[----:B------:R-:W2:Y:S02]  /*77f0*/  LDG.E.64 R2, desc[UR36][R2.64] ;  /* 0x0000002402027981 */ /* 0x000ea4000c1e1b00 */
[----:B--2---:R0:W1:Y:S01]  /*7800*/  F2I.F64.TRUNC R18, R2 ;  /* 0x0000000200127311 */ /* 0x004062000030d100 */
[----:B------:R-:W-:Y:S05]  /*7810*/  BRA `(.L_x_14707) ;  /* 0x0000000800547947 */ /* 0x000fea0003800000 */
.L_x_14715:
        /* <DEDUP_REMOVED lines=27> */
.L_x_14718:
        /* <DEDUP_REMOVED lines=14> */
.L_x_14717:
[----:B------:R-:W2:Y:S02]  /*7ab0*/  LDG.E.U16 R18, desc[UR36][R2.64] ;  /* 0x0000002402127981 */ /* 0x000ea4000c1e1500 */
[----:B--2---:R-:W-:-:S06]  /*7ac0*/  IMAD.U32 R18, R18, 0x10000, RZ ;  /* 0x0001000012127824 */ /* 0x004fcc00078e00ff */
[----:B------:R-:W0:Y:S01]  /*7ad0*/  F2I.FTZ.TRUNC.NTZ R18, R18 ;  /* 0x0000001200127305 */ /* 0x000e22000021f100 */
[----:B------:R-:W-:Y:S05]  /*7ae0*/  BRA `(.L_x_14707) ;  /* 0x0000000400a07947 */ /* 0x000fea0003800000 */
.L_x_14714:
        /* <DEDUP_REMOVED lines=10> */
.L_x_14721:
        /* <DEDUP_REMOVED lines=21> */
.L_x_14725:
[----:B------:R-:W-:Y:S05]  /*7ce0*/  BSYNC B1 ;  /* 0x0000000000017941 */ /* 0x000fea0003800000 */
.L_x_14724:
[----:B------:R-:W-:Y:S01]  /*7cf0*/  IMAD.SHL.U32 R2, R2, 0x100000, RZ ;  /* 0x0010000002027824 */ /* 0x000fe200078e00ff */
[----:B------:R-:W-:-:S04]  /*7d00*/  LEA R3, R0, 0x3b800000, 0x17 ;  /* 0x3b80000000037811 */ /* 0x000fc800078eb8ff */
[----:B------:R-:W-:-:S07]  /*7d10*/  LOP3.LUT R18, R3, R2, R18, 0xfe, !PT ;  /* 0x0000000203127212 */ /* 0x000fce00078efe12 */
.L_x_14723:
[----:B------:R-:W-:Y:S05]  /*7d20*/  BSYNC B0 ;  /* 0x0000000000007941 */ /* 0x000fea0003800000 */
.L_x_14722:
[----:B------:R-:W1:Y:S01]  /*7d30*/  F2I.FTZ.TRUNC.NTZ R18, R18 ;  /* 0x0000001200127305 */ /* 0x000e62000021f100 */
[----:B------:R-:W-:Y:S05]  /*7d40*/  BRA `(.L_x_14707) ;  /* 0x0000000400087947 */ /* 0x000fea0003800000 */
.L_x_14720:
        /* <DEDUP_REMOVED lines=21> */
.L_x_14729:
[----:B------:R-:W-:Y:S05]  /*7ea0*/  BSYNC B1 ;  /* 0x0000000000017941 */ /* 0x000fea0003800000 */
.L_x_14728:
[----:B------:R-:W-:Y:S01]  /*7eb0*/  IMAD.SHL.U32 R2, R2, 0x200000, RZ ;  /* 0x0020000002027824 */ /* 0x000fe200078e00ff */
[----:B------:R-:W-:-:S04]  /*7ec0*/  LEA R3, R0, 0x37800000, 0x17 ;  /* 0x3780000000037811 */ /* 0x000fc800078eb8ff */
[----:B------:R-:W-:-:S07]  /*7ed0*/  LOP3.LUT R18, R3, R2, R18, 0xfe, !PT ;  /* 0x0000000203127212 */ /* 0x000fce00078efe12 */
.L_x_14727:
[----:B------:R-:W-:Y:S05]  /*7ee0*/  BSYNC B0 ;  /* 0x0000000000007941 */ /* 0x000fea0003800000 */
.L_x_14726:
[----:B------:R-:W2:Y:S01]  /*7ef0*/  F2I.FTZ.TRUNC.NTZ R18, R18 ;  /* 0x0000001200127305 */ /* 0x000ea2000021f100 */
[----:B------:R-:W-:Y:S05]  /*7f00*/  BRA `(.L_x_14707) ;  /* 0x0000000000987947 */ /* 0x000fea0003800000 */
.L_x_14719:
        /* <DEDUP_REMOVED lines=14> */
.L_x_14733:
[----:B------:R-:W-:Y:S05]  /*7ff0*/  BSYNC B0 ;  /* 0x0000000000007941 */ /* 0x000fea0003800000 */
.L_x_14732:
[----:B------:R-:W4:Y:S01]  /*8000*/  F2I.FTZ.TRUNC.NTZ R18, R18 ;  /* 0x0000001200127305 */ /* 0x000f22000021f100 */
[----:B------:R-:W-:Y:S05]  /*8010*/  BRA `(.L_x_14707) ;  /* 0x0000000000547947 */ /* 0x000fea0003800000 */
.L_x_14706:
        /* <DEDUP_REMOVED lines=17> */
.L_x_14734:
[----:B------:R-:W-:Y:S05]  /*8130*/  BRA `(.L_x_14707) ;  /* 0x00000000000c7947 */ /* 0x000fea0003800000 */
.L_x_14731:
[----:B------:R3:W5:Y:S01]  /*8140*/  LDG.E R18, desc[UR36][R2.64] ;  /* 0x0000002402127981 */ /* 0x000762000c1e1900 */
[----:B------:R-:W-:Y:S05]  /*8150*/  BRA `(.L_x_14707) ;  /* 0x0000000000047947 */ /* 0x000fea0003800000 */
.L_x_14730:
[----:B------:R0:W5:Y:S02]  /*8160*/  LDG.E R18, desc[UR36][R2.64] ;  /* 0x0000002402127981 */ /* 0x000164000c1e1900 */
.L_x_14707:
        /* <DEDUP_REMOVED lines=15> */
.L_x_14738:
[----:B------:R3:W-:Y:S01]  /*8260*/  STG.E.U8 desc[UR36][R16.64], R2 ;  /* 0x0000000210007986 */ /* 0x0007e2000c101124 */
[----:B------:R-:W-:Y:S05]  /*8270*/  BRA `(.L_x_14740) ;  /* 0x0000000c00507947 */ /* 0x000fea0003800000 */
.L_x_14737:
        /* <DEDUP_REMOVED lines=9> */
.L_x_14742:
[----:B------:R2:W-:Y:S01]  /*8310*/  STG.E desc[UR36][R16.64], R2 ;  /* 0x0000000210007986 */ /* 0x0005e2000c101924 */
[----:B------:R-:W-:Y:S05]  /*8320*/  BRA `(.L_x_14740) ;  /* 0x0000000c00247947 */ /* 0x000fea0003800000 */
.L_x_14741:
[----:B------:R0:W-:Y:S01]  /*8330*/  STG.E.U16 desc[UR36][R16.64], R2 ;  /* 0x0000000210007986 */ /* 0x0001e2000c101524 */
[----:B------:R-:W-:Y:S05]  /*8340*/  BRA `(.L_x_14740) ;  /* 0x0000000c001c7947 */ /* 0x000fea0003800000 */
.L_x_14736:
        /* <DEDUP_REMOVED lines=9> */
.L_x_14744:
[----:B------:R-:W-:-:S04]  /*83e0*/  I2FP.F32.S32 R0, R2 ;  /* 0x0000000200007245 */ /* 0x000fc80000201400 */
[----:B------:R-:W-:-:S05]  /*83f0*/  F2FP.F16.F32.PACK_AB R0, RZ, R0 ;  /* 0x00000000ff00723e */ /* 0x000fca00000000ff */
[----:B------:R0:W-:Y:S01]  /*8400*/  STG.E.U16 desc[UR36][R16.64], R0 ;  /* 0x0000000010007986 */ /* 0x0001e2000c101524 */
[----:B------:R-:W-:Y:S05]  /*8410*/  BRA `(.L_x_14740) ;  /* 0x0000000800e87947 */ /* 0x000fea0003800000 */
.L_x_14743:
        /* <DEDUP_REMOVED lines=10> */
.L_x_14746:
[----:B------:R-:W-:-:S04]  /*84c0*/  I2FP.F32.S32 R2, R2 ;  /* 0x0000000200027245 */ /* 0x000fc80000201400 */
[----:B------:R-:W-:-:S04]  /*84d0*/  F2FP.F16.F32.PACK_AB R3, RZ, R2 ;  /* 0x00000002ff03723e */ /* 0x000fc800000000ff */
[----:B------:R-:W-:-:S05]  /*84e0*/  PRMT R3, R3, 0x5410, RZ ;  /* 0x0000541003037816 */ /* 0x000fca00000000ff */
[----:B------:R0:W-:Y:S01]  /*84f0*/  STG.E desc[UR36][R16.64], R3 ;  /* 0x0000000310007986 */ /* 0x0001e2000c101924 */
[----:B------:R-:W-:Y:S05]  /*8500*/  BRA `(.L_x_14740) ;  /* 0x0000000800ac7947 */ /* 0x000fea0003800000 */
.L_x_14745:
[----:B------:R-:W0:Y:S02]  /*8510*/  I2F.F64 R2, R2 ;  /* 0x0000000200027312 */ /* 0x000e240000201c00 */
[----:B0-----:R0:W-:Y:S01]  /*8520*/  STG.E.64 desc[UR36][R16.64], R2 ;  /* 0x0000000210007986 */ /* 0x0011e2000c101b24 */
[----:B------:R-:W-:Y:S05]  /*8530*/  BRA `(.L_x_14740) ;  /* 0x0000000800a07947 */ /* 0x000fea0003800000 */
.L_x_14735:
        /* <DEDUP_REMOVED lines=12> */
.L_x_14749:
[----:B------:R-:W0:Y:S01]  /*8600*/  I2F.F64 R4, R2 ;  /* 0x0000000200047312 */ /* 0x000e220000201c00 */
[----:B------:R-:W-:-:S05]  /*8610*/  CS2R R6, SRZ ;  /* 0x0000000000067805 */ /* 0x000fca000001ff00 */
[----:B0-----:R0:W-:Y:S01]  /*8620*/  STG.E.128 desc[UR36][R16.64], R4 ;  /* 0x0000000410007986 */ /* 0x0011e2000c101d24 */
[----:B------:R-:W-:Y:S05]  /*8630*/  BRA `(.L_x_14740) ;  /* 0x0000000800607947 */ /* 0x000fea0003800000 */
.L_x_14748:
        /* <DEDUP_REMOVED lines=21> */
.L_x_14753:
[----:B------:R-:W-:Y:S05]  /*8790*/  BSYNC B0 ;  /* 0x0000000000007941 */ /* 0x000fea0003800000 */
.L_x_14752:
[----:B------:R-:W-:-:S05]  /*87a0*/  LOP3.LUT R3, R0, R3, RZ, 0xfc, !PT ;  /* 0x0000000300037212 */ /* 0x000fca00078efcff */
[----:B------:R0:W-:Y:S01]  /*87b0*/  STG.E.U8 desc[UR36][R16.64], R3 ;  /* 0x0000000310007986 */ /* 0x0001e2000c101124 */
[----:B------:R-:W-:Y:S05]  /*87c0*/  BRA `(.L_x_14740) ;  /* 0x0000000400fc7947 */ /* 0x000fea0003800000 */
.L_x_14751:
        /* <DEDUP_REMOVED lines=13> */
.L_x_14755:
[----:B------:R-:W-:Y:S01]  /*88a0*/  IMAD.MOV.U32 R0, RZ, RZ, 0x7f ;  /* 0x0000007fff007424 */ /* 0x000fe200078e00ff */
[----:B------:R-:W-:-:S04]  /*88b0*/  ISETP.GT.U32.AND P0, PT, R2, 0x7f800000, PT ;  /* 0x7f8000000200780c */ /* 0x000fc80003f04070 */
[----:B------:R-:W-:-:S09]  /*88c0*/  SEL R0, R0, 0x7c, P0 ;  /* 0x0000007c00007807 */ /* 0x000fd20000000000 */
.L_x_14756:
[----:B------:R-:W-:Y:S05]  /*88d0*/  BSYNC B0 ;  /* 0x0000000000007941 */ /* 0x000fea0003800000 */
.L_x_14754:
[----:B------:R-:W-:-:S04]  /*88e0*/  LOP3.LUT R2, R3, 0x80000000, RZ, 0xc0, !PT ;  /* 0x8000000003027812 */ /* 0x000fc800078ec0ff */
[----:B------:R-:W-:-:S04]  /*88f0*/  SHF.R.U32.HI R3, RZ, 0x18, R2 ;  /* 0x00000018ff037819 */ /* 0x000fc80000011602 */
[----:B------:R-:W-:-:S05]  /*8900*/  LOP3.LUT R3, R0, R3, RZ, 0xfc, !PT ;  /* 0x0000000300037212 */ /* 0x000fca00078efcff */
[----:B------:R0:W-:Y:S01]  /*8910*/  STG.E.U8 desc[UR36][R16.64], R3 ;  /* 0x0000000310007986 */ /* 0x0001e2000c101124 */
[----:B------:R-:W-:Y:S05]  /*8920*/  BRA `(.L_x_14740) ;  /* 0x0000000400a47947 */ /* 0x000fea0003800000 */
.L_x_14750:
[----:B------:R-:W-:-:S04]  /*8930*/  I2FP.F32.S32 R0, R2 ;  /* 0x0000000200007245 */ /* 0x000fc80000201400 */
[----:B------:R-:W-:-:S05]  /*8940*/  F2FP.BF16.F32.PACK_AB R0, RZ, R0 ;  /* 0x00000000ff00723e */ /* 0x000fca00000010ff */
[----:B------:R0:W-:Y:S01]  /*8950*/  STG.E.U16 desc[UR36][R16.64], R0 ;  /* 0x0000000010007986 */ /* 0x0001e2000c101524 */
[----:B------:R-:W-:Y:S05]  /*8960*/  BRA `(.L_x_14740) ;  /* 0x0000000400947947 */ /* 0x000fea0003800000 */
.L_x_14747:
        /* <DEDUP_REMOVED lines=10> */
.L_x_14759:
        /* <DEDUP_REMOVED lines=17> */
.L_x_14762:
[----:B------:R-:W-:-:S04]  /*8b20*/  LOP3.LUT R2, R3, 0x80000000, RZ, 0xc0, !PT ;  /* 0x8000000003027812 */ /* 0x000fc800078ec0ff */
[----:B------:R-:W-:-:S04]  /*8b30*/  SHF.R.U32.HI R3, RZ, 0x18, R2 ;  /* 0x00000018ff037819 */ /* 0x000fc80000011602 */
[----:B------:R-:W-:-:S04]  /*8b40*/  LOP3.LUT R0, R0, R3, RZ, 0xfc, !PT ;  /* 0x0000000300007212 */ /* 0x000fc800078efcff */
[----:B------:R-:W-:-:S07]  /*8b50*/  PRMT R8, R0, 0x7610, R8 ;  /* 0x0000761000087816 */ /* 0x000fce0000000008 */
.L_x_14761:
[----:B------:R-:W-:Y:S05]  /*8b60*/  BSYNC B0 ;  /* 0x0000000000007941 */ /* 0x000fea0003800000 */
.L_x_14760:
[----:B------:R0:W-:Y:S01]  /*8b70*/  STG.E.U8 desc[UR36][R16.64], R8 ;  /* 0x0000000810007986 */ /* 0x0001e2000c101124 */
[----:B------:R-:W-:Y:S05]  /*8b80*/  BRA `(.L_x_14740) ;  /* 0x00000004000c7947 */ /* 0x000fea0003800000 */
.L_x_14758:
        /* <DEDUP_REMOVED lines=17> */
.L_x_14765:
[----:B------:R-:W-:-:S04]  /*8ca0*/  LOP3.LUT R2, R3, 0x80000000, RZ, 0xc0, !PT ;  /* 0x8000000003027812 */ /* 0x000fc800078ec0ff */
[----:B------:R-:W-:-:S04]  /*8cb0*/  SHF.R.U32.HI R3, RZ, 0x18, R2 ;  /* 0x00000018ff037819 */ /* 0x000fc80000011602 */
[----:B------:R-:W-:-:S04]  /*8cc0*/  LOP3.LUT R0, R0, R3, RZ, 0xfc, !PT ;  /* 0x0000000300007212 */ /* 0x000fc800078efcff */
[----:B------:R-:W-:-:S07]  /*8cd0*/  PRMT R8, R0, 0x7610, R8 ;  /* 0x0000761000087816 */ /* 0x000fce0000000008 */
.L_x_14764:
[----:B------:R-:W-:Y:S05]  /*8ce0*/  BSYNC B0 ;  /* 0x0000000000007941 */ /* 0x000fea0003800000 */
.L_x_14763:
[----:B------:R0:W-:Y:S01]  /*8cf0*/  STG.E.U8 desc[UR36][R16.64], R8 ;  /* 0x0000000810007986 */ /* 0x0001e2000c101124 */
[----:B------:R-:W-:Y:S05]  /*8d00*/  BRA `(.L_x_14740) ;  /* 0x0000000000ac7947 */ /* 0x000fea0003800000 */
.L_x_14757:
        /* <DEDUP_REMOVED lines=22> */
.L_x_14739:
        /* <DEDUP_REMOVED lines=16> */
.L_x_14768:
[----:B------:R-:W-:Y:S05]  /*8f70*/  BRA `(.L_x_14740) ;  /* 0x0000000000107947 */ /* 0x000fea0003800000 */
.L_x_14767:
[----:B------:R-:W-:-:S05]  /*8f80*/  SHF.R.S32.HI R3, RZ, 0x1f, R2 ;  /* 0x0000001fff037819 */ /* 0x000fca0000011402 */
[----:B------:R0:W-:Y:S01]  /*8f90*/  STG.E.64 desc[UR36][R16.64], R2 ;  /* 0x0000000210007986 */ /* 0x0001e2000c101b24 */
[----:B------:R-:W-:Y:S05]  /*8fa0*/  BRA `(.L_x_14740) ;  /* 0x0000000000047947 */ /* 0x000fea0003800000 */
.L_x_14766:
[----:B------:R0:W-:Y:S02]  /*8fb0*/  STG.E desc[UR36][R16.64], R2 ;  /* 0x0000000210007986 */ /* 0x0001e4000c101924 */
.L_x_14740:
[----:B------:R-:W-:-:S07]  /*8fc0*/  VIADD R19, R19, 0x80 ;  /* 0x0000008013137836 */ /* 0x000fce0000000000 */
.L_x_14700:
[----:B------:R-:W-:Y:S05]  /*8fd0*/  BSYNC B6 ;  /* 0x0000000000067941 */ /* 0x000fea0003800000 */
.L_x_14699:
        /* <DEDUP_REMOVED lines=306> */
.L_x_14769:
        /* <DEDUP_REMOVED lines=20> */
.L_x_14773:
[----:B------:R4:W5:Y:S01]  /*a440*/  LDG.E.U8 R18, desc[UR36][R2.64] ;  /* 0x0000002402127981 */ /* 0x000962000c1e1100 */
[----:B------:R-:W-:Y:S05]  /*a450*/  BRA `(.L_x_14775) ;  /* 0x0000000c00347947 */ /* 0x000fea0003800000 */
.L_x_14772:
        /* <DEDUP_REMOVED lines=8> */
.L_x_14777:
[----:B------:R2:W5:Y:S01]  /*a4e0*/  LDG.E R18, desc[UR36][R2.64] ;  /* 0x0000002402127981 */ /* 0x000562000c1e1900 */
[----:B------:R-:W-:Y:S05]  /*a4f0*/  BRA `(.L_x_14775) ;  /* 0x0000000c000c7947 */ /* 0x000fea0003800000 */
.L_x_14776:
[----:B------:R0:W5:Y:S01]  /*a500*/  LDG.E.S16 R18, desc[UR36][R2.64] ;  /* 0x0000002402127981 */ /* 0x000162000c1e1700 */
[----:B------:R-:W-:Y:S05]  /*a510*/  BRA `(.L_x_14775) ;  /* 0x0000000c00047947 */ /* 0x000fea0003800000 */
.L_x_14771:
        /* <DEDUP_REMOVED lines=9> */
.L_x_14779:
[----:B------:R-:W2:Y:S02]  /*a5b0*/  LDG.E.U16 R2, desc[UR36][R2.64] ;  /* 0x0000002402027981 */ /* 0x000ea4000c1e1500 */
[----:B--2---:R-:W-:-:S06]  /*a5c0*/  HADD2.F32 R18, -RZ, R2.H0_H0 ;  /* 0x20000002ff127230 */ /* 0x004fcc0000004100 */
[----:B------:R-:W0:Y:S01]  /*a5d0*/  F2I.FTZ.TRUNC.NTZ R18, R18 ;  /* 0x0000001200127305 */ /* 0x000e22000021f100 */
[----:B------:R-:W-:Y:S05]  /*a5e0*/  BRA `(.L_x_14775) ;  /* 0x0000000800d07947 */ /* 0x000fea0003800000 */
.L_x_14778:
        /* <DEDUP_REMOVED lines=9> */
.L_x_14781:
[----:B------:R-:W2:Y:S02]  /*a680*/  LDG.E.U16 R2, desc[UR36][R2.64] ;  /* 0x0000002402027981 */ /* 0x000ea4000c1e1500 */
[----:B--2---:R-:W-:-:S06]  /*a690*/  HADD2.F32 R18, -RZ, R2.H0_H0 ;  /* 0x20000002ff127230 */ /* 0x004fcc0000004100 */
[----:B------:R-:W0:Y:S01]  /*a6a0*/  F2I.FTZ.TRUNC.NTZ R18, R18 ;  /* 0x0000001200127305 */ /* 0x000e22000021f100 */
[----:B------:R-:W-:Y:S05]  /*a6b0*/  BRA `(.L_x_14775) ;  /* 0x00000008009c7947 */ /* 0x000fea0003800000 */
.L_x_14780:
[----:B------:R-:W2:Y:S02]  /*a6c0*/  LDG.E.64 R2, desc[UR36][R2.64] ;  /* 0x0000002402027981 */ /* 0x000ea4000c1e1b00 */
[----:B--2---:R0:W1:Y:S01]  /*a6d0*/  F2I.F64.TRUNC R18, R2 ;  /* 0x0000000200127311 */ /* 0x004062000030d100 */
[----:B------:R-:W-:Y:S05]  /*a6e0*/  BRA `(.L_x_14775) ;  /* 0x0000000800907947 */ /* 0x000fea0003800000 */
.L_x_14770:
        /* <DEDUP_REMOVED lines=12> */
.L_x_14784:
[----:B------:R-:W2:Y:S02]  /*a7b0*/  LDG.E.64 R2, desc[UR36][R2.64] ;  /* 0x0000002402027981 */ /* 0x000ea4000c1e1b00 */
[----:B--2---:R0:W1:Y:S01]  /*a7c0*/  F2I.F64.TRUNC R18, R2 ;  /* 0x0000000200127311 */ /* 0x004062000030d100 */
[----:B------:R-:W-:Y:S05]  /*a7d0*/  BRA `(.L_x_14775) ;  /* 0x0000000800547947 */ /* 0x000fea0003800000 */
.L_x_14783:
        /* <DEDUP_REMOVED lines=27> */
.L_x_14786:
        /* <DEDUP_REMOVED lines=14> */
.L_x_14785:
[----:B------:R-:W2:Y:S02]  /*aa70*/  LDG.E.U16 R18, desc[UR36][R2.64] ;  /* 0x0000002402127981 */ /* 0x000ea4000c1e1500 */
[----:B--2---:R-:W-:-:S06]  /*aa80*/  IMAD.U32 R18, R18, 0x10000, RZ ;  /* 0x0001000012127824 */ /* 0x004fcc00078e00ff */
[----:B------:R-:W0:Y:S01]  /*aa90*/  F2I.FTZ.TRUNC.NTZ R18, R18 ;  /* 0x0000001200127305 */ /* 0x000e22000021f100 */
[----:B------:R-:W-:Y:S05]  /*aaa0*/  BRA `(.L_x_14775) ;  /* 0x0000000400a07947 */ /* 0x000fea0003800000 */
.L_x_14782:
        /* <DEDUP_REMOVED lines=10> */
.L_x_14789:
        /* <DEDUP_REMOVED lines=21> */
.L_x_14793:
[----:B------:R-:W-:Y:S05]  /*aca0*/  BSYNC B1 ;  /* 0x0000000000017941 */ /* 0x000fea0003800000 */
.L_x_14792:
[----:B------:R-:W-:Y:S01]  /*acb0*/  IMAD.SHL.U32 R2, R2, 0x100000, RZ ;  /* 0x0010000002027824 */ /* 0x000fe200078e00ff */
[----:B------:R-:W-:-:S04]  /*acc0*/  LEA R3, R0, 0x3b800000, 0x17 ;  /* 0x3b80000000037811 */ /* 0x000fc800078eb8ff */
[----:B------:R-:W-:-:S07]  /*acd0*/  LOP3.LUT R18, R3, R2, R18, 0xfe, !PT ;  /* 0x0000000203127212 */ /* 0x000fce00078efe12 */
.L_x_14791:
[----:B------:R-:W-:Y:S05]  /*ace0*/  BSYNC B0 ;  /* 0x0000000000007941 */ /* 0x000fea0003800000 */
.L_x_14790:
[----:B------:R-:W0:Y:S01]  /*acf0*/  F2I.FTZ.TRUNC.NTZ R18, R18 ;  /* 0x0000001200127305 */ /* 0x000e22000021f100 */
[----:B------:R-:W-:Y:S05]  /*ad00*/  BRA `(.L_x_14775) ;  /* 0x0000000400087947 */ /* 0x000fea0003800000 */
.L_x_14788:
        /* <DEDUP_REMOVED lines=21> */
.L_x_14797:
[----:B------:R-:W-:Y:S05]  /*ae60*/  BSYNC B1 ;  /* 0x0000000000017941 */ /* 0x000fea0003800000 */
.L_x_14796:
[----:B------:R-:W-:Y:S01]  /*ae70*/  IMAD.SHL.U32 R2, R2, 0x200000, RZ ;  /* 0x0020000002027824 */ /* 0x000fe200078e00ff */
[----:B------:R-:W-:-:S04]  /*ae80*/  LEA R3, R0, 0x37800000, 0x17 ;  /* 0x3780000000037811 */ /* 0x000fc800078eb8ff */
[----:B------:R-:W-:-:S07]  /*ae90*/  LOP3.LUT R18, R3, R2, R18, 0xfe, !PT ;  /* 0x0000000203127212 */ /* 0x000fce00078efe12 */
.L_x_14795:
[----:B------:R-:W-:Y:S05]  /*aea0*/  BSYNC B0 ;  /* 0x0000000000007941 */ /* 0x000fea0003800000 */
.L_x_14794:
[----:B------:R-:W0:Y:S01]  /*aeb0*/  F2I.FTZ.TRUNC.NTZ R18, R18 ;  /* 0x0000001200127305 */ /* 0x000e22000021f100 */
[----:B------:R-:W-:Y:S05]  /*aec0*/  BRA `(.L_x_14775) ;  /* 0x0000000000987947 */ /* 0x000fea0003800000 */
.L_x_14787:
        /* <DEDUP_REMOVED lines=14> */
.L_x_14801:
[----:B------:R-:W-:Y:S05]  /*afb0*/  BSYNC B0 ;  /* 0x0000000000007941 */ /* 0x000fea0003800000 */
.L_x_14800:
[----:B------:R-:W0:Y:S01]  /*afc0*/  F2I.FTZ.TRUNC.NTZ R18, R18 ;  /* 0x0000001200127305 */ /* 0x000e22000021f100 */
[----:B------:R-:W-:Y:S05]  /*afd0*/  BRA `(.L_x_14775) ;  /* 0x0000000000547947 */ /* 0x000fea0003800000 */
.L_x_14774:
        /* <DEDUP_REMOVED lines=17> */
.L_x_14802:
[----:B------:R-:W-:Y:S05]  /*b0f0*/  BRA `(.L_x_14775) ;  /* 0x00000000000c7947 */ /* 0x000fea0003800000 */
.L_x_14799:
[----:B------:R0:W5:Y:S01]  /*b100*/  LDG.E R18, desc[UR36][R2.64] ;  /* 0x0000002402127981 */ /* 0x000162000c1e1900 */
[----:B------:R-:W-:Y:S05]  /*b110*/  BRA `(.L_x_14775) ;  /* 0x0000000000047947 */ /* 0x000fea0003800000 */
.L_x_14798:
[----:B------:R0:W5:Y:S02]  /*b120*/  LDG.E R18, desc[UR36][R2.64] ;  /* 0x0000002402127981 */ /* 0x000164000c1e1900 */
.L_x_14775:
[----:B01234-:R-:W0:Y:S01]  /*b130*/  LDC.U8 R3, c[0x0][0x421] ;  /* 0x00010840ff037b82 */ /* 0x01fe220000000000 */
[----:B-----5:R-:W-:Y:S01]  /*b140*/  IMAD.MOV R2, RZ, RZ, -R18 ;  /* 0x000000ffff027224 */ /* 0x020fe200078e0a12 */
        /* <DEDUP_REMOVED lines=13> */
.L_x_14806:
[----:B------:R-:W-:Y:S01]  /*b220*/  STG.E.U8 desc[UR36][R16.64], R2 ;  /* 0x0000000210007986 */ /* 0x000fe2000c101124 */
[----:B------:R-:W-:Y:S05]  /*b230*/  EXIT ;  /* 0x000000000000794d */ /* 0x000fea0003800000 */
.L_x_14805:
        /* <DEDUP_REMOVED lines=9> */
.L_x_14809:
[----:B------:R-:W-:Y:S01]  /*b2d0*/  STG.E desc[UR36][R16.64], R2 ;  /* 0x0000000210007986 */ /* 0x000fe2000c101924 */
[----:B------:R-:W-:Y:S05]  /*b2e0*/  EXIT ;  /* 0x000000000000794d */ /* 0x000fea0003800000 */
.L_x_14808:
[----:B------:R-:W-:Y:S01]  /*b2f0*/  STG.E.U16 desc[UR36][R16.64], R2 ;  /* 0x0000000210007986 */ /* 0x000fe2000c101524 */
[----:B------:R-:W-:Y:S05]  /*b300*/  EXIT ;  /* 0x000000000000794d */ /* 0x000fea0003800000 */
.L_x_14804:
        /* <DEDUP_REMOVED lines=9> */
.L_x_14811:
[----:B------:R-:W-:-:S04]  /*b3a0*/  I2FP.F32.S32 R0, R2 ;  /* 0x0000000200007245 */ /* 0x000fc80000201400 */
[----:B------:R-:W-:-:S05]  /*b3b0*/  F2FP.F16.F32.PACK_AB R0, RZ, R0 ;  /* 0x00000000ff00723e */ /* 0x000fca00000000ff */
[----:B------:R-:W-:Y:S01]  /*b3c0*/  STG.E.U16 desc[UR36][R16.64], R0 ;  /* 0x0000000010007986 */ /* 0x000fe2000c101524 */
[----:B------:R-:W-:Y:S05]  /*b3d0*/  EXIT ;  /* 0x000000000000794d */ /* 0x000fea0003800000 */
.L_x_14810:
        /* <DEDUP_REMOVED lines=10> */
.L_x_14813:
[----:B------:R-:W-:-:S04]  /*b480*/  I2FP.F32.S32 R2, R2 ;  /* 0x0000000200027245 */ /* 0x000fc80000201400 */
[----:B------:R-:W-:-:S04]  /*b490*/  F2FP.F16.F32.PACK_AB R3, RZ, R2 ;  /* 0x00000002ff03723e */ /* 0x000fc800000000ff */
[----:B------:R-:W-:-:S05]  /*b4a0*/  PRMT R3, R3, 0x5410, RZ ;  /* 0x0000541003037816 */ /* 0x000fca00000000ff */
[----:B------:R-:W-:Y:S01]  /*b4b0*/  STG.E desc[UR36][R16.64], R3 ;  /* 0x0000000310007986 */ /* 0x000fe2000c101924 */
[----:B------:R-:W-:Y:S05]  /*b4c0*/  EXIT ;  /* 0x000000000000794d */ /* 0x000fea0003800000 */
.L_x_14812:
[----:B------:R-:W0:Y:S02]  /*b4d0*/  I2F.F64 R2, R2 ;  /* 0x0000000200027312 */ /* 0x000e240000201c00 */
[----:B0-----:R-:W-:Y:S01]  /*b4e0*/  STG.E.64 desc[UR36][R16.64], R2 ;  /* 0x0000000210007986 */ /* 0x001fe2000c101b24 */
[----:B------:R-:W-:Y:S05]  /*b4f0*/  EXIT ;  /* 0x000000000000794d */ /* 0x000fea0003800000 */
.L_x_14803:
        /* <DEDUP_REMOVED lines=12> */
.L_x_14816:
[----:B------:R-:W0:Y:S01]  /*b5c0*/  I2F.F64 R4, R2 ;  /* 0x0000000200047312 */ /* 0x000e220000201c00 */
[----:B------:R-:W-:-:S05]  /*b5d0*/  CS2R R6, SRZ ;  /* 0x0000000000067805 */ /* 0x000fca000001ff00 */
[----:B0-----:R-:W-:Y:S01]  /*b5e0*/  STG.E.128 desc[UR36][R16.64], R4 ;  /* 0x0000000410007986 */ /* 0x001fe2000c101d24 */
[----:B------:R-:W-:Y:S05]  /*b5f0*/  EXIT ;  /* 0x000000000000794d */ /* 0x000fea0003800000 */
.L_x_14815:
        /* <DEDUP_REMOVED lines=21> */
.L_x_14820:
[----:B------:R-:W-:Y:S05]  /*b750*/  BSYNC B0 ;  /* 0x0000000000007941 */ /* 0x000fea0003800000 */
.L_x_14819:
[----:B------:R-:W-:-:S05]  /*b760*/  LOP3.LUT R3, R0, R3, RZ, 0xfc, !PT ;  /* 0x0000000300037212 */ /* 0x000fca00078efcff */
[----:B------:R-:W-:Y:S01]  /*b770*/  STG.E.U8 desc[UR36][R16.64], R3 ;  /* 0x0000000310007986 */ /* 0x000fe2000c101124 */
[----:B------:R-:W-:Y:S05]  /*b780*/  EXIT ;  /* 0x000000000000794d */ /* 0x000fea0003800000 */
.L_x_14818:
        /* <DEDUP_REMOVED lines=13> */
.L_x_14822:
[----:B------:R-:W-:Y:S01]  /*b860*/  IMAD.MOV.U32 R0, RZ, RZ, 0x7f ;  /* 0x0000007fff007424 */ /* 0x000fe200078e00ff */
[----:B------:R-:W-:-:S04]  /*b870*/  ISETP.GT.U32.AND P0, PT, R2, 0x7f800000, PT ;  /* 0x7f8000000200780c */ /* 0x000fc80003f04070 */
[----:B------:R-:W-:-:S09]  /*b880*/  SEL R0, R0, 0x7c, P0 ;  /* 0x0000007c00007807 */ /* 0x000fd20000000000 */
.L_x_14823:
[----:B------:R-:W-:Y:S05]  /*b890*/  BSYNC B0 ;  /* 0x0000000000007941 */ /* 0x000fea0003800000 */
.L_x_14821:
[----:B------:R-:W-:-:S04]  /*b8a0*/  LOP3.LUT R2, R3, 0x80000000, RZ, 0xc0, !PT ;  /* 0x8000000003027812 */ /* 0x000fc800078ec0ff */
[----:B------:R-:W-:-:S04]  /*b8b0*/  SHF.R.U32.HI R3, RZ, 0x18, R2 ;  /* 0x00000018ff037819 */ /* 0x000fc80000011602 */
[----:B------:R-:W-:-:S05]  /*b8c0*/  LOP3.LUT R3, R0, R3, RZ, 0xfc, !PT ;  /* 0x0000000300037212 */ /* 0x000fca00078efcff */
[----:B------:R-:W-:Y:S01]  /*b8d0*/  STG.E.U8 desc[UR36][R16.64], R3 ;  /* 0x0000000310007986 */ /* 0x000fe2000c101124 */
[----:B------:R-:W-:Y:S05]  /*b8e0*/  EXIT ;  /* 0x000000000000794d */ /* 0x000fea0003800000 */
.L_x_14817:
[----:B------:R-:W-:-:S04]  /*b8f0*/  I2FP.F32.S32 R0, R2 ;  /* 0x0000000200007245 */ /* 0x000fc80000201400 */
[----:B------:R-:W-:-:S05]  /*b900*/  F2FP.BF16.F32.PACK_AB R0, RZ, R0 ;  /* 0x00000000ff00723e */ /* 0x000fca00000010ff */
[----:B------:R-:W-:Y:S01]  /*b910*/  STG.E.U16 desc[UR36][R16.64], R0 ;  /* 0x0000000010007986 */ /* 0x000fe2000c101524 */
[----:B------:R-:W-:Y:S05]  /*b920*/  EXIT ;  /* 0x000000000000794d */ /* 0x000fea0003800000 */
.L_x_14814:
        /* <DEDUP_REMOVED lines=10> */
.L_x_14826:
        /* <DEDUP_REMOVED lines=17> */
.L_x_14829:
[----:B------:R-:W-:-:S04]  /*bae0*/  LOP3.LUT R2, R3, 0x80000000, RZ, 0xc0, !PT ;  /* 0x8000000003027812 */ /* 0x000fc800078ec0ff */
[----:B------:R-:W-:-:S04]  /*baf0*/  SHF.R.U32.HI R3, RZ, 0x18, R2 ;  /* 0x00000018ff037819 */ /* 0x000fc80000011602 */
[----:B------:R-:W-:-:S04]  /*bb00*/  LOP3.LUT R0, R0, R3, RZ, 0xfc, !PT ;  /* 0x0000000300007212 */ /* 0x000fc800078efcff */
[----:B------:R-:W-:-:S07]  /*bb10*/  PRMT R8, R0, 0x7610, R8 ;  /* 0x0000761000087816 */ /* 0x000fce0000000008 */
.L_x_14828:
[----:B------:R-:W-:Y:S05]  /*bb20*/  BSYNC B0 ;  /* 0x0000000000007941 */ /* 0x000fea0003800000 */
.L_x_14827:
[----:B------:R-:W-:Y:S01]  /*bb30*/  STG.E.U8 desc[UR36][R16.64], R8 ;  /* 0x0000000810007986 */ /* 0x000fe2000c101124 */
[----:B------:R-:W-:Y:S05]  /*bb40*/  EXIT ;  /* 0x000000000000794d */ /* 0x000fea0003800000 */
.L_x_14825:
        /* <DEDUP_REMOVED lines=17> */
.L_x_14832:
[----:B------:R-:W-:-:S04]  /*bc60*/  LOP3.LUT R2, R3, 0x80000000, RZ, 0xc0, !PT ;  /* 0x8000000003027812 */ /* 0x000fc800078ec0ff */
[----:B------:R-:W-:-:S04]  /*bc70*/  SHF.R.U32.HI R3, RZ, 0x18, R2 ;  /* 0x00000018ff037819 */ /* 0x000fc80000011602 */
[----:B------:R-:W-:-:S04]  /*bc80*/  LOP3.LUT R0, R0, R3, RZ, 0xfc, !PT ;  /* 0x0000000300007212 */ /* 0x000fc800078efcff */
[----:B------:R-:W-:-:S07]  /*bc90*/  PRMT R8, R0, 0x7610, R8 ;  /* 0x0000761000087816 */ /* 0x000fce0000000008 */
.L_x_14831:
[----:B------:R-:W-:Y:S05]  /*bca0*/  BSYNC B0 ;  /* 0x0000000000007941 */ /* 0x000fea0003800000 */
.L_x_14830:
[----:B------:R-:W-:Y:S01]  /*bcb0*/  STG.E.U8 desc[UR36][R16.64], R8 ;  /* 0x0000000810007986 */ /* 0x000fe2000c101124 */
[----:B------:R-:W-:Y:S05]  /*bcc0*/  EXIT ;  /* 0x000000000000794d */ /* 0x000fea0003800000 */
.L_x_14824:
        /* <DEDUP_REMOVED lines=22> */
.L_x_14807:
        /* <DEDUP_REMOVED lines=16> */
.L_x_14835:
[----:B------:R-:W-:Y:S05]  /*bf30*/  EXIT ;  /* 0x000000000000794d */ /* 0x000fea0003800000 */
.L_x_14834:
[----:B------:R-:W-:-:S05]  /*bf40*/  SHF.R.S32.HI R3, RZ, 0x1f, R2 ;  /* 0x0000001fff037819 */ /* 0x000fca0000011402 */
[----:B------:R-:W-:Y:S01]  /*bf50*/  STG.E.64 desc[UR36][R16.64], R2 ;  /* 0x0000000210007986 */ /* 0x000fe2000c101b24 */
[----:B------:R-:W-:Y:S05]  /*bf60*/  EXIT ;  /* 0x000000000000794d */ /* 0x000fea0003800000 */
.L_x_14833:
[----:B------:R-:W-:Y:S01]  /*bf70*/  STG.E desc[UR36][R16.64], R2 ;  /* 0x0000000210007986 */ /* 0x000fe2000c101924 */
[----:B------:R-:W-:Y:S05]  /*bf80*/  EXIT ;  /* 0x000000000000794d */ /* 0x000fea0003800000 */
.L_x_14836:
        /* <DEDUP_REMOVED lines=15> */
.L_x_23603:


//--------------------- .text._ZN2at6native27unrolled_elementwise_kernelIZZZNS0_15neg_kernel_cudaERNS_18TensorIteratorBaseEENKUlvE0_clEvENKUlvE1_clEvEUliE_St5arrayIPcLm2EELi4E23TrivialOffsetCalculatorILi1EjESB_NS0_6memory12LoadWithCastILi1EEENSC_13StoreWithCastILi1EEEEEviT_T0_T2_T3_T4_T5_ --------------------------
	.section	.text._ZN2at6native27unrolled_elementwise_kernelIZZZNS0_15neg_kernel_cudaERNS_18TensorIteratorBaseEENKUlvE0_clEvENKUlvE1_clEvEUliE_St5arrayIPcLm2EELi4E23TrivialOffsetCalculatorILi1EjESB_NS0_6memory12LoadWithCastILi1EEENSC_13StoreWithCastILi1EEEEEviT_T0_T2_T3_T4_T5_,"ax",@progbits
	.align	128
        .global         _ZN2at6native27unrolled_elementwise_kernelIZZZNS0_15neg_kernel_cudaERNS_18TensorIteratorBaseEENKUlvE0_clEvENKUlvE1_clEvEUliE_St5arrayIPcLm2EELi4E23TrivialOffsetCalculatorILi1EjESB_NS0_6memory12LoadWithCastILi1EEENSC_13StoreWithCastILi1EEEEEviT_T0_T2_T3_T4_T5_
        .type           _ZN2at6native27unrolled_elementwise_kernelIZZZNS0_15neg_kernel_cudaERNS_18TensorIteratorBaseEENKUlvE0_clEvENKUlvE1_clEvEUliE_St5arrayIPcLm2EELi4E23TrivialOffsetCalculatorILi1EjESB_NS0_6memory12LoadWithCastILi1EEENSC_13StoreWithCastILi1EEEEEviT_T0_T2_T3_T4_T5_,@function
        .size           _ZN2at6native27unrolled_elementwise_kernelIZZZNS0_15neg_kernel_cudaERNS_18TensorIteratorBaseEENKUlvE0_clEvENKUlvE1_clEvEUliE_St5arrayIPcLm2EELi4E23TrivialOffsetCalculatorILi1EjESB_NS0_6memory12LoadWithCastILi1EEENSC_13StoreWithCastILi1EEEEEviT_T0_T2_T3_T4_T5_,(.L_x_23604 - _ZN2at6native27unrolled_elementwise_kernelIZZZNS0_15neg_kernel_cudaERNS_18TensorIteratorBaseEENKUlvE0_clEvENKUlvE1_clEvEUliE_St5arrayIPcLm2EELi4E23TrivialOffsetCalculatorILi1EjESB_NS0_6memory12LoadWithCastILi1EEENSC_13StoreWithCastILi1EEEEEviT_T0_T2_T3_T4_T5_)
        .other          _ZN2at6native27unrolled_elementwise_kernelIZZZNS0_15neg_kernel_cudaERNS_18TensorIteratorBaseEENKUlvE0_clEvENKUlvE1_clEvEUliE_St5arrayIPcLm2EELi4E23TrivialOffsetCalculatorILi1EjESB_NS0_6memory12LoadWithCastILi1EEENSC_13StoreWithCastILi1EEEEEviT_T0_T2_T3_T4_T5_,@"STO_CUDA_ENTRY STV_DEFAULT"
_ZN2at6native27unrolled_elementwise_kernelIZZZNS0_15neg_kernel_cudaERNS_18TensorIteratorBaseEENKUlvE0_clEvENKUlvE1_clEvEUliE_St5arrayIPcLm2EELi4E23TrivialOffsetCalculatorILi1EjESB_NS0_6memory12LoadWithCastILi1EEENSC_13StoreWithCastILi1EEEEEviT_T0_T2_T3_T4_T5_:
.text._ZN2at6native27unrolled_elementwise_kernelIZZZNS0_15neg_kernel_cudaERNS_18TensorIteratorBaseEENKUlvE0_clEvENKUlvE1_clEvEUliE_St5arrayIPcLm2EELi4E23TrivialOffsetCalculatorILi1EjESB_NS0_6memory12LoadWithCastILi1EEENSC_13StoreWithCastILi1EEEEEviT_T0_T2_T3_T4_T5_:
        /* <DEDUP_REMOVED lines=31> */
.L_x_14842:
[----:B------:R3:W5:Y:S01]  /*01f0*/  LDG.E.U8 R26, desc[UR36][R4.64] ;  /* 0x00000024041a7981 */ /* 0x000762000c1e1100 */
[----:B------:R-:W-:Y:S05]  /*0200*/  BRA `(.L_x_14844) ;  /* 0x0000000c00387947 */ /* 0x000fea0003800000 */
.L_x_14841:
        /* <DEDUP_REMOVED lines=8> */
.L_x_14846:
[----:B------:R1:W5:Y:S01]  /*0290*/  LDG.E R26, desc[UR36][R4.64] ;  /* 0x00000024041a7981 */ /* 0x000362000c1e1900 */
[----:B------:R-:W-:Y:S05]  /*02a0*/  BRA `(.L_x_14844) ;  /* 0x0000000c00107947 */ /* 0x000fea0003800000 */
.L_x_14845:
[----:B------:R2:W5:Y:S01]  /*02b0*/  LDG.E.S16 R26, desc[UR36][R4.64] ;  /* 0x00000024041a7981 */ /* 0x000562000c1e1700 */
[----:B------:R-:W-:Y:S05]  /*02c0*/  BRA `(.L_x_14844) ;  /* 0x0000000c00087947 */ /* 0x000fea0003800000 */
.L_x_14840:
        /* <DEDUP_REMOVED lines=9> */
.L_x_14848:
[----:B------:R-:W2:Y:S02]  /*0360*/  LDG.E.U16 R4, desc[UR36][R4.64] ;  /* 0x0000002404047981 */ /* 0x000ea4000c1e1500 */
[----:B--2---:R-:W-:-:S06]  /*0370*/  HADD2.F32 R26, -RZ, R4.H0_H0 ;  /* 0x20000004ff1a7230 */ /* 0x004fcc0000004100 */
[----:B------:R-:W0:Y:S01]  /*0380*/  F2I.FTZ.TRUNC.NTZ R26, R26 ;  /* 0x0000001a001a7305 */ /* 0x000e22000021f100 */
[----:B------:R-:W-:Y:S05]  /*0390*/  BRA `(.L_x_14844) ;  /* 0x0000000800d47947 */ /* 0x000fea0003800000 */
.L_x_14847:
        /* <DEDUP_REMOVED lines=9> */
.L_x_14850:
[----:B------:R-:W2:Y:S02]  /*0430*/  LDG.E.U16 R4, desc[UR36][R4.64] ;  /* 0x0000002404047981 */ /* 0x000ea4000c1e1500 */
[----:B--2---:R-:W-:-:S06]  /*0440*/  HADD2.F32 R26, -RZ, R4.H0_H0 ;  /* 0x20000004ff1a7230 */ /* 0x004fcc0000004100 */
[----:B------:R-:W0:Y:S01]  /*0450*/  F2I.FTZ.TRUNC.NTZ R26, R26 ;  /* 0x0000001a001a7305 */ /* 0x000e22000021f100 */
[----:B------:R-:W-:Y:S05]  /*0460*/  BRA `(.L_x_14844) ;  /* 0x0000000800a07947 */ /* 0x000fea0003800000 */
.L_x_14849:
[----:B------:R-:W2:Y:S02]  /*0470*/  LDG.E.64 R26, desc[UR36][R4.64] ;  /* 0x00000024041a7981 */ /* 0x000ea4000c1e1b00 */
[----:B--2---:R0:W1:Y:S01]  /*0480*/  F2I.F64.TRUNC R26, R26 ;  /* 0x0000001a001a7311 */ /* 0x004062000030d100 */
[----:B------:R-:W-:Y:S05]  /*0490*/  BRA `(.L_x_14844) ;  /* 0x0000000800947947 */ /* 0x000fea0003800000 */
.L_x_14839:
        /* <DEDUP_REMOVED lines=12> */
.L_x_14853:
[----:B------:R-:W2:Y:S02]  /*0560*/  LDG.E.64 R4, desc[UR36][R4.64] ;  /* 0x0000002404047981 */ /* 0x000ea4000c1e1b00 */
[----:B--2---:R0:W1:Y:S01]  /*0570*/  F2I.F64.TRUNC R26, R4 ;  /* 0x00000004001a7311 */ /* 0x004062000030d100 */
[----:B------:R-:W-:Y:S05]  /*0580*/  BRA `(.L_x_14844) ;  /* 0x0000000800587947 */ /* 0x000fea0003800000 */
.L_x_14852:
        /* <DEDUP_REMOVED lines=27> */
.L_x_14855:
        /* <DEDUP_REMOVED lines=13> */
[----:B------:R0:W1:Y:S01]  /*0810*/  F2I.FTZ.TRUNC.NTZ R26, R0 ;  /* 0x00000000001a7305 */ /* 0x000062000021f100 */
[----:B------:R-:W-:Y:S05]  /*0820*/  BRA `(.L_x_14844) ;  /* 0x0000000400b07947 */ /* 0x000fea0003800000 */
.L_x_14854:
[----:B------:R-:W2:Y:S02]  /*0830*/  LDG.E.U16 R26, desc[UR36][R4.64] ;  /* 0x00000024041a7981 */ /* 0x000ea4000c1e1500 */
[----:B--2---:R-:W-:-:S06]  /*0840*/  IMAD.U32 R26, R26, 0x10000, RZ ;  /* 0x000100001a1a7824 */ /* 0x004fcc00078e00ff */
[----:B------:R-:W0:Y:S01]  /*0850*/  F2I.FTZ.TRUNC.NTZ R26, R26 ;  /* 0x0000001a001a7305 */ /* 0x000e22000021f100 */
[----:B------:R-:W-:Y:S05]  /*0860*/  BRA `(.L_x_14844) ;  /* 0x0000000400a07947 */ /* 0x000fea0003800000 */
.L_x_14851:
        /* <DEDUP_REMOVED lines=10> */
.L_x_14858:
        /* <DEDUP_REMOVED lines=21> */
.L_x_14862:
[----:B------:R-:W-:Y:S05]  /*0a60*/  BSYNC B1 ;  /* 0x0000000000017941 */ /* 0x000fea0003800000 */
.L_x_14861:
[----:B------:R-:W-:Y:S01]  /*0a70*/  IMAD.SHL.U32 R3, R3, 0x100000, RZ ;  /* 0x0010000003037824 */ /* 0x000fe200078e00ff */
[----:B------:R-:W-:-:S04]  /*0a80*/  LEA R5, R0, 0x3b800000, 0x17 ;  /* 0x3b80000000057811 */ /* 0x000fc800078eb8ff */
[----:B------:R-:W-:-:S07]  /*0a90*/  LOP3.LUT R26, R5, R3, R26, 0xfe, !PT ;  /* 0x00000003051a7212 */ /* 0x000fce00078efe1a */
.L_x_14860:
[----:B------:R-:W-:Y:S05]  /*0aa0*/  BSYNC B0 ;  /* 0x0000000000007941 */ /* 0x000fea0003800000 */
.L_x_14859:
[----:B------:R-:W0:Y:S01]  /*0ab0*/  F2I.FTZ.TRUNC.NTZ R26, R26 ;  /* 0x0000001a001a7305 */ /* 0x000e22000021f100 */
[----:B------:R-:W-:Y:S05]  /*0ac0*/  BRA `(.L_x_14844) ;  /* 0x0000000400087947 */ /* 0x000fea0003800000 */
.L_x_14857:
        /* <DEDUP_REMOVED lines=21> */
.L_x_14866:
[----:B------:R-:W-:Y:S05]  /*0c20*/  BSYNC B1 ;  /* 0x0000000000017941 */ /* 0x000fea0003800000 */
.L_x_14865:
[----:B------:R-:W-:Y:S01]  /*0c30*/  IMAD.SHL.U32 R3, R3, 0x200000, RZ ;  /* 0x0020000003037824 */ /* 0x000fe200078e00ff */
[----:B------:R-:W-:-:S04]  /*0c40*/  LEA R5, R0, 0x37800000, 0x17 ;  /* 0x3780000000057811 */ /* 0x000fc800078eb8ff */
[----:B------:R-:W-:-:S07]  /*0c50*/  LOP3.LUT R26, R5, R3, R26, 0xfe, !PT ;  /* 0x00000003051a7212 */ /* 0x000fce00078efe1a */
.L_x_14864:
[----:B------:R-:W-:Y:S05]  /*0c60*/  BSYNC B0 ;  /* 0x0000000000007941 */ /* 0x000fea0003800000 */
.L_x_14863:
[----:B------:R-:W0:Y:S01]  /*0c70*/  F2I.FTZ.TRUNC.NTZ R26, R26 ;  /* 0x0000001a001a7305 */ /* 0x000e22000021f100 */
[----:B------:R-:W-:Y:S05]  /*0c80*/  BRA `(.L_x_14844) ;  /* 0x0000000000987947 */ /* 0x000fea0003800000 */
.L_x_14856:
        /* <DEDUP_REMOVED lines=14> */
.L_x_14870:
[----:B------:R-:W-:Y:S05]  /*0d70*/  BSYNC B0 ;  /* 0x0000000000007941 */ /* 0x000fea0003800000 */
.L_x_14869:
[----:B------:R-:W0:Y:S01]  /*0d80*/  F2I.FTZ.TRUNC.NTZ R26, R26 ;  /* 0x0000001a001a7305 */ /* 0x000e22000021f100 */
[----:B------:R-:W-:Y:S05]  /*0d90*/  BRA `(.L_x_14844) ;  /* 0x0000000000547947 */ /* 0x000fea0003800000 */
.L_x_14843:
        /* <DEDUP_REMOVED lines=17> */
.L_x_14871:
[----:B------:R-:W-:Y:S05]  /*0eb0*/  BRA `(.L_x_14844) ;  /* 0x00000000000c7947 */ /* 0x000fea0003800000 */
.L_x_14868:
[----:B------:R0:W5:Y:S01]  /*0ec0*/  LDG.E R26, desc[UR36][R4.64] ;  /* 0x00000024041a7981 */ /* 0x000162000c1e1900 */
[----:B------:R-:W-:Y:S05]  /*0ed0*/  BRA `(.L_x_14844) ;  /* 0x0000000000047947 */ /* 0x000fea0003800000 */
.L_x_14867:
[----:B------:R0:W5:Y:S02]  /*0ee0*/  LDG.E R26, desc[UR36][R4.64] ;  /* 0x00000024041a7981 */ /* 0x000164000c1e1900 */
.L_x_14844:
[----:B------:R-:W2:Y:S02]  /*0ef0*/  S2R R19, SR_TID.X ;  /* 0x0000000000137919 */ /* 0x000ea40000002100 */
[----:B--2---:R-:W-:-:S07]  /*0f00*/  VIADD R19, R19, 0x80 ;  /* 0x0000008013137836 */ /* 0x004fce0000000000 */
.L_x_14838:
[----:B------:R-:W-:Y:S05]  /*0f10*/  BSYNC B6 ;  /* 0x0000000000067941 */ /* 0x000fea0003800000 */
.L_x_14837:
        /* <DEDUP_REMOVED lines=23> */
.L_x_14877:
[----:B------:R0:W5:Y:S01]  /*1090*/  LDG.E.U8 R25, desc[UR36][R4.64] ;  /* 0x0000002404197981 */ /* 0x000162000c1e1100 */
[----:B------:R-:W-:Y:S05]  /*10a0*/  BRA `(.L_x_14879) ;  /* 0x0000000c00347947 */ /* 0x000fea0003800000 */
.L_x_14876:
        /* <DEDUP_REMOVED lines=8> */
.L_x_14881:
[----:B------:R0:W5:Y:S01]  /*1130*/  LDG.E R25, desc[UR36][R4.64] ;  /* 0x0000002404197981 */ /* 0x000162000c1e1900 */
[----:B------:R-:W-:Y:S05]  /*1140*/  BRA `(.L_x_14879) ;  /* 0x0000000c000c7947 */ /* 0x000fea0003800000 */
.L_x_14880:
[----:B------:R0:W5:Y:S01]  /*1150*/  LDG.E.S16 R25, desc[UR36][R4.64] ;  /* 0x0000002404197981 */ /* 0x000162000c1e1700 */
[----:B------:R-:W-:Y:S05]  /*1160*/  BRA `(.L_x_14879) ;  /* 0x0000000c00047947 */ /* 0x000fea0003800000 */
.L_x_14875:
        /* <DEDUP_REMOVED lines=9> */
.L_x_14883:
[----:B------:R-:W2:Y:S02]  /*1200*/  LDG.E.U16 R4, desc[UR36][R4.64] ;  /* 0x0000002404047981 */ /* 0x000ea4000c1e1500 */
[----:B--2---:R-:W-:-:S06]  /*1210*/  HADD2.F32 R25, -RZ, R4.H0_H0 ;  /* 0x20000004ff197230 */ /* 0x004fcc0000004100 */
[----:B------:R-:W0:Y:S01]  /*1220*/  F2I.FTZ.TRUNC.NTZ R25, R25 ;  /* 0x0000001900197305 */ /* 0x000e22000021f100 */
[----:B------:R-:W-:Y:S05]  /*1230*/  BRA `(.L_x_14879) ;  /* 0x0000000800d07947 */ /* 0x000fea0003800000 */
.L_x_14882:
        /* <DEDUP_REMOVED lines=9> */
.L_x_14885:
[----:B------:R-:W2:Y:S02]  /*12d0*/  LDG.E.U16 R4, desc[UR36][R4.64] ;  /* 0x0000002404047981 */ /* 0x000ea4000c1e1500 */
[----:B--2---:R-:W-:-:S06]  /*12e0*/  HADD2.F32 R25, -RZ, R4.H0_H0 ;  /* 0x20000004ff197230 */ /* 0x004fcc0000004100 */
[----:B------:R-:W0:Y:S01]  /*12f0*/  F2I.FTZ.TRUNC.NTZ R25, R25 ;  /* 0x0000001900197305 */ /* 0x000e22000021f100 */
[----:B------:R-:W-:Y:S05]  /*1300*/  BRA `(.L_x_14879) ;  /* 0x00000008009c7947 */ /* 0x000fea0003800000 */
.L_x_14884:
[----:B------:R-:W2:Y:S02]  /*1310*/  LDG.E.64 R4, desc[UR36][R4.64] ;  /* 0x0000002404047981 */ /* 0x000ea4000c1e1b00 */
[----:B--2---:R0:W1:Y:S01]  /*1320*/  F2I.F64.TRUNC R25, R4 ;  /* 0x0000000400197311 */ /* 0x004062000030d100 */
[----:B------:R-:W-:Y:S05]  /*1330*/  BRA `(.L_x_14879) ;  /* 0x0000000800907947 */ /* 0x000fea0003800000 */
.L_x_14874:
        /* <DEDUP_REMOVED lines=12> */
.L_x_14888:
[----:B------:R-:W2:Y:S02]  /*1400*/  LDG.E.64 R4, desc[UR36][R4.64] ;  /* 0x0000002404047981 */ /* 0x000ea4000c1e1b00 */
[----:B--2---:R0:W1:Y:S01]  /*1410*/  F2I.F64.TRUNC R25, R4 ;  /* 0x0000000400197311 */ /* 0x004062000030d100 */
[----:B------:R-:W-:Y:S05]  /*1420*/  BRA `(.L_x_14879) ;  /* 0x0000000800547947 */ /* 0x000fea0003800000 */
.L_x_14887:
        /* <DEDUP_REMOVED lines=27> */
.L_x_14890:
        /* <DEDUP_REMOVED lines=12> */
[----:B------:R2:W3:Y:S01]  /*16a0*/  F2I.FTZ.TRUNC.NTZ R25, R0 ;  /* 0x0000000000197305 */ /* 0x0004e2000021f100 */
[----:B------:R-:W-:Y:S05]  /*16b0*/  BRA `(.L_x_14879) ;  /* 0x0000000400b07947 */ /* 0x000fea0003800000 */
.L_x_14889:
[----:B------:R-:W2:Y:S02]  /*16c0*/  LDG.E.U16 R25, desc[UR36][R4.64] ;  /* 0x0000002404197981 */ /* 0x000ea4000c1e1500 */
[----:B--2---:R-:W-:-:S06]  /*16d0*/  IMAD.U32 R25, R25, 0x10000, RZ ;  /* 0x0001000019197824 */ /* 0x004fcc00078e00ff */
[----:B------:R-:W4:Y:S01]  /*16e0*/  F2I.FTZ.TRUNC.NTZ R25, R25 ;  /* 0x0000001900197305 */ /* 0x000f22000021f100 */
[----:B------:R-:W-:Y:S05]  /*16f0*/  BRA `(.L_x_14879) ;  /* 0x0000000400a07947 */ /* 0x000fea0003800000 */
.L_x_14886:
        /* <DEDUP_REMOVED lines=10> */
.L_x_14893:
        /* <DEDUP_REMOVED lines=21> */
.L_x_14897:
[----:B------:R-:W-:Y:S05]  /*18f0*/  BSYNC B1 ;  /* 0x0000000000017941 */ /* 0x000fea0003800000 */
.L_x_14896:
[----:B------:R-:W-:Y:S01]  /*1900*/  IMAD.SHL.U32 R3, R3, 0x100000, RZ ;  /* 0x0010000003037824 */ /* 0x000fe200078e00ff */
[----:B------:R-:W-:-:S04]  /*1910*/  LEA R0, R0, 0x3b800000, 0x17 ;  /* 0x3b80000000007811 */ /* 0x000fc800078eb8ff */
[----:B------:R-:W-:-:S07]  /*1920*/  LOP3.LUT R25, R0, R3, R25, 0xfe, !PT ;  /* 0x0000000300197212 */ /* 0x000fce00078efe19 */
.L_x_14895:
[----:B------:R-:W-:Y:S05]  /*1930*/  BSYNC B0 ;  /* 0x0000000000007941 */ /* 0x000fea0003800000 */
.L_x_14894:
[----:B------:R-:W0:Y:S01]  /*1940*/  F2I.FTZ.TRUNC.NTZ R25, R25 ;  /* 0x0000001900197305 */ /* 0x000e22000021f100 */
[----:B------:R-:W-:Y:S05]  /*1950*/  BRA `(.L_x_14879) ;  /* 0x0000000400087947 */ /* 0x000fea0003800000 */
.L_x_14892:
        /* <DEDUP_REMOVED lines=21> */
.L_x_14901:
[----:B------:R-:W-:Y:S05]  /*1ab0*/  BSYNC B1 ;  /* 0x0000000000017941 */ /* 0x000fea0003800000 */
.L_x_14900:
[----:B------:R-:W-:Y:S01]  /*1ac0*/  IMAD.SHL.U32 R3, R3, 0x200000, RZ ;  /* 0x0020000003037824 */ /* 0x000fe200078e00ff */
[----:B------:R-:W-:-:S04]  /*1ad0*/  LEA R0, R0, 0x37800000, 0x17 ;  /* 0x3780000000007811 */ /* 0x000fc800078eb8ff */
[----:B------:R-:W-:-:S07]  /*1ae0*/  LOP3.LUT R25, R0, R3, R25, 0xfe, !PT ;  /* 0x0000000300197212 */ /* 0x000fce00078efe19 */
.L_x_14899:
[----:B------:R-:W-:Y:S05]  /*1af0*/  BSYNC B0 ;  /* 0x0000000000007941 */ /* 0x000fea0003800000 */
.L_x_14898:
[----:B------:R-:W0:Y:S01]  /*1b00*/  F2I.FTZ.TRUNC.NTZ R25, R25 ;  /* 0x0000001900197305 */ /* 0x000e22000021f100 */
[----:B------:R-:W-:Y:S05]  /*1b10*/  BRA `(.L_x_14879) ;  /* 0x0000000000987947 */ /* 0x000fea0003800000 */
.L_x_14891:
        /* <DEDUP_REMOVED lines=14> */
.L_x_14905:
[----:B------:R-:W-:Y:S05]  /*1c00*/  BSYNC B0 ;  /* 0x0000000000007941 */ /* 0x000fea0003800000 */
.L_x_14904:
[----:B------:R-:W0:Y:S01]  /*1c10*/  F2I.FTZ.TRUNC.NTZ R25, R25 ;  /* 0x0000001900197305 */ /* 0x000e22000021f100 */
[----:B------:R-:W-:Y:S05]  /*1c20*/  BRA `(.L_x_14879) ;  /* 0x0000000000547947 */ /* 0x000fea0003800000 */
.L_x_14878:
        /* <DEDUP_REMOVED lines=17> */
.L_x_14906:
[----:B------:R-:W-:Y:S05]  /*1d40*/  BRA `(.L_x_14879) ;  /* 0x00000000000c7947 */ /* 0x000fea0003800000 */
.L_x_14903:
[----:B------:R0:W5:Y:S01]  /*1d50*/  LDG.E R25, desc[UR36][R4.64] ;  /* 0x0000002404197981 */ /* 0x000162000c1e1900 */
[----:B------:R-:W-:Y:S05]  /*1d60*/  BRA `(.L_x_14879) ;  /* 0x0000000000047947 */ /* 0x000fea0003800000 */
.L_x_14902:
[----:B------:R0:W5:Y:S02]  /*1d70*/  LDG.E R25, desc[UR36][R4.64] ;  /* 0x0000002404197981 */ /* 0x000164000c1e1900 */
.L_x_14879:
[----:B------:R-:W-:-:S07]  /*1d80*/  VIADD R19, R19, 0x80 ;  /* 0x0000008013137836 */ /* 0x000fce0000000000 */
.L_x_14873:
[----:B------:R-:W-:Y:S05]  /*1d90*/  BSYNC B6 ;  /* 0x0000000000067941 */ /* 0x000fea0003800000 */
.L_x_14872:
[----:B------:R-:W-:Y:S01]  /*1da0*/  ISETP.GE.AND P0, PT, R19, R22, PT ;  /* 0x000000161300720c */ /* 0x000fe20003f06270 */
[----:B------:R-:W-:Y:S01]  /*1db0*/  BSSY B6, `(.L_x_14907) ;  /* 0x00000e7000067945 */ /* 0x000fe20003800000 */
[----:B------:R-:W-:-:S11]  /*1dc0*/  CS2R R16, SRZ ;  /* 0x0000000000107805 */ /* 0x000fd6000001ff00 */
[----:B------:R-:W-:Y:S05]  /*1dd0*/  @P0 BRA `(.L_x_14908) ;  /* 0x0000000c00900947 */ /* 0x000fea0003800000 */
[----:B01-34-:R-:W0:Y:S01]  /*1de0*/  LDC.64 R4, c[0x0][0x220] ;  /* 0x00008800ff047b82 */ /* 0x01be220000000a00 */
        /* <DEDUP_REMOVED lines=19> */
.L_x_14912:
[----:B------:R0:W5:Y:S01]  /*1f20*/  LDG.E.U8 R17, desc[UR36][R4.64] ;  /* 0x0000002404117981 */ /* 0x000162000c1e1100 */
[----:B------:R-:W-:Y:S05]  /*1f30*/  BRA `(.L_x_14914) ;  /* 0x0000000c00347947 */ /* 0x000fea0003800000 */
.L_x_14911:
        /* <DEDUP_REMOVED lines=8> */
.L_x_14916:
[----:B------:R0:W5:Y:S01]  /*1fc0*/  LDG.E R17, desc[UR36][R4.64] ;  /* 0x0000002404117981 */ /* 0x000162000c1e1900 */
[----:B------:R-:W-:Y:S05]  /*1fd0*/  BRA `(.L_x_14914) ;  /* 0x0000000c000c7947 */ /* 0x000fea0003800000 */
.L_x_14915:
[----:B------:R0:W5:Y:S01]  /*1fe0*/  LDG.E.S16 R17, desc[UR36][R4.64] ;  /* 0x0000002404117981 */ /* 0x000162000c1e1700 */
[----:B------:R-:W-:Y:S05]  /*1ff0*/  BRA `(.L_x_14914) ;  /* 0x0000000c00047947 */ /* 0x000fea0003800000 */
.L_x_14910:
        /* <DEDUP_REMOVED lines=9> */
.L_x_14918:
[----:B------:R-:W2:Y:S02]  /*2090*/  LDG.E.U16 R4, desc[UR36][R4.64] ;  /* 0x0000002404047981 */ /* 0x000ea4000c1e1500 */
[----:B--2---:R-:W-:-:S06]  /*20a0*/  HADD2.F32 R17, -RZ, R4.H0_H0 ;  /* 0x20000004ff117230 */ /* 0x004fcc0000004100 */
[----:B------:R-:W0:Y:S01]  /*20b0*/  F2I.FTZ.TRUNC.NTZ R17, R17 ;  /* 0x0000001100117305 */ /* 0x000e22000021f100 */
[----:B------:R-:W-:Y:S05]  /*20c0*/  BRA `(.L_x_14914) ;  /* 0x0000000800d07947 */ /* 0x000fea0003800000 */
.L_x_14917:
        /* <DEDUP_REMOVED lines=9> */
.L_x_14920:
[----:B------:R-:W2:Y:S02]  /*2160*/  LDG.E.U16 R4, desc[UR36][R4.64] ;  /* 0x0000002404047981 */ /* 0x000ea4000c1e1500 */
[----:B--2---:R-:W-:-:S06]  /*2170*/  HADD2.F32 R17, -RZ, R4.H0_H0 ;  /* 0x20000004ff117230 */ /* 0x004fcc0000004100 */
[----:B------:R-:W0:Y:S01]  /*2180*/  F2I.FTZ.TRUNC.NTZ R17, R17 ;  /* 0x0000001100117305 */ /* 0x000e22000021f100 */
[----:B------:R-:W-:Y:S05]  /*2190*/  BRA `(.L_x_14914) ;  /* 0x00000008009c7947 */ /* 0x000fea0003800000 */
.L_x_14919:
[----:B------:R-:W2:Y:S02]  /*21a0*/  LDG.E.64 R4, desc[UR36][R4.64] ;  /* 0x0000002404047981 */ /* 0x000ea4000c1e1b00 */
[----:B--2---:R0:W1:Y:S01]  /*21b0*/  F2I.F64.TRUNC R17, R4 ;  /* 0x0000000400117311 */ /* 0x004062000030d100 */
[----:B------:R-:W-:Y:S05]  /*21c0*/  BRA `(.L_x_14914) ;  /* 0x0000000800907947 */ /* 0x000fea0003800000 */
.L_x_14909:
        /* <DEDUP_REMOVED lines=12> */
.L_x_14923:
[----:B------:R-:W2:Y:S02]  /*2290*/  LDG.E.64 R4, desc[UR36][R4.64] ;  /* 0x0000002404047981 */ /* 0x000ea4000c1e1b00 */
[----:B--2---:R0:W1:Y:S01]  /*22a0*/  F2I.F64.TRUNC R17, R4 ;  /* 0x0000000400117311 */ /* 0x004062000030d100 */
[----:B------:R-:W-:Y:S05]  /*22b0*/  BRA `(.L_x_14914) ;  /* 0x0000000800547947 */ /* 0x000fea0003800000 */
.L_x_14922:
        /* <DEDUP_REMOVED lines=27> */
.L_x_14925:
        /* <DEDUP_REMOVED lines=14> */
.L_x_14924:
[----:B------:R-:W2:Y:S02]  /*2550*/  LDG.E.U16 R17, desc[UR36][R4.64] ;  /* 0x0000002404117981 */ /* 0x000ea4000c1e1500 */
[----:B--2---:R-:W-:-:S06]  /*2560*/  IMAD.U32 R17, R17, 0x10000, RZ ;  /* 0x0001000011117824 */ /* 0x004fcc00078e00ff */
[----:B------:R-:W0:Y:S01]  /*2570*/  F2I.FTZ.TRUNC.NTZ R17, R17 ;  /* 0x0000001100117305 */ /* 0x000e22000021f100 */
[----:B------:R-:W-:Y:S05]  /*2580*/  BRA `(.L_x_14914) ;  /* 0x0000000400a07947 */ /* 0x000fea0003800000 */
.L_x_14921:
        /* <DEDUP_REMOVED lines=10> */
.L_x_14928:
        /* <DEDUP_REMOVED lines=21> */
.L_x_14932:
[----:B------:R-:W-:Y:S05]  /*2780*/  BSYNC B1 ;  /* 0x0000000000017941 */ /* 0x000fea0003800000 */
.L_x_14931:
[----:B------:R-:W-:Y:S01]  /*2790*/  IMAD.SHL.U32 R3, R3, 0x100000, RZ ;  /* 0x0010000003037824 */ /* 0x000fe200078e00ff */
[----:B------:R-:W-:-:S04]  /*27a0*/  LEA R0, R0, 0x3b800000, 0x17 ;  /* 0x3b80000000007811 */ /* 0x000fc800078eb8ff */
[----:B------:R-:W-:-:S07]  /*27b0*/  LOP3.LUT R17, R0, R3, R17, 0xfe, !PT ;  /* 0x0000000300117212 */ /* 0x000fce00078efe11 */
.L_x_14930:
[----:B------:R-:W-:Y:S05]  /*27c0*/  BSYNC B0 ;  /* 0x0000000000007941 */ /* 0x000fea0003800000 */
.L_x_14929:
[----:B------:R-:W1:Y:S01]  /*27d0*/  F2I.FTZ.TRUNC.NTZ R17, R17 ;  /* 0x0000001100117305 */ /* 0x000e62000021f100 */
[----:B------:R-:W-:Y:S05]  /*27e0*/  BRA `(.L_x_14914) ;  /* 0x0000000400087947 */ /* 0x000fea0003800000 */
.L_x_14927:
        /* <DEDUP_REMOVED lines=21> */
.L_x_14936:
[----:B------:R-:W-:Y:S05]  /*2940*/  BSYNC B1 ;  /* 0x0000000000017941 */ /* 0x000fea0003800000 */
.L_x_14935:
[----:B------:R-:W-:Y:S01]  /*2950*/  IMAD.SHL.U32 R3, R3, 0x200000, RZ ;  /* 0x0020000003037824 */ /* 0x000fe200078e00ff */
[----:B------:R-:W-:-:S04]  /*2960*/  LEA R0, R0, 0x37800000, 0x17 ;  /* 0x3780000000007811 */ /* 0x000fc800078eb8ff */
[----:B------:R-:W-:-:S07]  /*2970*/  LOP3.LUT R17, R0, R3, R17, 0xfe, !PT ;  /* 0x0000000300117212 */ /* 0x000fce00078efe11 */
.L_x_14934:
[----:B------:R-:W-:Y:S05]  /*2980*/  BSYNC B0 ;  /* 0x0000000000007941 */ /* 0x000fea0003800000 */
.L_x_14933:
[----:B------:R-:W2:Y:S01]  /*2990*/  F2I.FTZ.TRUNC.NTZ R17, R17 ;  /* 0x0000001100117305 */ /* 0x000ea2000021f100 */
[----:B------:R-:W-:Y:S05]  /*29a0*/  BRA `(.L_x_14914) ;  /* 0x0000000000987947 */ /* 0x000fea0003800000 */
.L_x_14926:
        /* <DEDUP_REMOVED lines=14> */
.L_x_14940:
[----:B------:R-:W-:Y:S05]  /*2a90*/  BSYNC B0 ;  /* 0x0000000000007941 */ /* 0x000fea0003800000 */
.L_x_14939:
[----:B------:R-:W4:Y:S01]  /*2aa0*/  F2I.FTZ.TRUNC.NTZ R17, R17 ;  /* 0x0000001100117305 */ /* 0x000f22000021f100 */
[----:B------:R-:W-:Y:S05]  /*2ab0*/  BRA `(.L_x_14914) ;  /* 0x0000000000547947 */ /* 0x000fea0003800000 */
.L_x_14913:
        /* <DEDUP_REMOVED lines=17> */
.L_x_14941:
[----:B------:R-:W-:Y:S05]  /*2bd0*/  BRA `(.L_x_14914) ;  /* 0x00000000000c7947 */ /* 0x000fea0003800000 */
.L_x_14938:
[----:B------:R0:W5:Y:S01]  /*2be0*/  LDG.E R17, desc[UR36][R4.64] ;  /* 0x0000002404117981 */ /* 0x000162000c1e1900 */
[----:B------:R-:W-:Y:S05]  /*2bf0*/  BRA `(.L_x_14914) ;  /* 0x0000000000047947 */ /* 0x000fea0003800000 */
.L_x_14937:
[----:B------:R3:W5:Y:S02]  /*2c00*/  LDG.E R17, desc[UR36][R4.64] ;  /* 0x0000002404117981 */ /* 0x000764000c1e1900 */
.L_x_14914:
[----:B------:R-:W-:-:S07]  /*2c10*/  VIADD R19, R19, 0x80 ;  /* 0x0000008013137836 */ /* 0x000fce0000000000 */
.L_x_14908:
[----:B------:R-:W-:Y:S05]  /*2c20*/  BSYNC B6 ;  /* 0x0000000000067941 */ /* 0x000fea0003800000 */
.L_x_14907:
[----:B------:R-:W-:Y:S01]  /*2c30*/  ISETP.GE.AND P0, PT, R19, R22, PT ;  /* 0x000000161300720c */ /* 0x000fe20003f06270 */
[----:B------:R-:W-:-:S12]  /*2c40*/  BSSY B6, `(.L_x_14942) ;  /* 0x00000e3000067945 */ /* 0x000fd80003800000 */
[----:B------:R-:W-:Y:S05]  /*2c50*/  @P0 BRA `(.L_x_14943) ;  /* 0x0000000c00840947 */ /* 0x000fea0003800000 */
        /* <DEDUP_REMOVED lines=19> */
.L_x_14947:
[----:B------:R0:W5:Y:S01]  /*2d90*/  LDG.E.U8 R16, desc[UR36][R4.64] ;  /* 0x0000002404107981 */ /* 0x000162000c1e1100 */
[----:B------:R-:W-:Y:S05]  /*2da0*/  BRA `(.L_x_14943) ;  /* 0x0000000c00307947 */ /* 0x000fea0003800000 */
.L_x_14946:
        /* <DEDUP_REMOVED lines=8> */
.L_x_14950:
[----:B------:R0:W5:Y:S01]  /*2e30*/  LDG.E R16, desc[UR36][R4.64] ;  /* 0x0000002404107981 */ /* 0x000162000c1e1900 */
[----:B------:R-:W-:Y:S05]  /*2e40*/  BRA `(.L_x_14943) ;  /* 0x0000000c00087947 */ /* 0x000fea0003800000 */
.L_x_14949:
[----:B------:R0:W5:Y:S01]  /*2e50*/  LDG.E.S16 R16, desc[UR36][R4.64] ;  /* 0x0000002404107981 */ /* 0x000162000c1e1700 */
[----:B------:R-:W-:Y:S05]  /*2e60*/  BRA `(.L_x_14943) ;  /* 0x0000000c00007947 */ /* 0x000fea0003800000 */
.L_x_14945:
        /* <DEDUP_REMOVED lines=9> */
.L_x_14952:
[----:B------:R-:W2:Y:S02]  /*2f00*/  LDG.E.U16 R4, desc[UR36][R4.64] ;  /* 0x0000002404047981 */ /* 0x000ea4000c1e1500 */
[----:B--2---:R-:W-:-:S06]  /*2f10*/  HADD2.F32 R16, -RZ, R4.H0_H0 ;  /* 0x20000004ff107230 */ /* 0x004fcc0000004100 */
[----:B------:R-:W0:Y:S01]  /*2f20*/  F2I.FTZ.TRUNC.NTZ R16, R16 ;  /* 0x0000001000107305 */ /* 0x000e22000021f100 */
[----:B------:R-:W-:Y:S05]  /*2f30*/  BRA `(.L_x_14943) ;  /* 0x0000000800cc7947 */ /* 0x000fea0003800000 */
.L_x_14951:
        /* <DEDUP_REMOVED lines=9> */
.L_x_14954:
[----:B------:R-:W2:Y:S02]  /*2fd0*/  LDG.E.U16 R4, desc[UR36][R4.64] ;  /* 0x0000002404047981 */ /* 0x000ea4000c1e1500 */
[----:B--2---:R-:W-:-:S06]  /*2fe0*/  HADD2.F32 R16, -RZ, R4.H0_H0 ;  /* 0x20000004ff107230 */ /* 0x004fcc0000004100 */
[----:B------:R-:W0:Y:S01]  /*2ff0*/  F2I.FTZ.TRUNC.NTZ R16, R16 ;  /* 0x0000001000107305 */ /* 0x000e22000021f100 */
[----:B------:R-:W-:Y:S05]  /*3000*/  BRA `(.L_x_14943) ;  /* 0x0000000800987947 */ /* 0x000fea0003800000 */
.L_x_14953:
[----:B------:R-:W2:Y:S02]  /*3010*/  LDG.E.64 R4, desc[UR36][R4.64] ;  /* 0x0000002404047981 */ /* 0x000ea4000c1e1b00 */
[----:B--2---:R0:W1:Y:S01]  /*3020*/  F2I.F64.TRUNC R16, R4 ;  /* 0x0000000400107311 */ /* 0x004062000030d100 */
[----:B------:R-:W-:Y:S05]  /*3030*/  BRA `(.L_x_14943) ;  /* 0x00000008008c7947 */ /* 0x000fea0003800000 */
.L_x_14944:
        /* <DEDUP_REMOVED lines=12> */
.L_x_14957:
[----:B------:R-:W2:Y:S02]  /*3100*/  LDG.E.64 R4, desc[UR36][R4.64] ;  /* 0x0000002404047981 */ /* 0x000ea4000c1e1b00 */
[----:B--2---:R0:W1:Y:S01]  /*3110*/  F2I.F64.TRUNC R16, R4 ;  /* 0x0000000400107311 */ /* 0x004062000030d100 */
[----:B------:R-:W-:Y:S05]  /*3120*/  BRA `(.L_x_14943) ;  /* 0x0000000800507947 */ /* 0x000fea0003800000 */
.L_x_14956:
        /* <DEDUP_REMOVED lines=27> */
.L_x_14959:
        /* <DEDUP_REMOVED lines=14> */
.L_x_14958:
[----:B------:R-:W2:Y:S02]  /*33c0*/  LDG.E.U16 R16, desc[UR36][R4.64] ;  /* 0x0000002404107981 */ /* 0x000ea4000c1e1500 */
[----:B--2---:R-:W-:-:S06]  /*33d0*/  IMAD.U32 R16, R16, 0x10000, RZ ;  /* 0x0001000010107824 */ /* 0x004fcc00078e00ff */
[----:B------:R-:W0:Y:S01]  /*33e0*/  F2I.FTZ.TRUNC.NTZ R16, R16 ;  /* 0x0000001000107305 */ /* 0x000e22000021f100 */
[----:B------:R-:W-:Y:S05]  /*33f0*/  BRA `(.L_x_14943) ;  /* 0x00000004009c7947 */ /* 0x000fea0003800000 */
.L_x_14955:
        /* <DEDUP_REMOVED lines=10> */
.L_x_14962:
        /* <DEDUP_REMOVED lines=21> */
.L_x_14966:
[----:B------:R-:W-:Y:S05]  /*35f0*/  BSYNC B1 ;  /* 0x0000000000017941 */ /* 0x000fea0003800000 */
.L_x_14965:
[----:B------:R-:W-:Y:S01]  /*3600*/  IMAD.SHL.U32 R3, R3, 0x100000, RZ ;  /* 0x0010000003037824 */ /* 0x000fe200078e00ff */
[----:B------:R-:W-:-:S04]  /*3610*/  LEA R5, R0, 0x3b800000, 0x17 ;  /* 0x3b80000000057811 */ /* 0x000fc800078eb8ff */
[----:B------:R-:W-:-:S07]  /*3620*/  LOP3.LUT R16, R5, R3, R16, 0xfe, !PT ;  /* 0x0000000305107212 */ /* 0x000fce00078efe10 */
.L_x_14964:
[----:B------:R-:W-:Y:S05]  /*3630*/  BSYNC B0 ;  /* 0x0000000000007941 */ /* 0x000fea0003800000 */
.L_x_14963:
[----:B------:R-:W0:Y:S01]  /*3640*/  F2I.FTZ.TRUNC.NTZ R16, R16 ;  /* 0x0000001000107305 */ /* 0x000e22000021f100 */
[----:B------:R-:W-:Y:S05]  /*3650*/  BRA `(.L_x_14943) ;  /* 0x0000000400047947 */ /* 0x000fea0003800000 */
.L_x_14961:
        /* <DEDUP_REMOVED lines=21> */
.L_x_14970:
[----:B------:R-:W-:Y:S05]  /*37b0*/  BSYNC B1 ;  /* 0x0000000000017941 */ /* 0x000fea0003800000 */
.L_x_14969:
[----:B------:R-:W-:Y:S01]  /*37c0*/  IMAD.SHL.U32 R3, R3, 0x200000, RZ ;  /* 0x0020000003037824 */ /* 0x000fe200078e00ff */
[----:B------:R-:W-:-:S04]  /*37d0*/  LEA R5, R0, 0x37800000, 0x17 ;  /* 0x3780000000057811 */ /* 0x000fc800078eb8ff */
[----:B------:R-:W-:-:S07]  /*37e0*/  LOP3.LUT R16, R5, R3, R16, 0xfe, !PT ;  /* 0x0000000305107212 */ /* 0x000fce00078efe10 */
.L_x_14968:
[----:B------:R-:W-:Y:S05]  /*37f0*/  BSYNC B0 ;  /* 0x0000000000007941 */ /* 0x000fea0003800000 */
.L_x_14967:
[----:B------:R-:W0:Y:S01]  /*3800*/  F2I.FTZ.TRUNC.NTZ R16, R16 ;  /* 0x0000001000107305 */ /* 0x000e22000021f100 */
[----:B------:R-:W-:Y:S05]  /*3810*/  BRA `(.L_x_14943) ;  /* 0x0000000000947947 */ /* 0x000fea0003800000 */
.L_x_14960:
        /* <DEDUP_REMOVED lines=14> */
.L_x_14974:
[----:B------:R-:W-:Y:S05]  /*3900*/  BSYNC B0 ;  /* 0x0000000000007941 */ /* 0x000fea0003800000 */
.L_x_14973:
[----:B------:R-:W0:Y:S01]  /*3910*/  F2I.FTZ.TRUNC.NTZ R16, R16 ;  /* 0x0000001000107305 */ /* 0x000e22000021f100 */
[----:B------:R-:W-:Y:S05]  /*3920*/  BRA `(.L_x_14943) ;  /* 0x0000000000507947 */ /* 0x000fea0003800000 */
.L_x_14948:
        /* <DEDUP_REMOVED lines=16> */
.L_x_14975:
[----:B------:R-:W-:Y:S05]  /*3a30*/  BRA `(.L_x_14943) ;  /* 0x00000000000c7947 */ /* 0x000fea0003800000 */
.L_x_14972:
[----:B------:R0:W5:Y:S01]  /*3a40*/  LDG.E R16, desc[UR36][R4.64] ;  /* 0x0000002404107981 */ /* 0x000162000c1e1900 */
[----:B------:R-:W-:Y:S05]  /*3a50*/  BRA `(.L_x_14943) ;  /* 0x0000000000047947 */ /* 0x000fea0003800000 */
.L_x_14971:
[----:B------:R0:W5:Y:S02]  /*3a60*/  LDG.E R16, desc[UR36][R4.64] ;  /* 0x0000002404107981 */ /* 0x000164000c1e1900 */
.L_x_14943:
[----:B------:R-:W-:Y:S05]  /*3a70*/  BSYNC B6 ;  /* 0x0000000000067941 */ /* 0x000fea0003800000 */
.L_x_14942:
[----:B------:R-:W2:Y:S01]  /*3a80*/  S2R R23, SR_TID.X ;  /* 0x0000000000177919 */ /* 0x000ea20000002100 */
[----:B------:R-:W2:Y:S01]  /*3a90*/  LDC.U8 R18, c[0x0][0x234] ;  /* 0x00008d00ff127b82 */ /* 0x000ea20000000000 */
[----:B------:R-:W-:Y:S01]  /*3aa0*/  BSSY B6, `(.L_x_14976) ;  /* 0x00000f1000067945 */ /* 0x000fe20003800000 */
[----:B01-345:R-:W-:Y:S02]  /*3ab0*/  IMAD.MOV R24, RZ, RZ, -R25 ;  /* 0x000000ffff187224 */ /* 0x03bfe400078e0a19 */
[----:B--2---:R-:W-:Y:S01]  /*3ac0*/  IMAD.MOV R19, RZ, RZ, -R17 ;  /* 0x000000ffff137224 */ /* 0x004fe200078e0a11 */
        /* <DEDUP_REMOVED lines=9> */
[----:B------:R-:W-:-:S03]  /*3b60*/  IMAD.MOV R4, RZ, RZ, -R26 ;  /* 0x000000ffff047224 */ /* 0x000fc600078e0a1a */
        /* <DEDUP_REMOVED lines=14> */
.L_x_14981:
[----:B------:R0:W-:Y:S01]  /*3c50*/  STG.E.U8 desc[UR36][R8.64], R4 ;  /* 0x0000000408007986 */ /* 0x0001e2000c101124 */
[----:B------:R-:W-:Y:S05]  /*3c60*/  BRA `(.L_x_14977) ;  /* 0x0000000c00507947 */ /* 0x000fea0003800000 */
.L_x_14980:
        /* <DEDUP_REMOVED lines=9> */
.L_x_14984:
[----:B------:R0:W-:Y:S01]  /*3d00*/  STG.E desc[UR36][R8.64], R4 ;  /* 0x0000000408007986 */ /* 0x0001e2000c101924 */
[----:B------:R-:W-:Y:S05]  /*3d10*/  BRA `(.L_x_14977) ;  /* 0x0000000c00247947 */ /* 0x000fea0003800000 */
.L_x_14983:
[----:B------:R0:W-:Y:S01]  /*3d20*/  STG.E.U16 desc[UR36][R8.64], R4 ;  /* 0x0000000408007986 */ /* 0x0001e2000c101524 */
[----:B------:R-:W-:Y:S05]  /*3d30*/  BRA `(.L_x_14977) ;  /* 0x0000000c001c7947 */ /* 0x000fea0003800000 */
.L_x_14979:
        /* <DEDUP_REMOVED lines=9> */
.L_x_14986:
[----:B------:R-:W-:-:S04]  /*3dd0*/  I2FP.F32.S32 R0, R4 ;  /* 0x0000000400007245 */ /* 0x000fc80000201400 */
[----:B------:R-:W-:-:S05]  /*3de0*/  F2FP.F16.F32.PACK_AB R0, RZ, R0 ;  /* 0x00000000ff00723e */ /* 0x000fca00000000ff */
[----:B------:R0:W-:Y:S01]  /*3df0*/  STG.E.U16 desc[UR36][R8.64], R0 ;  /* 0x0000000008007986 */ /* 0x0001e2000c101524 */
[----:B------:R-:W-:Y:S05]  /*3e00*/  BRA `(.L_x_14977) ;  /* 0x0000000800e87947 */ /* 0x000fea0003800000 */
.L_x_14985:
        /* <DEDUP_REMOVED lines=10> */
.L_x_14988:
[----:B------:R-:W-:-:S04]  /*3eb0*/  I2FP.F32.S32 R4, R4 ;  /* 0x0000000400047245 */ /* 0x000fc80000201400 */
[----:B------:R-:W-:-:S04]  /*3ec0*/  F2FP.F16.F32.PACK_AB R3, RZ, R4 ;  /* 0x00000004ff03723e */ /* 0x000fc800000000ff */
[----:B------:R-:W-:-:S05]  /*3ed0*/  PRMT R3, R3, 0x5410, RZ ;  /* 0x0000541003037816 */ /* 0x000fca00000000ff */
[----:B------:R0:W-:Y:S01]  /*3ee0*/  STG.E desc[UR36][R8.64], R3 ;  /* 0x0000000308007986 */ /* 0x0001e2000c101924 */
[----:B------:R-:W-:Y:S05]  /*3ef0*/  BRA `(.L_x_14977) ;  /* 0x0000000800ac7947 */ /* 0x000fea0003800000 */
.L_x_14987:
[----:B------:R-:W0:Y:S02]  /*3f00*/  I2F.F64 R4, R4 ;  /* 0x0000000400047312 */ /* 0x000e240000201c00 */
[----:B0-----:R0:W-:Y:S01]  /*3f10*/  STG.E.64 desc[UR36][R8.64], R4 ;  /* 0x0000000408007986 */ /* 0x0011e2000c101b24 */
[----:B------:R-:W-:Y:S05]  /*3f20*/  BRA `(.L_x_14977) ;  /* 0x0000000800a07947 */ /* 0x000fea0003800000 */
.L_x_14978:
        /* <DEDUP_REMOVED lines=12> */
.L_x_14991:
[----:B------:R-:W0:Y:S01]  /*3ff0*/  I2F.F64 R4, R4 ;  /* 0x0000000400047312 */ /* 0x000e220000201c00 */
[----:B------:R-:W-:-:S05]  /*4000*/  CS2R R6, SRZ ;  /* 0x0000000000067805 */ /* 0x000fca000001ff00 */
[----:B0-----:R0:W-:Y:S01]  /*4010*/  STG.E.128 desc[UR36][R8.64], R4 ;  /* 0x0000000408007986 */ /* 0x0011e2000c101d24 */
[----:B------:R-:W-:Y:S05]  /*4020*/  BRA `(.L_x_14977) ;  /* 0x0000000800607947 */ /* 0x000fea0003800000 */
.L_x_14990:
        /* <DEDUP_REMOVED lines=21> */
.L_x_14995:
[----:B------:R-:W-:Y:S05]  /*4180*/  BSYNC B0 ;  /* 0x0000000000007941 */ /* 0x000fea0003800000 */
.L_x_14994:
[----:B------:R-:W-:-:S05]  /*4190*/  LOP3.LUT R5, R0, R5, RZ, 0xfc, !PT ;  /* 0x0000000500057212 */ /* 0x000fca00078efcff */
[----:B------:R0:W-:Y:S01]  /*41a0*/  STG.E.U8 desc[UR36][R8.64], R5 ;  /* 0x0000000508007986 */ /* 0x0001e2000c101124 */
[----:B------:R-:W-:Y:S05]  /*41b0*/  BRA `(.L_x_14977) ;  /* 0x0000000400fc7947 */ /* 0x000fea0003800000 */
.L_x_14993:
        /* <DEDUP_REMOVED lines=13> */
.L_x_14997:
[----:B------:R-:W-:Y:S01]  /*4290*/  IMAD.MOV.U32 R0, RZ, RZ, 0x7f ;  /* 0x0000007fff007424 */ /* 0x000fe200078e00ff */
[----:B------:R-:W-:-:S04]  /*42a0*/  ISETP.GT.U32.AND P0, PT, R3, 0x7f800000, PT ;  /* 0x7f8000000300780c */ /* 0x000fc80003f04070 */
[----:B------:R-:W-:-:S09]  /*42b0*/  SEL R0, R0, 0x7c, P0 ;  /* 0x0000007c00007807 */ /* 0x000fd20000000000 */
.L_x_14998:
[----:B------:R-:W-:Y:S05]  /*42c0*/  BSYNC B0 ;  /* 0x0000000000007941 */ /* 0x000fea0003800000 */
.L_x_14996:
[----:B------:R-:W-:-:S04]  /*42d0*/  LOP3.LUT R3, R5, 0x80000000, RZ, 0xc0, !PT ;  /* 0x8000000005037812 */ /* 0x000fc800078ec0ff */
[----:B------:R-:W-:-:S04]  /*42e0*/  SHF.R.U32.HI R3, RZ, 0x18, R3 ;  /* 0x00000018ff037819 */ /* 0x000fc80000011603 */
[----:B------:R-:W-:-:S05]  /*42f0*/  LOP3.LUT R3, R0, R3, RZ, 0xfc, !PT ;  /* 0x0000000300037212 */ /* 0x000fca00078efcff */
[----:B------:R0:W-:Y:S01]  /*4300*/  STG.E.U8 desc[UR36][R8.64], R3 ;  /* 0x0000000308007986 */ /* 0x0001e2000c101124 */
[----:B------:R-:W-:Y:S05]  /*4310*/  BRA `(.L_x_14977) ;  /* 0x0000000400a47947 */ /* 0x000fea0003800000 */
.L_x_14992:
[----:B------:R-:W-:-:S04]  /*4320*/  I2FP.F32.S32 R0, R4 ;  /* 0x0000000400007245 */ /* 0x000fc80000201400 */
[----:B------:R-:W-:-:S05]  /*4330*/  F2FP.BF16.F32.PACK_AB R0, RZ, R0 ;  /* 0x00000000ff00723e */ /* 0x000fca00000010ff */
[----:B------:R0:W-:Y:S01]  /*4340*/  STG.E.U16 desc[UR36][R8.64], R0 ;  /* 0x0000000008007986 */ /* 0x0001e2000c101524 */
[----:B------:R-:W-:Y:S05]  /*4350*/  BRA `(.L_x_14977) ;  /* 0x0000000400947947 */ /* 0x000fea0003800000 */
.L_x_14989:
        /* <DEDUP_REMOVED lines=10> */
.L_x_15001:
        /* <DEDUP_REMOVED lines=17> */
.L_x_15004:
[----:B------:R-:W-:-:S04]  /*4510*/  LOP3.LUT R3, R5, 0x80000000, RZ, 0xc0, !PT ;  /* 0x8000000005037812 */ /* 0x000fc800078ec0ff */
[----:B------:R-:W-:-:S04]  /*4520*/  SHF.R.U32.HI R3, RZ, 0x18, R3 ;  /* 0x00000018ff037819 */ /* 0x000fc80000011603 */
[----:B------:R-:W-:-:S04]  /*4530*/  LOP3.LUT R0, R0, R3, RZ, 0xfc, !PT ;  /* 0x0000000300007212 */ /* 0x000fc800078efcff */
[----:B------:R-:W-:-:S07]  /*4540*/  PRMT R4, R0, 0x7610, R4 ;  /* 0x0000761000047816 */ /* 0x000fce0000000004 */
.L_x_15003:
[----:B------:R-:W-:Y:S05]  /*4550*/  BSYNC B0 ;  /* 0x0000000000007941 */ /* 0x000fea0003800000 */
.L_x_15002:
[----:B------:R3:W-:Y:S01]  /*4560*/  STG.E.U8 desc[UR36][R8.64], R4 ;  /* 0x0000000408007986 */ /* 0x0007e2000c101124 */
[----:B------:R-:W-:Y:S05]  /*4570*/  BRA `(.L_x_14977) ;  /* 0x00000004000c7947 */ /* 0x000fea0003800000 */
.L_x_15000:
        /* <DEDUP_REMOVED lines=17> */
.L_x_15007:
[----:B------:R-:W-:-:S04]  /*4690*/  LOP3.LUT R3, R5, 0x80000000, RZ, 0xc0, !PT ;  /* 0x8000000005037812 */ /* 0x000fc800078ec0ff */
[----:B------:R-:W-:-:S04]  /*46a0*/  SHF.R.U32.HI R3, RZ, 0x18, R3 ;  /* 0x00000018ff037819 */ /* 0x000fc80000011603 */
[----:B------:R-:W-:-:S04]  /*46b0*/  LOP3.LUT R0, R0, R3, RZ, 0xfc, !PT ;  /* 0x0000000300007212 */ /* 0x000fc800078efcff */
[----:B------:R-:W-:-:S07]  /*46c0*/  PRMT R4, R0, 0x7610, R4 ;  /* 0x0000761000047816 */ /* 0x000fce0000000004 */
.L_x_15006:
[----:B------:R-:W-:Y:S05]  /*46d0*/  BSYNC B0 ;  /* 0x0000000000007941 */ /* 0x000fea0003800000 */
.L_x_15005:
[----:B------:R0:W-:Y:S01]  /*46e0*/  STG.E.U8 desc[UR36][R8.64], R4 ;  /* 0x0000000408007986 */ /* 0x0001e2000c101124 */
[----:B------:R-:W-:Y:S05]  /*46f0*/  BRA `(.L_x_14977) ;  /* 0x0000000000ac7947 */ /* 0x000fea0003800000 */
.L_x_14999:
        /* <DEDUP_REMOVED lines=22> */
.L_x_14982:
        /* <DEDUP_REMOVED lines=16> */
.L_x_15010:
[----:B------:R-:W-:Y:S05]  /*4960*/  BRA `(.L_x_14977) ;  /* 0x0000000000107947 */ /* 0x000fea0003800000 */
.L_x_15009:
[----:B------:R-:W-:-:S05]  /*4970*/  SHF.R.S32.HI R5, RZ, 0x1f, R4 ;  /* 0x0000001fff057819 */ /* 0x000fca0000011404 */
[----:B------:R2:W-:Y:S01]  /*4980*/  STG.E.64 desc[UR36][R8.64], R4 ;  /* 0x0000000408007986 */ /* 0x0005e2000c101b24 */
[----:B------:R-:W-:Y:S05]  /*4990*/  BRA `(.L_x_14977) ;  /* 0x0000000000047947 */ /* 0x000fea0003800000 */
.L_x_15008:
[----:B------:R0:W-:Y:S02]  /*49a0*/  STG.E desc[UR36][R8.64], R4 ;  /* 0x0000000408007986 */ /* 0x0001e4000c101924 */
.L_x_14977:
[----:B------:R-:W-:Y:S05]  /*49b0*/  BSYNC B6 ;  /* 0x0000000000067941 */ /* 0x000fea0003800000 */
.L_x_14976:
        /* <DEDUP_REMOVED lines=23> */
.L_x_15016:
[----:B------:R0:W-:Y:S01]  /*4b30*/  STG.E.U8 desc[UR36][R8.64], R24 ;  /* 0x0000001808007986 */ /* 0x0001e2000c101124 */
[----:B------:R-:W-:Y:S05]  /*4b40*/  BRA `(.L_x_15018) ;  /* 0x0000000c00887947 */ /* 0x000fea0003800000 */
.L_x_15015:
[----:B------:R-:W-:-:S13]  /*4b50*/  ISETP.NE.AND P0, PT, R0, 0x2, PT ;  /* 0x000000020000780c */ /* 0x000fda0003f05270 */
[----:B------:R-:W-:Y:S05]  /*4b60*/  @!P0 BRA `(.L_x_15019) ;  /* 0x0000000000288947 */ /* 0x000fea0003800000 */
[----:B------:R-:W-:-:S13]  /*4b70*/  ISETP.NE.AND P0, PT, R0, 0x3, PT ;  /* 0x000000030000780c */ /* 0x000fda0003f05270 */
[----:B------:R-:W-:Y:S05]  /*4b80*/  @!P0 BRA `(.L_x_15020) ;  /* 0x0000000000188947 */ /* 0x000fea0003800000 */
[----:B------:R-:W-:-:S13]  /*4b90*/  ISETP.NE.AND P0, PT, R0, 0x4, PT ;  /* 0x000000040000780c */ /* 0x000fda0003f05270 */
[----:B------:R-:W-:Y:S05]  /*4ba0*/  @P0 BRA `(.L_x_15017) ;  /* 0x0000000c00180947 */ /* 0x000fea0003800000 */
[----:B------:R-:W-:-:S05]  /*4bb0*/  IMAD.MOV R4, RZ, RZ, -R25 ;  /* 0x000000ffff047224 */ /* 0x000fca00078e0a19 */
[----:B------:R-:W-:-:S05]  /*4bc0*/  SHF.R.S32.HI R5, RZ, 0x1f, R4 ;  /* 0x0000001fff057819 */ /* 0x000fca0000011404 */
[----:B------:R0:W-:Y:S01]  /*4bd0*/  STG.E.64 desc[UR36][R8.64], R4 ;  /* 0x0000000408007986 */ /* 0x0001e2000c101b24 */
[----:B------:R-:W-:Y:S05]  /*4be0*/  BRA `(.L_x_15018) ;  /* 0x0000000c00607947 */ /* 0x000fea0003800000 */
.L_x_15020:
[----:B------:R0:W-:Y:S01]  /*4bf0*/  STG.E desc[UR36][R8.64], R24 ;  /* 0x0000001808007986 */ /* 0x0001e2000c101924 */
[----:B------:R-:W-:Y:S05]  /*4c00*/  BRA `(.L_x_15018) ;  /* 0x0000000c00587947 */ /* 0x000fea0003800000 */
.L_x_15019:
[----:B------:R0:W-:Y:S01]  /*4c10*/  STG.E.U16 desc[UR36][R8.64], R24 ;  /* 0x0000001808007986 */ /* 0x0001e2000c101524 */
[----:B------:R-:W-:Y:S05]  /*4c20*/  BRA `(.L_x_15018) ;  /* 0x0000000c00507947 */ /* 0x000fea0003800000 */
.L_x_15014:
[----:B------:R-:W-:-:S13]  /*4c30*/  ISETP.GT.AND P0, PT, R0, 0x6, PT ;  /* 0x000000060000780c */ /* 0x000fda0003f04270 */
[----:B------:R-:W-:Y:S05]  /*4c40*/  @P0 BRA `(.L_x_15021) ;  /* 0x0000000000340947 */ /* 0x000fea0003800000 */
[----:B------:R-:W-:-:S13]  /*4c50*/  ISETP.NE.AND P0, PT, R0, 0x5, PT ;  /* 0x000000050000780c */ /* 0x000fda0003f05270 */
[----:B------:R-:W-:Y:S05]  /*4c60*/  @!P0 BRA `(.L_x_15022) ;  /* 0x0000000000188947 */ /* 0x000fea0003800000 */
[----:B------:R-:W-:-:S13]  /*4c70*/  ISETP.NE.AND P0, PT, R0, 0x6, PT ;  /* 0x000000060000780c */ /* 0x000fda0003f05270 */
[----:B------:R-:W-:Y:S05]  /*4c80*/  @P0 BRA `(.L_x_15017) ;  /* 0x0000000800e00947 */ /* 0x000fea0003800000 */
[----:B------:R-:W-:-:S05]  /*4c90*/  IMAD.MOV R3, RZ, RZ, -R25 ;  /* 0x000000ffff037224 */ /* 0x000fca00078e0a19 */
[----:B------:R-:W-:-:S05]  /*4ca0*/  I2FP.F32.S32 R3, R3 ;  /* 0x0000000300037245 */ /* 0x000fca0000201400 */
[----:B------:R0:W-:Y:S01]  /*4cb0*/  STG.E desc[UR36][R8.64], R3 ;  /* 0x0000000308007986 */ /* 0x0001e2000c101924 */
[----:B------:R-:W-:Y:S05]  /*4cc0*/  BRA `(.L_x_15018) ;  /* 0x0000000c00287947 */ /* 0x000fea0003800000 */
.L_x_15022:
[----:B------:R-:W-:-:S05]  /*4cd0*/  IMAD.MOV R25, RZ, RZ, -R25 ;  /* 0x000000ffff197224 */ /* 0x000fca00078e0a19 */
[----:B------:R-:W-:-:S04]  /*4ce0*/  I2FP.F32.S32 R0, R25 ;  /* 0x0000001900007245 */ /* 0x000fc80000201400 */
[----:B------:R-:W-:-:S05]  /*4cf0*/  F2FP.F16.F32.PACK_AB R0, RZ, R0 ;  /* 0x00000000ff00723e */ /* 0x000fca00000000ff */
[----:B------:R0:W-:Y:S01]  /*4d00*/  STG.E.U16 desc[UR36][R8.64], R0 ;  /* 0x0000000008007986 */ /* 0x0001e2000c101524 */
[----:B------:R-:W-:Y:S05]  /*4d10*/  BRA `(.L_x_15018) ;  /* 0x0000000c00147947 */ /* 0x000fea0003800000 */
.L_x_15021:
        /* <DEDUP_REMOVED lines=8> */
[----:B------:R-:W-:-:S05]  /*4da0*/  I2FP.F32.S32 R4, R25 ;  /* 0x0000001900047245 */ /* 0x000fca0000201400 */
[----:B------:R0:W-:Y:S01]  /*4db0*/  STG.E.64 desc[UR36][R8.64], R4 ;  /* 0x0000000408007986 */ /* 0x0001e2000c101b24 */
[----:B------:R-:W-:Y:S05]  /*4dc0*/  BRA `(.L_x_15018) ;  /* 0x0000000800e87947 */ /* 0x000fea0003800000 */
.L_x_15024:
[----:B------:R-:W-:-:S05]  /*4dd0*/  IMAD.MOV R25, RZ, RZ, -R25 ;  /* 0x000000ffff197224 */ /* 0x000fca00078e0a19 */
[----:B------:R-:W-:-:S04]  /*4de0*/  I2FP.F32.S32 R25, R25 ;  /* 0x0000001900197245 */ /* 0x000fc80000201400 */
[----:B------:R-:W-:-:S04]  /*4df0*/  F2FP.F16.F32.PACK_AB R3, RZ, R25 ;  /* 0x00000019ff03723e */ /* 0x000fc800000000ff */
[----:B------:R-:W-:-:S05]  /*4e00*/  PRMT R3, R3, 0x5410, RZ ;  /* 0x0000541003037816 */ /* 0x000fca00000000ff */
[----:B------:R0:W-:Y:S01]  /*4e10*/  STG.E desc[UR36][R8.64], R3 ;  /* 0x0000000308007986 */ /* 0x0001e2000c101924 */
[----:B------:R-:W-:Y:S05]  /*4e20*/  BRA `(.L_x_15018) ;  /* 0x0000000800d07947 */ /* 0x000fea0003800000 */
.L_x_15023:
[----:B------:R-:W-:-:S06]  /*4e30*/  IMAD.MOV R4, RZ, RZ, -R25 ;  /* 0x000000ffff047224 */ /* 0x000fcc00078e0a19 */
[----:B------:R-:W0:Y:S02]  /*4e40*/  I2F.F64 R4, R4 ;  /* 0x0000000400047312 */ /* 0x000e240000201c00 */
[----:B0-----:R0:W-:Y:S01]  /*4e50*/  STG.E.64 desc[UR36][R8.64], R4 ;  /* 0x0000000408007986 */ /* 0x0011e2000c101b24 */
[----:B------:R-:W-:Y:S05]  /*4e60*/  BRA `(.L_x_15018) ;  /* 0x0000000800c07947 */ /* 0x000fea0003800000 */
.L_x_15013:
        /* <DEDUP_REMOVED lines=12> */
.L_x_15027:
[----:B------:R-:W-:Y:S01]  /*4f30*/  IMAD.MOV R4, RZ, RZ, -R25 ;  /* 0x000000ffff047224 */ /* 0x000fe200078e0a19 */
[----:B------:R-:W-:-:S05]  /*4f40*/  CS2R R6, SRZ ;  /* 0x0000000000067805 */ /* 0x000fca000001ff00 */
[----:B------:R-:W0:Y:S02]  /*4f50*/  I2F.F64 R4, R4 ;  /* 0x0000000400047312 */ /* 0x000e240000201c00 */
[----:B0-----:R0:W-:Y:S01]  /*4f60*/  STG.E.128 desc[UR36][R8.64], R4 ;  /* 0x0000000408007986 */ /* 0x0011e2000c101d24 */
[----:B------:R-:W-:Y:S05]  /*4f70*/  BRA `(.L_x_15018) ;  /* 0x00000008007c7947 */ /* 0x000fea0003800000 */
.L_x_15026:
        /* <DEDUP_REMOVED lines=8> */
[----:B------:R-:W-:-:S04]  /*5000*/  I2FP.F32.S32 R25, R25 ;  /* 0x0000001900197245 */ /* 0x000fc80000201400 */
        /* <DEDUP_REMOVED lines=13> */
.L_x_15031:
[----:B------:R-:W-:Y:S05]  /*50e0*/  BSYNC B0 ;  /* 0x0000000000007941 */ /* 0x000fea0003800000 */
.L_x_15030:
[----:B------:R-:W-:-:S05]  /*50f0*/  LOP3.LUT R5, R0, R5, RZ, 0xfc, !PT ;  /* 0x0000000500057212 */ /* 0x000fca00078efcff */
[----:B------:R0:W-:Y:S01]  /*5100*/  STG.E.U8 desc[UR36][R8.64], R5 ;  /* 0x0000000508007986 */ /* 0x0001e2000c101124 */
[----:B------:R-:W-:Y:S05]  /*5110*/  BRA `(.L_x_15018) ;  /* 0x0000000800147947 */ /* 0x000fea0003800000 */
.L_x_15029:
[----:B------:R-:W-:Y:S01]  /*5120*/  IMAD.MOV R25, RZ, RZ, -R25 ;  /* 0x000000ffff197224 */ /* 0x000fe200078e0a19 */
[----:B------:R-:W-:Y:S04]  /*5130*/  BSSY B0, `(.L_x_15032) ;  /* 0x0000010000007945 */ /* 0x000fe80003800000 */
[----:B------:R-:W-:-:S04]  /*5140*/  I2FP.F32.S32 R25, R25 ;  /* 0x0000001900197245 */ /* 0x000fc80000201400 */
        /* <DEDUP_REMOVED lines=11> */
.L_x_15033:
[----:B------:R-:W-:Y:S01]  /*5200*/  IMAD.MOV.U32 R0, RZ, RZ, 0x7f ;  /* 0x0000007fff007424 */ /* 0x000fe200078e00ff */
[----:B------:R-:W-:-:S04]  /*5210*/  ISETP.GT.U32.AND P0, PT, R3, 0x7f800000, PT ;  /* 0x7f8000000300780c */ /* 0x000fc80003f04070 */
[----:B------:R-:W-:-:S09]  /*5220*/  SEL R0, R0, 0x7c, P0 ;  /* 0x0000007c00007807 */ /* 0x000fd20000000000 */
.L_x_15034:
[----:B------:R-:W-:Y:S05]  /*5230*/  BSYNC B0 ;  /* 0x0000000000007941 */ /* 0x000fea0003800000 */
.L_x_15032:
[----:B------:R-:W-:-:S04]  /*5240*/  LOP3.LUT R3, R25, 0x80000000, RZ, 0xc0, !PT ;  /* 0x8000000019037812 */ /* 0x000fc800078ec0ff */
[----:B------:R-:W-:-:S04]  /*5250*/  SHF.R.U32.HI R3, RZ, 0x18, R3 ;  /* 0x00000018ff037819 */ /* 0x000fc80000011603 */
[----:B------:R-:W-:-:S05]  /*5260*/  LOP3.LUT R3, R0, R3, RZ, 0xfc, !PT ;  /* 0x0000000300037212 */ /* 0x000fca00078efcff */
[----:B------:R0:W-:Y:S01]  /*5270*/  STG.E.U8 desc[UR36][R8.64], R3 ;  /* 0x0000000308007986 */ /* 0x0001e2000c101124 */
[----:B------:R-:W-:Y:S05]  /*5280*/  BRA `(.L_x_15018) ;  /* 0x0000000400b87947 */ /* 0x000fea0003800000 */
.L_x_15028:
[----:B------:R-:W-:-:S05]  /*5290*/  IMAD.MOV R25, RZ, RZ, -R25 ;  /* 0x000000ffff197224 */ /* 0x000fca00078e0a19 */
[----:B------:R-:W-:-:S04]  /*52a0*/  I2FP.F32.S32 R0, R25 ;  /* 0x0000001900007245 */ /* 0x000fc80000201400 */
[----:B------:R-:W-:-:S05]  /*52b0*/  F2FP.BF16.F32.PACK_AB R0, RZ, R0 ;  /* 0x00000000ff00723e */ /* 0x000fca00000010ff */
[----:B------:R0:W-:Y:S01]  /*52c0*/  STG.E.U16 desc[UR36][R8.64], R0 ;  /* 0x0000000008007986 */ /* 0x0001e2000c101524 */
[----:B------:R-:W-:Y:S05]  /*52d0*/  BRA `(.L_x_15018) ;  /* 0x0000000400a47947 */ /* 0x000fea0003800000 */
.L_x_15025:
        /* <DEDUP_REMOVED lines=10> */
.L_x_15037:
[----:B------:R-:W-:Y:S01]  /*5380*/  IMAD.MOV R25, RZ, RZ, -R25 ;  /* 0x000000ffff197224 */ /* 0x000fe200078e0a19 */
[----:B------:R-:W-:Y:S01]  /*5390*/  BSSY B0, `(.L_x_15038) ;  /* 0x0000015000007945 */ /* 0x000fe20003800000 */
[----:B------:R-:W-:-:S03]  /*53a0*/  IMAD.MOV.U32 R4, RZ, RZ, 0x80 ;  /* 0x00000080ff047424 */ /* 0x000fc600078e00ff */
[----:B------:R-:W-:-:S04]  /*53b0*/  I2FP.F32.S32 R25, R25 ;  /* 0x0000001900197245 */ /* 0x000fc80000201400 */
        /* <DEDUP_REMOVED lines=14> */
.L_x_15040:
[----:B------:R-:W-:-:S04]  /*54a0*/  LOP3.LUT R3, R25, 0x80000000, RZ, 0xc0, !PT ;  /* 0x8000000019037812 */ /* 0x000fc800078ec0ff */
[----:B------:R-:W-:-:S04]  /*54b0*/  SHF.R.U32.HI R3, RZ, 0x18, R3 ;  /* 0x00000018ff037819 */ /* 0x000fc80000011603 */
[----:B------:R-:W-:-:S04]  /*54c0*/  LOP3.LUT R0, R0, R3, RZ, 0xfc, !PT ;  /* 0x0000000300007212 */ /* 0x000fc800078efcff */
[----:B------:R-:W-:-:S07]  /*54d0*/  PRMT R4, R0, 0x7610, R4 ;  /* 0x0000761000047816 */ /* 0x000fce0000000004 */
.L_x_15039:
[----:B------:R-:W-:Y:S05]  /*54e0*/  BSYNC B0 ;  /* 0x0000000000007941 */ /* 0x000fea0003800000 */
.L_x_15038:
[----:B------:R3:W-:Y:S01]  /*54f0*/  STG.E.U8 desc[UR36][R8.64], R4 ;  /* 0x0000000408007986 */ /* 0x0007e2000c101124 */
[----:B------:R-:W-:Y:S05]  /*5500*/  BRA `(.L_x_15018) ;  /* 0x0000000400187947 */ /* 0x000fea0003800000 */
.L_x_15036:
        /* <DEDUP_REMOVED lines=18> */
.L_x_15043:
[----:B------:R-:W-:-:S04]  /*5630*/  LOP3.LUT R3, R25, 0x80000000, RZ, 0xc0, !PT ;  /* 0x8000000019037812 */ /* 0x000fc800078ec0ff */
[----:B------:R-:W-:-:S04]  /*5640*/  SHF.R.U32.HI R3, RZ, 0x18, R3 ;  /* 0x00000018ff037819 */ /* 0x000fc80000011603 */
[----:B------:R-:W-:-:S04]  /*5650*/  LOP3.LUT R0, R0, R3, RZ, 0xfc, !PT ;  /* 0x0000000300007212 */ /* 0x000fc800078efcff */
[----:B------:R-:W-:-:S07]  /*5660*/  PRMT R4, R0, 0x7610, R4 ;  /* 0x0000761000047816 */ /* 0x000fce0000000004 */
.L_x_15042:
[----:B------:R-:W-:Y:S05]  /*5670*/  BSYNC B0 ;  /* 0x0000000000007941 */ /* 0x000fea0003800000 */
.L_x_15041:
[----:B------:R0:W-:Y:S01]  /*5680*/  STG.E.U8 desc[UR36][R8.64], R4 ;  /* 0x0000000408007986 */ /* 0x0001e2000c101124 */
[----:B------:R-:W-:Y:S05]  /*5690*/  BRA `(.L_x_15018) ;  /* 0x0000000000b47947 */ /* 0x000fea0003800000 */
.L_x_15035:
[----:B------:R-:W-:-:S13]  /*56a0*/  ISETP.NE.AND P0, PT, R0, 0x1c, PT ;  /* 0x0000001c0000780c */ /* 0x000fda0003f05270 */
[----:B------:R-:W-:Y:S05]  /*56b0*/  @!P0 BRA `(.L_x_15044) ;  /* 0x0000000000a88947 */ /* 0x000fea0003800000 */
[----:B------:R-:W-:-:S13]  /*56c0*/  ISETP.NE.AND P0, PT, R0, 0x1d, PT ;  /* 0x0000001d0000780c */ /* 0x000fda0003f05270 */
[----:B------:R-:W-:Y:S05]  /*56d0*/  @!P0 BRA `(.L_x_15045) ;  /* 0x0000000000908947 */ /* 0x000fea0003800000 */
[----:B------:R-:W-:-:S13]  /*56e0*/  ISETP.NE.AND P0, PT, R0, 0x2c, PT ;  /* 0x0000002c0000780c */ /* 0x000fda0003f05270 */
[----:B------:R-:W-:Y:S05]  /*56f0*/  @P0 BRA `(.L_x_15017) ;  /* 0x0000000000440947 */ /* 0x000fea0003800000 */
[----:B------:R-:W-:-:S05]  /*5700*/  IMAD.MOV R25, RZ, RZ, -R25 ;  /* 0x000000ffff197224 */ /* 0x000fca00078e0a19 */
        /* <DEDUP_REMOVED lines=16> */
.L_x_15017:
        /* <DEDUP_REMOVED lines=16> */
.L_x_15046:
[----:B------:R-:W-:Y:S05]  /*5910*/  BRA `(.L_x_15018) ;  /* 0x0000000000147947 */ /* 0x000fea0003800000 */
.L_x_15045:
[----:B------:R-:W-:-:S05]  /*5920*/  IMAD.MOV R4, RZ, RZ, -R25 ;  /* 0x000000ffff047224 */ /* 0x000fca00078e0a19 */
[----:B------:R-:W-:-:S05]  /*5930*/  SHF.R.S32.HI R5, RZ, 0x1f, R4 ;  /* 0x0000001fff057819 */ /* 0x000fca0000011404 */
[----:B------:R2:W-:Y:S01]  /*5940*/  STG.E.64 desc[UR36][R8.64], R4 ;  /* 0x0000000408007986 */ /* 0x0005e2000c101b24 */
[----:B------:R-:W-:Y:S05]  /*5950*/  BRA `(.L_x_15018) ;  /* 0x0000000000047947 */ /* 0x000fea0003800000 */
.L_x_15044:
[----:B------:R0:W-:Y:S02]  /*5960*/  STG.E desc[UR36][R8.64], R24 ;  /* 0x0000001808007986 */ /* 0x0001e4000c101924 */
.L_x_15018:
        /* <DEDUP_REMOVED lines=23> */
.L_x_15050:
[----:B------:R3:W-:Y:S01]  /*5ae0*/  STG.E.U8 desc[UR36][R8.64], R19 ;  /* 0x0000001308007986 */ /* 0x0007e2000c101124 */
[----:B------:R-:W-:Y:S05]  /*5af0*/  BRA `(.L_x_15052) ;  /* 0x0000000c00887947 */ /* 0x000fea0003800000 */
.L_x_15049:
        /* <DEDUP_REMOVED lines=10> */
.L_x_15054:
[----:B------:R2:W-:Y:S01]  /*5ba0*/  STG.E desc[UR36][R8.64], R19 ;  /* 0x0000001308007986 */ /* 0x0005e2000c101924 */
[----:B------:R-:W-:Y:S05]  /*5bb0*/  BRA `(.L_x_15052) ;  /* 0x0000000c00587947 */ /* 0x000fea0003800000 */
.L_x_15053:
[----:B------:R0:W-:Y:S01]  /*5bc0*/  STG.E.U16 desc[UR36][R8.64], R19 ;  /* 0x0000001308007986 */ /* 0x0001e2000c101524 */
[----:B------:R-:W-:Y:S05]  /*5bd0*/  BRA `(.L_x_15052) ;  /* 0x0000000c00507947 */ /* 0x000fea0003800000 */
.L_x_15048:
        /* <DEDUP_REMOVED lines=10> */
.L_x_15056:
[----:B------:R-:W-:-:S05]  /*5c80*/  IMAD.MOV R17, RZ, RZ, -R17 ;  /* 0x000000ffff117224 */ /* 0x000fca00078e0a11 */
[----:B------:R-:W-:-:S04]  /*5c90*/  I2FP.F32.S32 R0, R17 ;  /* 0x0000001100007245 */ /* 0x000fc80000201400 */
[----:B------:R-:W-:-:S05]  /*5ca0*/  F2FP.F16.F32.PACK_AB R0, RZ, R0 ;  /* 0x00000000ff00723e */ /* 0x000fca00000000ff */
[----:B------:R0:W-:Y:S01]  /*5cb0*/  STG.E.U16 desc[UR36][R8.64], R0 ;  /* 0x0000000008007986 */ /* 0x0001e2000c101524 */
[----:B------:R-:W-:Y:S05]  /*5cc0*/  BRA `(.L_x_15052) ;  /* 0x0000000c00147947 */ /* 0x000fea0003800000 */
.L_x_15055:
        /* <DEDUP_REMOVED lines=11> */
.L_x_15058:
[----:B------:R-:W-:-:S05]  /*5d80*/  IMAD.MOV R17, RZ, RZ, -R17 ;  /* 0x000000ffff117224 */ /* 0x000fca00078e0a11 */
[----:B------:R-:W-:-:S04]  /*5d90*/  I2FP.F32.S32 R17, R17 ;  /* 0x0000001100117245 */ /* 0x000fc80000201400 */
[----:B------:R-:W-:-:S04]  /*5da0*/  F2FP.F16.F32.PACK_AB R3, RZ, R17 ;  /* 0x00000011ff03723e */ /* 0x000fc800000000ff */
[----:B------:R-:W-:-:S05]  /*5db0*/  PRMT R3, R3, 0x5410, RZ ;  /* 0x0000541003037816 */ /* 0x000fca00000000ff */
[----:B------:R0:W-:Y:S01]  /*5dc0*/  STG.E desc[UR36][R8.64], R3 ;  /* 0x0000000308007986 */ /* 0x0001e2000c101924 */
[----:B------:R-:W-:Y:S05]  /*5dd0*/  BRA `(.L_x_15052) ;  /* 0x0000000800d07947 */ /* 0x000fea0003800000 */
.L_x_15057:
[----:B------:R-:W-:-:S06]  /*5de0*/  IMAD.MOV R4, RZ, RZ, -R17 ;  /* 0x000000ffff047224 */ /* 0x000fcc00078e0a11 */
[----:B------:R-:W0:Y:S02]  /*5df0*/  I2F.F64 R4, R4 ;  /* 0x0000000400047312 */ /* 0x000e240000201c00 */
[----:B0-----:R0:W-:Y:S01]  /*5e00*/  STG.E.64 desc[UR36][R8.64], R4 ;  /* 0x0000000408007986 */ /* 0x0011e2000c101b24 */
[----:B------:R-:W-:Y:S05]  /*5e10*/  BRA `(.L_x_15052) ;  /* 0x0000000800c07947 */ /* 0x000fea0003800000 */
.L_x_15047:
        /* <DEDUP_REMOVED lines=12> */
.L_x_15061:
[----:B------:R-:W-:Y:S01]  /*5ee0*/  IMAD.MOV R4, RZ, RZ, -R17 ;  /* 0x000000ffff047224 */ /* 0x000fe200078e0a11 */
[----:B------:R-:W-:-:S05]  /*5ef0*/  CS2R R6, SRZ ;  /* 0x0000000000067805 */ /* 0x000fca000001ff00 */
[----:B------:R-:W0:Y:S02]  /*5f00*/  I2F.F64 R4, R4 ;  /* 0x0000000400047312 */ /* 0x000e240000201c00 */
[----:B0-----:R0:W-:Y:S01]  /*5f10*/  STG.E.128 desc[UR36][R8.64], R4 ;  /* 0x0000000408007986 */ /* 0x0011e2000c101d24 */
[----:B------:R-:W-:Y:S05]  /*5f20*/  BRA `(.L_x_15052) ;  /* 0x00000008007c7947 */ /* 0x000fea0003800000 */
.L_x_15060:
        /* <DEDUP_REMOVED lines=22> */
.L_x_15065:
[----:B------:R-:W-:Y:S05]  /*6090*/  BSYNC B0 ;  /* 0x0000000000007941 */ /* 0x000fea0003800000 */
.L_x_15064:
[----:B------:R-:W-:-:S05]  /*60a0*/  LOP3.LUT R5, R0, R5, RZ, 0xfc, !PT ;  /* 0x0000000500057212 */ /* 0x000fca00078efcff */
[----:B------:R0:W-:Y:S01]  /*60b0*/  STG.E.U8 desc[UR36][R8.64], R5 ;  /* 0x0000000508007986 */ /* 0x0001e2000c101124 */
[----:B------:R-:W-:Y:S05]  /*60c0*/  BRA `(.L_x_15052) ;  /* 0x0000000800147947 */ /* 0x000fea0003800000 */
.L_x_15063:
        /* <DEDUP_REMOVED lines=14> */
.L_x_15067:
[----:B------:R-:W-:Y:S01]  /*61b0*/  IMAD.MOV.U32 R0, RZ, RZ, 0x7f ;  /* 0x0000007fff007424 */ /* 0x000fe200078e00ff */
[----:B------:R-:W-:-:S04]  /*61c0*/  ISETP.GT.U32.AND P0, PT, R3, 0x7f800000, PT ;  /* 0x7f8000000300780c */ /* 0x000fc80003f04070 */
[----:B------:R-:W-:-:S09]  /*61d0*/  SEL R0, R0, 0x7c, P0 ;  /* 0x0000007c00007807 */ /* 0x000fd20000000000 */
.L_x_15068:
[----:B------:R-:W-:Y:S05]  /*61e0*/  BSYNC B0 ;  /* 0x0000000000007941 */ /* 0x000fea0003800000 */
.L_x_15066:
[----:B------:R-:W-:-:S04]  /*61f0*/  LOP3.LUT R3, R17, 0x80000000, RZ, 0xc0, !PT ;  /* 0x8000000011037812 */ /* 0x000fc800078ec0ff */
[----:B------:R-:W-:-:S04]  /*6200*/  SHF.R.U32.HI R3, RZ, 0x18, R3 ;  /* 0x00000018ff037819 */ /* 0x000fc80000011603 */
[----:B------:R-:W-:-:S05]  /*6210*/  LOP3.LUT R3, R0, R3, RZ, 0xfc, !PT ;  /* 0x0000000300037212 */ /* 0x000fca00078efcff */
[----:B------:R0:W-:Y:S01]  /*6220*/  STG.E.U8 desc[UR36][R8.64], R3 ;  /* 0x0000000308007986 */ /* 0x0001e2000c101124 */
[----:B------:R-:W-:Y:S05]  /*6230*/  BRA `(.L_x_15052) ;  /* 0x0000000400b87947 */ /* 0x000fea0003800000 */
.L_x_15062:
[----:B------:R-:W-:-:S05]  /*6240*/  IMAD.MOV R17, RZ, RZ, -R17 ;  /* 0x000000ffff117224 */ /* 0x000fca00078e0a11 */
[----:B------:R-:W-:-:S04]  /*6250*/  I2FP.F32.S32 R0, R17 ;  /* 0x0000001100007245 */ /* 0x000fc80000201400 */
[----:B------:R-:W-:-:S05]  /*6260*/  F2FP.BF16.F32.PACK_AB R0, RZ, R0 ;  /* 0x00000000ff00723e */ /* 0x000fca00000010ff */
[----:B------:R0:W-:Y:S01]  /*6270*/  STG.E.U16 desc[UR36][R8.64], R0 ;  /* 0x0000000008007986 */ /* 0x0001e2000c101524 */
[----:B------:R-:W-:Y:S05]  /*6280*/  BRA `(.L_x_15052) ;  /* 0x0000000400a47947 */ /* 0x000fea0003800000 */
.L_x_15059:
        /* <DEDUP_REMOVED lines=10> */
.L_x_15071:
        /* <DEDUP_REMOVED lines=18> */
.L_x_15074:
[----:B------:R-:W-:-:S04]  /*6450*/  LOP3.LUT R3, R17, 0x80000000, RZ, 0xc0, !PT ;  /* 0x8000000011037812 */ /* 0x000fc800078ec0ff */
[----:B------:R-:W-:-:S04]  /*6460*/  SHF.R.U32.HI R3, RZ, 0x18, R3 ;  /* 0x00000018ff037819 */ /* 0x000fc80000011603 */
[----:B------:R-:W-:-:S04]  /*6470*/  LOP3.LUT R0, R0, R3, RZ, 0xfc, !PT ;  /* 0x0000000300007212 */ /* 0x000fc800078efcff */
[----:B------:R-:W-:-:S07]  /*6480*/  PRMT R4, R0, 0x7610, R4 ;  /* 0x0000761000047816 */ /* 0x000fce0000000004 */
.L_x_15073:
[----:B------:R-:W-:Y:S05]  /*6490*/  BSYNC B0 ;  /* 0x0000000000007941 */ /* 0x000fea0003800000 */
.L_x_15072:
[----:B------:R0:W-:Y:S01]  /*64a0*/  STG.E.U8 desc[UR36][R8.64], R4 ;  /* 0x0000000408007986 */ /* 0x0001e2000c101124 */
[----:B------:R-:W-:Y:S05]  /*64b0*/  BRA `(.L_x_15052) ;  /* 0x0000000400187947 */ /* 0x000fea0003800000 */
.L_x_15070:
        /* <DEDUP_REMOVED lines=18> */
.L_x_15077:
[----:B------:R-:W-:-:S04]  /*65e0*/  LOP3.LUT R3, R17, 0x80000000, RZ, 0xc0, !PT ;  /* 0x8000000011037812 */ /* 0x000fc800078ec0ff */
[----:B------:R-:W-:-:S04]  /*65f0*/  SHF.R.U32.HI R3, RZ, 0x18, R3 ;  /* 0x00000018ff037819 */ /* 0x000fc80000011603 */
[----:B------:R-:W-:-:S04]  /*6600*/  LOP3.LUT R0, R0, R3, RZ, 0xfc, !PT ;  /* 0x0000000300007212 */ /* 0x000fc800078efcff */
[----:B------:R-:W-:-:S07]  /*6610*/  PRMT R4, R0, 0x7610, R4 ;  /* 0x0000761000047816 */ /* 0x000fce0000000004 */
.L_x_15076:
[----:B------:R-:W-:Y:S05]  /*6620*/  BSYNC B0 ;  /* 0x0000000000007941 */ /* 0x000fea0003800000 */
.L_x_15075:
[----:B------:R0:W-:Y:S01]  /*6630*/  STG.E.U8 desc[UR36][R8.64], R4 ;  /* 0x0000000408007986 */ /* 0x0001e2000c101124 */
[----:B------:R-:W-:Y:S05]  /*6640*/  BRA `(.L_x_15052) ;  /* 0x0000000000b47947 */ /* 0x000fea0003800000 */
.L_x_15069:
        /* <DEDUP_REMOVED lines=23> */
.L_x_15051:
        /* <DEDUP_REMOVED lines=16> */
.L_x_15080:
[----:B------:R-:W-:Y:S05]  /*68c0*/  BRA `(.L_x_15052) ;  /* 0x0000000000147947 */ /* 0x000fea0003800000 */
.L_x_15079:
[----:B------:R-:W-:-:S05]  /*68d0*/  IMAD.MOV R4, RZ, RZ, -R17 ;  /* 0x000000ffff047224 */ /* 0x000fca00078e0a11 */
[----:B------:R-:W-:-:S05]  /*68e0*/  SHF.R.S32.HI R5, RZ, 0x1f, R4 ;  /* 0x0000001fff057819 */ /* 0x000fca0000011404 */
[----:B------:R0:W-:Y:S01]  /*68f0*/  STG.E.64 desc[UR36][R8.64], R4 ;  /* 0x0000000408007986 */ /* 0x0001e2000c101b24 */
[----:B------:R-:W-:Y:S05]  /*6900*/  BRA `(.L_x_15052) ;  /* 0x0000000000047947 */ /* 0x000fea0003800000 */
.L_x_15078:
[----:B------:R0:W-:Y:S02]  /*6910*/  STG.E desc[UR36][R8.64], R19 ;  /* 0x0000001308007986 */ /* 0x0001e4000c101924 */
.L_x_15052:
[----:B------:R-:W-:-:S07]  /*6920*/  VIADD R23, R23, 0x80 ;  /* 0x0000008017177836 */ /* 0x000fce0000000000 */
.L_x_15012:
[----:B------:R-:W-:Y:S05]  /*6930*/  BSYNC B6 ;  /* 0x0000000000067941 */ /* 0x000fea0003800000 */
.L_x_15011:
        /* <DEDUP_REMOVED lines=10> */
[----:B------:R-:W-:Y:S01]  /*69e0*/  IMAD.MOV R5, RZ, RZ, -R16 ;  /* 0x000000ffff057224 */ /* 0x000fe200078e0a10 */
        /* <DEDUP_REMOVED lines=11> */
.L_x_15084:
[----:B------:R-:W-:Y:S01]  /*6aa0*/  STG.E.U8 desc[UR36][R2.64], R5 ;  /* 0x0000000502007986 */ /* 0x000fe2000c101124 */
[----:B------:R-:W-:Y:S05]  /*6ab0*/  EXIT ;  /* 0x000000000000794d */ /* 0x000fea0003800000 */
.L_x_15083:
        /* <DEDUP_REMOVED lines=8> */
[----:B------:R-:W-:Y:S01]  /*6b40*/  STG.E.64 desc[UR36][R2.64], R16 ;  /* 0x0000001002007986 */ /* 0x000fe2000c101b24 */
[----:B------:R-:W-:Y:S05]  /*6b50*/  EXIT ;  /* 0x000000000000794d */ /* 0x000fea0003800000 */
.L_x_15087:
[----:B------:R-:W-:Y:S01]  /*6b60*/  STG.E desc[UR36][R2.64], R5 ;  /* 0x0000000502007986 */ /* 0x000fe2000c101924 */
[----:B------:R-:W-:Y:S05]  /*6b70*/  EXIT ;  /* 0x000000000000794d */ /* 0x000fea0003800000 */
.L_x_15086:
[----:B------:R-:W-:Y:S01]  /*6b80*/  STG.E.U16 desc[UR36][R2.64], R5 ;  /* 0x0000000502007986 */ /* 0x000fe2000c101524 */
[----:B------:R-:W-:Y:S05]  /*6b90*/  EXIT ;  /* 0x000000000000794d */ /* 0x000fea0003800000 */
.L_x_15082:
        /* <DEDUP_REMOVED lines=8> */
[----:B------:R-:W-:Y:S01]  /*6c20*/  STG.E desc[UR36][R2.64], R5 ;  /* 0x0000000502007986 */ /* 0x000fe2000c101924 */
[----:B------:R-:W-:Y:S05]  /*6c30*/  EXIT ;  /* 0x000000000000794d */ /* 0x000fea0003800000 */
.L_x_15089:
[----:B------:R-:W-:-:S05]  /*6c40*/  IMAD.MOV R16, RZ, RZ, -R16 ;  /* 0x000000ffff107224 */ /* 0x000fca00078e0a10 */
[----:B------:R-:W-:-:S04]  /*6c50*/  I2FP.F32.S32 R0, R16 ;  /* 0x0000001000007245 */ /* 0x000fc80000201400 */
[----:B------:R-:W-:-:S05]  /*6c60*/  F2FP.F16.F32.PACK_AB R0, RZ, R0 ;  /* 0x00000000ff00723e */ /* 0x000fca00000000ff */
[----:B------:R-:W-:Y:S01]  /*6c70*/  STG.E.U16 desc[UR36][R2.64], R0 ;  /* 0x0000000002007986 */ /* 0x000fe2000c101524 */
[----:B------:R-:W-:Y:S05]  /*6c80*/  EXIT ;  /* 0x000000000000794d */ /* 0x000fea0003800000 */
.L_x_15088:
        /* <DEDUP_REMOVED lines=9> */
[----:B------:R-:W-:Y:S01]  /*6d20*/  STG.E.64 desc[UR36][R2.64], R16 ;  /* 0x0000001002007986 */ /* 0x000fe2000c101b24 */
[----:B------:R-:W-:Y:S05]  /*6d30*/  EXIT ;  /* 0x000000000000794d */ /* 0x000fea0003800000 */
.L_x_15091:
[----:B------:R-:W-:-:S05]  /*6d40*/  IMAD.MOV R16, RZ, RZ, -R16 ;  /* 0x000000ffff107224 */ /* 0x000fca00078e0a10 */
[----:B------:R-:W-:-:S04]  /*6d50*/  I2FP.F32.S32 R16, R16 ;  /* 0x0000001000107245 */ /* 0x000fc80000201400 */
[----:B------:R-:W-:-:S04]  /*6d60*/  F2FP.F16.F32.PACK_AB R5, RZ, R16 ;  /* 0x00000010ff05723e */ /* 0x000fc800000000ff */
[----:B------:R-:W-:-:S05]  /*6d70*/  PRMT R5, R5, 0x5410, RZ ;  /* 0x0000541005057816 */ /* 0x000fca00000000ff */
[----:B------:R-:W-:Y:S01]  /*6d80*/  STG.E desc[UR36][R2.64], R5 ;  /* 0x0000000502007986 */ /* 0x000fe2000c101924 */
[----:B------:R-:W-:Y:S05]  /*6d90*/  EXIT ;  /* 0x000000000000794d */ /* 0x000fea0003800000 */
.L_x_15090:
[----:B------:R-:W-:-:S06]  /*6da0*/  IMAD.MOV R4, RZ, RZ, -R16 ;  /* 0x000000ffff047224 */ /* 0x000fcc00078e0a10 */
[----:B------:R-:W0:Y:S02]  /*6db0*/  I2F.F64 R4, R4 ;  /* 0x0000000400047312 */ /* 0x000e240000201c00 */
[----:B0-----:R-:W-:Y:S01]  /*6dc0*/  STG.E.64 desc[UR36][R2.64], R4 ;  /* 0x0000000402007986 */ /* 0x001fe2000c101b24 */
[----:B------:R-:W-:Y:S05]  /*6dd0*/  EXIT ;  /* 0x000000000000794d */ /* 0x000fea0003800000 */
.L_x_15081:
        /* <DEDUP_REMOVED lines=12> */
.L_x_15094:
[----:B------:R-:W-:Y:S01]  /*6ea0*/  IMAD.MOV R4, RZ, RZ, -R16 ;  /* 0x000000ffff047224 */ /* 0x000fe200078e0a10 */
[----:B------:R-:W-:-:S05]  /*6eb0*/  CS2R R6, SRZ ;  /* 0x0000000000067805 */ /* 0x000fca000001ff00 */
[----:B------:R-:W0:Y:S02]  /*6ec0*/  I2F.F64 R4, R4 ;  /* 0x0000000400047312 */ /* 0x000e240000201c00 */
[----:B0-----:R-:W-:Y:S01]  /*6ed0*/  STG.E.128 desc[UR36][R2.64], R4 ;  /* 0x0000000402007986 */ /* 0x001fe2000c101d24 */
[----:B------:R-:W-:Y:S05]  /*6ee0*/  EXIT ;  /* 0x000000000000794d */ /* 0x000fea0003800000 */
.L_x_15093:
        /* <DEDUP_REMOVED lines=22> */
.L_x_15098:
[----:B------:R-:W-:Y:S05]  /*7050*/  BSYNC B0 ;  /* 0x0000000000007941 */ /* 0x000fea0003800000 */
.L_x_15097:
[----:B------:R-:W-:-:S05]  /*7060*/  LOP3.LUT R5, R0, R5, RZ, 0xfc, !PT ;  /* 0x0000000500057212 */ /* 0x000fca00078efcff */
[----:B------:R-:W-:Y:S01]  /*7070*/  STG.E.U8 desc[UR36][R2.64], R5 ;  /* 0x0000000502007986 */ /* 0x000fe2000c101124 */
[----:B------:R-:W-:Y:S05]  /*7080*/  EXIT ;  /* 0x000000000000794d */ /* 0x000fea0003800000 */
.L_x_15096:
        /* <DEDUP_REMOVED lines=14> */
.L_x_15100:
[----:B------:R-:W-:Y:S01]  /*7170*/  IMAD.MOV.U32 R0, RZ, RZ, 0x7f ;  /* 0x0000007fff007424 */ /* 0x000fe200078e00ff */
[----:B------:R-:W-:-:S04]  /*7180*/  ISETP.GT.U32.AND P0, PT, R4, 0x7f800000, PT ;  /* 0x7f8000000400780c */ /* 0x000fc80003f04070 */
[----:B------:R-:W-:-:S09]  /*7190*/  SEL R0, R0, 0x7c, P0 ;  /* 0x0000007c00007807 */ /* 0x000fd20000000000 */
.L_x_15101:
[----:B------:R-:W-:Y:S05]  /*71a0*/  BSYNC B0 ;  /* 0x0000000000007941 */ /* 0x000fea0003800000 */
.L_x_15099:
[----:B------:R-:W-:-:S04]  /*71b0*/  LOP3.LUT R4, R5, 0x80000000, RZ, 0xc0, !PT ;  /* 0x8000000005047812 */ /* 0x000fc800078ec0ff */
[----:B------:R-:W-:-:S04]  /*71c0*/  SHF.R.U32.HI R5, RZ, 0x18, R4 ;  /* 0x00000018ff057819 */ /* 0x000fc80000011604 */
[----:B------:R-:W-:-:S05]  /*71d0*/  LOP3.LUT R5, R0, R5, RZ, 0xfc, !PT ;  /* 0x0000000500057212 */ /* 0x000fca00078efcff */
[----:B------:R-:W-:Y:S01]  /*71e0*/  STG.E.U8 desc[UR36][R2.64], R5 ;  /* 0x0000000502007986 */ /* 0x000fe2000c101124 */
[----:B------:R-:W-:Y:S05]  /*71f0*/  EXIT ;  /* 0x000000000000794d */ /* 0x000fea0003800000 */
.L_x_15095:
[----:B------:R-:W-:-:S05]  /*7200*/  IMAD.MOV R16, RZ, RZ, -R16 ;  /* 0x000000ffff107224 */ /* 0x000fca00078e0a10 */
[----:B------:R-:W-:-:S04]  /*7210*/  I2FP.F32.S32 R0, R16 ;  /* 0x0000001000007245 */ /* 0x000fc80000201400 */
[----:B------:R-:W-:-:S05]  /*7220*/  F2FP.BF16.F32.PACK_AB R0, RZ, R0 ;  /* 0x00000000ff00723e */ /* 0x000fca00000010ff */
[----:B------:R-:W-:Y:S01]  /*7230*/  STG.E.U16 desc[UR36][R2.64], R0 ;  /* 0x0000000002007986 */ /* 0x000fe2000c101524 */
[----:B------:R-:W-:Y:S05]  /*7240*/  EXIT ;  /* 0x000000000000794d */ /* 0x000fea0003800000 */
.L_x_15092:
        /* <DEDUP_REMOVED lines=10> */
.L_x_15104:
        /* <DEDUP_REMOVED lines=18> */
.L_x_15107:
[----:B------:R-:W-:-:S04]  /*7410*/  LOP3.LUT R0, R7, 0x80000000, RZ, 0xc0, !PT ;  /* 0x8000000007007812 */ /* 0x000fc800078ec0ff */
[----:B------:R-:W-:-:S04]  /*7420*/  SHF.R.U32.HI R5, RZ, 0x18, R0 ;  /* 0x00000018ff057819 */ /* 0x000fc80000011600 */
[----:B------:R-:W-:-:S04]  /*7430*/  LOP3.LUT R4, R4, R5, RZ, 0xfc, !PT ;  /* 0x0000000504047212 */ /* 0x000fc800078efcff */
[----:B------:R-:W-:-:S07]  /*7440*/  PRMT R0, R4, 0x7610, R0 ;  /* 0x0000761004007816 */ /* 0x000fce0000000000 */
.L_x_15106:
[----:B------:R-:W-:Y:S05]  /*7450*/  BSYNC B0 ;  /* 0x0000000000007941 */ /* 0x000fea0003800000 */
.L_x_15105:
[----:B------:R-:W-:Y:S01]  /*7460*/  STG.E.U8 desc[UR36][R2.64], R0 ;  /* 0x0000000002007986 */ /* 0x000fe2000c101124 */
[----:B------:R-:W-:Y:S05]  /*7470*/  EXIT ;  /* 0x000000000000794d */ /* 0x000fea0003800000 */
.L_x_15103:
        /* <DEDUP_REMOVED lines=18> */
.L_x_15110:
[----:B------:R-:W-:-:S04]  /*75a0*/  LOP3.LUT R0, R7, 0x80000000, RZ, 0xc0, !PT ;  /* 0x8000000007007812 */ /* 0x000fc800078ec0ff */
[----:B------:R-:W-:-:S04]  /*75b0*/  SHF.R.U32.HI R5, RZ, 0x18, R0 ;  /* 0x00000018ff057819 */ /* 0x000fc80000011600 */
[----:B------:R-:W-:-:S04]  /*75c0*/  LOP3.LUT R4, R4, R5, RZ, 0xfc, !PT ;  /* 0x0000000504047212 */ /* 0x000fc800078efcff */
[----:B------:R-:W-:-:S07]  /*75d0*/  PRMT R0, R4, 0x7610, R0 ;  /* 0x0000761004007816 */ /* 0x000fce0000000000 */
.L_x_15109:
[----:B------:R-:W-:Y:S05]  /*75e0*/  BSYNC B0 ;  /* 0x0000000000007941 */ /* 0x000fea0003800000 */
.L_x_15108:
[----:B------:R-:W-:Y:S01]  /*75f0*/  STG.E.U8 desc[UR36][R2.64], R0 ;  /* 0x0000000002007986 */ /* 0x000fe2000c101124 */
[----:B------:R-:W-:Y:S05]  /*7600*/  EXIT ;  /* 0x000000000000794d */ /* 0x000fea0003800000 */
.L_x_15102:
        /* <DEDUP_REMOVED lines=23> */
.L_x_15085:
        /* <DEDUP_REMOVED lines=16> */
.L_x_15113:
[----:B------:R-:W-:Y:S05]  /*7880*/  EXIT ;  /* 0x000000000000794d */ /* 0x000fea0003800000 */
.L_x_15112:
[----:B------:R-:W-:-:S05]  /*7890*/  IMAD.MOV R16, RZ, RZ, -R16 ;  /* 0x000000ffff107224 */ /* 0x000fca00078e0a10 */
[----:B------:R-:W-:-:S05]  /*78a0*/  SHF.R.S32.HI R17, RZ, 0x1f, R16 ;  /* 0x0000001fff117819 */ /* 0x000fca0000011410 */
[----:B------:R-:W-:Y:S01]  /*78b0*/  STG.E.64 desc[UR36][R2.64], R16 ;  /* 0x0000001002007986 */ /* 0x000fe2000c101b24 */
[----:B------:R-:W-:Y:S05]  /*78c0*/  EXIT ;  /* 0x000000000000794d */ /* 0x000fea0003800000 */
.L_x_15111:
[----:B------:R-:W-:Y:S01]  /*78d0*/  STG.E desc[UR36][R2.64], R5 ;  /* 0x0000000502007986 */ /* 0x000fe2000c101924 */
[----:B------:R-:W-:Y:S05]  /*78e0*/  EXIT ;  /* 0x000000000000794d */ /* 0x000fea0003800000 */
.L_x_15114:
        /* <DEDUP_REMOVED lines=9> */
.L_x_23604:


//--------------------- .text._ZN2at6native18elementwise_kernelILi128ELi2EZNS0_22gpu_kernel_impl_nocastIZZZNS0_15neg_kernel_cudaERNS_18TensorIteratorBaseEENKUlvE0_clEvENKUlvE1_clEvEUliE_EEvS4_RKT_EUliE_EEviT1_ --------------------------
	.section	.text._ZN2at6native18elementwise_kernelILi128ELi2EZNS0_22gpu_kernel_impl_nocastIZZZNS0_15neg_kernel_cudaERNS_18TensorIteratorBaseEENKUlvE0_clEvENKUlvE1_clEvEUliE_EEvS4_RKT_EUliE_EEviT1_,"ax",@progbits
	.align	128
        .global         _ZN2at6native18elementwise_kernelILi128ELi2EZNS0_22gpu_kernel_impl_nocastIZZZNS0_15neg_kernel_cudaERNS_18TensorIteratorBaseEENKUlvE0_clEvENKUlvE1_clEvEUliE_EEvS4_RKT_EUliE_EEviT1_
        .type           _ZN2at6native18elementwise_kernelILi128ELi2EZNS0_22gpu_kernel_impl_nocastIZZZNS0_15neg_kernel_cudaERNS_18TensorIteratorBaseEENKUlvE0_clEvENKUlvE1_clEvEUliE_EEvS4_RKT_EUliE_EEviT1_,@function
        .size           _ZN2at6native18elementwise_kernelILi128ELi2EZNS0_22gpu_kernel_impl_nocastIZZZNS0_15neg_kernel_cudaERNS_18TensorIteratorBaseEENKUlvE0_clEvENKUlvE1_clEvEUliE_EEvS4_RKT_EUliE_EEviT1_,(.L_x_23605 - _ZN2at6native18elementwise_kernelILi128ELi2EZNS0_22gpu_kernel_impl_nocastIZZZNS0_15neg_kernel_cudaERNS_18TensorIteratorBaseEENKUlvE0_clEvENKUlvE1_clEvEUliE_EEvS4_RKT_EUliE_EEviT1_)
        .other          _ZN2at6native18elementwise_kernelILi128ELi2EZNS0_22gpu_kernel_impl_nocastIZZZNS0_15neg_kernel_cudaERNS_18TensorIteratorBaseEENKUlvE0_clEvENKUlvE1_clEvEUliE_EEvS4_RKT_EUliE_EEviT1_,@"STO_CUDA_ENTRY STV_DEFAULT"
_ZN2at6native18elementwise_kernelILi128ELi2EZNS0_22gpu_kernel_impl_nocastIZZZNS0_15neg_kernel_cudaERNS_18TensorIteratorBaseEENKUlvE0_clEvENKUlvE1_clEvEUliE_EEvS4_RKT_EUliE_EEviT1_:
.text._ZN2at6native18elementwise_kernelILi128ELi2EZNS0_22gpu_kernel_impl_nocastIZZZNS0_15neg_kernel_cudaERNS_18TensorIteratorBaseEENKUlvE0_clEvENKUlvE1_clEvEUliE_EEvS4_RKT_EUliE_EEviT1_:
        /* <DEDUP_REMOVED lines=312> */
.L_x_15117:
        /* <DEDUP_REMOVED lines=8> */
[----:B--2---:R-:W-:-:S05]  /*1400*/  IADD3 R9, -R4, RZ, RZ ;  /* 0x000000ff04097210 */ /* 0x004fca0007ffe1ff */
[----:B------:R0:W-:Y:S02]  /*1410*/  STG.E desc[UR4][R2.64], R9 ;  /* 0x0000000902007986 */ /* 0x0001e4000c101904 */
.L_x_15116:
[----:B------:R-:W-:Y:S05]  /*1420*/  BSYNC B0 ;  /* 0x0000000000007941 */ /* 0x000fea0003800000 */
.L_x_15115:
        /* <DEDUP_REMOVED lines=305> */
.L_x_15118:
[----:B------:R-:W-:Y:S02]  /*2740*/  ULDC.64 UR6, c[0x0][0x418] ;  /* 0x0001060000067ab9 */ /* 0x000fe40000000a00 */
[----:B------:R-:W-:-:S04]  /*2750*/  IADD3 R4, P0, R0, UR6, RZ ;  /* 0x0000000600047c10 */ /* 0x000fc8000ff1e0ff */
[----:B------:R-:W-:Y:S01]  /*2760*/  IADD3.X R5, RZ, UR7, RZ, P0, !PT ;  /* 0x00000007ff057c10 */ /* 0x000fe200087fe4ff */
[----:B------:R-:W-:-:S04]  /*2770*/  ULDC.64 UR6, c[0x0][0x410] ;  /* 0x0001040000067ab9 */ /* 0x000fc80000000a00 */
[----:B------:R-:W2:Y:S01]  /*2780*/  LDG.E R4, desc[UR4][R4.64] ;  /* 0x0000000404047981 */ /* 0x000ea2000c1e1900 */
[----:B------:R-:W-:-:S04]  /*2790*/  IADD3 R2, P0, R3, UR6, RZ ;  /* 0x0000000603027c10 */ /* 0x000fc8000ff1e0ff */
[----:B------:R-:W-:Y:S02]  /*27a0*/  IADD3.X R3, RZ, UR7, RZ, P0, !PT ;  /* 0x00000007ff037c10 */ /* 0x000fe400087fe4ff */
[----:B--2---:R-:W-:-:S05]  /*27b0*/  IADD3 R7, -R4, RZ, RZ ;  /* 0x000000ff04077210 */ /* 0x004fca0007ffe1ff */
[----:B------:R-:W-:Y:S01]  /*27c0*/  STG.E desc[UR4][R2.64], R7 ;  /* 0x0000000702007986 */ /* 0x000fe2000c101904 */
[----:B------:R-:W-:Y:S05]  /*27d0*/  EXIT ;  /* 0x000000000000794d */ /* 0x000fea0003800000 */
.L_x_15119:
        /* <DEDUP_REMOVED lines=10> */
.L_x_23605:


//--------------------- .text._ZN2at6native27unrolled_elementwise_kernelIZZZNS0_15neg_kernel_cudaERNS_18TensorIteratorBaseEENKUlvE0_clEvENKUlvE1_clEvEUliE_St5arrayIPcLm2EELi4E23TrivialOffsetCalculatorILi1EjESB_NS0_6memory15LoadWithoutCastENSC_16StoreWithoutCastEEEviT_T0_T2_T3_T4_T5_ --------------------------
	.section	.text._ZN2at6native27unrolled_elementwise_kernelIZZZNS0_15neg_kernel_cudaERNS_18TensorIteratorBaseEENKUlvE0_clEvENKUlvE1_clEvEUliE_St5arrayIPcLm2EELi4E23TrivialOffsetCalculatorILi1EjESB_NS0_6memory15LoadWithoutCastENSC_16StoreWithoutCastEEEviT_T0_T2_T3_T4_T5_,"ax",@progbits
	.align	128
        .global         _ZN2at6native27unrolled_elementwise_kernelIZZZNS0_15neg_kernel_cudaERNS_18TensorIteratorBaseEENKUlvE0_clEvENKUlvE1_clEvEUliE_St5arrayIPcLm2EELi4E23TrivialOffsetCalculatorILi1EjESB_NS0_6memory15LoadWithoutCastENSC_16StoreWithoutCastEEEviT_T0_T2_T3_T4_T5_
        .type           _ZN2at6native27unrolled_elementwise_kernelIZZZNS0_15neg_kernel_cudaERNS_18TensorIteratorBaseEENKUlvE0_clEvENKUlvE1_clEvEUliE_St5arrayIPcLm2EELi4E23TrivialOffsetCalculatorILi1EjESB_NS0_6memory15LoadWithoutCastENSC_16StoreWithoutCastEEEviT_T0_T2_T3_T4_T5_,@function
        .size           _ZN2at6native27unrolled_elementwise_kernelIZZZNS0_15neg_kernel_cudaERNS_18TensorIteratorBaseEENKUlvE0_clEvENKUlvE1_clEvEUliE_St5arrayIPcLm2EELi4E23TrivialOffsetCalculatorILi1EjESB_NS0_6memory15LoadWithoutCastENSC_16StoreWithoutCastEEEviT_T0_T2_T3_T4_T5_,(.L_x_23606 - _ZN2at6native27unrolled_elementwise_kernelIZZZNS0_15neg_kernel_cudaERNS_18TensorIteratorBaseEENKUlvE0_clEvENKUlvE1_clEvEUliE_St5arrayIPcLm2EELi4E23TrivialOffsetCalculatorILi1EjESB_NS0_6memory15LoadWithoutCastENSC_16StoreWithoutCastEEEviT_T0_T2_T3_T4_T5_)
        .other          _ZN2at6native27unrolled_elementwise_kernelIZZZNS0_15neg_kernel_cudaERNS_18TensorIteratorBaseEENKUlvE0_clEvENKUlvE1_clEvEUliE_St5arrayIPcLm2EELi4E23TrivialOffsetCalculatorILi1EjESB_NS0_6memory15LoadWithoutCastENSC_16StoreWithoutCastEEEviT_T0_T2_T3_T4_T5_,@"STO_CUDA_ENTRY STV_DEFAULT"
_ZN2at6native27unrolled_elementwise_kernelIZZZNS0_15neg_kernel_cudaERNS_18TensorIteratorBaseEENKUlvE0_clEvENKUlvE1_clEvEUliE_St5arrayIPcLm2EELi4E23TrivialOffsetCalculatorILi1EjESB_NS0_6memory15LoadWithoutCastENSC_16StoreWithoutCastEEEviT_T0_T2_T3_T4_T5_:
.text._ZN2at6native27unrolled_elementwise_kernelIZZZNS0_15neg_kernel_cudaERNS_18TensorIteratorBaseEENKUlvE0_clEvENKUlvE1_clEvEUliE_St5arrayIPcLm2EELi4E23TrivialOffsetCalculatorILi1EjESB_NS0_6memory15LoadWithoutCastENSC_16StoreWithoutCastEEEviT_T0_T2_T3_T4_T5_:
[----:B------:R-:W-:Y:S01]  /*0000*/  LDC R1, c[0x0][0x28] ;  /* 0x00000a00ff017b82 */ /* 0x000fe20000000800 */
[----:B------:R-:W0:Y:S07]  /*0010*/  S2R R3, SR_CTAID.X ;  /* 0x0000000000037919 */ /* 0x000e2e0000002500 */
[----:B------:R-:W0:Y:S01]  /*0020*/  LDC R2, c[0x0][0x210] ;  /* 0x00008400ff027b82 */ /* 0x000e220000000800 */
[----:B------:R-:W-:Y:S01]  /*0030*/  ULDC.64 UR4, c[0x0][0x208] ;  /* 0x0000820000047ab9 */ /* 0x000fe20000000a00 */
[----:B------:R-:W1:Y:S01]  /*0040*/  S2R R0, SR_TID.X ;  /* 0x0000000000007919 */ /* 0x000e620000002100 */
[----:B0-----:R-:W-:Y:S01]  /*0050*/  IMAD R5, R3, -0x200, R2 ;  /* 0xfffffe0003057824 */ /* 0x001fe200078e0202 */
[----:B-1----:R-:W-:-:S04]  /*0060*/  MOV R2, R0 ;  /* 0x0000000000027202 */ /* 0x002fc80000000f00 */
[----:B------:R-:W-:-:S13]  /*0070*/  ISETP.GE.AND P1, PT, R0, R5, PT ;  /* 0x000000050000720c */ /* 0x000fda0003f26270 */
[----:B------:R-:W-:Y:S01]  /*0080*/  @!P1 VIADD R2, R0, 0x80 ;  /* 0x0000008000029836 */ /* 0x000fe20000000000 */
[----:B------:R-:W0:Y:S01]  /*0090*/  @!P1 LDC.64 R6, c[0x0][0x220] ;  /* 0x00008800ff069b82 */ /* 0x000e220000000a00 */
[----:B------:R-:W-:-:S03]  /*00a0*/  @!P1 LEA R13, R3, R0, 0x9 ;  /* 0x00000000030d9211 */ /* 0x000fc600078e48ff */
[----:B------:R-:W-:-:S13]  /*00b0*/  ISETP.GE.AND P2, PT, R2, R5, PT ;  /* 0x000000050200720c */ /* 0x000fda0003f46270 */
[----:B------:R-:W-:Y:S01]  /*00c0*/  @!P2 LEA R15, R3, R2, 0x9 ;  /* 0x00000002030fa211 */ /* 0x000fe200078e48ff */
[----:B------:R-:W-:Y:S01]  /*00d0*/  @!P2 VIADD R2, R2, 0x80 ;  /* 0x000000800202a836 */ /* 0x000fe20000000000 */
[----:B------:R-:W1:Y:S04]  /*00e0*/  @!P2 LDC.64 R8, c[0x0][0x220] ;  /* 0x00008800ff08ab82 */ /* 0x000e680000000a00 */
[----:B------:R-:W-:Y:S01]  /*00f0*/  ISETP.GE.AND P4, PT, R2, R5, PT ;  /* 0x000000050200720c */ /* 0x000fe20003f86270 */
[----:B0-----:R-:W-:-:S05]  /*0100*/  @!P1 IMAD.WIDE.U32 R6, R13, 0x4, R6 ;  /* 0x000000040d069825 */ /* 0x001fca00078e0006 */
[----:B------:R0:W2:Y:S07]  /*0110*/  @!P1 LDG.E R4, desc[UR4][R6.64] ;  /* 0x0000000406049981 */ /* 0x0000ae000c1e1900 */
[----:B------:R-:W3:Y:S01]  /*0120*/  @!P4 LDC.64 R10, c[0x0][0x220] ;  /* 0x00008800ff0acb82 */ /* 0x000ee20000000a00 */
[----:B------:R-:W-:Y:S02]  /*0130*/  @!P4 IMAD R13, R3, 0x200, R2 ;  /* 0x00000200030dc824 */ /* 0x000fe400078e0202 */
[----:B-1----:R-:W-:-:S05]  /*0140*/  @!P2 IMAD.WIDE.U32 R8, R15, 0x4, R8 ;  /* 0x000000040f08a825 */ /* 0x002fca00078e0008 */
[----:B0-----:R-:W0:Y:S01]  /*0150*/  @!P1 LDC.64 R6, c[0x0][0x218] ;  /* 0x00008600ff069b82 */ /* 0x001e220000000a00 */
[----:B------:R-:W4:Y:S01]  /*0160*/  @!P2 LDG.E R8, desc[UR4][R8.64] ;  /* 0x000000040808a981 */ /* 0x000f22000c1e1900 */
[----:B---3--:R-:W-:-:S06]  /*0170*/  @!P4 IMAD.WIDE.U32 R12, R13, 0x4, R10 ;  /* 0x000000040d0cc825 */ /* 0x008fcc00078e000a */
[----:B------:R1:W3:Y:S01]  /*0180*/  @!P4 LDG.E R12, desc[UR4][R12.64] ;  /* 0x000000040c0cc981 */ /* 0x0002e2000c1e1900 */
[----:B------:R-:W-:-:S04]  /*0190*/  @!P4 IADD3 R2, R2, 0x80, RZ ;  /* 0x000000800202c810 */ /* 0x000fc80007ffe0ff */
[----:B------:R-:W-:-:S13]  /*01a0*/  ISETP.GE.AND P0, PT, R2, R5, PT ;  /* 0x000000050200720c */ /* 0x000fda0003f06270 */
[----:B------:R-:W1:Y:S01]  /*01b0*/  @!P0 LDC.64 R10, c[0x0][0x220] ;  /* 0x00008800ff0a8b82 */ /* 0x000e620000000a00 */
[C---:B------:R-:W-:Y:S02]  /*01c0*/  @!P0 IMAD R15, R3.reuse, 0x200, R2 ;  /* 0x00000200030f8824 */ /* 0x040fe400078e0202 */
[----:B------:R-:W-:-:S04]  /*01d0*/  @!P1 IMAD R17, R3, 0x200, R0 ;  /* 0x0000020003119824 */ /* 0x000fc800078e0200 */
[----:B0-----:R-:W-:Y:S01]  /*01e0*/  @!P1 IMAD.WIDE.U32 R6, R17, 0x4, R6 ;  /* 0x0000000411069825 */ /* 0x001fe200078e0006 */
[----:B------:R-:W-:-:S03]  /*01f0*/  @!P1 IADD3 R0, R0, 0x80, RZ ;  /* 0x0000008000009810 */ /* 0x000fc60007ffe0ff */
[----:B-1----:R-:W-:Y:S01]  /*0200*/  @!P0 IMAD.WIDE.U32 R10, R15, 0x4, R10 ;  /* 0x000000040f0a8825 */ /* 0x002fe200078e000a */
[----:B------:R-:W-:-:S05]  /*0210*/  HFMA2.MMA R15, -RZ, RZ, 0, 0 ;  /* 0x00000000ff0f7435 */ /* 0x000fca00000001ff */
[----:B------:R0:W5:Y:S01]  /*0220*/  @!P0 LDG.E R10, desc[UR4][R10.64] ;  /* 0x000000040a0a8981 */ /* 0x000162000c1e1900 */
[----:B------:R-:W-:Y:S01]  /*0230*/  ISETP.GE.AND P3, PT, R0, R5, PT ;  /* 0x000000050000720c */ /* 0x000fe20003f66270 */
[----:B------:R-:W-:Y:S01]  /*0240*/  BSSY B0, `(.L_x_15120) ;  /* 0x0000012000007945 */ /* 0x000fe20003800000 */
[----:B------:R-:W-:Y:S01]  /*0250*/  MOV R13, RZ ;  /* 0x000000ff000d7202 */ /* 0x000fe20000000f00 */
[----:B------:R-:W-:Y:S02]  /*0260*/  IMAD.MOV.U32 R17, RZ, RZ, RZ ;  /* 0x000000ffff117224 */ /* 0x000fe400078e00ff */
[----:B--2---:R-:W-:-:S05]  /*0270*/  @!P1 IMAD.MOV R15, RZ, RZ, -R4 ;  /* 0x000000ffff0f9224 */ /* 0x004fca00078e0a04 */
[----:B------:R0:W-:Y:S01]  /*0280*/  @!P1 STG.E desc[UR4][R6.64], R15 ;  /* 0x0000000f06009986 */ /* 0x0001e2000c101904 */
[----:B----4-:R-:W-:Y:S01]  /*0290*/  @!P2 IADD3 R13, -R8, RZ, RZ ;  /* 0x000000ff080da210 */ /* 0x010fe20007ffe1ff */
[----:B---3--:R-:W-:Y:S01]  /*02a0*/  @!P4 IMAD.MOV R17, RZ, RZ, -R12 ;  /* 0x000000ffff11c224 */ /* 0x008fe200078e0a0c */
[----:B0-----:R-:W-:Y:S06]  /*02b0*/  @P3 BRA `(.L_x_15121) ;  /* 0x0000000000283947 */ /* 0x001fec0003800000 */
[----:B------:R-:W0:Y:S01]  /*02c0*/  LDC.64 R6, c[0x0][0x218] ;  /* 0x00008600ff067b82 */ /* 0x000e220000000a00 */
[----:B------:R-:W-:Y:S01]  /*02d0*/  LEA R9, R3, R0, 0x9 ;  /* 0x0000000003097211 */ /* 0x000fe200078e48ff */
[----:B------:R-:W-:-:S05]  /*02e0*/  VIADD R0, R0, 0x80 ;  /* 0x0000008000007836 */ /* 0x000fca0000000000 */
[----:B------:R-:W-:-:S13]  /*02f0*/  ISETP.GE.AND P1, PT, R0, R5, PT ;  /* 0x000000050000720c */ /* 0x000fda0003f26270 */
[----:B------:R-:W-:Y:S02]  /*0300*/  @!P1 LEA R11, R3, R0, 0x9 ;  /* 0x00000000030b9211 */ /* 0x000fe400078e48ff */
[----:B------:R-:W-:Y:S01]  /*0310*/  @!P1 IADD3 R0, R0, 0x80, RZ ;  /* 0x0000008000009810 */ /* 0x000fe20007ffe0ff */
[----:B0-----:R-:W-:-:S04]  /*0320*/  IMAD.WIDE.U32 R8, R9, 0x4, R6 ;  /* 0x0000000409087825 */ /* 0x001fc800078e0006 */
[----:B------:R-:W-:Y:S01]  /*0330*/  @!P1 IMAD.WIDE.U32 R6, R11, 0x4, R6 ;  /* 0x000000040b069825 */ /* 0x000fe200078e0006 */
[----:B------:R0:W-:Y:S04]  /*0340*/  STG.E desc[UR4][R8.64], R13 ;  /* 0x0000000d08007986 */ /* 0x0001e8000c101904 */
[----:B------:R0:W-:Y:S02]  /*0350*/  @!P1 STG.E desc[UR4][R6.64], R17 ;  /* 0x0000001106009986 */ /* 0x0001e4000c101904 */
.L_x_15121:
[----:B------:R-:W-:Y:S05]  /*0360*/  BSYNC B0 ;  /* 0x0000000000007941 */ /* 0x000fea0003800000 */
.L_x_15120:
[----:B------:R-:W-:-:S13]  /*0370*/  ISETP.GE.AND P1, PT, R0, R5, PT ;  /* 0x000000050000720c */ /* 0x000fda0003f26270 */
[----:B------:R-:W-:Y:S05]  /*0380*/  @P1 EXIT ;  /* 0x000000000000194d */ /* 0x000fea0003800000 */
[----:B------:R-:W1:Y:S01]  /*0390*/  LDC.64 R4, c[0x0][0x218] ;  /* 0x00008600ff047b82 */ /* 0x000e620000000a00 */
[----:B------:R-:W-:Y:S01]  /*03a0*/  LEA R3, R3, R0, 0x9 ;  /* 0x0000000003037211 */ /* 0x000fe200078e48ff */
[----:B0-----:R-:W-:Y:S01]  /*03b0*/  IMAD.MOV.U32 R7, RZ, RZ, RZ ;  /* 0x000000ffff077224 */ /* 0x001fe200078e00ff */
[----:B-----5:R-:W-:-:S03]  /*03c0*/  @!P0 IADD3 R7, -R10, RZ, RZ ;  /* 0x000000ff0a078210 */ /* 0x020fc60007ffe1ff */
[----:B-1----:R-:W-:-:S05]  /*03d0*/  IMAD.WIDE.U32 R2, R3, 0x4, R4 ;  /* 0x0000000403027825 */ /* 0x002fca00078e0004 */
[----:B------:R-:W-:Y:S01]  /*03e0*/  STG.E desc[UR4][R2.64], R7 ;  /* 0x0000000702007986 */ /* 0x000fe2000c101904 */
[----:B------:R-:W-:Y:S05]  /*03f0*/  EXIT ;  /* 0x000000000000794d */ /* 0x000fea0003800000 */
.L_x_15122:
        /* <DEDUP_REMOVED lines=16> */
.L_x_23606:


//--------------------- .text._ZN2at6native29vectorized_elementwise_kernelILi2EZZZNS0_15neg_kernel_cudaERNS_18TensorIteratorBaseEENKUlvE0_clEvENKUlvE1_clEvEUliE_St5arrayIPcLm2EEEEviT0_T1_ --------------------------
	.section	.text._ZN2at6native29vectorized_elementwise_kernelILi2EZZZNS0_15neg_kernel_cudaERNS_18TensorIteratorBaseEENKUlvE0_clEvENKUlvE1_clEvEUliE_St5arrayIPcLm2EEEEviT0_T1_,"ax",@progbits
	.align	128
        .global         _ZN2at6native29vectorized_elementwise_kernelILi2EZZZNS0_15neg_kernel_cudaERNS_18TensorIteratorBaseEENKUlvE0_clEvENKUlvE1_clEvEUliE_St5arrayIPcLm2EEEEviT0_T1_
        .type           _ZN2at6native29vectorized_elementwise_kernelILi2EZZZNS0_15neg_kernel_cudaERNS_18TensorIteratorBaseEENKUlvE0_clEvENKUlvE1_clEvEUliE_St5arrayIPcLm2EEEEviT0_T1_,@function
        .size           _ZN2at6native29vectorized_elementwise_kernelILi2EZZZNS0_15neg_kernel_cudaERNS_18TensorIteratorBaseEENKUlvE0_clEvENKUlvE1_clEvEUliE_St5arrayIPcLm2EEEEviT0_T1_,(.L_x_23607 - _ZN2at6native29vectorized_elementwise_kernelILi2EZZZNS0_15neg_kernel_cudaERNS_18TensorIteratorBaseEENKUlvE0_clEvENKUlvE1_clEvEUliE_St5arrayIPcLm2EEEEviT0_T1_)
        .other          _ZN2at6native29vectorized_elementwise_kernelILi2EZZZNS0_15neg_kernel_cudaERNS_18TensorIteratorBaseEENKUlvE0_clEvENKUlvE1_clEvEUliE_St5arrayIPcLm2EEEEviT0_T1_,@"STO_CUDA_ENTRY STV_DEFAULT"
_ZN2at6native29vectorized_elementwise_kernelILi2EZZZNS0_15neg_kernel_cudaERNS_18TensorIteratorBaseEENKUlvE0_clEvENKUlvE1_clEvEUliE_St5arrayIPcLm2EEEEviT0_T1_:
.text._ZN2at6native29vectorized_elementwise_kernelILi2EZZZNS0_15neg_kernel_cudaERNS_18TensorIteratorBaseEENKUlvE0_clEvENKUlvE1_clEvEUliE_St5arrayIPcLm2EEEEviT0_T1_:
        /* <DEDUP_REMOVED lines=19> */
[----:B---3--:R-:W-:Y:S01]  /*0130*/  IMAD.MOV R7, RZ, RZ, -R7 ;  /* 0x000000ffff077224 */ /* 0x008fe200078e0a07 */
[----:B------:R-:W-:Y:S01]  /*0140*/  IADD3 R6, -R6, RZ, RZ ;  /* 0x000000ff06067210 */ /* 0x000fe20007ffe1ff */
[----:B----4-:R-:W-:Y:S01]  /*0150*/  IMAD.MOV R9, RZ, RZ, -R9 ;  /* 0x000000ffff097224 */ /* 0x010fe200078e0a09 */
[----:B------:R-:W-:-:S03]  /*0160*/  IADD3 R8, -R8, RZ, RZ ;  /* 0x000000ff08087210 */ /* 0x000fc60007ffe1ff */
[----:B------:R-:W-:Y:S01]  /*0170*/  STG.E.64 desc[UR4][R4.64], R6 ;  /* 0x0000000604007986 */ /* 0x000fe2000c101b04 */
[----:B-----5:R-:W-:Y:S01]  /*0180*/  IMAD.MOV R11, RZ, RZ, -R11 ;  /* 0x000000ffff0b7224 */ /* 0x020fe200078e0a0b */
[----:B------:R-:W-:Y:S02]  /*0190*/  IADD3 R10, -R10, RZ, RZ ;  /* 0x000000ff0a0a7210 */ /* 0x000fe40007ffe1ff */
[----:B------:R-:W-:Y:S01]  /*01a0*/  STG.E.64 desc[UR4][R4.64+0x400], R8 ;  /* 0x0004000804007986 */ /* 0x000fe2000c101b04 */
[----:B------:R-:W-:Y:S01]  /*01b0*/  IMAD.MOV R13, RZ, RZ, -R13 ;  /* 0x000000ffff0d7224 */ /* 0x000fe200078e0a0d */
[----:B------:R-:W-:Y:S02]  /*01c0*/  IADD3 R12, -R12, RZ, RZ ;  /* 0x000000ff0c0c7210 */ /* 0x000fe40007ffe1ff */
[----:B------:R-:W-:Y:S04]  /*01d0*/  STG.E.64 desc[UR4][R4.64+0x800], R10 ;  /* 0x0008000a04007986 */ /* 0x000fe8000c101b04 */
[----:B------:R-:W-:Y:S01]  /*01e0*/  STG.E.64 desc[UR4][R4.64+0xc00], R12 ;  /* 0x000c000c04007986 */ /* 0x000fe2000c101b04 */
[----:B------:R-:W-:Y:S05]  /*01f0*/  EXIT ;  /* 0x000000000000794d */ /* 0x000fea0003800000 */
.L_x_15123:
[----:B------:R-:W0:Y:S02]  /*0200*/  S2R R17, SR_TID.X ;  /* 0x0000000000117919 */ /* 0x000e240000002100 */
[----:B0-----:R-:W-:Y:S01]  /*0210*/  ISETP.GE.AND P0, PT, R17, R16, PT ;  /* 0x000000101100720c */ /* 0x001fe20003f06270 */
[----:B------:R-:W-:-:S12]  /*0220*/  IMAD.MOV.U32 R25, RZ, RZ, R17 ;  /* 0x000000ffff197224 */ /* 0x000fd800078e0011 */
[----:B------:R-:W-:Y:S01]  /*0230*/  @!P0 IADD3 R25, R17, 0x80, RZ ;  /* 0x0000008011198810 */ /* 0x000fe20007ffe0ff */
[----:B------:R-:W0:Y:S03]  /*0240*/  @!P0 LDC.64 R14, c[0x0][0x220] ;  /* 0x00008800ff0e8b82 */ /* 0x000e260000000a00 */
[----:B------:R-:W-:-:S13]  /*0250*/  ISETP.GE.AND P6, PT, R25, R16, PT ;  /* 0x000000101900720c */ /* 0x000fda0003fc6270 */
[----:B------:R-:W1:Y:S01]  /*0260*/  @!P6 LDC.64 R2, c[0x0][0x220] ;  /* 0x00008800ff02eb82 */ /* 0x000e620000000a00 */
[----:B------:R-:W-:-:S04]  /*0270*/  @!P6 IMAD.IADD R5, R0, 0x1, R25 ;  /* 0x000000010005e824 */ /* 0x000fc800078e0219 */
[----:B-1----:R-:W-:-:S06]  /*0280*/  @!P6 IMAD.WIDE.U32 R2, R5, 0x4, R2 ;  /* 0x000000040502e825 */ /* 0x002fcc00078e0002 */
[----:B------:R-:W2:Y:S01]  /*0290*/  @!P6 LDG.E R2, desc[UR4][R2.64] ;  /* 0x000000040202e981 */ /* 0x000ea2000c1e1900 */
[----:B------:R-:W-:Y:S01]  /*02a0*/  @!P6 IADD3 R25, R25, 0x80, RZ ;  /* 0x000000801919e810 */ /* 0x000fe20007ffe0ff */
[----:B------:R-:W-:Y:S02]  /*02b0*/  IMAD.MOV.U32 R18, RZ, RZ, RZ ;  /* 0x000000ffff127224 */ /* 0x000fe400078e00ff */
[----:B------:R-:W-:Y:S01]  /*02c0*/  @!P0 IMAD.IADD R29, R0, 0x1, R17 ;  /* 0x00000001001d8824 */ /* 0x000fe200078e0211 */
[----:B------:R-:W-:-:S03]  /*02d0*/  ISETP.GE.AND P1, PT, R25, R16, PT ;  /* 0x000000101900720c */ /* 0x000fc60003f26270 */
[----:B0-----:R-:W-:-:S06]  /*02e0*/  @!P0 IMAD.WIDE.U32 R14, R29, 0x4, R14 ;  /* 0x000000041d0e8825 */ /* 0x001fcc00078e000e */
[----:B------:R0:W3:Y:S04]  /*02f0*/  @!P0 LDG.E R14, desc[UR4][R14.64] ;  /* 0x000000040e0e8981 */ /* 0x0000e8000c1e1900 */
[----:B------:R-:W-:Y:S01]  /*0300*/  @!P1 IMAD.IADD R20, R0, 0x1, R25 ;  /* 0x0000000100149824 */ /* 0x000fe200078e0219 */
[----:B------:R-:W-:Y:S01]  /*0310*/  @!P1 IADD3 R25, R25, 0x80, RZ ;  /* 0x0000008019199810 */ /* 0x000fe20007ffe0ff */
[----:B------:R-:W1:Y:S03]  /*0320*/  @!P1 LDC.64 R12, c[0x0][0x220] ;  /* 0x00008800ff0c9b82 */ /* 0x000e660000000a00 */
[----:B------:R-:W-:-:S13]  /*0330*/  ISETP.GE.AND P2, PT, R25, R16, PT ;  /* 0x000000101900720c */ /* 0x000fda0003f46270 */
[----:B------:R-:W-:Y:S01]  /*0340*/  @!P2 IMAD.IADD R27, R0, 0x1, R25 ;  /* 0x00000001001ba824 */ /* 0x000fe200078e0219 */
[----:B------:R-:W-:Y:S01]  /*0350*/  @!P2 IADD3 R25, R25, 0x80, RZ ;  /* 0x000000801919a810 */ /* 0x000fe20007ffe0ff */
[----:B------:R-:W4:Y:S03]  /*0360*/  @!P2 LDC.64 R10, c[0x0][0x220] ;  /* 0x00008800ff0aab82 */ /* 0x000f260000000a00 */
[----:B------:R-:W-:-:S13]  /*0370*/  ISETP.GE.AND P3, PT, R25, R16, PT ;  /* 0x000000101900720c */ /* 0x000fda0003f66270 */
[----:B------:R-:W-:Y:S01]  /*0380*/  @!P3 IMAD.IADD R23, R0, 0x1, R25 ;  /* 0x000000010017b824 */ /* 0x000fe200078e0219 */
[----:B------:R-:W-:-:S04]  /*0390*/  @!P3 IADD3 R25, R25, 0x80, RZ ;  /* 0x000000801919b810 */ /* 0x000fc80007ffe0ff */
[----:B------:R-:W-:-:S13]  /*03a0*/  ISETP.GE.AND P4, PT, R25, R16, PT ;  /* 0x000000101900720c */ /* 0x000fda0003f86270 */
[----:B------:R-:W-:Y:S01]  /*03b0*/  @!P4 IMAD.IADD R21, R0, 0x1, R25 ;  /* 0x000000010015c824 */ /* 0x000fe200078e0219 */
[----:B------:R-:W-:Y:S01]  /*03c0*/  @!P4 IADD3 R25, R25, 0x80, RZ ;  /* 0x000000801919c810 */ /* 0x000fe20007ffe0ff */
[----:B------:R-:W5:Y:S03]  /*03d0*/  @!P4 LDC.64 R4, c[0x0][0x220] ;  /* 0x00008800ff04cb82 */ /* 0x000f660000000a00 */
[----:B------:R-:W-:-:S13]  /*03e0*/  ISETP.GE.AND P5, PT, R25, R16, PT ;  /* 0x000000101900720c */ /* 0x000fda0003fa6270 */
[----:B------:R-:W-:Y:S01]  /*03f0*/  @!P5 IADD3 R19, R0, R25, RZ ;  /* 0x000000190013d210 */ /* 0x000fe20007ffe0ff */
[----:B------:R-:W-:Y:S01]  /*0400*/  @!P5 VIADD R25, R25, 0x80 ;  /* 0x000000801919d836 */ /* 0x000fe20000000000 */
[----:B------:R-:W0:Y:S01]  /*0410*/  @!P5 LDC.64 R6, c[0x0][0x220] ;  /* 0x00008800ff06db82 */ /* 0x000e220000000a00 */
[----:B-1----:R-:W-:-:S04]  /*0420*/  @!P1 IMAD.WIDE.U32 R12, R20, 0x4, R12 ;  /* 0x00000004140c9825 */ /* 0x002fc800078e000c */
[----:B----4-:R-:W-:Y:S02]  /*0430*/  @!P2 IMAD.WIDE.U32 R10, R27, 0x4, R10 ;  /* 0x000000041b0aa825 */ /* 0x010fe400078e000a */
[----:B------:R1:W4:Y:S02]  /*0440*/  @!P1 LDG.E R12, desc[UR4][R12.64] ;  /* 0x000000040c0c9981 */ /* 0x000324000c1e1900 */
[----:B-----5:R-:W-:Y:S02]  /*0450*/  @!P4 IMAD.WIDE.U32 R4, R21, 0x4, R4 ;  /* 0x000000041504c825 */ /* 0x020fe400078e0004 */
[----:B------:R-:W5:Y:S04]  /*0460*/  @!P2 LDG.E R10, desc[UR4][R10.64] ;  /* 0x000000040a0aa981 */ /* 0x000f68000c1e1900 */
[----:B------:R3:W5:Y:S01]  /*0470*/  @!P4 LDG.E R22, desc[UR4][R4.64] ;  /* 0x000000040416c981 */ /* 0x000762000c1e1900 */
[----:B0-----:R-:W-:-:S06]  /*0480*/  @!P5 IMAD.WIDE.U32 R6, R19, 0x4, R6 ;  /* 0x000000041306d825 */ /* 0x001fcc00078e0006 */
[----:B------:R-:W5:Y:S01]  /*0490*/  @!P5 LDG.E R6, desc[UR4][R6.64] ;  /* 0x000000040606d981 */ /* 0x000f62000c1e1900 */
[----:B--2---:R-:W-:Y:S02]  /*04a0*/  @!P6 IADD3 R18, -R2, RZ, RZ ;  /* 0x000000ff0212e210 */ /* 0x004fe40007ffe1ff */
[----:B------:R-:W-:Y:S01]  /*04b0*/  ISETP.GE.AND P6, PT, R25, R16, PT ;  /* 0x000000101900720c */ /* 0x000fe20003fc6270 */
[----:B------:R-:W0:-:S12]  /*04c0*/  @!P3 LDC.64 R2, c[0x0][0x220] ;  /* 0x00008800ff02bb82 */ /* 0x000e180000000a00 */
[----:B------:R-:W2:Y:S01]  /*04d0*/  @!P6 LDC.64 R8, c[0x0][0x220] ;  /* 0x00008800ff08eb82 */ /* 0x000ea20000000a00 */
[----:B------:R-:W-:Y:S01]  /*04e0*/  @!P6 IADD3 R25, R0, R25, RZ ;  /* 0x000000190019e210 */ /* 0x000fe20007ffe0ff */
[----:B0-----:R-:W-:-:S05]  /*04f0*/  @!P3 IMAD.WIDE.U32 R2, R23, 0x4, R2 ;  /* 0x000000041702b825 */ /* 0x001fca00078e0002 */
[----:B------:R0:W5:Y:S01]  /*0500*/  @!P3 LDG.E R19, desc[UR4][R2.64] ;  /* 0x000000040213b981 */ /* 0x000162000c1e1900 */
[----:B--2---:R-:W-:Y:S02]  /*0510*/  @!P6 IMAD.WIDE.U32 R20, R25, 0x4, R8 ;  /* 0x000000041914e825 */ /* 0x004fe400078e0008 */
[----:B------:R-:W2:Y:S04]  /*0520*/  @!P0 LDC.64 R8, c[0x0][0x218] ;  /* 0x00008600ff088b82 */ /* 0x000ea80000000a00 */
[----:B------:R-:W5:Y:S01]  /*0530*/  @!P6 LDG.E R20, desc[UR4][R20.64] ;  /* 0x000000041414e981 */ /* 0x000f62000c1e1900 */
[----:B------:R-:W-:Y:S01]  /*0540*/  @!P0 IADD3 R15, R0, R17, RZ ;  /* 0x00000011000f8210 */ /* 0x000fe20007ffe0ff */
[----:B-1----:R-:W-:Y:S02]  /*0550*/  IMAD.MOV.U32 R13, RZ, RZ, RZ ;  /* 0x000000ffff0d7224 */ /* 0x002fe400078e00ff */
[----:B---3--:R-:W-:-:S02]  /*0560*/  @!P0 IMAD.MOV R13, RZ, RZ, -R14 ;  /* 0x000000ffff0d8224 */ /* 0x008fc400078e0a0e */
[----:B------:R-:W-:Y:S02]  /*0570*/  @!P0 VIADD R17, R17, 0x80 ;  /* 0x0000008011118836 */ /* 0x000fe40000000000 */
[----:B--2---:R-:W-:-:S05]  /*0580*/  @!P0 IMAD.WIDE.U32 R14, R15, 0x4, R8 ;  /* 0x000000040f0e8825 */ /* 0x004fca00078e0008 */
[----:B------:R1:W-:Y:S01]  /*0590*/  @!P0 STG.E desc[UR4][R14.64], R13 ;  /* 0x0000000d0e008986 */ /* 0x0003e2000c101904 */
[----:B------:R-:W-:Y:S01]  /*05a0*/  ISETP.GE.AND P0, PT, R17, R16, PT ;  /* 0x000000101100720c */ /* 0x000fe20003f06270 */
[----:B------:R-:W-:Y:S04]  /*05b0*/  BSSY B0, `(.L_x_15124) ;  /* 0x0000035000007945 */ /* 0x000fe80003800000 */
[----:B------:R-:W-:Y:S01]  /*05c0*/  BSSY B1, `(.L_x_15125) ;  /* 0x000002d000017945 */ /* 0x000fe20003800000 */
[----:B------:R-:W-:Y:S02]  /*05d0*/  CS2R R8, SRZ ;  /* 0x0000000000087805 */ /* 0x000fe4000001ff00 */
[----:B------:R-:W-:Y:S02]  /*05e0*/  CS2R R4, SRZ ;  /* 0x0000000000047805 */ /* 0x000fe4000001ff00 */
[----:B0-----:R-:W-:-:S02]  /*05f0*/  CS2R R2, SRZ ;  /* 0x0000000000027805 */ /* 0x001fc4000001ff00 */
[----:B----4-:R-:W-:Y:S02]  /*0600*/  @!P1 IADD3 R9, -R12, RZ, RZ ;  /* 0x000000ff0c099210 */ /* 0x010fe40007ffe1ff */
[----:B-----5:R-:W-:Y:S02]  /*0610*/  @!P2 IADD3 R8, -R10, RZ, RZ ;  /* 0x000000ff0a08a210 */ /* 0x020fe40007ffe1ff */
[----:B------:R-:W-:Y:S01]  /*0620*/  @!P4 IADD3 R4, -R22, RZ, RZ ;  /* 0x000000ff1604c210 */ /* 0x000fe20007ffe1ff */
[----:B------:R-:W-:Y:S02]  /*0630*/  @!P5 IMAD.MOV R3, RZ, RZ, -R6 ;  /* 0x000000ffff03d224 */ /* 0x000fe400078e0a06 */
[----:B------:R-:W-:Y:S01]  /*0640*/  @!P3 IMAD.MOV R5, RZ, RZ, -R19 ;  /* 0x000000ffff05b224 */ /* 0x000fe200078e0a13 */
[----:B------:R-:W-:Y:S01]  /*0650*/  @!P6 IADD3 R2, -R20, RZ, RZ ;  /* 0x000000ff1402e210 */ /* 0x000fe20007ffe1ff */
[----:B-1----:R-:W-:Y:S06]  /*0660*/  @P0 BRA `(.L_x_15126) ;  /* 0x0000000000300947 */ /* 0x002fec0003800000 */
[----:B------:R-:W0:Y:S01]  /*0670*/  LDC.64 R6, c[0x0][0x218] ;  /* 0x00008600ff067b82 */ /* 0x000e220000000a00 */
[----:B------:R-:W-:Y:S01]  /*0680*/  IMAD.IADD R11, R0, 0x1, R17 ;  /* 0x00000001000b7824 */ /* 0x000fe200078e0211 */
[----:B------:R-:W-:-:S04]  /*0690*/  IADD3 R17, R17, 0x80, RZ ;  /* 0x0000008011117810 */ /* 0x000fc80007ffe0ff */
[----:B------:R-:W-:Y:S01]  /*06a0*/  ISETP.GE.AND P0, PT, R17, R16, PT ;  /* 0x000000101100720c */ /* 0x000fe20003f06270 */
[----:B0-----:R-:W-:-:S05]  /*06b0*/  IMAD.WIDE.U32 R6, R11, 0x4, R6 ;  /* 0x000000040b067825 */ /* 0x001fca00078e0006 */
[----:B------:R0:W-:Y:S07]  /*06c0*/  STG.E desc[UR4][R6.64], R18 ;  /* 0x0000001206007986 */ /* 0x0001ee000c101904 */
[----:B------:R-:W-:Y:S05]  /*06d0*/  @P0 BRA `(.L_x_15127) ;  /* 0x0000000000300947 */ /* 0x000fea0003800000 */
[----:B0-----:R-:W0:Y:S01]  /*06e0*/  LDC.64 R6, c[0x0][0x218] ;  /* 0x00008600ff067b82 */ /* 0x001e220000000a00 */
[----:B------:R-:W-:Y:S01]  /*06f0*/  IMAD.IADD R11, R0, 0x1, R17 ;  /* 0x00000001000b7824 */ /* 0x000fe200078e0211 */
[----:B------:R-:W-:-:S03]  /*0700*/  IADD3 R17, R17, 0x80, RZ ;  /* 0x0000008011117810 */ /* 0x000fc60007ffe0ff */
[----:B0-----:R-:W-:-:S05]  /*0710*/  IMAD.WIDE.U32 R6, R11, 0x4, R6 ;  /* 0x000000040b067825 */ /* 0x001fca00078e0006 */
[----:B------:R0:W-:Y:S02]  /*0720*/  STG.E desc[UR4][R6.64], R9 ;  /* 0x0000000906007986 */ /* 0x0001e4000c101904 */
.L_x_15126:
[----:B------:R-:W-:-:S13]  /*0730*/  ISETP.GE.AND P0, PT, R17, R16, PT ;  /* 0x000000101100720c */ /* 0x000fda0003f06270 */
[----:B------:R-:W-:Y:S05]  /*0740*/  @P0 BRA `(.L_x_15128) ;  /* 0x0000000000300947 */ /* 0x000fea0003800000 */
[----:B0-----:R-:W0:Y:S01]  /*0750*/  LDC.64 R6, c[0x0][0x218] ;  /* 0x00008600ff067b82 */ /* 0x001e220000000a00 */
[----:B------:R-:W-:Y:S01]  /*0760*/  IMAD.IADD R9, R0, 0x1, R17 ;  /* 0x0000000100097824 */ /* 0x000fe200078e0211 */
[----:B------:R-:W-:-:S03]  /*0770*/  IADD3 R17, R17, 0x80, RZ ;  /* 0x0000008011117810 */ /* 0x000fc60007ffe0ff */
[----:B0-----:R-:W-:-:S05]  /*0780*/  IMAD.WIDE.U32 R6, R9, 0x4, R6 ;  /* 0x0000000409067825 */ /* 0x001fca00078e0006 */
[----:B------:R1:W-:Y:S02]  /*0790*/  STG.E desc[UR4][R6.64], R8 ;  /* 0x0000000806007986 */ /* 0x0003e4000c101904 */
.L_x_15127:
[----:B------:R-:W-:-:S13]  /*07a0*/  ISETP.GE.AND P0, PT, R17, R16, PT ;  /* 0x000000101100720c */ /* 0x000fda0003f06270 */
[----:B------:R-:W-:Y:S05]  /*07b0*/  @P0 BRA `(.L_x_15129) ;  /* 0x0000000000340947 */ /* 0x000fea0003800000 */
[----:B01----:R-:W0:Y:S01]  /*07c0*/  LDC.64 R6, c[0x0][0x218] ;  /* 0x00008600ff067b82 */ /* 0x003e220000000a00 */
[----:B------:R-:W-:Y:S01]  /*07d0*/  IMAD.IADD R9, R0, 0x1, R17 ;  /* 0x0000000100097824 */ /* 0x000fe200078e0211 */
[----:B------:R-:W-:-:S03]  /*07e0*/  IADD3 R17, R17, 0x80, RZ ;  /* 0x0000008011117810 */ /* 0x000fc60007ffe0ff */
[----:B0-----:R-:W-:-:S05]  /*07f0*/  IMAD.WIDE.U32 R6, R9, 0x4, R6 ;  /* 0x0000000409067825 */ /* 0x001fca00078e0006 */
[----:B------:R1:W-:Y:S02]  /*0800*/  STG.E desc[UR4][R6.64], R5 ;  /* 0x0000000506007986 */ /* 0x0003e4000c101904 */
.L_x_15128:
[----:B------:R-:W-:-:S13]  /*0810*/  ISETP.GE.AND P0, PT, R17, R16, PT ;  /* 0x000000101100720c */ /* 0x000fda0003f06270 */
[----:B------:R-:W-:Y:S05]  /*0820*/  @P0 BREAK B1 ;  /* 0x0000000000010942 */ /* 0x000fea0003800000 */
[----:B------:R-:W-:Y:S05]  /*0830*/  @P0 BRA `(.L_x_15130) ;  /* 0x0000000000300947 */ /* 0x000fea0003800000 */
[----:B01----:R-:W0:Y:S01]  /*0840*/  LDC.64 R6, c[0x0][0x218] ;  /* 0x00008600ff067b82 */ /* 0x003e220000000a00 */
[----:B------:R-:W-:Y:S01]  /*0850*/  IMAD.IADD R5, R0, 0x1, R17 ;  /* 0x0000000100057824 */ /* 0x000fe200078e0211 */
[----:B------:R-:W-:-:S03]  /*0860*/  IADD3 R17, R17, 0x80, RZ ;  /* 0x0000008011117810 */ /* 0x000fc60007ffe0ff */
[----:B0-----:R-:W-:-:S05]  /*0870*/  IMAD.WIDE.U32 R6, R5, 0x4, R6 ;  /* 0x0000000405067825 */ /* 0x001fca00078e0006 */
[----:B------:R2:W-:Y:S02]  /*0880*/  STG.E desc[UR4][R6.64], R4 ;  /* 0x0000000406007986 */ /* 0x0005e4000c101904 */
.L_x_15129:
[----:B------:R-:W-:Y:S05]  /*0890*/  BSYNC B1 ;  /* 0x0000000000017941 */ /* 0x000fea0003800000 */
.L_x_15125:
[----:B------:R-:W-:-:S13]  /*08a0*/  ISETP.GE.AND P0, PT, R17, R16, PT ;  /* 0x000000101100720c */ /* 0x000fda0003f06270 */
[----:B--2---:R-:W2:Y:S01]  /*08b0*/  @!P0 LDC.64 R4, c[0x0][0x218] ;  /* 0x00008600ff048b82 */ /* 0x004ea20000000a00 */
[----:B01----:R-:W-:Y:S01]  /*08c0*/  @!P0 IMAD.IADD R7, R0, 0x1, R17 ;  /* 0x0000000100078824 */ /* 0x003fe200078e0211 */
[----:B------:R-:W-:-:S03]  /*08d0*/  @!P0 IADD3 R17, R17, 0x80, RZ ;  /* 0x0000008011118810 */ /* 0x000fc60007ffe0ff */
[----:B--2---:R-:W-:-:S05]  /*08e0*/  @!P0 IMAD.WIDE.U32 R4, R7, 0x4, R4 ;  /* 0x0000000407048825 */ /* 0x004fca00078e0004 */
[----:B------:R2:W-:Y:S02]  /*08f0*/  @!P0 STG.E desc[UR4][R4.64], R3 ;  /* 0x0000000304008986 */ /* 0x0005e4000c101904 */
.L_x_15130:
[----:B------:R-:W-:Y:S05]  /*0900*/  BSYNC B0 ;  /* 0x0000000000007941 */ /* 0x000fea0003800000 */
.L_x_15124:
[----:B------:R-:W-:Y:S05]  /*0910*/  WARPSYNC.ALL ;  /* 0x0000000000007948 */ /* 0x000fea0003800000 */
[----:B------:R-:W-:-:S13]  /*0920*/  ISETP.GE.AND P0, PT, R17, R16, PT ;  /* 0x000000101100720c */ /* 0x000fda0003f06270 */
[----:B------:R-:W-:Y:S05]  /*0930*/  @P0 EXIT ;  /* 0x000000000000094d */ /* 0x000fea0003800000 */
[----:B-12---:R-:W1:Y:S01]  /*0940*/  LDC.64 R4, c[0x0][0x218] ;  /* 0x00008600ff047b82 */ /* 0x006e620000000a00 */
[----:B------:R-:W-:-:S05]  /*0950*/  IADD3 R17, R0, R17, RZ ;  /* 0x0000001100117210 */ /* 0x000fca0007ffe0ff */
[----:B-1----:R-:W-:-:S05]  /*0960*/  IMAD.WIDE.U32 R4, R17, 0x4, R4 ;  /* 0x0000000411047825 */ /* 0x002fca00078e0004 */
[----:B------:R-:W-:Y:S01]  /*0970*/  STG.E desc[UR4][R4.64], R2 ;  /* 0x0000000204007986 */ /* 0x000fe2000c101904 */
[----:B------:R-:W-:Y:S05]  /*0980*/  EXIT ;  /* 0x000000000000794d */ /* 0x000fea0003800000 */
.L_x_15131:
        /* <DEDUP_REMOVED lines=15> */
.L_x_23607:


//--------------------- .text._ZN2at6native29vectorized_elementwise_kernelILi4EZZZNS0_15neg_kernel_cudaERNS_18TensorIteratorBaseEENKUlvE0_clEvENKUlvE1_clEvEUliE_St5arrayIPcLm2EEEEviT0_T1_ --------------------------
	.section	.text._ZN2at6native29vectorized_elementwise_kernelILi4EZZZNS0_15neg_kernel_cudaERNS_18TensorIteratorBaseEENKUlvE0_clEvENKUlvE1_clEvEUliE_St5arrayIPcLm2EEEEviT0_T1_,"ax",@progbits
	.align	128
        .global         _ZN2at6native29vectorized_elementwise_kernelILi4EZZZNS0_15neg_kernel_cudaERNS_18TensorIteratorBaseEENKUlvE0_clEvENKUlvE1_clEvEUliE_St5arrayIPcLm2EEEEviT0_T1_
        .type           _ZN2at6native29vectorized_elementwise_kernelILi4EZZZNS0_15neg_kernel_cudaERNS_18TensorIteratorBaseEENKUlvE0_clEvENKUlvE1_clEvEUliE_St5arrayIPcLm2EEEEviT0_T1_,@function
        .size           _ZN2at6native29vectorized_elementwise_kernelILi4EZZZNS0_15neg_kernel_cudaERNS_18TensorIteratorBaseEENKUlvE0_clEvENKUlvE1_clEvEUliE_St5arrayIPcLm2EEEEviT0_T1_,(.L_x_23608 - _ZN2at6native29vectorized_elementwise_kernelILi4EZZZNS0_15neg_kernel_cudaERNS_18TensorIteratorBaseEENKUlvE0_clEvENKUlvE1_clEvEUliE_St5arrayIPcLm2EEEEviT0_T1_)
        .other          _ZN2at6native29vectorized_elementwise_kernelILi4EZZZNS0_15neg_kernel_cudaERNS_18TensorIteratorBaseEENKUlvE0_clEvENKUlvE1_clEvEUliE_St5arrayIPcLm2EEEEviT0_T1_,@"STO_CUDA_ENTRY STV_DEFAULT"
_ZN2at6native29vectorized_elementwise_kernelILi4EZZZNS0_15neg_kernel_cudaERNS_18TensorIteratorBaseEENKUlvE0_clEvENKUlvE1_clEvEUliE_St5arrayIPcLm2EEEEviT0_T1_:
.text._ZN2at6native29vectorized_elementwise_kernelILi4EZZZNS0_15neg_kernel_cudaERNS_18TensorIteratorBaseEENKUlvE0_clEvENKUlvE1_clEvEUliE_St5arrayIPcLm2EEEEviT0_T1_:
        /* <DEDUP_REMOVED lines=17> */
[----:B---3--:R-:W-:Y:S01]  /*0110*/  IMAD.MOV R7, RZ, RZ, -R7 ;  /* 0x000000ffff077224 */ /* 0x008fe200078e0a07 */
[----:B------:R-:W-:Y:S01]  /*0120*/  IADD3 R6, -R6, RZ, RZ ;  /* 0x000000ff06067210 */ /* 0x000fe20007ffe1ff */
[----:B------:R-:W-:Y:S01]  /*0130*/  IMAD.MOV R5, RZ, RZ, -R5 ;  /* 0x000000ffff057224 */ /* 0x000fe200078e0a05 */
[----:B------:R-:W-:Y:S01]  /*0140*/  IADD3 R4, -R4, RZ, RZ ;  /* 0x000000ff04047210 */ /* 0x000fe20007ffe1ff */
[----:B----4-:R-:W-:Y:S01]  /*0150*/  IMAD.MOV R11, RZ, RZ, -R11 ;  /* 0x000000ffff0b7224 */ /* 0x010fe200078e0a0b */
[----:B------:R-:W-:Y:S01]  /*0160*/  IADD3 R10, -R10, RZ, RZ ;  /* 0x000000ff0a0a7210 */ /* 0x000fe20007ffe1ff */
[----:B------:R-:W-:Y:S01]  /*0170*/  IMAD.MOV R9, RZ, RZ, -R9 ;  /* 0x000000ffff097224 */ /* 0x000fe200078e0a09 */
[----:B------:R-:W-:Y:S01]  /*0180*/  IADD3 R8, -R8, RZ, RZ ;  /* 0x000000ff08087210 */ /* 0x000fe20007ffe1ff */
[----:B------:R-:W-:Y:S04]  /*0190*/  STG.E.128 desc[UR4][R12.64], R4 ;  /* 0x000000040c007986 */ /* 0x000fe8000c101d04 */
[----:B------:R-:W-:Y:S01]  /*01a0*/  STG.E.128 desc[UR4][R12.64+0x800], R8 ;  /* 0x000800080c007986 */ /* 0x000fe2000c101d04 */
[----:B------:R-:W-:Y:S05]  /*01b0*/  EXIT ;  /* 0x000000000000794d */ /* 0x000fea0003800000 */
.L_x_15132:
        /* <DEDUP_REMOVED lines=83> */
.L_x_15135:
[----:B------:R-:W-:-:S13]  /*06f0*/  ISETP.GE.AND P0, PT, R17, R16, PT ;  /* 0x000000101100720c */ /* 0x000fda0003f06270 */
[----:B------:R-:W-:Y:S05]  /*0700*/  @P0 BRA `(.L_x_15137) ;  /* 0x0000000000300947 */ /* 0x000fea0003800000 */
[----:B0-----:R-:W0:Y:S01]  /*0710*/  LDC.64 R6, c[0x0][0x218] ;  /* 0x00008600ff067b82 */ /* 0x001e220000000a00 */
[----:B------:R-:W-:Y:S01]  /*0720*/  IMAD.IADD R9, R0, 0x1, R17 ;  /* 0x0000000100097824 */ /* 0x000fe200078e0211 */
[----:B------:R-:W-:-:S03]  /*0730*/  IADD3 R17, R17, 0x80, RZ ;  /* 0x0000008011117810 */ /* 0x000fc60007ffe0ff */
[----:B0-----:R-:W-:-:S05]  /*0740*/  IMAD.WIDE.U32 R6, R9, 0x4, R6 ;  /* 0x0000000409067825 */ /* 0x001fca00078e0006 */
[----:B------:R1:W-:Y:S02]  /*0750*/  STG.E desc[UR4][R6.64], R8 ;  /* 0x0000000806007986 */ /* 0x0003e4000c101904 */
.L_x_15136:
[----:B------:R-:W-:-:S13]  /*0760*/  ISETP.GE.AND P0, PT, R17, R16, PT ;  /* 0x000000101100720c */ /* 0x000fda0003f06270 */
[----:B------:R-:W-:Y:S05]  /*0770*/  @P0 BRA `(.L_x_15138) ;  /* 0x0000000000340947 */ /* 0x000fea0003800000 */
[----:B01----:R-:W0:Y:S01]  /*0780*/  LDC.64 R6, c[0x0][0x218] ;  /* 0x00008600ff067b82 */ /* 0x003e220000000a00 */
[----:B------:R-:W-:Y:S01]  /*0790*/  IMAD.IADD R9, R0, 0x1, R17 ;  /* 0x0000000100097824 */ /* 0x000fe200078e0211 */
[----:B------:R-:W-:-:S03]  /*07a0*/  IADD3 R17, R17, 0x80, RZ ;  /* 0x0000008011117810 */ /* 0x000fc60007ffe0ff */
[----:B0-----:R-:W-:-:S05]  /*07b0*/  IMAD.WIDE.U32 R6, R9, 0x4, R6 ;  /* 0x0000000409067825 */ /* 0x001fca00078e0006 */
[----:B------:R1:W-:Y:S02]  /*07c0*/  STG.E desc[UR4][R6.64], R5 ;  /* 0x0000000506007986 */ /* 0x0003e4000c101904 */
.L_x_15137:
        /* <DEDUP_REMOVED lines=8> */
.L_x_15138:
[----:B------:R-:W-:Y:S05]  /*0850*/  BSYNC B1 ;  /* 0x0000000000017941 */ /* 0x000fea0003800000 */
.L_x_15134:
[----:B------:R-:W-:-:S13]  /*0860*/  ISETP.GE.AND P0, PT, R17, R16, PT ;  /* 0x000000101100720c */ /* 0x000fda0003f06270 */
[----:B--2---:R-:W2:Y:S01]  /*0870*/  @!P0 LDC.64 R4, c[0x0][0x218] ;  /* 0x00008600ff048b82 */ /* 0x004ea20000000a00 */
[----:B01----:R-:W-:Y:S01]  /*0880*/  @!P0 IMAD.IADD R7, R0, 0x1, R17 ;  /* 0x0000000100078824 */ /* 0x003fe200078e0211 */
[----:B------:R-:W-:-:S03]  /*0890*/  @!P0 IADD3 R17, R17, 0x80, RZ ;  /* 0x0000008011118810 */ /* 0x000fc60007ffe0ff */
[----:B--2---:R-:W-:-:S05]  /*08a0*/  @!P0 IMAD.WIDE.U32 R4, R7, 0x4, R4 ;  /* 0x0000000407048825 */ /* 0x004fca00078e0004 */
[----:B------:R2:W-:Y:S02]  /*08b0*/  @!P0 STG.E desc[UR4][R4.64], R3 ;  /* 0x0000000304008986 */ /* 0x0005e4000c101904 */
.L_x_15139:
[----:B------:R-:W-:Y:S05]  /*08c0*/  BSYNC B0 ;  /* 0x0000000000007941 */ /* 0x000fea0003800000 */
.L_x_15133:
        /* <DEDUP_REMOVED lines=8> */
.L_x_15140:
        /* <DEDUP_REMOVED lines=11> */
.L_x_23608:


//--------------------- .text._ZN2at6native29vectorized_elementwise_kernelILi8EZZZNS0_15neg_kernel_cudaERNS_18TensorIteratorBaseEENKUlvE0_clEvENKUlvE1_clEvEUliE_St5arrayIPcLm2EEEEviT0_T1_ --------------------------
	.section	.text._ZN2at6native29vectorized_elementwise_kernelILi8EZZZNS0_15neg_kernel_cudaERNS_18TensorIteratorBaseEENKUlvE0_clEvENKUlvE1_clEvEUliE_St5arrayIPcLm2EEEEviT0_T1_,"ax",@progbits
	.align	128
        .global         _ZN2at6native29vectorized_elementwise_kernelILi8EZZZNS0_15neg_kernel_cudaERNS_18TensorIteratorBaseEENKUlvE0_clEvENKUlvE1_clEvEUliE_St5arrayIPcLm2EEEEviT0_T1_
        .type           _ZN2at6native29vectorized_elementwise_kernelILi8EZZZNS0_15neg_kernel_cudaERNS_18TensorIteratorBaseEENKUlvE0_clEvENKUlvE1_clEvEUliE_St5arrayIPcLm2EEEEviT0_T1_,@function
        .size           _ZN2at6native29vectorized_elementwise_kernelILi8EZZZNS0_15neg_kernel_cudaERNS_18TensorIteratorBaseEENKUlvE0_clEvENKUlvE1_clEvEUliE_St5arrayIPcLm2EEEEviT0_T1_,(.L_x_23609 - _ZN2at6native29vectorized_elementwise_kernelILi8EZZZNS0_15neg_kernel_cudaERNS_18TensorIteratorBaseEENKUlvE0_clEvENKUlvE1_clEvEUliE_St5arrayIPcLm2EEEEviT0_T1_)
        .other          _ZN2at6native29vectorized_elementwise_kernelILi8EZZZNS0_15neg_kernel_cudaERNS_18TensorIteratorBaseEENKUlvE0_clEvENKUlvE1_clEvEUliE_St5arrayIPcLm2EEEEviT0_T1_,@"STO_CUDA_ENTRY STV_DEFAULT"
_ZN2at6native29vectorized_elementwise_kernelILi8EZZZNS0_15neg_kernel_cudaERNS_18TensorIteratorBaseEENKUlvE0_clEvENKUlvE1_clEvEUliE_St5arrayIPcLm2EEEEviT0_T1_:
.text._ZN2at6native29vectorized_elementwise_kernelILi8EZZZNS0_15neg_kernel_cudaERNS_18TensorIteratorBaseEENKUlvE0_clEvENKUlvE1_clEvEUliE_St5arrayIPcLm2EEEEviT0_T1_:
        /* <DEDUP_REMOVED lines=28> */
.L_x_15141:
        /* <DEDUP_REMOVED lines=83> */
.L_x_15144:
[----:B------:R-:W-:-:S13]  /*06f0*/  ISETP.GE.AND P0, PT, R17, R16, PT ;  /* 0x000000101100720c */ /* 0x000fda0003f06270 */
[----:B------:R-:W-:Y:S05]  /*0700*/  @P0 BRA `(.L_x_15146) ;  /* 0x0000000000300947 */ /* 0x000fea0003800000 */
[----:B0-----:R-:W0:Y:S01]  /*0710*/  LDC.64 R6, c[0x0][0x218] ;  /* 0x00008600ff067b82 */ /* 0x001e220000000a00 */
[----:B------:R-:W-:Y:S01]  /*0720*/  IMAD.IADD R9, R0, 0x1, R17 ;  /* 0x0000000100097824 */ /* 0x000fe200078e0211 */
[----:B------:R-:W-:-:S03]  /*0730*/  IADD3 R17, R17, 0x80, RZ ;  /* 0x0000008011117810 */ /* 0x000fc60007ffe0ff */
[----:B0-----:R-:W-:-:S05]  /*0740*/  IMAD.WIDE.U32 R6, R9, 0x4, R6 ;  /* 0x0000000409067825 */ /* 0x001fca00078e0006 */
[----:B------:R1:W-:Y:S02]  /*0750*/  STG.E desc[UR4][R6.64], R8 ;  /* 0x0000000806007986 */ /* 0x0003e4000c101904 */
.L_x_15145:
[----:B------:R-:W-:-:S13]  /*0760*/  ISETP.GE.AND P0, PT, R17, R16, PT ;  /* 0x000000101100720c */ /* 0x000fda0003f06270 */
[----:B------:R-:W-:Y:S05]  /*0770*/  @P0 BRA `(.L_x_15147) ;  /* 0x0000000000340947 */ /* 0x000fea0003800000 */
[----:B01----:R-:W0:Y:S01]  /*0780*/  LDC.64 R6, c[0x0][0x218] ;  /* 0x00008600ff067b82 */ /* 0x003e220000000a00 */
[----:B------:R-:W-:Y:S01]  /*0790*/  IMAD.IADD R9, R0, 0x1, R17 ;  /* 0x0000000100097824 */ /* 0x000fe200078e0211 */
[----:B------:R-:W-:-:S03]  /*07a0*/  IADD3 R17, R17, 0x80, RZ ;  /* 0x0000008011117810 */ /* 0x000fc60007ffe0ff */
[----:B0-----:R-:W-:-:S05]  /*07b0*/  IMAD.WIDE.U32 R6, R9, 0x4, R6 ;  /* 0x0000000409067825 */ /* 0x001fca00078e0006 */
[----:B------:R1:W-:Y:S02]  /*07c0*/  STG.E desc[UR4][R6.64], R5 ;  /* 0x0000000506007986 */ /* 0x0003e4000c101904 */
.L_x_15146:
        /* <DEDUP_REMOVED lines=8> */
.L_x_15147:
[----:B------:R-:W-:Y:S05]  /*0850*/  BSYNC B1 ;  /* 0x0000000000017941 */ /* 0x000fea0003800000 */
.L_x_15143:
[----:B------:R-:W-:-:S13]  /*0860*/  ISETP.GE.AND P0, PT, R17, R16, PT ;  /* 0x000000101100720c */ /* 0x000fda0003f06270 */
[----:B--2---:R-:W2:Y:S01]  /*0870*/  @!P0 LDC.64 R4, c[0x0][0x218] ;  /* 0x00008600ff048b82 */ /* 0x004ea20000000a00 */
[----:B01----:R-:W-:Y:S01]  /*0880*/  @!P0 IMAD.IADD R7, R0, 0x1, R17 ;  /* 0x0000000100078824 */ /* 0x003fe200078e0211 */
[----:B------:R-:W-:-:S03]  /*0890*/  @!P0 IADD3 R17, R17, 0x80, RZ ;  /* 0x0000008011118810 */ /* 0x000fc60007ffe0ff */
[----:B--2---:R-:W-:-:S05]  /*08a0*/  @!P0 IMAD.WIDE.U32 R4, R7, 0x4, R4 ;  /* 0x0000000407048825 */ /* 0x004fca00078e0004 */
[----:B------:R2:W-:Y:S02]  /*08b0*/  @!P0 STG.E desc[UR4][R4.64], R3 ;  /* 0x0000000304008986 */ /* 0x0005e4000c101904 */
.L_x_15148:
[----:B------:R-:W-:Y:S05]  /*08c0*/  BSYNC B0 ;  /* 0x0000000000007941 */ /* 0x000fea0003800000 */
.L_x_15142:
        /* <DEDUP_REMOVED lines=8> */
.L_x_15149:
        /* <DEDUP_REMOVED lines=11> */
.L_x_23609:


//--------------------- .text._ZN2at6native18elementwise_kernelILi128ELi4EZNS0_15gpu_kernel_implIZZZNS0_15neg_kernel_cudaERNS_18TensorIteratorBaseEENKUlvE0_clEvENKUlvE0_clEvEUlaE_EEvS4_RKT_EUliE_EEviT1_ --------------------------
	.section	.text._ZN2at6native18elementwise_kernelILi128ELi4EZNS0_15gpu_kernel_implIZZZNS0_15neg_kernel_cudaERNS_18TensorIteratorBaseEENKUlvE0_clEvENKUlvE0_clEvEUlaE_EEvS4_RKT_EUliE_EEviT1_,"ax",@progbits
	.align	128
        .global         _ZN2at6native18elementwise_kernelILi128ELi4EZNS0_15gpu_kernel_implIZZZNS0_15neg_kernel_cudaERNS_18TensorIteratorBaseEENKUlvE0_clEvENKUlvE0_clEvEUlaE_EEvS4_RKT_EUliE_EEviT1_
        .type           _ZN2at6native18elementwise_kernelILi128ELi4EZNS0_15gpu_kernel_implIZZZNS0_15neg_kernel_cudaERNS_18TensorIteratorBaseEENKUlvE0_clEvENKUlvE0_clEvEUlaE_EEvS4_RKT_EUliE_EEviT1_,@function
        .size           _ZN2at6native18elementwise_kernelILi128ELi4EZNS0_15gpu_kernel_implIZZZNS0_15neg_kernel_cudaERNS_18TensorIteratorBaseEENKUlvE0_clEvENKUlvE0_clEvEUlaE_EEvS4_RKT_EUliE_EEviT1_,(.L_x_23610 - _ZN2at6native18elementwise_kernelILi128ELi4EZNS0_15gpu_kernel_implIZZZNS0_15neg_kernel_cudaERNS_18TensorIteratorBaseEENKUlvE0_clEvENKUlvE0_clEvEUlaE_EEvS4_RKT_EUliE_EEviT1_)
        .other          _ZN2at6native18elementwise_kernelILi128ELi4EZNS0_15gpu_kernel_implIZZZNS0_15neg_kernel_cudaERNS_18TensorIteratorBaseEENKUlvE0_clEvENKUlvE0_clEvEUlaE_EEvS4_RKT_EUliE_EEviT1_,@"STO_CUDA_ENTRY STV_DEFAULT"
_ZN2at6native18elementwise_kernelILi128ELi4EZNS0_15gpu_kernel_implIZZZNS0_15neg_kernel_cudaERNS_18TensorIteratorBaseEENKUlvE0_clEvENKUlvE0_clEvEUlaE_EEvS4_RKT_EUliE_EEviT1_:
.text._ZN2at6native18elementwise_kernelILi128ELi4EZNS0_15gpu_kernel_implIZZZNS0_15neg_kernel_cudaERNS_18TensorIteratorBaseEENKUlvE0_clEvENKUlvE0_clEvEUlaE_EEvS4_RKT_EUliE_EEviT1_:
        /* <DEDUP_REMOVED lines=313> */
.L_x_15152:
        /* <DEDUP_REMOVED lines=20> */
.L_x_15156:
[----:B------:R0:W5:Y:S01]  /*14d0*/  LDG.E.U8 R0, desc[UR36][R2.64] ;  /* 0x0000002402007981 */ /* 0x000162000c1e1100 */
[----:B------:R-:W-:Y:S05]  /*14e0*/  BRA `(.L_x_15158) ;  /* 0x0000000c00547947 */ /* 0x000fea0003800000 */
.L_x_15155:
        /* <DEDUP_REMOVED lines=8> */
.L_x_15160:
[----:B------:R0:W5:Y:S01]  /*1570*/  LDG.E.U8 R0, desc[UR36][R2.64] ;  /* 0x0000002402007981 */ /* 0x000162000c1e1100 */
[----:B------:R-:W-:Y:S05]  /*1580*/  BRA `(.L_x_15158) ;  /* 0x0000000c002c7947 */ /* 0x000fea0003800000 */
.L_x_15159:
[----:B------:R0:W5:Y:S01]  /*1590*/  LDG.E.U16 R0, desc[UR36][R2.64] ;  /* 0x0000002402007981 */ /* 0x000162000c1e1500 */
[----:B------:R-:W-:Y:S05]  /*15a0*/  BRA `(.L_x_15158) ;  /* 0x0000000c00247947 */ /* 0x000fea0003800000 */
.L_x_15154:
        /* <DEDUP_REMOVED lines=9> */
.L_x_15162:
[----:B------:R-:W2:Y:S02]  /*1640*/  LDG.E.U16 R4, desc[UR36][R2.64] ;  /* 0x0000002402047981 */ /* 0x000ea4000c1e1500 */
[----:B--2---:R-:W-:-:S06]  /*1650*/  HADD2.F32 R4, -RZ, R4.H0_H0 ;  /* 0x20000004ff047230 */ /* 0x004fcc0000004100 */
[----:B------:R-:W0:Y:S02]  /*1660*/  F2I.FTZ.TRUNC.NTZ R4, R4 ;  /* 0x0000000400047305 */ /* 0x000e24000021f100 */
[----:B0-----:R-:W-:Y:S01]  /*1670*/  PRMT R0, R4, 0x7610, R0 ;  /* 0x0000761004007816 */ /* 0x001fe20000000000 */
[----:B------:R-:W-:Y:S06]  /*1680*/  BRA `(.L_x_15158) ;  /* 0x0000000800ec7947 */ /* 0x000fec0003800000 */
.L_x_15161:
        /* <DEDUP_REMOVED lines=9> */
.L_x_15164:
[----:B------:R-:W2:Y:S02]  /*1720*/  LDG.E.U16 R2, desc[UR36][R2.64] ;  /* 0x0000002402027981 */ /* 0x000ea4000c1e1500 */
[----:B--2---:R-:W-:-:S06]  /*1730*/  HADD2.F32 R4, -RZ, R2.H0_H0 ;  /* 0x20000002ff047230 */ /* 0x004fcc0000004100 */
[----:B------:R-:W0:Y:S02]  /*1740*/  F2I.FTZ.TRUNC.NTZ R4, R4 ;  /* 0x0000000400047305 */ /* 0x000e24000021f100 */
[----:B0-----:R-:W-:Y:S01]  /*1750*/  PRMT R0, R4, 0x7610, R0 ;  /* 0x0000761004007816 */ /* 0x001fe20000000000 */
[----:B------:R-:W-:Y:S06]  /*1760*/  BRA `(.L_x_15158) ;  /* 0x0000000800b47947 */ /* 0x000fec0003800000 */
.L_x_15163:
[----:B------:R-:W2:Y:S02]  /*1770*/  LDG.E.64 R2, desc[UR36][R2.64] ;  /* 0x0000002402027981 */ /* 0x000ea4000c1e1b00 */
[----:B--2---:R0:W1:Y:S01]  /*1780*/  F2I.F64.TRUNC R0, R2 ;  /* 0x0000000200007311 */ /* 0x004062000030d100 */
[----:B------:R-:W-:Y:S05]  /*1790*/  BRA `(.L_x_15158) ;  /* 0x0000000800a87947 */ /* 0x000fea0003800000 */
.L_x_15153:
        /* <DEDUP_REMOVED lines=12> */
.L_x_15167:
[----:B------:R-:W2:Y:S02]  /*1860*/  LDG.E.64 R2, desc[UR36][R2.64] ;  /* 0x0000002402027981 */ /* 0x000ea4000c1e1b00 */
[----:B--2---:R3:W4:Y:S01]  /*1870*/  F2I.F64.TRUNC R0, R2 ;  /* 0x0000000200007311 */ /* 0x004722000030d100 */
[----:B------:R-:W-:Y:S05]  /*1880*/  BRA `(.L_x_15158) ;  /* 0x00000008006c7947 */ /* 0x000fea0003800000 */
.L_x_15166:
        /* <DEDUP_REMOVED lines=28> */
.L_x_15169:
        /* <DEDUP_REMOVED lines=15> */
.L_x_15168:
[----:B------:R-:W2:Y:S02]  /*1b40*/  LDG.E.U16 R4, desc[UR36][R2.64] ;  /* 0x0000002402047981 */ /* 0x000ea4000c1e1500 */
[----:B--2---:R-:W-:-:S06]  /*1b50*/  IMAD.U32 R4, R4, 0x10000, RZ ;  /* 0x0001000004047824 */ /* 0x004fcc00078e00ff */
[----:B------:R-:W0:Y:S02]  /*1b60*/  F2I.FTZ.TRUNC.NTZ R4, R4 ;  /* 0x0000000400047305 */ /* 0x000e24000021f100 */
[----:B0-----:R-:W-:Y:S01]  /*1b70*/  PRMT R0, R4, 0x7610, R0 ;  /* 0x0000761004007816 */ /* 0x001fe20000000000 */
[----:B------:R-:W-:Y:S06]  /*1b80*/  BRA `(.L_x_15158) ;  /* 0x0000000400ac7947 */ /* 0x000fec0003800000 */
.L_x_15165:
        /* <DEDUP_REMOVED lines=10> */
.L_x_15172:
        /* <DEDUP_REMOVED lines=21> */
.L_x_15176:
[----:B------:R-:W-:Y:S05]  /*1d80*/  BSYNC B1 ;  /* 0x0000000000017941 */ /* 0x000fea0003800000 */
.L_x_15175:
[----:B------:R-:W-:Y:S01]  /*1d90*/  IMAD.SHL.U32 R2, R2, 0x100000, RZ ;  /* 0x0010000002027824 */ /* 0x000fe200078e00ff */
[----:B------:R-:W-:-:S04]  /*1da0*/  LEA R3, R0, 0x3b800000, 0x17 ;  /* 0x3b80000000037811 */ /* 0x000fc800078eb8ff */
[----:B------:R-:W-:-:S07]  /*1db0*/  LOP3.LUT R4, R3, R2, R4, 0xfe, !PT ;  /* 0x0000000203047212 */ /* 0x000fce00078efe04 */
.L_x_15174:
[----:B------:R-:W-:Y:S05]  /*1dc0*/  BSYNC B0 ;  /* 0x0000000000007941 */ /* 0x000fea0003800000 */
.L_x_15173:
[----:B------:R-:W0:Y:S02]  /*1dd0*/  F2I.FTZ.TRUNC.NTZ R4, R4 ;  /* 0x0000000400047305 */ /* 0x000e24000021f100 */
[----:B0-----:R-:W-:Y:S01]  /*1de0*/  PRMT R0, R4, 0x7610, R0 ;  /* 0x0000761004007816 */ /* 0x001fe20000000000 */
[----:B------:R-:W-:Y:S06]  /*1df0*/  BRA `(.L_x_15158) ;  /* 0x0000000400107947 */ /* 0x000fec0003800000 */
.L_x_15171:
        /* <DEDUP_REMOVED lines=21> */
.L_x_15180:
[----:B------:R-:W-:Y:S05]  /*1f50*/  BSYNC B1 ;  /* 0x0000000000017941 */ /* 0x000fea0003800000 */
.L_x_15179:
[----:B------:R-:W-:Y:S01]  /*1f60*/  IMAD.SHL.U32 R2, R2, 0x200000, RZ ;  /* 0x0020000002027824 */ /* 0x000fe200078e00ff */
[----:B------:R-:W-:-:S04]  /*1f70*/  LEA R3, R0, 0x37800000, 0x17 ;  /* 0x3780000000037811 */ /* 0x000fc800078eb8ff */
[----:B------:R-:W-:-:S07]  /*1f80*/  LOP3.LUT R4, R3, R2, R4, 0xfe, !PT ;  /* 0x0000000203047212 */ /* 0x000fce00078efe04 */
.L_x_15178:
[----:B------:R-:W-:Y:S05]  /*1f90*/  BSYNC B0 ;  /* 0x0000000000007941 */ /* 0x000fea0003800000 */
.L_x_15177:
[----:B------:R-:W0:Y:S02]  /*1fa0*/  F2I.FTZ.TRUNC.NTZ R4, R4 ;  /* 0x0000000400047305 */ /* 0x000e24000021f100 */
[----:B0-----:R-:W-:Y:S01]  /*1fb0*/  PRMT R0, R4, 0x7610, R0 ;  /* 0x0000761004007816 */ /* 0x001fe20000000000 */
[----:B------:R-:W-:Y:S06]  /*1fc0*/  BRA `(.L_x_15158) ;  /* 0x00000000009c7947 */ /* 0x000fec0003800000 */
.L_x_15170:
        /* <DEDUP_REMOVED lines=14> */
.L_x_15184:
[----:B------:R-:W-:Y:S05]  /*20b0*/  BSYNC B0 ;  /* 0x0000000000007941 */ /* 0x000fea0003800000 */
.L_x_15183:
[----:B------:R-:W0:Y:S02]  /*20c0*/  F2I.FTZ.TRUNC.NTZ R4, R4 ;  /* 0x0000000400047305 */ /* 0x000e24000021f100 */
[----:B0-----:R-:W-:Y:S01]  /*20d0*/  PRMT R0, R4, 0x7610, R0 ;  /* 0x0000761004007816 */ /* 0x001fe20000000000 */
[----:B------:R-:W-:Y:S06]  /*20e0*/  BRA `(.L_x_15158) ;  /* 0x0000000000547947 */ /* 0x000fec0003800000 */
.L_x_15157:
        /* <DEDUP_REMOVED lines=16> */
.L_x_15185:
[----:B------:R-:W-:Y:S01]  /*21f0*/  PRMT R0, RZ, 0x7610, R0 ;  /* 0x00007610ff007816 */ /* 0x000fe20000000000 */
[----:B------:R-:W-:Y:S06]  /*2200*/  BRA `(.L_x_15158) ;  /* 0x00000000000c7947 */ /* 0x000fec0003800000 */
.L_x_15182:
[----:B------:R2:W5:Y:S01]  /*2210*/  LDG.E.U8 R0, desc[UR36][R2.64] ;  /* 0x0000002402007981 */ /* 0x000562000c1e1100 */
[----:B------:R-:W-:Y:S05]  /*2220*/  BRA `(.L_x_15158) ;  /* 0x0000000000047947 */ /* 0x000fea0003800000 */
.L_x_15181:
[----:B------:R1:W5:Y:S02]  /*2230*/  LDG.E.U8 R0, desc[UR36][R2.64] ;  /* 0x0000002402007981 */ /* 0x000364000c1e1100 */
.L_x_15158:
        /* <DEDUP_REMOVED lines=16> */
.L_x_15189:
[----:B------:R3:W-:Y:S01]  /*2340*/  STG.E.U8 desc[UR36][R16.64], R5 ;  /* 0x0000000510007986 */ /* 0x0007e2000c101124 */
[----:B------:R-:W-:Y:S05]  /*2350*/  BRA `(.L_x_15191) ;  /* 0x0000000c00987947 */ /* 0x000fea0003800000 */
.L_x_15188:
[----:B------:R-:W-:-:S13]  /*2360*/  ISETP.NE.AND P0, PT, R2, 0x2, PT ;  /* 0x000000020200780c */ /* 0x000fda0003f05270 */
[----:B------:R-:W-:Y:S05]  /*2370*/  @!P0 BRA `(.L_x_15192) ;  /* 0x0000000000388947 */ /* 0x000fea0003800000 */
[----:B------:R-:W-:-:S13]  /*2380*/  ISETP.NE.AND P0, PT, R2, 0x3, PT ;  /* 0x000000030200780c */ /* 0x000fda0003f05270 */
[----:B------:R-:W-:Y:S05]  /*2390*/  @!P0 BRA `(.L_x_15193) ;  /* 0x0000000000208947 */ /* 0x000fea0003800000 */
[----:B------:R-:W-:-:S13]  /*23a0*/  ISETP.NE.AND P0, PT, R2, 0x4, PT ;  /* 0x000000040200780c */ /* 0x000fda0003f05270 */
[----:B------:R-:W-:Y:S05]  /*23b0*/  @P0 BRA `(.L_x_15190) ;  /* 0x0000000c00180947 */ /* 0x000fea0003800000 */
[----:B------:R-:W-:-:S04]  /*23c0*/  LOP3.LUT R0, R5, 0xffff, RZ, 0xc0, !PT ;  /* 0x0000ffff05007812 */ /* 0x000fc800078ec0ff */
[----:B------:R-:W-:-:S05]  /*23d0*/  PRMT R0, R0, 0x8880, RZ ;  /* 0x0000888000007816 */ /* 0x000fca00000000ff */
[----:B------:R-:W-:-:S05]  /*23e0*/  IMAD.MOV.U32 R2, RZ, RZ, R0 ;  /* 0x000000ffff027224 */ /* 0x000fca00078e0000 */
[----:B------:R-:W-:-:S05]  /*23f0*/  SHF.R.S32.HI R3, RZ, 0x1f, R2 ;  /* 0x0000001fff037819 */ /* 0x000fca0000011402 */
[----:B------:R0:W-:Y:S01]  /*2400*/  STG.E.64 desc[UR36][R16.64], R2 ;  /* 0x0000000210007986 */ /* 0x0001e2000c101b24 */
[----:B------:R-:W-:Y:S05]  /*2410*/  BRA `(.L_x_15191) ;  /* 0x0000000c00687947 */ /* 0x000fea0003800000 */
.L_x_15193:
[----:B------:R-:W-:-:S04]  /*2420*/  LOP3.LUT R5, R5, 0xffff, RZ, 0xc0, !PT ;  /* 0x0000ffff05057812 */ /* 0x000fc800078ec0ff */
[----:B------:R-:W-:-:S05]  /*2430*/  PRMT R3, R5, 0x8880, RZ ;  /* 0x0000888005037816 */ /* 0x000fca00000000ff */
[----:B------:R1:W-:Y:S01]  /*2440*/  STG.E desc[UR36][R16.64], R3 ;  /* 0x0000000310007986 */ /* 0x0003e2000c101924 */
[----:B------:R-:W-:Y:S05]  /*2450*/  BRA `(.L_x_15191) ;  /* 0x0000000c00587947 */ /* 0x000fea0003800000 */
.L_x_15192:
[----:B------:R-:W-:-:S04]  /*2460*/  PRMT R3, R5, 0x8880, RZ ;  /* 0x0000888005037816 */ /* 0x000fc800000000ff */
[----:B------:R-:W-:-:S05]  /*2470*/  PRMT R3, R3, 0x7710, RZ ;  /* 0x0000771003037816 */ /* 0x000fca00000000ff */
[----:B------:R2:W-:Y:S01]  /*2480*/  STG.E.U16 desc[UR36][R16.64], R3 ;  /* 0x0000000310007986 */ /* 0x0005e2000c101524 */
[----:B------:R-:W-:Y:S05]  /*2490*/  BRA `(.L_x_15191) ;  /* 0x0000000c00487947 */ /* 0x000fea0003800000 */
.L_x_15187:
        /* <DEDUP_REMOVED lines=9> */
.L_x_15195:
[----:B------:R-:W0:Y:S02]  /*2530*/  I2F.S8 R0, R5 ;  /* 0x0000000500007306 */ /* 0x000e240000001400 */
[----:B0-----:R-:W-:-:S05]  /*2540*/  F2FP.F16.F32.PACK_AB R0, RZ, R0 ;  /* 0x00000000ff00723e */ /* 0x001fca00000000ff */
[----:B------:R0:W-:Y:S01]  /*2550*/  STG.E.U16 desc[UR36][R16.64], R0 ;  /* 0x0000000010007986 */ /* 0x0001e2000c101524 */
[----:B------:R-:W-:Y:S05]  /*2560*/  BRA `(.L_x_15191) ;  /* 0x0000000c00147947 */ /* 0x000fea0003800000 */
.L_x_15194:
        /* <DEDUP_REMOVED lines=10> */
.L_x_15197:
[----:B------:R-:W0:Y:S02]  /*2610*/  I2F.S8 R5, R5 ;  /* 0x0000000500057306 */ /* 0x000e240000001400 */
[----:B0-----:R-:W-:-:S04]  /*2620*/  F2FP.F16.F32.PACK_AB R3, RZ, R5 ;  /* 0x00000005ff03723e */ /* 0x001fc800000000ff */
[----:B------:R-:W-:-:S05]  /*2630*/  PRMT R3, R3, 0x5410, RZ ;  /* 0x0000541003037816 */ /* 0x000fca00000000ff */
[----:B------:R0:W-:Y:S01]  /*2640*/  STG.E desc[UR36][R16.64], R3 ;  /* 0x0000000310007986 */ /* 0x0001e2000c101924 */
[----:B------:R-:W-:Y:S05]  /*2650*/  BRA `(.L_x_15191) ;  /* 0x0000000800d87947 */ /* 0x000fea0003800000 */
.L_x_15196:
[----:B------:R-:W-:-:S04]  /*2660*/  PRMT R2, R5, 0x8880, RZ ;  /* 0x0000888005027816 */ /* 0x000fc800000000ff */
[----:B------:R-:W-:-:S06]  /*2670*/  PRMT R2, R2, 0x7710, RZ ;  /* 0x0000771002027816 */ /* 0x000fcc00000000ff */
[----:B------:R-:W0:Y:S02]  /*2680*/  I2F.F64.S16 R2, R2 ;  /* 0x0000000200027312 */ /* 0x000e240000101c00 */
[----:B0-----:R0:W-:Y:S01]  /*2690*/  STG.E.64 desc[UR36][R16.64], R2 ;  /* 0x0000000210007986 */ /* 0x0011e2000c101b24 */
[----:B------:R-:W-:Y:S05]  /*26a0*/  BRA `(.L_x_15191) ;  /* 0x0000000800c47947 */ /* 0x000fea0003800000 */
.L_x_15186:
        /* <DEDUP_REMOVED lines=8> */
[----:B------:R-:W-:-:S04]  /*2730*/  LOP3.LUT P0, RZ, R0, 0xff, RZ, 0xc0, !PT ;  /* 0x000000ff00ff7812 */ /* 0x000fc8000780c0ff */
[----:B------:R-:W-:-:S05]  /*2740*/  SEL R3, RZ, 0x1, !P0 ;  /* 0x00000001ff037807 */ /* 0x000fca0004000000 */
[----:B------:R0:W-:Y:S01]  /*2750*/  STG.E.U8 desc[UR36][R16.64], R3 ;  /* 0x0000000310007986 */ /* 0x0001e2000c101124 */
[----:B------:R-:W-:Y:S05]  /*2760*/  BRA `(.L_x_15191) ;  /* 0x0000000800947947 */ /* 0x000fea0003800000 */
.L_x_15200:
[----:B------:R-:W-:Y:S02]  /*2770*/  PRMT R4, R5, 0x8880, RZ ;  /* 0x0000888005047816 */ /* 0x000fe400000000ff */
[----:B------:R-:W-:Y:S02]  /*2780*/  CS2R R6, SRZ ;  /* 0x0000000000067805 */ /* 0x000fe4000001ff00 */
[----:B------:R-:W-:-:S06]  /*2790*/  PRMT R4, R4, 0x7710, RZ ;  /* 0x0000771004047816 */ /* 0x000fcc00000000ff */
[----:B------:R-:W0:Y:S02]  /*27a0*/  I2F.F64.S16 R4, R4 ;  /* 0x0000000400047312 */ /* 0x000e240000101c00 */
[----:B0-----:R0:W-:Y:S01]  /*27b0*/  STG.E.128 desc[UR36][R16.64], R4 ;  /* 0x0000000410007986 */ /* 0x0011e2000c101d24 */
[----:B------:R-:W-:Y:S05]  /*27c0*/  BRA `(.L_x_15191) ;  /* 0x00000008007c7947 */ /* 0x000fea0003800000 */
.L_x_15199:
        /* <DEDUP_REMOVED lines=21> */
.L_x_15204:
[----:B------:R-:W-:Y:S05]  /*2920*/  BSYNC B0 ;  /* 0x0000000000007941 */ /* 0x000fea0003800000 */
.L_x_15203:
[----:B------:R-:W-:-:S05]  /*2930*/  LOP3.LUT R3, R0, R3, RZ, 0xfc, !PT ;  /* 0x0000000300037212 */ /* 0x000fca00078efcff */
[----:B------:R0:W-:Y:S01]  /*2940*/  STG.E.U8 desc[UR36][R16.64], R3 ;  /* 0x0000000310007986 */ /* 0x0001e2000c101124 */
[----:B------:R-:W-:Y:S05]  /*2950*/  BRA `(.L_x_15191) ;  /* 0x0000000800187947 */ /* 0x000fea0003800000 */
.L_x_15202:
        /* <DEDUP_REMOVED lines=13> */
.L_x_15206:
[----:B------:R-:W-:Y:S01]  /*2a30*/  IMAD.MOV.U32 R0, RZ, RZ, 0x7f ;  /* 0x0000007fff007424 */ /* 0x000fe200078e00ff */
[----:B------:R-:W-:-:S04]  /*2a40*/  ISETP.GT.U32.AND P0, PT, R2, 0x7f800000, PT ;  /* 0x7f8000000200780c */ /* 0x000fc80003f04070 */
[----:B------:R-:W-:-:S09]  /*2a50*/  SEL R0, R0, 0x7c, P0 ;  /* 0x0000007c00007807 */ /* 0x000fd20000000000 */
.L_x_15207:
[----:B------:R-:W-:Y:S05]  /*2a60*/  BSYNC B0 ;  /* 0x0000000000007941 */ /* 0x000fea0003800000 */
.L_x_15205:
[----:B------:R-:W-:-:S04]  /*2a70*/  LOP3.LUT R2, R5, 0x80000000, RZ, 0xc0, !PT ;  /* 0x8000000005027812 */ /* 0x000fc800078ec0ff */
[----:B------:R-:W-:-:S04]  /*2a80*/  SHF.R.U32.HI R3, RZ, 0x18, R2 ;  /* 0x00000018ff037819 */ /* 0x000fc80000011602 */
[----:B------:R-:W-:-:S05]  /*2a90*/  LOP3.LUT R3, R0, R3, RZ, 0xfc, !PT ;  /* 0x0000000300037212 */ /* 0x000fca00078efcff */
[----:B------:R0:W-:Y:S01]  /*2aa0*/  STG.E.U8 desc[UR36][R16.64], R3 ;  /* 0x0000000310007986 */ /* 0x0001e2000c101124 */
[----:B------:R-:W-:Y:S05]  /*2ab0*/  BRA `(.L_x_15191) ;  /* 0x0000000400c07947 */ /* 0x000fea0003800000 */
.L_x_15201:
[----:B------:R-:W0:Y:S02]  /*2ac0*/  I2F.S8 R0, R5 ;  /* 0x0000000500007306 */ /* 0x000e240000001400 */
[----:B0-----:R-:W-:-:S05]  /*2ad0*/  F2FP.BF16.F32.PACK_AB R0, RZ, R0 ;  /* 0x00000000ff00723e */ /* 0x001fca00000010ff */
[----:B------:R0:W-:Y:S01]  /*2ae0*/  STG.E.U16 desc[UR36][R16.64], R0 ;  /* 0x0000000010007986 */ /* 0x0001e2000c101524 */
[----:B------:R-:W-:Y:S05]  /*2af0*/  BRA `(.L_x_15191) ;  /* 0x0000000400b07947 */ /* 0x000fea0003800000 */
.L_x_15198:
        /* <DEDUP_REMOVED lines=12> */
.L_x_15210:
        /* <DEDUP_REMOVED lines=17> */
.L_x_15213:
[----:B------:R-:W-:-:S04]  /*2cd0*/  LOP3.LUT R2, R5, 0x80000000, RZ, 0xc0, !PT ;  /* 0x8000000005027812 */ /* 0x000fc800078ec0ff */
[----:B------:R-:W-:-:S04]  /*2ce0*/  SHF.R.U32.HI R3, RZ, 0x18, R2 ;  /* 0x00000018ff037819 */ /* 0x000fc80000011602 */
[----:B------:R-:W-:-:S04]  /*2cf0*/  LOP3.LUT R0, R0, R3, RZ, 0xfc, !PT ;  /* 0x0000000300007212 */ /* 0x000fc800078efcff */
[----:B------:R-:W-:-:S07]  /*2d00*/  PRMT R8, R0, 0x7610, R8 ;  /* 0x0000761000087816 */ /* 0x000fce0000000008 */
.L_x_15212:
[----:B------:R-:W-:Y:S05]  /*2d10*/  BSYNC B0 ;  /* 0x0000000000007941 */ /* 0x000fea0003800000 */
.L_x_15211:
[----:B------:R0:W-:Y:S01]  /*2d20*/  STG.E.U8 desc[UR36][R16.64], R8 ;  /* 0x0000000810007986 */ /* 0x0001e2000c101124 */
[----:B------:R-:W-:Y:S05]  /*2d30*/  BRA `(.L_x_15191) ;  /* 0x0000000400207947 */ /* 0x000fea0003800000 */
.L_x_15209:
        /* <DEDUP_REMOVED lines=17> */
.L_x_15216:
[----:B------:R-:W-:-:S04]  /*2e50*/  LOP3.LUT R2, R5, 0x80000000, RZ, 0xc0, !PT ;  /* 0x8000000005027812 */ /* 0x000fc800078ec0ff */
[----:B------:R-:W-:-:S04]  /*2e60*/  SHF.R.U32.HI R3, RZ, 0x18, R2 ;  /* 0x00000018ff037819 */ /* 0x000fc80000011602 */
[----:B------:R-:W-:-:S04]  /*2e70*/  LOP3.LUT R0, R0, R3, RZ, 0xfc, !PT ;  /* 0x0000000300007212 */ /* 0x000fc800078efcff */
[----:B------:R-:W-:-:S07]  /*2e80*/  PRMT R8, R0, 0x7610, R8 ;  /* 0x0000761000087816 */ /* 0x000fce0000000008 */
.L_x_15215:
[----:B------:R-:W-:Y:S05]  /*2e90*/  BSYNC B0 ;  /* 0x0000000000007941 */ /* 0x000fea0003800000 */
.L_x_15214:
[----:B------:R0:W-:Y:S01]  /*2ea0*/  STG.E.U8 desc[UR36][R16.64], R8 ;  /* 0x0000000810007986 */ /* 0x0001e2000c101124 */
[----:B------:R-:W-:Y:S05]  /*2eb0*/  BRA `(.L_x_15191) ;  /* 0x0000000000c07947 */ /* 0x000fea0003800000 */
.L_x_15208:
        /* <DEDUP_REMOVED lines=22> */
.L_x_15190:
        /* <DEDUP_REMOVED lines=16> */
.L_x_15219:
[----:B------:R-:W-:Y:S05]  /*3120*/  BRA `(.L_x_15191) ;  /* 0x0000000000247947 */ /* 0x000fea0003800000 */
.L_x_15218:
[----:B------:R-:W-:-:S04]  /*3130*/  LOP3.LUT R5, R5, 0xffff, RZ, 0xc0, !PT ;  /* 0x0000ffff05057812 */ /* 0x000fc800078ec0ff */
[----:B------:R-:W-:-:S05]  /*3140*/  PRMT R5, R5, 0x8880, RZ ;  /* 0x0000888005057816 */ /* 0x000fca00000000ff */
[----:B------:R-:W-:-:S05]  /*3150*/  IMAD.MOV.U32 R2, RZ, RZ, R5 ;  /* 0x000000ffff027224 */ /* 0x000fca00078e0005 */
[----:B------:R-:W-:-:S05]  /*3160*/  SHF.R.S32.HI R3, RZ, 0x1f, R2 ;  /* 0x0000001fff037819 */ /* 0x000fca0000011402 */
[----:B------:R0:W-:Y:S01]  /*3170*/  STG.E.64 desc[UR36][R16.64], R2 ;  /* 0x0000000210007986 */ /* 0x0001e2000c101b24 */
[----:B------:R-:W-:Y:S05]  /*3180*/  BRA `(.L_x_15191) ;  /* 0x00000000000c7947 */ /* 0x000fea0003800000 */
.L_x_15217:
[----:B------:R-:W-:-:S04]  /*3190*/  LOP3.LUT R5, R5, 0xffff, RZ, 0xc0, !PT ;  /* 0x0000ffff05057812 */ /* 0x000fc800078ec0ff */
[----:B------:R-:W-:-:S05]  /*31a0*/  PRMT R3, R5, 0x8880, RZ ;  /* 0x0000888005037816 */ /* 0x000fca00000000ff */
[----:B------:R0:W-:Y:S02]  /*31b0*/  STG.E desc[UR36][R16.64], R3 ;  /* 0x0000000310007986 */ /* 0x0001e4000c101924 */
.L_x_15191:
[----:B------:R-:W-:-:S04]  /*31c0*/  IMAD R18, R23, 0x200, R18 ;  /* 0x0000020017127824 */ /* 0x000fc800078e0212 */
[----:B------:R-:W-:-:S07]  /*31d0*/  VIADD R19, R18, 0x80 ;  /* 0x0000008012137836 */ /* 0x000fce0000000000 */
.L_x_15151:
[----:B------:R-:W-:Y:S05]  /*31e0*/  BSYNC B6 ;  /* 0x0000000000067941 */ /* 0x000fea0003800000 */
.L_x_15150:
        /* <DEDUP_REMOVED lines=307> */
.L_x_15222:
        /* <DEDUP_REMOVED lines=20> */
.L_x_15226:
[----:B------:R0:W5:Y:S01]  /*4660*/  LDG.E.U8 R0, desc[UR36][R2.64] ;  /* 0x0000002402007981 */ /* 0x000162000c1e1100 */
[----:B------:R-:W-:Y:S05]  /*4670*/  BRA `(.L_x_15228) ;  /* 0x0000000c00547947 */ /* 0x000fea0003800000 */
.L_x_15225:
        /* <DEDUP_REMOVED lines=8> */
.L_x_15230:
[----:B------:R0:W5:Y:S01]  /*4700*/  LDG.E.U8 R0, desc[UR36][R2.64] ;  /* 0x0000002402007981 */ /* 0x000162000c1e1100 */
[----:B------:R-:W-:Y:S05]  /*4710*/  BRA `(.L_x_15228) ;  /* 0x0000000c002c7947 */ /* 0x000fea0003800000 */
.L_x_15229:
[----:B------:R0:W5:Y:S01]  /*4720*/  LDG.E.U16 R0, desc[UR36][R2.64] ;  /* 0x0000002402007981 */ /* 0x000162000c1e1500 */
[----:B------:R-:W-:Y:S05]  /*4730*/  BRA `(.L_x_15228) ;  /* 0x0000000c00247947 */ /* 0x000fea0003800000 */
.L_x_15224:
        /* <DEDUP_REMOVED lines=9> */
.L_x_15232:
[----:B------:R-:W2:Y:S02]  /*47d0*/  LDG.E.U16 R4, desc[UR36][R2.64] ;  /* 0x0000002402047981 */ /* 0x000ea4000c1e1500 */
[----:B--2---:R-:W-:-:S06]  /*47e0*/  HADD2.F32 R4, -RZ, R4.H0_H0 ;  /* 0x20000004ff047230 */ /* 0x004fcc0000004100 */
[----:B------:R-:W0:Y:S02]  /*47f0*/  F2I.FTZ.TRUNC.NTZ R4, R4 ;  /* 0x0000000400047305 */ /* 0x000e24000021f100 */
[----:B0-----:R-:W-:Y:S01]  /*4800*/  PRMT R0, R4, 0x7610, R0 ;  /* 0x0000761004007816 */ /* 0x001fe20000000000 */
[----:B------:R-:W-:Y:S06]  /*4810*/  BRA `(.L_x_15228) ;  /* 0x0000000800ec7947 */ /* 0x000fec0003800000 */
.L_x_15231:
        /* <DEDUP_REMOVED lines=9> */
.L_x_15234:
[----:B------:R-:W2:Y:S02]  /*48b0*/  LDG.E.U16 R2, desc[UR36][R2.64] ;  /* 0x0000002402027981 */ /* 0x000ea4000c1e1500 */
[----:B--2---:R-:W-:-:S06]  /*48c0*/  HADD2.F32 R4, -RZ, R2.H0_H0 ;  /* 0x20000002ff047230 */ /* 0x004fcc0000004100 */
[----:B------:R-:W0:Y:S02]  /*48d0*/  F2I.FTZ.TRUNC.NTZ R4, R4 ;  /* 0x0000000400047305 */ /* 0x000e24000021f100 */
[----:B0-----:R-:W-:Y:S01]  /*48e0*/  PRMT R0, R4, 0x7610, R0 ;  /* 0x0000761004007816 */ /* 0x001fe20000000000 */
[----:B------:R-:W-:Y:S06]  /*48f0*/  BRA `(.L_x_15228) ;  /* 0x0000000800b47947 */ /* 0x000fec0003800000 */
.L_x_15233:
[----:B------:R-:W2:Y:S02]  /*4900*/  LDG.E.64 R2, desc[UR36][R2.64] ;  /* 0x0000002402027981 */ /* 0x000ea4000c1e1b00 */
[----:B--2---:R0:W1:Y:S01]  /*4910*/  F2I.F64.TRUNC R0, R2 ;  /* 0x0000000200007311 */ /* 0x004062000030d100 */
[----:B------:R-:W-:Y:S05]  /*4920*/  BRA `(.L_x_15228) ;  /* 0x0000000800a87947 */ /* 0x000fea0003800000 */
.L_x_15223:
        /* <DEDUP_REMOVED lines=12> */
.L_x_15237:
[----:B------:R-:W2:Y:S02]  /*49f0*/  LDG.E.64 R2, desc[UR36][R2.64] ;  /* 0x0000002402027981 */ /* 0x000ea4000c1e1b00 */
[----:B--2---:R3:W4:Y:S01]  /*4a00*/  F2I.F64.TRUNC R0, R2 ;  /* 0x0000000200007311 */ /* 0x004722000030d100 */
[----:B------:R-:W-:Y:S05]  /*4a10*/  BRA `(.L_x_15228) ;  /* 0x00000008006c7947 */ /* 0x000fea0003800000 */
.L_x_15236:
        /* <DEDUP_REMOVED lines=28> */
.L_x_15239:
        /* <DEDUP_REMOVED lines=15> */
.L_x_15238:
[----:B------:R-:W2:Y:S02]  /*4cd0*/  LDG.E.U16 R4, desc[UR36][R2.64] ;  /* 0x0000002402047981 */ /* 0x000ea4000c1e1500 */
[----:B--2---:R-:W-:-:S06]  /*4ce0*/  IMAD.U32 R4, R4, 0x10000, RZ ;  /* 0x0001000004047824 */ /* 0x004fcc00078e00ff */
[----:B------:R-:W0:Y:S02]  /*4cf0*/  F2I.FTZ.TRUNC.NTZ R4, R4 ;  /* 0x0000000400047305 */ /* 0x000e24000021f100 */
[----:B0-----:R-:W-:Y:S01]  /*4d00*/  PRMT R0, R4, 0x7610, R0 ;  /* 0x0000761004007816 */ /* 0x001fe20000000000 */
[----:B------:R-:W-:Y:S06]  /*4d10*/  BRA `(.L_x_15228) ;  /* 0x0000000400ac7947 */ /* 0x000fec0003800000 */
.L_x_15235:
        /* <DEDUP_REMOVED lines=10> */
.L_x_15242:
        /* <DEDUP_REMOVED lines=21> */
.L_x_15246:
[----:B------:R-:W-:Y:S05]  /*4f10*/  BSYNC B1 ;  /* 0x0000000000017941 */ /* 0x000fea0003800000 */
.L_x_15245:
[----:B------:R-:W-:Y:S01]  /*4f20*/  IMAD.SHL.U32 R2, R2, 0x100000, RZ ;  /* 0x0010000002027824 */ /* 0x000fe200078e00ff */
[----:B------:R-:W-:-:S04]  /*4f30*/  LEA R3, R0, 0x3b800000, 0x17 ;  /* 0x3b80000000037811 */ /* 0x000fc800078eb8ff */
[----:B------:R-:W-:-:S07]  /*4f40*/  LOP3.LUT R4, R3, R2, R4, 0xfe, !PT ;  /* 0x0000000203047212 */ /* 0x000fce00078efe04 */
.L_x_15244:
[----:B------:R-:W-:Y:S05]  /*4f50*/  BSYNC B0 ;  /* 0x0000000000007941 */ /* 0x000fea0003800000 */
.L_x_15243:
[----:B------:R-:W0:Y:S02]  /*4f60*/  F2I.FTZ.TRUNC.NTZ R4, R4 ;  /* 0x0000000400047305 */ /* 0x000e24000021f100 */
[----:B0-----:R-:W-:Y:S01]  /*4f70*/  PRMT R0, R4, 0x7610, R0 ;  /* 0x0000761004007816 */ /* 0x001fe20000000000 */
[----:B------:R-:W-:Y:S06]  /*4f80*/  BRA `(.L_x_15228) ;  /* 0x0000000400107947 */ /* 0x000fec0003800000 */
.L_x_15241:
        /* <DEDUP_REMOVED lines=21> */
.L_x_15250:
[----:B------:R-:W-:Y:S05]  /*50e0*/  BSYNC B1 ;  /* 0x0000000000017941 */ /* 0x000fea0003800000 */
.L_x_15249:
[----:B------:R-:W-:Y:S01]  /*50f0*/  IMAD.SHL.U32 R2, R2, 0x200000, RZ ;  /* 0x0020000002027824 */ /* 0x000fe200078e00ff */
[----:B------:R-:W-:-:S04]  /*5100*/  LEA R3, R0, 0x37800000, 0x17 ;  /* 0x3780000000037811 */ /* 0x000fc800078eb8ff */
[----:B------:R-:W-:-:S07]  /*5110*/  LOP3.LUT R4, R3, R2, R4, 0xfe, !PT ;  /* 0x0000000203047212 */ /* 0x000fce00078efe04 */
.L_x_15248:
[----:B------:R-:W-:Y:S05]  /*5120*/  BSYNC B0 ;  /* 0x0000000000007941 */ /* 0x000fea0003800000 */
.L_x_15247:
[----:B------:R-:W0:Y:S02]  /*5130*/  F2I.FTZ.TRUNC.NTZ R4, R4 ;  /* 0x0000000400047305 */ /* 0x000e24000021f100 */
[----:B0-----:R-:W-:Y:S01]  /*5140*/  PRMT R0, R4, 0x7610, R0 ;  /* 0x0000761004007816 */ /* 0x001fe20000000000 */
[----:B------:R-:W-:Y:S06]  /*5150*/  BRA `(.L_x_15228) ;  /* 0x00000000009c7947 */ /* 0x000fec0003800000 */
.L_x_15240:
        /* <DEDUP_REMOVED lines=14> */
.L_x_15254:
[----:B------:R-:W-:Y:S05]  /*5240*/  BSYNC B0 ;  /* 0x0000000000007941 */ /* 0x000fea0003800000 */
.L_x_15253:
[----:B------:R-:W0:Y:S02]  /*5250*/  F2I.FTZ.TRUNC.NTZ R4, R4 ;  /* 0x0000000400047305 */ /* 0x000e24000021f100 */
[----:B0-----:R-:W-:Y:S01]  /*5260*/  PRMT R0, R4, 0x7610, R0 ;  /* 0x0000761004007816 */ /* 0x001fe20000000000 */
[----:B------:R-:W-:Y:S06]  /*5270*/  BRA `(.L_x_15228) ;  /* 0x0000000000547947 */ /* 0x000fec0003800000 */
.L_x_15227:
        /* <DEDUP_REMOVED lines=16> */
.L_x_15255:
[----:B------:R-:W-:Y:S01]  /*5380*/  PRMT R0, RZ, 0x7610, R0 ;  /* 0x00007610ff007816 */ /* 0x000fe20000000000 */
[----:B------:R-:W-:Y:S06]  /*5390*/  BRA `(.L_x_15228) ;  /* 0x00000000000c7947 */ /* 0x000fec0003800000 */
.L_x_15252:
[----:B------:R2:W5:Y:S01]  /*53a0*/  LDG.E.U8 R0, desc[UR36][R2.64] ;  /* 0x0000002402007981 */ /* 0x000562000c1e1100 */
[----:B------:R-:W-:Y:S05]  /*53b0*/  BRA `(.L_x_15228) ;  /* 0x0000000000047947 */ /* 0x000fea0003800000 */
.L_x_15251:
[----:B------:R1:W5:Y:S02]  /*53c0*/  LDG.E.U8 R0, desc[UR36][R2.64] ;  /* 0x0000002402007981 */ /* 0x000364000c1e1100 */
.L_x_15228:
        /* <DEDUP_REMOVED lines=16> */
.L_x_15259:
[----:B------:R0:W-:Y:S01]  /*54d0*/  STG.E.U8 desc[UR36][R16.64], R5 ;  /* 0x0000000510007986 */ /* 0x0001e2000c101124 */
[----:B------:R-:W-:Y:S05]  /*54e0*/  BRA `(.L_x_15261) ;  /* 0x0000000c00987947 */ /* 0x000fea0003800000 */
.L_x_15258:
        /* <DEDUP_REMOVED lines=12> */
.L_x_15263:
[----:B------:R-:W-:-:S04]  /*55b0*/  LOP3.LUT R5, R5, 0xffff, RZ, 0xc0, !PT ;  /* 0x0000ffff05057812 */ /* 0x000fc800078ec0ff */
[----:B------:R-:W-:-:S05]  /*55c0*/  PRMT R3, R5, 0x8880, RZ ;  /* 0x0000888005037816 */ /* 0x000fca00000000ff */
[----:B------:R0:W-:Y:S01]  /*55d0*/  STG.E desc[UR36][R16.64], R3 ;  /* 0x0000000310007986 */ /* 0x0001e2000c101924 */
[----:B------:R-:W-:Y:S05]  /*55e0*/  BRA `(.L_x_15261) ;  /* 0x0000000c00587947 */ /* 0x000fea0003800000 */
.L_x_15262:
[----:B------:R-:W-:-:S04]  /*55f0*/  PRMT R3, R5, 0x8880, RZ ;  /* 0x0000888005037816 */ /* 0x000fc800000000ff */
[----:B------:R-:W-:-:S05]  /*5600*/  PRMT R3, R3, 0x7710, RZ ;  /* 0x0000771003037816 */ /* 0x000fca00000000ff */
[----:B------:R0:W-:Y:S01]  /*5610*/  STG.E.U16 desc[UR36][R16.64], R3 ;  /* 0x0000000310007986 */ /* 0x0001e2000c101524 */
[----:B------:R-:W-:Y:S05]  /*5620*/  BRA `(.L_x_15261) ;  /* 0x0000000c00487947 */ /* 0x000fea0003800000 */
.L_x_15257:
        /* <DEDUP_REMOVED lines=9> */
.L_x_15265:
[----:B------:R-:W0:Y:S02]  /*56c0*/  I2F.S8 R0, R5 ;  /* 0x0000000500007306 */ /* 0x000e240000001400 */
[----:B0-----:R-:W-:-:S05]  /*56d0*/  F2FP.F16.F32.PACK_AB R0, RZ, R0 ;  /* 0x00000000ff00723e */ /* 0x001fca00000000ff */
[----:B------:R0:W-:Y:S01]  /*56e0*/  STG.E.U16 desc[UR36][R16.64], R0 ;  /* 0x0000000010007986 */ /* 0x0001e2000c101524 */
[----:B------:R-:W-:Y:S05]  /*56f0*/  BRA `(.L_x_15261) ;  /* 0x0000000c00147947 */ /* 0x000fea0003800000 */
.L_x_15264:
        /* <DEDUP_REMOVED lines=10> */
.L_x_15267:
[----:B------:R-:W0:Y:S02]  /*57a0*/  I2F.S8 R5, R5 ;  /* 0x0000000500057306 */ /* 0x000e240000001400 */
[----:B0-----:R-:W-:-:S04]  /*57b0*/  F2FP.F16.F32.PACK_AB R3, RZ, R5 ;  /* 0x00000005ff03723e */ /* 0x001fc800000000ff */
[----:B------:R-:W-:-:S05]  /*57c0*/  PRMT R3, R3, 0x5410, RZ ;  /* 0x0000541003037816 */ /* 0x000fca00000000ff */
[----:B------:R0:W-:Y:S01]  /*57d0*/  STG.E desc[UR36][R16.64], R3 ;  /* 0x0000000310007986 */ /* 0x0001e2000c101924 */
[----:B------:R-:W-:Y:S05]  /*57e0*/  BRA `(.L_x_15261) ;  /* 0x0000000800d87947 */ /* 0x000fea0003800000 */
.L_x_15266:
[----:B------:R-:W-:-:S04]  /*57f0*/  PRMT R2, R5, 0x8880, RZ ;  /* 0x0000888005027816 */ /* 0x000fc800000000ff */
[----:B------:R-:W-:-:S06]  /*5800*/  PRMT R2, R2, 0x7710, RZ ;  /* 0x0000771002027816 */ /* 0x000fcc00000000ff */
[----:B------:R-:W0:Y:S02]  /*5810*/  I2F.F64.S16 R2, R2 ;  /* 0x0000000200027312 */ /* 0x000e240000101c00 */
[----:B0-----:R0:W-:Y:S01]  /*5820*/  STG.E.64 desc[UR36][R16.64], R2 ;  /* 0x0000000210007986 */ /* 0x0011e2000c101b24 */
[----:B------:R-:W-:Y:S05]  /*5830*/  BRA `(.L_x_15261) ;  /* 0x0000000800c47947 */ /* 0x000fea0003800000 */
.L_x_15256:
        /* <DEDUP_REMOVED lines=12> */
.L_x_15270:
[----:B------:R-:W-:Y:S02]  /*5900*/  PRMT R4, R5, 0x8880, RZ ;  /* 0x0000888005047816 */ /* 0x000fe400000000ff */
[----:B------:R-:W-:Y:S02]  /*5910*/  CS2R R6, SRZ ;  /* 0x0000000000067805 */ /* 0x000fe4000001ff00 */
[----:B------:R-:W-:-:S06]  /*5920*/  PRMT R4, R4, 0x7710, RZ ;  /* 0x0000771004047816 */ /* 0x000fcc00000000ff */
[----:B------:R-:W0:Y:S02]  /*5930*/  I2F.F64.S16 R4, R4 ;  /* 0x0000000400047312 */ /* 0x000e240000101c00 */
[----:B0-----:R0:W-:Y:S01]  /*5940*/  STG.E.128 desc[UR36][R16.64], R4 ;  /* 0x0000000410007986 */ /* 0x0011e2000c101d24 */
[----:B------:R-:W-:Y:S05]  /*5950*/  BRA `(.L_x_15261) ;  /* 0x00000008007c7947 */ /* 0x000fea0003800000 */
.L_x_15269:
        /* <DEDUP_REMOVED lines=21> */
.L_x_15274:
[----:B------:R-:W-:Y:S05]  /*5ab0*/  BSYNC B0 ;  /* 0x0000000000007941 */ /* 0x000fea0003800000 */
.L_x_15273:
[----:B------:R-:W-:-:S05]  /*5ac0*/  LOP3.LUT R3, R0, R3, RZ, 0xfc, !PT ;  /* 0x0000000300037212 */ /* 0x000fca00078efcff */
[----:B------:R0:W-:Y:S01]  /*5ad0*/  STG.E.U8 desc[UR36][R16.64], R3 ;  /* 0x0000000310007986 */ /* 0x0001e2000c101124 */
[----:B------:R-:W-:Y:S05]  /*5ae0*/  BRA `(.L_x_15261) ;  /* 0x0000000800187947 */ /* 0x000fea0003800000 */
.L_x_15272:
        /* <DEDUP_REMOVED lines=13> */
.L_x_15276:
[----:B------:R-:W-:Y:S01]  /*5bc0*/  IMAD.MOV.U32 R0, RZ, RZ, 0x7f ;  /* 0x0000007fff007424 */ /* 0x000fe200078e00ff */
[----:B------:R-:W-:-:S04]  /*5bd0*/  ISETP.GT.U32.AND P0, PT, R2, 0x7f800000, PT ;  /* 0x7f8000000200780c */ /* 0x000fc80003f04070 */
[----:B------:R-:W-:-:S09]  /*5be0*/  SEL R0, R0, 0x7c, P0 ;  /* 0x0000007c00007807 */ /* 0x000fd20000000000 */
.L_x_15277:
[----:B------:R-:W-:Y:S05]  /*5bf0*/  BSYNC B0 ;  /* 0x0000000000007941 */ /* 0x000fea0003800000 */
.L_x_15275:
[----:B------:R-:W-:-:S04]  /*5c00*/  LOP3.LUT R2, R5, 0x80000000, RZ, 0xc0, !PT ;  /* 0x8000000005027812 */ /* 0x000fc800078ec0ff */
[----:B------:R-:W-:-:S04]  /*5c10*/  SHF.R.U32.HI R3, RZ, 0x18, R2 ;  /* 0x00000018ff037819 */ /* 0x000fc80000011602 */
[----:B------:R-:W-:-:S05]  /*5c20*/  LOP3.LUT R3, R0, R3, RZ, 0xfc, !PT ;  /* 0x0000000300037212 */ /* 0x000fca00078efcff */
[----:B------:R0:W-:Y:S01]  /*5c30*/  STG.E.U8 desc[UR36][R16.64], R3 ;  /* 0x0000000310007986 */ /* 0x0001e2000c101124 */
[----:B------:R-:W-:Y:S05]  /*5c40*/  BRA `(.L_x_15261) ;  /* 0x0000000400c07947 */ /* 0x000fea0003800000 */
.L_x_15271:
[----:B------:R-:W0:Y:S02]  /*5c50*/  I2F.S8 R0, R5 ;  /* 0x0000000500007306 */ /* 0x000e240000001400 */
[----:B0-----:R-:W-:-:S05]  /*5c60*/  F2FP.BF16.F32.PACK_AB R0, RZ, R0 ;  /* 0x00000000ff00723e */ /* 0x001fca00000010ff */
[----:B------:R0:W-:Y:S01]  /*5c70*/  STG.E.U16 desc[UR36][R16.64], R0 ;  /* 0x0000000010007986 */ /* 0x0001e2000c101524 */
[----:B------:R-:W-:Y:S05]  /*5c80*/  BRA `(.L_x_15261) ;  /* 0x0000000400b07947 */ /* 0x000fea0003800000 */
.L_x_15268:
        /* <DEDUP_REMOVED lines=12> */
.L_x_15280:
        /* <DEDUP_REMOVED lines=17> */
.L_x_15283:
[----:B------:R-:W-:-:S04]  /*5e60*/  LOP3.LUT R2, R5, 0x80000000, RZ, 0xc0, !PT ;  /* 0x8000000005027812 */ /* 0x000fc800078ec0ff */
[----:B------:R-:W-:-:S04]  /*5e70*/  SHF.R.U32.HI R3, RZ, 0x18, R2 ;  /* 0x00000018ff037819 */ /* 0x000fc80000011602 */
[----:B------:R-:W-:-:S04]  /*5e80*/  LOP3.LUT R0, R0, R3, RZ, 0xfc, !PT ;  /* 0x0000000300007212 */ /* 0x000fc800078efcff */
[----:B------:R-:W-:-:S07]  /*5e90*/  PRMT R8, R0, 0x7610, R8 ;  /* 0x0000761000087816 */ /* 0x000fce0000000008 */
.L_x_15282:
[----:B------:R-:W-:Y:S05]  /*5ea0*/  BSYNC B0 ;  /* 0x0000000000007941 */ /* 0x000fea0003800000 */
.L_x_15281:
[----:B------:R3:W-:Y:S01]  /*5eb0*/  STG.E.U8 desc[UR36][R16.64], R8 ;  /* 0x0000000810007986 */ /* 0x0007e2000c101124 */
[----:B------:R-:W-:Y:S05]  /*5ec0*/  BRA `(.L_x_15261) ;  /* 0x0000000400207947 */ /* 0x000fea0003800000 */
.L_x_15279:
        /* <DEDUP_REMOVED lines=17> */
.L_x_15286:
[----:B------:R-:W-:-:S04]  /*5fe0*/  LOP3.LUT R2, R5, 0x80000000, RZ, 0xc0, !PT ;  /* 0x8000000005027812 */ /* 0x000fc800078ec0ff */
[----:B------:R-:W-:-:S04]  /*5ff0*/  SHF.R.U32.HI R3, RZ, 0x18, R2 ;  /* 0x00000018ff037819 */ /* 0x000fc80000011602 */
[----:B------:R-:W-:-:S04]  /*6000*/  LOP3.LUT R0, R0, R3, RZ, 0xfc, !PT ;  /* 0x0000000300007212 */ /* 0x000fc800078efcff */
[----:B------:R-:W-:-:S07]  /*6010*/  PRMT R8, R0, 0x7610, R8 ;  /* 0x0000761000087816 */ /* 0x000fce0000000008 */
.L_x_15285:
[----:B------:R-:W-:Y:S05]  /*6020*/  BSYNC B0 ;  /* 0x0000000000007941 */ /* 0x000fea0003800000 */
.L_x_15284:
[----:B------:R0:W-:Y:S01]  /*6030*/  STG.E.U8 desc[UR36][R16.64], R8 ;  /* 0x0000000810007986 */ /* 0x0001e2000c101124 */
[----:B------:R-:W-:Y:S05]  /*6040*/  BRA `(.L_x_15261) ;  /* 0x0000000000c07947 */ /* 0x000fea0003800000 */
.L_x_15278:
        /* <DEDUP_REMOVED lines=22> */
.L_x_15260:
        /* <DEDUP_REMOVED lines=16> */
.L_x_15289:
[----:B------:R-:W-:Y:S05]  /*62b0*/  BRA `(.L_x_15261) ;  /* 0x0000000000247947 */ /* 0x000fea0003800000 */
.L_x_15288:
[----:B------:R-:W-:-:S04]  /*62c0*/  LOP3.LUT R5, R5, 0xffff, RZ, 0xc0, !PT ;  /* 0x0000ffff05057812 */ /* 0x000fc800078ec0ff */
[----:B------:R-:W-:-:S05]  /*62d0*/  PRMT R5, R5, 0x8880, RZ ;  /* 0x0000888005057816 */ /* 0x000fca00000000ff */
[----:B------:R-:W-:-:S05]  /*62e0*/  IMAD.MOV.U32 R2, RZ, RZ, R5 ;  /* 0x000000ffff027224 */ /* 0x000fca00078e0005 */
[----:B------:R-:W-:-:S05]  /*62f0*/  SHF.R.S32.HI R3, RZ, 0x1f, R2 ;  /* 0x0000001fff037819 */ /* 0x000fca0000011402 */
[----:B------:R2:W-:Y:S01]  /*6300*/  STG.E.64 desc[UR36][R16.64], R2 ;  /* 0x0000000210007986 */ /* 0x0005e2000c101b24 */
[----:B------:R-:W-:Y:S05]  /*6310*/  BRA `(.L_x_15261) ;  /* 0x00000000000c7947 */ /* 0x000fea0003800000 */
.L_x_15287:
[----:B------:R-:W-:-:S04]  /*6320*/  LOP3.LUT R5, R5, 0xffff, RZ, 0xc0, !PT ;  /* 0x0000ffff05057812 */ /* 0x000fc800078ec0ff */
[----:B------:R-:W-:-:S05]  /*6330*/  PRMT R3, R5, 0x8880, RZ ;  /* 0x0000888005037816 */ /* 0x000fca00000000ff */
[----:B------:R0:W-:Y:S02]  /*6340*/  STG.E desc[UR36][R16.64], R3 ;  /* 0x0000000310007986 */ /* 0x0001e4000c101924 */
.L_x_15261:
[----:B------:R-:W-:-:S07]  /*6350*/  VIADD R19, R19, 0x80 ;  /* 0x0000008013137836 */ /* 0x000fce0000000000 */
.L_x_15221:
[----:B------:R-:W-:Y:S05]  /*6360*/  BSYNC B6 ;  /* 0x0000000000067941 */ /* 0x000fea0003800000 */
.L_x_15220:
        /* <DEDUP_REMOVED lines=307> */
.L_x_15292:
        /* <DEDUP_REMOVED lines=20> */
.L_x_15296:
[----:B------:R0:W5:Y:S01]  /*77e0*/  LDG.E.U8 R0, desc[UR36][R2.64] ;  /* 0x0000002402007981 */ /* 0x000162000c1e1100 */
[----:B------:R-:W-:Y:S05]  /*77f0*/  BRA `(.L_x_15298) ;  /* 0x0000000c00547947 */ /* 0x000fea0003800000 */
.L_x_15295:
        /* <DEDUP_REMOVED lines=8> */
.L_x_15300:
[----:B------:R0:W5:Y:S01]  /*7880*/  LDG.E.U8 R0, desc[UR36][R2.64] ;  /* 0x0000002402007981 */ /* 0x000162000c1e1100 */
[----:B------:R-:W-:Y:S05]  /*7890*/  BRA `(.L_x_15298) ;  /* 0x0000000c002c7947 */ /* 0x000fea0003800000 */
.L_x_15299:
[----:B------:R0:W5:Y:S01]  /*78a0*/  LDG.E.U16 R0, desc[UR36][R2.64] ;  /* 0x0000002402007981 */ /* 0x000162000c1e1500 */
[----:B------:R-:W-:Y:S05]  /*78b0*/  BRA `(.L_x_15298) ;  /* 0x0000000c00247947 */ /* 0x000fea0003800000 */
.L_x_15294:
        /* <DEDUP_REMOVED lines=9> */
.L_x_15302:
[----:B------:R-:W2:Y:S02]  /*7950*/  LDG.E.U16 R4, desc[UR36][R2.64] ;  /* 0x0000002402047981 */ /* 0x000ea4000c1e1500 */
[----:B--2---:R-:W-:-:S06]  /*7960*/  HADD2.F32 R4, -RZ, R4.H0_H0 ;  /* 0x20000004ff047230 */ /* 0x004fcc0000004100 */
[----:B------:R-:W0:Y:S02]  /*7970*/  F2I.FTZ.TRUNC.NTZ R4, R4 ;  /* 0x0000000400047305 */ /* 0x000e24000021f100 */
[----:B0-----:R-:W-:Y:S01]  /*7980*/  PRMT R0, R4, 0x7610, R0 ;  /* 0x0000761004007816 */ /* 0x001fe20000000000 */
[----:B------:R-:W-:Y:S06]  /*7990*/  BRA `(.L_x_15298) ;  /* 0x0000000800ec7947 */ /* 0x000fec0003800000 */
.L_x_15301:
        /* <DEDUP_REMOVED lines=9> */
.L_x_15304:
[----:B------:R-:W2:Y:S02]  /*7a30*/  LDG.E.U16 R2, desc[UR36][R2.64] ;  /* 0x0000002402027981 */ /* 0x000ea4000c1e1500 */
[----:B--2---:R-:W-:-:S06]  /*7a40*/  HADD2.F32 R4, -RZ, R2.H0_H0 ;  /* 0x20000002ff047230 */ /* 0x004fcc0000004100 */
[----:B------:R-:W0:Y:S02]  /*7a50*/  F2I.FTZ.TRUNC.NTZ R4, R4 ;  /* 0x0000000400047305 */ /* 0x000e24000021f100 */
[----:B0-----:R-:W-:Y:S01]  /*7a60*/  PRMT R0, R4, 0x7610, R0 ;  /* 0x0000761004007816 */ /* 0x001fe20000000000 */
[----:B------:R-:W-:Y:S06]  /*7a70*/  BRA `(.L_x_15298) ;  /* 0x0000000800b47947 */ /* 0x000fec0003800000 */
.L_x_15303:
[----:B------:R-:W2:Y:S02]  /*7a80*/  LDG.E.64 R2, desc[UR36][R2.64] ;  /* 0x0000002402027981 */ /* 0x000ea4000c1e1b00 */
[----:B--2---:R0:W1:Y:S01]  /*7a90*/  F2I.F64.TRUNC R0, R2 ;  /* 0x0000000200007311 */ /* 0x004062000030d100 */
[----:B------:R-:W-:Y:S05]  /*7aa0*/  BRA `(.L_x_15298) ;  /* 0x0000000800a87947 */ /* 0x000fea0003800000 */
.L_x_15293:
        /* <DEDUP_REMOVED lines=12> */
.L_x_15307:
[----:B------:R-:W2:Y:S02]  /*7b70*/  LDG.E.64 R2, desc[UR36][R2.64] ;  /* 0x0000002402027981 */ /* 0x000ea4000c1e1b00 */
[----:B--2---:R3:W4:Y:S01]  /*7b80*/  F2I.F64.TRUNC R0, R2 ;  /* 0x0000000200007311 */ /* 0x004722000030d100 */
[----:B------:R-:W-:Y:S05]  /*7b90*/  BRA `(.L_x_15298) ;  /* 0x00000008006c7947 */ /* 0x000fea0003800000 */
.L_x_15306:
        /* <DEDUP_REMOVED lines=28> */
.L_x_15309:
        /* <DEDUP_REMOVED lines=15> */
.L_x_15308:
[----:B------:R-:W2:Y:S02]  /*7e50*/  LDG.E.U16 R4, desc[UR36][R2.64] ;  /* 0x0000002402047981 */ /* 0x000ea4000c1e1500 */
[----:B--2---:R-:W-:-:S06]  /*7e60*/  IMAD.U32 R4, R4, 0x10000, RZ ;  /* 0x0001000004047824 */ /* 0x004fcc00078e00ff */
[----:B------:R-:W0:Y:S02]  /*7e70*/  F2I.FTZ.TRUNC.NTZ R4, R4 ;  /* 0x0000000400047305 */ /* 0x000e24000021f100 */
[----:B0-----:R-:W-:Y:S01]  /*7e80*/  PRMT R0, R4, 0x7610, R0 ;  /* 0x0000761004007816 */ /* 0x001fe20000000000 */
[----:B------:R-:W-:Y:S06]  /*7e90*/  BRA `(.L_x_15298) ;  /* 0x0000000400ac7947 */ /* 0x000fec0003800000 */
.L_x_15305:
        /* <DEDUP_REMOVED lines=10> */
.L_x_15312:
        /* <DEDUP_REMOVED lines=21> */
.L_x_15316:
[----:B------:R-:W-:Y:S05]  /*8090*/  BSYNC B1 ;  /* 0x0000000000017941 */ /* 0x000fea0003800000 */
.L_x_15315:
[----:B------:R-:W-:Y:S01]  /*80a0*/  IMAD.SHL.U32 R2, R2, 0x100000, RZ ;  /* 0x0010000002027824 */ /* 0x000fe200078e00ff */
[----:B------:R-:W-:-:S04]  /*80b0*/  LEA R3, R0, 0x3b800000, 0x17 ;  /* 0x3b80000000037811 */ /* 0x000fc800078eb8ff */
[----:B------:R-:W-:-:S07]  /*80c0*/  LOP3.LUT R4, R3, R2, R4, 0xfe, !PT ;  /* 0x0000000203047212 */ /* 0x000fce00078efe04 */
.L_x_15314:
[----:B------:R-:W-:Y:S05]  /*80d0*/  BSYNC B0 ;  /* 0x0000000000007941 */ /* 0x000fea0003800000 */
.L_x_15313:
[----:B------:R-:W0:Y:S02]  /*80e0*/  F2I.FTZ.TRUNC.NTZ R4, R4 ;  /* 0x0000000400047305 */ /* 0x000e24000021f100 */
[----:B0-----:R-:W-:Y:S01]  /*80f0*/  PRMT R0, R4, 0x7610, R0 ;  /* 0x0000761004007816 */ /* 0x001fe20000000000 */
[----:B------:R-:W-:Y:S06]  /*8100*/  BRA `(.L_x_15298) ;  /* 0x0000000400107947 */ /* 0x000fec0003800000 */
.L_x_15311:
        /* <DEDUP_REMOVED lines=21> */
.L_x_15320:
[----:B------:R-:W-:Y:S05]  /*8260*/  BSYNC B1 ;  /* 0x0000000000017941 */ /* 0x000fea0003800000 */
.L_x_15319:
[----:B------:R-:W-:Y:S01]  /*8270*/  IMAD.SHL.U32 R2, R2, 0x200000, RZ ;  /* 0x0020000002027824 */ /* 0x000fe200078e00ff */
[----:B------:R-:W-:-:S04]  /*8280*/  LEA R3, R0, 0x37800000, 0x17 ;  /* 0x3780000000037811 */ /* 0x000fc800078eb8ff */
[----:B------:R-:W-:-:S07]  /*8290*/  LOP3.LUT R4, R3, R2, R4, 0xfe, !PT ;  /* 0x0000000203047212 */ /* 0x000fce00078efe04 */
.L_x_15318:
[----:B------:R-:W-:Y:S05]  /*82a0*/  BSYNC B0 ;  /* 0x0000000000007941 */ /* 0x000fea0003800000 */
.L_x_15317:
[----:B------:R-:W0:Y:S02]  /*82b0*/  F2I.FTZ.TRUNC.NTZ R4, R4 ;  /* 0x0000000400047305 */ /* 0x000e24000021f100 */
[----:B0-----:R-:W-:Y:S01]  /*82c0*/  PRMT R0, R4, 0x7610, R0 ;  /* 0x0000761004007816 */ /* 0x001fe20000000000 */
[----:B------:R-:W-:Y:S06]  /*82d0*/  BRA `(.L_x_15298) ;  /* 0x00000000009c7947 */ /* 0x000fec0003800000 */
.L_x_15310:
        /* <DEDUP_REMOVED lines=14> */
.L_x_15324:
[----:B------:R-:W-:Y:S05]  /*83c0*/  BSYNC B0 ;  /* 0x0000000000007941 */ /* 0x000fea0003800000 */
.L_x_15323:
[----:B------:R-:W0:Y:S02]  /*83d0*/  F2I.FTZ.TRUNC.NTZ R4, R4 ;  /* 0x0000000400047305 */ /* 0x000e24000021f100 */
[----:B0-----:R-:W-:Y:S01]  /*83e0*/  PRMT R0, R4, 0x7610, R0 ;  /* 0x0000761004007816 */ /* 0x001fe20000000000 */
[----:B------:R-:W-:Y:S06]  /*83f0*/  BRA `(.L_x_15298) ;  /* 0x0000000000547947 */ /* 0x000fec0003800000 */
.L_x_15297:
        /* <DEDUP_REMOVED lines=16> */
.L_x_15325:
[----:B------:R-:W-:Y:S01]  /*8500*/  PRMT R0, RZ, 0x7610, R0 ;  /* 0x00007610ff007816 */ /* 0x000fe20000000000 */
[----:B------:R-:W-:Y:S06]  /*8510*/  BRA `(.L_x_15298) ;  /* 0x00000000000c7947 */ /* 0x000fec0003800000 */
.L_x_15322:
[----:B------:R1:W5:Y:S01]  /*8520*/  LDG.E.U8 R0, desc[UR36][R2.64] ;  /* 0x0000002402007981 */ /* 0x000362000c1e1100 */
[----:B------:R-:W-:Y:S05]  /*8530*/  BRA `(.L_x_15298) ;  /* 0x0000000000047947 */ /* 0x000fea0003800000 */
.L_x_15321:
[----:B------:R2:W5:Y:S02]  /*8540*/  LDG.E.U8 R0, desc[UR36][R2.64] ;  /* 0x0000002402007981 */ /* 0x000564000c1e1100 */
.L_x_15298:
        /* <DEDUP_REMOVED lines=16> */
.L_x_15329:
[----:B------:R3:W-:Y:S01]  /*8650*/  STG.E.U8 desc[UR36][R16.64], R5 ;  /* 0x0000000510007986 */ /* 0x0007e2000c101124 */
[----:B------:R-:W-:Y:S05]  /*8660*/  BRA `(.L_x_15331) ;  /* 0x0000000c00987947 */ /* 0x000fea0003800000 */
.L_x_15328:
        /* <DEDUP_REMOVED lines=12> */
.L_x_15333:
[----:B------:R-:W-:-:S04]  /*8730*/  LOP3.LUT R5, R5, 0xffff, RZ, 0xc0, !PT ;  /* 0x0000ffff05057812 */ /* 0x000fc800078ec0ff */
[----:B------:R-:W-:-:S05]  /*8740*/  PRMT R3, R5, 0x8880, RZ ;  /* 0x0000888005037816 */ /* 0x000fca00000000ff */
[----:B------:R2:W-:Y:S01]  /*8750*/  STG.E desc[UR36][R16.64], R3 ;  /* 0x0000000310007986 */ /* 0x0005e2000c101924 */
[----:B------:R-:W-:Y:S05]  /*8760*/  BRA `(.L_x_15331) ;  /* 0x0000000c00587947 */ /* 0x000fea0003800000 */
.L_x_15332:
[----:B------:R-:W-:-:S04]  /*8770*/  PRMT R3, R5, 0x8880, RZ ;  /* 0x0000888005037816 */ /* 0x000fc800000000ff */
[----:B------:R-:W-:-:S05]  /*8780*/  PRMT R3, R3, 0x7710, RZ ;  /* 0x0000771003037816 */ /* 0x000fca00000000ff */
[----:B------:R0:W-:Y:S01]  /*8790*/  STG.E.U16 desc[UR36][R16.64], R3 ;  /* 0x0000000310007986 */ /* 0x0001e2000c101524 */
[----:B------:R-:W-:Y:S05]  /*87a0*/  BRA `(.L_x_15331) ;  /* 0x0000000c00487947 */ /* 0x000fea0003800000 */
.L_x_15327:
        /* <DEDUP_REMOVED lines=9> */
.L_x_15335:
[----:B------:R-:W0:Y:S02]  /*8840*/  I2F.S8 R0, R5 ;  /* 0x0000000500007306 */ /* 0x000e240000001400 */
[----:B0-----:R-:W-:-:S05]  /*8850*/  F2FP.F16.F32.PACK_AB R0, RZ, R0 ;  /* 0x00000000ff00723e */ /* 0x001fca00000000ff */
[----:B------:R0:W-:Y:S01]  /*8860*/  STG.E.U16 desc[UR36][R16.64], R0 ;  /* 0x0000000010007986 */ /* 0x0001e2000c101524 */
[----:B------:R-:W-:Y:S05]  /*8870*/  BRA `(.L_x_15331) ;  /* 0x0000000c00147947 */ /* 0x000fea0003800000 */
.L_x_15334:
        /* <DEDUP_REMOVED lines=10> */
.L_x_15337:
[----:B------:R-:W0:Y:S02]  /*8920*/  I2F.S8 R5, R5 ;  /* 0x0000000500057306 */ /* 0x000e240000001400 */
[----:B0-----:R-:W-:-:S04]  /*8930*/  F2FP.F16.F32.PACK_AB R3, RZ, R5 ;  /* 0x00000005ff03723e */ /* 0x001fc800000000ff */
[----:B------:R-:W-:-:S05]  /*8940*/  PRMT R3, R3, 0x5410, RZ ;  /* 0x0000541003037816 */ /* 0x000fca00000000ff */
[----:B------:R0:W-:Y:S01]  /*8950*/  STG.E desc[UR36][R16.64], R3 ;  /* 0x0000000310007986 */ /* 0x0001e2000c101924 */
[----:B------:R-:W-:Y:S05]  /*8960*/  BRA `(.L_x_15331) ;  /* 0x0000000800d87947 */ /* 0x000fea0003800000 */
.L_x_15336:
[----:B------:R-:W-:-:S04]  /*8970*/  PRMT R2, R5, 0x8880, RZ ;  /* 0x0000888005027816 */ /* 0x000fc800000000ff */
[----:B------:R-:W-:-:S06]  /*8980*/  PRMT R2, R2, 0x7710, RZ ;  /* 0x0000771002027816 */ /* 0x000fcc00000000ff */
[----:B------:R-:W0:Y:S02]  /*8990*/  I2F.F64.S16 R2, R2 ;  /* 0x0000000200027312 */ /* 0x000e240000101c00 */
[----:B0-----:R0:W-:Y:S01]  /*89a0*/  STG.E.64 desc[UR36][R16.64], R2 ;  /* 0x0000000210007986 */ /* 0x0011e2000c101b24 */
[----:B------:R-:W-:Y:S05]  /*89b0*/  BRA `(.L_x_15331) ;  /* 0x0000000800c47947 */ /* 0x000fea0003800000 */
.L_x_15326:
        /* <DEDUP_REMOVED lines=12> */
.L_x_15340:
[----:B------:R-:W-:Y:S02]  /*8a80*/  PRMT R4, R5, 0x8880, RZ ;  /* 0x0000888005047816 */ /* 0x000fe400000000ff */
[----:B------:R-:W-:Y:S02]  /*8a90*/  CS2R R6, SRZ ;  /* 0x0000000000067805 */ /* 0x000fe4000001ff00 */
[----:B------:R-:W-:-:S06]  /*8aa0*/  PRMT R4, R4, 0x7710, RZ ;  /* 0x0000771004047816 */ /* 0x000fcc00000000ff */
[----:B------:R-:W0:Y:S02]  /*8ab0*/  I2F.F64.S16 R4, R4 ;  /* 0x0000000400047312 */ /* 0x000e240000101c00 */
[----:B0-----:R0:W-:Y:S01]  /*8ac0*/  STG.E.128 desc[UR36][R16.64], R4 ;  /* 0x0000000410007986 */ /* 0x0011e2000c101d24 */
[----:B------:R-:W-:Y:S05]  /*8ad0*/  BRA `(.L_x_15331) ;  /* 0x00000008007c7947 */ /* 0x000fea0003800000 */
.L_x_15339:
        /* <DEDUP_REMOVED lines=21> */
.L_x_15344:
[----:B------:R-:W-:Y:S05]  /*8c30*/  BSYNC B0 ;  /* 0x0000000000007941 */ /* 0x000fea0003800000 */
.L_x_15343:
[----:B------:R-:W-:-:S05]  /*8c40*/  LOP3.LUT R3, R0, R3, RZ, 0xfc, !PT ;  /* 0x0000000300037212 */ /* 0x000fca00078efcff */
[----:B------:R0:W-:Y:S01]  /*8c50*/  STG.E.U8 desc[UR36][R16.64], R3 ;  /* 0x0000000310007986 */ /* 0x0001e2000c101124 */
[----:B------:R-:W-:Y:S05]  /*8c60*/  BRA `(.L_x_15331) ;  /* 0x0000000800187947 */ /* 0x000fea0003800000 */
.L_x_15342:
        /* <DEDUP_REMOVED lines=13> */
.L_x_15346:
[----:B------:R-:W-:Y:S01]  /*8d40*/  IMAD.MOV.U32 R0, RZ, RZ, 0x7f ;  /* 0x0000007fff007424 */ /* 0x000fe200078e00ff */
[----:B------:R-:W-:-:S04]  /*8d50*/  ISETP.GT.U32.AND P0, PT, R2, 0x7f800000, PT ;  /* 0x7f8000000200780c */ /* 0x000fc80003f04070 */
[----:B------:R-:W-:-:S09]  /*8d60*/  SEL R0, R0, 0x7c, P0 ;  /* 0x0000007c00007807 */ /* 0x000fd20000000000 */
.L_x_15347:
[----:B------:R-:W-:Y:S05]  /*8d70*/  BSYNC B0 ;  /* 0x0000000000007941 */ /* 0x000fea0003800000 */
.L_x_15345:
[----:B------:R-:W-:-:S04]  /*8d80*/  LOP3.LUT R2, R5, 0x80000000, RZ, 0xc0, !PT ;  /* 0x8000000005027812 */ /* 0x000fc800078ec0ff */
[----:B------:R-:W-:-:S04]  /*8d90*/  SHF.R.U32.HI R3, RZ, 0x18, R2 ;  /* 0x00000018ff037819 */ /* 0x000fc80000011602 */
[----:B------:R-:W-:-:S05]  /*8da0*/  LOP3.LUT R3, R0, R3, RZ, 0xfc, !PT ;  /* 0x0000000300037212 */ /* 0x000fca00078efcff */
[----:B------:R0:W-:Y:S01]  /*8db0*/  STG.E.U8 desc[UR36][R16.64], R3 ;  /* 0x0000000310007986 */ /* 0x0001e2000c101124 */
[----:B------:R-:W-:Y:S05]  /*8dc0*/  BRA `(.L_x_15331) ;  /* 0x0000000400c07947 */ /* 0x000fea0003800000 */
.L_x_15341:
[----:B------:R-:W0:Y:S02]  /*8dd0*/  I2F.S8 R0, R5 ;  /* 0x0000000500007306 */ /* 0x000e240000001400 */
[----:B0-----:R-:W-:-:S05]  /*8de0*/  F2FP.BF16.F32.PACK_AB R0, RZ, R0 ;  /* 0x00000000ff00723e */ /* 0x001fca00000010ff */
[----:B------:R0:W-:Y:S01]  /*8df0*/  STG.E.U16 desc[UR36][R16.64], R0 ;  /* 0x0000000010007986 */ /* 0x0001e2000c101524 */
[----:B------:R-:W-:Y:S05]  /*8e00*/  BRA `(.L_x_15331) ;  /* 0x0000000400b07947 */ /* 0x000fea0003800000 */
.L_x_15338:
        /* <DEDUP_REMOVED lines=12> */
.L_x_15350:
        /* <DEDUP_REMOVED lines=17> */
.L_x_15353:
[----:B------:R-:W-:-:S04]  /*8fe0*/  LOP3.LUT R2, R5, 0x80000000, RZ, 0xc0, !PT ;  /* 0x8000000005027812 */ /* 0x000fc800078ec0ff */
[----:B------:R-:W-:-:S04]  /*8ff0*/  SHF.R.U32.HI R3, RZ, 0x18, R2 ;  /* 0x00000018ff037819 */ /* 0x000fc80000011602 */
[----:B------:R-:W-:-:S04]  /*9000*/  LOP3.LUT R0, R0, R3, RZ, 0xfc, !PT ;  /* 0x0000000300007212 */ /* 0x000fc800078efcff */
[----:B------:R-:W-:-:S07]  /*9010*/  PRMT R8, R0, 0x7610, R8 ;  /* 0x0000761000087816 */ /* 0x000fce0000000008 */
.L_x_15352:
[----:B------:R-:W-:Y:S05]  /*9020*/  BSYNC B0 ;  /* 0x0000000000007941 */ /* 0x000fea0003800000 */
.L_x_15351:
[----:B------:R0:W-:Y:S01]  /*9030*/  STG.E.U8 desc[UR36][R16.64], R8 ;  /* 0x0000000810007986 */ /* 0x0001e2000c101124 */
[----:B------:R-:W-:Y:S05]  /*9040*/  BRA `(.L_x_15331) ;  /* 0x0000000400207947 */ /* 0x000fea0003800000 */
.L_x_15349:
        /* <DEDUP_REMOVED lines=17> */
.L_x_15356:
[----:B------:R-:W-:-:S04]  /*9160*/  LOP3.LUT R2, R5, 0x80000000, RZ, 0xc0, !PT ;  /* 0x8000000005027812 */ /* 0x000fc800078ec0ff */
[----:B------:R-:W-:-:S04]  /*9170*/  SHF.R.U32.HI R3, RZ, 0x18, R2 ;  /* 0x00000018ff037819 */ /* 0x000fc80000011602 */
[----:B------:R-:W-:-:S04]  /*9180*/  LOP3.LUT R0, R0, R3, RZ, 0xfc, !PT ;  /* 0x0000000300007212 */ /* 0x000fc800078efcff */
[----:B------:R-:W-:-:S07]  /*9190*/  PRMT R8, R0, 0x7610, R8 ;  /* 0x0000761000087816 */ /* 0x000fce0000000008 */
.L_x_15355:
[----:B------:R-:W-:Y:S05]  /*91a0*/  BSYNC B0 ;  /* 0x0000000000007941 */ /* 0x000fea0003800000 */
.L_x_15354:
[----:B------:R0:W-:Y:S01]  /*91b0*/  STG.E.U8 desc[UR36][R16.64], R8 ;  /* 0x0000000810007986 */ /* 0x0001e2000c101124 */
[----:B------:R-:W-:Y:S05]  /*91c0*/  BRA `(.L_x_15331) ;  /* 0x0000000000c07947 */ /* 0x000fea0003800000 */
.L_x_15348:
        /* <DEDUP_REMOVED lines=22> */
.L_x_15330:
        /* <DEDUP_REMOVED lines=16> */
.L_x_15359:
[----:B------:R-:W-:Y:S05]  /*9430*/  BRA `(.L_x_15331) ;  /* 0x0000000000247947 */ /* 0x000fea0003800000 */
.L_x_15358:
[----:B------:R-:W-:-:S04]  /*9440*/  LOP3.LUT R5, R5, 0xffff, RZ, 0xc0, !PT ;  /* 0x0000ffff05057812 */ /* 0x000fc800078ec0ff */
[----:B------:R-:W-:-:S05]  /*9450*/  PRMT R5, R5, 0x8880, RZ ;  /* 0x0000888005057816 */ /* 0x000fca00000000ff */
[----:B------:R-:W-:-:S05]  /*9460*/  IMAD.MOV.U32 R2, RZ, RZ, R5 ;  /* 0x000000ffff027224 */ /* 0x000fca00078e0005 */
[----:B------:R-:W-:-:S05]  /*9470*/  SHF.R.S32.HI R3, RZ, 0x1f, R2 ;  /* 0x0000001fff037819 */ /* 0x000fca0000011402 */
[----:B------:R0:W-:Y:S01]  /*9480*/  STG.E.64 desc[UR36][R16.64], R2 ;  /* 0x0000000210007986 */ /* 0x0001e2000c101b24 */
[----:B------:R-:W-:Y:S05]  /*9490*/  BRA `(.L_x_15331) ;  /* 0x00000000000c7947 */ /* 0x000fea0003800000 */
.L_x_15357:
[----:B------:R-:W-:-:S04]  /*94a0*/  LOP3.LUT R5, R5, 0xffff, RZ, 0xc0, !PT ;  /* 0x0000ffff05057812 */ /* 0x000fc800078ec0ff */
[----:B------:R-:W-:-:S05]  /*94b0*/  PRMT R3, R5, 0x8880, RZ ;  /* 0x0000888005037816 */ /* 0x000fca00000000ff */
[----:B------:R0:W-:Y:S02]  /*94c0*/  STG.E desc[UR36][R16.64], R3 ;  /* 0x0000000310007986 */ /* 0x0001e4000c101924 */
.L_x_15331:
[----:B------:R-:W-:-:S07]  /*94d0*/  VIADD R19, R19, 0x80 ;  /* 0x0000008013137836 */ /* 0x000fce0000000000 */
.L_x_15291:
[----:B------:R-:W-:Y:S05]  /*94e0*/  BSYNC B6 ;  /* 0x0000000000067941 */ /* 0x000fea0003800000 */
.L_x_15290:
        /* <DEDUP_REMOVED lines=306> */
.L_x_15360:
        /* <DEDUP_REMOVED lines=20> */
.L_x_15364:
[----:B------:R4:W5:Y:S01]  /*a950*/  LDG.E.U8 R0, desc[UR36][R2.64] ;  /* 0x0000002402007981 */ /* 0x000962000c1e1100 */
[----:B------:R-:W-:Y:S05]  /*a960*/  BRA `(.L_x_15366) ;  /* 0x0000000c00547947 */ /* 0x000fea0003800000 */
.L_x_15363:
        /* <DEDUP_REMOVED lines=8> */
.L_x_15368:
[----:B------:R2:W5:Y:S01]  /*a9f0*/  LDG.E.U8 R0, desc[UR36][R2.64] ;  /* 0x0000002402007981 */ /* 0x000562000c1e1100 */
[----:B------:R-:W-:Y:S05]  /*aa00*/  BRA `(.L_x_15366) ;  /* 0x0000000c002c7947 */ /* 0x000fea0003800000 */
.L_x_15367:
[----:B------:R0:W5:Y:S01]  /*aa10*/  LDG.E.U16 R0, desc[UR36][R2.64] ;  /* 0x0000002402007981 */ /* 0x000162000c1e1500 */
[----:B------:R-:W-:Y:S05]  /*aa20*/  BRA `(.L_x_15366) ;  /* 0x0000000c00247947 */ /* 0x000fea0003800000 */
.L_x_15362:
        /* <DEDUP_REMOVED lines=9> */
.L_x_15370:
[----:B------:R-:W2:Y:S02]  /*aac0*/  LDG.E.U16 R4, desc[UR36][R2.64] ;  /* 0x0000002402047981 */ /* 0x000ea4000c1e1500 */
[----:B--2---:R-:W-:-:S06]  /*aad0*/  HADD2.F32 R4, -RZ, R4.H0_H0 ;  /* 0x20000004ff047230 */ /* 0x004fcc0000004100 */
[----:B------:R-:W0:Y:S02]  /*aae0*/  F2I.FTZ.TRUNC.NTZ R4, R4 ;  /* 0x0000000400047305 */ /* 0x000e24000021f100 */
[----:B0-----:R-:W-:Y:S01]  /*aaf0*/  PRMT R0, R4, 0x7610, R0 ;  /* 0x0000761004007816 */ /* 0x001fe20000000000 */
[----:B------:R-:W-:Y:S06]  /*ab00*/  BRA `(.L_x_15366) ;  /* 0x0000000800ec7947 */ /* 0x000fec0003800000 */
.L_x_15369:
        /* <DEDUP_REMOVED lines=9> */
.L_x_15372:
[----:B------:R-:W2:Y:S02]  /*aba0*/  LDG.E.U16 R2, desc[UR36][R2.64] ;  /* 0x0000002402027981 */ /* 0x000ea4000c1e1500 */
[----:B--2---:R-:W-:-:S06]  /*abb0*/  HADD2.F32 R4, -RZ, R2.H0_H0 ;  /* 0x20000002ff047230 */ /* 0x004fcc0000004100 */
[----:B------:R-:W0:Y:S02]  /*abc0*/  F2I.FTZ.TRUNC.NTZ R4, R4 ;  /* 0x0000000400047305 */ /* 0x000e24000021f100 */
[----:B0-----:R-:W-:Y:S01]  /*abd0*/  PRMT R0, R4, 0x7610, R0 ;  /* 0x0000761004007816 */ /* 0x001fe20000000000 */
[----:B------:R-:W-:Y:S06]  /*abe0*/  BRA `(.L_x_15366) ;  /* 0x0000000800b47947 */ /* 0x000fec0003800000 */
.L_x_15371:
[----:B------:R-:W2:Y:S02]  /*abf0*/  LDG.E.64 R2, desc[UR36][R2.64] ;  /* 0x0000002402027981 */ /* 0x000ea4000c1e1b00 */
[----:B--2---:R0:W1:Y:S01]  /*ac00*/  F2I.F64.TRUNC R0, R2 ;  /* 0x0000000200007311 */ /* 0x004062000030d100 */
[----:B------:R-:W-:Y:S05]  /*ac10*/  BRA `(.L_x_15366) ;  /* 0x0000000800a87947 */ /* 0x000fea0003800000 */
.L_x_15361:
        /* <DEDUP_REMOVED lines=12> */
.L_x_15375:
[----:B------:R-:W2:Y:S02]  /*ace0*/  LDG.E.64 R2, desc[UR36][R2.64] ;  /* 0x0000002402027981 */ /* 0x000ea4000c1e1b00 */
[----:B--2---:R0:W1:Y:S01]  /*acf0*/  F2I.F64.TRUNC R0, R2 ;  /* 0x0000000200007311 */ /* 0x004062000030d100 */
[----:B------:R-:W-:Y:S05]  /*ad00*/  BRA `(.L_x_15366) ;  /* 0x00000008006c7947 */ /* 0x000fea0003800000 */
.L_x_15374:
        /* <DEDUP_REMOVED lines=28> */
.L_x_15377:
        /* <DEDUP_REMOVED lines=15> */
.L_x_15376:
[----:B------:R-:W2:Y:S02]  /*afc0*/  LDG.E.U16 R4, desc[UR36][R2.64] ;  /* 0x0000002402047981 */ /* 0x000ea4000c1e1500 */
[----:B--2---:R-:W-:-:S06]  /*afd0*/  IMAD.U32 R4, R4, 0x10000, RZ ;  /* 0x0001000004047824 */ /* 0x004fcc00078e00ff */
[----:B------:R-:W0:Y:S02]  /*afe0*/  F2I.FTZ.TRUNC.NTZ R4, R4 ;  /* 0x0000000400047305 */ /* 0x000e24000021f100 */
[----:B0-----:R-:W-:Y:S01]  /*aff0*/  PRMT R0, R4, 0x7610, R0 ;  /* 0x0000761004007816 */ /* 0x001fe20000000000 */
[----:B------:R-:W-:Y:S06]  /*b000*/  BRA `(.L_x_15366) ;  /* 0x0000000400ac7947 */ /* 0x000fec0003800000 */
.L_x_15373:
        /* <DEDUP_REMOVED lines=10> */
.L_x_15380:
        /* <DEDUP_REMOVED lines=21> */
.L_x_15384:
[----:B------:R-:W-:Y:S05]  /*b200*/  BSYNC B1 ;  /* 0x0000000000017941 */ /* 0x000fea0003800000 */
.L_x_15383:
[----:B------:R-:W-:Y:S01]  /*b210*/  IMAD.SHL.U32 R2, R2, 0x100000, RZ ;  /* 0x0010000002027824 */ /* 0x000fe200078e00ff */
[----:B------:R-:W-:-:S04]  /*b220*/  LEA R3, R0, 0x3b800000, 0x17 ;  /* 0x3b80000000037811 */ /* 0x000fc800078eb8ff */
[----:B------:R-:W-:-:S07]  /*b230*/  LOP3.LUT R4, R3, R2, R4, 0xfe, !PT ;  /* 0x0000000203047212 */ /* 0x000fce00078efe04 */
.L_x_15382:
[----:B------:R-:W-:Y:S05]  /*b240*/  BSYNC B0 ;  /* 0x0000000000007941 */ /* 0x000fea0003800000 */
.L_x_15381:
[----:B------:R-:W0:Y:S02]  /*b250*/  F2I.FTZ.TRUNC.NTZ R4, R4 ;  /* 0x0000000400047305 */ /* 0x000e24000021f100 */
[----:B0-----:R-:W-:Y:S01]  /*b260*/  PRMT R0, R4, 0x7610, R0 ;  /* 0x0000761004007816 */ /* 0x001fe20000000000 */
[----:B------:R-:W-:Y:S06]  /*b270*/  BRA `(.L_x_15366) ;  /* 0x0000000400107947 */ /* 0x000fec0003800000 */
.L_x_15379:
        /* <DEDUP_REMOVED lines=21> */
.L_x_15388:
[----:B------:R-:W-:Y:S05]  /*b3d0*/  BSYNC B1 ;  /* 0x0000000000017941 */ /* 0x000fea0003800000 */
.L_x_15387:
[----:B------:R-:W-:Y:S01]  /*b3e0*/  IMAD.SHL.U32 R2, R2, 0x200000, RZ ;  /* 0x0020000002027824 */ /* 0x000fe200078e00ff */
[----:B------:R-:W-:-:S04]  /*b3f0*/  LEA R3, R0, 0x37800000, 0x17 ;  /* 0x3780000000037811 */ /* 0x000fc800078eb8ff */
[----:B------:R-:W-:-:S07]  /*b400*/  LOP3.LUT R4, R3, R2, R4, 0xfe, !PT ;  /* 0x0000000203047212 */ /* 0x000fce00078efe04 */
.L_x_15386:
[----:B------:R-:W-:Y:S05]  /*b410*/  BSYNC B0 ;  /* 0x0000000000007941 */ /* 0x000fea0003800000 */
.L_x_15385:
[----:B------:R-:W0:Y:S02]  /*b420*/  F2I.FTZ.TRUNC.NTZ R4, R4 ;  /* 0x0000000400047305 */ /* 0x000e24000021f100 */
[----:B0-----:R-:W-:Y:S01]  /*b430*/  PRMT R0, R4, 0x7610, R0 ;  /* 0x0000761004007816 */ /* 0x001fe20000000000 */
[----:B------:R-:W-:Y:S06]  /*b440*/  BRA `(.L_x_15366) ;  /* 0x00000000009c7947 */ /* 0x000fec0003800000 */
.L_x_15378:
        /* <DEDUP_REMOVED lines=14> */
.L_x_15392:
[----:B------:R-:W-:Y:S05]  /*b530*/  BSYNC B0 ;  /* 0x0000000000007941 */ /* 0x000fea0003800000 */
.L_x_15391:
[----:B------:R-:W0:Y:S02]  /*b540*/  F2I.FTZ.TRUNC.NTZ R4, R4 ;  /* 0x0000000400047305 */ /* 0x000e24000021f100 */
[----:B0-----:R-:W-:Y:S01]  /*b550*/  PRMT R0, R4, 0x7610, R0 ;  /* 0x0000761004007816 */ /* 0x001fe20000000000 */
[----:B------:R-:W-:Y:S06]  /*b560*/  BRA `(.L_x_15366) ;  /* 0x0000000000547947 */ /* 0x000fec0003800000 */
.L_x_15365:
        /* <DEDUP_REMOVED lines=16> */
.L_x_15393:
[----:B------:R-:W-:Y:S01]  /*b670*/  PRMT R0, RZ, 0x7610, R0 ;  /* 0x00007610ff007816 */ /* 0x000fe20000000000 */
[----:B------:R-:W-:Y:S06]  /*b680*/  BRA `(.L_x_15366) ;  /* 0x00000000000c7947 */ /* 0x000fec0003800000 */
.L_x_15390:
[----:B------:R0:W5:Y:S01]  /*b690*/  LDG.E.U8 R0, desc[UR36][R2.64] ;  /* 0x0000002402007981 */ /* 0x000162000c1e1100 */
[----:B------:R-:W-:Y:S05]  /*b6a0*/  BRA `(.L_x_15366) ;  /* 0x0000000000047947 */ /* 0x000fea0003800000 */
.L_x_15389:
[----:B------:R0:W5:Y:S02]  /*b6b0*/  LDG.E.U8 R0, desc[UR36][R2.64] ;  /* 0x0000002402007981 */ /* 0x000164000c1e1100 */
.L_x_15366:
        /* <DEDUP_REMOVED lines=16> */
.L_x_15397:
[----:B------:R-:W-:Y:S01]  /*b7c0*/  STG.E.U8 desc[UR36][R16.64], R5 ;  /* 0x0000000510007986 */ /* 0x000fe2000c101124 */
[----:B------:R-:W-:Y:S05]  /*b7d0*/  EXIT ;  /* 0x000000000000794d */ /* 0x000fea0003800000 */
.L_x_15396:
        /* <DEDUP_REMOVED lines=10> */
[----:B------:R-:W-:Y:S01]  /*b880*/  STG.E.64 desc[UR36][R16.64], R2 ;  /* 0x0000000210007986 */ /* 0x000fe2000c101b24 */
[----:B------:R-:W-:Y:S05]  /*b890*/  EXIT ;  /* 0x000000000000794d */ /* 0x000fea0003800000 */
.L_x_15400:
[----:B------:R-:W-:-:S04]  /*b8a0*/  LOP3.LUT R5, R5, 0xffff, RZ, 0xc0, !PT ;  /* 0x0000ffff05057812 */ /* 0x000fc800078ec0ff */
[----:B------:R-:W-:-:S05]  /*b8b0*/  PRMT R3, R5, 0x8880, RZ ;  /* 0x0000888005037816 */ /* 0x000fca00000000ff */
[----:B------:R-:W-:Y:S01]  /*b8c0*/  STG.E desc[UR36][R16.64], R3 ;  /* 0x0000000310007986 */ /* 0x000fe2000c101924 */
[----:B------:R-:W-:Y:S05]  /*b8d0*/  EXIT ;  /* 0x000000000000794d */ /* 0x000fea0003800000 */
.L_x_15399:
[----:B------:R-:W-:-:S04]  /*b8e0*/  PRMT R3, R5, 0x8880, RZ ;  /* 0x0000888005037816 */ /* 0x000fc800000000ff */
[----:B------:R-:W-:-:S05]  /*b8f0*/  PRMT R3, R3, 0x7710, RZ ;  /* 0x0000771003037816 */ /* 0x000fca00000000ff */
[----:B------:R-:W-:Y:S01]  /*b900*/  STG.E.U16 desc[UR36][R16.64], R3 ;  /* 0x0000000310007986 */ /* 0x000fe2000c101524 */
[----:B------:R-:W-:Y:S05]  /*b910*/  EXIT ;  /* 0x000000000000794d */ /* 0x000fea0003800000 */
.L_x_15395:
        /* <DEDUP_REMOVED lines=9> */
.L_x_15402:
[----:B------:R-:W0:Y:S02]  /*b9b0*/  I2F.S8 R0, R5 ;  /* 0x0000000500007306 */ /* 0x000e240000001400 */
[----:B0-----:R-:W-:-:S05]  /*b9c0*/  F2FP.F16.F32.PACK_AB R0, RZ, R0 ;  /* 0x00000000ff00723e */ /* 0x001fca00000000ff */
[----:B------:R-:W-:Y:S01]  /*b9d0*/  STG.E.U16 desc[UR36][R16.64], R0 ;  /* 0x0000000010007986 */ /* 0x000fe2000c101524 */
[----:B------:R-:W-:Y:S05]  /*b9e0*/  EXIT ;  /* 0x000000000000794d */ /* 0x000fea0003800000 */
.L_x_15401:
        /* <DEDUP_REMOVED lines=10> */
.L_x_15404:
[----:B------:R-:W0:Y:S02]  /*ba90*/  I2F.S8 R5, R5 ;  /* 0x0000000500057306 */ /* 0x000e240000001400 */
[----:B0-----:R-:W-:-:S04]  /*baa0*/  F2FP.F16.F32.PACK_AB R3, RZ, R5 ;  /* 0x00000005ff03723e */ /* 0x001fc800000000ff */
[----:B------:R-:W-:-:S05]  /*bab0*/  PRMT R3, R3, 0x5410, RZ ;  /* 0x0000541003037816 */ /* 0x000fca00000000ff */
[----:B------:R-:W-:Y:S01]  /*bac0*/  STG.E desc[UR36][R16.64], R3 ;  /* 0x0000000310007986 */ /* 0x000fe2000c101924 */
[----:B------:R-:W-:Y:S05]  /*bad0*/  EXIT ;  /* 0x000000000000794d */ /* 0x000fea0003800000 */
.L_x_15403:
[----:B------:R-:W-:-:S04]  /*bae0*/  PRMT R2, R5, 0x8880, RZ ;  /* 0x0000888005027816 */ /* 0x000fc800000000ff */
[----:B------:R-:W-:-:S06]  /*baf0*/  PRMT R2, R2, 0x7710, RZ ;  /* 0x0000771002027816 */ /* 0x000fcc00000000ff */
[----:B------:R-:W0:Y:S02]  /*bb00*/  I2F.F64.S16 R2, R2 ;  /* 0x0000000200027312 */ /* 0x000e240000101c00 */
[----:B0-----:R-:W-:Y:S01]  /*bb10*/  STG.E.64 desc[UR36][R16.64], R2 ;  /* 0x0000000210007986 */ /* 0x001fe2000c101b24 */
[----:B------:R-:W-:Y:S05]  /*bb20*/  EXIT ;  /* 0x000000000000794d */ /* 0x000fea0003800000 */
.L_x_15394:
        /* <DEDUP_REMOVED lines=10> */
[----:B------:R-:W-:Y:S01]  /*bbd0*/  STG.E.U8 desc[UR36][R16.64], R3 ;  /* 0x0000000310007986 */ /* 0x000fe2000c101124 */
[----:B------:R-:W-:Y:S05]  /*bbe0*/  EXIT ;  /* 0x000000000000794d */ /* 0x000fea0003800000 */
.L_x_15407:
[----:B------:R-:W-:Y:S02]  /*bbf0*/  PRMT R4, R5, 0x8880, RZ ;  /* 0x0000888005047816 */ /* 0x000fe400000000ff */
[----:B------:R-:W-:Y:S02]  /*bc00*/  CS2R R6, SRZ ;  /* 0x0000000000067805 */ /* 0x000fe4000001ff00 */
[----:B------:R-:W-:-:S06]  /*bc10*/  PRMT R4, R4, 0x7710, RZ ;  /* 0x0000771004047816 */ /* 0x000fcc00000000ff */
[----:B------:R-:W0:Y:S02]  /*bc20*/  I2F.F64.S16 R4, R4 ;  /* 0x0000000400047312 */ /* 0x000e240000101c00 */
[----:B0-----:R-:W-:Y:S01]  /*bc30*/  STG.E.128 desc[UR36][R16.64], R4 ;  /* 0x0000000410007986 */ /* 0x001fe2000c101d24 */
[----:B------:R-:W-:Y:S05]  /*bc40*/  EXIT ;  /* 0x000000000000794d */ /* 0x000fea0003800000 */
.L_x_15406:
        /* <DEDUP_REMOVED lines=21> */
.L_x_15411:
[----:B------:R-:W-:Y:S05]  /*bda0*/  BSYNC B0 ;  /* 0x0000000000007941 */ /* 0x000fea0003800000 */
.L_x_15410:
[----:B------:R-:W-:-:S05]  /*bdb0*/  LOP3.LUT R3, R0, R3, RZ, 0xfc, !PT ;  /* 0x0000000300037212 */ /* 0x000fca00078efcff */
[----:B------:R-:W-:Y:S01]  /*bdc0*/  STG.E.U8 desc[UR36][R16.64], R3 ;  /* 0x0000000310007986 */ /* 0x000fe2000c101124 */
[----:B------:R-:W-:Y:S05]  /*bdd0*/  EXIT ;  /* 0x000000000000794d */ /* 0x000fea0003800000 */
.L_x_15409:
        /* <DEDUP_REMOVED lines=13> */
.L_x_15413:
[----:B------:R-:W-:Y:S01]  /*beb0*/  IMAD.MOV.U32 R0, RZ, RZ, 0x7f ;  /* 0x0000007fff007424 */ /* 0x000fe200078e00ff */
[----:B------:R-:W-:-:S04]  /*bec0*/  ISETP.GT.U32.AND P0, PT, R2, 0x7f800000, PT ;  /* 0x7f8000000200780c */ /* 0x000fc80003f04070 */
[----:B------:R-:W-:-:S09]  /*bed0*/  SEL R0, R0, 0x7c, P0 ;  /* 0x0000007c00007807 */ /* 0x000fd20000000000 */
.L_x_15414:
[----:B------:R-:W-:Y:S05]  /*bee0*/  BSYNC B0 ;  /* 0x0000000000007941 */ /* 0x000fea0003800000 */
.L_x_15412:
[----:B------:R-:W-:-:S04]  /*bef0*/  LOP3.LUT R2, R5, 0x80000000, RZ, 0xc0, !PT ;  /* 0x8000000005027812 */ /* 0x000fc800078ec0ff */
[----:B------:R-:W-:-:S04]  /*bf00*/  SHF.R.U32.HI R3, RZ, 0x18, R2 ;  /* 0x00000018ff037819 */ /* 0x000fc80000011602 */
[----:B------:R-:W-:-:S05]  /*bf10*/  LOP3.LUT R3, R0, R3, RZ, 0xfc, !PT ;  /* 0x0000000300037212 */ /* 0x000fca00078efcff */
[----:B------:R-:W-:Y:S01]  /*bf20*/  STG.E.U8 desc[UR36][R16.64], R3 ;  /* 0x0000000310007986 */ /* 0x000fe2000c101124 */
[----:B------:R-:W-:Y:S05]  /*bf30*/  EXIT ;  /* 0x000000000000794d */ /* 0x000fea0003800000 */
.L_x_15408:
[----:B------:R-:W0:Y:S02]  /*bf40*/  I2F.S8 R0, R5 ;  /* 0x0000000500007306 */ /* 0x000e240000001400 */
[----:B0-----:R-:W-:-:S05]  /*bf50*/  F2FP.BF16.F32.PACK_AB R0, RZ, R0 ;  /* 0x00000000ff00723e */ /* 0x001fca00000010ff */
[----:B------:R-:W-:Y:S01]  /*bf60*/  STG.E.U16 desc[UR36][R16.64], R0 ;  /* 0x0000000010007986 */ /* 0x000fe2000c101524 */
[----:B------:R-:W-:Y:S05]  /*bf70*/  EXIT ;  /* 0x000000000000794d */ /* 0x000fea0003800000 */
.L_x_15405:
        /* <DEDUP_REMOVED lines=12> */
.L_x_15417:
        /* <DEDUP_REMOVED lines=17> */
.L_x_15420:
[----:B------:R-:W-:-:S04]  /*c150*/  LOP3.LUT R2, R5, 0x80000000, RZ, 0xc0, !PT ;  /* 0x8000000005027812 */ /* 0x000fc800078ec0ff */
[----:B------:R-:W-:-:S04]  /*c160*/  SHF.R.U32.HI R3, RZ, 0x18, R2 ;  /* 0x00000018ff037819 */ /* 0x000fc80000011602 */
[----:B------:R-:W-:-:S04]  /*c170*/  LOP3.LUT R0, R0, R3, RZ, 0xfc, !PT ;  /* 0x0000000300007212 */ /* 0x000fc800078efcff */
[----:B------:R-:W-:-:S07]  /*c180*/  PRMT R8, R0, 0x7610, R8 ;  /* 0x0000761000087816 */ /* 0x000fce0000000008 */
.L_x_15419:
[----:B------:R-:W-:Y:S05]  /*c190*/  BSYNC B0 ;  /* 0x0000000000007941 */ /* 0x000fea0003800000 */
.L_x_15418:
[----:B------:R-:W-:Y:S01]  /*c1a0*/  STG.E.U8 desc[UR36][R16.64], R8 ;  /* 0x0000000810007986 */ /* 0x000fe2000c101124 */
[----:B------:R-:W-:Y:S05]  /*c1b0*/  EXIT ;  /* 0x000000000000794d */ /* 0x000fea0003800000 */
.L_x_15416:
        /* <DEDUP_REMOVED lines=17> */
.L_x_15423:
[----:B------:R-:W-:-:S04]  /*c2d0*/  LOP3.LUT R2, R5, 0x80000000, RZ, 0xc0, !PT ;  /* 0x8000000005027812 */ /* 0x000fc800078ec0ff */
[----:B------:R-:W-:-:S04]  /*c2e0*/  SHF.R.U32.HI R3, RZ, 0x18, R2 ;  /* 0x00000018ff037819 */ /* 0x000fc80000011602 */
[----:B------:R-:W-:-:S04]  /*c2f0*/  LOP3.LUT R0, R0, R3, RZ, 0xfc, !PT ;  /* 0x0000000300007212 */ /* 0x000fc800078efcff */
[----:B------:R-:W-:-:S07]  /*c300*/  PRMT R8, R0, 0x7610, R8 ;  /* 0x0000761000087816 */ /* 0x000fce0000000008 */
.L_x_15422:
[----:B------:R-:W-:Y:S05]  /*c310*/  BSYNC B0 ;  /* 0x0000000000007941 */ /* 0x000fea0003800000 */
.L_x_15421:
[----:B------:R-:W-:Y:S01]  /*c320*/  STG.E.U8 desc[UR36][R16.64], R8 ;  /* 0x0000000810007986 */ /* 0x000fe2000c101124 */
[----:B------:R-:W-:Y:S05]  /*c330*/  EXIT ;  /* 0x000000000000794d */ /* 0x000fea0003800000 */
.L_x_15415:
        /* <DEDUP_REMOVED lines=22> */
.L_x_15398:
        /* <DEDUP_REMOVED lines=16> */
.L_x_15426:
[----:B------:R-:W-:Y:S05]  /*c5a0*/  EXIT ;  /* 0x000000000000794d */ /* 0x000fea0003800000 */
.L_x_15425:
[----:B------:R-:W-:-:S04]  /*c5b0*/  LOP3.LUT R5, R5, 0xffff, RZ, 0xc0, !PT ;  /* 0x0000ffff05057812 */ /* 0x000fc800078ec0ff */
[----:B------:R-:W-:-:S05]  /*c5c0*/  PRMT R5, R5, 0x8880, RZ ;  /* 0x0000888005057816 */ /* 0x000fca00000000ff */
[----:B------:R-:W-:-:S05]  /*c5d0*/  IMAD.MOV.U32 R2, RZ, RZ, R5 ;  /* 0x000000ffff027224 */ /* 0x000fca00078e0005 */
[----:B------:R-:W-:-:S05]  /*c5e0*/  SHF.R.S32.HI R3, RZ, 0x1f, R2 ;  /* 0x0000001fff037819 */ /* 0x000fca0000011402 */
[----:B------:R-:W-:Y:S01]  /*c5f0*/  STG.E.64 desc[UR36][R16.64], R2 ;  /* 0x0000000210007986 */ /* 0x000fe2000c101b24 */
[----:B------:R-:W-:Y:S05]  /*c600*/  EXIT ;  /* 0x000000000000794d */ /* 0x000fea0003800000 */
.L_x_15424:
[----:B------:R-:W-:-:S04]  /*c610*/  LOP3.LUT R5, R5, 0xffff, RZ, 0xc0, !PT ;  /* 0x0000ffff05057812 */ /* 0x000fc800078ec0ff */
[----:B------:R-:W-:-:S05]  /*c620*/  PRMT R3, R5, 0x8880, RZ ;  /* 0x0000888005037816 */ /* 0x000fca00000000ff */
[----:B------:R-:W-:Y:S01]  /*c630*/  STG.E desc[UR36][R16.64], R3 ;  /* 0x0000000310007986 */ /* 0x000fe2000c101924 */
[----:B------:R-:W-:Y:S05]  /*c640*/  EXIT ;  /* 0x000000000000794d */ /* 0x000fea0003800000 */
.L_x_15427:
        /* <DEDUP_REMOVED lines=11> */
.L_x_23610:


//--------------------- .text._ZN2at6native27unrolled_elementwise_kernelIZZZNS0_15neg_kernel_cudaERNS_18TensorIteratorBaseEENKUlvE0_clEvENKUlvE0_clEvEUlaE_St5arrayIPcLm2EELi4E23TrivialOffsetCalculatorILi1EjESB_NS0_6memory12LoadWithCastILi1EEENSC_13StoreWithCastILi1EEEEEviT_T0_T2_T3_T4_T5_ --------------------------
	.section	.text._ZN2at6native27unrolled_elementwise_kernelIZZZNS0_15neg_kernel_cudaERNS_18TensorIteratorBaseEENKUlvE0_clEvENKUlvE0_clEvEUlaE_St5arrayIPcLm2EELi4E23TrivialOffsetCalculatorILi1EjESB_NS0_6memory12LoadWithCastILi1EEENSC_13StoreWithCastILi1EEEEEviT_T0_T2_T3_T4_T5_,"ax",@progbits
	.align	128
        .global         _ZN2at6native27unrolled_elementwise_kernelIZZZNS0_15neg_kernel_cudaERNS_18TensorIteratorBaseEENKUlvE0_clEvENKUlvE0_clEvEUlaE_St5arrayIPcLm2EELi4E23TrivialOffsetCalculatorILi1EjESB_NS0_6memory12LoadWithCastILi1EEENSC_13StoreWithCastILi1EEEEEviT_T0_T2_T3_T4_T5_
        .type           _ZN2at6native27unrolled_elementwise_kernelIZZZNS0_15neg_kernel_cudaERNS_18TensorIteratorBaseEENKUlvE0_clEvENKUlvE0_clEvEUlaE_St5arrayIPcLm2EELi4E23TrivialOffsetCalculatorILi1EjESB_NS0_6memory12LoadWithCastILi1EEENSC_13StoreWithCastILi1EEEEEviT_T0_T2_T3_T4_T5_,@function
        .size           _ZN2at6native27unrolled_elementwise_kernelIZZZNS0_15neg_kernel_cudaERNS_18TensorIteratorBaseEENKUlvE0_clEvENKUlvE0_clEvEUlaE_St5arrayIPcLm2EELi4E23TrivialOffsetCalculatorILi1EjESB_NS0_6memory12LoadWithCastILi1EEENSC_13StoreWithCastILi1EEEEEviT_T0_T2_T3_T4_T5_,(.L_x_23611 - _ZN2at6native27unrolled_elementwise_kernelIZZZNS0_15neg_kernel_cudaERNS_18TensorIteratorBaseEENKUlvE0_clEvENKUlvE0_clEvEUlaE_St5arrayIPcLm2EELi4E23TrivialOffsetCalculatorILi1EjESB_NS0_6memory12LoadWithCastILi1EEENSC_13StoreWithCastILi1EEEEEviT_T0_T2_T3_T4_T5_)
        .other          _ZN2at6native27unrolled_elementwise_kernelIZZZNS0_15neg_kernel_cudaERNS_18TensorIteratorBaseEENKUlvE0_clEvENKUlvE0_clEvEUlaE_St5arrayIPcLm2EELi4E23TrivialOffsetCalculatorILi1EjESB_NS0_6memory12LoadWithCastILi1EEENSC_13StoreWithCastILi1EEEEEviT_T0_T2_T3_T4_T5_,@"STO_CUDA_ENTRY STV_DEFAULT"
_ZN2at6native27unrolled_elementwise_kernelIZZZNS0_15neg_kernel_cudaERNS_18TensorIteratorBaseEENKUlvE0_clEvENKUlvE0_clEvEUlaE_St5arrayIPcLm2EELi4E23TrivialOffsetCalculatorILi1EjESB_NS0_6memory12LoadWithCastILi1EEENSC_13StoreWithCastILi1EEEEEviT_T0_T2_T3_T4_T5_:
.text._ZN2at6native27unrolled_elementwise_kernelIZZZNS0_15neg_kernel_cudaERNS_18TensorIteratorBaseEENKUlvE0_clEvENKUlvE0_clEvEUlaE_St5arrayIPcLm2EELi4E23TrivialOffsetCalculatorILi1EjESB_NS0_6memory12LoadWithCastILi1EEENSC_13StoreWithCastILi1EEEEEviT_T0_T2_T3_T4_T5_:
        /* <DEDUP_REMOVED lines=31> */
.L_x_15433:
[----:B------:R3:W5:Y:S01]  /*01f0*/  LDG.E.U8 R24, desc[UR36][R2.64] ;  /* 0x0000002402187981 */ /* 0x000762000c1e1100 */
[----:B------:R-:W-:Y:S05]  /*0200*/  BRA `(.L_x_15435) ;  /* 0x0000000c00587947 */ /* 0x000fea0003800000 */
.L_x_15432:
        /* <DEDUP_REMOVED lines=8> */
.L_x_15437:
[----:B------:R1:W5:Y:S01]  /*0290*/  LDG.E.U8 R24, desc[UR36][R2.64] ;  /* 0x0000002402187981 */ /* 0x000362000c1e1100 */
[----:B------:R-:W-:Y:S05]  /*02a0*/  BRA `(.L_x_15435) ;  /* 0x0000000c00307947 */ /* 0x000fea0003800000 */
.L_x_15436:
[----:B------:R2:W5:Y:S01]  /*02b0*/  LDG.E.U16 R24, desc[UR36][R2.64] ;  /* 0x0000002402187981 */ /* 0x000562000c1e1500 */
[----:B------:R-:W-:Y:S05]  /*02c0*/  BRA `(.L_x_15435) ;  /* 0x0000000c00287947 */ /* 0x000fea0003800000 */
.L_x_15431:
        /* <DEDUP_REMOVED lines=9> */
.L_x_15439:
[----:B------:R-:W2:Y:S02]  /*0360*/  LDG.E.U16 R0, desc[UR36][R2.64] ;  /* 0x0000002402007981 */ /* 0x000ea4000c1e1500 */
[----:B--2---:R-:W-:-:S06]  /*0370*/  HADD2.F32 R0, -RZ, R0.H0_H0 ;  /* 0x20000000ff007230 */ /* 0x004fcc0000004100 */
[----:B------:R-:W0:Y:S02]  /*0380*/  F2I.FTZ.TRUNC.NTZ R0, R0 ;  /* 0x0000000000007305 */ /* 0x000e24000021f100 */
[----:B0-----:R-:W-:Y:S01]  /*0390*/  PRMT R24, R0, 0x7610, R24 ;  /* 0x0000761000187816 */ /* 0x001fe20000000018 */
[----:B------:R-:W-:Y:S06]  /*03a0*/  BRA `(.L_x_15435) ;  /* 0x0000000800f07947 */ /* 0x000fec0003800000 */
.L_x_15438:
        /* <DEDUP_REMOVED lines=9> */
.L_x_15441:
[----:B------:R-:W2:Y:S02]  /*0440*/  LDG.E.U16 R2, desc[UR36][R2.64] ;  /* 0x0000002402027981 */ /* 0x000ea4000c1e1500 */
[----:B--2---:R-:W-:-:S06]  /*0450*/  HADD2.F32 R0, -RZ, R2.H0_H0 ;  /* 0x20000002ff007230 */ /* 0x004fcc0000004100 */
[----:B------:R-:W0:Y:S02]  /*0460*/  F2I.FTZ.TRUNC.NTZ R0, R0 ;  /* 0x0000000000007305 */ /* 0x000e24000021f100 */
[----:B0-----:R-:W-:Y:S01]  /*0470*/  PRMT R24, R0, 0x7610, R24 ;  /* 0x0000761000187816 */ /* 0x001fe20000000018 */
[----:B------:R-:W-:Y:S06]  /*0480*/  BRA `(.L_x_15435) ;  /* 0x0000000800b87947 */ /* 0x000fec0003800000 */
.L_x_15440:
[----:B------:R-:W2:Y:S02]  /*0490*/  LDG.E.64 R2, desc[UR36][R2.64] ;  /* 0x0000002402027981 */ /* 0x000ea4000c1e1b00 */
[----:B--2---:R0:W1:Y:S01]  /*04a0*/  F2I.F64.TRUNC R24, R2 ;  /* 0x0000000200187311 */ /* 0x004062000030d100 */
[----:B------:R-:W-:Y:S05]  /*04b0*/  BRA `(.L_x_15435) ;  /* 0x0000000800ac7947 */ /* 0x000fea0003800000 */
.L_x_15430:
        /* <DEDUP_REMOVED lines=12> */
.L_x_15444:
[----:B------:R-:W2:Y:S02]  /*0580*/  LDG.E.64 R2, desc[UR36][R2.64] ;  /* 0x0000002402027981 */ /* 0x000ea4000c1e1b00 */
[----:B--2---:R0:W1:Y:S01]  /*0590*/  F2I.F64.TRUNC R24, R2 ;  /* 0x0000000200187311 */ /* 0x004062000030d100 */
[----:B------:R-:W-:Y:S05]  /*05a0*/  BRA `(.L_x_15435) ;  /* 0x0000000800707947 */ /* 0x000fea0003800000 */
.L_x_15443:
        /* <DEDUP_REMOVED lines=28> */
.L_x_15446:
        /* <DEDUP_REMOVED lines=16> */
.L_x_15445:
[----:B------:R-:W2:Y:S02]  /*0870*/  LDG.E.U16 R0, desc[UR36][R2.64] ;  /* 0x0000002402007981 */ /* 0x000ea4000c1e1500 */
[----:B--2---:R-:W-:-:S06]  /*0880*/  IMAD.U32 R0, R0, 0x10000, RZ ;  /* 0x0001000000007824 */ /* 0x004fcc00078e00ff */
[----:B------:R-:W0:Y:S02]  /*0890*/  F2I.FTZ.TRUNC.NTZ R0, R0 ;  /* 0x0000000000007305 */ /* 0x000e24000021f100 */
[----:B0-----:R-:W-:Y:S01]  /*08a0*/  PRMT R24, R0, 0x7610, R24 ;  /* 0x0000761000187816 */ /* 0x001fe20000000018 */
[----:B------:R-:W-:Y:S06]  /*08b0*/  BRA `(.L_x_15435) ;  /* 0x0000000400ac7947 */ /* 0x000fec0003800000 */
.L_x_15442:
        /* <DEDUP_REMOVED lines=10> */
.L_x_15449:
        /* <DEDUP_REMOVED lines=21> */
.L_x_15453:
[----:B------:R-:W-:Y:S05]  /*0ab0*/  BSYNC B1 ;  /* 0x0000000000017941 */ /* 0x000fea0003800000 */
.L_x_15452:
[----:B------:R-:W-:Y:S01]  /*0ac0*/  LEA R3, R0, 0x3b800000, 0x17 ;  /* 0x3b80000000037811 */ /* 0x000fe200078eb8ff */
[----:B------:R-:W-:-:S05]  /*0ad0*/  IMAD.SHL.U32 R0, R2, 0x100000, RZ ;  /* 0x0010000002007824 */ /* 0x000fca00078e00ff */
[----:B------:R-:W-:-:S07]  /*0ae0*/  LOP3.LUT R0, R3, R0, R4, 0xfe, !PT ;  /* 0x0000000003007212 */ /* 0x000fce00078efe04 */
.L_x_15451:
[----:B------:R-:W-:Y:S05]  /*0af0*/  BSYNC B0 ;  /* 0x0000000000007941 */ /* 0x000fea0003800000 */
.L_x_15450:
[----:B------:R-:W0:Y:S02]  /*0b00*/  F2I.FTZ.TRUNC.NTZ R0, R0 ;  /* 0x0000000000007305 */ /* 0x000e24000021f100 */
[----:B0-----:R-:W-:Y:S01]  /*0b10*/  PRMT R24, R0, 0x7610, R24 ;  /* 0x0000761000187816 */ /* 0x001fe20000000018 */
[----:B------:R-:W-:Y:S06]  /*0b20*/  BRA `(.L_x_15435) ;  /* 0x0000000400107947 */ /* 0x000fec0003800000 */
.L_x_15448:
        /* <DEDUP_REMOVED lines=21> */
.L_x_15457:
[----:B------:R-:W-:Y:S05]  /*0c80*/  BSYNC B1 ;  /* 0x0000000000017941 */ /* 0x000fea0003800000 */
.L_x_15456:
[----:B------:R-:W-:Y:S01]  /*0c90*/  LEA R3, R0, 0x37800000, 0x17 ;  /* 0x3780000000037811 */ /* 0x000fe200078eb8ff */
[----:B------:R-:W-:-:S05]  /*0ca0*/  IMAD.SHL.U32 R0, R2, 0x200000, RZ ;  /* 0x0020000002007824 */ /* 0x000fca00078e00ff */
[----:B------:R-:W-:-:S07]  /*0cb0*/  LOP3.LUT R0, R3, R0, R4, 0xfe, !PT ;  /* 0x0000000003007212 */ /* 0x000fce00078efe04 */
.L_x_15455:
[----:B------:R-:W-:Y:S05]  /*0cc0*/  BSYNC B0 ;  /* 0x0000000000007941 */ /* 0x000fea0003800000 */
.L_x_15454:
[----:B------:R-:W0:Y:S02]  /*0cd0*/  F2I.FTZ.TRUNC.NTZ R0, R0 ;  /* 0x0000000000007305 */ /* 0x000e24000021f100 */
[----:B0-----:R-:W-:Y:S01]  /*0ce0*/  PRMT R24, R0, 0x7610, R24 ;  /* 0x0000761000187816 */ /* 0x001fe20000000018 */
[----:B------:R-:W-:Y:S06]  /*0cf0*/  BRA `(.L_x_15435) ;  /* 0x00000000009c7947 */ /* 0x000fec0003800000 */
.L_x_15447:
        /* <DEDUP_REMOVED lines=14> */
.L_x_15461:
[----:B------:R-:W-:Y:S05]  /*0de0*/  BSYNC B0 ;  /* 0x0000000000007941 */ /* 0x000fea0003800000 */
.L_x_15460:
[----:B------:R-:W0:Y:S02]  /*0df0*/  F2I.FTZ.TRUNC.NTZ R0, R0 ;  /* 0x0000000000007305 */ /* 0x000e24000021f100 */
[----:B0-----:R-:W-:Y:S01]  /*0e00*/  PRMT R24, R0, 0x7610, R24 ;  /* 0x0000761000187816 */ /* 0x001fe20000000018 */
[----:B------:R-:W-:Y:S06]  /*0e10*/  BRA `(.L_x_15435) ;  /* 0x0000000000547947 */ /* 0x000fec0003800000 */
.L_x_15434:
        /* <DEDUP_REMOVED lines=16> */
.L_x_15462:
[----:B------:R-:W-:Y:S01]  /*0f20*/  PRMT R24, RZ, 0x7610, R24 ;  /* 0x00007610ff187816 */ /* 0x000fe20000000018 */
[----:B------:R-:W-:Y:S06]  /*0f30*/  BRA `(.L_x_15435) ;  /* 0x00000000000c7947 */ /* 0x000fec0003800000 */
.L_x_15459:
[----:B------:R0:W5:Y:S01]  /*0f40*/  LDG.E.U8 R24, desc[UR36][R2.64] ;  /* 0x0000002402187981 */ /* 0x000162000c1e1100 */
[----:B------:R-:W-:Y:S05]  /*0f50*/  BRA `(.L_x_15435) ;  /* 0x0000000000047947 */ /* 0x000fea0003800000 */
.L_x_15458:
[----:B------:R0:W5:Y:S02]  /*0f60*/  LDG.E.U8 R24, desc[UR36][R2.64] ;  /* 0x0000002402187981 */ /* 0x000164000c1e1100 */
.L_x_15435:
[----:B------:R-:W2:Y:S02]  /*0f70*/  S2R R19, SR_TID.X ;  /* 0x0000000000137919 */ /* 0x000ea40000002100 */
[----:B--2---:R-:W-:-:S07]  /*0f80*/  VIADD R19, R19, 0x80 ;  /* 0x0000008013137836 */ /* 0x004fce0000000000 */
.L_x_15429:
[----:B------:R-:W-:Y:S05]  /*0f90*/  BSYNC B6 ;  /* 0x0000000000067941 */ /* 0x000fea0003800000 */
.L_x_15428:
        /* <DEDUP_REMOVED lines=23> */
.L_x_15468:
[----:B------:R0:W5:Y:S01]  /*1110*/  LDG.E.U8 R17, desc[UR36][R2.64] ;  /* 0x0000002402117981 */ /* 0x000162000c1e1100 */
[----:B------:R-:W-:Y:S05]  /*1120*/  BRA `(.L_x_15470) ;  /* 0x0000000c00547947 */ /* 0x000fea0003800000 */
.L_x_15467:
        /* <DEDUP_REMOVED lines=8> */
.L_x_15472:
[----:B------:R0:W5:Y:S01]  /*11b0*/  LDG.E.U8 R17, desc[UR36][R2.64] ;  /* 0x0000002402117981 */ /* 0x000162000c1e1100 */
[----:B------:R-:W-:Y:S05]  /*11c0*/  BRA `(.L_x_15470) ;  /* 0x0000000c002c7947 */ /* 0x000fea0003800000 */
.L_x_15471:
[----:B------:R0:W5:Y:S01]  /*11d0*/  LDG.E.U16 R17, desc[UR36][R2.64] ;  /* 0x0000002402117981 */ /* 0x000162000c1e1500 */
[----:B------:R-:W-:Y:S05]  /*11e0*/  BRA `(.L_x_15470) ;  /* 0x0000000c00247947 */ /* 0x000fea0003800000 */
.L_x_15466:
        /* <DEDUP_REMOVED lines=9> */
.L_x_15474:
[----:B------:R-:W2:Y:S02]  /*1280*/  LDG.E.U16 R0, desc[UR36][R2.64] ;  /* 0x0000002402007981 */ /* 0x000ea4000c1e1500 */
[----:B--2---:R-:W-:-:S06]  /*1290*/  HADD2.F32 R0, -RZ, R0.H0_H0 ;  /* 0x20000000ff007230 */ /* 0x004fcc0000004100 */
[----:B------:R-:W0:Y:S02]  /*12a0*/  F2I.FTZ.TRUNC.NTZ R0, R0 ;  /* 0x0000000000007305 */ /* 0x000e24000021f100 */
[----:B0-----:R-:W-:Y:S01]  /*12b0*/  PRMT R17, R0, 0x7610, R17 ;  /* 0x0000761000117816 */ /* 0x001fe20000000011 */
[----:B------:R-:W-:Y:S06]  /*12c0*/  BRA `(.L_x_15470) ;  /* 0x0000000800ec7947 */ /* 0x000fec0003800000 */
.L_x_15473:
        /* <DEDUP_REMOVED lines=9> */
.L_x_15476:
[----:B------:R-:W2:Y:S02]  /*1360*/  LDG.E.U16 R2, desc[UR36][R2.64] ;  /* 0x0000002402027981 */ /* 0x000ea4000c1e1500 */
[----:B--2---:R-:W-:-:S06]  /*1370*/  HADD2.F32 R0, -RZ, R2.H0_H0 ;  /* 0x20000002ff007230 */ /* 0x004fcc0000004100 */
[----:B------:R-:W0:Y:S02]  /*1380*/  F2I.FTZ.TRUNC.NTZ R0, R0 ;  /* 0x0000000000007305 */ /* 0x000e24000021f100 */
[----:B0-----:R-:W-:Y:S01]  /*1390*/  PRMT R17, R0, 0x7610, R17 ;  /* 0x0000761000117816 */ /* 0x001fe20000000011 */
[----:B------:R-:W-:Y:S06]  /*13a0*/  BRA `(.L_x_15470) ;  /* 0x0000000800b47947 */ /* 0x000fec0003800000 */
.L_x_15475:
[----:B------:R-:W2:Y:S02]  /*13b0*/  LDG.E.64 R2, desc[UR36][R2.64] ;  /* 0x0000002402027981 */ /* 0x000ea4000c1e1b00 */
[----:B--2---:R0:W1:Y:S01]  /*13c0*/  F2I.F64.TRUNC R17, R2 ;  /* 0x0000000200117311 */ /* 0x004062000030d100 */
[----:B------:R-:W-:Y:S05]  /*13d0*/  BRA `(.L_x_15470) ;  /* 0x0000000800a87947 */ /* 0x000fea0003800000 */
.L_x_15465:
        /* <DEDUP_REMOVED lines=12> */
.L_x_15479:
[----:B------:R-:W2:Y:S02]  /*14a0*/  LDG.E.64 R2, desc[UR36][R2.64] ;  /* 0x0000002402027981 */ /* 0x000ea4000c1e1b00 */
[----:B--2---:R0:W1:Y:S01]  /*14b0*/  F2I.F64.TRUNC R17, R2 ;  /* 0x0000000200117311 */ /* 0x004062000030d100 */
[----:B------:R-:W-:Y:S05]  /*14c0*/  BRA `(.L_x_15470) ;  /* 0x00000008006c7947 */ /* 0x000fea0003800000 */
.L_x_15478:
        /* <DEDUP_REMOVED lines=28> */
.L_x_15481:
        /* <DEDUP_REMOVED lines=15> */
.L_x_15480:
[----:B------:R-:W2:Y:S02]  /*1780*/  LDG.E.U16 R0, desc[UR36][R2.64] ;  /* 0x0000002402007981 */ /* 0x000ea4000c1e1500 */
[----:B--2---:R-:W-:-:S06]  /*1790*/  IMAD.U32 R0, R0, 0x10000, RZ ;  /* 0x0001000000007824 */ /* 0x004fcc00078e00ff */
[----:B------:R-:W0:Y:S02]  /*17a0*/  F2I.FTZ.TRUNC.NTZ R0, R0 ;  /* 0x0000000000007305 */ /* 0x000e24000021f100 */
[----:B0-----:R-:W-:Y:S01]  /*17b0*/  PRMT R17, R0, 0x7610, R17 ;  /* 0x0000761000117816 */ /* 0x001fe20000000011 */
[----:B------:R-:W-:Y:S06]  /*17c0*/  BRA `(.L_x_15470) ;  /* 0x0000000400ac7947 */ /* 0x000fec0003800000 */
.L_x_15477:
        /* <DEDUP_REMOVED lines=10> */
.L_x_15484:
        /* <DEDUP_REMOVED lines=21> */
.L_x_15488:
[----:B------:R-:W-:Y:S05]  /*19c0*/  BSYNC B1 ;  /* 0x0000000000017941 */ /* 0x000fea0003800000 */
.L_x_15487:
[----:B------:R-:W-:Y:S01]  /*19d0*/  LEA R3, R0, 0x3b800000, 0x17 ;  /* 0x3b80000000037811 */ /* 0x000fe200078eb8ff */
[----:B------:R-:W-:-:S05]  /*19e0*/  IMAD.SHL.U32 R0, R2, 0x100000, RZ ;  /* 0x0010000002007824 */ /* 0x000fca00078e00ff */
[----:B------:R-:W-:-:S07]  /*19f0*/  LOP3.LUT R0, R3, R0, R4, 0xfe, !PT ;  /* 0x0000000003007212 */ /* 0x000fce00078efe04 */
.L_x_15486:
[----:B------:R-:W-:Y:S05]  /*1a00*/  BSYNC B0 ;  /* 0x0000000000007941 */ /* 0x000fea0003800000 */
.L_x_15485:
[----:B------:R-:W0:Y:S02]  /*1a10*/  F2I.FTZ.TRUNC.NTZ R0, R0 ;  /* 0x0000000000007305 */ /* 0x000e24000021f100 */
[----:B0-----:R-:W-:Y:S01]  /*1a20*/  PRMT R17, R0, 0x7610, R17 ;  /* 0x0000761000117816 */ /* 0x001fe20000000011 */
[----:B------:R-:W-:Y:S06]  /*1a30*/  BRA `(.L_x_15470) ;  /* 0x0000000400107947 */ /* 0x000fec0003800000 */
.L_x_15483:
        /* <DEDUP_REMOVED lines=21> */
.L_x_15492:
[----:B------:R-:W-:Y:S05]  /*1b90*/  BSYNC B1 ;  /* 0x0000000000017941 */ /* 0x000fea0003800000 */
.L_x_15491:
[----:B------:R-:W-:Y:S01]  /*1ba0*/  LEA R3, R0, 0x37800000, 0x17 ;  /* 0x3780000000037811 */ /* 0x000fe200078eb8ff */
[----:B------:R-:W-:-:S05]  /*1bb0*/  IMAD.SHL.U32 R0, R2, 0x200000, RZ ;  /* 0x0020000002007824 */ /* 0x000fca00078e00ff */
[----:B------:R-:W-:-:S07]  /*1bc0*/  LOP3.LUT R0, R3, R0, R4, 0xfe, !PT ;  /* 0x0000000003007212 */ /* 0x000fce00078efe04 */
.L_x_15490:
[----:B------:R-:W-:Y:S05]  /*1bd0*/  BSYNC B0 ;  /* 0x0000000000007941 */ /* 0x000fea0003800000 */
.L_x_15489:
[----:B------:R-:W0:Y:S02]  /*1be0*/  F2I.FTZ.TRUNC.NTZ R0, R0 ;  /* 0x0000000000007305 */ /* 0x000e24000021f100 */
[----:B0-----:R-:W-:Y:S01]  /*1bf0*/  PRMT R17, R0, 0x7610, R17 ;  /* 0x0000761000117816 */ /* 0x001fe20000000011 */
[----:B------:R-:W-:Y:S06]  /*1c00*/  BRA `(.L_x_15470) ;  /* 0x00000000009c7947 */ /* 0x000fec0003800000 */
.L_x_15482:
        /* <DEDUP_REMOVED lines=14> */
.L_x_15496:
[----:B------:R-:W-:Y:S05]  /*1cf0*/  BSYNC B0 ;  /* 0x0000000000007941 */ /* 0x000fea0003800000 */
.L_x_15495:
[----:B------:R-:W0:Y:S02]  /*1d00*/  F2I.FTZ.TRUNC.NTZ R0, R0 ;  /* 0x0000000000007305 */ /* 0x000e24000021f100 */
[----:B0-----:R-:W-:Y:S01]  /*1d10*/  PRMT R17, R0, 0x7610, R17 ;  /* 0x0000761000117816 */ /* 0x001fe20000000011 */
[----:B------:R-:W-:Y:S06]  /*1d20*/  BRA `(.L_x_15470) ;  /* 0x0000000000547947 */ /* 0x000fec0003800000 */
.L_x_15469:
        /* <DEDUP_REMOVED lines=16> */
.L_x_15497:
[----:B------:R-:W-:Y:S01]  /*1e30*/  PRMT R17, RZ, 0x7610, R17 ;  /* 0x00007610ff117816 */ /* 0x000fe20000000011 */
[----:B------:R-:W-:Y:S06]  /*1e40*/  BRA `(.L_x_15470) ;  /* 0x00000000000c7947 */ /* 0x000fec0003800000 */
.L_x_15494:
[----:B------:R3:W5:Y:S01]  /*1e50*/  LDG.E.U8 R17, desc[UR36][R2.64] ;  /* 0x0000002402117981 */ /* 0x000762000c1e1100 */
[----:B------:R-:W-:Y:S05]  /*1e60*/  BRA `(.L_x_15470) ;  /* 0x0000000000047947 */ /* 0x000fea0003800000 */
.L_x_15493:
[----:B------:R2:W5:Y:S02]  /*1e70*/  LDG.E.U8 R17, desc[UR36][R2.64] ;  /* 0x0000002402117981 */ /* 0x000564000c1e1100 */
.L_x_15470:
[----:B------:R-:W-:-:S07]  /*1e80*/  VIADD R19, R19, 0x80 ;  /* 0x0000008013137836 */ /* 0x000fce0000000000 */
.L_x_15464:
[----:B------:R-:W-:Y:S05]  /*1e90*/  BSYNC B6 ;  /* 0x0000000000067941 */ /* 0x000fea0003800000 */
.L_x_15463:
        /* <DEDUP_REMOVED lines=25> */
.L_x_15503:
[----:B------:R0:W5:Y:S01]  /*2030*/  LDG.E.U8 R18, desc[UR36][R2.64] ;  /* 0x0000002402127981 */ /* 0x000162000c1e1100 */
[----:B------:R-:W-:Y:S05]  /*2040*/  BRA `(.L_x_15505) ;  /* 0x0000000c00547947 */ /* 0x000fea0003800000 */
.L_x_15502:
        /* <DEDUP_REMOVED lines=8> */
.L_x_15507:
[----:B------:R0:W5:Y:S01]  /*20d0*/  LDG.E.U8 R18, desc[UR36][R2.64] ;  /* 0x0000002402127981 */ /* 0x000162000c1e1100 */
[----:B------:R-:W-:Y:S05]  /*20e0*/  BRA `(.L_x_15505) ;  /* 0x0000000c002c7947 */ /* 0x000fea0003800000 */
.L_x_15506:
[----:B------:R0:W5:Y:S01]  /*20f0*/  LDG.E.U16 R18, desc[UR36][R2.64] ;  /* 0x0000002402127981 */ /* 0x000162000c1e1500 */
[----:B------:R-:W-:Y:S05]  /*2100*/  BRA `(.L_x_15505) ;  /* 0x0000000c00247947 */ /* 0x000fea0003800000 */
.L_x_15501:
        /* <DEDUP_REMOVED lines=9> */
.L_x_15509:
[----:B------:R-:W2:Y:S02]  /*21a0*/  LDG.E.U16 R0, desc[UR36][R2.64] ;  /* 0x0000002402007981 */ /* 0x000ea4000c1e1500 */
[----:B--2---:R-:W-:-:S06]  /*21b0*/  HADD2.F32 R0, -RZ, R0.H0_H0 ;  /* 0x20000000ff007230 */ /* 0x004fcc0000004100 */
[----:B------:R-:W0:Y:S02]  /*21c0*/  F2I.FTZ.TRUNC.NTZ R0, R0 ;  /* 0x0000000000007305 */ /* 0x000e24000021f100 */
[----:B0-----:R-:W-:Y:S01]  /*21d0*/  PRMT R18, R0, 0x7610, R18 ;  /* 0x0000761000127816 */ /* 0x001fe20000000012 */
[----:B------:R-:W-:Y:S06]  /*21e0*/  BRA `(.L_x_15505) ;  /* 0x0000000800ec7947 */ /* 0x000fec0003800000 */
.L_x_15508:
        /* <DEDUP_REMOVED lines=9> */
.L_x_15511:
[----:B------:R-:W2:Y:S02]  /*2280*/  LDG.E.U16 R2, desc[UR36][R2.64] ;  /* 0x0000002402027981 */ /* 0x000ea4000c1e1500 */
[----:B--2---:R-:W-:-:S06]  /*2290*/  HADD2.F32 R0, -RZ, R2.H0_H0 ;  /* 0x20000002ff007230 */ /* 0x004fcc0000004100 */
[----:B------:R-:W0:Y:S02]  /*22a0*/  F2I.FTZ.TRUNC.NTZ R0, R0 ;  /* 0x0000000000007305 */ /* 0x000e24000021f100 */
[----:B0-----:R-:W-:Y:S01]  /*22b0*/  PRMT R18, R0, 0x7610, R18 ;  /* 0x0000761000127816 */ /* 0x001fe20000000012 */
[----:B------:R-:W-:Y:S06]  /*22c0*/  BRA `(.L_x_15505) ;  /* 0x0000000800b47947 */ /* 0x000fec0003800000 */
.L_x_15510:
[----:B------:R-:W2:Y:S02]  /*22d0*/  LDG.E.64 R2, desc[UR36][R2.64] ;  /* 0x0000002402027981 */ /* 0x000ea4000c1e1b00 */
[----:B--2---:R0:W1:Y:S01]  /*22e0*/  F2I.F64.TRUNC R18, R2 ;  /* 0x0000000200127311 */ /* 0x004062000030d100 */
[----:B------:R-:W-:Y:S05]  /*22f0*/  BRA `(.L_x_15505) ;  /* 0x0000000800a87947 */ /* 0x000fea0003800000 */
.L_x_15500:
        /* <DEDUP_REMOVED lines=12> */
.L_x_15514:
[----:B------:R-:W2:Y:S02]  /*23c0*/  LDG.E.64 R2, desc[UR36][R2.64] ;  /* 0x0000002402027981 */ /* 0x000ea4000c1e1b00 */
[----:B--2---:R3:W4:Y:S01]  /*23d0*/  F2I.F64.TRUNC R18, R2 ;  /* 0x0000000200127311 */ /* 0x004722000030d100 */
[----:B------:R-:W-:Y:S05]  /*23e0*/  BRA `(.L_x_15505) ;  /* 0x00000008006c7947 */ /* 0x000fea0003800000 */
.L_x_15513:
        /* <DEDUP_REMOVED lines=28> */
.L_x_15516:
        /* <DEDUP_REMOVED lines=15> */
.L_x_15515:
[----:B------:R-:W2:Y:S02]  /*26a0*/  LDG.E.U16 R0, desc[UR36][R2.64] ;  /* 0x0000002402007981 */ /* 0x000ea4000c1e1500 */
[----:B--2---:R-:W-:-:S06]  /*26b0*/  IMAD.U32 R0, R0, 0x10000, RZ ;  /* 0x0001000000007824 */ /* 0x004fcc00078e00ff */
[----:B------:R-:W0:Y:S02]  /*26c0*/  F2I.FTZ.TRUNC.NTZ R0, R0 ;  /* 0x0000000000007305 */ /* 0x000e24000021f100 */
[----:B0-----:R-:W-:Y:S01]  /*26d0*/  PRMT R18, R0, 0x7610, R18 ;  /* 0x0000761000127816 */ /* 0x001fe20000000012 */
[----:B------:R-:W-:Y:S06]  /*26e0*/  BRA `(.L_x_15505) ;  /* 0x0000000400ac7947 */ /* 0x000fec0003800000 */
.L_x_15512:
        /* <DEDUP_REMOVED lines=10> */
.L_x_15519:
        /* <DEDUP_REMOVED lines=21> */
.L_x_15523:
[----:B------:R-:W-:Y:S05]  /*28e0*/  BSYNC B1 ;  /* 0x0000000000017941 */ /* 0x000fea0003800000 */
.L_x_15522:
[----:B------:R-:W-:Y:S01]  /*28f0*/  LEA R3, R0, 0x3b800000, 0x17 ;  /* 0x3b80000000037811 */ /* 0x000fe200078eb8ff */
[----:B------:R-:W-:-:S05]  /*2900*/  IMAD.SHL.U32 R0, R2, 0x100000, RZ ;  /* 0x0010000002007824 */ /* 0x000fca00078e00ff */
[----:B------:R-:W-:-:S07]  /*2910*/  LOP3.LUT R0, R3, R0, R4, 0xfe, !PT ;  /* 0x0000000003007212 */ /* 0x000fce00078efe04 */
.L_x_15521:
[----:B------:R-:W-:Y:S05]  /*2920*/  BSYNC B0 ;  /* 0x0000000000007941 */ /* 0x000fea0003800000 */
.L_x_15520:
[----:B------:R-:W0:Y:S02]  /*2930*/  F2I.FTZ.TRUNC.NTZ R0, R0 ;  /* 0x0000000000007305 */ /* 0x000e24000021f100 */
[----:B0-----:R-:W-:Y:S01]  /*2940*/  PRMT R18, R0, 0x7610, R18 ;  /* 0x0000761000127816 */ /* 0x001fe20000000012 */
[----:B------:R-:W-:Y:S06]  /*2950*/  BRA `(.L_x_15505) ;  /* 0x0000000400107947 */ /* 0x000fec0003800000 */
.L_x_15518:
        /* <DEDUP_REMOVED lines=21> */
.L_x_15527:
[----:B------:R-:W-:Y:S05]  /*2ab0*/  BSYNC B1 ;  /* 0x0000000000017941 */ /* 0x000fea0003800000 */
.L_x_15526:
[----:B------:R-:W-:Y:S01]  /*2ac0*/  LEA R3, R0, 0x37800000, 0x17 ;  /* 0x3780000000037811 */ /* 0x000fe200078eb8ff */
[----:B------:R-:W-:-:S05]  /*2ad0*/  IMAD.SHL.U32 R0, R2, 0x200000, RZ ;  /* 0x0020000002007824 */ /* 0x000fca00078e00ff */
[----:B------:R-:W-:-:S07]  /*2ae0*/  LOP3.LUT R0, R3, R0, R4, 0xfe, !PT ;  /* 0x0000000003007212 */ /* 0x000fce00078efe04 */
.L_x_15525:
[----:B------:R-:W-:Y:S05]  /*2af0*/  BSYNC B0 ;  /* 0x0000000000007941 */ /* 0x000fea0003800000 */
.L_x_15524:
[----:B------:R-:W0:Y:S02]  /*2b00*/  F2I.FTZ.TRUNC.NTZ R0, R0 ;  /* 0x0000000000007305 */ /* 0x000e24000021f100 */
[----:B0-----:R-:W-:Y:S01]  /*2b10*/  PRMT R18, R0, 0x7610, R18 ;  /* 0x0000761000127816 */ /* 0x001fe20000000012 */
[----:B------:R-:W-:Y:S06]  /*2b20*/  BRA `(.L_x_15505) ;  /* 0x00000000009c7947 */ /* 0x000fec0003800000 */
.L_x_15517:
        /* <DEDUP_REMOVED lines=14> */
.L_x_15531:
[----:B------:R-:W-:Y:S05]  /*2c10*/  BSYNC B0 ;  /* 0x0000000000007941 */ /* 0x000fea0003800000 */
.L_x_15530:
[----:B------:R-:W0:Y:S02]  /*2c20*/  F2I.FTZ.TRUNC.NTZ R0, R0 ;  /* 0x0000000000007305 */ /* 0x000e24000021f100 */
[----:B0-----:R-:W-:Y:S01]  /*2c30*/  PRMT R18, R0, 0x7610, R18 ;  /* 0x0000761000127816 */ /* 0x001fe20000000012 */
[----:B------:R-:W-:Y:S06]  /*2c40*/  BRA `(.L_x_15505) ;  /* 0x0000000000547947 */ /* 0x000fec0003800000 */
.L_x_15504:
        /* <DEDUP_REMOVED lines=16> */
.L_x_15532:
[----:B------:R-:W-:Y:S01]  /*2d50*/  PRMT R18, RZ, 0x7610, R18 ;  /* 0x00007610ff127816 */ /* 0x000fe20000000012 */
[----:B------:R-:W-:Y:S06]  /*2d60*/  BRA `(.L_x_15505) ;  /* 0x00000000000c7947 */ /* 0x000fec0003800000 */
.L_x_15529:
[----:B------:R2:W5:Y:S01]  /*2d70*/  LDG.E.U8 R18, desc[UR36][R2.64] ;  /* 0x0000002402127981 */ /* 0x000562000c1e1100 */
[----:B------:R-:W-:Y:S05]  /*2d80*/  BRA `(.L_x_15505) ;  /* 0x0000000000047947 */ /* 0x000fea0003800000 */
.L_x_15528:
[----:B------:R1:W5:Y:S02]  /*2d90*/  LDG.E.U8 R18, desc[UR36][R2.64] ;  /* 0x0000002402127981 */ /* 0x000364000c1e1100 */
.L_x_15505:
[----:B------:R-:W-:-:S07]  /*2da0*/  VIADD R19, R19, 0x80 ;  /* 0x0000008013137836 */ /* 0x000fce0000000000 */
.L_x_15499:
[----:B------:R-:W-:Y:S05]  /*2db0*/  BSYNC B6 ;  /* 0x0000000000067941 */ /* 0x000fea0003800000 */
.L_x_15498:
        /* <DEDUP_REMOVED lines=22> */
.L_x_15538:
[----:B------:R0:W5:Y:S01]  /*2f20*/  LDG.E.U8 R16, desc[UR36][R2.64] ;  /* 0x0000002402107981 */ /* 0x000162000c1e1100 */
[----:B------:R-:W-:Y:S05]  /*2f30*/  BRA `(.L_x_15534) ;  /* 0x0000000c00507947 */ /* 0x000fea0003800000 */
.L_x_15537:
        /* <DEDUP_REMOVED lines=8> */
.L_x_15541:
[----:B------:R0:W5:Y:S01]  /*2fc0*/  LDG.E.U8 R16, desc[UR36][R2.64] ;  /* 0x0000002402107981 */ /* 0x000162000c1e1100 */
[----:B------:R-:W-:Y:S05]  /*2fd0*/  BRA `(.L_x_15534) ;  /* 0x0000000c00287947 */ /* 0x000fea0003800000 */
.L_x_15540:
[----:B------:R0:W5:Y:S01]  /*2fe0*/  LDG.E.U16 R16, desc[UR36][R2.64] ;  /* 0x0000002402107981 */ /* 0x000162000c1e1500 */
[----:B------:R-:W-:Y:S05]  /*2ff0*/  BRA `(.L_x_15534) ;  /* 0x0000000c00207947 */ /* 0x000fea0003800000 */
.L_x_15536:
        /* <DEDUP_REMOVED lines=9> */
.L_x_15543:
[----:B------:R-:W2:Y:S02]  /*3090*/  LDG.E.U16 R0, desc[UR36][R2.64] ;  /* 0x0000002402007981 */ /* 0x000ea4000c1e1500 */
[----:B--2---:R-:W-:-:S06]  /*30a0*/  HADD2.F32 R0, -RZ, R0.H0_H0 ;  /* 0x20000000ff007230 */ /* 0x004fcc0000004100 */
[----:B------:R-:W0:Y:S02]  /*30b0*/  F2I.FTZ.TRUNC.NTZ R0, R0 ;  /* 0x0000000000007305 */ /* 0x000e24000021f100 */
[----:B0-----:R-:W-:Y:S01]  /*30c0*/  PRMT R16, R0, 0x7610, R16 ;  /* 0x0000761000107816 */ /* 0x001fe20000000010 */
[----:B------:R-:W-:Y:S06]  /*30d0*/  BRA `(.L_x_15534) ;  /* 0x0000000800e87947 */ /* 0x000fec0003800000 */
.L_x_15542:
        /* <DEDUP_REMOVED lines=9> */
.L_x_15545:
[----:B------:R-:W2:Y:S02]  /*3170*/  LDG.E.U16 R2, desc[UR36][R2.64] ;  /* 0x0000002402027981 */ /* 0x000ea4000c1e1500 */
[----:B--2---:R-:W-:-:S06]  /*3180*/  HADD2.F32 R0, -RZ, R2.H0_H0 ;  /* 0x20000002ff007230 */ /* 0x004fcc0000004100 */
[----:B------:R-:W0:Y:S02]  /*3190*/  F2I.FTZ.TRUNC.NTZ R0, R0 ;  /* 0x0000000000007305 */ /* 0x000e24000021f100 */
[----:B0-----:R-:W-:Y:S01]  /*31a0*/  PRMT R16, R0, 0x7610, R16 ;  /* 0x0000761000107816 */ /* 0x001fe20000000010 */
[----:B------:R-:W-:Y:S06]  /*31b0*/  BRA `(.L_x_15534) ;  /* 0x0000000800b07947 */ /* 0x000fec0003800000 */
.L_x_15544:
[----:B------:R-:W2:Y:S02]  /*31c0*/  LDG.E.64 R2, desc[UR36][R2.64] ;  /* 0x0000002402027981 */ /* 0x000ea4000c1e1b00 */
[----:B--2---:R0:W1:Y:S01]  /*31d0*/  F2I.F64.TRUNC R16, R2 ;  /* 0x0000000200107311 */ /* 0x004062000030d100 */
[----:B------:R-:W-:Y:S05]  /*31e0*/  BRA `(.L_x_15534) ;  /* 0x0000000800a47947 */ /* 0x000fea0003800000 */
.L_x_15535:
        /* <DEDUP_REMOVED lines=12> */
.L_x_15548:
[----:B------:R-:W2:Y:S02]  /*32b0*/  LDG.E.64 R2, desc[UR36][R2.64] ;  /* 0x0000002402027981 */ /* 0x000ea4000c1e1b00 */
[----:B--2---:R0:W1:Y:S01]  /*32c0*/  F2I.F64.TRUNC R16, R2 ;  /* 0x0000000200107311 */ /* 0x004062000030d100 */
[----:B------:R-:W-:Y:S05]  /*32d0*/  BRA `(.L_x_15534) ;  /* 0x0000000800687947 */ /* 0x000fea0003800000 */
.L_x_15547:
        /* <DEDUP_REMOVED lines=28> */
.L_x_15550:
        /* <DEDUP_REMOVED lines=15> */
.L_x_15549:
[----:B------:R-:W2:Y:S02]  /*3590*/  LDG.E.U16 R0, desc[UR36][R2.64] ;  /* 0x0000002402007981 */ /* 0x000ea4000c1e1500 */
[----:B--2---:R-:W-:-:S06]  /*35a0*/  IMAD.U32 R0, R0, 0x10000, RZ ;  /* 0x0001000000007824 */ /* 0x004fcc00078e00ff */
[----:B------:R-:W0:Y:S02]  /*35b0*/  F2I.FTZ.TRUNC.NTZ R0, R0 ;  /* 0x0000000000007305 */ /* 0x000e24000021f100 */
[----:B0-----:R-:W-:Y:S01]  /*35c0*/  PRMT R16, R0, 0x7610, R16 ;  /* 0x0000761000107816 */ /* 0x001fe20000000010 */
[----:B------:R-:W-:Y:S06]  /*35d0*/  BRA `(.L_x_15534) ;  /* 0x0000000400a87947 */ /* 0x000fec0003800000 */
.L_x_15546:
        /* <DEDUP_REMOVED lines=10> */
.L_x_15553:
        /* <DEDUP_REMOVED lines=21> */
.L_x_15557:
[----:B------:R-:W-:Y:S05]  /*37d0*/  BSYNC B1 ;  /* 0x0000000000017941 */ /* 0x000fea0003800000 */
.L_x_15556:
[----:B------:R-:W-:Y:S01]  /*37e0*/  LEA R3, R0, 0x3b800000, 0x17 ;  /* 0x3b80000000037811 */ /* 0x000fe200078eb8ff */
[----:B------:R-:W-:-:S05]  /*37f0*/  IMAD.SHL.U32 R0, R2, 0x100000, RZ ;  /* 0x0010000002007824 */ /* 0x000fca00078e00ff */
[----:B------:R-:W-:-:S07]  /*3800*/  LOP3.LUT R0, R3, R0, R4, 0xfe, !PT ;  /* 0x0000000003007212 */ /* 0x000fce00078efe04 */
.L_x_15555:
[----:B------:R-:W-:Y:S05]  /*3810*/  BSYNC B0 ;  /* 0x0000000000007941 */ /* 0x000fea0003800000 */
.L_x_15554:
[----:B------:R-:W0:Y:S02]  /*3820*/  F2I.FTZ.TRUNC.NTZ R0, R0 ;  /* 0x0000000000007305 */ /* 0x000e24000021f100 */
[----:B0-----:R-:W-:Y:S01]  /*3830*/  PRMT R16, R0, 0x7610, R16 ;  /* 0x0000761000107816 */ /* 0x001fe20000000010 */
[----:B------:R-:W-:Y:S06]  /*3840*/  BRA `(.L_x_15534) ;  /* 0x00000004000c7947 */ /* 0x000fec0003800000 */
.L_x_15552:
        /* <DEDUP_REMOVED lines=21> */
.L_x_15561:
[----:B------:R-:W-:Y:S05]  /*39a0*/  BSYNC B1 ;  /* 0x0000000000017941 */ /* 0x000fea0003800000 */
.L_x_15560:
[----:B------:R-:W-:Y:S01]  /*39b0*/  LEA R3, R0, 0x37800000, 0x17 ;  /* 0x3780000000037811 */ /* 0x000fe200078eb8ff */
[----:B------:R-:W-:-:S05]  /*39c0*/  IMAD.SHL.U32 R0, R2, 0x200000, RZ ;  /* 0x0020000002007824 */ /* 0x000fca00078e00ff */
[----:B------:R-:W-:-:S07]  /*39d0*/  LOP3.LUT R0, R3, R0, R4, 0xfe, !PT ;  /* 0x0000000003007212 */ /* 0x000fce00078efe04 */
.L_x_15559:
[----:B------:R-:W-:Y:S05]  /*39e0*/  BSYNC B0 ;  /* 0x0000000000007941 */ /* 0x000fea0003800000 */
.L_x_15558:
[----:B------:R-:W0:Y:S02]  /*39f0*/  F2I.FTZ.TRUNC.NTZ R0, R0 ;  /* 0x0000000000007305 */ /* 0x000e24000021f100 */
[----:B0-----:R-:W-:Y:S01]  /*3a00*/  PRMT R16, R0, 0x7610, R16 ;  /* 0x0000761000107816 */ /* 0x001fe20000000010 */
[----:B------:R-:W-:Y:S06]  /*3a10*/  BRA `(.L_x_15534) ;  /* 0x0000000000987947 */ /* 0x000fec0003800000 */
.L_x_15551:
        /* <DEDUP_REMOVED lines=14> */
.L_x_15565:
[----:B------:R-:W-:Y:S05]  /*3b00*/  BSYNC B0 ;  /* 0x0000000000007941 */ /* 0x000fea0003800000 */
.L_x_15564:
[----:B------:R-:W0:Y:S02]  /*3b10*/  F2I.FTZ.TRUNC.NTZ R0, R0 ;  /* 0x0000000000007305 */ /* 0x000e24000021f100 */
[----:B0-----:R-:W-:Y:S01]  /*3b20*/  PRMT R16, R0, 0x7610, R16 ;  /* 0x0000761000107816 */ /* 0x001fe20000000010 */
[----:B------:R-:W-:Y:S06]  /*3b30*/  BRA `(.L_x_15534) ;  /* 0x0000000000507947 */ /* 0x000fec0003800000 */
.L_x_15539:
        /* <DEDUP_REMOVED lines=16> */
.L_x_15566:
[----:B------:R-:W-:Y:S05]  /*3c40*/  BRA `(.L_x_15534) ;  /* 0x00000000000c7947 */ /* 0x000fea0003800000 */
.L_x_15563:
[----:B------:R0:W5:Y:S01]  /*3c50*/  LDG.E.U8 R16, desc[UR36][R2.64] ;  /* 0x0000002402107981 */ /* 0x000162000c1e1100 */
[----:B------:R-:W-:Y:S05]  /*3c60*/  BRA `(.L_x_15534) ;  /* 0x0000000000047947 */ /* 0x000fea0003800000 */
.L_x_15562:
[----:B------:R0:W5:Y:S02]  /*3c70*/  LDG.E.U8 R16, desc[UR36][R2.64] ;  /* 0x0000002402107981 */ /* 0x000164000c1e1100 */
.L_x_15534:
[----:B------:R-:W-:Y:S05]  /*3c80*/  BSYNC B6 ;  /* 0x0000000000067941 */ /* 0x000fea0003800000 */
.L_x_15533:
[----:B01234-:R-:W0:Y:S01]  /*3c90*/  S2R R2, SR_TID.X ;  /* 0x0000000000027919 */ /* 0x01fe220000002100 */
[----:B------:R-:W1:Y:S01]  /*3ca0*/  LDC.U8 R19, c[0x0][0x234] ;  /* 0x00008d00ff137b82 */ /* 0x000e620000000000 */
[----:B-----5:R-:W-:Y:S01]  /*3cb0*/  IMAD.MOV R17, RZ, RZ, -R17 ;  /* 0x000000ffff117224 */ /* 0x020fe200078e0a11 */
[----:B------:R-:W-:Y:S01]  /*3cc0*/  BSSY B6, `(.L_x_15567) ;  /* 0x0000108000067945 */ /* 0x000fe20003800000 */
[----:B------:R-:W-:Y:S02]  /*3cd0*/  IMAD.MOV R0, RZ, RZ, -R18 ;  /* 0x000000ffff007224 */ /* 0x000fe400078e0a12 */
[----:B------:R-:W-:Y:S01]  /*3ce0*/  IMAD.MOV R16, RZ, RZ, -R16 ;  /* 0x000000ffff107224 */ /* 0x000fe200078e0a10 */
[----:B------:R-:W-:Y:S02]  /*3cf0*/  PRMT R18, R17, 0x7710, RZ ;  /* 0x0000771011127816 */ /* 0x000fe400000000ff */
[----:B------:R-:W-:Y:S02]  /*3d00*/  PRMT R17, R0, 0x7710, RZ ;  /* 0x0000771000117816 */ /* 0x000fe400000000ff */
[----:B------:R-:W-:-:S02]  /*3d10*/  PRMT R16, R16, 0x7710, RZ ;  /* 0x0000771010107816 */ /* 0x000fc400000000ff */
        /* <DEDUP_REMOVED lines=10> */
[----:B0-----:R-:W-:Y:S01]  /*3dc0*/  IADD3 R8, P1, R3, R8, RZ ;  /* 0x0000000803087210 */ /* 0x001fe20007f3e0ff */
        /* <DEDUP_REMOVED lines=14> */
.L_x_15572:
[----:B------:R0:W-:Y:S01]  /*3eb0*/  STG.E.U8 desc[UR36][R8.64], R3 ;  /* 0x0000000308007986 */ /* 0x0001e2000c101124 */
[----:B------:R-:W-:Y:S05]  /*3ec0*/  BRA `(.L_x_15568) ;  /* 0x0000000c009c7947 */ /* 0x000fea0003800000 */
.L_x_15571:
        /* <DEDUP_REMOVED lines=12> */
.L_x_15575:
[----:B------:R-:W-:-:S04]  /*3f90*/  LOP3.LUT R3, R3, 0xffff, RZ, 0xc0, !PT ;  /* 0x0000ffff03037812 */ /* 0x000fc800078ec0ff */
[----:B------:R-:W-:-:S05]  /*3fa0*/  PRMT R3, R3, 0x8880, RZ ;  /* 0x0000888003037816 */ /* 0x000fca00000000ff */
[----:B------:R0:W-:Y:S01]  /*3fb0*/  STG.E desc[UR36][R8.64], R3 ;  /* 0x0000000308007986 */ /* 0x0001e2000c101924 */
[----:B------:R-:W-:Y:S05]  /*3fc0*/  BRA `(.L_x_15568) ;  /* 0x0000000c005c7947 */ /* 0x000fea0003800000 */
.L_x_15574:
[----:B------:R-:W-:-:S04]  /*3fd0*/  PRMT R3, R3, 0x8880, RZ ;  /* 0x0000888003037816 */ /* 0x000fc800000000ff */
[----:B------:R-:W-:-:S05]  /*3fe0*/  PRMT R3, R3, 0x7710, RZ ;  /* 0x0000771003037816 */ /* 0x000fca00000000ff */
[----:B------:R0:W-:Y:S01]  /*3ff0*/  STG.E.U16 desc[UR36][R8.64], R3 ;  /* 0x0000000308007986 */ /* 0x0001e2000c101524 */
[----:B------:R-:W-:Y:S05]  /*4000*/  BRA `(.L_x_15568) ;  /* 0x0000000c004c7947 */ /* 0x000fea0003800000 */
.L_x_15570:
        /* <DEDUP_REMOVED lines=9> */
.L_x_15577:
[----:B------:R-:W0:Y:S02]  /*40a0*/  I2F.S8 R0, R3 ;  /* 0x0000000300007306 */ /* 0x000e240000001400 */
[----:B0-----:R-:W-:-:S05]  /*40b0*/  F2FP.F16.F32.PACK_AB R0, RZ, R0 ;  /* 0x00000000ff00723e */ /* 0x001fca00000000ff */
[----:B------:R0:W-:Y:S01]  /*40c0*/  STG.E.U16 desc[UR36][R8.64], R0 ;  /* 0x0000000008007986 */ /* 0x0001e2000c101524 */
[----:B------:R-:W-:Y:S05]  /*40d0*/  BRA `(.L_x_15568) ;  /* 0x0000000c00187947 */ /* 0x000fea0003800000 */
.L_x_15576:
        /* <DEDUP_REMOVED lines=10> */
.L_x_15579:
[----:B------:R-:W0:Y:S02]  /*4180*/  I2F.S8 R3, R3 ;  /* 0x0000000300037306 */ /* 0x000e240000001400 */
[----:B0-----:R-:W-:-:S04]  /*4190*/  F2FP.F16.F32.PACK_AB R3, RZ, R3 ;  /* 0x00000003ff03723e */ /* 0x001fc800000000ff */
[----:B------:R-:W-:-:S05]  /*41a0*/  PRMT R3, R3, 0x5410, RZ ;  /* 0x0000541003037816 */ /* 0x000fca00000000ff */
[----:B------:R0:W-:Y:S01]  /*41b0*/  STG.E desc[UR36][R8.64], R3 ;  /* 0x0000000308007986 */ /* 0x0001e2000c101924 */
[----:B------:R-:W-:Y:S05]  /*41c0*/  BRA `(.L_x_15568) ;  /* 0x0000000800dc7947 */ /* 0x000fea0003800000 */
.L_x_15578:
[----:B------:R-:W-:-:S04]  /*41d0*/  PRMT R4, R3, 0x8880, RZ ;  /* 0x0000888003047816 */ /* 0x000fc800000000ff */
[----:B------:R-:W-:-:S06]  /*41e0*/  PRMT R4, R4, 0x7710, RZ ;  /* 0x0000771004047816 */ /* 0x000fcc00000000ff */
[----:B------:R-:W0:Y:S02]  /*41f0*/  I2F.F64.S16 R4, R4 ;  /* 0x0000000400047312 */ /* 0x000e240000101c00 */
[----:B0-----:R0:W-:Y:S01]  /*4200*/  STG.E.64 desc[UR36][R8.64], R4 ;  /* 0x0000000408007986 */ /* 0x0011e2000c101b24 */
[----:B------:R-:W-:Y:S05]  /*4210*/  BRA `(.L_x_15568) ;  /* 0x0000000800c87947 */ /* 0x000fea0003800000 */
.L_x_15569:
        /* <DEDUP_REMOVED lines=12> */
.L_x_15582:
[----:B------:R-:W-:Y:S02]  /*42e0*/  PRMT R4, R3, 0x8880, RZ ;  /* 0x0000888003047816 */ /* 0x000fe400000000ff */
[----:B------:R-:W-:Y:S02]  /*42f0*/  CS2R R6, SRZ ;  /* 0x0000000000067805 */ /* 0x000fe4000001ff00 */
[----:B------:R-:W-:-:S06]  /*4300*/  PRMT R4, R4, 0x7710, RZ ;  /* 0x0000771004047816 */ /* 0x000fcc00000000ff */
[----:B------:R-:W0:Y:S02]  /*4310*/  I2F.F64.S16 R4, R4 ;  /* 0x0000000400047312 */ /* 0x000e240000101c00 */
[----:B0-----:R0:W-:Y:S01]  /*4320*/  STG.E.128 desc[UR36][R8.64], R4 ;  /* 0x0000000408007986 */ /* 0x0011e2000c101d24 */
[----:B------:R-:W-:Y:S05]  /*4330*/  BRA `(.L_x_15568) ;  /* 0x0000000800807947 */ /* 0x000fea0003800000 */
.L_x_15581:
        /* <DEDUP_REMOVED lines=21> */
.L_x_15586:
[----:B------:R-:W-:Y:S05]  /*4490*/  BSYNC B0 ;  /* 0x0000000000007941 */ /* 0x000fea0003800000 */
.L_x_15585:
[----:B------:R-:W-:-:S05]  /*44a0*/  LOP3.LUT R5, R0, R5, RZ, 0xfc, !PT ;  /* 0x0000000500057212 */ /* 0x000fca00078efcff */
[----:B------:R0:W-:Y:S01]  /*44b0*/  STG.E.U8 desc[UR36][R8.64], R5 ;  /* 0x0000000508007986 */ /* 0x0001e2000c101124 */
[----:B------:R-:W-:Y:S05]  /*44c0*/  BRA `(.L_x_15568) ;  /* 0x00000008001c7947 */ /* 0x000fea0003800000 */
.L_x_15584:
        /* <DEDUP_REMOVED lines=13> */
.L_x_15588:
[----:B------:R-:W-:Y:S01]  /*45a0*/  IMAD.MOV.U32 R0, RZ, RZ, 0x7f ;  /* 0x0000007fff007424 */ /* 0x000fe200078e00ff */
[----:B------:R-:W-:-:S04]  /*45b0*/  ISETP.GT.U32.AND P0, PT, R4, 0x7f800000, PT ;  /* 0x7f8000000400780c */ /* 0x000fc80003f04070 */
[----:B------:R-:W-:-:S09]  /*45c0*/  SEL R0, R0, 0x7c, P0 ;  /* 0x0000007c00007807 */ /* 0x000fd20000000000 */
.L_x_15589:
[----:B------:R-:W-:Y:S05]  /*45d0*/  BSYNC B0 ;  /* 0x0000000000007941 */ /* 0x000fea0003800000 */
.L_x_15587:
[----:B------:R-:W-:-:S04]  /*45e0*/  LOP3.LUT R3, R5, 0x80000000, RZ, 0xc0, !PT ;  /* 0x8000000005037812 */ /* 0x000fc800078ec0ff */
[----:B------:R-:W-:-:S04]  /*45f0*/  SHF.R.U32.HI R3, RZ, 0x18, R3 ;  /* 0x00000018ff037819 */ /* 0x000fc80000011603 */
[----:B------:R-:W-:-:S05]  /*4600*/  LOP3.LUT R3, R0, R3, RZ, 0xfc, !PT ;  /* 0x0000000300037212 */ /* 0x000fca00078efcff */
[----:B------:R0:W-:Y:S01]  /*4610*/  STG.E.U8 desc[UR36][R8.64], R3 ;  /* 0x0000000308007986 */ /* 0x0001e2000c101124 */
[----:B------:R-:W-:Y:S05]  /*4620*/  BRA `(.L_x_15568) ;  /* 0x0000000400c47947 */ /* 0x000fea0003800000 */
.L_x_15583:
[----:B------:R-:W0:Y:S02]  /*4630*/  I2F.S8 R0, R3 ;  /* 0x0000000300007306 */ /* 0x000e240000001400 */
[----:B0-----:R-:W-:-:S05]  /*4640*/  F2FP.BF16.F32.PACK_AB R0, RZ, R0 ;  /* 0x00000000ff00723e */ /* 0x001fca00000010ff */
[----:B------:R0:W-:Y:S01]  /*4650*/  STG.E.U16 desc[UR36][R8.64], R0 ;  /* 0x0000000008007986 */ /* 0x0001e2000c101524 */
[----:B------:R-:W-:Y:S05]  /*4660*/  BRA `(.L_x_15568) ;  /* 0x0000000400b47947 */ /* 0x000fea0003800000 */
.L_x_15580:
        /* <DEDUP_REMOVED lines=12> */
.L_x_15592:
        /* <DEDUP_REMOVED lines=17> */
.L_x_15595:
[----:B------:R-:W-:-:S04]  /*4840*/  LOP3.LUT R3, R3, 0x80000000, RZ, 0xc0, !PT ;  /* 0x8000000003037812 */ /* 0x000fc800078ec0ff */
[----:B------:R-:W-:-:S04]  /*4850*/  SHF.R.U32.HI R3, RZ, 0x18, R3 ;  /* 0x00000018ff037819 */ /* 0x000fc80000011603 */
[----:B------:R-:W-:-:S04]  /*4860*/  LOP3.LUT R0, R0, R3, RZ, 0xfc, !PT ;  /* 0x0000000300007212 */ /* 0x000fc800078efcff */
[----:B------:R-:W-:-:S07]  /*4870*/  PRMT R4, R0, 0x7610, R4 ;  /* 0x0000761000047816 */ /* 0x000fce0000000004 */
.L_x_15594:
[----:B------:R-:W-:Y:S05]  /*4880*/  BSYNC B0 ;  /* 0x0000000000007941 */ /* 0x000fea0003800000 */
.L_x_15593:
[----:B------:R4:W-:Y:S01]  /*4890*/  STG.E.U8 desc[UR36][R8.64], R4 ;  /* 0x0000000408007986 */ /* 0x0009e2000c101124 */
[----:B------:R-:W-:Y:S05]  /*48a0*/  BRA `(.L_x_15568) ;  /* 0x0000000400247947 */ /* 0x000fea0003800000 */
.L_x_15591:
        /* <DEDUP_REMOVED lines=17> */
.L_x_15598:
[----:B------:R-:W-:-:S04]  /*49c0*/  LOP3.LUT R3, R3, 0x80000000, RZ, 0xc0, !PT ;  /* 0x8000000003037812 */ /* 0x000fc800078ec0ff */
[----:B------:R-:W-:-:S04]  /*49d0*/  SHF.R.U32.HI R3, RZ, 0x18, R3 ;  /* 0x00000018ff037819 */ /* 0x000fc80000011603 */
[----:B------:R-:W-:-:S04]  /*49e0*/  LOP3.LUT R0, R0, R3, RZ, 0xfc, !PT ;  /* 0x0000000300007212 */ /* 0x000fc800078efcff */
[----:B------:R-:W-:-:S07]  /*49f0*/  PRMT R4, R0, 0x7610, R4 ;  /* 0x0000761000047816 */ /* 0x000fce0000000004 */
.L_x_15597:
[----:B------:R-:W-:Y:S05]  /*4a00*/  BSYNC B0 ;  /* 0x0000000000007941 */ /* 0x000fea0003800000 */
.L_x_15596:
[----:B------:R0:W-:Y:S01]  /*4a10*/  STG.E.U8 desc[UR36][R8.64], R4 ;  /* 0x0000000408007986 */ /* 0x0001e2000c101124 */
[----:B------:R-:W-:Y:S05]  /*4a20*/  BRA `(.L_x_15568) ;  /* 0x0000000000c47947 */ /* 0x000fea0003800000 */
.L_x_15590:
        /* <DEDUP_REMOVED lines=23> */
.L_x_15573:
        /* <DEDUP_REMOVED lines=16> */
.L_x_15601:
[----:B------:R-:W-:Y:S05]  /*4ca0*/  BRA `(.L_x_15568) ;  /* 0x0000000000247947 */ /* 0x000fea0003800000 */
.L_x_15600:
[----:B------:R-:W-:-:S04]  /*4cb0*/  LOP3.LUT R3, R3, 0xffff, RZ, 0xc0, !PT ;  /* 0x0000ffff03037812 */ /* 0x000fc800078ec0ff */
[----:B------:R-:W-:-:S05]  /*4cc0*/  PRMT R3, R3, 0x8880, RZ ;  /* 0x0000888003037816 */ /* 0x000fca00000000ff */
[----:B------:R-:W-:-:S05]  /*4cd0*/  IMAD.MOV.U32 R4, RZ, RZ, R3 ;  /* 0x000000ffff047224 */ /* 0x000fca00078e0003 */
[----:B------:R-:W-:-:S05]  /*4ce0*/  SHF.R.S32.HI R5, RZ, 0x1f, R4 ;  /* 0x0000001fff057819 */ /* 0x000fca0000011404 */
[----:B------:R3:W-:Y:S01]  /*4cf0*/  STG.E.64 desc[UR36][R8.64], R4 ;  /* 0x0000000408007986 */ /* 0x0007e2000c101b24 */
[----:B------:R-:W-:Y:S05]  /*4d00*/  BRA `(.L_x_15568) ;  /* 0x00000000000c7947 */ /* 0x000fea0003800000 */
.L_x_15599:
[----:B------:R-:W-:-:S04]  /*4d10*/  LOP3.LUT R3, R3, 0xffff, RZ, 0xc0, !PT ;  /* 0x0000ffff03037812 */ /* 0x000fc800078ec0ff */
[----:B------:R-:W-:-:S05]  /*4d20*/  PRMT R3, R3, 0x8880, RZ ;  /* 0x0000888003037816 */ /* 0x000fca00000000ff */
[----:B------:R0:W-:Y:S02]  /*4d30*/  STG.E desc[UR36][R8.64], R3 ;  /* 0x0000000308007986 */ /* 0x0001e4000c101924 */
.L_x_15568:
[----:B------:R-:W-:Y:S05]  /*4d40*/  BSYNC B6 ;  /* 0x0000000000067941 */ /* 0x000fea0003800000 */
.L_x_15567:
        /* <DEDUP_REMOVED lines=23> */
.L_x_15607:
[----:B------:R0:W-:Y:S01]  /*4ec0*/  STG.E.U8 desc[UR36][R8.64], R18 ;  /* 0x0000001208007986 */ /* 0x0001e2000c101124 */
[----:B------:R-:W-:Y:S05]  /*4ed0*/  BRA `(.L_x_15609) ;  /* 0x0000000c00987947 */ /* 0x000fea0003800000 */
.L_x_15606:
        /* <DEDUP_REMOVED lines=12> */
.L_x_15611:
[----:B------:R-:W-:-:S04]  /*4fa0*/  LOP3.LUT R18, R18, 0xffff, RZ, 0xc0, !PT ;  /* 0x0000ffff12127812 */ /* 0x000fc800078ec0ff */
[----:B------:R-:W-:-:S05]  /*4fb0*/  PRMT R3, R18, 0x8880, RZ ;  /* 0x0000888012037816 */ /* 0x000fca00000000ff */
[----:B------:R0:W-:Y:S01]  /*4fc0*/  STG.E desc[UR36][R8.64], R3 ;  /* 0x0000000308007986 */ /* 0x0001e2000c101924 */
[----:B------:R-:W-:Y:S05]  /*4fd0*/  BRA `(.L_x_15609) ;  /* 0x0000000c00587947 */ /* 0x000fea0003800000 */
.L_x_15610:
[----:B------:R-:W-:-:S04]  /*4fe0*/  PRMT R3, R18, 0x8880, RZ ;  /* 0x0000888012037816 */ /* 0x000fc800000000ff */
[----:B------:R-:W-:-:S05]  /*4ff0*/  PRMT R3, R3, 0x7710, RZ ;  /* 0x0000771003037816 */ /* 0x000fca00000000ff */
[----:B------:R0:W-:Y:S01]  /*5000*/  STG.E.U16 desc[UR36][R8.64], R3 ;  /* 0x0000000308007986 */ /* 0x0001e2000c101524 */
[----:B------:R-:W-:Y:S05]  /*5010*/  BRA `(.L_x_15609) ;  /* 0x0000000c00487947 */ /* 0x000fea0003800000 */
.L_x_15605:
        /* <DEDUP_REMOVED lines=9> */
.L_x_15613:
[----:B------:R-:W0:Y:S02]  /*50b0*/  I2F.S8 R0, R18 ;  /* 0x0000001200007306 */ /* 0x000e240000001400 */
[----:B0-----:R-:W-:-:S05]  /*50c0*/  F2FP.F16.F32.PACK_AB R0, RZ, R0 ;  /* 0x00000000ff00723e */ /* 0x001fca00000000ff */
[----:B------:R0:W-:Y:S01]  /*50d0*/  STG.E.U16 desc[UR36][R8.64], R0 ;  /* 0x0000000008007986 */ /* 0x0001e2000c101524 */
[----:B------:R-:W-:Y:S05]  /*50e0*/  BRA `(.L_x_15609) ;  /* 0x0000000c00147947 */ /* 0x000fea0003800000 */
.L_x_15612:
        /* <DEDUP_REMOVED lines=10> */
.L_x_15615:
[----:B------:R-:W0:Y:S02]  /*5190*/  I2F.S8 R18, R18 ;  /* 0x0000001200127306 */ /* 0x000e240000001400 */
[----:B0-----:R-:W-:-:S04]  /*51a0*/  F2FP.F16.F32.PACK_AB R3, RZ, R18 ;  /* 0x00000012ff03723e */ /* 0x001fc800000000ff */
[----:B------:R-:W-:-:S05]  /*51b0*/  PRMT R3, R3, 0x5410, RZ ;  /* 0x0000541003037816 */ /* 0x000fca00000000ff */
[----:B------:R0:W-:Y:S01]  /*51c0*/  STG.E desc[UR36][R8.64], R3 ;  /* 0x0000000308007986 */ /* 0x0001e2000c101924 */
[----:B------:R-:W-:Y:S05]  /*51d0*/  BRA `(.L_x_15609) ;  /* 0x0000000800d87947 */ /* 0x000fea0003800000 */
.L_x_15614:
[----:B------:R-:W-:-:S04]  /*51e0*/  PRMT R4, R18, 0x8880, RZ ;  /* 0x0000888012047816 */ /* 0x000fc800000000ff */
[----:B------:R-:W-:-:S06]  /*51f0*/  PRMT R4, R4, 0x7710, RZ ;  /* 0x0000771004047816 */ /* 0x000fcc00000000ff */
[----:B------:R-:W0:Y:S02]  /*5200*/  I2F.F64.S16 R4, R4 ;  /* 0x0000000400047312 */ /* 0x000e240000101c00 */
[----:B0-----:R0:W-:Y:S01]  /*5210*/  STG.E.64 desc[UR36][R8.64], R4 ;  /* 0x0000000408007986 */ /* 0x0011e2000c101b24 */
[----:B------:R-:W-:Y:S05]  /*5220*/  BRA `(.L_x_15609) ;  /* 0x0000000800c47947 */ /* 0x000fea0003800000 */
.L_x_15604:
        /* <DEDUP_REMOVED lines=12> */
.L_x_15618:
[----:B------:R-:W-:Y:S02]  /*52f0*/  PRMT R4, R18, 0x8880, RZ ;  /* 0x0000888012047816 */ /* 0x000fe400000000ff */
[----:B------:R-:W-:Y:S02]  /*5300*/  CS2R R6, SRZ ;  /* 0x0000000000067805 */ /* 0x000fe4000001ff00 */
[----:B------:R-:W-:-:S06]  /*5310*/  PRMT R4, R4, 0x7710, RZ ;  /* 0x0000771004047816 */ /* 0x000fcc00000000ff */
[----:B------:R-:W0:Y:S02]  /*5320*/  I2F.F64.S16 R4, R4 ;  /* 0x0000000400047312 */ /* 0x000e240000101c00 */
[----:B0-----:R0:W-:Y:S01]  /*5330*/  STG.E.128 desc[UR36][R8.64], R4 ;  /* 0x0000000408007986 */ /* 0x0011e2000c101d24 */
[----:B------:R-:W-:Y:S05]  /*5340*/  BRA `(.L_x_15609) ;  /* 0x00000008007c7947 */ /* 0x000fea0003800000 */
.L_x_15617:
        /* <DEDUP_REMOVED lines=21> */
.L_x_15622:
[----:B------:R-:W-:Y:S05]  /*54a0*/  BSYNC B0 ;  /* 0x0000000000007941 */ /* 0x000fea0003800000 */
.L_x_15621:
[----:B------:R-:W-:-:S05]  /*54b0*/  LOP3.LUT R5, R0, R5, RZ, 0xfc, !PT ;  /* 0x0000000500057212 */ /* 0x000fca00078efcff */
[----:B------:R0:W-:Y:S01]  /*54c0*/  STG.E.U8 desc[UR36][R8.64], R5 ;  /* 0x0000000508007986 */ /* 0x0001e2000c101124 */
[----:B------:R-:W-:Y:S05]  /*54d0*/  BRA `(.L_x_15609) ;  /* 0x0000000800187947 */ /* 0x000fea0003800000 */
.L_x_15620:
        /* <DEDUP_REMOVED lines=13> */
.L_x_15624:
[----:B------:R-:W-:Y:S01]  /*55b0*/  IMAD.MOV.U32 R0, RZ, RZ, 0x7f ;  /* 0x0000007fff007424 */ /* 0x000fe200078e00ff */
[----:B------:R-:W-:-:S04]  /*55c0*/  ISETP.GT.U32.AND P0, PT, R3, 0x7f800000, PT ;  /* 0x7f8000000300780c */ /* 0x000fc80003f04070 */
[----:B------:R-:W-:-:S09]  /*55d0*/  SEL R0, R0, 0x7c, P0 ;  /* 0x0000007c00007807 */ /* 0x000fd20000000000 */
.L_x_15625:
[----:B------:R-:W-:Y:S05]  /*55e0*/  BSYNC B0 ;  /* 0x0000000000007941 */ /* 0x000fea0003800000 */
.L_x_15623:
[----:B------:R-:W-:-:S04]  /*55f0*/  LOP3.LUT R3, R5, 0x80000000, RZ, 0xc0, !PT ;  /* 0x8000000005037812 */ /* 0x000fc800078ec0ff */
[----:B------:R-:W-:-:S04]  /*5600*/  SHF.R.U32.HI R3, RZ, 0x18, R3 ;  /* 0x00000018ff037819 */ /* 0x000fc80000011603 */
[----:B------:R-:W-:-:S05]  /*5610*/  LOP3.LUT R3, R0, R3, RZ, 0xfc, !PT ;  /* 0x0000000300037212 */ /* 0x000fca00078efcff */
[----:B------:R0:W-:Y:S01]  /*5620*/  STG.E.U8 desc[UR36][R8.64], R3 ;  /* 0x0000000308007986 */ /* 0x0001e2000c101124 */
[----:B------:R-:W-:Y:S05]  /*5630*/  BRA `(.L_x_15609) ;  /* 0x0000000400c07947 */ /* 0x000fea0003800000 */
.L_x_15619:
[----:B------:R-:W0:Y:S02]  /*5640*/  I2F.S8 R0, R18 ;  /* 0x0000001200007306 */ /* 0x000e240000001400 */
[----:B0-----:R-:W-:-:S05]  /*5650*/  F2FP.BF16.F32.PACK_AB R0, RZ, R0 ;  /* 0x00000000ff00723e */ /* 0x001fca00000010ff */
[----:B------:R0:W-:Y:S01]  /*5660*/  STG.E.U16 desc[UR36][R8.64], R0 ;  /* 0x0000000008007986 */ /* 0x0001e2000c101524 */
[----:B------:R-:W-:Y:S05]  /*5670*/  BRA `(.L_x_15609) ;  /* 0x0000000400b07947 */ /* 0x000fea0003800000 */
.L_x_15616:
        /* <DEDUP_REMOVED lines=12> */
.L_x_15628:
        /* <DEDUP_REMOVED lines=17> */
.L_x_15631:
[----:B------:R-:W-:-:S04]  /*5850*/  LOP3.LUT R3, R5, 0x80000000, RZ, 0xc0, !PT ;  /* 0x8000000005037812 */ /* 0x000fc800078ec0ff */
[----:B------:R-:W-:-:S04]  /*5860*/  SHF.R.U32.HI R3, RZ, 0x18, R3 ;  /* 0x00000018ff037819 */ /* 0x000fc80000011603 */
[----:B------:R-:W-:-:S04]  /*5870*/  LOP3.LUT R0, R0, R3, RZ, 0xfc, !PT ;  /* 0x0000000300007212 */ /* 0x000fc800078efcff */
[----:B------:R-:W-:-:S07]  /*5880*/  PRMT R4, R0, 0x7610, R4 ;  /* 0x0000761000047816 */ /* 0x000fce0000000004 */
.L_x_15630:
[----:B------:R-:W-:Y:S05]  /*5890*/  BSYNC B0 ;  /* 0x0000000000007941 */ /* 0x000fea0003800000 */
.L_x_15629:
[----:B------:R3:W-:Y:S01]  /*58a0*/  STG.E.U8 desc[UR36][R8.64], R4 ;  /* 0x0000000408007986 */ /* 0x0007e2000c101124 */
[----:B------:R-:W-:Y:S05]  /*58b0*/  BRA `(.L_x_15609) ;  /* 0x0000000400207947 */ /* 0x000fea0003800000 */
.L_x_15627:
        /* <DEDUP_REMOVED lines=17> */
.L_x_15634:
[----:B------:R-:W-:-:S04]  /*59d0*/  LOP3.LUT R3, R5, 0x80000000, RZ, 0xc0, !PT ;  /* 0x8000000005037812 */ /* 0x000fc800078ec0ff */
[----:B------:R-:W-:-:S04]  /*59e0*/  SHF.R.U32.HI R3, RZ, 0x18, R3 ;  /* 0x00000018ff037819 */ /* 0x000fc80000011603 */
[----:B------:R-:W-:-:S04]  /*59f0*/  LOP3.LUT R0, R0, R3, RZ, 0xfc, !PT ;  /* 0x0000000300007212 */ /* 0x000fc800078efcff */
[----:B------:R-:W-:-:S07]  /*5a00*/  PRMT R4, R0, 0x7610, R4 ;  /* 0x0000761000047816 */ /* 0x000fce0000000004 */
.L_x_15633:
[----:B------:R-:W-:Y:S05]  /*5a10*/  BSYNC B0 ;  /* 0x0000000000007941 */ /* 0x000fea0003800000 */
.L_x_15632:
[----:B------:R0:W-:Y:S01]  /*5a20*/  STG.E.U8 desc[UR36][R8.64], R4 ;  /* 0x0000000408007986 */ /* 0x0001e2000c101124 */
[----:B------:R-:W-:Y:S05]  /*5a30*/  BRA `(.L_x_15609) ;  /* 0x0000000000c07947 */ /* 0x000fea0003800000 */
.L_x_15626:
        /* <DEDUP_REMOVED lines=22> */
.L_x_15608:
        /* <DEDUP_REMOVED lines=16> */
.L_x_15637:
[----:B------:R-:W-:Y:S05]  /*5ca0*/  BRA `(.L_x_15609) ;  /* 0x0000000000247947 */ /* 0x000fea0003800000 */
.L_x_15636:
[----:B------:R-:W-:-:S04]  /*5cb0*/  LOP3.LUT R18, R18, 0xffff, RZ, 0xc0, !PT ;  /* 0x0000ffff12127812 */ /* 0x000fc800078ec0ff */
[----:B------:R-:W-:-:S05]  /*5cc0*/  PRMT R18, R18, 0x8880, RZ ;  /* 0x0000888012127816 */ /* 0x000fca00000000ff */
[----:B------:R-:W-:-:S05]  /*5cd0*/  IMAD.MOV.U32 R4, RZ, RZ, R18 ;  /* 0x000000ffff047224 */ /* 0x000fca00078e0012 */
[----:B------:R-:W-:-:S05]  /*5ce0*/  SHF.R.S32.HI R5, RZ, 0x1f, R4 ;  /* 0x0000001fff057819 */ /* 0x000fca0000011404 */
[----:B------:R2:W-:Y:S01]  /*5cf0*/  STG.E.64 desc[UR36][R8.64], R4 ;  /* 0x0000000408007986 */ /* 0x0005e2000c101b24 */
[----:B------:R-:W-:Y:S05]  /*5d00*/  BRA `(.L_x_15609) ;  /* 0x00000000000c7947 */ /* 0x000fea0003800000 */
.L_x_15635:
[----:B------:R-:W-:-:S04]  /*5d10*/  LOP3.LUT R18, R18, 0xffff, RZ, 0xc0, !PT ;  /* 0x0000ffff12127812 */ /* 0x000fc800078ec0ff */
[----:B------:R-:W-:-:S05]  /*5d20*/  PRMT R3, R18, 0x8880, RZ ;  /* 0x0000888012037816 */ /* 0x000fca00000000ff */
[----:B------:R0:W-:Y:S02]  /*5d30*/  STG.E desc[UR36][R8.64], R3 ;  /* 0x0000000308007986 */ /* 0x0001e4000c101924 */
.L_x_15609:
        /* <DEDUP_REMOVED lines=23> */
.L_x_15641:
[----:B------:R3:W-:Y:S01]  /*5eb0*/  STG.E.U8 desc[UR36][R8.64], R17 ;  /* 0x0000001108007986 */ /* 0x0007e2000c101124 */
[----:B------:R-:W-:Y:S05]  /*5ec0*/  BRA `(.L_x_15643) ;  /* 0x0000000c00987947 */ /* 0x000fea0003800000 */
.L_x_15640:
        /* <DEDUP_REMOVED lines=12> */
.L_x_15645:
[----:B------:R-:W-:-:S04]  /*5f90*/  LOP3.LUT R17, R17, 0xffff, RZ, 0xc0, !PT ;  /* 0x0000ffff11117812 */ /* 0x000fc800078ec0ff */
[----:B------:R-:W-:-:S05]  /*5fa0*/  PRMT R3, R17, 0x8880, RZ ;  /* 0x0000888011037816 */ /* 0x000fca00000000ff */
[----:B------:R2:W-:Y:S01]  /*5fb0*/  STG.E desc[UR36][R8.64], R3 ;  /* 0x0000000308007986 */ /* 0x0005e2000c101924 */
[----:B------:R-:W-:Y:S05]  /*5fc0*/  BRA `(.L_x_15643) ;  /* 0x0000000c00587947 */ /* 0x000fea0003800000 */
.L_x_15644:
[----:B------:R-:W-:-:S04]  /*5fd0*/  PRMT R3, R17, 0x8880, RZ ;  /* 0x0000888011037816 */ /* 0x000fc800000000ff */
[----:B------:R-:W-:-:S05]  /*5fe0*/  PRMT R3, R3, 0x7710, RZ ;  /* 0x0000771003037816 */ /* 0x000fca00000000ff */
[----:B------:R0:W-:Y:S01]  /*5ff0*/  STG.E.U16 desc[UR36][R8.64], R3 ;  /* 0x0000000308007986 */ /* 0x0001e2000c101524 */
[----:B------:R-:W-:Y:S05]  /*6000*/  BRA `(.L_x_15643) ;  /* 0x0000000c00487947 */ /* 0x000fea0003800000 */
.L_x_15639:
        /* <DEDUP_REMOVED lines=9> */
.L_x_15647:
[----:B------:R-:W0:Y:S02]  /*60a0*/  I2F.S8 R0, R17 ;  /* 0x0000001100007306 */ /* 0x000e240000001400 */
[----:B0-----:R-:W-:-:S05]  /*60b0*/  F2FP.F16.F32.PACK_AB R0, RZ, R0 ;  /* 0x00000000ff00723e */ /* 0x001fca00000000ff */
[----:B------:R0:W-:Y:S01]  /*60c0*/  STG.E.U16 desc[UR36][R8.64], R0 ;  /* 0x0000000008007986 */ /* 0x0001e2000c101524 */
[----:B------:R-:W-:Y:S05]  /*60d0*/  BRA `(.L_x_15643) ;  /* 0x0000000c00147947 */ /* 0x000fea0003800000 */
.L_x_15646:
        /* <DEDUP_REMOVED lines=10> */
.L_x_15649:
[----:B------:R-:W0:Y:S02]  /*6180*/  I2F.S8 R17, R17 ;  /* 0x0000001100117306 */ /* 0x000e240000001400 */
[----:B0-----:R-:W-:-:S04]  /*6190*/  F2FP.F16.F32.PACK_AB R3, RZ, R17 ;  /* 0x00000011ff03723e */ /* 0x001fc800000000ff */
[----:B------:R-:W-:-:S05]  /*61a0*/  PRMT R3, R3, 0x5410, RZ ;  /* 0x0000541003037816 */ /* 0x000fca00000000ff */
[----:B------:R0:W-:Y:S01]  /*61b0*/  STG.E desc[UR36][R8.64], R3 ;  /* 0x0000000308007986 */ /* 0x0001e2000c101924 */
[----:B------:R-:W-:Y:S05]  /*61c0*/  BRA `(.L_x_15643) ;  /* 0x0000000800d87947 */ /* 0x000fea0003800000 */
.L_x_15648:
[----:B------:R-:W-:-:S04]  /*61d0*/  PRMT R4, R17, 0x8880, RZ ;  /* 0x0000888011047816 */ /* 0x000fc800000000ff */
[----:B------:R-:W-:-:S06]  /*61e0*/  PRMT R4, R4, 0x7710, RZ ;  /* 0x0000771004047816 */ /* 0x000fcc00000000ff */
[----:B------:R-:W0:Y:S02]  /*61f0*/  I2F.F64.S16 R4, R4 ;  /* 0x0000000400047312 */ /* 0x000e240000101c00 */
[----:B0-----:R0:W-:Y:S01]  /*6200*/  STG.E.64 desc[UR36][R8.64], R4 ;  /* 0x0000000408007986 */ /* 0x0011e2000c101b24 */
[----:B------:R-:W-:Y:S05]  /*6210*/  BRA `(.L_x_15643) ;  /* 0x0000000800c47947 */ /* 0x000fea0003800000 */
.L_x_15638:
        /* <DEDUP_REMOVED lines=12> */
.L_x_15652:
[----:B------:R-:W-:Y:S02]  /*62e0*/  PRMT R4, R17, 0x8880, RZ ;  /* 0x0000888011047816 */ /* 0x000fe400000000ff */
[----:B------:R-:W-:Y:S02]  /*62f0*/  CS2R R6, SRZ ;  /* 0x0000000000067805 */ /* 0x000fe4000001ff00 */
[----:B------:R-:W-:-:S06]  /*6300*/  PRMT R4, R4, 0x7710, RZ ;  /* 0x0000771004047816 */ /* 0x000fcc00000000ff */
[----:B------:R-:W0:Y:S02]  /*6310*/  I2F.F64.S16 R4, R4 ;  /* 0x0000000400047312 */ /* 0x000e240000101c00 */
[----:B0-----:R0:W-:Y:S01]  /*6320*/  STG.E.128 desc[UR36][R8.64], R4 ;  /* 0x0000000408007986 */ /* 0x0011e2000c101d24 */
[----:B------:R-:W-:Y:S05]  /*6330*/  BRA `(.L_x_15643) ;  /* 0x00000008007c7947 */ /* 0x000fea0003800000 */
.L_x_15651:
        /* <DEDUP_REMOVED lines=21> */
.L_x_15656:
[----:B------:R-:W-:Y:S05]  /*6490*/  BSYNC B0 ;  /* 0x0000000000007941 */ /* 0x000fea0003800000 */
.L_x_15655:
[----:B------:R-:W-:-:S05]  /*64a0*/  LOP3.LUT R5, R0, R5, RZ, 0xfc, !PT ;  /* 0x0000000500057212 */ /* 0x000fca00078efcff */
[----:B------:R0:W-:Y:S01]  /*64b0*/  STG.E.U8 desc[UR36][R8.64], R5 ;  /* 0x0000000508007986 */ /* 0x0001e2000c101124 */
[----:B------:R-:W-:Y:S05]  /*64c0*/  BRA `(.L_x_15643) ;  /* 0x0000000800187947 */ /* 0x000fea0003800000 */
.L_x_15654:
        /* <DEDUP_REMOVED lines=13> */
.L_x_15658:
[----:B------:R-:W-:Y:S01]  /*65a0*/  IMAD.MOV.U32 R0, RZ, RZ, 0x7f ;  /* 0x0000007fff007424 */ /* 0x000fe200078e00ff */
[----:B------:R-:W-:-:S04]  /*65b0*/  ISETP.GT.U32.AND P0, PT, R3, 0x7f800000, PT ;  /* 0x7f8000000300780c */ /* 0x000fc80003f04070 */
[----:B------:R-:W-:-:S09]  /*65c0*/  SEL R0, R0, 0x7c, P0 ;  /* 0x0000007c00007807 */ /* 0x000fd20000000000 */
.L_x_15659:
[----:B------:R-:W-:Y:S05]  /*65d0*/  BSYNC B0 ;  /* 0x0000000000007941 */ /* 0x000fea0003800000 */
.L_x_15657:
[----:B------:R-:W-:-:S04]  /*65e0*/  LOP3.LUT R3, R17, 0x80000000, RZ, 0xc0, !PT ;  /* 0x8000000011037812 */ /* 0x000fc800078ec0ff */
[----:B------:R-:W-:-:S04]  /*65f0*/  SHF.R.U32.HI R3, RZ, 0x18, R3 ;  /* 0x00000018ff037819 */ /* 0x000fc80000011603 */
[----:B------:R-:W-:-:S05]  /*6600*/  LOP3.LUT R3, R0, R3, RZ, 0xfc, !PT ;  /* 0x0000000300037212 */ /* 0x000fca00078efcff */
[----:B------:R0:W-:Y:S01]  /*6610*/  STG.E.U8 desc[UR36][R8.64], R3 ;  /* 0x0000000308007986 */ /* 0x0001e2000c101124 */
[----:B------:R-:W-:Y:S05]  /*6620*/  BRA `(.L_x_15643) ;  /* 0x0000000400c07947 */ /* 0x000fea0003800000 */
.L_x_15653:
[----:B------:R-:W0:Y:S02]  /*6630*/  I2F.S8 R0, R17 ;  /* 0x0000001100007306 */ /* 0x000e240000001400 */
[----:B0-----:R-:W-:-:S05]  /*6640*/  F2FP.BF16.F32.PACK_AB R0, RZ, R0 ;  /* 0x00000000ff00723e */ /* 0x001fca00000010ff */
[----:B------:R0:W-:Y:S01]  /*6650*/  STG.E.U16 desc[UR36][R8.64], R0 ;  /* 0x0000000008007986 */ /* 0x0001e2000c101524 */
[----:B------:R-:W-:Y:S05]  /*6660*/  BRA `(.L_x_15643) ;  /* 0x0000000400b07947 */ /* 0x000fea0003800000 */
.L_x_15650:
        /* <DEDUP_REMOVED lines=12> */
.L_x_15662:
        /* <DEDUP_REMOVED lines=17> */
.L_x_15665:
[----:B------:R-:W-:-:S04]  /*6840*/  LOP3.LUT R3, R17, 0x80000000, RZ, 0xc0, !PT ;  /* 0x8000000011037812 */ /* 0x000fc800078ec0ff */
[----:B------:R-:W-:-:S04]  /*6850*/  SHF.R.U32.HI R3, RZ, 0x18, R3 ;  /* 0x00000018ff037819 */ /* 0x000fc80000011603 */
[----:B------:R-:W-:-:S04]  /*6860*/  LOP3.LUT R0, R0, R3, RZ, 0xfc, !PT ;  /* 0x0000000300007212 */ /* 0x000fc800078efcff */
[----:B------:R-:W-:-:S07]  /*6870*/  PRMT R4, R0, 0x7610, R4 ;  /* 0x0000761000047816 */ /* 0x000fce0000000004 */
.L_x_15664:
[----:B------:R-:W-:Y:S05]  /*6880*/  BSYNC B0 ;  /* 0x0000000000007941 */ /* 0x000fea0003800000 */
.L_x_15663:
[----:B------:R0:W-:Y:S01]  /*6890*/  STG.E.U8 desc[UR36][R8.64], R4 ;  /* 0x0000000408007986 */ /* 0x0001e2000c101124 */
[----:B------:R-:W-:Y:S05]  /*68a0*/  BRA `(.L_x_15643) ;  /* 0x0000000400207947 */ /* 0x000fea0003800000 */
.L_x_15661:
        /* <DEDUP_REMOVED lines=17> */
.L_x_15668:
[----:B------:R-:W-:-:S04]  /*69c0*/  LOP3.LUT R3, R17, 0x80000000, RZ, 0xc0, !PT ;  /* 0x8000000011037812 */ /* 0x000fc800078ec0ff */
[----:B------:R-:W-:-:S04]  /*69d0*/  SHF.R.U32.HI R3, RZ, 0x18, R3 ;  /* 0x00000018ff037819 */ /* 0x000fc80000011603 */
[----:B------:R-:W-:-:S04]  /*69e0*/  LOP3.LUT R0, R0, R3, RZ, 0xfc, !PT ;  /* 0x0000000300007212 */ /* 0x000fc800078efcff */
[----:B------:R-:W-:-:S07]  /*69f0*/  PRMT R4, R0, 0x7610, R4 ;  /* 0x0000761000047816 */ /* 0x000fce0000000004 */
.L_x_15667:
[----:B------:R-:W-:Y:S05]  /*6a00*/  BSYNC B0 ;  /* 0x0000000000007941 */ /* 0x000fea0003800000 */
.L_x_15666:
[----:B------:R0:W-:Y:S01]  /*6a10*/  STG.E.U8 desc[UR36][R8.64], R4 ;  /* 0x0000000408007986 */ /* 0x0001e2000c101124 */
[----:B------:R-:W-:Y:S05]  /*6a20*/  BRA `(.L_x_15643) ;  /* 0x0000000000c07947 */ /* 0x000fea0003800000 */
.L_x_15660:
        /* <DEDUP_REMOVED lines=22> */
.L_x_15642:
        /* <DEDUP_REMOVED lines=16> */
.L_x_15671:
[----:B------:R-:W-:Y:S05]  /*6c90*/  BRA `(.L_x_15643) ;  /* 0x0000000000247947 */ /* 0x000fea0003800000 */
.L_x_15670:
[----:B------:R-:W-:-:S04]  /*6ca0*/  LOP3.LUT R17, R17, 0xffff, RZ, 0xc0, !PT ;  /* 0x0000ffff11117812 */ /* 0x000fc800078ec0ff */
[----:B------:R-:W-:-:S05]  /*6cb0*/  PRMT R17, R17, 0x8880, RZ ;  /* 0x0000888011117816 */ /* 0x000fca00000000ff */
[----:B------:R-:W-:-:S05]  /*6cc0*/  IMAD.MOV.U32 R4, RZ, RZ, R17 ;  /* 0x000000ffff047224 */ /* 0x000fca00078e0011 */
[----:B------:R-:W-:-:S05]  /*6cd0*/  SHF.R.S32.HI R5, RZ, 0x1f, R4 ;  /* 0x0000001fff057819 */ /* 0x000fca0000011404 */
[----:B------:R0:W-:Y:S01]  /*6ce0*/  STG.E.64 desc[UR36][R8.64], R4 ;  /* 0x0000000408007986 */ /* 0x0001e2000c101b24 */
[----:B------:R-:W-:Y:S05]  /*6cf0*/  BRA `(.L_x_15643) ;  /* 0x00000000000c7947 */ /* 0x000fea0003800000 */
.L_x_15669:
[----:B------:R-:W-:-:S04]  /*6d00*/  LOP3.LUT R17, R17, 0xffff, RZ, 0xc0, !PT ;  /* 0x0000ffff11117812 */ /* 0x000fc800078ec0ff */
[----:B------:R-:W-:-:S05]  /*6d10*/  PRMT R3, R17, 0x8880, RZ ;  /* 0x0000888011037816 */ /* 0x000fca00000000ff */
[----:B------:R0:W-:Y:S02]  /*6d20*/  STG.E desc[UR36][R8.64], R3 ;  /* 0x0000000308007986 */ /* 0x0001e4000c101924 */
.L_x_15643:
[----:B------:R-:W-:-:S07]  /*6d30*/  VIADD R2, R2, 0x80 ;  /* 0x0000008002027836 */ /* 0x000fce0000000000 */
.L_x_15603:
[----:B------:R-:W-:Y:S05]  /*6d40*/  BSYNC B6 ;  /* 0x0000000000067941 */ /* 0x000fea0003800000 */
.L_x_15602:
        /* <DEDUP_REMOVED lines=21> */
.L_x_15675:
[----:B------:R-:W-:Y:S01]  /*6ea0*/  STG.E.U8 desc[UR36][R2.64], R16 ;  /* 0x0000001002007986 */ /* 0x000fe2000c101124 */
[----:B------:R-:W-:Y:S05]  /*6eb0*/  EXIT ;  /* 0x000000000000794d */ /* 0x000fea0003800000 */
.L_x_15674:
        /* <DEDUP_REMOVED lines=12> */
.L_x_15678:
[----:B------:R-:W-:-:S04]  /*6f80*/  LOP3.LUT R16, R16, 0xffff, RZ, 0xc0, !PT ;  /* 0x0000ffff10107812 */ /* 0x000fc800078ec0ff */
[----:B------:R-:W-:-:S05]  /*6f90*/  PRMT R5, R16, 0x8880, RZ ;  /* 0x0000888010057816 */ /* 0x000fca00000000ff */
[----:B------:R-:W-:Y:S01]  /*6fa0*/  STG.E desc[UR36][R2.64], R5 ;  /* 0x0000000502007986 */ /* 0x000fe2000c101924 */
[----:B------:R-:W-:Y:S05]  /*6fb0*/  EXIT ;  /* 0x000000000000794d */ /* 0x000fea0003800000 */
.L_x_15677:
[----:B------:R-:W-:-:S04]  /*6fc0*/  PRMT R5, R16, 0x8880, RZ ;  /* 0x0000888010057816 */ /* 0x000fc800000000ff */
[----:B------:R-:W-:-:S05]  /*6fd0*/  PRMT R5, R5, 0x7710, RZ ;  /* 0x0000771005057816 */ /* 0x000fca00000000ff */
[----:B------:R-:W-:Y:S01]  /*6fe0*/  STG.E.U16 desc[UR36][R2.64], R5 ;  /* 0x0000000502007986 */ /* 0x000fe2000c101524 */
[----:B------:R-:W-:Y:S05]  /*6ff0*/  EXIT ;  /* 0x000000000000794d */ /* 0x000fea0003800000 */
.L_x_15673:
        /* <DEDUP_REMOVED lines=9> */
.L_x_15680:
[----:B------:R-:W0:Y:S02]  /*7090*/  I2F.S8 R0, R16 ;  /* 0x0000001000007306 */ /* 0x000e240000001400 */
[----:B0-----:R-:W-:-:S05]  /*70a0*/  F2FP.F16.F32.PACK_AB R0, RZ, R0 ;  /* 0x00000000ff00723e */ /* 0x001fca00000000ff */
[----:B------:R-:W-:Y:S01]  /*70b0*/  STG.E.U16 desc[UR36][R2.64], R0 ;  /* 0x0000000002007986 */ /* 0x000fe2000c101524 */
[----:B------:R-:W-:Y:S05]  /*70c0*/  EXIT ;  /* 0x000000000000794d */ /* 0x000fea0003800000 */
.L_x_15679:
        /* <DEDUP_REMOVED lines=10> */
.L_x_15682:
[----:B------:R-:W0:Y:S02]  /*7170*/  I2F.S8 R16, R16 ;  /* 0x0000001000107306 */ /* 0x000e240000001400 */
[----:B0-----:R-:W-:-:S04]  /*7180*/  F2FP.F16.F32.PACK_AB R5, RZ, R16 ;  /* 0x00000010ff05723e */ /* 0x001fc800000000ff */
[----:B------:R-:W-:-:S05]  /*7190*/  PRMT R5, R5, 0x5410, RZ ;  /* 0x0000541005057816 */ /* 0x000fca00000000ff */
[----:B------:R-:W-:Y:S01]  /*71a0*/  STG.E desc[UR36][R2.64], R5 ;  /* 0x0000000502007986 */ /* 0x000fe2000c101924 */
[----:B------:R-:W-:Y:S05]  /*71b0*/  EXIT ;  /* 0x000000000000794d */ /* 0x000fea0003800000 */
.L_x_15681:
[----:B------:R-:W-:-:S04]  /*71c0*/  PRMT R4, R16, 0x8880, RZ ;  /* 0x0000888010047816 */ /* 0x000fc800000000ff */
[----:B------:R-:W-:-:S06]  /*71d0*/  PRMT R4, R4, 0x7710, RZ ;  /* 0x0000771004047816 */ /* 0x000fcc00000000ff */
[----:B------:R-:W0:Y:S02]  /*71e0*/  I2F.F64.S16 R4, R4 ;  /* 0x0000000400047312 */ /* 0x000e240000101c00 */
[----:B0-----:R-:W-:Y:S01]  /*71f0*/  STG.E.64 desc[UR36][R2.64], R4 ;  /* 0x0000000402007986 */ /* 0x001fe2000c101b24 */
[----:B------:R-:W-:Y:S05]  /*7200*/  EXIT ;  /* 0x000000000000794d */ /* 0x000fea0003800000 */
.L_x_15672:
        /* <DEDUP_REMOVED lines=12> */
.L_x_15685:
[----:B------:R-:W-:Y:S02]  /*72d0*/  PRMT R4, R16, 0x8880, RZ ;  /* 0x0000888010047816 */ /* 0x000fe400000000ff */
[----:B------:R-:W-:Y:S02]  /*72e0*/  CS2R R6, SRZ ;  /* 0x0000000000067805 */ /* 0x000fe4000001ff00 */
[----:B------:R-:W-:-:S06]  /*72f0*/  PRMT R4, R4, 0x7710, RZ ;  /* 0x0000771004047816 */ /* 0x000fcc00000000ff */
[----:B------:R-:W0:Y:S02]  /*7300*/  I2F.F64.S16 R4, R4 ;  /* 0x0000000400047312 */ /* 0x000e240000101c00 */
[----:B0-----:R-:W-:Y:S01]  /*7310*/  STG.E.128 desc[UR36][R2.64], R4 ;  /* 0x0000000402007986 */ /* 0x001fe2000c101d24 */
[----:B------:R-:W-:Y:S05]  /*7320*/  EXIT ;  /* 0x000000000000794d */ /* 0x000fea0003800000 */
.L_x_15684:
        /* <DEDUP_REMOVED lines=21> */
.L_x_15689:
[----:B------:R-:W-:Y:S05]  /*7480*/  BSYNC B0 ;  /* 0x0000000000007941 */ /* 0x000fea0003800000 */
.L_x_15688:
[----:B------:R-:W-:-:S05]  /*7490*/  LOP3.LUT R5, R0, R5, RZ, 0xfc, !PT ;  /* 0x0000000500057212 */ /* 0x000fca00078efcff */
[----:B------:R-:W-:Y:S01]  /*74a0*/  STG.E.U8 desc[UR36][R2.64], R5 ;  /* 0x0000000502007986 */ /* 0x000fe2000c101124 */
[----:B------:R-:W-:Y:S05]  /*74b0*/  EXIT ;  /* 0x000000000000794d */ /* 0x000fea0003800000 */
.L_x_15687:
        /* <DEDUP_REMOVED lines=13> */
.L_x_15691:
[----:B------:R-:W-:Y:S01]  /*7590*/  IMAD.MOV.U32 R0, RZ, RZ, 0x7f ;  /* 0x0000007fff007424 */ /* 0x000fe200078e00ff */
[----:B------:R-:W-:-:S04]  /*75a0*/  ISETP.GT.U32.AND P0, PT, R4, 0x7f800000, PT ;  /* 0x7f8000000400780c */ /* 0x000fc80003f04070 */
[----:B------:R-:W-:-:S09]  /*75b0*/  SEL R0, R0, 0x7c, P0 ;  /* 0x0000007c00007807 */ /* 0x000fd20000000000 */
.L_x_15692:
[----:B------:R-:W-:Y:S05]  /*75c0*/  BSYNC B0 ;  /* 0x0000000000007941 */ /* 0x000fea0003800000 */
.L_x_15690:
[----:B------:R-:W-:-:S04]  /*75d0*/  LOP3.LUT R4, R5, 0x80000000, RZ, 0xc0, !PT ;  /* 0x8000000005047812 */ /* 0x000fc800078ec0ff */
[----:B------:R-:W-:-:S04]  /*75e0*/  SHF.R.U32.HI R5, RZ, 0x18, R4 ;  /* 0x00000018ff057819 */ /* 0x000fc80000011604 */
[----:B------:R-:W-:-:S05]  /*75f0*/  LOP3.LUT R5, R0, R5, RZ, 0xfc, !PT ;  /* 0x0000000500057212 */ /* 0x000fca00078efcff */
[----:B------:R-:W-:Y:S01]  /*7600*/  STG.E.U8 desc[UR36][R2.64], R5 ;  /* 0x0000000502007986 */ /* 0x000fe2000c101124 */
[----:B------:R-:W-:Y:S05]  /*7610*/  EXIT ;  /* 0x000000000000794d */ /* 0x000fea0003800000 */
.L_x_15686:
[----:B------:R-:W0:Y:S02]  /*7620*/  I2F.S8 R0, R16 ;  /* 0x0000001000007306 */ /* 0x000e240000001400 */
[----:B0-----:R-:W-:-:S05]  /*7630*/  F2FP.BF16.F32.PACK_AB R0, RZ, R0 ;  /* 0x00000000ff00723e */ /* 0x001fca00000010ff */
[----:B------:R-:W-:Y:S01]  /*7640*/  STG.E.U16 desc[UR36][R2.64], R0 ;  /* 0x0000000002007986 */ /* 0x000fe2000c101524 */
[----:B------:R-:W-:Y:S05]  /*7650*/  EXIT ;  /* 0x000000000000794d */ /* 0x000fea0003800000 */
.L_x_15683:
        /* <DEDUP_REMOVED lines=12> */
.L_x_15695:
        /* <DEDUP_REMOVED lines=17> */
.L_x_15698:
[----:B------:R-:W-:-:S04]  /*7830*/  LOP3.LUT R0, R7, 0x80000000, RZ, 0xc0, !PT ;  /* 0x8000000007007812 */ /* 0x000fc800078ec0ff */
[----:B------:R-:W-:-:S04]  /*7840*/  SHF.R.U32.HI R5, RZ, 0x18, R0 ;  /* 0x00000018ff057819 */ /* 0x000fc80000011600 */
[----:B------:R-:W-:-:S04]  /*7850*/  LOP3.LUT R4, R4, R5, RZ, 0xfc, !PT ;  /* 0x0000000504047212 */ /* 0x000fc800078efcff */
[----:B------:R-:W-:-:S07]  /*7860*/  PRMT R0, R4, 0x7610, R0 ;  /* 0x0000761004007816 */ /* 0x000fce0000000000 */
.L_x_15697:
[----:B------:R-:W-:Y:S05]  /*7870*/  BSYNC B0 ;  /* 0x0000000000007941 */ /* 0x000fea0003800000 */
.L_x_15696:
[----:B------:R-:W-:Y:S01]  /*7880*/  STG.E.U8 desc[UR36][R2.64], R0 ;  /* 0x0000000002007986 */ /* 0x000fe2000c101124 */
[----:B------:R-:W-:Y:S05]  /*7890*/  EXIT ;  /* 0x000000000000794d */ /* 0x000fea0003800000 */
.L_x_15694:
        /* <DEDUP_REMOVED lines=17> */
.L_x_15701:
[----:B------:R-:W-:-:S04]  /*79b0*/  LOP3.LUT R0, R7, 0x80000000, RZ, 0xc0, !PT ;  /* 0x8000000007007812 */ /* 0x000fc800078ec0ff */
[----:B------:R-:W-:-:S04]  /*79c0*/  SHF.R.U32.HI R5, RZ, 0x18, R0 ;  /* 0x00000018ff057819 */ /* 0x000fc80000011600 */
[----:B------:R-:W-:-:S04]  /*79d0*/  LOP3.LUT R4, R4, R5, RZ, 0xfc, !PT ;  /* 0x0000000504047212 */ /* 0x000fc800078efcff */
[----:B------:R-:W-:-:S07]  /*79e0*/  PRMT R0, R4, 0x7610, R0 ;  /* 0x0000761004007816 */ /* 0x000fce0000000000 */
.L_x_15700:
[----:B------:R-:W-:Y:S05]  /*79f0*/  BSYNC B0 ;  /* 0x0000000000007941 */ /* 0x000fea0003800000 */
.L_x_15699:
[----:B------:R-:W-:Y:S01]  /*7a00*/  STG.E.U8 desc[UR36][R2.64], R0 ;  /* 0x0000000002007986 */ /* 0x000fe2000c101124 */
[----:B------:R-:W-:Y:S05]  /*7a10*/  EXIT ;  /* 0x000000000000794d */ /* 0x000fea0003800000 */
.L_x_15693:
        /* <DEDUP_REMOVED lines=22> */
.L_x_15676:
        /* <DEDUP_REMOVED lines=16> */
.L_x_15704:
[----:B------:R-:W-:Y:S05]  /*7c80*/  EXIT ;  /* 0x000000000000794d */ /* 0x000fea0003800000 */
.L_x_15703:
[----:B------:R-:W-:-:S04]  /*7c90*/  LOP3.LUT R16, R16, 0xffff, RZ, 0xc0, !PT ;  /* 0x0000ffff10107812 */ /* 0x000fc800078ec0ff */
[----:B------:R-:W-:-:S05]  /*7ca0*/  PRMT R16, R16, 0x8880, RZ ;  /* 0x0000888010107816 */ /* 0x000fca00000000ff */
[----:B------:R-:W-:-:S05]  /*7cb0*/  IMAD.MOV.U32 R4, RZ, RZ, R16 ;  /* 0x000000ffff047224 */ /* 0x000fca00078e0010 */
[----:B------:R-:W-:-:S05]  /*7cc0*/  SHF.R.S32.HI R5, RZ, 0x1f, R4 ;  /* 0x0000001fff057819 */ /* 0x000fca0000011404 */
[----:B------:R-:W-:Y:S01]  /*7cd0*/  STG.E.64 desc[UR36][R2.64], R4 ;  /* 0x0000000402007986 */ /* 0x000fe2000c101b24 */
[----:B------:R-:W-:Y:S05]  /*7ce0*/  EXIT ;  /* 0x000000000000794d */ /* 0x000fea0003800000 */
.L_x_15702:
[----:B------:R-:W-:-:S04]  /*7cf0*/  LOP3.LUT R16, R16, 0xffff, RZ, 0xc0, !PT ;  /* 0x0000ffff10107812 */ /* 0x000fc800078ec0ff */
[----:B------:R-:W-:-:S05]  /*7d00*/  PRMT R5, R16, 0x8880, RZ ;  /* 0x0000888010057816 */ /* 0x000fca00000000ff */
[----:B------:R-:W-:Y:S01]  /*7d10*/  STG.E desc[UR36][R2.64], R5 ;  /* 0x0000000502007986 */ /* 0x000fe2000c101924 */
[----:B------:R-:W-:Y:S05]  /*7d20*/  EXIT ;  /* 0x000000000000794d */ /* 0x000fea0003800000 */
.L_x_15705:
        /* <DEDUP_REMOVED lines=13> */
.L_x_23611:


//--------------------- .text._ZN2at6native18elementwise_kernelILi128ELi4EZNS0_22gpu_kernel_impl_nocastIZZZNS0_15neg_kernel_cudaERNS_18TensorIteratorBaseEENKUlvE0_clEvENKUlvE0_clEvEUlaE_EEvS4_RKT_EUliE_EEviT1_ --------------------------
	.section	.text._ZN2at6native18elementwise_kernelILi128ELi4EZNS0_22gpu_kernel_impl_nocastIZZZNS0_15neg_kernel_cudaERNS_18TensorIteratorBaseEENKUlvE0_clEvENKUlvE0_clEvEUlaE_EEvS4_RKT_EUliE_EEviT1_,"ax",@progbits
	.align	128
        .global         _ZN2at6native18elementwise_kernelILi128ELi4EZNS0_22gpu_kernel_impl_nocastIZZZNS0_15neg_kernel_cudaERNS_18TensorIteratorBaseEENKUlvE0_clEvENKUlvE0_clEvEUlaE_EEvS4_RKT_EUliE_EEviT1_
        .type           _ZN2at6native18elementwise_kernelILi128ELi4EZNS0_22gpu_kernel_impl_nocastIZZZNS0_15neg_kernel_cudaERNS_18TensorIteratorBaseEENKUlvE0_clEvENKUlvE0_clEvEUlaE_EEvS4_RKT_EUliE_EEviT1_,@function
        .size           _ZN2at6native18elementwise_kernelILi128ELi4EZNS0_22gpu_kernel_impl_nocastIZZZNS0_15neg_kernel_cudaERNS_18TensorIteratorBaseEENKUlvE0_clEvENKUlvE0_clEvEUlaE_EEvS4_RKT_EUliE_EEviT1_,(.L_x_23612 - _ZN2at6native18elementwise_kernelILi128ELi4EZNS0_22gpu_kernel_impl_nocastIZZZNS0_15neg_kernel_cudaERNS_18TensorIteratorBaseEENKUlvE0_clEvENKUlvE0_clEvEUlaE_EEvS4_RKT_EUliE_EEviT1_)
        .other          _ZN2at6native18elementwise_kernelILi128ELi4EZNS0_22gpu_kernel_impl_nocastIZZZNS0_15neg_kernel_cudaERNS_18TensorIteratorBaseEENKUlvE0_clEvENKUlvE0_clEvEUlaE_EEvS4_RKT_EUliE_EEviT1_,@"STO_CUDA_ENTRY STV_DEFAULT"
_ZN2at6native18elementwise_kernelILi128ELi4EZNS0_22gpu_kernel_impl_nocastIZZZNS0_15neg_kernel_cudaERNS_18TensorIteratorBaseEENKUlvE0_clEvENKUlvE0_clEvEUlaE_EEvS4_RKT_EUliE_EEviT1_:
.text._ZN2at6native18elementwise_kernelILi128ELi4EZNS0_22gpu_kernel_impl_nocastIZZZNS0_15neg_kernel_cudaERNS_18TensorIteratorBaseEENKUlvE0_clEvENKUlvE0_clEvEUlaE_EEvS4_RKT_EUliE_EEviT1_:
        /* <DEDUP_REMOVED lines=311> */
.L_x_15708:
        /* <DEDUP_REMOVED lines=8> */
[----:B--2---:R-:W-:-:S04]  /*13f0*/  IADD3 R7, RZ, -R4, RZ ;  /* 0x80000004ff077210 */ /* 0x004fc80007ffe0ff */
[----:B------:R-:W-:-:S05]  /*1400*/  PRMT R7, R7, 0x7710, RZ ;  /* 0x0000771007077816 */ /* 0x000fca00000000ff */
[----:B------:R0:W-:Y:S02]  /*1410*/  STG.E.U8 desc[UR4][R2.64], R7 ;  /* 0x0000000702007986 */ /* 0x0001e4000c101104 */
.L_x_15707:
[----:B------:R-:W-:Y:S05]  /*1420*/  BSYNC B0 ;  /* 0x0000000000007941 */ /* 0x000fea0003800000 */
.L_x_15706:
        /* <DEDUP_REMOVED lines=305> */
.L_x_15711:
[----:B------:R-:W-:Y:S02]  /*2740*/  ULDC.64 UR8, c[0x0][0x418] ;  /* 0x0001060000087ab9 */ /* 0x000fe40000000a00 */
[----:B------:R-:W-:-:S04]  /*2750*/  IADD3 R4, P0, R2, UR8, RZ ;  /* 0x0000000802047c10 */ /* 0x000fc8000ff1e0ff */
[----:B------:R-:W-:Y:S01]  /*2760*/  IADD3.X R5, RZ, UR9, RZ, P0, !PT ;  /* 0x00000009ff057c10 */ /* 0x000fe200087fe4ff */
[----:B------:R-:W-:-:S04]  /*2770*/  ULDC.64 UR8, c[0x0][0x410] ;  /* 0x0001040000087ab9 */ /* 0x000fc80000000a00 */
[----:B------:R-:W2:Y:S01]  /*2780*/  LDG.E.U8 R4, desc[UR4][R4.64] ;  /* 0x0000000404047981 */ /* 0x000ea2000c1e1100 */
[----:B------:R-:W-:Y:S01]  /*2790*/  IADD3 R2, P0, R3, UR8, RZ ;  /* 0x0000000803027c10 */ /* 0x000fe2000ff1e0ff */
[----:B------:R-:W-:-:S03]  /*27a0*/  VIADD R0, R0, 0x80 ;  /* 0x0000008000007836 */ /* 0x000fc60000000000 */
[----:B------:R-:W-:Y:S02]  /*27b0*/  IADD3.X R3, RZ, UR9, RZ, P0, !PT ;  /* 0x00000009ff037c10 */ /* 0x000fe400087fe4ff */
[----:B------:R-:W-:Y:S02]  /*27c0*/  ISETP.GE.AND P0, PT, R0, UR6, PT ;  /* 0x0000000600007c0c */ /* 0x000fe4000bf06270 */
[----:B--2---:R-:W-:-:S04]  /*27d0*/  IADD3 R7, RZ, -R4, RZ ;  /* 0x80000004ff077210 */ /* 0x004fc80007ffe0ff */
[----:B------:R-:W-:-:S05]  /*27e0*/  PRMT R7, R7, 0x7710, RZ ;  /* 0x0000771007077816 */ /* 0x000fca00000000ff */
        /* <DEDUP_REMOVED lines=304> */
.L_x_15712:
        /* <DEDUP_REMOVED lines=8> */
[----:B--2---:R-:W-:-:S04]  /*3b70*/  IADD3 R7, RZ, -R4, RZ ;  /* 0x80000004ff077210 */ /* 0x004fc80007ffe0ff */
[----:B------:R-:W-:-:S05]  /*3b80*/  PRMT R7, R7, 0x7710, RZ ;  /* 0x0000771007077816 */ /* 0x000fca00000000ff */
[----:B------:R2:W-:Y:S02]  /*3b90*/  STG.E.U8 desc[UR4][R2.64], R7 ;  /* 0x0000000702007986 */ /* 0x0005e4000c101104 */
.L_x_15710:
[----:B------:R-:W-:Y:S05]  /*3ba0*/  BSYNC B0 ;  /* 0x0000000000007941 */ /* 0x000fea0003800000 */
.L_x_15709:
        /* <DEDUP_REMOVED lines=304> */
.L_x_15713:
[----:B------:R-:W-:Y:S02]  /*4eb0*/  ULDC.64 UR6, c[0x0][0x418] ;  /* 0x0001060000067ab9 */ /* 0x000fe40000000a00 */
[----:B------:R-:W-:-:S04]  /*4ec0*/  IADD3 R4, P0, R2, UR6, RZ ;  /* 0x0000000602047c10 */ /* 0x000fc8000ff1e0ff */
[----:B------:R-:W-:Y:S01]  /*4ed0*/  IADD3.X R5, RZ, UR7, RZ, P0, !PT ;  /* 0x00000007ff057c10 */ /* 0x000fe200087fe4ff */
[----:B------:R-:W-:-:S04]  /*4ee0*/  ULDC.64 UR6, c[0x0][0x410] ;  /* 0x0001040000067ab9 */ /* 0x000fc80000000a00 */
[----:B------:R-:W2:Y:S01]  /*4ef0*/  LDG.E.U8 R4, desc[UR4][R4.64] ;  /* 0x0000000404047981 */ /* 0x000ea2000c1e1100 */
[----:B------:R-:W-:-:S04]  /*4f00*/  IADD3 R2, P0, R3, UR6, RZ ;  /* 0x0000000603027c10 */ /* 0x000fc8000ff1e0ff */
[----:B------:R-:W-:Y:S02]  /*4f10*/  IADD3.X R3, RZ, UR7, RZ, P0, !PT ;  /* 0x00000007ff037c10 */ /* 0x000fe400087fe4ff */
[----:B--2---:R-:W-:-:S04]  /*4f20*/  IADD3 R7, RZ, -R4, RZ ;  /* 0x80000004ff077210 */ /* 0x004fc80007ffe0ff */
[----:B------:R-:W-:-:S05]  /*4f30*/  PRMT R7, R7, 0x7710, RZ ;  /* 0x0000771007077816 */ /* 0x000fca00000000ff */
[----:B------:R-:W-:Y:S01]  /*4f40*/  STG.E.U8 desc[UR4][R2.64], R7 ;  /* 0x0000000702007986 */ /* 0x000fe2000c101104 */
[----:B------:R-:W-:Y:S05]  /*4f50*/  EXIT ;  /* 0x000000000000794d */ /* 0x000fea0003800000 */
.L_x_15714:
        /* <DEDUP_REMOVED lines=10> */
.L_x_23612:


//--------------------- .text._ZN2at6native27unrolled_elementwise_kernelIZZZNS0_15neg_kernel_cudaERNS_18TensorIteratorBaseEENKUlvE0_clEvENKUlvE0_clEvEUlaE_St5arrayIPcLm2EELi4E23TrivialOffsetCalculatorILi1EjESB_NS0_6memory15LoadWithoutCastENSC_16StoreWithoutCastEEEviT_T0_T2_T3_T4_T5_ --------------------------
	.section	.text._ZN2at6native27unrolled_elementwise_kernelIZZZNS0_15neg_kernel_cudaERNS_18TensorIteratorBaseEENKUlvE0_clEvENKUlvE0_clEvEUlaE_St5arrayIPcLm2EELi4E23TrivialOffsetCalculatorILi1EjESB_NS0_6memory15LoadWithoutCastENSC_16StoreWithoutCastEEEviT_T0_T2_T3_T4_T5_,"ax",@progbits
	.align	128
        .global         _ZN2at6native27unrolled_elementwise_kernelIZZZNS0_15neg_kernel_cudaERNS_18TensorIteratorBaseEENKUlvE0_clEvENKUlvE0_clEvEUlaE_St5arrayIPcLm2EELi4E23TrivialOffsetCalculatorILi1EjESB_NS0_6memory15LoadWithoutCastENSC_16StoreWithoutCastEEEviT_T0_T2_T3_T4_T5_
        .type           _ZN2at6native27unrolled_elementwise_kernelIZZZNS0_15neg_kernel_cudaERNS_18TensorIteratorBaseEENKUlvE0_clEvENKUlvE0_clEvEUlaE_St5arrayIPcLm2EELi4E23TrivialOffsetCalculatorILi1EjESB_NS0_6memory15LoadWithoutCastENSC_16StoreWithoutCastEEEviT_T0_T2_T3_T4_T5_,@function
        .size           _ZN2at6native27unrolled_elementwise_kernelIZZZNS0_15neg_kernel_cudaERNS_18TensorIteratorBaseEENKUlvE0_clEvENKUlvE0_clEvEUlaE_St5arrayIPcLm2EELi4E23TrivialOffsetCalculatorILi1EjESB_NS0_6memory15LoadWithoutCastENSC_16StoreWithoutCastEEEviT_T0_T2_T3_T4_T5_,(.L_x_23613 - _ZN2at6native27unrolled_elementwise_kernelIZZZNS0_15neg_kernel_cudaERNS_18TensorIteratorBaseEENKUlvE0_clEvENKUlvE0_clEvEUlaE_St5arrayIPcLm2EELi4E23TrivialOffsetCalculatorILi1EjESB_NS0_6memory15LoadWithoutCastENSC_16StoreWithoutCastEEEviT_T0_T2_T3_T4_T5_)
        .other          _ZN2at6native27unrolled_elementwise_kernelIZZZNS0_15neg_kernel_cudaERNS_18TensorIteratorBaseEENKUlvE0_clEvENKUlvE0_clEvEUlaE_St5arrayIPcLm2EELi4E23TrivialOffsetCalculatorILi1EjESB_NS0_6memory15LoadWithoutCastENSC_16StoreWithoutCastEEEviT_T0_T2_T3_T4_T5_,@"STO_CUDA_ENTRY STV_DEFAULT"
_ZN2at6native27unrolled_elementwise_kernelIZZZNS0_15neg_kernel_cudaERNS_18TensorIteratorBaseEENKUlvE0_clEvENKUlvE0_clEvEUlaE_St5arrayIPcLm2EELi4E23TrivialOffsetCalculatorILi1EjESB_NS0_6memory15LoadWithoutCastENSC_16StoreWithoutCastEEEviT_T0_T2_T3_T4_T5_:
.text._ZN2at6native27unrolled_elementwise_kernelIZZZNS0_15neg_kernel_cudaERNS_18TensorIteratorBaseEENKUlvE0_clEvENKUlvE0_clEvEUlaE_St5arrayIPcLm2EELi4E23TrivialOffsetCalculatorILi1EjESB_NS0_6memory15LoadWithoutCastENSC_16StoreWithoutCastEEEviT_T0_T2_T3_T4_T5_:
        /* <DEDUP_REMOVED lines=41> */
[----:B--2---:R-:W-:Y:S02]  /*0290*/  @!P1 IADD3 R5, RZ, -R4, RZ ;  /* 0x80000004ff059210 */ /* 0x004fe40007ffe0ff */
[----:B0-----:R-:W-:Y:S02]  /*02a0*/  @!P1 IADD3 R4, P4, R15, R16, RZ ;  /* 0x000000100f049210 */ /* 0x001fe40007f9e0ff */
[----:B------:R-:W-:-:S03]  /*02b0*/  @!P1 PRMT R13, R5, 0x7710, RZ ;  /* 0x00007710050d9816 */ /* 0x000fc600000000ff */
[----:B------:R-:W-:-:S05]  /*02c0*/  @!P1 IMAD.X R5, RZ, RZ, R17, P4 ;  /* 0x000000ffff059224 */ /* 0x000fca00020e0611 */
[----:B------:R0:W-:Y:S01]  /*02d0*/  @!P1 STG.E.U8 desc[UR4][R4.64], R13 ;  /* 0x0000000d04009986 */ /* 0x0001e2000c101104 */
[----:B------:R-:W-:Y:S01]  /*02e0*/  ISETP.GE.AND P4, PT, R3, R2, PT ;  /* 0x000000020300720c */ /* 0x000fe20003f86270 */
[----:B---3--:R-:W-:-:S05]  /*02f0*/  @!P3 IMAD.MOV R6, RZ, RZ, -R6 ;  /* 0x000000ffff06b224 */ /* 0x008fca00078e0a06 */
[----:B------:R-:W-:-:S04]  /*0300*/  @!P3 PRMT R6, R6, 0x7710, RZ ;  /* 0x000077100606b816 */ /* 0x000fc800000000ff */
[----:B------:R-:W-:Y:S01]  /*0310*/  @!P3 PRMT R8, R6, 0x7610, R8 ;  /* 0x000076100608b816 */ /* 0x000fe20000000008 */
[----:B----4-:R-:W-:-:S05]  /*0320*/  @!P2 IMAD.MOV R7, RZ, RZ, -R10 ;  /* 0x000000ffff07a224 */ /* 0x010fca00078e0a0a */
[----:B------:R-:W-:-:S04]  /*0330*/  @!P2 PRMT R7, R7, 0x7710, RZ ;  /* 0x000077100707a816 */ /* 0x000fc800000000ff */
[----:B------:R-:W-:Y:S01]  /*0340*/  @!P2 PRMT R9, R7, 0x7610, R9 ;  /* 0x000076100709a816 */ /* 0x000fe20000000009 */
[----:B0-----:R-:W-:Y:S06]  /*0350*/  @P4 BRA `(.L_x_15716) ;  /* 0x0000000000304947 */ /* 0x001fec0003800000 */
[----:B------:R-:W-:Y:S01]  /*0360*/  IMAD R4, R0, 0x200, R3 ;  /* 0x0000020000047824 */ /* 0x000fe200078e0203 */
[----:B------:R-:W-:Y:S01]  /*0370*/  ULDC.64 UR6, c[0x0][0x218] ;  /* 0x0000860000067ab9 */ /* 0x000fe20000000a00 */
[----:B------:R-:W-:-:S03]  /*0380*/  VIADD R3, R3, 0x80 ;  /* 0x0000008003037836 */ /* 0x000fc60000000000 */
        /* <DEDUP_REMOVED lines=9> */
.L_x_15716:
[----:B------:R-:W-:Y:S05]  /*0420*/  BSYNC B0 ;  /* 0x0000000000007941 */ /* 0x000fea0003800000 */
.L_x_15715:
[----:B------:R-:W-:-:S13]  /*0430*/  ISETP.GE.AND P1, PT, R3, R2, PT ;  /* 0x000000020300720c */ /* 0x000fda0003f26270 */
[----:B------:R-:W-:Y:S05]  /*0440*/  @P1 EXIT ;  /* 0x000000000000194d */ /* 0x000fea0003800000 */
[----:B------:R-:W-:Y:S01]  /*0450*/  IMAD R3, R0, 0x200, R3 ;  /* 0x0000020000037824 */ /* 0x000fe200078e0203 */
[----:B------:R-:W-:Y:S01]  /*0460*/  ULDC.64 UR6, c[0x0][0x218] ;  /* 0x0000860000067ab9 */ /* 0x000fe20000000a00 */
[----:B0----5:R-:W-:Y:S01]  /*0470*/  @!P0 IMAD.MOV R4, RZ, RZ, -R12 ;  /* 0x000000ffff048224 */ /* 0x021fe200078e0a0c */
[----:B------:R-:W-:Y:S02]  /*0480*/  PRMT R0, RZ, 0x7610, R0 ;  /* 0x00007610ff007816 */ /* 0x000fe40000000000 */
[----:B------:R-:W-:Y:S02]  /*0490*/  IADD3 R2, P1, R3, UR6, RZ ;  /* 0x0000000603027c10 */ /* 0x000fe4000ff3e0ff */
[----:B------:R-:W-:-:S03]  /*04a0*/  @!P0 PRMT R4, R4, 0x7710, RZ ;  /* 0x0000771004048816 */ /* 0x000fc600000000ff */
[----:B------:R-:W-:Y:S01]  /*04b0*/  IMAD.X R3, RZ, RZ, UR7, P1 ;  /* 0x00000007ff037e24 */ /* 0x000fe200088e06ff */
[----:B------:R-:W-:-:S05]  /*04c0*/  @!P0 PRMT R0, R4, 0x7610, R0 ;  /* 0x0000761004008816 */ /* 0x000fca0000000000 */
[----:B------:R-:W-:Y:S01]  /*04d0*/  STG.E.U8 desc[UR4][R2.64], R0 ;  /* 0x0000000002007986 */ /* 0x000fe2000c101104 */
[----:B------:R-:W-:Y:S05]  /*04e0*/  EXIT ;  /* 0x000000000000794d */ /* 0x000fea0003800000 */
.L_x_15717:
        /* <DEDUP_REMOVED lines=9> */
.L_x_23613:


//--------------------- .text._ZN2at6native29vectorized_elementwise_kernelILi2EZZZNS0_15neg_kernel_cudaERNS_18TensorIteratorBaseEENKUlvE0_clEvENKUlvE0_clEvEUlaE_St5arrayIPcLm2EEEEviT0_T1_ --------------------------
	.section	.text._ZN2at6native29vectorized_elementwise_kernelILi2EZZZNS0_15neg_kernel_cudaERNS_18TensorIteratorBaseEENKUlvE0_clEvENKUlvE0_clEvEUlaE_St5arrayIPcLm2EEEEviT0_T1_,"ax",@progbits
	.align	128
        .global         _ZN2at6native29vectorized_elementwise_kernelILi2EZZZNS0_15neg_kernel_cudaERNS_18TensorIteratorBaseEENKUlvE0_clEvENKUlvE0_clEvEUlaE_St5arrayIPcLm2EEEEviT0_T1_
        .type           _ZN2at6native29vectorized_elementwise_kernelILi2EZZZNS0_15neg_kernel_cudaERNS_18TensorIteratorBaseEENKUlvE0_clEvENKUlvE0_clEvEUlaE_St5arrayIPcLm2EEEEviT0_T1_,@function
        .size           _ZN2at6native29vectorized_elementwise_kernelILi2EZZZNS0_15neg_kernel_cudaERNS_18TensorIteratorBaseEENKUlvE0_clEvENKUlvE0_clEvEUlaE_St5arrayIPcLm2EEEEviT0_T1_,(.L_x_23614 - _ZN2at6native29vectorized_elementwise_kernelILi2EZZZNS0_15neg_kernel_cudaERNS_18TensorIteratorBaseEENKUlvE0_clEvENKUlvE0_clEvEUlaE_St5arrayIPcLm2EEEEviT0_T1_)
        .other          _ZN2at6native29vectorized_elementwise_kernelILi2EZZZNS0_15neg_kernel_cudaERNS_18TensorIteratorBaseEENKUlvE0_clEvENKUlvE0_clEvEUlaE_St5arrayIPcLm2EEEEviT0_T1_,@"STO_CUDA_ENTRY STV_DEFAULT"
_ZN2at6native29vectorized_elementwise_kernelILi2EZZZNS0_15neg_kernel_cudaERNS_18TensorIteratorBaseEENKUlvE0_clEvENKUlvE0_clEvEUlaE_St5arrayIPcLm2EEEEviT0_T1_:
.text._ZN2at6native29vectorized_elementwise_kernelILi2EZZZNS0_15neg_kernel_cudaERNS_18TensorIteratorBaseEENKUlvE0_clEvENKUlvE0_clEvEUlaE_St5arrayIPcLm2EEEEviT0_T1_:
        /* <DEDUP_REMOVED lines=27> */
[C---:B---3--:R-:W-:Y:S01]  /*01b0*/  PRMT R7, R8.reuse, 0x7770, RZ ;  /* 0x0000777008077816 */ /* 0x048fe200000000ff */
[----:B------:R-:W-:Y:S01]  /*01c0*/  IMAD.MOV R0, RZ, RZ, -R0 ;  /* 0x000000ffff007224 */ /* 0x000fe200078e0a00 */
[----:B------:R-:W-:Y:S01]  /*01d0*/  PRMT R8, R8, 0x7771, RZ ;  /* 0x0000777108087816 */ /* 0x000fe200000000ff */
[----:B------:R-:W-:Y:S01]  /*01e0*/  IMAD.MOV R6, RZ, RZ, -R6 ;  /* 0x000000ffff067224 */ /* 0x000fe200078e0a06 */
[C---:B----4-:R-:W-:Y:S01]  /*01f0*/  PRMT R4, R9.reuse, 0x7770, RZ ;  /* 0x0000777009047816 */ /* 0x050fe200000000ff */
[----:B------:R-:W-:Y:S01]  /*0200*/  IMAD.MOV R11, RZ, RZ, -R7 ;  /* 0x000000ffff0b7224 */ /* 0x000fe200078e0a07 */
[----:B------:R-:W-:Y:S01]  /*0210*/  PRMT R5, R9, 0x7771, RZ ;  /* 0x0000777109057816 */ /* 0x000fe200000000ff */
[----:B------:R-:W-:Y:S01]  /*0220*/  IMAD.MOV R8, RZ, RZ, -R8 ;  /* 0x000000ffff087224 */ /* 0x000fe200078e0a08 */
[C---:B-----5:R-:W-:Y:S01]  /*0230*/  PRMT R9, R10.reuse, 0x7770, RZ ;  /* 0x000077700a097816 */ /* 0x060fe200000000ff */
[----:B------:R-:W-:Y:S01]  /*0240*/  IMAD.MOV R13, RZ, RZ, -R4 ;  /* 0x000000ffff0d7224 */ /* 0x000fe200078e0a04 */
[----:B------:R-:W-:Y:S01]  /*0250*/  PRMT R10, R10, 0x7771, RZ ;  /* 0x000077710a0a7816 */ /* 0x000fe200000000ff */
        /* <DEDUP_REMOVED lines=20> */
.L_x_15718:
        /* <DEDUP_REMOVED lines=64> */
[----:B0-----:R-:W-:Y:S01]  /*07a0*/  PRMT R11, RZ, 0x7610, R11 ;  /* 0x00007610ff0b7816 */ /* 0x001fe2000000000b */
[----:B---3--:R-:W-:-:S05]  /*07b0*/  @!P6 IMAD.MOV R16, RZ, RZ, -R10 ;  /* 0x000000ffff10e224 */ /* 0x008fca00078e0a0a */
[----:B------:R-:W-:-:S04]  /*07c0*/  @!P6 PRMT R16, R16, 0x7710, RZ ;  /* 0x000077101010e816 */ /* 0x000fc800000000ff */
[----:B------:R-:W-:Y:S02]  /*07d0*/  @!P6 PRMT R11, R16, 0x7610, R11 ;  /* 0x00007610100be816 */ /* 0x000fe4000000000b */
[----:B------:R-:W-:Y:S01]  /*07e0*/  ISETP.NE.AND P6, PT, R22, RZ, PT ;  /* 0x000000ff1600720c */ /* 0x000fe20003fc5270 */
[----:B------:R0:W3:-:S12]  /*07f0*/  @!P0 LDG.E.U8 R16, desc[UR8][R4.64] ;  /* 0x0000000804108981 */ /* 0x0000d8000c1e1100 */
[----:B------:R-:W3:Y:S01]  /*0800*/  @!P6 LDG.E.U8 R14, desc[UR8][R14.64] ;  /* 0x000000080e0ee981 */ /* 0x000ee2000c1e1100 */
[----:B--2---:R-:W-:Y:S01]  /*0810*/  @!P3 IMAD.MOV R10, RZ, RZ, -R20 ;  /* 0x000000ffff0ab224 */ /* 0x004fe200078e0a14 */
[----:B------:R-:W-:Y:S01]  /*0820*/  PRMT R23, RZ, 0x7610, R23 ;  /* 0x00007610ff177816 */ /* 0x000fe20000000017 */
[----:B------:R-:W-:-:S03]  /*0830*/  @!P3 VIADD R17, R17, 0x80 ;  /* 0x000000801111b836 */ /* 0x000fc60000000000 */
[----:B------:R-:W-:Y:S01]  /*0840*/  @!P3 PRMT R23, R10, 0x7710, RZ ;  /* 0x000077100a17b816 */ /* 0x000fe200000000ff */
[----:B------:R-:W-:Y:S02]  /*0850*/  @!P5 IMAD.MOV R10, RZ, RZ, -R2 ;  /* 0x000000ffff0ad224 */ /* 0x000fe400078e0a02 */
[----:B------:R-:W-:Y:S02]  /*0860*/  @!P4 IMAD.MOV R20, RZ, RZ, -R6 ;  /* 0x000000ffff14c224 */ /* 0x000fe400078e0a06 */
[----:B------:R1:W-:Y:S01]  /*0870*/  @!P3 STG.E.U8 desc[UR8][R18.64], R23 ;  /* 0x000000171200b986 */ /* 0x0003e2000c101108 */
[----:B------:R-:W-:Y:S01]  /*0880*/  ISETP.GE.AND P3, PT, R17, R0, PT ;  /* 0x000000001100720c */ /* 0x000fe20003f66270 */
[----:B----4-:R-:W-:Y:S01]  /*0890*/  @!P2 IMAD.MOV R8, RZ, RZ, -R8 ;  /* 0x000000ffff08a224 */ /* 0x010fe200078e0a08 */
[----:B------:R-:W-:Y:S01]  /*08a0*/  PRMT R7, RZ, 0x7610, R7 ;  /* 0x00007610ff077816 */ /* 0x000fe20000000007 */
[----:B-----5:R-:W-:Y:S01]  /*08b0*/  @!P1 IMAD.MOV R12, RZ, RZ, -R12 ;  /* 0x000000ffff0c9224 */ /* 0x020fe200078e0a0c */
[----:B0-----:R-:W-:-:S02]  /*08c0*/  PRMT R5, RZ, 0x7610, R5 ;  /* 0x00007610ff057816 */ /* 0x001fc40000000005 */
[----:B------:R-:W-:Y:S02]  /*08d0*/  @!P5 PRMT R2, R10, 0x7710, RZ ;  /* 0x000077100a02d816 */ /* 0x000fe400000000ff */
[----:B------:R-:W-:Y:S01]  /*08e0*/  @!P4 PRMT R3, R20, 0x7710, RZ ;  /* 0x000077101403c816 */ /* 0x000fe200000000ff */
[----:B------:R-:W-:Y:S01]  /*08f0*/  BSSY B0, `(.L_x_15719) ;  /* 0x0000042000007945 */ /* 0x000fe20003800000 */
[----:B------:R-:W-:Y:S02]  /*0900*/  @!P5 PRMT R7, R2, 0x7610, R7 ;  /* 0x000076100207d816 */ /* 0x000fe40000000007 */
[----:B------:R-:W-:Y:S02]  /*0910*/  @!P4 PRMT R5, R3, 0x7610, R5 ;  /* 0x000076100305c816 */ /* 0x000fe40000000005 */
[----:B------:R-:W-:Y:S01]  /*0920*/  @!P2 PRMT R10, R8, 0x7710, RZ ;  /* 0x00007710080aa816 */ /* 0x000fe200000000ff */
[----:B------:R-:W-:Y:S01]  /*0930*/  BSSY B1, `(.L_x_15720) ;  /* 0x0000036000017945 */ /* 0x000fe20003800000 */
[----:B------:R-:W-:-:S02]  /*0940*/  PRMT R6, RZ, 0x7610, R6 ;  /* 0x00007610ff067816 */ /* 0x000fc40000000006 */
[----:B------:R-:W-:Y:S02]  /*0950*/  PRMT R4, RZ, 0x7610, R4 ;  /* 0x00007610ff047816 */ /* 0x000fe40000000004 */
[----:B------:R-:W-:Y:S02]  /*0960*/  PRMT R3, RZ, 0x7610, R3 ;  /* 0x00007610ff037816 */ /* 0x000fe40000000003 */
[----:B------:R-:W-:Y:S02]  /*0970*/  PRMT R2, RZ, 0x7610, R2 ;  /* 0x00007610ff027816 */ /* 0x000fe40000000002 */
[----:B------:R-:W-:Y:S02]  /*0980*/  @!P1 PRMT R12, R12, 0x7710, RZ ;  /* 0x000077100c0c9816 */ /* 0x000fe400000000ff */
[----:B------:R-:W-:Y:S02]  /*0990*/  @!P2 PRMT R4, R10, 0x7610, R4 ;  /* 0x000076100a04a816 */ /* 0x000fe40000000004 */
[----:B------:R-:W-:Y:S01]  /*09a0*/  @!P1 PRMT R3, R12, 0x7610, R3 ;  /* 0x000076100c039816 */ /* 0x000fe20000000003 */
[----:B---3--:R-:W-:-:S05]  /*09b0*/  @!P0 IMAD.MOV R9, RZ, RZ, -R16 ;  /* 0x000000ffff098224 */ /* 0x008fca00078e0a10 */
[----:B------:R-:W-:Y:S01]  /*09c0*/  @!P0 PRMT R9, R9, 0x7710, RZ ;  /* 0x0000771009098816 */ /* 0x000fe200000000ff */
[----:B------:R-:W-:-:S03]  /*09d0*/  @!P6 IMAD.MOV R14, RZ, RZ, -R14 ;  /* 0x000000ffff0ee224 */ /* 0x000fc600078e0a0e */
[----:B------:R-:W-:Y:S02]  /*09e0*/  @!P0 PRMT R6, R9, 0x7610, R6 ;  /* 0x0000761009068816 */ /* 0x000fe40000000006 */
[----:B------:R-:W-:-:S04]  /*09f0*/  @!P6 PRMT R8, R14, 0x7710, RZ ;  /* 0x000077100e08e816 */ /* 0x000fc800000000ff */
        /* <DEDUP_REMOVED lines=16> */
.L_x_15721:
        /* <DEDUP_REMOVED lines=8> */
.L_x_15722:
        /* <DEDUP_REMOVED lines=8> */
.L_x_15723:
[----:B------:R-:W-:-:S13]  /*0c00*/  ISETP.GE.AND P0, PT, R17, R0, PT ;  /* 0x000000001100720c */ /* 0x000fda0003f06270 */
[----:B------:R-:W-:Y:S05]  /*0c10*/  @P0 BREAK B1 ;  /* 0x0000000000010942 */ /* 0x000fea0003800000 */
[----:B------:R-:W-:Y:S05]  /*0c20*/  @P0 BRA `(.L_x_15725) ;  /* 0x0000000000380947 */ /* 0x000fea0003800000 */
[C---:B-1----:R-:W-:Y:S01]  /*0c30*/  VIADD R6, R17.reuse, UR4 ;  /* 0x0000000411067c36 */ /* 0x042fe20008000000 */
[----:B------:R-:W-:Y:S01]  /*0c40*/  ULDC.64 UR6, c[0x0][0x218] ;  /* 0x0000860000067ab9 */ /* 0x000fe20000000a00 */
[----:B------:R-:W-:-:S03]  /*0c50*/  VIADD R17, R17, 0x80 ;  /* 0x0000008011117836 */ /* 0x000fc60000000000 */
[----:B------:R-:W-:-:S05]  /*0c60*/  IADD3 R6, P0, R6, UR6, RZ ;  /* 0x0000000606067c10 */ /* 0x000fca000ff1e0ff */
[----:B0-----:R-:W-:-:S05]  /*0c70*/  IMAD.X R7, RZ, RZ, UR7, P0 ;  /* 0x00000007ff077e24 */ /* 0x001fca00080e06ff */
[----:B------:R2:W-:Y:S03]  /*0c80*/  STG.E.U8 desc[UR8][R6.64], R4 ;  /* 0x0000000406007986 */ /* 0x0005e6000c101108 */
.L_x_15724:
[----:B------:R-:W-:Y:S05]  /*0c90*/  BSYNC B1 ;  /* 0x0000000000017941 */ /* 0x000fea0003800000 */
.L_x_15720:
[----:B------:R-:W-:-:S13]  /*0ca0*/  ISETP.GE.AND P0, PT, R17, R0, PT ;  /* 0x000000001100720c */ /* 0x000fda0003f06270 */
[----:B--2---:R-:W2:Y:S01]  /*0cb0*/  @!P0 LDC.64 R6, c[0x0][0x218] ;  /* 0x00008600ff068b82 */ /* 0x004ea20000000a00 */
[C---:B-1----:R-:W-:Y:S02]  /*0cc0*/  @!P0 VIADD R5, R17.reuse, UR4 ;  /* 0x0000000411058c36 */ /* 0x042fe40008000000 */
[----:B------:R-:W-:-:S03]  /*0cd0*/  @!P0 VIADD R17, R17, 0x80 ;  /* 0x0000008011118836 */ /* 0x000fc60000000000 */
[----:B--2---:R-:W-:-:S05]  /*0ce0*/  @!P0 IADD3 R4, P1, R5, R6, RZ ;  /* 0x0000000605048210 */ /* 0x004fca0007f3e0ff */
[----:B------:R-:W-:-:S05]  /*0cf0*/  @!P0 IMAD.X R5, RZ, RZ, R7, P1 ;  /* 0x000000ffff058224 */ /* 0x000fca00008e0607 */
[----:B------:R2:W-:Y:S03]  /*0d00*/  @!P0 STG.E.U8 desc[UR8][R4.64], R3 ;  /* 0x0000000304008986 */ /* 0x0005e6000c101108 */
.L_x_15725:
[----:B------:R-:W-:Y:S05]  /*0d10*/  BSYNC B0 ;  /* 0x0000000000007941 */ /* 0x000fea0003800000 */
.L_x_15719:
[----:B------:R-:W-:Y:S05]  /*0d20*/  WARPSYNC.ALL ;  /* 0x0000000000007948 */ /* 0x000fea0003800000 */
[----:B------:R-:W-:-:S13]  /*0d30*/  ISETP.GE.AND P0, PT, R17, R0, PT ;  /* 0x000000001100720c */ /* 0x000fda0003f06270 */
[----:B------:R-:W-:Y:S05]  /*0d40*/  @P0 EXIT ;  /* 0x000000000000094d */ /* 0x000fea0003800000 */
[----:B--2---:R-:W-:Y:S01]  /*0d50*/  VIADD R4, R17, UR4 ;  /* 0x0000000411047c36 */ /* 0x004fe20008000000 */
[----:B------:R-:W-:-:S04]  /*0d60*/  ULDC.64 UR6, c[0x0][0x218] ;  /* 0x0000860000067ab9 */ /* 0x000fc80000000a00 */
[----:B------:R-:W-:-:S05]  /*0d70*/  IADD3 R4, P0, R4, UR6, RZ ;  /* 0x0000000604047c10 */ /* 0x000fca000ff1e0ff */
[----:B------:R-:W-:-:S05]  /*0d80*/  IMAD.X R5, RZ, RZ, UR7, P0 ;  /* 0x00000007ff057e24 */ /* 0x000fca00080e06ff */
[----:B------:R-:W-:Y:S01]  /*0d90*/  STG.E.U8 desc[UR8][R4.64], R2 ;  /* 0x0000000204007986 */ /* 0x000fe2000c101108 */
[----:B------:R-:W-:Y:S05]  /*0da0*/  EXIT ;  /* 0x000000000000794d */ /* 0x000fea0003800000 */
.L_x_15726:
        /* <DEDUP_REMOVED lines=13> */
.L_x_23614:


//--------------------- .text._ZN2at6native29vectorized_elementwise_kernelILi4EZZZNS0_15neg_kernel_cudaERNS_18TensorIteratorBaseEENKUlvE0_clEvENKUlvE0_clEvEUlaE_St5arrayIPcLm2EEEEviT0_T1_ --------------------------
	.section	.text._ZN2at6native29vectorized_elementwise_kernelILi4EZZZNS0_15neg_kernel_cudaERNS_18TensorIteratorBaseEENKUlvE0_clEvENKUlvE0_clEvEUlaE_St5arrayIPcLm2EEEEviT0_T1_,"ax",@progbits
	.align	128
        .global         _ZN2at6native29vectorized_elementwise_kernelILi4EZZZNS0_15neg_kernel_cudaERNS_18TensorIteratorBaseEENKUlvE0_clEvENKUlvE0_clEvEUlaE_St5arrayIPcLm2EEEEviT0_T1_
        .type           _ZN2at6native29vectorized_elementwise_kernelILi4EZZZNS0_15neg_kernel_cudaERNS_18TensorIteratorBaseEENKUlvE0_clEvENKUlvE0_clEvEUlaE_St5arrayIPcLm2EEEEviT0_T1_,@function
        .size           _ZN2at6native29vectorized_elementwise_kernelILi4EZZZNS0_15neg_kernel_cudaERNS_18TensorIteratorBaseEENKUlvE0_clEvENKUlvE0_clEvEUlaE_St5arrayIPcLm2EEEEviT0_T1_,(.L_x_23615 - _ZN2at6native29vectorized_elementwise_kernelILi4EZZZNS0_15neg_kernel_cudaERNS_18TensorIteratorBaseEENKUlvE0_clEvENKUlvE0_clEvEUlaE_St5arrayIPcLm2EEEEviT0_T1_)
        .other          _ZN2at6native29vectorized_elementwise_kernelILi4EZZZNS0_15neg_kernel_cudaERNS_18TensorIteratorBaseEENKUlvE0_clEvENKUlvE0_clEvEUlaE_St5arrayIPcLm2EEEEviT0_T1_,@"STO_CUDA_ENTRY STV_DEFAULT"
_ZN2at6native29vectorized_elementwise_kernelILi4EZZZNS0_15neg_kernel_cudaERNS_18TensorIteratorBaseEENKUlvE0_clEvENKUlvE0_clEvEUlaE_St5arrayIPcLm2EEEEviT0_T1_:
.text._ZN2at6native29vectorized_elementwise_kernelILi4EZZZNS0_15neg_kernel_cudaERNS_18TensorIteratorBaseEENKUlvE0_clEvENKUlvE0_clEvEUlaE_St5arrayIPcLm2EEEEviT0_T1_:
        /* <DEDUP_REMOVED lines=20> */
[----:B0-----:R-:W-:Y:S01]  /*0140*/  IMAD.U32 R2, RZ, RZ, UR5 ;  /* 0x00000005ff027e24 */ /* 0x001fe2000f8e00ff */
[C---:B--2---:R-:W-:Y:S02]  /*0150*/  PRMT R0, R8.reuse, 0x7770, RZ ;  /* 0x0000777008007816 */ /* 0x044fe400000000ff */
[----:B------:R-:W-:Y:S02]  /*0160*/  PRMT R4, R8, 0x7771, RZ ;  /* 0x0000777108047816 */ /* 0x000fe400000000ff */
[C---:B---3--:R-:W-:Y:S01]  /*0170*/  PRMT R6, R9.reuse, 0x7770, RZ ;  /* 0x0000777009067816 */ /* 0x048fe200000000ff */
[----:B------:R-:W-:Y:S01]  /*0180*/  IMAD.MOV R0, RZ, RZ, -R0 ;  /* 0x000000ffff007224 */ /* 0x000fe200078e0a00 */
[----:B------:R-:W-:Y:S01]  /*0190*/  PRMT R7, R9, 0x7771, RZ ;  /* 0x0000777109077816 */ /* 0x000fe200000000ff */
[----:B------:R-:W-:-:S02]  /*01a0*/  IMAD.MOV R4, RZ, RZ, -R4 ;  /* 0x000000ffff047224 */ /* 0x000fc400078e0a04 */
[----:B------:R-:W-:Y:S01]  /*01b0*/  IMAD.MOV R10, RZ, RZ, -R6 ;  /* 0x000000ffff0a7224 */ /* 0x000fe200078e0a06 */
[----:B------:R-:W-:Y:S01]  /*01c0*/  PRMT R3, R0, 0x7710, RZ ;  /* 0x0000771000037816 */ /* 0x000fe200000000ff */
[----:B------:R-:W-:Y:S01]  /*01d0*/  IMAD.MOV R7, RZ, RZ, -R7 ;  /* 0x000000ffff077224 */ /* 0x000fe200078e0a07 */
[----:B------:R-:W-:Y:S02]  /*01e0*/  PRMT R6, R4, 0x7710, RZ ;  /* 0x0000771004067816 */ /* 0x000fe400000000ff */
[----:B------:R-:W-:Y:S02]  /*01f0*/  PRMT R0, R10, 0x7710, RZ ;  /* 0x000077100a007816 */ /* 0x000fe400000000ff */
[----:B------:R-:W-:Y:S02]  /*0200*/  PRMT R7, R7, 0x7710, RZ ;  /* 0x0000771007077816 */ /* 0x000fe400000000ff */
[----:B------:R-:W-:Y:S02]  /*0210*/  PRMT R4, R9, 0x7772, RZ ;  /* 0x0000777209047816 */ /* 0x000fe400000000ff */
[----:B------:R-:W-:-:S02]  /*0220*/  PRMT R7, R7, 0x7604, R0 ;  /* 0x0000760407077816 */ /* 0x000fc40000000000 */
[----:B------:R-:W-:Y:S01]  /*0230*/  PRMT R0, R8, 0x7772, RZ ;  /* 0x0000777208007816 */ /* 0x000fe200000000ff */
[----:B------:R-:W-:Y:S01]  /*0240*/  IMAD.MOV R11, RZ, RZ, -R4 ;  /* 0x000000ffff0b7224 */ /* 0x000fe200078e0a04 */
[----:B------:R-:W-:Y:S02]  /*0250*/  PRMT R4, R9, 0x7773, RZ ;  /* 0x0000777309047816 */ /* 0x000fe400000000ff */
[----:B------:R-:W-:Y:S01]  /*0260*/  PRMT R6, R6, 0x7604, R3 ;  /* 0x0000760406067816 */ /* 0x000fe20000000003 */
[----:B------:R-:W-:Y:S01]  /*0270*/  IMAD.MOV R10, RZ, RZ, -R0 ;  /* 0x000000ffff0a7224 */ /* 0x000fe200078e0a00 */
[----:B------:R-:W-:Y:S01]  /*0280*/  PRMT R0, R8, 0x7773, RZ ;  /* 0x0000777308007816 */ /* 0x000fe200000000ff */
[----:B------:R-:W-:Y:S01]  /*0290*/  IMAD.MOV R4, RZ, RZ, -R4 ;  /* 0x000000ffff047224 */ /* 0x000fe200078e0a04 */
[----:B------:R-:W-:Y:S01]  /*02a0*/  PRMT R8, R11, 0x7710, RZ ;  /* 0x000077100b087816 */ /* 0x000fe200000000ff */
[----:B------:R-:W-:Y:S01]  /*02b0*/  IMAD.U32 R3, RZ, RZ, UR6 ;  /* 0x00000006ff037e24 */ /* 0x000fe2000f8e00ff */
[----:B------:R-:W-:Y:S01]  /*02c0*/  PRMT R9, R10, 0x7710, RZ ;  /* 0x000077100a097816 */ /* 0x000fe200000000ff */
[----:B------:R-:W-:Y:S01]  /*02d0*/  IMAD.MOV R0, RZ, RZ, -R0 ;  /* 0x000000ffff007224 */ /* 0x000fe200078e0a00 */
[----:B------:R-:W-:Y:S01]  /*02e0*/  PRMT R7, R8, 0x7054, R7 ;  /* 0x0000705408077816 */ /* 0x000fe20000000007 */
[----:B------:R-:W-:Y:S01]  /*02f0*/  IMAD.WIDE R2, R5, 0x4, R2 ;  /* 0x0000000405027825 */ /* 0x000fe200078e0202 */
[----:B------:R-:W-:-:S02]  /*0300*/  PRMT R6, R9, 0x7054, R6 ;  /* 0x0000705409067816 */ /* 0x000fc40000000006 */
[----:B------:R-:W-:Y:S02]  /*0310*/  PRMT R9, R0, 0x7710, RZ ;  /* 0x0000771000097816 */ /* 0x000fe400000000ff */
[----:B------:R-:W-:Y:S02]  /*0320*/  PRMT R0, R4, 0x7710, RZ ;  /* 0x0000771004007816 */ /* 0x000fe400000000ff */
[----:B------:R-:W-:Y:S02]  /*0330*/  PRMT R5, R9, 0x654, R6 ;  /* 0x0000065409057816 */ /* 0x000fe40000000006 */
[----:B------:R-:W-:-:S03]  /*0340*/  PRMT R7, R0, 0x654, R7 ;  /* 0x0000065400077816 */ /* 0x000fc60000000007 */
[----:B------:R-:W-:Y:S04]  /*0350*/  STG.E desc[UR8][R2.64], R5 ;  /* 0x0000000502007986 */ /* 0x000fe8000c101908 */
[----:B------:R-:W-:Y:S01]  /*0360*/  STG.E desc[UR8][R2.64+0x200], R7 ;  /* 0x0002000702007986 */ /* 0x000fe2000c101908 */
[----:B------:R-:W-:Y:S05]  /*0370*/  EXIT ;  /* 0x000000000000794d */ /* 0x000fea0003800000 */
.L_x_15727:
        /* <DEDUP_REMOVED lines=118> */
.L_x_15730:
        /* <DEDUP_REMOVED lines=8> */
.L_x_15731:
        /* <DEDUP_REMOVED lines=8> */
.L_x_15732:
        /* <DEDUP_REMOVED lines=9> */
.L_x_15733:
[----:B------:R-:W-:Y:S05]  /*0c70*/  BSYNC B1 ;  /* 0x0000000000017941 */ /* 0x000fea0003800000 */
.L_x_15729:
[----:B------:R-:W-:-:S13]  /*0c80*/  ISETP.GE.AND P0, PT, R17, R0, PT ;  /* 0x000000001100720c */ /* 0x000fda0003f06270 */
[----:B--2---:R-:W2:Y:S01]  /*0c90*/  @!P0 LDC.64 R6, c[0x0][0x218] ;  /* 0x00008600ff068b82 */ /* 0x004ea20000000a00 */
[C---:B-1----:R-:W-:Y:S02]  /*0ca0*/  @!P0 VIADD R5, R17.reuse, UR4 ;  /* 0x0000000411058c36 */ /* 0x042fe40008000000 */
[----:B------:R-:W-:-:S03]  /*0cb0*/  @!P0 VIADD R17, R17, 0x80 ;  /* 0x0000008011118836 */ /* 0x000fc60000000000 */
[----:B--2---:R-:W-:-:S05]  /*0cc0*/  @!P0 IADD3 R4, P1, R5, R6, RZ ;  /* 0x0000000605048210 */ /* 0x004fca0007f3e0ff */
[----:B------:R-:W-:-:S05]  /*0cd0*/  @!P0 IMAD.X R5, RZ, RZ, R7, P1 ;  /* 0x000000ffff058224 */ /* 0x000fca00008e0607 */
[----:B------:R2:W-:Y:S03]  /*0ce0*/  @!P0 STG.E.U8 desc[UR8][R4.64], R3 ;  /* 0x0000000304008986 */ /* 0x0005e6000c101108 */
.L_x_15734:
[----:B------:R-:W-:Y:S05]  /*0cf0*/  BSYNC B0 ;  /* 0x0000000000007941 */ /* 0x000fea0003800000 */
.L_x_15728:
        /* <DEDUP_REMOVED lines=9> */
.L_x_15735:
        /* <DEDUP_REMOVED lines=15> */
.L_x_23615:


//--------------------- .text._ZN2at6native29vectorized_elementwise_kernelILi8EZZZNS0_15neg_kernel_cudaERNS_18TensorIteratorBaseEENKUlvE0_clEvENKUlvE0_clEvEUlaE_St5arrayIPcLm2EEEEviT0_T1_ --------------------------
	.section	.text._ZN2at6native29vectorized_elementwise_kernelILi8EZZZNS0_15neg_kernel_cudaERNS_18TensorIteratorBaseEENKUlvE0_clEvENKUlvE0_clEvEUlaE_St5arrayIPcLm2EEEEviT0_T1_,"ax",@progbits
	.align	128
        .global         _ZN2at6native29vectorized_elementwise_kernelILi8EZZZNS0_15neg_kernel_cudaERNS_18TensorIteratorBaseEENKUlvE0_clEvENKUlvE0_clEvEUlaE_St5arrayIPcLm2EEEEviT0_T1_
        .type           _ZN2at6native29vectorized_elementwise_kernelILi8EZZZNS0_15neg_kernel_cudaERNS_18TensorIteratorBaseEENKUlvE0_clEvENKUlvE0_clEvEUlaE_St5arrayIPcLm2EEEEviT0_T1_,@function
        .size           _ZN2at6native29vectorized_elementwise_kernelILi8EZZZNS0_15neg_kernel_cudaERNS_18TensorIteratorBaseEENKUlvE0_clEvENKUlvE0_clEvEUlaE_St5arrayIPcLm2EEEEviT0_T1_,(.L_x_23616 - _ZN2at6native29vectorized_elementwise_kernelILi8EZZZNS0_15neg_kernel_cudaERNS_18TensorIteratorBaseEENKUlvE0_clEvENKUlvE0_clEvEUlaE_St5arrayIPcLm2EEEEviT0_T1_)
        .other          _ZN2at6native29vectorized_elementwise_kernelILi8EZZZNS0_15neg_kernel_cudaERNS_18TensorIteratorBaseEENKUlvE0_clEvENKUlvE0_clEvEUlaE_St5arrayIPcLm2EEEEviT0_T1_,@"STO_CUDA_ENTRY STV_DEFAULT"
_ZN2at6native29vectorized_elementwise_kernelILi8EZZZNS0_15neg_kernel_cudaERNS_18TensorIteratorBaseEENKUlvE0_clEvENKUlvE0_clEvEUlaE_St5arrayIPcLm2EEEEviT0_T1_:
.text._ZN2at6native29vectorized_elementwise_kernelILi8EZZZNS0_15neg_kernel_cudaERNS_18TensorIteratorBaseEENKUlvE0_clEvENKUlvE0_clEvEUlaE_St5arrayIPcLm2EEEEviT0_T1_:
        /* <DEDUP_REMOVED lines=19> */
[C---:B--2---:R-:W-:Y:S01]  /*0130*/  LOP3.LUT R4, R3.reuse, 0xffff, RZ, 0xc0, !PT ;  /* 0x0000ffff03047812 */ /* 0x044fe200078ec0ff */
[----:B------:R-:W-:Y:S01]  /*0140*/  IMAD.MOV R9, RZ, RZ, -R2 ;  /* 0x000000ffff097224 */ /* 0x000fe200078e0a02 */
[C---:B------:R-:W-:Y:S01]  /*0150*/  PRMT R11, R3.reuse, 0xbb32, RZ ;  /* 0x0000bb32030b7816 */ /* 0x040fe200000000ff */
[----:B------:R-:W-:Y:S01]  /*0160*/  IMAD.MOV R7, RZ, RZ, -R3 ;  /* 0x000000ffff077224 */ /* 0x000fe200078e0a03 */
[C---:B------:R-:W-:Y:S02]  /*0170*/  LOP3.LUT R0, R2.reuse, 0xffff, RZ, 0xc0, !PT ;  /* 0x0000ffff02007812 */ /* 0x040fe400078ec0ff */
[C---:B------:R-:W-:Y:S01]  /*0180*/  PRMT R10, R2.reuse, 0xbb32, RZ ;  /* 0x0000bb32020a7816 */ /* 0x040fe200000000ff */
[----:B------:R-:W-:Y:S01]  /*0190*/  IMAD.MOV R13, RZ, RZ, -R11 ;  /* 0x000000ffff0d7224 */ /* 0x000fe200078e0a0b */
[----:B------:R-:W-:Y:S02]  /*01a0*/  SHF.R.U32.HI R4, RZ, 0x8, R4 ;  /* 0x00000008ff047819 */ /* 0x000fe40000011604 */
[----:B------:R-:W-:Y:S01]  /*01b0*/  PRMT R6, R3, 0x7732, RZ ;  /* 0x0000773203067816 */ /* 0x000fe200000000ff */
[----:B------:R-:W-:Y:S01]  /*01c0*/  IMAD.MOV R11, RZ, RZ, -R10 ;  /* 0x000000ffff0b7224 */ /* 0x000fe200078e0a0a */
[----:B------:R-:W-:Y:S01]  /*01d0*/  PRMT R8, R2, 0x7732, RZ ;  /* 0x0000773202087816 */ /* 0x000fe200000000ff */
[----:B------:R-:W-:Y:S01]  /*01e0*/  IMAD.MOV R12, RZ, RZ, -R4 ;  /* 0x000000ffff0c7224 */ /* 0x000fe200078e0a04 */
[----:B------:R-:W-:Y:S01]  /*01f0*/  SHF.R.U32.HI R0, RZ, 0x8, R0 ;  /* 0x00000008ff007819 */ /* 0x000fe20000011600 */
[----:B------:R-:W-:Y:S01]  /*0200*/  IMAD.U32 R2, RZ, RZ, UR5 ;  /* 0x00000005ff027e24 */ /* 0x000fe2000f8e00ff */
[----:B------:R-:W-:Y:S01]  /*0210*/  PRMT R9, R9, 0x7710, RZ ;  /* 0x0000771009097816 */ /* 0x000fe200000000ff */
[----:B------:R-:W-:Y:S01]  /*0220*/  IMAD.U32 R3, RZ, RZ, UR6 ;  /* 0x00000006ff037e24 */ /* 0x000fe2000f8e00ff */
[----:B------:R-:W-:-:S02]  /*0230*/  SHF.R.U32.HI R6, RZ, 0x8, R6 ;  /* 0x00000008ff067819 */ /* 0x000fc40000011606 */
[----:B------:R-:W-:Y:S01]  /*0240*/  SHF.R.U32.HI R4, RZ, 0x8, R8 ;  /* 0x00000008ff047819 */ /* 0x000fe20000011608 */
[----:B------:R-:W-:Y:S01]  /*0250*/  IMAD.WIDE R2, R5, 0x8, R2 ;  /* 0x0000000805027825 */ /* 0x000fe200078e0202 */
[----:B------:R-:W-:Y:S02]  /*0260*/  PRMT R10, R13, 0x7710, RZ ;  /* 0x000077100d0a7816 */ /* 0x000fe400000000ff */
[----:B------:R-:W-:Y:S01]  /*0270*/  PRMT R8, R11, 0x7710, RZ ;  /* 0x000077100b087816 */ /* 0x000fe200000000ff */
[----:B------:R-:W-:Y:S01]  /*0280*/  IMAD.MOV R13, RZ, RZ, -R0 ;  /* 0x000000ffff0d7224 */ /* 0x000fe200078e0a00 */
[----:B------:R-:W-:Y:S01]  /*0290*/  LOP3.LUT R0, R9, 0xff, RZ, 0xc0, !PT ;  /* 0x000000ff09007812 */ /* 0x000fe200078ec0ff */
[----:B------:R-:W-:Y:S01]  /*02a0*/  IMAD.MOV R11, RZ, RZ, -R4 ;  /* 0x000000ffff0b7224 */ /* 0x000fe200078e0a04 */
[----:B------:R-:W-:Y:S01]  /*02b0*/  PRMT R9, R12, 0x7710, RZ ;  /* 0x000077100c097816 */ /* 0x000fe200000000ff */
[----:B------:R-:W-:Y:S01]  /*02c0*/  IMAD.MOV R12, RZ, RZ, -R6 ;  /* 0x000000ffff0c7224 */ /* 0x000fe200078e0a06 */
[----:B------:R-:W-:-:S02]  /*02d0*/  LOP3.LUT R6, R10, 0xff, RZ, 0xc0, !PT ;  /* 0x000000ff0a067812 */ /* 0x000fc400078ec0ff */
[----:B------:R-:W-:Y:S02]  /*02e0*/  PRMT R7, R7, 0x7710, RZ ;  /* 0x0000771007077816 */ /* 0x000fe400000000ff */
[----:B------:R-:W-:Y:S02]  /*02f0*/  PRMT R13, R13, 0x7710, RZ ;  /* 0x000077100d0d7816 */ /* 0x000fe400000000ff */
[----:B------:R-:W-:Y:S02]  /*0300*/  PRMT R10, R12, 0x7710, RZ ;  /* 0x000077100c0a7816 */ /* 0x000fe400000000ff */
[----:B------:R-:W-:Y:S02]  /*0310*/  PRMT R11, R11, 0x7710, RZ ;  /* 0x000077100b0b7816 */ /* 0x000fe400000000ff */
[----:B------:R-:W-:Y:S02]  /*0320*/  LOP3.LUT R4, R8, 0xff, RZ, 0xc0, !PT ;  /* 0x000000ff08047812 */ /* 0x000fe400078ec0ff */
[----:B------:R-:W-:-:S02]  /*0330*/  LOP3.LUT R8, R9, 0xffff, RZ, 0xc0, !PT ;  /* 0x0000ffff09087812 */ /* 0x000fc400078ec0ff */
[----:B------:R-:W-:Y:S02]  /*0340*/  LOP3.LUT R7, R7, 0xff, RZ, 0xc0, !PT ;  /* 0x000000ff07077812 */ /* 0x000fe400078ec0ff */
[----:B------:R-:W-:Y:S02]  /*0350*/  LOP3.LUT R13, R13, 0xffff, RZ, 0xc0, !PT ;  /* 0x0000ffff0d0d7812 */ /* 0x000fe400078ec0ff */
[----:B------:R-:W-:Y:S02]  /*0360*/  LOP3.LUT R9, R10, 0xffff, RZ, 0xc0, !PT ;  /* 0x0000ffff0a097812 */ /* 0x000fe400078ec0ff */
[----:B------:R-:W-:Y:S02]  /*0370*/  LOP3.LUT R11, R11, 0xffff, RZ, 0xc0, !PT ;  /* 0x0000ffff0b0b7812 */ /* 0x000fe400078ec0ff */
[----:B------:R-:W-:Y:S02]  /*0380*/  PRMT R7, R8, 0x7604, R7 ;  /* 0x0000760408077816 */ /* 0x000fe40000000007 */
[----:B------:R-:W-:-:S02]  /*0390*/  PRMT R13, R13, 0x7604, R0 ;  /* 0x000076040d0d7816 */ /* 0x000fc40000000000 */
[----:B------:R-:W-:Y:S02]  /*03a0*/  PRMT R6, R9, 0x7604, R6 ;  /* 0x0000760409067816 */ /* 0x000fe40000000006 */
[----:B------:R-:W-:Y:S02]  /*03b0*/  PRMT R4, R11, 0x7604, R4 ;  /* 0x000076040b047816 */ /* 0x000fe40000000004 */
[----:B------:R-:W-:Y:S02]  /*03c0*/  PRMT R5, R7, 0x5410, R6 ;  /* 0x0000541007057816 */ /* 0x000fe40000000006 */
[----:B------:R-:W-:-:S05]  /*03d0*/  PRMT R4, R13, 0x5410, R4 ;  /* 0x000054100d047816 */ /* 0x000fca0000000004 */
[----:B------:R-:W-:Y:S01]  /*03e0*/  STG.E.64 desc[UR8][R2.64], R4 ;  /* 0x0000000402007986 */ /* 0x000fe2000c101b08 */
[----:B------:R-:W-:Y:S05]  /*03f0*/  EXIT ;  /* 0x000000000000794d */ /* 0x000fea0003800000 */
.L_x_15736:
        /* <DEDUP_REMOVED lines=118> */
.L_x_15739:
        /* <DEDUP_REMOVED lines=8> */
.L_x_15740:
        /* <DEDUP_REMOVED lines=8> */
.L_x_15741:
        /* <DEDUP_REMOVED lines=9> */
.L_x_15742:
[----:B------:R-:W-:Y:S05]  /*0cf0*/  BSYNC B1 ;  /* 0x0000000000017941 */ /* 0x000fea0003800000 */
.L_x_15738:
[----:B------:R-:W-:-:S13]  /*0d00*/  ISETP.GE.AND P0, PT, R17, R0, PT ;  /* 0x000000001100720c */ /* 0x000fda0003f06270 */
[----:B--2---:R-:W2:Y:S01]  /*0d10*/  @!P0 LDC.64 R6, c[0x0][0x218] ;  /* 0x00008600ff068b82 */ /* 0x004ea20000000a00 */
[C---:B-1----:R-:W-:Y:S02]  /*0d20*/  @!P0 VIADD R5, R17.reuse, UR4 ;  /* 0x0000000411058c36 */ /* 0x042fe40008000000 */
[----:B------:R-:W-:-:S03]  /*0d30*/  @!P0 VIADD R17, R17, 0x80 ;  /* 0x0000008011118836 */ /* 0x000fc60000000000 */
[----:B--2---:R-:W-:-:S05]  /*0d40*/  @!P0 IADD3 R4, P1, R5, R6, RZ ;  /* 0x0000000605048210 */ /* 0x004fca0007f3e0ff */
[----:B------:R-:W-:-:S05]  /*0d50*/  @!P0 IMAD.X R5, RZ, RZ, R7, P1 ;  /* 0x000000ffff058224 */ /* 0x000fca00008e0607 */
[----:B------:R2:W-:Y:S03]  /*0d60*/  @!P0 STG.E.U8 desc[UR8][R4.64], R3 ;  /* 0x0000000304008986 */ /* 0x0005e6000c101108 */
.L_x_15743:
[----:B------:R-:W-:Y:S05]  /*0d70*/  BSYNC B0 ;  /* 0x0000000000007941 */ /* 0x000fea0003800000 */
.L_x_15737:
        /* <DEDUP_REMOVED lines=9> */
.L_x_15744:
        /* <DEDUP_REMOVED lines=15> */
.L_x_23616:


//--------------------- .text._ZN2at6native18elementwise_kernelILi128ELi4EZNS0_15gpu_kernel_implIZZZNS0_15neg_kernel_cudaERNS_18TensorIteratorBaseEENKUlvE0_clEvENKUlvE_clEvEUlhE_EEvS4_RKT_EUliE_EEviT1_ --------------------------
	.section	.text._ZN2at6native18elementwise_kernelILi128ELi4EZNS0_15gpu_kernel_implIZZZNS0_15neg_kernel_cudaERNS_18TensorIteratorBaseEENKUlvE0_clEvENKUlvE_clEvEUlhE_EEvS4_RKT_EUliE_EEviT1_,"ax",@progbits
	.align	128
        .global         _ZN2at6native18elementwise_kernelILi128ELi4EZNS0_15gpu_kernel_implIZZZNS0_15neg_kernel_cudaERNS_18TensorIteratorBaseEENKUlvE0_clEvENKUlvE_clEvEUlhE_EEvS4_RKT_EUliE_EEviT1_
        .type           _ZN2at6native18elementwise_kernelILi128ELi4EZNS0_15gpu_kernel_implIZZZNS0_15neg_kernel_cudaERNS_18TensorIteratorBaseEENKUlvE0_clEvENKUlvE_clEvEUlhE_EEvS4_RKT_EUliE_EEviT1_,@function
        .size           _ZN2at6native18elementwise_kernelILi128ELi4EZNS0_15gpu_kernel_implIZZZNS0_15neg_kernel_cudaERNS_18TensorIteratorBaseEENKUlvE0_clEvENKUlvE_clEvEUlhE_EEvS4_RKT_EUliE_EEviT1_,(.L_x_23617 - _ZN2at6native18elementwise_kernelILi128ELi4EZNS0_15gpu_kernel_implIZZZNS0_15neg_kernel_cudaERNS_18TensorIteratorBaseEENKUlvE0_clEvENKUlvE_clEvEUlhE_EEvS4_RKT_EUliE_EEviT1_)
        .other          _ZN2at6native18elementwise_kernelILi128ELi4EZNS0_15gpu_kernel_implIZZZNS0_15neg_kernel_cudaERNS_18TensorIteratorBaseEENKUlvE0_clEvENKUlvE_clEvEUlhE_EEvS4_RKT_EUliE_EEviT1_,@"STO_CUDA_ENTRY STV_DEFAULT"
_ZN2at6native18elementwise_kernelILi128ELi4EZNS0_15gpu_kernel_implIZZZNS0_15neg_kernel_cudaERNS_18TensorIteratorBaseEENKUlvE0_clEvENKUlvE_clEvEUlhE_EEvS4_RKT_EUliE_EEviT1_:
.text._ZN2at6native18elementwise_kernelILi128ELi4EZNS0_15gpu_kernel_implIZZZNS0_15neg_kernel_cudaERNS_18TensorIteratorBaseEENKUlvE0_clEvENKUlvE_clEvEUlhE_EEvS4_RKT_EUliE_EEviT1_:
        /* <DEDUP_REMOVED lines=313> */
.L_x_15747:
        /* <DEDUP_REMOVED lines=20> */
.L_x_15751:
[----:B------:R0:W5:Y:S01]  /*14d0*/  LDG.E.U8 R0, desc[UR36][R4.64] ;  /* 0x0000002404007981 */ /* 0x000162000c1e1100 */
[----:B------:R-:W-:Y:S05]  /*14e0*/  BRA `(.L_x_15753) ;  /* 0x0000000c00647947 */ /* 0x000fea0003800000 */
.L_x_15750:
        /* <DEDUP_REMOVED lines=8> */
.L_x_15755:
[----:B------:R3:W5:Y:S01]  /*1570*/  LDG.E.U8 R0, desc[UR36][R4.64] ;  /* 0x0000002404007981 */ /* 0x000762000c1e1100 */
[----:B------:R-:W-:Y:S05]  /*1580*/  BRA `(.L_x_15753) ;  /* 0x0000000c003c7947 */ /* 0x000fea0003800000 */
.L_x_15754:
[----:B------:R0:W5:Y:S01]  /*1590*/  LDG.E.U16 R0, desc[UR36][R4.64] ;  /* 0x0000002404007981 */ /* 0x000162000c1e1500 */
[----:B------:R-:W-:Y:S05]  /*15a0*/  BRA `(.L_x_15753) ;  /* 0x0000000c00347947 */ /* 0x000fea0003800000 */
.L_x_15749:
        /* <DEDUP_REMOVED lines=10> */
.L_x_15757:
[----:B------:R-:W2:Y:S02]  /*1650*/  LDG.E.U16 R2, desc[UR36][R4.64] ;  /* 0x0000002404027981 */ /* 0x000ea4000c1e1500 */
[----:B--2---:R-:W-:-:S06]  /*1660*/  HADD2.F32 R2, -RZ, R2.H0_H0 ;  /* 0x20000002ff027230 */ /* 0x004fcc0000004100 */
[----:B------:R-:W0:Y:S02]  /*1670*/  F2I.S64.TRUNC R2, R2 ;  /* 0x0000000200027311 */ /* 0x000e24000020d900 */
[----:B0-----:R-:W-:Y:S01]  /*1680*/  PRMT R0, R2, 0x7610, R0 ;  /* 0x0000761002007816 */ /* 0x001fe20000000000 */
[----:B------:R-:W-:Y:S06]  /*1690*/  BRA `(.L_x_15753) ;  /* 0x0000000800f87947 */ /* 0x000fec0003800000 */
.L_x_15756:
        /* <DEDUP_REMOVED lines=10> */
.L_x_15759:
[----:B------:R-:W2:Y:S02]  /*1740*/  LDG.E.U16 R4, desc[UR36][R4.64] ;  /* 0x0000002404047981 */ /* 0x000ea4000c1e1500 */
[----:B--2---:R-:W-:-:S06]  /*1750*/  HADD2.F32 R2, -RZ, R4.H0_H0 ;  /* 0x20000004ff027230 */ /* 0x004fcc0000004100 */
[----:B------:R-:W0:Y:S02]  /*1760*/  F2I.S64.TRUNC R2, R2 ;  /* 0x0000000200027311 */ /* 0x000e24000020d900 */
[----:B0-----:R-:W-:Y:S01]  /*1770*/  PRMT R0, R2, 0x7610, R0 ;  /* 0x0000761002007816 */ /* 0x001fe20000000000 */
[----:B------:R-:W-:Y:S06]  /*1780*/  BRA `(.L_x_15753) ;  /* 0x0000000800bc7947 */ /* 0x000fec0003800000 */
.L_x_15758:
[----:B------:R-:W2:Y:S02]  /*1790*/  LDG.E.64 R2, desc[UR36][R4.64] ;  /* 0x0000002404027981 */ /* 0x000ea4000c1e1b00 */
[----:B--2---:R-:W0:Y:S02]  /*17a0*/  F2I.S64.F64.TRUNC R2, R2 ;  /* 0x0000000200027311 */ /* 0x004e24000030d900 */
[----:B0-----:R-:W-:Y:S01]  /*17b0*/  PRMT R0, R2, 0x7610, R0 ;  /* 0x0000761002007816 */ /* 0x001fe20000000000 */
[----:B------:R-:W-:Y:S06]  /*17c0*/  BRA `(.L_x_15753) ;  /* 0x0000000800ac7947 */ /* 0x000fec0003800000 */
.L_x_15748:
        /* <DEDUP_REMOVED lines=12> */
.L_x_15762:
[----:B------:R-:W2:Y:S02]  /*1890*/  LDG.E.64 R4, desc[UR36][R4.64] ;  /* 0x0000002404047981 */ /* 0x000ea4000c1e1b00 */
[----:B--2---:R-:W0:Y:S02]  /*18a0*/  F2I.S64.F64.TRUNC R2, R4 ;  /* 0x0000000400027311 */ /* 0x004e24000030d900 */
[----:B0-----:R-:W-:Y:S01]  /*18b0*/  PRMT R0, R2, 0x7610, R0 ;  /* 0x0000761002007816 */ /* 0x001fe20000000000 */
[----:B------:R-:W-:Y:S06]  /*18c0*/  BRA `(.L_x_15753) ;  /* 0x00000008006c7947 */ /* 0x000fec0003800000 */
.L_x_15761:
        /* <DEDUP_REMOVED lines=28> */
.L_x_15764:
        /* <DEDUP_REMOVED lines=15> */
.L_x_15763:
[----:B------:R-:W2:Y:S02]  /*1b80*/  LDG.E.U16 R2, desc[UR36][R4.64] ;  /* 0x0000002404027981 */ /* 0x000ea4000c1e1500 */
[----:B--2---:R-:W-:-:S06]  /*1b90*/  IMAD.U32 R2, R2, 0x10000, RZ ;  /* 0x0001000002027824 */ /* 0x004fcc00078e00ff */
[----:B------:R-:W0:Y:S02]  /*1ba0*/  F2I.S64.TRUNC R2, R2 ;  /* 0x0000000200027311 */ /* 0x000e24000020d900 */
[----:B0-----:R-:W-:Y:S01]  /*1bb0*/  PRMT R0, R2, 0x7610, R0 ;  /* 0x0000761002007816 */ /* 0x001fe20000000000 */
[----:B------:R-:W-:Y:S06]  /*1bc0*/  BRA `(.L_x_15753) ;  /* 0x0000000400ac7947 */ /* 0x000fec0003800000 */
.L_x_15760:
        /* <DEDUP_REMOVED lines=10> */
.L_x_15767:
        /* <DEDUP_REMOVED lines=21> */
.L_x_15771:
[----:B------:R-:W-:Y:S05]  /*1dc0*/  BSYNC B1 ;  /* 0x0000000000017941 */ /* 0x000fea0003800000 */
.L_x_15770:
[----:B------:R-:W-:Y:S01]  /*1dd0*/  IMAD.SHL.U32 R2, R2, 0x100000, RZ ;  /* 0x0010000002027824 */ /* 0x000fe200078e00ff */
[----:B------:R-:W-:-:S04]  /*1de0*/  LEA R3, R0, 0x3b800000, 0x17 ;  /* 0x3b80000000037811 */ /* 0x000fc800078eb8ff */
[----:B------:R-:W-:-:S07]  /*1df0*/  LOP3.LUT R2, R3, R2, R4, 0xfe, !PT ;  /* 0x0000000203027212 */ /* 0x000fce00078efe04 */
.L_x_15769:
[----:B------:R-:W-:Y:S05]  /*1e00*/  BSYNC B0 ;  /* 0x0000000000007941 */ /* 0x000fea0003800000 */
.L_x_15768:
[----:B------:R-:W0:Y:S02]  /*1e10*/  F2I.S64.TRUNC R2, R2 ;  /* 0x0000000200027311 */ /* 0x000e24000020d900 */
[----:B0-----:R-:W-:Y:S01]  /*1e20*/  PRMT R0, R2, 0x7610, R0 ;  /* 0x0000761002007816 */ /* 0x001fe20000000000 */
[----:B------:R-:W-:Y:S06]  /*1e30*/  BRA `(.L_x_15753) ;  /* 0x0000000400107947 */ /* 0x000fec0003800000 */
.L_x_15766:
        /* <DEDUP_REMOVED lines=21> */
.L_x_15775:
[----:B------:R-:W-:Y:S05]  /*1f90*/  BSYNC B1 ;  /* 0x0000000000017941 */ /* 0x000fea0003800000 */
.L_x_15774:
[----:B------:R-:W-:Y:S01]  /*1fa0*/  IMAD.SHL.U32 R2, R2, 0x200000, RZ ;  /* 0x0020000002027824 */ /* 0x000fe200078e00ff */
[----:B------:R-:W-:-:S04]  /*1fb0*/  LEA R3, R0, 0x37800000, 0x17 ;  /* 0x3780000000037811 */ /* 0x000fc800078eb8ff */
[----:B------:R-:W-:-:S07]  /*1fc0*/  LOP3.LUT R2, R3, R2, R4, 0xfe, !PT ;  /* 0x0000000203027212 */ /* 0x000fce00078efe04 */
.L_x_15773:
[----:B------:R-:W-:Y:S05]  /*1fd0*/  BSYNC B0 ;  /* 0x0000000000007941 */ /* 0x000fea0003800000 */
.L_x_15772:
[----:B------:R-:W0:Y:S02]  /*1fe0*/  F2I.S64.TRUNC R2, R2 ;  /* 0x0000000200027311 */ /* 0x000e24000020d900 */
[----:B0-----:R-:W-:Y:S01]  /*1ff0*/  PRMT R0, R2, 0x7610, R0 ;  /* 0x0000761002007816 */ /* 0x001fe20000000000 */
[----:B------:R-:W-:Y:S06]  /*2000*/  BRA `(.L_x_15753) ;  /* 0x00000000009c7947 */ /* 0x000fec0003800000 */
.L_x_15765:
        /* <DEDUP_REMOVED lines=14> */
.L_x_15779:
[----:B------:R-:W-:Y:S05]  /*20f0*/  BSYNC B0 ;  /* 0x0000000000007941 */ /* 0x000fea0003800000 */
.L_x_15778:
[----:B------:R-:W0:Y:S02]  /*2100*/  F2I.S64.TRUNC R2, R2 ;  /* 0x0000000200027311 */ /* 0x000e24000020d900 */
[----:B0-----:R-:W-:Y:S01]  /*2110*/  PRMT R0, R2, 0x7610, R0 ;  /* 0x0000761002007816 */ /* 0x001fe20000000000 */
[----:B------:R-:W-:Y:S06]  /*2120*/  BRA `(.L_x_15753) ;  /* 0x0000000000547947 */ /* 0x000fec0003800000 */
.L_x_15752:
        /* <DEDUP_REMOVED lines=16> */
.L_x_15780:
[----:B------:R-:W-:Y:S01]  /*2230*/  PRMT R0, RZ, 0x7610, R0 ;  /* 0x00007610ff007816 */ /* 0x000fe20000000000 */
[----:B------:R-:W-:Y:S06]  /*2240*/  BRA `(.L_x_15753) ;  /* 0x00000000000c7947 */ /* 0x000fec0003800000 */
.L_x_15777:
[----:B------:R2:W5:Y:S01]  /*2250*/  LDG.E.U8 R0, desc[UR36][R4.64] ;  /* 0x0000002404007981 */ /* 0x000562000c1e1100 */
[----:B------:R-:W-:Y:S05]  /*2260*/  BRA `(.L_x_15753) ;  /* 0x0000000000047947 */ /* 0x000fea0003800000 */
.L_x_15776:
[----:B------:R1:W5:Y:S02]  /*2270*/  LDG.E.U8 R0, desc[UR36][R4.64] ;  /* 0x0000002404007981 */ /* 0x000364000c1e1100 */
.L_x_15753:
        /* <DEDUP_REMOVED lines=16> */
.L_x_15784:
[----:B------:R3:W-:Y:S01]  /*2380*/  STG.E.U8 desc[UR36][R16.64], R3 ;  /* 0x0000000310007986 */ /* 0x0007e2000c101124 */
[----:B------:R-:W-:Y:S05]  /*2390*/  BRA `(.L_x_15786) ;  /* 0x0000000c00987947 */ /* 0x000fea0003800000 */
.L_x_15783:
        /* <DEDUP_REMOVED lines=10> */
.L_x_15788:
[----:B------:R-:W-:-:S05]  /*2440*/  LOP3.LUT R3, R3, 0xff, RZ, 0xc0, !PT ;  /* 0x000000ff03037812 */ /* 0x000fca00078ec0ff */
[----:B------:R1:W-:Y:S01]  /*2450*/  STG.E desc[UR36][R16.64], R3 ;  /* 0x0000000310007986 */ /* 0x0003e2000c101924 */
[----:B------:R-:W-:Y:S05]  /*2460*/  BRA `(.L_x_15786) ;  /* 0x0000000c00647947 */ /* 0x000fea0003800000 */
.L_x_15787:
[----:B------:R-:W-:-:S05]  /*2470*/  LOP3.LUT R3, R3, 0xff, RZ, 0xc0, !PT ;  /* 0x000000ff03037812 */ /* 0x000fca00078ec0ff */
[----:B------:R2:W-:Y:S01]  /*2480*/  STG.E.U16 desc[UR36][R16.64], R3 ;  /* 0x0000000310007986 */ /* 0x0005e2000c101524 */
[----:B------:R-:W-:Y:S05]  /*2490*/  BRA `(.L_x_15786) ;  /* 0x0000000c00587947 */ /* 0x000fea0003800000 */
.L_x_15782:
[----:B------:R-:W-:-:S13]  /*24a0*/  ISETP.GT.AND P0, PT, R2, 0x6, PT ;  /* 0x000000060200780c */ /* 0x000fda0003f04270 */
[----:B------:R-:W-:Y:S05]  /*24b0*/  @P0 BRA `(.L_x_15789) ;  /* 0x0000000000340947 */ /* 0x000fea0003800000 */
[----:B------:R-:W-:-:S13]  /*24c0*/  ISETP.NE.AND P0, PT, R2, 0x5, PT ;  /* 0x000000050200780c */ /* 0x000fda0003f05270 */
[----:B------:R-:W-:Y:S05]  /*24d0*/  @!P0 BRA `(.L_x_15790) ;  /* 0x0000000000188947 */ /* 0x000fea0003800000 */
[----:B------:R-:W-:-:S13]  /*24e0*/  ISETP.NE.AND P0, PT, R2, 0x6, PT ;  /* 0x000000060200780c */ /* 0x000fda0003f05270 */
[----:B------:R-:W-:Y:S05]  /*24f0*/  @P0 BRA `(.L_x_15785) ;  /* 0x0000000800e40947 */ /* 0x000fea0003800000 */
[----:B------:R-:W-:-:S06]  /*2500*/  LOP3.LUT R3, R3, 0xff, RZ, 0xc0, !PT ;  /* 0x000000ff03037812 */ /* 0x000fcc00078ec0ff */
[----:B------:R-:W0:Y:S02]  /*2510*/  I2F.U16 R3, R3 ;  /* 0x0000000300037306 */ /* 0x000e240000101000 */
[----:B0-----:R0:W-:Y:S01]  /*2520*/  STG.E desc[UR36][R16.64], R3 ;  /* 0x0000000310007986 */ /* 0x0011e2000c101924 */
[----:B------:R-:W-:Y:S05]  /*2530*/  BRA `(.L_x_15786) ;  /* 0x0000000c00307947 */ /* 0x000fea0003800000 */
.L_x_15790:
[----:B------:R-:W-:-:S04]  /*2540*/  LOP3.LUT R3, R3, 0xff, RZ, 0xc0, !PT ;  /* 0x000000ff03037812 */ /* 0x000fc800078ec0ff */
[----:B------:R-:W0:Y:S02]  /*2550*/  I2F.U16 R0, R3 ;  /* 0x0000000300007306 */ /* 0x000e240000101000 */
[----:B0-----:R-:W-:-:S05]  /*2560*/  F2FP.F16.F32.PACK_AB R0, RZ, R0 ;  /* 0x00000000ff00723e */ /* 0x001fca00000000ff */
[----:B------:R0:W-:Y:S01]  /*2570*/  STG.E.U16 desc[UR36][R16.64], R0 ;  /* 0x0000000010007986 */ /* 0x0001e2000c101524 */
[----:B------:R-:W-:Y:S05]  /*2580*/  BRA `(.L_x_15786) ;  /* 0x0000000c001c7947 */ /* 0x000fea0003800000 */
.L_x_15789:
[----:B------:R-:W-:-:S13]  /*2590*/  ISETP.NE.AND P0, PT, R2, 0x7, PT ;  /* 0x000000070200780c */ /* 0x000fda0003f05270 */
[----:B------:R-:W-:Y:S05]  /*25a0*/  @!P0 BRA `(.L_x_15791) ;  /* 0x00000000003c8947 */ /* 0x000fea0003800000 */
[----:B------:R-:W-:-:S13]  /*25b0*/  ISETP.NE.AND P0, PT, R2, 0x8, PT ;  /* 0x000000080200780c */ /* 0x000fda0003f05270 */
[----:B------:R-:W-:Y:S05]  /*25c0*/  @!P0 BRA `(.L_x_15792) ;  /* 0x00000000001c8947 */ /* 0x000fea0003800000 */
[----:B------:R-:W-:-:S13]  /*25d0*/  ISETP.NE.AND P0, PT, R2, 0x9, PT ;  /* 0x000000090200780c */ /* 0x000fda0003f05270 */
[----:B------:R-:W-:Y:S05]  /*25e0*/  @P0 BRA `(.L_x_15785) ;  /* 0x0000000800a80947 */ /* 0x000fea0003800000 */
[----:B------:R-:W-:Y:S01]  /*25f0*/  LOP3.LUT R3, R3, 0xff, RZ, 0xc0, !PT ;  /* 0x000000ff03037812 */ /* 0x000fe200078ec0ff */
[----:B------:R-:W-:-:S03]  /*2600*/  IMAD.MOV.U32 R5, RZ, RZ, RZ ;  /* 0x000000ffff057224 */ /* 0x000fc600078e00ff */
[----:B------:R-:W0:Y:S02]  /*2610*/  I2F.U16 R4, R3 ;  /* 0x0000000300047306 */ /* 0x000e240000101000 */
[----:B0-----:R0:W-:Y:S01]  /*2620*/  STG.E.64 desc[UR36][R16.64], R4 ;  /* 0x0000000410007986 */ /* 0x0011e2000c101b24 */
[----:B------:R-:W-:Y:S05]  /*2630*/  BRA `(.L_x_15786) ;  /* 0x0000000800f07947 */ /* 0x000fea0003800000 */
.L_x_15792:
[----:B------:R-:W-:-:S06]  /*2640*/  LOP3.LUT R3, R3, 0xff, RZ, 0xc0, !PT ;  /* 0x000000ff03037812 */ /* 0x000fcc00078ec0ff */
[----:B------:R-:W0:Y:S02]  /*2650*/  I2F.U16 R3, R3 ;  /* 0x0000000300037306 */ /* 0x000e240000101000 */
[----:B0-----:R-:W-:-:S04]  /*2660*/  F2FP.F16.F32.PACK_AB R3, RZ, R3 ;  /* 0x00000003ff03723e */ /* 0x001fc800000000ff */
[----:B------:R-:W-:-:S05]  /*2670*/  PRMT R3, R3, 0x5410, RZ ;  /* 0x0000541003037816 */ /* 0x000fca00000000ff */
[----:B------:R0:W-:Y:S01]  /*2680*/  STG.E desc[UR36][R16.64], R3 ;  /* 0x0000000310007986 */ /* 0x0001e2000c101924 */
[----:B------:R-:W-:Y:S05]  /*2690*/  BRA `(.L_x_15786) ;  /* 0x0000000800d87947 */ /* 0x000fea0003800000 */
.L_x_15791:
[----:B------:R-:W-:-:S06]  /*26a0*/  LOP3.LUT R3, R3, 0xff, RZ, 0xc0, !PT ;  /* 0x000000ff03037812 */ /* 0x000fcc00078ec0ff */
[----:B------:R-:W0:Y:S02]  /*26b0*/  I2F.F64.U16 R2, R3 ;  /* 0x0000000300027312 */ /* 0x000e240000101800 */
[----:B0-----:R0:W-:Y:S01]  /*26c0*/  STG.E.64 desc[UR36][R16.64], R2 ;  /* 0x0000000210007986 */ /* 0x0011e2000c101b24 */
[----:B------:R-:W-:Y:S05]  /*26d0*/  BRA `(.L_x_15786) ;  /* 0x0000000800c87947 */ /* 0x000fea0003800000 */
.L_x_15781:
        /* <DEDUP_REMOVED lines=12> */
.L_x_15795:
[----:B------:R-:W-:Y:S02]  /*27a0*/  LOP3.LUT R4, R3, 0xff, RZ, 0xc0, !PT ;  /* 0x000000ff03047812 */ /* 0x000fe400078ec0ff */
[----:B------:R-:W-:-:S04]  /*27b0*/  CS2R R6, SRZ ;  /* 0x0000000000067805 */ /* 0x000fc8000001ff00 */
[----:B------:R-:W0:Y:S02]  /*27c0*/  I2F.F64.U16 R4, R4 ;  /* 0x0000000400047312 */ /* 0x000e240000101800 */
[----:B0-----:R0:W-:Y:S01]  /*27d0*/  STG.E.128 desc[UR36][R16.64], R4 ;  /* 0x0000000410007986 */ /* 0x0011e2000c101d24 */
[----:B------:R-:W-:Y:S05]  /*27e0*/  BRA `(.L_x_15786) ;  /* 0x0000000800847947 */ /* 0x000fea0003800000 */
.L_x_15794:
[----:B------:R-:W-:-:S13]  /*27f0*/  ISETP.NE.AND P0, PT, R2, 0xf, PT ;  /* 0x0000000f0200780c */ /* 0x000fda0003f05270 */
[----:B------:R-:W-:Y:S05]  /*2800*/  @!P0 BRA `(.L_x_15796) ;  /* 0x0000000000bc8947 */ /* 0x000fea0003800000 */
[----:B------:R-:W-:-:S13]  /*2810*/  ISETP.NE.AND P0, PT, R2, 0x17, PT ;  /* 0x000000170200780c */ /* 0x000fda0003f05270 */
[----:B------:R-:W-:Y:S05]  /*2820*/  @!P0 BRA `(.L_x_15797) ;  /* 0x0000000000588947 */ /* 0x000fea0003800000 */
[----:B------:R-:W-:-:S13]  /*2830*/  ISETP.NE.AND P0, PT, R2, 0x18, PT ;  /* 0x000000180200780c */ /* 0x000fda0003f05270 */
[----:B------:R-:W-:Y:S05]  /*2840*/  @P0 BRA `(.L_x_15785) ;  /* 0x0000000800100947 */ /* 0x000fea0003800000 */
[----:B------:R-:W-:Y:S01]  /*2850*/  LOP3.LUT R4, R3, 0xff, RZ, 0xc0, !PT ;  /* 0x000000ff03047812 */ /* 0x000fe200078ec0ff */
[----:B------:R-:W-:Y:S03]  /*2860*/  BSSY B0, `(.L_x_15798) ;  /* 0x000000f000007945 */ /* 0x000fe60003800000 */
[----:B------:R-:W0:Y:S02]  /*2870*/  I2F.U16 R5, R4 ;  /* 0x0000000400057306 */ /* 0x000e240000101000 */
[C---:B0-----:R-:W-:Y:S02]  /*2880*/  LOP3.LUT R2, R5.reuse, 0x7fffffff, RZ, 0xc0, !PT ;  /* 0x7fffffff05027812 */ /* 0x041fe400078ec0ff */
[----:B------:R-:W-:Y:S02]  /*2890*/  LOP3.LUT R0, R5, 0x80000000, RZ, 0xc0, !PT ;  /* 0x8000000005007812 */ /* 0x000fe400078ec0ff */
[----:B------:R-:W-:-:S02]  /*28a0*/  ISETP.GT.U32.AND P0, PT, R2, 0x43efffff, PT ;  /* 0x43efffff0200780c */ /* 0x000fc40003f04070 */
        /* <DEDUP_REMOVED lines=10> */
.L_x_15799:
[----:B------:R-:W-:Y:S05]  /*2950*/  BSYNC B0 ;  /* 0x0000000000007941 */ /* 0x000fea0003800000 */
.L_x_15798:
[----:B------:R-:W-:-:S05]  /*2960*/  LOP3.LUT R3, R0, R3, RZ, 0xfc, !PT ;  /* 0x0000000300037212 */ /* 0x000fca00078efcff */
[----:B------:R0:W-:Y:S01]  /*2970*/  STG.E.U8 desc[UR36][R16.64], R3 ;  /* 0x0000000310007986 */ /* 0x0001e2000c101124 */
[----:B------:R-:W-:Y:S05]  /*2980*/  BRA `(.L_x_15786) ;  /* 0x00000008001c7947 */ /* 0x000fea0003800000 */
.L_x_15797:
[----:B------:R-:W-:Y:S01]  /*2990*/  LOP3.LUT R3, R3, 0xff, RZ, 0xc0, !PT ;  /* 0x000000ff03037812 */ /* 0x000fe200078ec0ff */
[----:B------:R-:W-:Y:S05]  /*29a0*/  BSSY B0, `(.L_x_15800) ;  /* 0x0000010000007945 */ /* 0x000fea0003800000 */
[----:B------:R-:W0:Y:S02]  /*29b0*/  I2F.U16 R3, R3 ;  /* 0x0000000300037306 */ /* 0x000e240000101000 */
        /* <DEDUP_REMOVED lines=11> */
.L_x_15801:
[----:B------:R-:W-:Y:S01]  /*2a70*/  IMAD.MOV.U32 R0, RZ, RZ, 0x7f ;  /* 0x0000007fff007424 */ /* 0x000fe200078e00ff */
[----:B------:R-:W-:-:S04]  /*2a80*/  ISETP.GT.U32.AND P0, PT, R2, 0x7f800000, PT ;  /* 0x7f8000000200780c */ /* 0x000fc80003f04070 */
[----:B------:R-:W-:-:S09]  /*2a90*/  SEL R0, R0, 0x7c, P0 ;  /* 0x0000007c00007807 */ /* 0x000fd20000000000 */
.L_x_15802:
[----:B------:R-:W-:Y:S05]  /*2aa0*/  BSYNC B0 ;  /* 0x0000000000007941 */ /* 0x000fea0003800000 */
.L_x_15800:
[----:B------:R-:W-:-:S04]  /*2ab0*/  LOP3.LUT R2, R3, 0x80000000, RZ, 0xc0, !PT ;  /* 0x8000000003027812 */ /* 0x000fc800078ec0ff */
[----:B------:R-:W-:-:S04]  /*2ac0*/  SHF.R.U32.HI R3, RZ, 0x18, R2 ;  /* 0x00000018ff037819 */ /* 0x000fc80000011602 */
[----:B------:R-:W-:-:S05]  /*2ad0*/  LOP3.LUT R3, R0, R3, RZ, 0xfc, !PT ;  /* 0x0000000300037212 */ /* 0x000fca00078efcff */
[----:B------:R0:W-:Y:S01]  /*2ae0*/  STG.E.U8 desc[UR36][R16.64], R3 ;  /* 0x0000000310007986 */ /* 0x0001e2000c101124 */
[----:B------:R-:W-:Y:S05]  /*2af0*/  BRA `(.L_x_15786) ;  /* 0x0000000400c07947 */ /* 0x000fea0003800000 */
.L_x_15796:
[----:B------:R-:W-:-:S04]  /*2b00*/  LOP3.LUT R3, R3, 0xff, RZ, 0xc0, !PT ;  /* 0x000000ff03037812 */ /* 0x000fc800078ec0ff */
[----:B------:R-:W0:Y:S02]  /*2b10*/  I2F.U16 R0, R3 ;  /* 0x0000000300007306 */ /* 0x000e240000101000 */
[----:B0-----:R-:W-:-:S05]  /*2b20*/  F2FP.BF16.F32.PACK_AB R0, RZ, R0 ;  /* 0x00000000ff00723e */ /* 0x001fca00000010ff */
[----:B------:R0:W-:Y:S01]  /*2b30*/  STG.E.U16 desc[UR36][R16.64], R0 ;  /* 0x0000000010007986 */ /* 0x0001e2000c101524 */
[----:B------:R-:W-:Y:S05]  /*2b40*/  BRA `(.L_x_15786) ;  /* 0x0000000400ac7947 */ /* 0x000fea0003800000 */
.L_x_15793:
        /* <DEDUP_REMOVED lines=8> */
[----:B------:R-:W-:-:S05]  /*2bd0*/  LOP3.LUT R3, R3, 0xff, RZ, 0xc0, !PT ;  /* 0x000000ff03037812 */ /* 0x000fca00078ec0ff */
[----:B------:R0:W-:Y:S01]  /*2be0*/  STG.E.U16 desc[UR36][R16.64], R3 ;  /* 0x0000000310007986 */ /* 0x0001e2000c101524 */
[----:B------:R-:W-:Y:S05]  /*2bf0*/  BRA `(.L_x_15786) ;  /* 0x0000000400807947 */ /* 0x000fea0003800000 */
.L_x_15805:
[----:B------:R-:W-:Y:S01]  /*2c00*/  LOP3.LUT R3, R3, 0xff, RZ, 0xc0, !PT ;  /* 0x000000ff03037812 */ /* 0x000fe200078ec0ff */
[----:B------:R-:W-:Y:S01]  /*2c10*/  BSSY B0, `(.L_x_15806) ;  /* 0x0000015000007945 */ /* 0x000fe20003800000 */
[----:B------:R-:W-:-:S04]  /*2c20*/  IMAD.MOV.U32 R8, RZ, RZ, 0x80 ;  /* 0x00000080ff087424 */ /* 0x000fc800078e00ff */
[----:B------:R-:W0:Y:S02]  /*2c30*/  I2F.U16 R3, R3 ;  /* 0x0000000300037306 */ /* 0x000e240000101000 */
        /* <DEDUP_REMOVED lines=14> */
.L_x_15808:
[----:B------:R-:W-:-:S04]  /*2d20*/  LOP3.LUT R2, R3, 0x80000000, RZ, 0xc0, !PT ;  /* 0x8000000003027812 */ /* 0x000fc800078ec0ff */
[----:B------:R-:W-:-:S04]  /*2d30*/  SHF.R.U32.HI R3, RZ, 0x18, R2 ;  /* 0x00000018ff037819 */ /* 0x000fc80000011602 */
[----:B------:R-:W-:-:S04]  /*2d40*/  LOP3.LUT R0, R0, R3, RZ, 0xfc, !PT ;  /* 0x0000000300007212 */ /* 0x000fc800078efcff */
[----:B------:R-:W-:-:S07]  /*2d50*/  PRMT R8, R0, 0x7610, R8 ;  /* 0x0000761000087816 */ /* 0x000fce0000000008 */
.L_x_15807:
[----:B------:R-:W-:Y:S05]  /*2d60*/  BSYNC B0 ;  /* 0x0000000000007941 */ /* 0x000fea0003800000 */
.L_x_15806:
[----:B------:R0:W-:Y:S01]  /*2d70*/  STG.E.U8 desc[UR36][R16.64], R8 ;  /* 0x0000000810007986 */ /* 0x0001e2000c101124 */
[----:B------:R-:W-:Y:S05]  /*2d80*/  BRA `(.L_x_15786) ;  /* 0x00000004001c7947 */ /* 0x000fea0003800000 */
.L_x_15804:
        /* <DEDUP_REMOVED lines=18> */
.L_x_15811:
[----:B------:R-:W-:-:S04]  /*2eb0*/  LOP3.LUT R2, R3, 0x80000000, RZ, 0xc0, !PT ;  /* 0x8000000003027812 */ /* 0x000fc800078ec0ff */
[----:B------:R-:W-:-:S04]  /*2ec0*/  SHF.R.U32.HI R3, RZ, 0x18, R2 ;  /* 0x00000018ff037819 */ /* 0x000fc80000011602 */
[----:B------:R-:W-:-:S04]  /*2ed0*/  LOP3.LUT R0, R0, R3, RZ, 0xfc, !PT ;  /* 0x0000000300007212 */ /* 0x000fc800078efcff */
[----:B------:R-:W-:-:S07]  /*2ee0*/  PRMT R8, R0, 0x7610, R8 ;  /* 0x0000761000087816 */ /* 0x000fce0000000008 */
.L_x_15810:
[----:B------:R-:W-:Y:S05]  /*2ef0*/  BSYNC B0 ;  /* 0x0000000000007941 */ /* 0x000fea0003800000 */
.L_x_15809:
[----:B------:R0:W-:Y:S01]  /*2f00*/  STG.E.U8 desc[UR36][R16.64], R8 ;  /* 0x0000000810007986 */ /* 0x0001e2000c101124 */
[----:B------:R-:W-:Y:S05]  /*2f10*/  BRA `(.L_x_15786) ;  /* 0x0000000000b87947 */ /* 0x000fea0003800000 */
.L_x_15803:
[----:B------:R-:W-:-:S13]  /*2f20*/  ISETP.NE.AND P0, PT, R2, 0x1c, PT ;  /* 0x0000001c0200780c */ /* 0x000fda0003f05270 */
[----:B------:R-:W-:Y:S05]  /*2f30*/  @!P0 BRA `(.L_x_15812) ;  /* 0x0000000000a88947 */ /* 0x000fea0003800000 */
[----:B------:R-:W-:-:S13]  /*2f40*/  ISETP.NE.AND P0, PT, R2, 0x1d, PT ;  /* 0x0000001d0200780c */ /* 0x000fda0003f05270 */
[----:B------:R-:W-:Y:S05]  /*2f50*/  @!P0 BRA `(.L_x_15813) ;  /* 0x0000000000908947 */ /* 0x000fea0003800000 */
[----:B------:R-:W-:-:S13]  /*2f60*/  ISETP.NE.AND P0, PT, R2, 0x2c, PT ;  /* 0x0000002c0200780c */ /* 0x000fda0003f05270 */
[----:B------:R-:W-:Y:S05]  /*2f70*/  @P0 BRA `(.L_x_15785) ;  /* 0x0000000000440947 */ /* 0x000fea0003800000 */
[----:B------:R-:W-:-:S06]  /*2f80*/  LOP3.LUT R4, R3, 0xff, RZ, 0xc0, !PT ;  /* 0x000000ff03047812 */ /* 0x000fcc00078ec0ff */
        /* <DEDUP_REMOVED lines=16> */
.L_x_15785:
        /* <DEDUP_REMOVED lines=16> */
.L_x_15814:
[----:B------:R-:W-:Y:S05]  /*3190*/  BRA `(.L_x_15786) ;  /* 0x0000000000187947 */ /* 0x000fea0003800000 */
.L_x_15813:
[----:B------:R-:W-:Y:S01]  /*31a0*/  LOP3.LUT R2, R3, 0xff, RZ, 0xc0, !PT ;  /* 0x000000ff03027812 */ /* 0x000fe200078ec0ff */
[----:B------:R-:W-:-:S05]  /*31b0*/  IMAD.MOV.U32 R3, RZ, RZ, RZ ;  /* 0x000000ffff037224 */ /* 0x000fca00078e00ff */
[----:B------:R0:W-:Y:S01]  /*31c0*/  STG.E.64 desc[UR36][R16.64], R2 ;  /* 0x0000000210007986 */ /* 0x0001e2000c101b24 */
[----:B------:R-:W-:Y:S05]  /*31d0*/  BRA `(.L_x_15786) ;  /* 0x0000000000087947 */ /* 0x000fea0003800000 */
.L_x_15812:
[----:B------:R-:W-:-:S05]  /*31e0*/  LOP3.LUT R3, R3, 0xff, RZ, 0xc0, !PT ;  /* 0x000000ff03037812 */ /* 0x000fca00078ec0ff */
[----:B------:R0:W-:Y:S02]  /*31f0*/  STG.E desc[UR36][R16.64], R3 ;  /* 0x0000000310007986 */ /* 0x0001e4000c101924 */
.L_x_15786:
[----:B------:R-:W-:-:S04]  /*3200*/  IMAD R18, R23, 0x200, R18 ;  /* 0x0000020017127824 */ /* 0x000fc800078e0212 */
[----:B------:R-:W-:-:S07]  /*3210*/  VIADD R19, R18, 0x80 ;  /* 0x0000008012137836 */ /* 0x000fce0000000000 */
.L_x_15746:
[----:B------:R-:W-:Y:S05]  /*3220*/  BSYNC B6 ;  /* 0x0000000000067941 */ /* 0x000fea0003800000 */
.L_x_15745:
        /* <DEDUP_REMOVED lines=307> */
.L_x_15817:
        /* <DEDUP_REMOVED lines=20> */
.L_x_15821:
[----:B------:R0:W5:Y:S01]  /*46a0*/  LDG.E.U8 R0, desc[UR36][R4.64] ;  /* 0x0000002404007981 */ /* 0x000162000c1e1100 */
[----:B------:R-:W-:Y:S05]  /*46b0*/  BRA `(.L_x_15823) ;  /* 0x0000000c00647947 */ /* 0x000fea0003800000 */
.L_x_15820:
        /* <DEDUP_REMOVED lines=8> */
.L_x_15825:
[----:B------:R4:W5:Y:S01]  /*4740*/  LDG.E.U8 R0, desc[UR36][R4.64] ;  /* 0x0000002404007981 */ /* 0x000962000c1e1100 */
[----:B------:R-:W-:Y:S05]  /*4750*/  BRA `(.L_x_15823) ;  /* 0x0000000c003c7947 */ /* 0x000fea0003800000 */
.L_x_15824:
[----:B------:R3:W5:Y:S01]  /*4760*/  LDG.E.U16 R0, desc[UR36][R4.64] ;  /* 0x0000002404007981 */ /* 0x000762000c1e1500 */
[----:B------:R-:W-:Y:S05]  /*4770*/  BRA `(.L_x_15823) ;  /* 0x0000000c00347947 */ /* 0x000fea0003800000 */
.L_x_15819:
        /* <DEDUP_REMOVED lines=10> */
.L_x_15827:
[----:B------:R-:W2:Y:S02]  /*4820*/  LDG.E.U16 R2, desc[UR36][R4.64] ;  /* 0x0000002404027981 */ /* 0x000ea4000c1e1500 */
[----:B--2---:R-:W-:-:S06]  /*4830*/  HADD2.F32 R2, -RZ, R2.H0_H0 ;  /* 0x20000002ff027230 */ /* 0x004fcc0000004100 */
[----:B------:R-:W0:Y:S02]  /*4840*/  F2I.S64.TRUNC R2, R2 ;  /* 0x0000000200027311 */ /* 0x000e24000020d900 */
[----:B0-----:R-:W-:Y:S01]  /*4850*/  PRMT R0, R2, 0x7610, R0 ;  /* 0x0000761002007816 */ /* 0x001fe20000000000 */
[----:B------:R-:W-:Y:S06]  /*4860*/  BRA `(.L_x_15823) ;  /* 0x0000000800f87947 */ /* 0x000fec0003800000 */
.L_x_15826:
        /* <DEDUP_REMOVED lines=10> */
.L_x_15829:
[----:B------:R-:W2:Y:S02]  /*4910*/  LDG.E.U16 R4, desc[UR36][R4.64] ;  /* 0x0000002404047981 */ /* 0x000ea4000c1e1500 */
[----:B--2---:R-:W-:-:S06]  /*4920*/  HADD2.F32 R2, -RZ, R4.H0_H0 ;  /* 0x20000004ff027230 */ /* 0x004fcc0000004100 */
[----:B------:R-:W0:Y:S02]  /*4930*/  F2I.S64.TRUNC R2, R2 ;  /* 0x0000000200027311 */ /* 0x000e24000020d900 */
[----:B0-----:R-:W-:Y:S01]  /*4940*/  PRMT R0, R2, 0x7610, R0 ;  /* 0x0000761002007816 */ /* 0x001fe20000000000 */
[----:B------:R-:W-:Y:S06]  /*4950*/  BRA `(.L_x_15823) ;  /* 0x0000000800bc7947 */ /* 0x000fec0003800000 */
.L_x_15828:
[----:B------:R-:W2:Y:S02]  /*4960*/  LDG.E.64 R2, desc[UR36][R4.64] ;  /* 0x0000002404027981 */ /* 0x000ea4000c1e1b00 */
[----:B--2---:R-:W0:Y:S02]  /*4970*/  F2I.S64.F64.TRUNC R2, R2 ;  /* 0x0000000200027311 */ /* 0x004e24000030d900 */
[----:B0-----:R-:W-:Y:S01]  /*4980*/  PRMT R0, R2, 0x7610, R0 ;  /* 0x0000761002007816 */ /* 0x001fe20000000000 */
[----:B------:R-:W-:Y:S06]  /*4990*/  BRA `(.L_x_15823) ;  /* 0x0000000800ac7947 */ /* 0x000fec0003800000 */
.L_x_15818:
        /* <DEDUP_REMOVED lines=12> */
.L_x_15832:
[----:B------:R-:W2:Y:S02]  /*4a60*/  LDG.E.64 R4, desc[UR36][R4.64] ;  /* 0x0000002404047981 */ /* 0x000ea4000c1e1b00 */
[----:B--2---:R-:W0:Y:S02]  /*4a70*/  F2I.S64.F64.TRUNC R2, R4 ;  /* 0x0000000400027311 */ /* 0x004e24000030d900 */
[----:B0-----:R-:W-:Y:S01]  /*4a80*/  PRMT R0, R2, 0x7610, R0 ;  /* 0x0000761002007816 */ /* 0x001fe20000000000 */
[----:B------:R-:W-:Y:S06]  /*4a90*/  BRA `(.L_x_15823) ;  /* 0x00000008006c7947 */ /* 0x000fec0003800000 */
.L_x_15831:
        /* <DEDUP_REMOVED lines=28> */
.L_x_15834:
        /* <DEDUP_REMOVED lines=15> */
.L_x_15833:
[----:B------:R-:W2:Y:S02]  /*4d50*/  LDG.E.U16 R2, desc[UR36][R4.64] ;  /* 0x0000002404027981 */ /* 0x000ea4000c1e1500 */
[----:B--2---:R-:W-:-:S06]  /*4d60*/  IMAD.U32 R2, R2, 0x10000, RZ ;  /* 0x0001000002027824 */ /* 0x004fcc00078e00ff */
[----:B------:R-:W0:Y:S02]  /*4d70*/  F2I.S64.TRUNC R2, R2 ;  /* 0x0000000200027311 */ /* 0x000e24000020d900 */
[----:B0-----:R-:W-:Y:S01]  /*4d80*/  PRMT R0, R2, 0x7610, R0 ;  /* 0x0000761002007816 */ /* 0x001fe20000000000 */
[----:B------:R-:W-:Y:S06]  /*4d90*/  BRA `(.L_x_15823) ;  /* 0x0000000400ac7947 */ /* 0x000fec0003800000 */
.L_x_15830:
        /* <DEDUP_REMOVED lines=10> */
.L_x_15837:
        /* <DEDUP_REMOVED lines=21> */
.L_x_15841:
[----:B------:R-:W-:Y:S05]  /*4f90*/  BSYNC B1 ;  /* 0x0000000000017941 */ /* 0x000fea0003800000 */
.L_x_15840:
[----:B------:R-:W-:Y:S01]  /*4fa0*/  IMAD.SHL.U32 R2, R2, 0x100000, RZ ;  /* 0x0010000002027824 */ /* 0x000fe200078e00ff */
[----:B------:R-:W-:-:S04]  /*4fb0*/  LEA R3, R0, 0x3b800000, 0x17 ;  /* 0x3b80000000037811 */ /* 0x000fc800078eb8ff */
[----:B------:R-:W-:-:S07]  /*4fc0*/  LOP3.LUT R2, R3, R2, R4, 0xfe, !PT ;  /* 0x0000000203027212 */ /* 0x000fce00078efe04 */
.L_x_15839:
[----:B------:R-:W-:Y:S05]  /*4fd0*/  BSYNC B0 ;  /* 0x0000000000007941 */ /* 0x000fea0003800000 */
.L_x_15838:
[----:B------:R-:W0:Y:S02]  /*4fe0*/  F2I.S64.TRUNC R2, R2 ;  /* 0x0000000200027311 */ /* 0x000e24000020d900 */
[----:B0-----:R-:W-:Y:S01]  /*4ff0*/  PRMT R0, R2, 0x7610, R0 ;  /* 0x0000761002007816 */ /* 0x001fe20000000000 */
[----:B------:R-:W-:Y:S06]  /*5000*/  BRA `(.L_x_15823) ;  /* 0x0000000400107947 */ /* 0x000fec0003800000 */
.L_x_15836:
        /* <DEDUP_REMOVED lines=21> */
.L_x_15845:
[----:B------:R-:W-:Y:S05]  /*5160*/  BSYNC B1 ;  /* 0x0000000000017941 */ /* 0x000fea0003800000 */
.L_x_15844:
[----:B------:R-:W-:Y:S01]  /*5170*/  IMAD.SHL.U32 R2, R2, 0x200000, RZ ;  /* 0x0020000002027824 */ /* 0x000fe200078e00ff */
[----:B------:R-:W-:-:S04]  /*5180*/  LEA R3, R0, 0x37800000, 0x17 ;  /* 0x3780000000037811 */ /* 0x000fc800078eb8ff */
[----:B------:R-:W-:-:S07]  /*5190*/  LOP3.LUT R2, R3, R2, R4, 0xfe, !PT ;  /* 0x0000000203027212 */ /* 0x000fce00078efe04 */
.L_x_15843:
[----:B------:R-:W-:Y:S05]  /*51a0*/  BSYNC B0 ;  /* 0x0000000000007941 */ /* 0x000fea0003800000 */
.L_x_15842:
[----:B------:R-:W0:Y:S02]  /*51b0*/  F2I.S64.TRUNC R2, R2 ;  /* 0x0000000200027311 */ /* 0x000e24000020d900 */
[----:B0-----:R-:W-:Y:S01]  /*51c0*/  PRMT R0, R2, 0x7610, R0 ;  /* 0x0000761002007816 */ /* 0x001fe20000000000 */
[----:B------:R-:W-:Y:S06]  /*51d0*/  BRA `(.L_x_15823) ;  /* 0x00000000009c7947 */ /* 0x000fec0003800000 */
.L_x_15835:
        /* <DEDUP_REMOVED lines=14> */
.L_x_15849:
[----:B------:R-:W-:Y:S05]  /*52c0*/  BSYNC B0 ;  /* 0x0000000000007941 */ /* 0x000fea0003800000 */
.L_x_15848:
[----:B------:R-:W0:Y:S02]  /*52d0*/  F2I.S64.TRUNC R2, R2 ;  /* 0x0000000200027311 */ /* 0x000e24000020d900 */
[----:B0-----:R-:W-:Y:S01]  /*52e0*/  PRMT R0, R2, 0x7610, R0 ;  /* 0x0000761002007816 */ /* 0x001fe20000000000 */
[----:B------:R-:W-:Y:S06]  /*52f0*/  BRA `(.L_x_15823) ;  /* 0x0000000000547947 */ /* 0x000fec0003800000 */
.L_x_15822:
        /* <DEDUP_REMOVED lines=16> */
.L_x_15850:
[----:B------:R-:W-:Y:S01]  /*5400*/  PRMT R0, RZ, 0x7610, R0 ;  /* 0x00007610ff007816 */ /* 0x000fe20000000000 */
[----:B------:R-:W-:Y:S06]  /*5410*/  BRA `(.L_x_15823) ;  /* 0x00000000000c7947 */ /* 0x000fec0003800000 */
.L_x_15847:
[----:B------:R2:W5:Y:S01]  /*5420*/  LDG.E.U8 R0, desc[UR36][R4.64] ;  /* 0x0000002404007981 */ /* 0x000562000c1e1100 */
[----:B------:R-:W-:Y:S05]  /*5430*/  BRA `(.L_x_15823) ;  /* 0x0000000000047947 */ /* 0x000fea0003800000 */
.L_x_15846:
[----:B------:R1:W5:Y:S02]  /*5440*/  LDG.E.U8 R0, desc[UR36][R4.64] ;  /* 0x0000002404007981 */ /* 0x000364000c1e1100 */
.L_x_15823:
        /* <DEDUP_REMOVED lines=16> */
.L_x_15854:
[----:B------:R0:W-:Y:S01]  /*5550*/  STG.E.U8 desc[UR36][R16.64], R3 ;  /* 0x0000000310007986 */ /* 0x0001e2000c101124 */
[----:B------:R-:W-:Y:S05]  /*5560*/  BRA `(.L_x_15856) ;  /* 0x0000000c00987947 */ /* 0x000fea0003800000 */
.L_x_15853:
        /* <DEDUP_REMOVED lines=10> */
.L_x_15858:
[----:B------:R-:W-:-:S05]  /*5610*/  LOP3.LUT R3, R3, 0xff, RZ, 0xc0, !PT ;  /* 0x000000ff03037812 */ /* 0x000fca00078ec0ff */
[----:B------:R0:W-:Y:S01]  /*5620*/  STG.E desc[UR36][R16.64], R3 ;  /* 0x0000000310007986 */ /* 0x0001e2000c101924 */
[----:B------:R-:W-:Y:S05]  /*5630*/  BRA `(.L_x_15856) ;  /* 0x0000000c00647947 */ /* 0x000fea0003800000 */
.L_x_15857:
[----:B------:R-:W-:-:S05]  /*5640*/  LOP3.LUT R3, R3, 0xff, RZ, 0xc0, !PT ;  /* 0x000000ff03037812 */ /* 0x000fca00078ec0ff */
[----:B------:R0:W-:Y:S01]  /*5650*/  STG.E.U16 desc[UR36][R16.64], R3 ;  /* 0x0000000310007986 */ /* 0x0001e2000c101524 */
[----:B------:R-:W-:Y:S05]  /*5660*/  BRA `(.L_x_15856) ;  /* 0x0000000c00587947 */ /* 0x000fea0003800000 */
.L_x_15852:
        /* <DEDUP_REMOVED lines=10> */
.L_x_15860:
[----:B------:R-:W-:-:S04]  /*5710*/  LOP3.LUT R3, R3, 0xff, RZ, 0xc0, !PT ;  /* 0x000000ff03037812 */ /* 0x000fc800078ec0ff */
[----:B------:R-:W0:Y:S02]  /*5720*/  I2F.U16 R0, R3 ;  /* 0x0000000300007306 */ /* 0x000e240000101000 */
[----:B0-----:R-:W-:-:S05]  /*5730*/  F2FP.F16.F32.PACK_AB R0, RZ, R0 ;  /* 0x00000000ff00723e */ /* 0x001fca00000000ff */
[----:B------:R0:W-:Y:S01]  /*5740*/  STG.E.U16 desc[UR36][R16.64], R0 ;  /* 0x0000000010007986 */ /* 0x0001e2000c101524 */
[----:B------:R-:W-:Y:S05]  /*5750*/  BRA `(.L_x_15856) ;  /* 0x0000000c001c7947 */ /* 0x000fea0003800000 */
.L_x_15859:
        /* <DEDUP_REMOVED lines=11> */
.L_x_15862:
[----:B------:R-:W-:-:S06]  /*5810*/  LOP3.LUT R3, R3, 0xff, RZ, 0xc0, !PT ;  /* 0x000000ff03037812 */ /* 0x000fcc00078ec0ff */
[----:B------:R-:W0:Y:S02]  /*5820*/  I2F.U16 R3, R3 ;  /* 0x0000000300037306 */ /* 0x000e240000101000 */
[----:B0-----:R-:W-:-:S04]  /*5830*/  F2FP.F16.F32.PACK_AB R3, RZ, R3 ;  /* 0x00000003ff03723e */ /* 0x001fc800000000ff */
[----:B------:R-:W-:-:S05]  /*5840*/  PRMT R3, R3, 0x5410, RZ ;  /* 0x0000541003037816 */ /* 0x000fca00000000ff */
[----:B------:R0:W-:Y:S01]  /*5850*/  STG.E desc[UR36][R16.64], R3 ;  /* 0x0000000310007986 */ /* 0x0001e2000c101924 */
[----:B------:R-:W-:Y:S05]  /*5860*/  BRA `(.L_x_15856) ;  /* 0x0000000800d87947 */ /* 0x000fea0003800000 */
.L_x_15861:
[----:B------:R-:W-:-:S06]  /*5870*/  LOP3.LUT R3, R3, 0xff, RZ, 0xc0, !PT ;  /* 0x000000ff03037812 */ /* 0x000fcc00078ec0ff */
[----:B------:R-:W0:Y:S02]  /*5880*/  I2F.F64.U16 R2, R3 ;  /* 0x0000000300027312 */ /* 0x000e240000101800 */
[----:B0-----:R0:W-:Y:S01]  /*5890*/  STG.E.64 desc[UR36][R16.64], R2 ;  /* 0x0000000210007986 */ /* 0x0011e2000c101b24 */
[----:B------:R-:W-:Y:S05]  /*58a0*/  BRA `(.L_x_15856) ;  /* 0x0000000800c87947 */ /* 0x000fea0003800000 */
.L_x_15851:
        /* <DEDUP_REMOVED lines=12> */
.L_x_15865:
[----:B------:R-:W-:Y:S02]  /*5970*/  LOP3.LUT R4, R3, 0xff, RZ, 0xc0, !PT ;  /* 0x000000ff03047812 */ /* 0x000fe400078ec0ff */
[----:B------:R-:W-:-:S04]  /*5980*/  CS2R R6, SRZ ;  /* 0x0000000000067805 */ /* 0x000fc8000001ff00 */
[----:B------:R-:W0:Y:S02]  /*5990*/  I2F.F64.U16 R4, R4 ;  /* 0x0000000400047312 */ /* 0x000e240000101800 */
[----:B0-----:R0:W-:Y:S01]  /*59a0*/  STG.E.128 desc[UR36][R16.64], R4 ;  /* 0x0000000410007986 */ /* 0x0011e2000c101d24 */
[----:B------:R-:W-:Y:S05]  /*59b0*/  BRA `(.L_x_15856) ;  /* 0x0000000800847947 */ /* 0x000fea0003800000 */
.L_x_15864:
        /* <DEDUP_REMOVED lines=22> */
.L_x_15869:
[----:B------:R-:W-:Y:S05]  /*5b20*/  BSYNC B0 ;  /* 0x0000000000007941 */ /* 0x000fea0003800000 */
.L_x_15868:
[----:B------:R-:W-:-:S05]  /*5b30*/  LOP3.LUT R3, R0, R3, RZ, 0xfc, !PT ;  /* 0x0000000300037212 */ /* 0x000fca00078efcff */
[----:B------:R0:W-:Y:S01]  /*5b40*/  STG.E.U8 desc[UR36][R16.64], R3 ;  /* 0x0000000310007986 */ /* 0x0001e2000c101124 */
[----:B------:R-:W-:Y:S05]  /*5b50*/  BRA `(.L_x_15856) ;  /* 0x00000008001c7947 */ /* 0x000fea0003800000 */
.L_x_15867:
        /* <DEDUP_REMOVED lines=14> */
.L_x_15871:
[----:B------:R-:W-:Y:S01]  /*5c40*/  IMAD.MOV.U32 R0, RZ, RZ, 0x7f ;  /* 0x0000007fff007424 */ /* 0x000fe200078e00ff */
[----:B------:R-:W-:-:S04]  /*5c50*/  ISETP.GT.U32.AND P0, PT, R2, 0x7f800000, PT ;  /* 0x7f8000000200780c */ /* 0x000fc80003f04070 */
[----:B------:R-:W-:-:S09]  /*5c60*/  SEL R0, R0, 0x7c, P0 ;  /* 0x0000007c00007807 */ /* 0x000fd20000000000 */
.L_x_15872:
[----:B------:R-:W-:Y:S05]  /*5c70*/  BSYNC B0 ;  /* 0x0000000000007941 */ /* 0x000fea0003800000 */
.L_x_15870:
[----:B------:R-:W-:-:S04]  /*5c80*/  LOP3.LUT R2, R3, 0x80000000, RZ, 0xc0, !PT ;  /* 0x8000000003027812 */ /* 0x000fc800078ec0ff */
[----:B------:R-:W-:-:S04]  /*5c90*/  SHF.R.U32.HI R3, RZ, 0x18, R2 ;  /* 0x00000018ff037819 */ /* 0x000fc80000011602 */
[----:B------:R-:W-:-:S05]  /*5ca0*/  LOP3.LUT R3, R0, R3, RZ, 0xfc, !PT ;  /* 0x0000000300037212 */ /* 0x000fca00078efcff */
[----:B------:R0:W-:Y:S01]  /*5cb0*/  STG.E.U8 desc[UR36][R16.64], R3 ;  /* 0x0000000310007986 */ /* 0x0001e2000c101124 */
[----:B------:R-:W-:Y:S05]  /*5cc0*/  BRA `(.L_x_15856) ;  /* 0x0000000400c07947 */ /* 0x000fea0003800000 */
.L_x_15866:
[----:B------:R-:W-:-:S04]  /*5cd0*/  LOP3.LUT R3, R3, 0xff, RZ, 0xc0, !PT ;  /* 0x000000ff03037812 */ /* 0x000fc800078ec0ff */
[----:B------:R-:W0:Y:S02]  /*5ce0*/  I2F.U16 R0, R3 ;  /* 0x0000000300007306 */ /* 0x000e240000101000 */
[----:B0-----:R-:W-:-:S05]  /*5cf0*/  F2FP.BF16.F32.PACK_AB R0, RZ, R0 ;  /* 0x00000000ff00723e */ /* 0x001fca00000010ff */
[----:B------:R0:W-:Y:S01]  /*5d00*/  STG.E.U16 desc[UR36][R16.64], R0 ;  /* 0x0000000010007986 */ /* 0x0001e2000c101524 */
[----:B------:R-:W-:Y:S05]  /*5d10*/  BRA `(.L_x_15856) ;  /* 0x0000000400ac7947 */ /* 0x000fea0003800000 */
.L_x_15863:
        /* <DEDUP_REMOVED lines=11> */
.L_x_15875:
        /* <DEDUP_REMOVED lines=18> */
.L_x_15878:
[----:B------:R-:W-:-:S04]  /*5ef0*/  LOP3.LUT R2, R3, 0x80000000, RZ, 0xc0, !PT ;  /* 0x8000000003027812 */ /* 0x000fc800078ec0ff */
[----:B------:R-:W-:-:S04]  /*5f00*/  SHF.R.U32.HI R3, RZ, 0x18, R2 ;  /* 0x00000018ff037819 */ /* 0x000fc80000011602 */
[----:B------:R-:W-:-:S04]  /*5f10*/  LOP3.LUT R0, R0, R3, RZ, 0xfc, !PT ;  /* 0x0000000300007212 */ /* 0x000fc800078efcff */
[----:B------:R-:W-:-:S07]  /*5f20*/  PRMT R8, R0, 0x7610, R8 ;  /* 0x0000761000087816 */ /* 0x000fce0000000008 */
.L_x_15877:
[----:B------:R-:W-:Y:S05]  /*5f30*/  BSYNC B0 ;  /* 0x0000000000007941 */ /* 0x000fea0003800000 */
.L_x_15876:
[----:B------:R3:W-:Y:S01]  /*5f40*/  STG.E.U8 desc[UR36][R16.64], R8 ;  /* 0x0000000810007986 */ /* 0x0007e2000c101124 */
[----:B------:R-:W-:Y:S05]  /*5f50*/  BRA `(.L_x_15856) ;  /* 0x00000004001c7947 */ /* 0x000fea0003800000 */
.L_x_15874:
        /* <DEDUP_REMOVED lines=18> */
.L_x_15881:
[----:B------:R-:W-:-:S04]  /*6080*/  LOP3.LUT R2, R3, 0x80000000, RZ, 0xc0, !PT ;  /* 0x8000000003027812 */ /* 0x000fc800078ec0ff */
[----:B------:R-:W-:-:S04]  /*6090*/  SHF.R.U32.HI R3, RZ, 0x18, R2 ;  /* 0x00000018ff037819 */ /* 0x000fc80000011602 */
[----:B------:R-:W-:-:S04]  /*60a0*/  LOP3.LUT R0, R0, R3, RZ, 0xfc, !PT ;  /* 0x0000000300007212 */ /* 0x000fc800078efcff */
[----:B------:R-:W-:-:S07]  /*60b0*/  PRMT R8, R0, 0x7610, R8 ;  /* 0x0000761000087816 */ /* 0x000fce0000000008 */
.L_x_15880:
[----:B------:R-:W-:Y:S05]  /*60c0*/  BSYNC B0 ;  /* 0x0000000000007941 */ /* 0x000fea0003800000 */
.L_x_15879:
[----:B------:R0:W-:Y:S01]  /*60d0*/  STG.E.U8 desc[UR36][R16.64], R8 ;  /* 0x0000000810007986 */ /* 0x0001e2000c101124 */
[----:B------:R-:W-:Y:S05]  /*60e0*/  BRA `(.L_x_15856) ;  /* 0x0000000000b87947 */ /* 0x000fea0003800000 */
.L_x_15873:
        /* <DEDUP_REMOVED lines=23> */
.L_x_15855:
        /* <DEDUP_REMOVED lines=16> */
.L_x_15884:
[----:B------:R-:W-:Y:S05]  /*6360*/  BRA `(.L_x_15856) ;  /* 0x0000000000187947 */ /* 0x000fea0003800000 */
.L_x_15883:
[----:B------:R-:W-:Y:S01]  /*6370*/  LOP3.LUT R2, R3, 0xff, RZ, 0xc0, !PT ;  /* 0x000000ff03027812 */ /* 0x000fe200078ec0ff */
[----:B------:R-:W-:-:S05]  /*6380*/  IMAD.MOV.U32 R3, RZ, RZ, RZ ;  /* 0x000000ffff037224 */ /* 0x000fca00078e00ff */
[----:B------:R2:W-:Y:S01]  /*6390*/  STG.E.64 desc[UR36][R16.64], R2 ;  /* 0x0000000210007986 */ /* 0x0005e2000c101b24 */
[----:B------:R-:W-:Y:S05]  /*63a0*/  BRA `(.L_x_15856) ;  /* 0x0000000000087947 */ /* 0x000fea0003800000 */
.L_x_15882:
[----:B------:R-:W-:-:S05]  /*63b0*/  LOP3.LUT R3, R3, 0xff, RZ, 0xc0, !PT ;  /* 0x000000ff03037812 */ /* 0x000fca00078ec0ff */
[----:B------:R0:W-:Y:S02]  /*63c0*/  STG.E desc[UR36][R16.64], R3 ;  /* 0x0000000310007986 */ /* 0x0001e4000c101924 */
.L_x_15856:
[----:B------:R-:W-:-:S07]  /*63d0*/  VIADD R19, R19, 0x80 ;  /* 0x0000008013137836 */ /* 0x000fce0000000000 */
.L_x_15816:
[----:B------:R-:W-:Y:S05]  /*63e0*/  BSYNC B6 ;  /* 0x0000000000067941 */ /* 0x000fea0003800000 */
.L_x_15815:
        /* <DEDUP_REMOVED lines=307> */
.L_x_15887:
        /* <DEDUP_REMOVED lines=20> */
.L_x_15891:
[----:B------:R0:W5:Y:S01]  /*7860*/  LDG.E.U8 R0, desc[UR36][R4.64] ;  /* 0x0000002404007981 */ /* 0x000162000c1e1100 */
[----:B------:R-:W-:Y:S05]  /*7870*/  BRA `(.L_x_15893) ;  /* 0x0000000c00647947 */ /* 0x000fea0003800000 */
.L_x_15890:
        /* <DEDUP_REMOVED lines=8> */
.L_x_15895:
[----:B------:R4:W5:Y:S01]  /*7900*/  LDG.E.U8 R0, desc[UR36][R4.64] ;  /* 0x0000002404007981 */ /* 0x000962000c1e1100 */
[----:B------:R-:W-:Y:S05]  /*7910*/  BRA `(.L_x_15893) ;  /* 0x0000000c003c7947 */ /* 0x000fea0003800000 */
.L_x_15894:
[----:B------:R3:W5:Y:S01]  /*7920*/  LDG.E.U16 R0, desc[UR36][R4.64] ;  /* 0x0000002404007981 */ /* 0x000762000c1e1500 */
[----:B------:R-:W-:Y:S05]  /*7930*/  BRA `(.L_x_15893) ;  /* 0x0000000c00347947 */ /* 0x000fea0003800000 */
.L_x_15889:
        /* <DEDUP_REMOVED lines=10> */
.L_x_15897:
[----:B------:R-:W2:Y:S02]  /*79e0*/  LDG.E.U16 R2, desc[UR36][R4.64] ;  /* 0x0000002404027981 */ /* 0x000ea4000c1e1500 */
[----:B--2---:R-:W-:-:S06]  /*79f0*/  HADD2.F32 R2, -RZ, R2.H0_H0 ;  /* 0x20000002ff027230 */ /* 0x004fcc0000004100 */
[----:B------:R-:W0:Y:S02]  /*7a00*/  F2I.S64.TRUNC R2, R2 ;  /* 0x0000000200027311 */ /* 0x000e24000020d900 */
[----:B0-----:R-:W-:Y:S01]  /*7a10*/  PRMT R0, R2, 0x7610, R0 ;  /* 0x0000761002007816 */ /* 0x001fe20000000000 */
[----:B------:R-:W-:Y:S06]  /*7a20*/  BRA `(.L_x_15893) ;  /* 0x0000000800f87947 */ /* 0x000fec0003800000 */
.L_x_15896:
        /* <DEDUP_REMOVED lines=10> */
.L_x_15899:
[----:B------:R-:W2:Y:S02]  /*7ad0*/  LDG.E.U16 R4, desc[UR36][R4.64] ;  /* 0x0000002404047981 */ /* 0x000ea4000c1e1500 */
[----:B--2---:R-:W-:-:S06]  /*7ae0*/  HADD2.F32 R2, -RZ, R4.H0_H0 ;  /* 0x20000004ff027230 */ /* 0x004fcc0000004100 */
[----:B------:R-:W0:Y:S02]  /*7af0*/  F2I.S64.TRUNC R2, R2 ;  /* 0x0000000200027311 */ /* 0x000e24000020d900 */
[----:B0-----:R-:W-:Y:S01]  /*7b00*/  PRMT R0, R2, 0x7610, R0 ;  /* 0x0000761002007816 */ /* 0x001fe20000000000 */
[----:B------:R-:W-:Y:S06]  /*7b10*/  BRA `(.L_x_15893) ;  /* 0x0000000800bc7947 */ /* 0x000fec0003800000 */
.L_x_15898:
[----:B------:R-:W2:Y:S02]  /*7b20*/  LDG.E.64 R2, desc[UR36][R4.64] ;  /* 0x0000002404027981 */ /* 0x000ea4000c1e1b00 */
[----:B--2---:R-:W0:Y:S02]  /*7b30*/  F2I.S64.F64.TRUNC R2, R2 ;  /* 0x0000000200027311 */ /* 0x004e24000030d900 */
[----:B0-----:R-:W-:Y:S01]  /*7b40*/  PRMT R0, R2, 0x7610, R0 ;  /* 0x0000761002007816 */ /* 0x001fe20000000000 */
[----:B------:R-:W-:Y:S06]  /*7b50*/  BRA `(.L_x_15893) ;  /* 0x0000000800ac7947 */ /* 0x000fec0003800000 */
.L_x_15888:
        /* <DEDUP_REMOVED lines=12> */
.L_x_15902:
[----:B------:R-:W2:Y:S02]  /*7c20*/  LDG.E.64 R4, desc[UR36][R4.64] ;  /* 0x0000002404047981 */ /* 0x000ea4000c1e1b00 */
[----:B--2---:R-:W0:Y:S02]  /*7c30*/  F2I.S64.F64.TRUNC R2, R4 ;  /* 0x0000000400027311 */ /* 0x004e24000030d900 */
[----:B0-----:R-:W-:Y:S01]  /*7c40*/  PRMT R0, R2, 0x7610, R0 ;  /* 0x0000761002007816 */ /* 0x001fe20000000000 */
[----:B------:R-:W-:Y:S06]  /*7c50*/  BRA `(.L_x_15893) ;  /* 0x00000008006c7947 */ /* 0x000fec0003800000 */
.L_x_15901:
        /* <DEDUP_REMOVED lines=28> */
.L_x_15904:
        /* <DEDUP_REMOVED lines=15> */
.L_x_15903:
[----:B------:R-:W2:Y:S02]  /*7f10*/  LDG.E.U16 R2, desc[UR36][R4.64] ;  /* 0x0000002404027981 */ /* 0x000ea4000c1e1500 */
[----:B--2---:R-:W-:-:S06]  /*7f20*/  IMAD.U32 R2, R2, 0x10000, RZ ;  /* 0x0001000002027824 */ /* 0x004fcc00078e00ff */
[----:B------:R-:W0:Y:S02]  /*7f30*/  F2I.S64.TRUNC R2, R2 ;  /* 0x0000000200027311 */ /* 0x000e24000020d900 */
[----:B0-----:R-:W-:Y:S01]  /*7f40*/  PRMT R0, R2, 0x7610, R0 ;  /* 0x0000761002007816 */ /* 0x001fe20000000000 */
[----:B------:R-:W-:Y:S06]  /*7f50*/  BRA `(.L_x_15893) ;  /* 0x0000000400ac7947 */ /* 0x000fec0003800000 */
.L_x_15900:
        /* <DEDUP_REMOVED lines=10> */
.L_x_15907:
        /* <DEDUP_REMOVED lines=21> */
.L_x_15911:
[----:B------:R-:W-:Y:S05]  /*8150*/  BSYNC B1 ;  /* 0x0000000000017941 */ /* 0x000fea0003800000 */
.L_x_15910:
[----:B------:R-:W-:Y:S01]  /*8160*/  IMAD.SHL.U32 R2, R2, 0x100000, RZ ;  /* 0x0010000002027824 */ /* 0x000fe200078e00ff */
[----:B------:R-:W-:-:S04]  /*8170*/  LEA R3, R0, 0x3b800000, 0x17 ;  /* 0x3b80000000037811 */ /* 0x000fc800078eb8ff */
[----:B------:R-:W-:-:S07]  /*8180*/  LOP3.LUT R2, R3, R2, R4, 0xfe, !PT ;  /* 0x0000000203027212 */ /* 0x000fce00078efe04 */
.L_x_15909:
[----:B------:R-:W-:Y:S05]  /*8190*/  BSYNC B0 ;  /* 0x0000000000007941 */ /* 0x000fea0003800000 */
.L_x_15908:
[----:B------:R-:W0:Y:S02]  /*81a0*/  F2I.S64.TRUNC R2, R2 ;  /* 0x0000000200027311 */ /* 0x000e24000020d900 */
[----:B0-----:R-:W-:Y:S01]  /*81b0*/  PRMT R0, R2, 0x7610, R0 ;  /* 0x0000761002007816 */ /* 0x001fe20000000000 */
[----:B------:R-:W-:Y:S06]  /*81c0*/  BRA `(.L_x_15893) ;  /* 0x0000000400107947 */ /* 0x000fec0003800000 */
.L_x_15906:
        /* <DEDUP_REMOVED lines=21> */
.L_x_15915:
[----:B------:R-:W-:Y:S05]  /*8320*/  BSYNC B1 ;  /* 0x0000000000017941 */ /* 0x000fea0003800000 */
.L_x_15914:
[----:B------:R-:W-:Y:S01]  /*8330*/  IMAD.SHL.U32 R2, R2, 0x200000, RZ ;  /* 0x0020000002027824 */ /* 0x000fe200078e00ff */
[----:B------:R-:W-:-:S04]  /*8340*/  LEA R3, R0, 0x37800000, 0x17 ;  /* 0x3780000000037811 */ /* 0x000fc800078eb8ff */
[----:B------:R-:W-:-:S07]  /*8350*/  LOP3.LUT R2, R3, R2, R4, 0xfe, !PT ;  /* 0x0000000203027212 */ /* 0x000fce00078efe04 */
.L_x_15913:
[----:B------:R-:W-:Y:S05]  /*8360*/  BSYNC B0 ;  /* 0x0000000000007941 */ /* 0x000fea0003800000 */
.L_x_15912:
[----:B------:R-:W0:Y:S02]  /*8370*/  F2I.S64.TRUNC R2, R2 ;  /* 0x0000000200027311 */ /* 0x000e24000020d900 */
[----:B0-----:R-:W-:Y:S01]  /*8380*/  PRMT R0, R2, 0x7610, R0 ;  /* 0x0000761002007816 */ /* 0x001fe20000000000 */
[----:B------:R-:W-:Y:S06]  /*8390*/  BRA `(.L_x_15893) ;  /* 0x00000000009c7947 */ /* 0x000fec0003800000 */
.L_x_15905:
        /* <DEDUP_REMOVED lines=14> */
.L_x_15919:
[----:B------:R-:W-:Y:S05]  /*8480*/  BSYNC B0 ;  /* 0x0000000000007941 */ /* 0x000fea0003800000 */
.L_x_15918:
[----:B------:R-:W0:Y:S02]  /*8490*/  F2I.S64.TRUNC R2, R2 ;  /* 0x0000000200027311 */ /* 0x000e24000020d900 */
[----:B0-----:R-:W-:Y:S01]  /*84a0*/  PRMT R0, R2, 0x7610, R0 ;  /* 0x0000761002007816 */ /* 0x001fe20000000000 */
[----:B------:R-:W-:Y:S06]  /*84b0*/  BRA `(.L_x_15893) ;  /* 0x0000000000547947 */ /* 0x000fec0003800000 */
.L_x_15892:
        /* <DEDUP_REMOVED lines=16> */
.L_x_15920:
[----:B------:R-:W-:Y:S01]  /*85c0*/  PRMT R0, RZ, 0x7610, R0 ;  /* 0x00007610ff007816 */ /* 0x000fe20000000000 */
[----:B------:R-:W-:Y:S06]  /*85d0*/  BRA `(.L_x_15893) ;  /* 0x00000000000c7947 */ /* 0x000fec0003800000 */
.L_x_15917:
[----:B------:R1:W5:Y:S01]  /*85e0*/  LDG.E.U8 R0, desc[UR36][R4.64] ;  /* 0x0000002404007981 */ /* 0x000362000c1e1100 */
[----:B------:R-:W-:Y:S05]  /*85f0*/  BRA `(.L_x_15893) ;  /* 0x0000000000047947 */ /* 0x000fea0003800000 */
.L_x_15916:
[----:B------:R2:W5:Y:S02]  /*8600*/  LDG.E.U8 R0, desc[UR36][R4.64] ;  /* 0x0000002404007981 */ /* 0x000564000c1e1100 */
.L_x_15893:
        /* <DEDUP_REMOVED lines=16> */
.L_x_15924:
[----:B------:R3:W-:Y:S01]  /*8710*/  STG.E.U8 desc[UR36][R16.64], R3 ;  /* 0x0000000310007986 */ /* 0x0007e2000c101124 */
[----:B------:R-:W-:Y:S05]  /*8720*/  BRA `(.L_x_15926) ;  /* 0x0000000c00987947 */ /* 0x000fea0003800000 */
.L_x_15923:
        /* <DEDUP_REMOVED lines=10> */
.L_x_15928:
[----:B------:R-:W-:-:S05]  /*87d0*/  LOP3.LUT R3, R3, 0xff, RZ, 0xc0, !PT ;  /* 0x000000ff03037812 */ /* 0x000fca00078ec0ff */
[----:B------:R2:W-:Y:S01]  /*87e0*/  STG.E desc[UR36][R16.64], R3 ;  /* 0x0000000310007986 */ /* 0x0005e2000c101924 */
[----:B------:R-:W-:Y:S05]  /*87f0*/  BRA `(.L_x_15926) ;  /* 0x0000000c00647947 */ /* 0x000fea0003800000 */
.L_x_15927:
[----:B------:R-:W-:-:S05]  /*8800*/  LOP3.LUT R3, R3, 0xff, RZ, 0xc0, !PT ;  /* 0x000000ff03037812 */ /* 0x000fca00078ec0ff */
[----:B------:R0:W-:Y:S01]  /*8810*/  STG.E.U16 desc[UR36][R16.64], R3 ;  /* 0x0000000310007986 */ /* 0x0001e2000c101524 */
[----:B------:R-:W-:Y:S05]  /*8820*/  BRA `(.L_x_15926) ;  /* 0x0000000c00587947 */ /* 0x000fea0003800000 */
.L_x_15922:
        /* <DEDUP_REMOVED lines=10> */
.L_x_15930:
[----:B------:R-:W-:-:S04]  /*88d0*/  LOP3.LUT R3, R3, 0xff, RZ, 0xc0, !PT ;  /* 0x000000ff03037812 */ /* 0x000fc800078ec0ff */
[----:B------:R-:W0:Y:S02]  /*88e0*/  I2F.U16 R0, R3 ;  /* 0x0000000300007306 */ /* 0x000e240000101000 */
[----:B0-----:R-:W-:-:S05]  /*88f0*/  F2FP.F16.F32.PACK_AB R0, RZ, R0 ;  /* 0x00000000ff00723e */ /* 0x001fca00000000ff */
[----:B------:R0:W-:Y:S01]  /*8900*/  STG.E.U16 desc[UR36][R16.64], R0 ;  /* 0x0000000010007986 */ /* 0x0001e2000c101524 */
[----:B------:R-:W-:Y:S05]  /*8910*/  BRA `(.L_x_15926) ;  /* 0x0000000c001c7947 */ /* 0x000fea0003800000 */
.L_x_15929:
        /* <DEDUP_REMOVED lines=11> */
.L_x_15932:
[----:B------:R-:W-:-:S06]  /*89d0*/  LOP3.LUT R3, R3, 0xff, RZ, 0xc0, !PT ;  /* 0x000000ff03037812 */ /* 0x000fcc00078ec0ff */
[----:B------:R-:W0:Y:S02]  /*89e0*/  I2F.U16 R3, R3 ;  /* 0x0000000300037306 */ /* 0x000e240000101000 */
[----:B0-----:R-:W-:-:S04]  /*89f0*/  F2FP.F16.F32.PACK_AB R3, RZ, R3 ;  /* 0x00000003ff03723e */ /* 0x001fc800000000ff */
[----:B------:R-:W-:-:S05]  /*8a00*/  PRMT R3, R3, 0x5410, RZ ;  /* 0x0000541003037816 */ /* 0x000fca00000000ff */
[----:B------:R0:W-:Y:S01]  /*8a10*/  STG.E desc[UR36][R16.64], R3 ;  /* 0x0000000310007986 */ /* 0x0001e2000c101924 */
[----:B------:R-:W-:Y:S05]  /*8a20*/  BRA `(.L_x_15926) ;  /* 0x0000000800d87947 */ /* 0x000fea0003800000 */
.L_x_15931:
[----:B------:R-:W-:-:S06]  /*8a30*/  LOP3.LUT R3, R3, 0xff, RZ, 0xc0, !PT ;  /* 0x000000ff03037812 */ /* 0x000fcc00078ec0ff */
[----:B------:R-:W0:Y:S02]  /*8a40*/  I2F.F64.U16 R2, R3 ;  /* 0x0000000300027312 */ /* 0x000e240000101800 */
[----:B0-----:R0:W-:Y:S01]  /*8a50*/  STG.E.64 desc[UR36][R16.64], R2 ;  /* 0x0000000210007986 */ /* 0x0011e2000c101b24 */
[----:B------:R-:W-:Y:S05]  /*8a60*/  BRA `(.L_x_15926) ;  /* 0x0000000800c87947 */ /* 0x000fea0003800000 */
.L_x_15921:
        /* <DEDUP_REMOVED lines=12> */
.L_x_15935:
[----:B------:R-:W-:Y:S02]  /*8b30*/  LOP3.LUT R4, R3, 0xff, RZ, 0xc0, !PT ;  /* 0x000000ff03047812 */ /* 0x000fe400078ec0ff */
[----:B------:R-:W-:-:S04]  /*8b40*/  CS2R R6, SRZ ;  /* 0x0000000000067805 */ /* 0x000fc8000001ff00 */
[----:B------:R-:W0:Y:S02]  /*8b50*/  I2F.F64.U16 R4, R4 ;  /* 0x0000000400047312 */ /* 0x000e240000101800 */
[----:B0-----:R0:W-:Y:S01]  /*8b60*/  STG.E.128 desc[UR36][R16.64], R4 ;  /* 0x0000000410007986 */ /* 0x0011e2000c101d24 */
[----:B------:R-:W-:Y:S05]  /*8b70*/  BRA `(.L_x_15926) ;  /* 0x0000000800847947 */ /* 0x000fea0003800000 */
.L_x_15934:
        /* <DEDUP_REMOVED lines=22> */
.L_x_15939:
[----:B------:R-:W-:Y:S05]  /*8ce0*/  BSYNC B0 ;  /* 0x0000000000007941 */ /* 0x000fea0003800000 */
.L_x_15938:
[----:B------:R-:W-:-:S05]  /*8cf0*/  LOP3.LUT R3, R0, R3, RZ, 0xfc, !PT ;  /* 0x0000000300037212 */ /* 0x000fca00078efcff */
[----:B------:R0:W-:Y:S01]  /*8d00*/  STG.E.U8 desc[UR36][R16.64], R3 ;  /* 0x0000000310007986 */ /* 0x0001e2000c101124 */
[----:B------:R-:W-:Y:S05]  /*8d10*/  BRA `(.L_x_15926) ;  /* 0x00000008001c7947 */ /* 0x000fea0003800000 */
.L_x_15937:
        /* <DEDUP_REMOVED lines=14> */
.L_x_15941:
[----:B------:R-:W-:Y:S01]  /*8e00*/  IMAD.MOV.U32 R0, RZ, RZ, 0x7f ;  /* 0x0000007fff007424 */ /* 0x000fe200078e00ff */
[----:B------:R-:W-:-:S04]  /*8e10*/  ISETP.GT.U32.AND P0, PT, R2, 0x7f800000, PT ;  /* 0x7f8000000200780c */ /* 0x000fc80003f04070 */
[----:B------:R-:W-:-:S09]  /*8e20*/  SEL R0, R0, 0x7c, P0 ;  /* 0x0000007c00007807 */ /* 0x000fd20000000000 */
.L_x_15942:
[----:B------:R-:W-:Y:S05]  /*8e30*/  BSYNC B0 ;  /* 0x0000000000007941 */ /* 0x000fea0003800000 */
.L_x_15940:
[----:B------:R-:W-:-:S04]  /*8e40*/  LOP3.LUT R2, R3, 0x80000000, RZ, 0xc0, !PT ;  /* 0x8000000003027812 */ /* 0x000fc800078ec0ff */
[----:B------:R-:W-:-:S04]  /*8e50*/  SHF.R.U32.HI R3, RZ, 0x18, R2 ;  /* 0x00000018ff037819 */ /* 0x000fc80000011602 */
[----:B------:R-:W-:-:S05]  /*8e60*/  LOP3.LUT R3, R0, R3, RZ, 0xfc, !PT ;  /* 0x0000000300037212 */ /* 0x000fca00078efcff */
[----:B------:R0:W-:Y:S01]  /*8e70*/  STG.E.U8 desc[UR36][R16.64], R3 ;  /* 0x0000000310007986 */ /* 0x0001e2000c101124 */
[----:B------:R-:W-:Y:S05]  /*8e80*/  BRA `(.L_x_15926) ;  /* 0x0000000400c07947 */ /* 0x000fea0003800000 */
.L_x_15936:
[----:B------:R-:W-:-:S04]  /*8e90*/  LOP3.LUT R3, R3, 0xff, RZ, 0xc0, !PT ;  /* 0x000000ff03037812 */ /* 0x000fc800078ec0ff */
[----:B------:R-:W0:Y:S02]  /*8ea0*/  I2F.U16 R0, R3 ;  /* 0x0000000300007306 */ /* 0x000e240000101000 */
[----:B0-----:R-:W-:-:S05]  /*8eb0*/  F2FP.BF16.F32.PACK_AB R0, RZ, R0 ;  /* 0x00000000ff00723e */ /* 0x001fca00000010ff */
[----:B------:R0:W-:Y:S01]  /*8ec0*/  STG.E.U16 desc[UR36][R16.64], R0 ;  /* 0x0000000010007986 */ /* 0x0001e2000c101524 */
[----:B------:R-:W-:Y:S05]  /*8ed0*/  BRA `(.L_x_15926) ;  /* 0x0000000400ac7947 */ /* 0x000fea0003800000 */
.L_x_15933:
        /* <DEDUP_REMOVED lines=11> */
.L_x_15945:
        /* <DEDUP_REMOVED lines=18> */
.L_x_15948:
[----:B------:R-:W-:-:S04]  /*90b0*/  LOP3.LUT R2, R3, 0x80000000, RZ, 0xc0, !PT ;  /* 0x8000000003027812 */ /* 0x000fc800078ec0ff */
[----:B------:R-:W-:-:S04]  /*90c0*/  SHF.R.U32.HI R3, RZ, 0x18, R2 ;  /* 0x00000018ff037819 */ /* 0x000fc80000011602 */
[----:B------:R-:W-:-:S04]  /*90d0*/  LOP3.LUT R0, R0, R3, RZ, 0xfc, !PT ;  /* 0x0000000300007212 */ /* 0x000fc800078efcff */
[----:B------:R-:W-:-:S07]  /*90e0*/  PRMT R8, R0, 0x7610, R8 ;  /* 0x0000761000087816 */ /* 0x000fce0000000008 */
.L_x_15947:
[----:B------:R-:W-:Y:S05]  /*90f0*/  BSYNC B0 ;  /* 0x0000000000007941 */ /* 0x000fea0003800000 */
.L_x_15946:
[----:B------:R0:W-:Y:S01]  /*9100*/  STG.E.U8 desc[UR36][R16.64], R8 ;  /* 0x0000000810007986 */ /* 0x0001e2000c101124 */
[----:B------:R-:W-:Y:S05]  /*9110*/  BRA `(.L_x_15926) ;  /* 0x00000004001c7947 */ /* 0x000fea0003800000 */
.L_x_15944:
        /* <DEDUP_REMOVED lines=18> */
.L_x_15951:
[----:B------:R-:W-:-:S04]  /*9240*/  LOP3.LUT R2, R3, 0x80000000, RZ, 0xc0, !PT ;  /* 0x8000000003027812 */ /* 0x000fc800078ec0ff */
[----:B------:R-:W-:-:S04]  /*9250*/  SHF.R.U32.HI R3, RZ, 0x18, R2 ;  /* 0x00000018ff037819 */ /* 0x000fc80000011602 */
[----:B------:R-:W-:-:S04]  /*9260*/  LOP3.LUT R0, R0, R3, RZ, 0xfc, !PT ;  /* 0x0000000300007212 */ /* 0x000fc800078efcff */
[----:B------:R-:W-:-:S07]  /*9270*/  PRMT R8, R0, 0x7610, R8 ;  /* 0x0000761000087816 */ /* 0x000fce0000000008 */
.L_x_15950:
[----:B------:R-:W-:Y:S05]  /*9280*/  BSYNC B0 ;  /* 0x0000000000007941 */ /* 0x000fea0003800000 */
.L_x_15949:
[----:B------:R0:W-:Y:S01]  /*9290*/  STG.E.U8 desc[UR36][R16.64], R8 ;  /* 0x0000000810007986 */ /* 0x0001e2000c101124 */
[----:B------:R-:W-:Y:S05]  /*92a0*/  BRA `(.L_x_15926) ;  /* 0x0000000000b87947 */ /* 0x000fea0003800000 */
.L_x_15943:
        /* <DEDUP_REMOVED lines=23> */
.L_x_15925:
        /* <DEDUP_REMOVED lines=16> */
.L_x_15954:
[----:B------:R-:W-:Y:S05]  /*9520*/  BRA `(.L_x_15926) ;  /* 0x0000000000187947 */ /* 0x000fea0003800000 */
.L_x_15953:
[----:B------:R-:W-:Y:S01]  /*9530*/  LOP3.LUT R2, R3, 0xff, RZ, 0xc0, !PT ;  /* 0x000000ff03027812 */ /* 0x000fe200078ec0ff */
[----:B------:R-:W-:-:S05]  /*9540*/  IMAD.MOV.U32 R3, RZ, RZ, RZ ;  /* 0x000000ffff037224 */ /* 0x000fca00078e00ff */
[----:B------:R0:W-:Y:S01]  /*9550*/  STG.E.64 desc[UR36][R16.64], R2 ;  /* 0x0000000210007986 */ /* 0x0001e2000c101b24 */
[----:B------:R-:W-:Y:S05]  /*9560*/  BRA `(.L_x_15926) ;  /* 0x0000000000087947 */ /* 0x000fea0003800000 */
.L_x_15952:
[----:B------:R-:W-:-:S05]  /*9570*/  LOP3.LUT R3, R3, 0xff, RZ, 0xc0, !PT ;  /* 0x000000ff03037812 */ /* 0x000fca00078ec0ff */
[----:B------:R0:W-:Y:S02]  /*9580*/  STG.E desc[UR36][R16.64], R3 ;  /* 0x0000000310007986 */ /* 0x0001e4000c101924 */
.L_x_15926:
[----:B------:R-:W-:-:S07]  /*9590*/  VIADD R19, R19, 0x80 ;  /* 0x0000008013137836 */ /* 0x000fce0000000000 */
.L_x_15886:
[----:B------:R-:W-:Y:S05]  /*95a0*/  BSYNC B6 ;  /* 0x0000000000067941 */ /* 0x000fea0003800000 */
.L_x_15885:
        /* <DEDUP_REMOVED lines=306> */
.L_x_15955:
        /* <DEDUP_REMOVED lines=20> */
.L_x_15959:
[----:B------:R4:W5:Y:S01]  /*aa10*/  LDG.E.U8 R0, desc[UR36][R4.64] ;  /* 0x0000002404007981 */ /* 0x000962000c1e1100 */
[----:B------:R-:W-:Y:S05]  /*aa20*/  BRA `(.L_x_15961) ;  /* 0x0000000c00647947 */ /* 0x000fea0003800000 */
.L_x_15958:
        /* <DEDUP_REMOVED lines=8> */
.L_x_15963:
[----:B------:R2:W5:Y:S01]  /*aab0*/  LDG.E.U8 R0, desc[UR36][R4.64] ;  /* 0x0000002404007981 */ /* 0x000562000c1e1100 */
[----:B------:R-:W-:Y:S05]  /*aac0*/  BRA `(.L_x_15961) ;  /* 0x0000000c003c7947 */ /* 0x000fea0003800000 */
.L_x_15962:
[----:B------:R0:W5:Y:S01]  /*aad0*/  LDG.E.U16 R0, desc[UR36][R4.64] ;  /* 0x0000002404007981 */ /* 0x000162000c1e1500 */
[----:B------:R-:W-:Y:S05]  /*aae0*/  BRA `(.L_x_15961) ;  /* 0x0000000c00347947 */ /* 0x000fea0003800000 */
.L_x_15957:
        /* <DEDUP_REMOVED lines=10> */
.L_x_15965:
[----:B------:R-:W2:Y:S02]  /*ab90*/  LDG.E.U16 R2, desc[UR36][R4.64] ;  /* 0x0000002404027981 */ /* 0x000ea4000c1e1500 */
[----:B--2---:R-:W-:-:S06]  /*aba0*/  HADD2.F32 R2, -RZ, R2.H0_H0 ;  /* 0x20000002ff027230 */ /* 0x004fcc0000004100 */
[----:B------:R-:W0:Y:S02]  /*abb0*/  F2I.S64.TRUNC R2, R2 ;  /* 0x0000000200027311 */ /* 0x000e24000020d900 */
[----:B0-----:R-:W-:Y:S01]  /*abc0*/  PRMT R0, R2, 0x7610, R0 ;  /* 0x0000761002007816 */ /* 0x001fe20000000000 */
[----:B------:R-:W-:Y:S06]  /*abd0*/  BRA `(.L_x_15961) ;  /* 0x0000000800f87947 */ /* 0x000fec0003800000 */
.L_x_15964:
        /* <DEDUP_REMOVED lines=10> */
.L_x_15967:
[----:B------:R-:W2:Y:S02]  /*ac80*/  LDG.E.U16 R4, desc[UR36][R4.64] ;  /* 0x0000002404047981 */ /* 0x000ea4000c1e1500 */
[----:B--2---:R-:W-:-:S06]  /*ac90*/  HADD2.F32 R2, -RZ, R4.H0_H0 ;  /* 0x20000004ff027230 */ /* 0x004fcc0000004100 */
[----:B------:R-:W0:Y:S02]  /*aca0*/  F2I.S64.TRUNC R2, R2 ;  /* 0x0000000200027311 */ /* 0x000e24000020d900 */
[----:B0-----:R-:W-:Y:S01]  /*acb0*/  PRMT R0, R2, 0x7610, R0 ;  /* 0x0000761002007816 */ /* 0x001fe20000000000 */
[----:B------:R-:W-:Y:S06]  /*acc0*/  BRA `(.L_x_15961) ;  /* 0x0000000800bc7947 */ /* 0x000fec0003800000 */
.L_x_15966:
[----:B------:R-:W2:Y:S02]  /*acd0*/  LDG.E.64 R2, desc[UR36][R4.64] ;  /* 0x0000002404027981 */ /* 0x000ea4000c1e1b00 */
[----:B--2---:R-:W0:Y:S02]  /*ace0*/  F2I.S64.F64.TRUNC R2, R2 ;  /* 0x0000000200027311 */ /* 0x004e24000030d900 */
[----:B0-----:R-:W-:Y:S01]  /*acf0*/  PRMT R0, R2, 0x7610, R0 ;  /* 0x0000761002007816 */ /* 0x001fe20000000000 */
[----:B------:R-:W-:Y:S06]  /*ad00*/  BRA `(.L_x_15961) ;  /* 0x0000000800ac7947 */ /* 0x000fec0003800000 */
.L_x_15956:
        /* <DEDUP_REMOVED lines=12> */
.L_x_15970:
[----:B------:R-:W2:Y:S02]  /*add0*/  LDG.E.64 R4, desc[UR36][R4.64] ;  /* 0x0000002404047981 */ /* 0x000ea4000c1e1b00 */
[----:B--2---:R-:W0:Y:S02]  /*ade0*/  F2I.S64.F64.TRUNC R2, R4 ;  /* 0x0000000400027311 */ /* 0x004e24000030d900 */
[----:B0-----:R-:W-:Y:S01]  /*adf0*/  PRMT R0, R2, 0x7610, R0 ;  /* 0x0000761002007816 */ /* 0x001fe20000000000 */
[----:B------:R-:W-:Y:S06]  /*ae00*/  BRA `(.L_x_15961) ;  /* 0x00000008006c7947 */ /* 0x000fec0003800000 */
.L_x_15969:
        /* <DEDUP_REMOVED lines=28> */
.L_x_15972:
        /* <DEDUP_REMOVED lines=15> */
.L_x_15971:
[----:B------:R-:W2:Y:S02]  /*b0c0*/  LDG.E.U16 R2, desc[UR36][R4.64] ;  /* 0x0000002404027981 */ /* 0x000ea4000c1e1500 */
[----:B--2---:R-:W-:-:S06]  /*b0d0*/  IMAD.U32 R2, R2, 0x10000, RZ ;  /* 0x0001000002027824 */ /* 0x004fcc00078e00ff */
[----:B------:R-:W0:Y:S02]  /*b0e0*/  F2I.S64.TRUNC R2, R2 ;  /* 0x0000000200027311 */ /* 0x000e24000020d900 */
[----:B0-----:R-:W-:Y:S01]  /*b0f0*/  PRMT R0, R2, 0x7610, R0 ;  /* 0x0000761002007816 */ /* 0x001fe20000000000 */
[----:B------:R-:W-:Y:S06]  /*b100*/  BRA `(.L_x_15961) ;  /* 0x0000000400ac7947 */ /* 0x000fec0003800000 */
.L_x_15968:
        /* <DEDUP_REMOVED lines=10> */
.L_x_15975:
        /* <DEDUP_REMOVED lines=21> */
.L_x_15979:
[----:B------:R-:W-:Y:S05]  /*b300*/  BSYNC B1 ;  /* 0x0000000000017941 */ /* 0x000fea0003800000 */
.L_x_15978:
[----:B------:R-:W-:Y:S01]  /*b310*/  IMAD.SHL.U32 R2, R2, 0x100000, RZ ;  /* 0x0010000002027824 */ /* 0x000fe200078e00ff */
[----:B------:R-:W-:-:S04]  /*b320*/  LEA R3, R0, 0x3b800000, 0x17 ;  /* 0x3b80000000037811 */ /* 0x000fc800078eb8ff */
[----:B------:R-:W-:-:S07]  /*b330*/  LOP3.LUT R2, R3, R2, R4, 0xfe, !PT ;  /* 0x0000000203027212 */ /* 0x000fce00078efe04 */
.L_x_15977:
[----:B------:R-:W-:Y:S05]  /*b340*/  BSYNC B0 ;  /* 0x0000000000007941 */ /* 0x000fea0003800000 */
.L_x_15976:
[----:B------:R-:W0:Y:S02]  /*b350*/  F2I.S64.TRUNC R2, R2 ;  /* 0x0000000200027311 */ /* 0x000e24000020d900 */
[----:B0-----:R-:W-:Y:S01]  /*b360*/  PRMT R0, R2, 0x7610, R0 ;  /* 0x0000761002007816 */ /* 0x001fe20000000000 */
[----:B------:R-:W-:Y:S06]  /*b370*/  BRA `(.L_x_15961) ;  /* 0x0000000400107947 */ /* 0x000fec0003800000 */
.L_x_15974:
        /* <DEDUP_REMOVED lines=21> */
.L_x_15983:
[----:B------:R-:W-:Y:S05]  /*b4d0*/  BSYNC B1 ;  /* 0x0000000000017941 */ /* 0x000fea0003800000 */
.L_x_15982:
[----:B------:R-:W-:Y:S01]  /*b4e0*/  IMAD.SHL.U32 R2, R2, 0x200000, RZ ;  /* 0x0020000002027824 */ /* 0x000fe200078e00ff */
[----:B------:R-:W-:-:S04]  /*b4f0*/  LEA R3, R0, 0x37800000, 0x17 ;  /* 0x3780000000037811 */ /* 0x000fc800078eb8ff */
[----:B------:R-:W-:-:S07]  /*b500*/  LOP3.LUT R2, R3, R2, R4, 0xfe, !PT ;  /* 0x0000000203027212 */ /* 0x000fce00078efe04 */
.L_x_15981:
[----:B------:R-:W-:Y:S05]  /*b510*/  BSYNC B0 ;  /* 0x0000000000007941 */ /* 0x000fea0003800000 */
.L_x_15980:
[----:B------:R-:W0:Y:S02]  /*b520*/  F2I.S64.TRUNC R2, R2 ;  /* 0x0000000200027311 */ /* 0x000e24000020d900 */
[----:B0-----:R-:W-:Y:S01]  /*b530*/  PRMT R0, R2, 0x7610, R0 ;  /* 0x0000761002007816 */ /* 0x001fe20000000000 */
[----:B------:R-:W-:Y:S06]  /*b540*/  BRA `(.L_x_15961) ;  /* 0x00000000009c7947 */ /* 0x000fec0003800000 */
.L_x_15973:
        /* <DEDUP_REMOVED lines=14> */
.L_x_15987:
[----:B------:R-:W-:Y:S05]  /*b630*/  BSYNC B0 ;  /* 0x0000000000007941 */ /* 0x000fea0003800000 */
.L_x_15986:
[----:B------:R-:W0:Y:S02]  /*b640*/  F2I.S64.TRUNC R2, R2 ;  /* 0x0000000200027311 */ /* 0x000e24000020d900 */
[----:B0-----:R-:W-:Y:S01]  /*b650*/  PRMT R0, R2, 0x7610, R0 ;  /* 0x0000761002007816 */ /* 0x001fe20000000000 */
[----:B------:R-:W-:Y:S06]  /*b660*/  BRA `(.L_x_15961) ;  /* 0x0000000000547947 */ /* 0x000fec0003800000 */
.L_x_15960:
        /* <DEDUP_REMOVED lines=16> */
.L_x_15988:
[----:B------:R-:W-:Y:S01]  /*b770*/  PRMT R0, RZ, 0x7610, R0 ;  /* 0x00007610ff007816 */ /* 0x000fe20000000000 */
[----:B------:R-:W-:Y:S06]  /*b780*/  BRA `(.L_x_15961) ;  /* 0x00000000000c7947 */ /* 0x000fec0003800000 */
.L_x_15985:
[----:B------:R0:W5:Y:S01]  /*b790*/  LDG.E.U8 R0, desc[UR36][R4.64] ;  /* 0x0000002404007981 */ /* 0x000162000c1e1100 */
[----:B------:R-:W-:Y:S05]  /*b7a0*/  BRA `(.L_x_15961) ;  /* 0x0000000000047947 */ /* 0x000fea0003800000 */
.L_x_15984:
[----:B------:R0:W5:Y:S02]  /*b7b0*/  LDG.E.U8 R0, desc[UR36][R4.64] ;  /* 0x0000002404007981 */ /* 0x000164000c1e1100 */
.L_x_15961:
        /* <DEDUP_REMOVED lines=16> */
.L_x_15992:
[----:B------:R-:W-:Y:S01]  /*b8c0*/  STG.E.U8 desc[UR36][R16.64], R3 ;  /* 0x0000000310007986 */ /* 0x000fe2000c101124 */
[----:B------:R-:W-:Y:S05]  /*b8d0*/  EXIT ;  /* 0x000000000000794d */ /* 0x000fea0003800000 */
.L_x_15991:
        /* <DEDUP_REMOVED lines=10> */
.L_x_15995:
[----:B------:R-:W-:-:S05]  /*b980*/  LOP3.LUT R3, R3, 0xff, RZ, 0xc0, !PT ;  /* 0x000000ff03037812 */ /* 0x000fca00078ec0ff */
[----:B------:R-:W-:Y:S01]  /*b990*/  STG.E desc[UR36][R16.64], R3 ;  /* 0x0000000310007986 */ /* 0x000fe2000c101924 */
[----:B------:R-:W-:Y:S05]  /*b9a0*/  EXIT ;  /* 0x000000000000794d */ /* 0x000fea0003800000 */
.L_x_15994:
[----:B------:R-:W-:-:S05]  /*b9b0*/  LOP3.LUT R3, R3, 0xff, RZ, 0xc0, !PT ;  /* 0x000000ff03037812 */ /* 0x000fca00078ec0ff */
[----:B------:R-:W-:Y:S01]  /*b9c0*/  STG.E.U16 desc[UR36][R16.64], R3 ;  /* 0x0000000310007986 */ /* 0x000fe2000c101524 */
[----:B------:R-:W-:Y:S05]  /*b9d0*/  EXIT ;  /* 0x000000000000794d */ /* 0x000fea0003800000 */
.L_x_15990:
        /* <DEDUP_REMOVED lines=8> */
[----:B0-----:R-:W-:Y:S01]  /*ba60*/  STG.E desc[UR36][R16.64], R3 ;  /* 0x0000000310007986 */ /* 0x001fe2000c101924 */
[----:B------:R-:W-:Y:S05]  /*ba70*/  EXIT ;  /* 0x000000000000794d */ /* 0x000fea0003800000 */
.L_x_15997:
[----:B------:R-:W-:-:S04]  /*ba80*/  LOP3.LUT R3, R3, 0xff, RZ, 0xc0, !PT ;  /* 0x000000ff03037812 */ /* 0x000fc800078ec0ff */
[----:B------:R-:W0:Y:S02]  /*ba90*/  I2F.U16 R0, R3 ;  /* 0x0000000300007306 */ /* 0x000e240000101000 */
[----:B0-----:R-:W-:-:S05]  /*baa0*/  F2FP.F16.F32.PACK_AB R0, RZ, R0 ;  /* 0x00000000ff00723e */ /* 0x001fca00000000ff */
[----:B------:R-:W-:Y:S01]  /*bab0*/  STG.E.U16 desc[UR36][R16.64], R0 ;  /* 0x0000000010007986 */ /* 0x000fe2000c101524 */
[----:B------:R-:W-:Y:S05]  /*bac0*/  EXIT ;  /* 0x000000000000794d */ /* 0x000fea0003800000 */
.L_x_15996:
        /* <DEDUP_REMOVED lines=9> */
[----:B0-----:R-:W-:Y:S01]  /*bb60*/  STG.E.64 desc[UR36][R16.64], R4 ;  /* 0x0000000410007986 */ /* 0x001fe2000c101b24 */
[----:B------:R-:W-:Y:S05]  /*bb70*/  EXIT ;  /* 0x000000000000794d */ /* 0x000fea0003800000 */
.L_x_15999:
[----:B------:R-:W-:-:S06]  /*bb80*/  LOP3.LUT R3, R3, 0xff, RZ, 0xc0, !PT ;  /* 0x000000ff03037812 */ /* 0x000fcc00078ec0ff */
[----:B------:R-:W0:Y:S02]  /*bb90*/  I2F.U16 R3, R3 ;  /* 0x0000000300037306 */ /* 0x000e240000101000 */
[----:B0-----:R-:W-:-:S04]  /*bba0*/  F2FP.F16.F32.PACK_AB R3, RZ, R3 ;  /* 0x00000003ff03723e */ /* 0x001fc800000000ff */
[----:B------:R-:W-:-:S05]  /*bbb0*/  PRMT R3, R3, 0x5410, RZ ;  /* 0x0000541003037816 */ /* 0x000fca00000000ff */
[----:B------:R-:W-:Y:S01]  /*bbc0*/  STG.E desc[UR36][R16.64], R3 ;  /* 0x0000000310007986 */ /* 0x000fe2000c101924 */
[----:B------:R-:W-:Y:S05]  /*bbd0*/  EXIT ;  /* 0x000000000000794d */ /* 0x000fea0003800000 */
.L_x_15998:
[----:B------:R-:W-:-:S06]  /*bbe0*/  LOP3.LUT R3, R3, 0xff, RZ, 0xc0, !PT ;  /* 0x000000ff03037812 */ /* 0x000fcc00078ec0ff */
[----:B------:R-:W0:Y:S02]  /*bbf0*/  I2F.F64.U16 R2, R3 ;  /* 0x0000000300027312 */ /* 0x000e240000101800 */
[----:B0-----:R-:W-:Y:S01]  /*bc00*/  STG.E.64 desc[UR36][R16.64], R2 ;  /* 0x0000000210007986 */ /* 0x001fe2000c101b24 */
[----:B------:R-:W-:Y:S05]  /*bc10*/  EXIT ;  /* 0x000000000000794d */ /* 0x000fea0003800000 */
.L_x_15989:
        /* <DEDUP_REMOVED lines=12> */
.L_x_16002:
[----:B------:R-:W-:Y:S02]  /*bce0*/  LOP3.LUT R4, R3, 0xff, RZ, 0xc0, !PT ;  /* 0x000000ff03047812 */ /* 0x000fe400078ec0ff */
[----:B------:R-:W-:-:S04]  /*bcf0*/  CS2R R6, SRZ ;  /* 0x0000000000067805 */ /* 0x000fc8000001ff00 */
[----:B------:R-:W0:Y:S02]  /*bd00*/  I2F.F64.U16 R4, R4 ;  /* 0x0000000400047312 */ /* 0x000e240000101800 */
[----:B0-----:R-:W-:Y:S01]  /*bd10*/  STG.E.128 desc[UR36][R16.64], R4 ;  /* 0x0000000410007986 */ /* 0x001fe2000c101d24 */
[----:B------:R-:W-:Y:S05]  /*bd20*/  EXIT ;  /* 0x000000000000794d */ /* 0x000fea0003800000 */
.L_x_16001:
        /* <DEDUP_REMOVED lines=22> */
.L_x_16006:
[----:B------:R-:W-:Y:S05]  /*be90*/  BSYNC B0 ;  /* 0x0000000000007941 */ /* 0x000fea0003800000 */
.L_x_16005:
[----:B------:R-:W-:-:S05]  /*bea0*/  LOP3.LUT R3, R0, R3, RZ, 0xfc, !PT ;  /* 0x0000000300037212 */ /* 0x000fca00078efcff */
[----:B------:R-:W-:Y:S01]  /*beb0*/  STG.E.U8 desc[UR36][R16.64], R3 ;  /* 0x0000000310007986 */ /* 0x000fe2000c101124 */
[----:B------:R-:W-:Y:S05]  /*bec0*/  EXIT ;  /* 0x000000000000794d */ /* 0x000fea0003800000 */
.L_x_16004:
        /* <DEDUP_REMOVED lines=14> */
.L_x_16008:
[----:B------:R-:W-:Y:S01]  /*bfb0*/  IMAD.MOV.U32 R0, RZ, RZ, 0x7f ;  /* 0x0000007fff007424 */ /* 0x000fe200078e00ff */
[----:B------:R-:W-:-:S04]  /*bfc0*/  ISETP.GT.U32.AND P0, PT, R2, 0x7f800000, PT ;  /* 0x7f8000000200780c */ /* 0x000fc80003f04070 */
[----:B------:R-:W-:-:S09]  /*bfd0*/  SEL R0, R0, 0x7c, P0 ;  /* 0x0000007c00007807 */ /* 0x000fd20000000000 */
.L_x_16009:
[----:B------:R-:W-:Y:S05]  /*bfe0*/  BSYNC B0 ;  /* 0x0000000000007941 */ /* 0x000fea0003800000 */
.L_x_16007:
[----:B------:R-:W-:-:S04]  /*bff0*/  LOP3.LUT R2, R3, 0x80000000, RZ, 0xc0, !PT ;  /* 0x8000000003027812 */ /* 0x000fc800078ec0ff */
[----:B------:R-:W-:-:S04]  /*c000*/  SHF.R.U32.HI R3, RZ, 0x18, R2 ;  /* 0x00000018ff037819 */ /* 0x000fc80000011602 */
[----:B------:R-:W-:-:S05]  /*c010*/  LOP3.LUT R3, R0, R3, RZ, 0xfc, !PT ;  /* 0x0000000300037212 */ /* 0x000fca00078efcff */
[----:B------:R-:W-:Y:S01]  /*c020*/  STG.E.U8 desc[UR36][R16.64], R3 ;  /* 0x0000000310007986 */ /* 0x000fe2000c101124 */
[----:B------:R-:W-:Y:S05]  /*c030*/  EXIT ;  /* 0x000000000000794d */ /* 0x000fea0003800000 */
.L_x_16003:
[----:B------:R-:W-:-:S04]  /*c040*/  LOP3.LUT R3, R3, 0xff, RZ, 0xc0, !PT ;  /* 0x000000ff03037812 */ /* 0x000fc800078ec0ff */
[----:B------:R-:W0:Y:S02]  /*c050*/  I2F.U16 R0, R3 ;  /* 0x0000000300007306 */ /* 0x000e240000101000 */
[----:B0-----:R-:W-:-:S05]  /*c060*/  F2FP.BF16.F32.PACK_AB R0, RZ, R0 ;  /* 0x00000000ff00723e */ /* 0x001fca00000010ff */
[----:B------:R-:W-:Y:S01]  /*c070*/  STG.E.U16 desc[UR36][R16.64], R0 ;  /* 0x0000000010007986 */ /* 0x000fe2000c101524 */
[----:B------:R-:W-:Y:S05]  /*c080*/  EXIT ;  /* 0x000000000000794d */ /* 0x000fea0003800000 */
.L_x_16000:
        /* <DEDUP_REMOVED lines=9> */
[----:B------:R-:W-:Y:S01]  /*c120*/  STG.E.U16 desc[UR36][R16.64], R3 ;  /* 0x0000000310007986 */ /* 0x000fe2000c101524 */
[----:B------:R-:W-:Y:S05]  /*c130*/  EXIT ;  /* 0x000000000000794d */ /* 0x000fea0003800000 */
.L_x_16012:
        /* <DEDUP_REMOVED lines=18> */
.L_x_16015:
[----:B------:R-:W-:-:S04]  /*c260*/  LOP3.LUT R2, R3, 0x80000000, RZ, 0xc0, !PT ;  /* 0x8000000003027812 */ /* 0x000fc800078ec0ff */
[----:B------:R-:W-:-:S04]  /*c270*/  SHF.R.U32.HI R3, RZ, 0x18, R2 ;  /* 0x00000018ff037819 */ /* 0x000fc80000011602 */
[----:B------:R-:W-:-:S04]  /*c280*/  LOP3.LUT R0, R0, R3, RZ, 0xfc, !PT ;  /* 0x0000000300007212 */ /* 0x000fc800078efcff */
[----:B------:R-:W-:-:S07]  /*c290*/  PRMT R8, R0, 0x7610, R8 ;  /* 0x0000761000087816 */ /* 0x000fce0000000008 */
.L_x_16014:
[----:B------:R-:W-:Y:S05]  /*c2a0*/  BSYNC B0 ;  /* 0x0000000000007941 */ /* 0x000fea0003800000 */
.L_x_16013:
[----:B------:R-:W-:Y:S01]  /*c2b0*/  STG.E.U8 desc[UR36][R16.64], R8 ;  /* 0x0000000810007986 */ /* 0x000fe2000c101124 */
[----:B------:R-:W-:Y:S05]  /*c2c0*/  EXIT ;  /* 0x000000000000794d */ /* 0x000fea0003800000 */
.L_x_16011:
        /* <DEDUP_REMOVED lines=18> */
.L_x_16018:
[----:B------:R-:W-:-:S04]  /*c3f0*/  LOP3.LUT R2, R3, 0x80000000, RZ, 0xc0, !PT ;  /* 0x8000000003027812 */ /* 0x000fc800078ec0ff */
[----:B------:R-:W-:-:S04]  /*c400*/  SHF.R.U32.HI R3, RZ, 0x18, R2 ;  /* 0x00000018ff037819 */ /* 0x000fc80000011602 */
[----:B------:R-:W-:-:S04]  /*c410*/  LOP3.LUT R0, R0, R3, RZ, 0xfc, !PT ;  /* 0x0000000300007212 */ /* 0x000fc800078efcff */
[----:B------:R-:W-:-:S07]  /*c420*/  PRMT R8, R0, 0x7610, R8 ;  /* 0x0000761000087816 */ /* 0x000fce0000000008 */
.L_x_16017:
[----:B------:R-:W-:Y:S05]  /*c430*/  BSYNC B0 ;  /* 0x0000000000007941 */ /* 0x000fea0003800000 */
.L_x_16016:
[----:B------:R-:W-:Y:S01]  /*c440*/  STG.E.U8 desc[UR36][R16.64], R8 ;  /* 0x0000000810007986 */ /* 0x000fe2000c101124 */
[----:B------:R-:W-:Y:S05]  /*c450*/  EXIT ;  /* 0x000000000000794d */ /* 0x000fea0003800000 */
.L_x_16010:
        /* <DEDUP_REMOVED lines=23> */
.L_x_15993:
        /* <DEDUP_REMOVED lines=16> */
.L_x_16021:
[----:B------:R-:W-:Y:S05]  /*c6d0*/  EXIT ;  /* 0x000000000000794d */ /* 0x000fea0003800000 */
.L_x_16020:
[----:B------:R-:W-:Y:S01]  /*c6e0*/  LOP3.LUT R2, R3, 0xff, RZ, 0xc0, !PT ;  /* 0x000000ff03027812 */ /* 0x000fe200078ec0ff */
[----:B------:R-:W-:-:S05]  /*c6f0*/  IMAD.MOV.U32 R3, RZ, RZ, RZ ;  /* 0x000000ffff037224 */ /* 0x000fca00078e00ff */
[----:B------:R-:W-:Y:S01]  /*c700*/  STG.E.64 desc[UR36][R16.64], R2 ;  /* 0x0000000210007986 */ /* 0x000fe2000c101b24 */
[----:B------:R-:W-:Y:S05]  /*c710*/  EXIT ;  /* 0x000000000000794d */ /* 0x000fea0003800000 */
.L_x_16019:
[----:B------:R-:W-:-:S05]  /*c720*/  LOP3.LUT R3, R3, 0xff, RZ, 0xc0, !PT ;  /* 0x000000ff03037812 */ /* 0x000fca00078ec0ff */
[----:B------:R-:W-:Y:S01]  /*c730*/  STG.E desc[UR36][R16.64], R3 ;  /* 0x0000000310007986 */ /* 0x000fe2000c101924 */
[----:B------:R-:W-:Y:S05]  /*c740*/  EXIT ;  /* 0x000000000000794d */ /* 0x000fea0003800000 */
.L_x_16022:
        /* <DEDUP_REMOVED lines=11> */
.L_x_23617:


//--------------------- .text._ZN2at6native27unrolled_elementwise_kernelIZZZNS0_15neg_kernel_cudaERNS_18TensorIteratorBaseEENKUlvE0_clEvENKUlvE_clEvEUlhE_St5arrayIPcLm2EELi4E23TrivialOffsetCalculatorILi1EjESB_NS0_6memory12LoadWithCastILi1EEENSC_13StoreWithCastILi1EEEEEviT_T0_T2_T3_T4_T5_ --------------------------
	.section	.text._ZN2at6native27unrolled_elementwise_kernelIZZZNS0_15neg_kernel_cudaERNS_18TensorIteratorBaseEENKUlvE0_clEvENKUlvE_clEvEUlhE_St5arrayIPcLm2EELi4E23TrivialOffsetCalculatorILi1EjESB_NS0_6memory12LoadWithCastILi1EEENSC_13StoreWithCastILi1EEEEEviT_T0_T2_T3_T4_T5_,"ax",@progbits
	.align	128
        .global         _ZN2at6native27unrolled_elementwise_kernelIZZZNS0_15neg_kernel_cudaERNS_18TensorIteratorBaseEENKUlvE0_clEvENKUlvE_clEvEUlhE_St5arrayIPcLm2EELi4E23TrivialOffsetCalculatorILi1EjESB_NS0_6memory12LoadWithCastILi1EEENSC_13StoreWithCastILi1EEEEEviT_T0_T2_T3_T4_T5_
        .type           _ZN2at6native27unrolled_elementwise_kernelIZZZNS0_15neg_kernel_cudaERNS_18TensorIteratorBaseEENKUlvE0_clEvENKUlvE_clEvEUlhE_St5arrayIPcLm2EELi4E23TrivialOffsetCalculatorILi1EjESB_NS0_6memory12LoadWithCastILi1EEENSC_13StoreWithCastILi1EEEEEviT_T0_T2_T3_T4_T5_,@function
        .size           _ZN2at6native27unrolled_elementwise_kernelIZZZNS0_15neg_kernel_cudaERNS_18TensorIteratorBaseEENKUlvE0_clEvENKUlvE_clEvEUlhE_St5arrayIPcLm2EELi4E23TrivialOffsetCalculatorILi1EjESB_NS0_6memory12LoadWithCastILi1EEENSC_13StoreWithCastILi1EEEEEviT_T0_T2_T3_T4_T5_,(.L_x_23618 - _ZN2at6native27unrolled_elementwise_kernelIZZZNS0_15neg_kernel_cudaERNS_18TensorIteratorBaseEENKUlvE0_clEvENKUlvE_clEvEUlhE_St5arrayIPcLm2EELi4E23TrivialOffsetCalculatorILi1EjESB_NS0_6memory12LoadWithCastILi1EEENSC_13StoreWithCastILi1EEEEEviT_T0_T2_T3_T4_T5_)
        .other          _ZN2at6native27unrolled_elementwise_kernelIZZZNS0_15neg_kernel_cudaERNS_18TensorIteratorBaseEENKUlvE0_clEvENKUlvE_clEvEUlhE_St5arrayIPcLm2EELi4E23TrivialOffsetCalculatorILi1EjESB_NS0_6memory12LoadWithCastILi1EEENSC_13StoreWithCastILi1EEEEEviT_T0_T2_T3_T4_T5_,@"STO_CUDA_ENTRY STV_DEFAULT"
_ZN2at6native27unrolled_elementwise_kernelIZZZNS0_15neg_kernel_cudaERNS_18TensorIteratorBaseEENKUlvE0_clEvENKUlvE_clEvEUlhE_St5arrayIPcLm2EELi4E23TrivialOffsetCalculatorILi1EjESB_NS0_6memory12LoadWithCastILi1EEENSC_13StoreWithCastILi1EEEEEviT_T0_T2_T3_T4_T5_:
.text._ZN2at6native27unrolled_elementwise_kernelIZZZNS0_15neg_kernel_cudaERNS_18TensorIteratorBaseEENKUlvE0_clEvENKUlvE_clEvEUlhE_St5arrayIPcLm2EELi4E23TrivialOffsetCalculatorILi1EjESB_NS0_6memory12LoadWithCastILi1EEENSC_13StoreWithCastILi1EEEEEviT_T0_T2_T3_T4_T5_:
        /* <DEDUP_REMOVED lines=31> */
.L_x_16028:
[----:B------:R3:W5:Y:S01]  /*01f0*/  LDG.E.U8 R24, desc[UR36][R4.64] ;  /* 0x0000002404187981 */ /* 0x000762000c1e1100 */
[----:B------:R-:W-:Y:S05]  /*0200*/  BRA `(.L_x_16030) ;  /* 0x0000000c00687947 */ /* 0x000fea0003800000 */
.L_x_16027:
        /* <DEDUP_REMOVED lines=8> */
.L_x_16032:
[----:B------:R1:W5:Y:S01]  /*0290*/  LDG.E.U8 R24, desc[UR36][R4.64] ;  /* 0x0000002404187981 */ /* 0x000362000c1e1100 */
[----:B------:R-:W-:Y:S05]  /*02a0*/  BRA `(.L_x_16030) ;  /* 0x0000000c00407947 */ /* 0x000fea0003800000 */
.L_x_16031:
[----:B------:R2:W5:Y:S01]  /*02b0*/  LDG.E.U16 R24, desc[UR36][R4.64] ;  /* 0x0000002404187981 */ /* 0x000562000c1e1500 */
[----:B------:R-:W-:Y:S05]  /*02c0*/  BRA `(.L_x_16030) ;  /* 0x0000000c00387947 */ /* 0x000fea0003800000 */
.L_x_16026:
        /* <DEDUP_REMOVED lines=10> */
.L_x_16034:
[----:B------:R-:W2:Y:S02]  /*0370*/  LDG.E.U16 R2, desc[UR36][R4.64] ;  /* 0x0000002404027981 */ /* 0x000ea4000c1e1500 */
[----:B--2---:R-:W-:-:S06]  /*0380*/  HADD2.F32 R2, -RZ, R2.H0_H0 ;  /* 0x20000002ff027230 */ /* 0x004fcc0000004100 */
[----:B------:R-:W0:Y:S02]  /*0390*/  F2I.S64.TRUNC R2, R2 ;  /* 0x0000000200027311 */ /* 0x000e24000020d900 */
[----:B0-----:R-:W-:Y:S01]  /*03a0*/  PRMT R24, R2, 0x7610, R24 ;  /* 0x0000761002187816 */ /* 0x001fe20000000018 */
[----:B------:R-:W-:Y:S06]  /*03b0*/  BRA `(.L_x_16030) ;  /* 0x0000000800fc7947 */ /* 0x000fec0003800000 */
.L_x_16033:
        /* <DEDUP_REMOVED lines=10> */
.L_x_16036:
[----:B------:R-:W2:Y:S02]  /*0460*/  LDG.E.U16 R4, desc[UR36][R4.64] ;  /* 0x0000002404047981 */ /* 0x000ea4000c1e1500 */
[----:B--2---:R-:W-:-:S06]  /*0470*/  HADD2.F32 R2, -RZ, R4.H0_H0 ;  /* 0x20000004ff027230 */ /* 0x004fcc0000004100 */
[----:B------:R-:W0:Y:S02]  /*0480*/  F2I.S64.TRUNC R2, R2 ;  /* 0x0000000200027311 */ /* 0x000e24000020d900 */
[----:B0-----:R-:W-:Y:S01]  /*0490*/  PRMT R24, R2, 0x7610, R24 ;  /* 0x0000761002187816 */ /* 0x001fe20000000018 */
[----:B------:R-:W-:Y:S06]  /*04a0*/  BRA `(.L_x_16030) ;  /* 0x0000000800c07947 */ /* 0x000fec0003800000 */
.L_x_16035:
[----:B------:R-:W2:Y:S02]  /*04b0*/  LDG.E.64 R2, desc[UR36][R4.64] ;  /* 0x0000002404027981 */ /* 0x000ea4000c1e1b00 */
[----:B--2---:R-:W0:Y:S02]  /*04c0*/  F2I.S64.F64.TRUNC R2, R2 ;  /* 0x0000000200027311 */ /* 0x004e24000030d900 */
[----:B0-----:R-:W-:Y:S01]  /*04d0*/  PRMT R24, R2, 0x7610, R24 ;  /* 0x0000761002187816 */ /* 0x001fe20000000018 */
[----:B------:R-:W-:Y:S06]  /*04e0*/  BRA `(.L_x_16030) ;  /* 0x0000000800b07947 */ /* 0x000fec0003800000 */
.L_x_16025:
        /* <DEDUP_REMOVED lines=12> */
.L_x_16039:
[----:B------:R-:W2:Y:S02]  /*05b0*/  LDG.E.64 R4, desc[UR36][R4.64] ;  /* 0x0000002404047981 */ /* 0x000ea4000c1e1b00 */
[----:B--2---:R-:W0:Y:S02]  /*05c0*/  F2I.S64.F64.TRUNC R2, R4 ;  /* 0x0000000400027311 */ /* 0x004e24000030d900 */
[----:B0-----:R-:W-:Y:S01]  /*05d0*/  PRMT R24, R2, 0x7610, R24 ;  /* 0x0000761002187816 */ /* 0x001fe20000000018 */
[----:B------:R-:W-:Y:S06]  /*05e0*/  BRA `(.L_x_16030) ;  /* 0x0000000800707947 */ /* 0x000fec0003800000 */
.L_x_16038:
        /* <DEDUP_REMOVED lines=28> */
.L_x_16041:
        /* <DEDUP_REMOVED lines=16> */
.L_x_16040:
[----:B------:R-:W2:Y:S02]  /*08b0*/  LDG.E.U16 R2, desc[UR36][R4.64] ;  /* 0x0000002404027981 */ /* 0x000ea4000c1e1500 */
[----:B--2---:R-:W-:-:S06]  /*08c0*/  IMAD.U32 R2, R2, 0x10000, RZ ;  /* 0x0001000002027824 */ /* 0x004fcc00078e00ff */
[----:B------:R-:W0:Y:S02]  /*08d0*/  F2I.S64.TRUNC R2, R2 ;  /* 0x0000000200027311 */ /* 0x000e24000020d900 */
[----:B0-----:R-:W-:Y:S01]  /*08e0*/  PRMT R24, R2, 0x7610, R24 ;  /* 0x0000761002187816 */ /* 0x001fe20000000018 */
[----:B------:R-:W-:Y:S06]  /*08f0*/  BRA `(.L_x_16030) ;  /* 0x0000000400ac7947 */ /* 0x000fec0003800000 */
.L_x_16037:
        /* <DEDUP_REMOVED lines=10> */
.L_x_16044:
        /* <DEDUP_REMOVED lines=21> */
.L_x_16048:
[----:B------:R-:W-:Y:S05]  /*0af0*/  BSYNC B1 ;  /* 0x0000000000017941 */ /* 0x000fea0003800000 */
.L_x_16047:
[----:B------:R-:W-:Y:S01]  /*0b00*/  IMAD.SHL.U32 R2, R2, 0x100000, RZ ;  /* 0x0010000002027824 */ /* 0x000fe200078e00ff */
[----:B------:R-:W-:-:S04]  /*0b10*/  LEA R3, R0, 0x3b800000, 0x17 ;  /* 0x3b80000000037811 */ /* 0x000fc800078eb8ff */
[----:B------:R-:W-:-:S07]  /*0b20*/  LOP3.LUT R2, R3, R2, R4, 0xfe, !PT ;  /* 0x0000000203027212 */ /* 0x000fce00078efe04 */
.L_x_16046:
[----:B------:R-:W-:Y:S05]  /*0b30*/  BSYNC B0 ;  /* 0x0000000000007941 */ /* 0x000fea0003800000 */
.L_x_16045:
[----:B------:R-:W0:Y:S02]  /*0b40*/  F2I.S64.TRUNC R2, R2 ;  /* 0x0000000200027311 */ /* 0x000e24000020d900 */
[----:B0-----:R-:W-:Y:S01]  /*0b50*/  PRMT R24, R2, 0x7610, R24 ;  /* 0x0000761002187816 */ /* 0x001fe20000000018 */
[----:B------:R-:W-:Y:S06]  /*0b60*/  BRA `(.L_x_16030) ;  /* 0x0000000400107947 */ /* 0x000fec0003800000 */
.L_x_16043:
        /* <DEDUP_REMOVED lines=21> */
.L_x_16052:
[----:B------:R-:W-:Y:S05]  /*0cc0*/  BSYNC B1 ;  /* 0x0000000000017941 */ /* 0x000fea0003800000 */
.L_x_16051:
[----:B------:R-:W-:Y:S01]  /*0cd0*/  IMAD.SHL.U32 R2, R2, 0x200000, RZ ;  /* 0x0020000002027824 */ /* 0x000fe200078e00ff */
[----:B------:R-:W-:-:S04]  /*0ce0*/  LEA R3, R0, 0x37800000, 0x17 ;  /* 0x3780000000037811 */ /* 0x000fc800078eb8ff */
[----:B------:R-:W-:-:S07]  /*0cf0*/  LOP3.LUT R2, R3, R2, R4, 0xfe, !PT ;  /* 0x0000000203027212 */ /* 0x000fce00078efe04 */
.L_x_16050:
[----:B------:R-:W-:Y:S05]  /*0d00*/  BSYNC B0 ;  /* 0x0000000000007941 */ /* 0x000fea0003800000 */
.L_x_16049:
[----:B------:R-:W0:Y:S02]  /*0d10*/  F2I.S64.TRUNC R2, R2 ;  /* 0x0000000200027311 */ /* 0x000e24000020d900 */
[----:B0-----:R-:W-:Y:S01]  /*0d20*/  PRMT R24, R2, 0x7610, R24 ;  /* 0x0000761002187816 */ /* 0x001fe20000000018 */
[----:B------:R-:W-:Y:S06]  /*0d30*/  BRA `(.L_x_16030) ;  /* 0x00000000009c7947 */ /* 0x000fec0003800000 */
.L_x_16042:
        /* <DEDUP_REMOVED lines=14> */
.L_x_16056:
[----:B------:R-:W-:Y:S05]  /*0e20*/  BSYNC B0 ;  /* 0x0000000000007941 */ /* 0x000fea0003800000 */
.L_x_16055:
[----:B------:R-:W0:Y:S02]  /*0e30*/  F2I.S64.TRUNC R2, R2 ;  /* 0x0000000200027311 */ /* 0x000e24000020d900 */
[----:B0-----:R-:W-:Y:S01]  /*0e40*/  PRMT R24, R2, 0x7610, R24 ;  /* 0x0000761002187816 */ /* 0x001fe20000000018 */
[----:B------:R-:W-:Y:S06]  /*0e50*/  BRA `(.L_x_16030) ;  /* 0x0000000000547947 */ /* 0x000fec0003800000 */
.L_x_16029:
        /* <DEDUP_REMOVED lines=16> */
.L_x_16057:
[----:B------:R-:W-:Y:S01]  /*0f60*/  PRMT R24, RZ, 0x7610, R24 ;  /* 0x00007610ff187816 */ /* 0x000fe20000000018 */
[----:B------:R-:W-:Y:S06]  /*0f70*/  BRA `(.L_x_16030) ;  /* 0x00000000000c7947 */ /* 0x000fec0003800000 */
.L_x_16054:
[----:B------:R0:W5:Y:S01]  /*0f80*/  LDG.E.U8 R24, desc[UR36][R4.64] ;  /* 0x0000002404187981 */ /* 0x000162000c1e1100 */
[----:B------:R-:W-:Y:S05]  /*0f90*/  BRA `(.L_x_16030) ;  /* 0x0000000000047947 */ /* 0x000fea0003800000 */
.L_x_16053:
[----:B------:R0:W5:Y:S02]  /*0fa0*/  LDG.E.U8 R24, desc[UR36][R4.64] ;  /* 0x0000002404187981 */ /* 0x000164000c1e1100 */
.L_x_16030:
[----:B------:R-:W1:Y:S02]  /*0fb0*/  S2R R19, SR_TID.X ;  /* 0x0000000000137919 */ /* 0x000e640000002100 */
[----:B-1----:R-:W-:-:S07]  /*0fc0*/  VIADD R19, R19, 0x80 ;  /* 0x0000008013137836 */ /* 0x002fce0000000000 */
.L_x_16024:
[----:B------:R-:W-:Y:S05]  /*0fd0*/  BSYNC B6 ;  /* 0x0000000000067941 */ /* 0x000fea0003800000 */
.L_x_16023:
        /* <DEDUP_REMOVED lines=23> */
.L_x_16063:
[----:B------:R0:W5:Y:S01]  /*1150*/  LDG.E.U8 R17, desc[UR36][R4.64] ;  /* 0x0000002404117981 */ /* 0x000162000c1e1100 */
[----:B------:R-:W-:Y:S05]  /*1160*/  BRA `(.L_x_16065) ;  /* 0x0000000c00647947 */ /* 0x000fea0003800000 */
.L_x_16062:
        /* <DEDUP_REMOVED lines=8> */
.L_x_16067:
[----:B------:R4:W5:Y:S01]  /*11f0*/  LDG.E.U8 R17, desc[UR36][R4.64] ;  /* 0x0000002404117981 */ /* 0x000962000c1e1100 */
[----:B------:R-:W-:Y:S05]  /*1200*/  BRA `(.L_x_16065) ;  /* 0x0000000c003c7947 */ /* 0x000fea0003800000 */
.L_x_16066:
[----:B------:R0:W5:Y:S01]  /*1210*/  LDG.E.U16 R17, desc[UR36][R4.64] ;  /* 0x0000002404117981 */ /* 0x000162000c1e1500 */
[----:B------:R-:W-:Y:S05]  /*1220*/  BRA `(.L_x_16065) ;  /* 0x0000000c00347947 */ /* 0x000fea0003800000 */
.L_x_16061:
        /* <DEDUP_REMOVED lines=10> */
.L_x_16069:
[----:B------:R-:W2:Y:S02]  /*12d0*/  LDG.E.U16 R2, desc[UR36][R4.64] ;  /* 0x0000002404027981 */ /* 0x000ea4000c1e1500 */
[----:B--2---:R-:W-:-:S06]  /*12e0*/  HADD2.F32 R2, -RZ, R2.H0_H0 ;  /* 0x20000002ff027230 */ /* 0x004fcc0000004100 */
[----:B------:R-:W0:Y:S02]  /*12f0*/  F2I.S64.TRUNC R2, R2 ;  /* 0x0000000200027311 */ /* 0x000e24000020d900 */
[----:B0-----:R-:W-:Y:S01]  /*1300*/  PRMT R17, R2, 0x7610, R17 ;  /* 0x0000761002117816 */ /* 0x001fe20000000011 */
[----:B------:R-:W-:Y:S06]  /*1310*/  BRA `(.L_x_16065) ;  /* 0x0000000800f87947 */ /* 0x000fec0003800000 */
.L_x_16068:
        /* <DEDUP_REMOVED lines=10> */
.L_x_16071:
[----:B------:R-:W2:Y:S02]  /*13c0*/  LDG.E.U16 R4, desc[UR36][R4.64] ;  /* 0x0000002404047981 */ /* 0x000ea4000c1e1500 */
[----:B--2---:R-:W-:-:S06]  /*13d0*/  HADD2.F32 R2, -RZ, R4.H0_H0 ;  /* 0x20000004ff027230 */ /* 0x004fcc0000004100 */
[----:B------:R-:W0:Y:S02]  /*13e0*/  F2I.S64.TRUNC R2, R2 ;  /* 0x0000000200027311 */ /* 0x000e24000020d900 */
[----:B0-----:R-:W-:Y:S01]  /*13f0*/  PRMT R17, R2, 0x7610, R17 ;  /* 0x0000761002117816 */ /* 0x001fe20000000011 */
[----:B------:R-:W-:Y:S06]  /*1400*/  BRA `(.L_x_16065) ;  /* 0x0000000800bc7947 */ /* 0x000fec0003800000 */
.L_x_16070:
[----:B------:R-:W2:Y:S02]  /*1410*/  LDG.E.64 R2, desc[UR36][R4.64] ;  /* 0x0000002404027981 */ /* 0x000ea4000c1e1b00 */
[----:B--2---:R-:W0:Y:S02]  /*1420*/  F2I.S64.F64.TRUNC R2, R2 ;  /* 0x0000000200027311 */ /* 0x004e24000030d900 */
[----:B0-----:R-:W-:Y:S01]  /*1430*/  PRMT R17, R2, 0x7610, R17 ;  /* 0x0000761002117816 */ /* 0x001fe20000000011 */
[----:B------:R-:W-:Y:S06]  /*1440*/  BRA `(.L_x_16065) ;  /* 0x0000000800ac7947 */ /* 0x000fec0003800000 */
.L_x_16060:
        /* <DEDUP_REMOVED lines=12> */
.L_x_16074:
[----:B------:R-:W2:Y:S02]  /*1510*/  LDG.E.64 R4, desc[UR36][R4.64] ;  /* 0x0000002404047981 */ /* 0x000ea4000c1e1b00 */
[----:B--2---:R-:W0:Y:S02]  /*1520*/  F2I.S64.F64.TRUNC R2, R4 ;  /* 0x0000000400027311 */ /* 0x004e24000030d900 */
[----:B0-----:R-:W-:Y:S01]  /*1530*/  PRMT R17, R2, 0x7610, R17 ;  /* 0x0000761002117816 */ /* 0x001fe20000000011 */
[----:B------:R-:W-:Y:S06]  /*1540*/  BRA `(.L_x_16065) ;  /* 0x00000008006c7947 */ /* 0x000fec0003800000 */
.L_x_16073:
        /* <DEDUP_REMOVED lines=28> */
.L_x_16076:
        /* <DEDUP_REMOVED lines=15> */
.L_x_16075:
[----:B------:R-:W2:Y:S02]  /*1800*/  LDG.E.U16 R2, desc[UR36][R4.64] ;  /* 0x0000002404027981 */ /* 0x000ea4000c1e1500 */
[----:B--2---:R-:W-:-:S06]  /*1810*/  IMAD.U32 R2, R2, 0x10000, RZ ;  /* 0x0001000002027824 */ /* 0x004fcc00078e00ff */
[----:B------:R-:W0:Y:S02]  /*1820*/  F2I.S64.TRUNC R2, R2 ;  /* 0x0000000200027311 */ /* 0x000e24000020d900 */
[----:B0-----:R-:W-:Y:S01]  /*1830*/  PRMT R17, R2, 0x7610, R17 ;  /* 0x0000761002117816 */ /* 0x001fe20000000011 */
[----:B------:R-:W-:Y:S06]  /*1840*/  BRA `(.L_x_16065) ;  /* 0x0000000400ac7947 */ /* 0x000fec0003800000 */
.L_x_16072:
        /* <DEDUP_REMOVED lines=10> */
.L_x_16079:
        /* <DEDUP_REMOVED lines=21> */
.L_x_16083:
[----:B------:R-:W-:Y:S05]  /*1a40*/  BSYNC B1 ;  /* 0x0000000000017941 */ /* 0x000fea0003800000 */
.L_x_16082:
[----:B------:R-:W-:Y:S01]  /*1a50*/  IMAD.SHL.U32 R2, R2, 0x100000, RZ ;  /* 0x0010000002027824 */ /* 0x000fe200078e00ff */
[----:B------:R-:W-:-:S04]  /*1a60*/  LEA R3, R0, 0x3b800000, 0x17 ;  /* 0x3b80000000037811 */ /* 0x000fc800078eb8ff */
[----:B------:R-:W-:-:S07]  /*1a70*/  LOP3.LUT R2, R3, R2, R4, 0xfe, !PT ;  /* 0x0000000203027212 */ /* 0x000fce00078efe04 */
.L_x_16081:
[----:B------:R-:W-:Y:S05]  /*1a80*/  BSYNC B0 ;  /* 0x0000000000007941 */ /* 0x000fea0003800000 */
.L_x_16080:
[----:B------:R-:W0:Y:S02]  /*1a90*/  F2I.S64.TRUNC R2, R2 ;  /* 0x0000000200027311 */ /* 0x000e24000020d900 */
[----:B0-----:R-:W-:Y:S01]  /*1aa0*/  PRMT R17, R2, 0x7610, R17 ;  /* 0x0000761002117816 */ /* 0x001fe20000000011 */
[----:B------:R-:W-:Y:S06]  /*1ab0*/  BRA `(.L_x_16065) ;  /* 0x0000000400107947 */ /* 0x000fec0003800000 */
.L_x_16078:
        /* <DEDUP_REMOVED lines=21> */
.L_x_16087:
[----:B------:R-:W-:Y:S05]  /*1c10*/  BSYNC B1 ;  /* 0x0000000000017941 */ /* 0x000fea0003800000 */
.L_x_16086:
[----:B------:R-:W-:Y:S01]  /*1c20*/  IMAD.SHL.U32 R2, R2, 0x200000, RZ ;  /* 0x0020000002027824 */ /* 0x000fe200078e00ff */
[----:B------:R-:W-:-:S04]  /*1c30*/  LEA R3, R0, 0x37800000, 0x17 ;  /* 0x3780000000037811 */ /* 0x000fc800078eb8ff */
[----:B------:R-:W-:-:S07]  /*1c40*/  LOP3.LUT R2, R3, R2, R4, 0xfe, !PT ;  /* 0x0000000203027212 */ /* 0x000fce00078efe04 */
.L_x_16085:
[----:B------:R-:W-:Y:S05]  /*1c50*/  BSYNC B0 ;  /* 0x0000000000007941 */ /* 0x000fea0003800000 */
.L_x_16084:
[----:B------:R-:W0:Y:S02]  /*1c60*/  F2I.S64.TRUNC R2, R2 ;  /* 0x0000000200027311 */ /* 0x000e24000020d900 */
[----:B0-----:R-:W-:Y:S01]  /*1c70*/  PRMT R17, R2, 0x7610, R17 ;  /* 0x0000761002117816 */ /* 0x001fe20000000011 */
[----:B------:R-:W-:Y:S06]  /*1c80*/  BRA `(.L_x_16065) ;  /* 0x00000000009c7947 */ /* 0x000fec0003800000 */
.L_x_16077:
        /* <DEDUP_REMOVED lines=14> */
.L_x_16091:
[----:B------:R-:W-:Y:S05]  /*1d70*/  BSYNC B0 ;  /* 0x0000000000007941 */ /* 0x000fea0003800000 */
.L_x_16090:
[----:B------:R-:W0:Y:S02]  /*1d80*/  F2I.S64.TRUNC R2, R2 ;  /* 0x0000000200027311 */ /* 0x000e24000020d900 */
[----:B0-----:R-:W-:Y:S01]  /*1d90*/  PRMT R17, R2, 0x7610, R17 ;  /* 0x0000761002117816 */ /* 0x001fe20000000011 */
[----:B------:R-:W-:Y:S06]  /*1da0*/  BRA `(.L_x_16065) ;  /* 0x0000000000547947 */ /* 0x000fec0003800000 */
.L_x_16064:
        /* <DEDUP_REMOVED lines=16> */
.L_x_16092:
[----:B------:R-:W-:Y:S01]  /*1eb0*/  PRMT R17, RZ, 0x7610, R17 ;  /* 0x00007610ff117816 */ /* 0x000fe20000000011 */
[----:B------:R-:W-:Y:S06]  /*1ec0*/  BRA `(.L_x_16065) ;  /* 0x00000000000c7947 */ /* 0x000fec0003800000 */
.L_x_16089:
[----:B------:R1:W5:Y:S01]  /*1ed0*/  LDG.E.U8 R17, desc[UR36][R4.64] ;  /* 0x0000002404117981 */ /* 0x000362000c1e1100 */
[----:B------:R-:W-:Y:S05]  /*1ee0*/  BRA `(.L_x_16065) ;  /* 0x0000000000047947 */ /* 0x000fea0003800000 */
.L_x_16088:
[----:B------:R0:W5:Y:S02]  /*1ef0*/  LDG.E.U8 R17, desc[UR36][R4.64] ;  /* 0x0000002404117981 */ /* 0x000164000c1e1100 */
.L_x_16065:
[----:B------:R-:W-:-:S07]  /*1f00*/  VIADD R19, R19, 0x80 ;  /* 0x0000008013137836 */ /* 0x000fce0000000000 */
.L_x_16059:
[----:B------:R-:W-:Y:S05]  /*1f10*/  BSYNC B6 ;  /* 0x0000000000067941 */ /* 0x000fea0003800000 */
.L_x_16058:
        /* <DEDUP_REMOVED lines=25> */
.L_x_16098:
[----:B------:R0:W5:Y:S01]  /*20b0*/  LDG.E.U8 R18, desc[UR36][R4.64] ;  /* 0x0000002404127981 */ /* 0x000162000c1e1100 */
[----:B------:R-:W-:Y:S05]  /*20c0*/  BRA `(.L_x_16100) ;  /* 0x0000000c00647947 */ /* 0x000fea0003800000 */
.L_x_16097:
        /* <DEDUP_REMOVED lines=8> */
.L_x_16102:
[----:B------:R3:W5:Y:S01]  /*2150*/  LDG.E.U8 R18, desc[UR36][R4.64] ;  /* 0x0000002404127981 */ /* 0x000762000c1e1100 */
[----:B------:R-:W-:Y:S05]  /*2160*/  BRA `(.L_x_16100) ;  /* 0x0000000c003c7947 */ /* 0x000fea0003800000 */
.L_x_16101:
[----:B------:R0:W5:Y:S01]  /*2170*/  LDG.E.U16 R18, desc[UR36][R4.64] ;  /* 0x0000002404127981 */ /* 0x000162000c1e1500 */
[----:B------:R-:W-:Y:S05]  /*2180*/  BRA `(.L_x_16100) ;  /* 0x0000000c00347947 */ /* 0x000fea0003800000 */
.L_x_16096:
        /* <DEDUP_REMOVED lines=10> */
.L_x_16104:
[----:B------:R-:W2:Y:S02]  /*2230*/  LDG.E.U16 R2, desc[UR36][R4.64] ;  /* 0x0000002404027981 */ /* 0x000ea4000c1e1500 */
[----:B--2---:R-:W-:-:S06]  /*2240*/  HADD2.F32 R2, -RZ, R2.H0_H0 ;  /* 0x20000002ff027230 */ /* 0x004fcc0000004100 */
[----:B------:R-:W0:Y:S02]  /*2250*/  F2I.S64.TRUNC R2, R2 ;  /* 0x0000000200027311 */ /* 0x000e24000020d900 */
[----:B0-----:R-:W-:Y:S01]  /*2260*/  PRMT R18, R2, 0x7610, R18 ;  /* 0x0000761002127816 */ /* 0x001fe20000000012 */
[----:B------:R-:W-:Y:S06]  /*2270*/  BRA `(.L_x_16100) ;  /* 0x0000000800f87947 */ /* 0x000fec0003800000 */
.L_x_16103:
        /* <DEDUP_REMOVED lines=10> */
.L_x_16106:
[----:B------:R-:W2:Y:S02]  /*2320*/  LDG.E.U16 R4, desc[UR36][R4.64] ;  /* 0x0000002404047981 */ /* 0x000ea4000c1e1500 */
[----:B--2---:R-:W-:-:S06]  /*2330*/  HADD2.F32 R2, -RZ, R4.H0_H0 ;  /* 0x20000004ff027230 */ /* 0x004fcc0000004100 */
[----:B------:R-:W0:Y:S02]  /*2340*/  F2I.S64.TRUNC R2, R2 ;  /* 0x0000000200027311 */ /* 0x000e24000020d900 */
[----:B0-----:R-:W-:Y:S01]  /*2350*/  PRMT R18, R2, 0x7610, R18 ;  /* 0x0000761002127816 */ /* 0x001fe20000000012 */
[----:B------:R-:W-:Y:S06]  /*2360*/  BRA `(.L_x_16100) ;  /* 0x0000000800bc7947 */ /* 0x000fec0003800000 */
.L_x_16105:
[----:B------:R-:W2:Y:S02]  /*2370*/  LDG.E.64 R2, desc[UR36][R4.64] ;  /* 0x0000002404027981 */ /* 0x000ea4000c1e1b00 */
[----:B--2---:R-:W0:Y:S02]  /*2380*/  F2I.S64.F64.TRUNC R2, R2 ;  /* 0x0000000200027311 */ /* 0x004e24000030d900 */
[----:B0-----:R-:W-:Y:S01]  /*2390*/  PRMT R18, R2, 0x7610, R18 ;  /* 0x0000761002127816 */ /* 0x001fe20000000012 */
[----:B------:R-:W-:Y:S06]  /*23a0*/  BRA `(.L_x_16100) ;  /* 0x0000000800ac7947 */ /* 0x000fec0003800000 */
.L_x_16095:
        /* <DEDUP_REMOVED lines=12> */
.L_x_16109:
[----:B------:R-:W2:Y:S02]  /*2470*/  LDG.E.64 R4, desc[UR36][R4.64] ;  /* 0x0000002404047981 */ /* 0x000ea4000c1e1b00 */
[----:B--2---:R-:W0:Y:S02]  /*2480*/  F2I.S64.F64.TRUNC R2, R4 ;  /* 0x0000000400027311 */ /* 0x004e24000030d900 */
[----:B0-----:R-:W-:Y:S01]  /*2490*/  PRMT R18, R2, 0x7610, R18 ;  /* 0x0000761002127816 */ /* 0x001fe20000000012 */
[----:B------:R-:W-:Y:S06]  /*24a0*/  BRA `(.L_x_16100) ;  /* 0x00000008006c7947 */ /* 0x000fec0003800000 */
.L_x_16108:
        /* <DEDUP_REMOVED lines=28> */
.L_x_16111:
        /* <DEDUP_REMOVED lines=15> */
.L_x_16110:
[----:B------:R-:W2:Y:S02]  /*2760*/  LDG.E.U16 R2, desc[UR36][R4.64] ;  /* 0x0000002404027981 */ /* 0x000ea4000c1e1500 */
[----:B--2---:R-:W-:-:S06]  /*2770*/  IMAD.U32 R2, R2, 0x10000, RZ ;  /* 0x0001000002027824 */ /* 0x004fcc00078e00ff */
[----:B------:R-:W0:Y:S02]  /*2780*/  F2I.S64.TRUNC R2, R2 ;  /* 0x0000000200027311 */ /* 0x000e24000020d900 */
[----:B0-----:R-:W-:Y:S01]  /*2790*/  PRMT R18, R2, 0x7610, R18 ;  /* 0x0000761002127816 */ /* 0x001fe20000000012 */
[----:B------:R-:W-:Y:S06]  /*27a0*/  BRA `(.L_x_16100) ;  /* 0x0000000400ac7947 */ /* 0x000fec0003800000 */
.L_x_16107:
        /* <DEDUP_REMOVED lines=10> */
.L_x_16114:
        /* <DEDUP_REMOVED lines=21> */
.L_x_16118:
[----:B------:R-:W-:Y:S05]  /*29a0*/  BSYNC B1 ;  /* 0x0000000000017941 */ /* 0x000fea0003800000 */
.L_x_16117:
[----:B------:R-:W-:Y:S01]  /*29b0*/  IMAD.SHL.U32 R2, R2, 0x100000, RZ ;  /* 0x0010000002027824 */ /* 0x000fe200078e00ff */
[----:B------:R-:W-:-:S04]  /*29c0*/  LEA R3, R0, 0x3b800000, 0x17 ;  /* 0x3b80000000037811 */ /* 0x000fc800078eb8ff */
[----:B------:R-:W-:-:S07]  /*29d0*/  LOP3.LUT R2, R3, R2, R4, 0xfe, !PT ;  /* 0x0000000203027212 */ /* 0x000fce00078efe04 */
.L_x_16116:
[----:B------:R-:W-:Y:S05]  /*29e0*/  BSYNC B0 ;  /* 0x0000000000007941 */ /* 0x000fea0003800000 */
.L_x_16115:
[----:B------:R-:W0:Y:S02]  /*29f0*/  F2I.S64.TRUNC R2, R2 ;  /* 0x0000000200027311 */ /* 0x000e24000020d900 */
[----:B0-----:R-:W-:Y:S01]  /*2a00*/  PRMT R18, R2, 0x7610, R18 ;  /* 0x0000761002127816 */ /* 0x001fe20000000012 */
[----:B------:R-:W-:Y:S06]  /*2a10*/  BRA `(.L_x_16100) ;  /* 0x0000000400107947 */ /* 0x000fec0003800000 */
.L_x_16113:
        /* <DEDUP_REMOVED lines=21> */
.L_x_16122:
[----:B------:R-:W-:Y:S05]  /*2b70*/  BSYNC B1 ;  /* 0x0000000000017941 */ /* 0x000fea0003800000 */
.L_x_16121:
[----:B------:R-:W-:Y:S01]  /*2b80*/  IMAD.SHL.U32 R2, R2, 0x200000, RZ ;  /* 0x0020000002027824 */ /* 0x000fe200078e00ff */
[----:B------:R-:W-:-:S04]  /*2b90*/  LEA R3, R0, 0x37800000, 0x17 ;  /* 0x3780000000037811 */ /* 0x000fc800078eb8ff */
[----:B------:R-:W-:-:S07]  /*2ba0*/  LOP3.LUT R2, R3, R2, R4, 0xfe, !PT ;  /* 0x0000000203027212 */ /* 0x000fce00078efe04 */
.L_x_16120:
[----:B------:R-:W-:Y:S05]  /*2bb0*/  BSYNC B0 ;  /* 0x0000000000007941 */ /* 0x000fea0003800000 */
.L_x_16119:
[----:B------:R-:W0:Y:S02]  /*2bc0*/  F2I.S64.TRUNC R2, R2 ;  /* 0x0000000200027311 */ /* 0x000e24000020d900 */
[----:B0-----:R-:W-:Y:S01]  /*2bd0*/  PRMT R18, R2, 0x7610, R18 ;  /* 0x0000761002127816 */ /* 0x001fe20000000012 */
[----:B------:R-:W-:Y:S06]  /*2be0*/  BRA `(.L_x_16100) ;  /* 0x00000000009c7947 */ /* 0x000fec0003800000 */
.L_x_16112:
        /* <DEDUP_REMOVED lines=14> */
.L_x_16126:
[----:B------:R-:W-:Y:S05]  /*2cd0*/  BSYNC B0 ;  /* 0x0000000000007941 */ /* 0x000fea0003800000 */
.L_x_16125:
[----:B------:R-:W0:Y:S02]  /*2ce0*/  F2I.S64.TRUNC R2, R2 ;  /* 0x0000000200027311 */ /* 0x000e24000020d900 */
[----:B0-----:R-:W-:Y:S01]  /*2cf0*/  PRMT R18, R2, 0x7610, R18 ;  /* 0x0000761002127816 */ /* 0x001fe20000000012 */
[----:B------:R-:W-:Y:S06]  /*2d00*/  BRA `(.L_x_16100) ;  /* 0x0000000000547947 */ /* 0x000fec0003800000 */
.L_x_16099:
        /* <DEDUP_REMOVED lines=16> */
.L_x_16127:
[----:B------:R-:W-:Y:S01]  /*2e10*/  PRMT R18, RZ, 0x7610, R18 ;  /* 0x00007610ff127816 */ /* 0x000fe20000000012 */
[----:B------:R-:W-:Y:S06]  /*2e20*/  BRA `(.L_x_16100) ;  /* 0x00000000000c7947 */ /* 0x000fec0003800000 */
.L_x_16124:
[----:B------:R2:W5:Y:S01]  /*2e30*/  LDG.E.U8 R18, desc[UR36][R4.64] ;  /* 0x0000002404127981 */ /* 0x000562000c1e1100 */
[----:B------:R-:W-:Y:S05]  /*2e40*/  BRA `(.L_x_16100) ;  /* 0x0000000000047947 */ /* 0x000fea0003800000 */
.L_x_16123:
[----:B------:R1:W5:Y:S02]  /*2e50*/  LDG.E.U8 R18, desc[UR36][R4.64] ;  /* 0x0000002404127981 */ /* 0x000364000c1e1100 */
.L_x_16100:
[----:B------:R-:W-:-:S07]  /*2e60*/  VIADD R19, R19, 0x80 ;  /* 0x0000008013137836 */ /* 0x000fce0000000000 */
.L_x_16094:
[----:B------:R-:W-:Y:S05]  /*2e70*/  BSYNC B6 ;  /* 0x0000000000067941 */ /* 0x000fea0003800000 */
.L_x_16093:
        /* <DEDUP_REMOVED lines=22> */
.L_x_16133:
[----:B------:R0:W5:Y:S01]  /*2fe0*/  LDG.E.U8 R16, desc[UR36][R4.64] ;  /* 0x0000002404107981 */ /* 0x000162000c1e1100 */
[----:B------:R-:W-:Y:S05]  /*2ff0*/  BRA `(.L_x_16129) ;  /* 0x0000000c00607947 */ /* 0x000fea0003800000 */
.L_x_16132:
        /* <DEDUP_REMOVED lines=8> */
.L_x_16136:
[----:B------:R0:W5:Y:S01]  /*3080*/  LDG.E.U8 R16, desc[UR36][R4.64] ;  /* 0x0000002404107981 */ /* 0x000162000c1e1100 */
[----:B------:R-:W-:Y:S05]  /*3090*/  BRA `(.L_x_16129) ;  /* 0x0000000c00387947 */ /* 0x000fea0003800000 */
.L_x_16135:
[----:B------:R0:W5:Y:S01]  /*30a0*/  LDG.E.U16 R16, desc[UR36][R4.64] ;  /* 0x0000002404107981 */ /* 0x000162000c1e1500 */
[----:B------:R-:W-:Y:S05]  /*30b0*/  BRA `(.L_x_16129) ;  /* 0x0000000c00307947 */ /* 0x000fea0003800000 */
.L_x_16131:
        /* <DEDUP_REMOVED lines=10> */
.L_x_16138:
[----:B------:R-:W2:Y:S02]  /*3160*/  LDG.E.U16 R2, desc[UR36][R4.64] ;  /* 0x0000002404027981 */ /* 0x000ea4000c1e1500 */
[----:B--2---:R-:W-:-:S06]  /*3170*/  HADD2.F32 R2, -RZ, R2.H0_H0 ;  /* 0x20000002ff027230 */ /* 0x004fcc0000004100 */
[----:B------:R-:W0:Y:S02]  /*3180*/  F2I.S64.TRUNC R2, R2 ;  /* 0x0000000200027311 */ /* 0x000e24000020d900 */
[----:B0-----:R-:W-:Y:S01]  /*3190*/  PRMT R16, R2, 0x7610, R16 ;  /* 0x0000761002107816 */ /* 0x001fe20000000010 */
[----:B------:R-:W-:Y:S06]  /*31a0*/  BRA `(.L_x_16129) ;  /* 0x0000000800f47947 */ /* 0x000fec0003800000 */
.L_x_16137:
        /* <DEDUP_REMOVED lines=10> */
.L_x_16140:
[----:B------:R-:W2:Y:S02]  /*3250*/  LDG.E.U16 R4, desc[UR36][R4.64] ;  /* 0x0000002404047981 */ /* 0x000ea4000c1e1500 */
[----:B--2---:R-:W-:-:S06]  /*3260*/  HADD2.F32 R2, -RZ, R4.H0_H0 ;  /* 0x20000004ff027230 */ /* 0x004fcc0000004100 */
[----:B------:R-:W0:Y:S02]  /*3270*/  F2I.S64.TRUNC R2, R2 ;  /* 0x0000000200027311 */ /* 0x000e24000020d900 */
[----:B0-----:R-:W-:Y:S01]  /*3280*/  PRMT R16, R2, 0x7610, R16 ;  /* 0x0000761002107816 */ /* 0x001fe20000000010 */
[----:B------:R-:W-:Y:S06]  /*3290*/  BRA `(.L_x_16129) ;  /* 0x0000000800b87947 */ /* 0x000fec0003800000 */
.L_x_16139:
[----:B------:R-:W2:Y:S02]  /*32a0*/  LDG.E.64 R2, desc[UR36][R4.64] ;  /* 0x0000002404027981 */ /* 0x000ea4000c1e1b00 */
[----:B--2---:R-:W0:Y:S02]  /*32b0*/  F2I.S64.F64.TRUNC R2, R2 ;  /* 0x0000000200027311 */ /* 0x004e24000030d900 */
[----:B0-----:R-:W-:Y:S01]  /*32c0*/  PRMT R16, R2, 0x7610, R16 ;  /* 0x0000761002107816 */ /* 0x001fe20000000010 */
[----:B------:R-:W-:Y:S06]  /*32d0*/  BRA `(.L_x_16129) ;  /* 0x0000000800a87947 */ /* 0x000fec0003800000 */
.L_x_16130:
        /* <DEDUP_REMOVED lines=12> */
.L_x_16143:
[----:B------:R-:W2:Y:S02]  /*33a0*/  LDG.E.64 R4, desc[UR36][R4.64] ;  /* 0x0000002404047981 */ /* 0x000ea4000c1e1b00 */
[----:B--2---:R-:W0:Y:S02]  /*33b0*/  F2I.S64.F64.TRUNC R2, R4 ;  /* 0x0000000400027311 */ /* 0x004e24000030d900 */
[----:B0-----:R-:W-:Y:S01]  /*33c0*/  PRMT R16, R2, 0x7610, R16 ;  /* 0x0000761002107816 */ /* 0x001fe20000000010 */
[----:B------:R-:W-:Y:S06]  /*33d0*/  BRA `(.L_x_16129) ;  /* 0x0000000800687947 */ /* 0x000fec0003800000 */
.L_x_16142:
        /* <DEDUP_REMOVED lines=28> */
.L_x_16145:
        /* <DEDUP_REMOVED lines=15> */
.L_x_16144:
[----:B------:R-:W2:Y:S02]  /*3690*/  LDG.E.U16 R2, desc[UR36][R4.64] ;  /* 0x0000002404027981 */ /* 0x000ea4000c1e1500 */
[----:B--2---:R-:W-:-:S06]  /*36a0*/  IMAD.U32 R2, R2, 0x10000, RZ ;  /* 0x0001000002027824 */ /* 0x004fcc00078e00ff */
[----:B------:R-:W0:Y:S02]  /*36b0*/  F2I.S64.TRUNC R2, R2 ;  /* 0x0000000200027311 */ /* 0x000e24000020d900 */
[----:B0-----:R-:W-:Y:S01]  /*36c0*/  PRMT R16, R2, 0x7610, R16 ;  /* 0x0000761002107816 */ /* 0x001fe20000000010 */
[----:B------:R-:W-:Y:S06]  /*36d0*/  BRA `(.L_x_16129) ;  /* 0x0000000400a87947 */ /* 0x000fec0003800000 */
.L_x_16141:
        /* <DEDUP_REMOVED lines=10> */
.L_x_16148:
        /* <DEDUP_REMOVED lines=21> */
.L_x_16152:
[----:B------:R-:W-:Y:S05]  /*38d0*/  BSYNC B1 ;  /* 0x0000000000017941 */ /* 0x000fea0003800000 */
.L_x_16151:
[----:B------:R-:W-:Y:S01]  /*38e0*/  IMAD.SHL.U32 R2, R2, 0x100000, RZ ;  /* 0x0010000002027824 */ /* 0x000fe200078e00ff */
[----:B------:R-:W-:-:S04]  /*38f0*/  LEA R3, R0, 0x3b800000, 0x17 ;  /* 0x3b80000000037811 */ /* 0x000fc800078eb8ff */
[----:B------:R-:W-:-:S07]  /*3900*/  LOP3.LUT R2, R3, R2, R4, 0xfe, !PT ;  /* 0x0000000203027212 */ /* 0x000fce00078efe04 */
.L_x_16150:
[----:B------:R-:W-:Y:S05]  /*3910*/  BSYNC B0 ;  /* 0x0000000000007941 */ /* 0x000fea0003800000 */
.L_x_16149:
[----:B------:R-:W0:Y:S02]  /*3920*/  F2I.S64.TRUNC R2, R2 ;  /* 0x0000000200027311 */ /* 0x000e24000020d900 */
[----:B0-----:R-:W-:Y:S01]  /*3930*/  PRMT R16, R2, 0x7610, R16 ;  /* 0x0000761002107816 */ /* 0x001fe20000000010 */
[----:B------:R-:W-:Y:S06]  /*3940*/  BRA `(.L_x_16129) ;  /* 0x00000004000c7947 */ /* 0x000fec0003800000 */
.L_x_16147:
        /* <DEDUP_REMOVED lines=21> */
.L_x_16156:
[----:B------:R-:W-:Y:S05]  /*3aa0*/  BSYNC B1 ;  /* 0x0000000000017941 */ /* 0x000fea0003800000 */
.L_x_16155:
[----:B------:R-:W-:Y:S01]  /*3ab0*/  IMAD.SHL.U32 R2, R2, 0x200000, RZ ;  /* 0x0020000002027824 */ /* 0x000fe200078e00ff */
[----:B------:R-:W-:-:S04]  /*3ac0*/  LEA R3, R0, 0x37800000, 0x17 ;  /* 0x3780000000037811 */ /* 0x000fc800078eb8ff */
[----:B------:R-:W-:-:S07]  /*3ad0*/  LOP3.LUT R2, R3, R2, R4, 0xfe, !PT ;  /* 0x0000000203027212 */ /* 0x000fce00078efe04 */
.L_x_16154:
[----:B------:R-:W-:Y:S05]  /*3ae0*/  BSYNC B0 ;  /* 0x0000000000007941 */ /* 0x000fea0003800000 */
.L_x_16153:
[----:B------:R-:W0:Y:S02]  /*3af0*/  F2I.S64.TRUNC R2, R2 ;  /* 0x0000000200027311 */ /* 0x000e24000020d900 */
[----:B0-----:R-:W-:Y:S01]  /*3b00*/  PRMT R16, R2, 0x7610, R16 ;  /* 0x0000761002107816 */ /* 0x001fe20000000010 */
[----:B------:R-:W-:Y:S06]  /*3b10*/  BRA `(.L_x_16129) ;  /* 0x0000000000987947 */ /* 0x000fec0003800000 */
.L_x_16146:
        /* <DEDUP_REMOVED lines=14> */
.L_x_16160:
[----:B------:R-:W-:Y:S05]  /*3c00*/  BSYNC B0 ;  /* 0x0000000000007941 */ /* 0x000fea0003800000 */
.L_x_16159:
[----:B------:R-:W0:Y:S02]  /*3c10*/  F2I.S64.TRUNC R2, R2 ;  /* 0x0000000200027311 */ /* 0x000e24000020d900 */
[----:B0-----:R-:W-:Y:S01]  /*3c20*/  PRMT R16, R2, 0x7610, R16 ;  /* 0x0000761002107816 */ /* 0x001fe20000000010 */
[----:B------:R-:W-:Y:S06]  /*3c30*/  BRA `(.L_x_16129) ;  /* 0x0000000000507947 */ /* 0x000fec0003800000 */
.L_x_16134:
        /* <DEDUP_REMOVED lines=16> */
.L_x_16161:
[----:B------:R-:W-:Y:S05]  /*3d40*/  BRA `(.L_x_16129) ;  /* 0x00000000000c7947 */ /* 0x000fea0003800000 */
.L_x_16158:
[----:B------:R0:W5:Y:S01]  /*3d50*/  LDG.E.U8 R16, desc[UR36][R4.64] ;  /* 0x0000002404107981 */ /* 0x000162000c1e1100 */
[----:B------:R-:W-:Y:S05]  /*3d60*/  BRA `(.L_x_16129) ;  /* 0x0000000000047947 */ /* 0x000fea0003800000 */
.L_x_16157:
[----:B------:R0:W5:Y:S02]  /*3d70*/  LDG.E.U8 R16, desc[UR36][R4.64] ;  /* 0x0000002404107981 */ /* 0x000164000c1e1100 */
.L_x_16129:
[----:B------:R-:W-:Y:S05]  /*3d80*/  BSYNC B6 ;  /* 0x0000000000067941 */ /* 0x000fea0003800000 */
.L_x_16128:
[----:B------:R-:W1:Y:S01]  /*3d90*/  S2R R2, SR_TID.X ;  /* 0x0000000000027919 */ /* 0x000e620000002100 */
[----:B------:R-:W0:Y:S01]  /*3da0*/  LDC.U8 R19, c[0x0][0x234] ;  /* 0x00008d00ff137b82 */ /* 0x000e220000000000 */
[----:B-----5:R-:W-:Y:S01]  /*3db0*/  IMAD.MOV R17, RZ, RZ, -R17 ;  /* 0x000000ffff117224 */ /* 0x020fe200078e0a11 */
[----:B------:R-:W-:Y:S01]  /*3dc0*/  BSSY B6, `(.L_x_16162) ;  /* 0x0000107000067945 */ /* 0x000fe20003800000 */
[----:B------:R-:W-:Y:S02]  /*3dd0*/  IMAD.MOV R0, RZ, RZ, -R18 ;  /* 0x000000ffff007224 */ /* 0x000fe400078e0a12 */
[----:B------:R-:W-:Y:S01]  /*3de0*/  IMAD.MOV R16, RZ, RZ, -R16 ;  /* 0x000000ffff107224 */ /* 0x000fe200078e0a10 */
[----:B------:R-:W-:Y:S02]  /*3df0*/  PRMT R18, R17, 0x7710, RZ ;  /* 0x0000771011127816 */ /* 0x000fe400000000ff */
[----:B------:R-:W-:Y:S02]  /*3e00*/  PRMT R17, R0, 0x7710, RZ ;  /* 0x0000771000117816 */ /* 0x000fe400000000ff */
[----:B------:R-:W-:-:S02]  /*3e10*/  PRMT R16, R16, 0x7710, RZ ;  /* 0x0000771010107816 */ /* 0x000fc400000000ff */
[----:B-1----:R-:W-:-:S13]  /*3e20*/  ISETP.GE.AND P0, PT, R2, R22, PT ;  /* 0x000000160200720c */ /* 0x002fda0003f06270 */
[----:B------:R-:W-:Y:S05]  /*3e30*/  @P0 BRA `(.L_x_16163) ;  /* 0x0000000c00fc0947 */ /* 0x000fea0003800000 */
[----:B------:R-:W1:Y:S01]  /*3e40*/  LDC.64 R8, c[0x0][0x218] ;  /* 0x00008600ff087b82 */ /* 0x000e620000000a00 */
[----:B------:R-:W-:Y:S01]  /*3e50*/  IMAD R0, R23, 0x200, R2 ;  /* 0x0000020017007824 */ /* 0x000fe200078e0202 */
[----:B0-234-:R-:W-:Y:S01]  /*3e60*/  PRMT R4, R19, 0x9910, RZ ;  /* 0x0000991013047816 */ /* 0x01dfe200000000ff */
[----:B------:R-:W-:Y:S01]  /*3e70*/  ULDC UR4, c[0x0][0x238] ;  /* 0x00008e0000047ab9 */ /* 0x000fe20000000800 */
[----:B------:R-:W-:Y:S02]  /*3e80*/  IMAD.MOV R5, RZ, RZ, -R24 ;  /* 0x000000ffff057224 */ /* 0x000fe400078e0a18 */
[----:B------:R-:W-:Y:S02]  /*3e90*/  IMAD R3, R0, UR4, RZ ;  /* 0x0000000400037c24 */ /* 0x000fe4000f8e02ff */
[----:B------:R-:W-:Y:S01]  /*3ea0*/  IMAD.MOV.U32 R0, RZ, RZ, R4 ;  /* 0x000000ffff007224 */ /* 0x000fe200078e0004 */
[----:B------:R-:W-:Y:S01]  /*3eb0*/  PRMT R5, R5, 0x7710, RZ ;  /* 0x0000771005057816 */ /* 0x000fe200000000ff */
[----:B------:R-:W-:-:S03]  /*3ec0*/  VIADD R2, R2, 0x80 ;  /* 0x0000008002027836 */ /* 0x000fc60000000000 */
        /* <DEDUP_REMOVED lines=14> */
.L_x_16167:
[----:B------:R0:W-:Y:S01]  /*3fb0*/  STG.E.U8 desc[UR36][R8.64], R5 ;  /* 0x0000000508007986 */ /* 0x0001e2000c101124 */
[----:B------:R-:W-:Y:S05]  /*3fc0*/  BRA `(.L_x_16163) ;  /* 0x0000000c00987947 */ /* 0x000fea0003800000 */
.L_x_16166:
        /* <DEDUP_REMOVED lines=10> */
.L_x_16170:
[----:B------:R-:W-:-:S05]  /*4070*/  LOP3.LUT R5, R5, 0xff, RZ, 0xc0, !PT ;  /* 0x000000ff05057812 */ /* 0x000fca00078ec0ff */
[----:B------:R0:W-:Y:S01]  /*4080*/  STG.E desc[UR36][R8.64], R5 ;  /* 0x0000000508007986 */ /* 0x0001e2000c101924 */
[----:B------:R-:W-:Y:S05]  /*4090*/  BRA `(.L_x_16163) ;  /* 0x0000000c00647947 */ /* 0x000fea0003800000 */
.L_x_16169:
[----:B------:R-:W-:-:S05]  /*40a0*/  LOP3.LUT R3, R5, 0xff, RZ, 0xc0, !PT ;  /* 0x000000ff05037812 */ /* 0x000fca00078ec0ff */
[----:B------:R0:W-:Y:S01]  /*40b0*/  STG.E.U16 desc[UR36][R8.64], R3 ;  /* 0x0000000308007986 */ /* 0x0001e2000c101524 */
[----:B------:R-:W-:Y:S05]  /*40c0*/  BRA `(.L_x_16163) ;  /* 0x0000000c00587947 */ /* 0x000fea0003800000 */
.L_x_16165:
        /* <DEDUP_REMOVED lines=10> */
.L_x_16172:
[----:B------:R-:W-:-:S04]  /*4170*/  LOP3.LUT R5, R5, 0xff, RZ, 0xc0, !PT ;  /* 0x000000ff05057812 */ /* 0x000fc800078ec0ff */
[----:B------:R-:W0:Y:S02]  /*4180*/  I2F.U16 R0, R5 ;  /* 0x0000000500007306 */ /* 0x000e240000101000 */
[----:B0-----:R-:W-:-:S05]  /*4190*/  F2FP.F16.F32.PACK_AB R0, RZ, R0 ;  /* 0x00000000ff00723e */ /* 0x001fca00000000ff */
[----:B------:R0:W-:Y:S01]  /*41a0*/  STG.E.U16 desc[UR36][R8.64], R0 ;  /* 0x0000000008007986 */ /* 0x0001e2000c101524 */
[----:B------:R-:W-:Y:S05]  /*41b0*/  BRA `(.L_x_16163) ;  /* 0x0000000c001c7947 */ /* 0x000fea0003800000 */
.L_x_16171:
        /* <DEDUP_REMOVED lines=11> */
.L_x_16174:
[----:B------:R-:W-:-:S06]  /*4270*/  LOP3.LUT R5, R5, 0xff, RZ, 0xc0, !PT ;  /* 0x000000ff05057812 */ /* 0x000fcc00078ec0ff */
[----:B------:R-:W0:Y:S02]  /*4280*/  I2F.U16 R5, R5 ;  /* 0x0000000500057306 */ /* 0x000e240000101000 */
[----:B0-----:R-:W-:-:S04]  /*4290*/  F2FP.F16.F32.PACK_AB R3, RZ, R5 ;  /* 0x00000005ff03723e */ /* 0x001fc800000000ff */
[----:B------:R-:W-:-:S05]  /*42a0*/  PRMT R3, R3, 0x5410, RZ ;  /* 0x0000541003037816 */ /* 0x000fca00000000ff */
[----:B------:R0:W-:Y:S01]  /*42b0*/  STG.E desc[UR36][R8.64], R3 ;  /* 0x0000000308007986 */ /* 0x0001e2000c101924 */
[----:B------:R-:W-:Y:S05]  /*42c0*/  BRA `(.L_x_16163) ;  /* 0x0000000800d87947 */ /* 0x000fea0003800000 */
.L_x_16173:
[----:B------:R-:W-:-:S06]  /*42d0*/  LOP3.LUT R5, R5, 0xff, RZ, 0xc0, !PT ;  /* 0x000000ff05057812 */ /* 0x000fcc00078ec0ff */
[----:B------:R-:W0:Y:S02]  /*42e0*/  I2F.F64.U16 R4, R5 ;  /* 0x0000000500047312 */ /* 0x000e240000101800 */
[----:B0-----:R0:W-:Y:S01]  /*42f0*/  STG.E.64 desc[UR36][R8.64], R4 ;  /* 0x0000000408007986 */ /* 0x0011e2000c101b24 */
[----:B------:R-:W-:Y:S05]  /*4300*/  BRA `(.L_x_16163) ;  /* 0x0000000800c87947 */ /* 0x000fea0003800000 */
.L_x_16164:
        /* <DEDUP_REMOVED lines=12> */
.L_x_16177:
[----:B------:R-:W-:Y:S02]  /*43d0*/  LOP3.LUT R5, R5, 0xff, RZ, 0xc0, !PT ;  /* 0x000000ff05057812 */ /* 0x000fe400078ec0ff */
[----:B------:R-:W-:-:S04]  /*43e0*/  CS2R R6, SRZ ;  /* 0x0000000000067805 */ /* 0x000fc8000001ff00 */
[----:B------:R-:W0:Y:S02]  /*43f0*/  I2F.F64.U16 R4, R5 ;  /* 0x0000000500047312 */ /* 0x000e240000101800 */
[----:B0-----:R0:W-:Y:S01]  /*4400*/  STG.E.128 desc[UR36][R8.64], R4 ;  /* 0x0000000408007986 */ /* 0x0011e2000c101d24 */
[----:B------:R-:W-:Y:S05]  /*4410*/  BRA `(.L_x_16163) ;  /* 0x0000000800847947 */ /* 0x000fea0003800000 */
.L_x_16176:
        /* <DEDUP_REMOVED lines=22> */
.L_x_16181:
[----:B------:R-:W-:Y:S05]  /*4580*/  BSYNC B0 ;  /* 0x0000000000007941 */ /* 0x000fea0003800000 */
.L_x_16180:
[----:B------:R-:W-:-:S05]  /*4590*/  LOP3.LUT R5, R0, R5, RZ, 0xfc, !PT ;  /* 0x0000000500057212 */ /* 0x000fca00078efcff */
[----:B------:R0:W-:Y:S01]  /*45a0*/  STG.E.U8 desc[UR36][R8.64], R5 ;  /* 0x0000000508007986 */ /* 0x0001e2000c101124 */
[----:B------:R-:W-:Y:S05]  /*45b0*/  BRA `(.L_x_16163) ;  /* 0x00000008001c7947 */ /* 0x000fea0003800000 */
.L_x_16179:
        /* <DEDUP_REMOVED lines=14> */
.L_x_16183:
[----:B------:R-:W-:Y:S01]  /*46a0*/  IMAD.MOV.U32 R0, RZ, RZ, 0x7f ;  /* 0x0000007fff007424 */ /* 0x000fe200078e00ff */
[----:B------:R-:W-:-:S04]  /*46b0*/  ISETP.GT.U32.AND P0, PT, R3, 0x7f800000, PT ;  /* 0x7f8000000300780c */ /* 0x000fc80003f04070 */
[----:B------:R-:W-:-:S09]  /*46c0*/  SEL R0, R0, 0x7c, P0 ;  /* 0x0000007c00007807 */ /* 0x000fd20000000000 */
.L_x_16184:
[----:B------:R-:W-:Y:S05]  /*46d0*/  BSYNC B0 ;  /* 0x0000000000007941 */ /* 0x000fea0003800000 */
.L_x_16182:
[----:B------:R-:W-:-:S04]  /*46e0*/  LOP3.LUT R3, R5, 0x80000000, RZ, 0xc0, !PT ;  /* 0x8000000005037812 */ /* 0x000fc800078ec0ff */
[----:B------:R-:W-:-:S04]  /*46f0*/  SHF.R.U32.HI R3, RZ, 0x18, R3 ;  /* 0x00000018ff037819 */ /* 0x000fc80000011603 */
[----:B------:R-:W-:-:S05]  /*4700*/  LOP3.LUT R3, R0, R3, RZ, 0xfc, !PT ;  /* 0x0000000300037212 */ /* 0x000fca00078efcff */
[----:B------:R0:W-:Y:S01]  /*4710*/  STG.E.U8 desc[UR36][R8.64], R3 ;  /* 0x0000000308007986 */ /* 0x0001e2000c101124 */
[----:B------:R-:W-:Y:S05]  /*4720*/  BRA `(.L_x_16163) ;  /* 0x0000000400c07947 */ /* 0x000fea0003800000 */
.L_x_16178:
[----:B------:R-:W-:-:S04]  /*4730*/  LOP3.LUT R5, R5, 0xff, RZ, 0xc0, !PT ;  /* 0x000000ff05057812 */ /* 0x000fc800078ec0ff */
[----:B------:R-:W0:Y:S02]  /*4740*/  I2F.U16 R0, R5 ;  /* 0x0000000500007306 */ /* 0x000e240000101000 */
[----:B0-----:R-:W-:-:S05]  /*4750*/  F2FP.BF16.F32.PACK_AB R0, RZ, R0 ;  /* 0x00000000ff00723e */ /* 0x001fca00000010ff */
[----:B------:R0:W-:Y:S01]  /*4760*/  STG.E.U16 desc[UR36][R8.64], R0 ;  /* 0x0000000008007986 */ /* 0x0001e2000c101524 */
[----:B------:R-:W-:Y:S05]  /*4770*/  BRA `(.L_x_16163) ;  /* 0x0000000400ac7947 */ /* 0x000fea0003800000 */
.L_x_16175:
        /* <DEDUP_REMOVED lines=11> */
.L_x_16187:
        /* <DEDUP_REMOVED lines=18> */
.L_x_16190:
[----:B------:R-:W-:-:S04]  /*4950*/  LOP3.LUT R3, R5, 0x80000000, RZ, 0xc0, !PT ;  /* 0x8000000005037812 */ /* 0x000fc800078ec0ff */
[----:B------:R-:W-:-:S04]  /*4960*/  SHF.R.U32.HI R3, RZ, 0x18, R3 ;  /* 0x00000018ff037819 */ /* 0x000fc80000011603 */
[----:B------:R-:W-:-:S04]  /*4970*/  LOP3.LUT R0, R0, R3, RZ, 0xfc, !PT ;  /* 0x0000000300007212 */ /* 0x000fc800078efcff */
[----:B------:R-:W-:-:S07]  /*4980*/  PRMT R4, R0, 0x7610, R4 ;  /* 0x0000761000047816 */ /* 0x000fce0000000004 */
.L_x_16189:
[----:B------:R-:W-:Y:S05]  /*4990*/  BSYNC B0 ;  /* 0x0000000000007941 */ /* 0x000fea0003800000 */
.L_x_16188:
[----:B------:R0:W-:Y:S01]  /*49a0*/  STG.E.U8 desc[UR36][R8.64], R4 ;  /* 0x0000000408007986 */ /* 0x0001e2000c101124 */
[----:B------:R-:W-:Y:S05]  /*49b0*/  BRA `(.L_x_16163) ;  /* 0x00000004001c7947 */ /* 0x000fea0003800000 */
.L_x_16186:
        /* <DEDUP_REMOVED lines=18> */
.L_x_16193:
[----:B------:R-:W-:-:S04]  /*4ae0*/  LOP3.LUT R3, R5, 0x80000000, RZ, 0xc0, !PT ;  /* 0x8000000005037812 */ /* 0x000fc800078ec0ff */
[----:B------:R-:W-:-:S04]  /*4af0*/  SHF.R.U32.HI R3, RZ, 0x18, R3 ;  /* 0x00000018ff037819 */ /* 0x000fc80000011603 */
[----:B------:R-:W-:-:S04]  /*4b00*/  LOP3.LUT R0, R0, R3, RZ, 0xfc, !PT ;  /* 0x0000000300007212 */ /* 0x000fc800078efcff */
[----:B------:R-:W-:-:S07]  /*4b10*/  PRMT R4, R0, 0x7610, R4 ;  /* 0x0000761000047816 */ /* 0x000fce0000000004 */
.L_x_16192:
[----:B------:R-:W-:Y:S05]  /*4b20*/  BSYNC B0 ;  /* 0x0000000000007941 */ /* 0x000fea0003800000 */
.L_x_16191:
[----:B------:R0:W-:Y:S01]  /*4b30*/  STG.E.U8 desc[UR36][R8.64], R4 ;  /* 0x0000000408007986 */ /* 0x0001e2000c101124 */
[----:B------:R-:W-:Y:S05]  /*4b40*/  BRA `(.L_x_16163) ;  /* 0x0000000000b87947 */ /* 0x000fea0003800000 */
.L_x_16185:
[----:B------:R-:W-:-:S13]  /*4b50*/  ISETP.NE.AND P0, PT, R0, 0x1c, PT ;  /* 0x0000001c0000780c */ /* 0x000fda0003f05270 */
[----:B------:R-:W-:Y:S05]  /*4b60*/  @!P0 BRA `(.L_x_16194) ;  /* 0x0000000000a88947 */ /* 0x000fea0003800000 */
[----:B------:R-:W-:-:S13]  /*4b70*/  ISETP.NE.AND P0, PT, R0, 0x1d, PT ;  /* 0x0000001d0000780c */ /* 0x000fda0003f05270 */
[----:B------:R-:W-:Y:S05]  /*4b80*/  @!P0 BRA `(.L_x_16195) ;  /* 0x0000000000908947 */ /* 0x000fea0003800000 */
[----:B------:R-:W-:-:S13]  /*4b90*/  ISETP.NE.AND P0, PT, R0, 0x2c, PT ;  /* 0x0000002c0000780c */ /* 0x000fda0003f05270 */
[----:B------:R-:W-:Y:S05]  /*4ba0*/  @P0 BRA `(.L_x_16168) ;  /* 0x0000000000440947 */ /* 0x000fea0003800000 */
[----:B------:R-:W-:-:S04]  /*4bb0*/  LOP3.LUT R5, R5, 0xff, RZ, 0xc0, !PT ;  /* 0x000000ff05057812 */ /* 0x000fc800078ec0ff */
        /* <DEDUP_REMOVED lines=16> */
.L_x_16168:
        /* <DEDUP_REMOVED lines=16> */
.L_x_16196:
[----:B------:R-:W-:Y:S05]  /*4dc0*/  BRA `(.L_x_16163) ;  /* 0x0000000000187947 */ /* 0x000fea0003800000 */
.L_x_16195:
[----:B------:R-:W-:Y:S01]  /*4dd0*/  LOP3.LUT R4, R5, 0xff, RZ, 0xc0, !PT ;  /* 0x000000ff05047812 */ /* 0x000fe200078ec0ff */
[----:B------:R-:W-:-:S05]  /*4de0*/  IMAD.MOV.U32 R5, RZ, RZ, RZ ;  /* 0x000000ffff057224 */ /* 0x000fca00078e00ff */
[----:B------:R0:W-:Y:S01]  /*4df0*/  STG.E.64 desc[UR36][R8.64], R4 ;  /* 0x0000000408007986 */ /* 0x0001e2000c101b24 */
[----:B------:R-:W-:Y:S05]  /*4e00*/  BRA `(.L_x_16163) ;  /* 0x0000000000087947 */ /* 0x000fea0003800000 */
.L_x_16194:
[----:B------:R-:W-:-:S05]  /*4e10*/  LOP3.LUT R5, R5, 0xff, RZ, 0xc0, !PT ;  /* 0x000000ff05057812 */ /* 0x000fca00078ec0ff */
[----:B------:R1:W-:Y:S02]  /*4e20*/  STG.E desc[UR36][R8.64], R5 ;  /* 0x0000000508007986 */ /* 0x0003e4000c101924 */
.L_x_16163:
[----:B------:R-:W-:Y:S05]  /*4e30*/  BSYNC B6 ;  /* 0x0000000000067941 */ /* 0x000fea0003800000 */
.L_x_16162:
        /* <DEDUP_REMOVED lines=23> */
.L_x_16202:
[----:B------:R0:W-:Y:S01]  /*4fb0*/  STG.E.U8 desc[UR36][R8.64], R18 ;  /* 0x0000001208007986 */ /* 0x0001e2000c101124 */
[----:B------:R-:W-:Y:S05]  /*4fc0*/  BRA `(.L_x_16204) ;  /* 0x0000000c00987947 */ /* 0x000fea0003800000 */
.L_x_16201:
        /* <DEDUP_REMOVED lines=10> */
.L_x_16206:
[----:B------:R-:W-:-:S05]  /*5070*/  LOP3.LUT R3, R18, 0xff, RZ, 0xc0, !PT ;  /* 0x000000ff12037812 */ /* 0x000fca00078ec0ff */
[----:B------:R0:W-:Y:S01]  /*5080*/  STG.E desc[UR36][R8.64], R3 ;  /* 0x0000000308007986 */ /* 0x0001e2000c101924 */
[----:B------:R-:W-:Y:S05]  /*5090*/  BRA `(.L_x_16204) ;  /* 0x0000000c00647947 */ /* 0x000fea0003800000 */
.L_x_16205:
[----:B------:R-:W-:-:S05]  /*50a0*/  LOP3.LUT R3, R18, 0xff, RZ, 0xc0, !PT ;  /* 0x000000ff12037812 */ /* 0x000fca00078ec0ff */
[----:B------:R0:W-:Y:S01]  /*50b0*/  STG.E.U16 desc[UR36][R8.64], R3 ;  /* 0x0000000308007986 */ /* 0x0001e2000c101524 */
[----:B------:R-:W-:Y:S05]  /*50c0*/  BRA `(.L_x_16204) ;  /* 0x0000000c00587947 */ /* 0x000fea0003800000 */
.L_x_16200:
        /* <DEDUP_REMOVED lines=10> */
.L_x_16208:
[----:B------:R-:W-:-:S04]  /*5170*/  LOP3.LUT R18, R18, 0xff, RZ, 0xc0, !PT ;  /* 0x000000ff12127812 */ /* 0x000fc800078ec0ff */
[----:B------:R-:W0:Y:S02]  /*5180*/  I2F.U16 R0, R18 ;  /* 0x0000001200007306 */ /* 0x000e240000101000 */
[----:B0-----:R-:W-:-:S05]  /*5190*/  F2FP.F16.F32.PACK_AB R0, RZ, R0 ;  /* 0x00000000ff00723e */ /* 0x001fca00000000ff */
[----:B------:R0:W-:Y:S01]  /*51a0*/  STG.E.U16 desc[UR36][R8.64], R0 ;  /* 0x0000000008007986 */ /* 0x0001e2000c101524 */
[----:B------:R-:W-:Y:S05]  /*51b0*/  BRA `(.L_x_16204) ;  /* 0x0000000c001c7947 */ /* 0x000fea0003800000 */
.L_x_16207:
        /* <DEDUP_REMOVED lines=11> */
.L_x_16210:
[----:B------:R-:W-:-:S06]  /*5270*/  LOP3.LUT R18, R18, 0xff, RZ, 0xc0, !PT ;  /* 0x000000ff12127812 */ /* 0x000fcc00078ec0ff */
[----:B------:R-:W0:Y:S02]  /*5280*/  I2F.U16 R18, R18 ;  /* 0x0000001200127306 */ /* 0x000e240000101000 */
[----:B0-----:R-:W-:-:S04]  /*5290*/  F2FP.F16.F32.PACK_AB R3, RZ, R18 ;  /* 0x00000012ff03723e */ /* 0x001fc800000000ff */
[----:B------:R-:W-:-:S05]  /*52a0*/  PRMT R3, R3, 0x5410, RZ ;  /* 0x0000541003037816 */ /* 0x000fca00000000ff */
[----:B------:R0:W-:Y:S01]  /*52b0*/  STG.E desc[UR36][R8.64], R3 ;  /* 0x0000000308007986 */ /* 0x0001e2000c101924 */
[----:B------:R-:W-:Y:S05]  /*52c0*/  BRA `(.L_x_16204) ;  /* 0x0000000800d87947 */ /* 0x000fea0003800000 */
.L_x_16209:
[----:B------:R-:W-:-:S06]  /*52d0*/  LOP3.LUT R4, R18, 0xff, RZ, 0xc0, !PT ;  /* 0x000000ff12047812 */ /* 0x000fcc00078ec0ff */
[----:B------:R-:W0:Y:S02]  /*52e0*/  I2F.F64.U16 R4, R4 ;  /* 0x0000000400047312 */ /* 0x000e240000101800 */
[----:B0-----:R0:W-:Y:S01]  /*52f0*/  STG.E.64 desc[UR36][R8.64], R4 ;  /* 0x0000000408007986 */ /* 0x0011e2000c101b24 */
[----:B------:R-:W-:Y:S05]  /*5300*/  BRA `(.L_x_16204) ;  /* 0x0000000800c87947 */ /* 0x000fea0003800000 */
.L_x_16199:
        /* <DEDUP_REMOVED lines=12> */
.L_x_16213:
[----:B------:R-:W-:Y:S02]  /*53d0*/  LOP3.LUT R4, R18, 0xff, RZ, 0xc0, !PT ;  /* 0x000000ff12047812 */ /* 0x000fe400078ec0ff */
[----:B------:R-:W-:-:S04]  /*53e0*/  CS2R R6, SRZ ;  /* 0x0000000000067805 */ /* 0x000fc8000001ff00 */
[----:B------:R-:W0:Y:S02]  /*53f0*/  I2F.F64.U16 R4, R4 ;  /* 0x0000000400047312 */ /* 0x000e240000101800 */
[----:B0-----:R0:W-:Y:S01]  /*5400*/  STG.E.128 desc[UR36][R8.64], R4 ;  /* 0x0000000408007986 */ /* 0x0011e2000c101d24 */
[----:B------:R-:W-:Y:S05]  /*5410*/  BRA `(.L_x_16204) ;  /* 0x0000000800847947 */ /* 0x000fea0003800000 */
.L_x_16212:
        /* <DEDUP_REMOVED lines=22> */
.L_x_16217:
[----:B------:R-:W-:Y:S05]  /*5580*/  BSYNC B0 ;  /* 0x0000000000007941 */ /* 0x000fea0003800000 */
.L_x_16216:
[----:B------:R-:W-:-:S05]  /*5590*/  LOP3.LUT R5, R0, R5, RZ, 0xfc, !PT ;  /* 0x0000000500057212 */ /* 0x000fca00078efcff */
[----:B------:R0:W-:Y:S01]  /*55a0*/  STG.E.U8 desc[UR36][R8.64], R5 ;  /* 0x0000000508007986 */ /* 0x0001e2000c101124 */
[----:B------:R-:W-:Y:S05]  /*55b0*/  BRA `(.L_x_16204) ;  /* 0x00000008001c7947 */ /* 0x000fea0003800000 */
.L_x_16215:
[----:B------:R-:W-:Y:S01]  /*55c0*/  LOP3.LUT R18, R18, 0xff, RZ, 0xc0, !PT ;  /* 0x000000ff12127812 */ /* 0x000fe200078ec0ff */
[----:B------:R-:W-:Y:S03]  /*55d0*/  BSSY B0, `(.L_x_16218) ;  /* 0x0000010000007945 */ /* 0x000fe60003800000 */
        /* <DEDUP_REMOVED lines=12> */
.L_x_16219:
[----:B------:R-:W-:Y:S01]  /*56a0*/  IMAD.MOV.U32 R0, RZ, RZ, 0x7f ;  /* 0x0000007fff007424 */ /* 0x000fe200078e00ff */
[----:B------:R-:W-:-:S04]  /*56b0*/  ISETP.GT.U32.AND P0, PT, R3, 0x7f800000, PT ;  /* 0x7f8000000300780c */ /* 0x000fc80003f04070 */
[----:B------:R-:W-:-:S09]  /*56c0*/  SEL R0, R0, 0x7c, P0 ;  /* 0x0000007c00007807 */ /* 0x000fd20000000000 */
.L_x_16220:
[----:B------:R-:W-:Y:S05]  /*56d0*/  BSYNC B0 ;  /* 0x0000000000007941 */ /* 0x000fea0003800000 */
.L_x_16218:
[----:B------:R-:W-:-:S04]  /*56e0*/  LOP3.LUT R3, R5, 0x80000000, RZ, 0xc0, !PT ;  /* 0x8000000005037812 */ /* 0x000fc800078ec0ff */
[----:B------:R-:W-:-:S04]  /*56f0*/  SHF.R.U32.HI R3, RZ, 0x18, R3 ;  /* 0x00000018ff037819 */ /* 0x000fc80000011603 */
[----:B------:R-:W-:-:S05]  /*5700*/  LOP3.LUT R3, R0, R3, RZ, 0xfc, !PT ;  /* 0x0000000300037212 */ /* 0x000fca00078efcff */
[----:B------:R0:W-:Y:S01]  /*5710*/  STG.E.U8 desc[UR36][R8.64], R3 ;  /* 0x0000000308007986 */ /* 0x0001e2000c101124 */
[----:B------:R-:W-:Y:S05]  /*5720*/  BRA `(.L_x_16204) ;  /* 0x0000000400c07947 */ /* 0x000fea0003800000 */
.L_x_16214:
[----:B------:R-:W-:-:S04]  /*5730*/  LOP3.LUT R18, R18, 0xff, RZ, 0xc0, !PT ;  /* 0x000000ff12127812 */ /* 0x000fc800078ec0ff */
[----:B------:R-:W0:Y:S02]  /*5740*/  I2F.U16 R0, R18 ;  /* 0x0000001200007306 */ /* 0x000e240000101000 */
[----:B0-----:R-:W-:-:S05]  /*5750*/  F2FP.BF16.F32.PACK_AB R0, RZ, R0 ;  /* 0x00000000ff00723e */ /* 0x001fca00000010ff */
[----:B------:R0:W-:Y:S01]  /*5760*/  STG.E.U16 desc[UR36][R8.64], R0 ;  /* 0x0000000008007986 */ /* 0x0001e2000c101524 */
[----:B------:R-:W-:Y:S05]  /*5770*/  BRA `(.L_x_16204) ;  /* 0x0000000400ac7947 */ /* 0x000fea0003800000 */
.L_x_16211:
        /* <DEDUP_REMOVED lines=11> */
.L_x_16223:
[----:B------:R-:W-:Y:S01]  /*5830*/  LOP3.LUT R18, R18, 0xff, RZ, 0xc0, !PT ;  /* 0x000000ff12127812 */ /* 0x000fe200078ec0ff */
[----:B------:R-:W-:Y:S01]  /*5840*/  BSSY B0, `(.L_x_16224) ;  /* 0x0000015000007945 */ /* 0x000fe20003800000 */
[----:B------:R-:W-:Y:S02]  /*5850*/  IMAD.MOV.U32 R4, RZ, RZ, 0x80 ;  /* 0x00000080ff047424 */ /* 0x000fe400078e00ff */
        /* <DEDUP_REMOVED lines=15> */
.L_x_16226:
[----:B------:R-:W-:-:S04]  /*5950*/  LOP3.LUT R3, R5, 0x80000000, RZ, 0xc0, !PT ;  /* 0x8000000005037812 */ /* 0x000fc800078ec0ff */
[----:B------:R-:W-:-:S04]  /*5960*/  SHF.R.U32.HI R3, RZ, 0x18, R3 ;  /* 0x00000018ff037819 */ /* 0x000fc80000011603 */
[----:B------:R-:W-:-:S04]  /*5970*/  LOP3.LUT R0, R0, R3, RZ, 0xfc, !PT ;  /* 0x0000000300007212 */ /* 0x000fc800078efcff */
[----:B------:R-:W-:-:S07]  /*5980*/  PRMT R4, R0, 0x7610, R4 ;  /* 0x0000761000047816 */ /* 0x000fce0000000004 */
.L_x_16225:
[----:B------:R-:W-:Y:S05]  /*5990*/  BSYNC B0 ;  /* 0x0000000000007941 */ /* 0x000fea0003800000 */
.L_x_16224:
[----:B------:R3:W-:Y:S01]  /*59a0*/  STG.E.U8 desc[UR36][R8.64], R4 ;  /* 0x0000000408007986 */ /* 0x0007e2000c101124 */
[----:B------:R-:W-:Y:S05]  /*59b0*/  BRA `(.L_x_16204) ;  /* 0x00000004001c7947 */ /* 0x000fea0003800000 */
.L_x_16222:
        /* <DEDUP_REMOVED lines=18> */
.L_x_16229:
[----:B------:R-:W-:-:S04]  /*5ae0*/  LOP3.LUT R3, R5, 0x80000000, RZ, 0xc0, !PT ;  /* 0x8000000005037812 */ /* 0x000fc800078ec0ff */
[----:B------:R-:W-:-:S04]  /*5af0*/  SHF.R.U32.HI R3, RZ, 0x18, R3 ;  /* 0x00000018ff037819 */ /* 0x000fc80000011603 */
[----:B------:R-:W-:-:S04]  /*5b00*/  LOP3.LUT R0, R0, R3, RZ, 0xfc, !PT ;  /* 0x0000000300007212 */ /* 0x000fc800078efcff */
[----:B------:R-:W-:-:S07]  /*5b10*/  PRMT R4, R0, 0x7610, R4 ;  /* 0x0000761000047816 */ /* 0x000fce0000000004 */
.L_x_16228:
[----:B------:R-:W-:Y:S05]  /*5b20*/  BSYNC B0 ;  /* 0x0000000000007941 */ /* 0x000fea0003800000 */
.L_x_16227:
[----:B------:R0:W-:Y:S01]  /*5b30*/  STG.E.U8 desc[UR36][R8.64], R4 ;  /* 0x0000000408007986 */ /* 0x0001e2000c101124 */
[----:B------:R-:W-:Y:S05]  /*5b40*/  BRA `(.L_x_16204) ;  /* 0x0000000000b87947 */ /* 0x000fea0003800000 */
.L_x_16221:
        /* <DEDUP_REMOVED lines=23> */
.L_x_16203:
        /* <DEDUP_REMOVED lines=16> */
.L_x_16232:
[----:B------:R-:W-:Y:S05]  /*5dc0*/  BRA `(.L_x_16204) ;  /* 0x0000000000187947 */ /* 0x000fea0003800000 */
.L_x_16231:
[----:B------:R-:W-:Y:S01]  /*5dd0*/  LOP3.LUT R4, R18, 0xff, RZ, 0xc0, !PT ;  /* 0x000000ff12047812 */ /* 0x000fe200078ec0ff */
[----:B------:R-:W-:-:S05]  /*5de0*/  IMAD.MOV.U32 R5, RZ, RZ, RZ ;  /* 0x000000ffff057224 */ /* 0x000fca00078e00ff */
[----:B------:R2:W-:Y:S01]  /*5df0*/  STG.E.64 desc[UR36][R8.64], R4 ;  /* 0x0000000408007986 */ /* 0x0005e2000c101b24 */
[----:B------:R-:W-:Y:S05]  /*5e00*/  BRA `(.L_x_16204) ;  /* 0x0000000000087947 */ /* 0x000fea0003800000 */
.L_x_16230:
[----:B------:R-:W-:-:S05]  /*5e10*/  LOP3.LUT R3, R18, 0xff, RZ, 0xc0, !PT ;  /* 0x000000ff12037812 */ /* 0x000fca00078ec0ff */
[----:B------:R0:W-:Y:S02]  /*5e20*/  STG.E desc[UR36][R8.64], R3 ;  /* 0x0000000308007986 */ /* 0x0001e4000c101924 */
.L_x_16204:
        /* <DEDUP_REMOVED lines=23> */
.L_x_16236:
[----:B------:R3:W-:Y:S01]  /*5fa0*/  STG.E.U8 desc[UR36][R8.64], R17 ;  /* 0x0000001108007986 */ /* 0x0007e2000c101124 */
[----:B------:R-:W-:Y:S05]  /*5fb0*/  BRA `(.L_x_16238) ;  /* 0x0000000c00987947 */ /* 0x000fea0003800000 */
.L_x_16235:
        /* <DEDUP_REMOVED lines=10> */
.L_x_16240:
[----:B------:R-:W-:-:S05]  /*6060*/  LOP3.LUT R17, R17, 0xff, RZ, 0xc0, !PT ;  /* 0x000000ff11117812 */ /* 0x000fca00078ec0ff */
[----:B------:R2:W-:Y:S01]  /*6070*/  STG.E desc[UR36][R8.64], R17 ;  /* 0x0000001108007986 */ /* 0x0005e2000c101924 */
[----:B------:R-:W-:Y:S05]  /*6080*/  BRA `(.L_x_16238) ;  /* 0x0000000c00647947 */ /* 0x000fea0003800000 */
.L_x_16239:
[----:B------:R-:W-:-:S05]  /*6090*/  LOP3.LUT R17, R17, 0xff, RZ, 0xc0, !PT ;  /* 0x000000ff11117812 */ /* 0x000fca00078ec0ff */
[----:B------:R0:W-:Y:S01]  /*60a0*/  STG.E.U16 desc[UR36][R8.64], R17 ;  /* 0x0000001108007986 */ /* 0x0001e2000c101524 */
[----:B------:R-:W-:Y:S05]  /*60b0*/  BRA `(.L_x_16238) ;  /* 0x0000000c00587947 */ /* 0x000fea0003800000 */
.L_x_16234:
        /* <DEDUP_REMOVED lines=10> */
.L_x_16242:
[----:B------:R-:W-:-:S04]  /*6160*/  LOP3.LUT R17, R17, 0xff, RZ, 0xc0, !PT ;  /* 0x000000ff11117812 */ /* 0x000fc800078ec0ff */
[----:B------:R-:W0:Y:S02]  /*6170*/  I2F.U16 R0, R17 ;  /* 0x0000001100007306 */ /* 0x000e240000101000 */
[----:B0-----:R-:W-:-:S05]  /*6180*/  F2FP.F16.F32.PACK_AB R0, RZ, R0 ;  /* 0x00000000ff00723e */ /* 0x001fca00000000ff */
[----:B------:R0:W-:Y:S01]  /*6190*/  STG.E.U16 desc[UR36][R8.64], R0 ;  /* 0x0000000008007986 */ /* 0x0001e2000c101524 */
[----:B------:R-:W-:Y:S05]  /*61a0*/  BRA `(.L_x_16238) ;  /* 0x0000000c001c7947 */ /* 0x000fea0003800000 */
.L_x_16241:
        /* <DEDUP_REMOVED lines=11> */
.L_x_16244:
[----:B------:R-:W-:-:S06]  /*6260*/  LOP3.LUT R17, R17, 0xff, RZ, 0xc0, !PT ;  /* 0x000000ff11117812 */ /* 0x000fcc00078ec0ff */
[----:B------:R-:W0:Y:S02]  /*6270*/  I2F.U16 R17, R17 ;  /* 0x0000001100117306 */ /* 0x000e240000101000 */
[----:B0-----:R-:W-:-:S04]  /*6280*/  F2FP.F16.F32.PACK_AB R3, RZ, R17 ;  /* 0x00000011ff03723e */ /* 0x001fc800000000ff */
[----:B------:R-:W-:-:S05]  /*6290*/  PRMT R3, R3, 0x5410, RZ ;  /* 0x0000541003037816 */ /* 0x000fca00000000ff */
[----:B------:R0:W-:Y:S01]  /*62a0*/  STG.E desc[UR36][R8.64], R3 ;  /* 0x0000000308007986 */ /* 0x0001e2000c101924 */
[----:B------:R-:W-:Y:S05]  /*62b0*/  BRA `(.L_x_16238) ;  /* 0x0000000800d87947 */ /* 0x000fea0003800000 */
.L_x_16243:
[----:B------:R-:W-:-:S06]  /*62c0*/  LOP3.LUT R4, R17, 0xff, RZ, 0xc0, !PT ;  /* 0x000000ff11047812 */ /* 0x000fcc00078ec0ff */
[----:B------:R-:W0:Y:S02]  /*62d0*/  I2F.F64.U16 R4, R4 ;  /* 0x0000000400047312 */ /* 0x000e240000101800 */
[----:B0-----:R0:W-:Y:S01]  /*62e0*/  STG.E.64 desc[UR36][R8.64], R4 ;  /* 0x0000000408007986 */ /* 0x0011e2000c101b24 */
[----:B------:R-:W-:Y:S05]  /*62f0*/  BRA `(.L_x_16238) ;  /* 0x0000000800c87947 */ /* 0x000fea0003800000 */
.L_x_16233:
        /* <DEDUP_REMOVED lines=12> */
.L_x_16247:
[----:B------:R-:W-:Y:S02]  /*63c0*/  LOP3.LUT R4, R17, 0xff, RZ, 0xc0, !PT ;  /* 0x000000ff11047812 */ /* 0x000fe400078ec0ff */
[----:B------:R-:W-:-:S04]  /*63d0*/  CS2R R6, SRZ ;  /* 0x0000000000067805 */ /* 0x000fc8000001ff00 */
[----:B------:R-:W0:Y:S02]  /*63e0*/  I2F.F64.U16 R4, R4 ;  /* 0x0000000400047312 */ /* 0x000e240000101800 */
[----:B0-----:R0:W-:Y:S01]  /*63f0*/  STG.E.128 desc[UR36][R8.64], R4 ;  /* 0x0000000408007986 */ /* 0x0011e2000c101d24 */
[----:B------:R-:W-:Y:S05]  /*6400*/  BRA `(.L_x_16238) ;  /* 0x0000000800847947 */ /* 0x000fea0003800000 */
.L_x_16246:
[----:B------:R-:W-:-:S13]  /*6410*/  ISETP.NE.AND P0, PT, R0, 0xf, PT ;  /* 0x0000000f0000780c */ /* 0x000fda0003f05270 */
[----:B------:R-:W-:Y:S05]  /*6420*/  @!P0 BRA `(.L_x_16248) ;  /* 0x0000000000bc8947 */ /* 0x000fea0003800000 */
[----:B------:R-:W-:-:S13]  /*6430*/  ISETP.NE.AND P0, PT, R0, 0x17, PT ;  /* 0x000000170000780c */ /* 0x000fda0003f05270 */
[----:B------:R-:W-:Y:S05]  /*6440*/  @!P0 BRA `(.L_x_16249) ;  /* 0x0000000000588947 */ /* 0x000fea0003800000 */
[----:B------:R-:W-:-:S13]  /*6450*/  ISETP.NE.AND P0, PT, R0, 0x18, PT ;  /* 0x000000180000780c */ /* 0x000fda0003f05270 */
[----:B------:R-:W-:Y:S05]  /*6460*/  @P0 BRA `(.L_x_16237) ;  /* 0x0000000800100947 */ /* 0x000fea0003800000 */
[----:B------:R-:W-:Y:S01]  /*6470*/  LOP3.LUT R17, R17, 0xff, RZ, 0xc0, !PT ;  /* 0x000000ff11117812 */ /* 0x000fe200078ec0ff */
[----:B------:R-:W-:Y:S05]  /*6480*/  BSSY B0, `(.L_x_16250) ;  /* 0x000000f000007945 */ /* 0x000fea0003800000 */
[----:B------:R-:W0:Y:S02]  /*6490*/  I2F.U16 R17, R17 ;  /* 0x0000001100117306 */ /* 0x000e240000101000 */
[C---:B0-----:R-:W-:Y:S02]  /*64a0*/  LOP3.LUT R3, R17.reuse, 0x7fffffff, RZ, 0xc0, !PT ;  /* 0x7fffffff11037812 */ /* 0x041fe400078ec0ff */
[----:B------:R-:W-:-:S02]  /*64b0*/  LOP3.LUT R0, R17, 0x80000000, RZ, 0xc0, !PT ;  /* 0x8000000011007812 */ /* 0x000fc400078ec0ff */
        /* <DEDUP_REMOVED lines=11> */
.L_x_16251:
[----:B------:R-:W-:Y:S05]  /*6570*/  BSYNC B0 ;  /* 0x0000000000007941 */ /* 0x000fea0003800000 */
.L_x_16250:
[----:B------:R-:W-:-:S05]  /*6580*/  LOP3.LUT R5, R0, R5, RZ, 0xfc, !PT ;  /* 0x0000000500057212 */ /* 0x000fca00078efcff */
[----:B------:R0:W-:Y:S01]  /*6590*/  STG.E.U8 desc[UR36][R8.64], R5 ;  /* 0x0000000508007986 */ /* 0x0001e2000c101124 */
[----:B------:R-:W-:Y:S05]  /*65a0*/  BRA `(.L_x_16238) ;  /* 0x00000008001c7947 */ /* 0x000fea0003800000 */
.L_x_16249:
        /* <DEDUP_REMOVED lines=14> */
.L_x_16253:
[----:B------:R-:W-:Y:S01]  /*6690*/  IMAD.MOV.U32 R0, RZ, RZ, 0x7f ;  /* 0x0000007fff007424 */ /* 0x000fe200078e00ff */
[----:B------:R-:W-:-:S04]  /*66a0*/  ISETP.GT.U32.AND P0, PT, R3, 0x7f800000, PT ;  /* 0x7f8000000300780c */ /* 0x000fc80003f04070 */
[----:B------:R-:W-:-:S09]  /*66b0*/  SEL R0, R0, 0x7c, P0 ;  /* 0x0000007c00007807 */ /* 0x000fd20000000000 */
.L_x_16254:
[----:B------:R-:W-:Y:S05]  /*66c0*/  BSYNC B0 ;  /* 0x0000000000007941 */ /* 0x000fea0003800000 */
.L_x_16252:
[----:B------:R-:W-:-:S04]  /*66d0*/  LOP3.LUT R3, R17, 0x80000000, RZ, 0xc0, !PT ;  /* 0x8000000011037812 */ /* 0x000fc800078ec0ff */
[----:B------:R-:W-:-:S04]  /*66e0*/  SHF.R.U32.HI R3, RZ, 0x18, R3 ;  /* 0x00000018ff037819 */ /* 0x000fc80000011603 */
[----:B------:R-:W-:-:S05]  /*66f0*/  LOP3.LUT R3, R0, R3, RZ, 0xfc, !PT ;  /* 0x0000000300037212 */ /* 0x000fca00078efcff */
[----:B------:R0:W-:Y:S01]  /*6700*/  STG.E.U8 desc[UR36][R8.64], R3 ;  /* 0x0000000308007986 */ /* 0x0001e2000c101124 */
[----:B------:R-:W-:Y:S05]  /*6710*/  BRA `(.L_x_16238) ;  /* 0x0000000400c07947 */ /* 0x000fea0003800000 */
.L_x_16248:
[----:B------:R-:W-:-:S04]  /*6720*/  LOP3.LUT R17, R17, 0xff, RZ, 0xc0, !PT ;  /* 0x000000ff11117812 */ /* 0x000fc800078ec0ff */
[----:B------:R-:W0:Y:S02]  /*6730*/  I2F.U16 R0, R17 ;  /* 0x0000001100007306 */ /* 0x000e240000101000 */
[----:B0-----:R-:W-:-:S05]  /*6740*/  F2FP.BF16.F32.PACK_AB R0, RZ, R0 ;  /* 0x00000000ff00723e */ /* 0x001fca00000010ff */
[----:B------:R0:W-:Y:S01]  /*6750*/  STG.E.U16 desc[UR36][R8.64], R0 ;  /* 0x0000000008007986 */ /* 0x0001e2000c101524 */
[----:B------:R-:W-:Y:S05]  /*6760*/  BRA `(.L_x_16238) ;  /* 0x0000000400ac7947 */ /* 0x000fea0003800000 */
.L_x_16245:
        /* <DEDUP_REMOVED lines=11> */
.L_x_16257:
        /* <DEDUP_REMOVED lines=18> */
.L_x_16260:
[----:B------:R-:W-:-:S04]  /*6940*/  LOP3.LUT R3, R17, 0x80000000, RZ, 0xc0, !PT ;  /* 0x8000000011037812 */ /* 0x000fc800078ec0ff */
[----:B------:R-:W-:-:S04]  /*6950*/  SHF.R.U32.HI R3, RZ, 0x18, R3 ;  /* 0x00000018ff037819 */ /* 0x000fc80000011603 */
[----:B------:R-:W-:-:S04]  /*6960*/  LOP3.LUT R0, R0, R3, RZ, 0xfc, !PT ;  /* 0x0000000300007212 */ /* 0x000fc800078efcff */
[----:B------:R-:W-:-:S07]  /*6970*/  PRMT R4, R0, 0x7610, R4 ;  /* 0x0000761000047816 */ /* 0x000fce0000000004 */
.L_x_16259:
[----:B------:R-:W-:Y:S05]  /*6980*/  BSYNC B0 ;  /* 0x0000000000007941 */ /* 0x000fea0003800000 */
.L_x_16258:
[----:B------:R0:W-:Y:S01]  /*6990*/  STG.E.U8 desc[UR36][R8.64], R4 ;  /* 0x0000000408007986 */ /* 0x0001e2000c101124 */
[----:B------:R-:W-:Y:S05]  /*69a0*/  BRA `(.L_x_16238) ;  /* 0x00000004001c7947 */ /* 0x000fea0003800000 */
.L_x_16256:
        /* <DEDUP_REMOVED lines=18> */
.L_x_16263:
[----:B------:R-:W-:-:S04]  /*6ad0*/  LOP3.LUT R3, R17, 0x80000000, RZ, 0xc0, !PT ;  /* 0x8000000011037812 */ /* 0x000fc800078ec0ff */
[----:B------:R-:W-:-:S04]  /*6ae0*/  SHF.R.U32.HI R3, RZ, 0x18, R3 ;  /* 0x00000018ff037819 */ /* 0x000fc80000011603 */
[----:B------:R-:W-:-:S04]  /*6af0*/  LOP3.LUT R0, R0, R3, RZ, 0xfc, !PT ;  /* 0x0000000300007212 */ /* 0x000fc800078efcff */
[----:B------:R-:W-:-:S07]  /*6b00*/  PRMT R4, R0, 0x7610, R4 ;  /* 0x0000761000047816 */ /* 0x000fce0000000004 */
.L_x_16262:
[----:B------:R-:W-:Y:S05]  /*6b10*/  BSYNC B0 ;  /* 0x0000000000007941 */ /* 0x000fea0003800000 */
.L_x_16261:
[----:B------:R0:W-:Y:S01]  /*6b20*/  STG.E.U8 desc[UR36][R8.64], R4 ;  /* 0x0000000408007986 */ /* 0x0001e2000c101124 */
[----:B------:R-:W-:Y:S05]  /*6b30*/  BRA `(.L_x_16238) ;  /* 0x0000000000b87947 */ /* 0x000fea0003800000 */
.L_x_16255:
        /* <DEDUP_REMOVED lines=23> */
.L_x_16237:
        /* <DEDUP_REMOVED lines=16> */
.L_x_16266:
[----:B------:R-:W-:Y:S05]  /*6db0*/  BRA `(.L_x_16238) ;  /* 0x0000000000187947 */ /* 0x000fea0003800000 */
.L_x_16265:
[----:B------:R-:W-:Y:S01]  /*6dc0*/  LOP3.LUT R4, R17, 0xff, RZ, 0xc0, !PT ;  /* 0x000000ff11047812 */ /* 0x000fe200078ec0ff */
[----:B------:R-:W-:-:S05]  /*6dd0*/  IMAD.MOV.U32 R5, RZ, RZ, RZ ;  /* 0x000000ffff057224 */ /* 0x000fca00078e00ff */
[----:B------:R0:W-:Y:S01]  /*6de0*/  STG.E.64 desc[UR36][R8.64], R4 ;  /* 0x0000000408007986 */ /* 0x0001e2000c101b24 */
[----:B------:R-:W-:Y:S05]  /*6df0*/  BRA `(.L_x_16238) ;  /* 0x0000000000087947 */ /* 0x000fea0003800000 */
.L_x_16264:
[----:B------:R-:W-:-:S05]  /*6e00*/  LOP3.LUT R17, R17, 0xff, RZ, 0xc0, !PT ;  /* 0x000000ff11117812 */ /* 0x000fca00078ec0ff */
[----:B------:R0:W-:Y:S02]  /*6e10*/  STG.E desc[UR36][R8.64], R17 ;  /* 0x0000001108007986 */ /* 0x0001e4000c101924 */
.L_x_16238:
[----:B------:R-:W-:-:S07]  /*6e20*/  VIADD R2, R2, 0x80 ;  /* 0x0000008002027836 */ /* 0x000fce0000000000 */
.L_x_16198:
[----:B------:R-:W-:Y:S05]  /*6e30*/  BSYNC B6 ;  /* 0x0000000000067941 */ /* 0x000fea0003800000 */
.L_x_16197:
        /* <DEDUP_REMOVED lines=21> */
.L_x_16270:
[----:B------:R-:W-:Y:S01]  /*6f90*/  STG.E.U8 desc[UR36][R2.64], R16 ;  /* 0x0000001002007986 */ /* 0x000fe2000c101124 */
[----:B------:R-:W-:Y:S05]  /*6fa0*/  EXIT ;  /* 0x000000000000794d */ /* 0x000fea0003800000 */
.L_x_16269:
        /* <DEDUP_REMOVED lines=10> */
.L_x_16273:
[----:B------:R-:W-:-:S05]  /*7050*/  LOP3.LUT R5, R16, 0xff, RZ, 0xc0, !PT ;  /* 0x000000ff10057812 */ /* 0x000fca00078ec0ff */
[----:B------:R-:W-:Y:S01]  /*7060*/  STG.E desc[UR36][R2.64], R5 ;  /* 0x0000000502007986 */ /* 0x000fe2000c101924 */
[----:B------:R-:W-:Y:S05]  /*7070*/  EXIT ;  /* 0x000000000000794d */ /* 0x000fea0003800000 */
.L_x_16272:
[----:B------:R-:W-:-:S05]  /*7080*/  LOP3.LUT R5, R16, 0xff, RZ, 0xc0, !PT ;  /* 0x000000ff10057812 */ /* 0x000fca00078ec0ff */
[----:B------:R-:W-:Y:S01]  /*7090*/  STG.E.U16 desc[UR36][R2.64], R5 ;  /* 0x0000000502007986 */ /* 0x000fe2000c101524 */
[----:B------:R-:W-:Y:S05]  /*70a0*/  EXIT ;  /* 0x000000000000794d */ /* 0x000fea0003800000 */
.L_x_16268:
        /* <DEDUP_REMOVED lines=10> */
.L_x_16275:
[----:B------:R-:W-:-:S04]  /*7150*/  LOP3.LUT R16, R16, 0xff, RZ, 0xc0, !PT ;  /* 0x000000ff10107812 */ /* 0x000fc800078ec0ff */
[----:B------:R-:W0:Y:S02]  /*7160*/  I2F.U16 R0, R16 ;  /* 0x0000001000007306 */ /* 0x000e240000101000 */
[----:B0-----:R-:W-:-:S05]  /*7170*/  F2FP.F16.F32.PACK_AB R0, RZ, R0 ;  /* 0x00000000ff00723e */ /* 0x001fca00000000ff */
[----:B------:R-:W-:Y:S01]  /*7180*/  STG.E.U16 desc[UR36][R2.64], R0 ;  /* 0x0000000002007986 */ /* 0x000fe2000c101524 */
[----:B------:R-:W-:Y:S05]  /*7190*/  EXIT ;  /* 0x000000000000794d */ /* 0x000fea0003800000 */
.L_x_16274:
        /* <DEDUP_REMOVED lines=8> */
[----:B------:R-:W0:Y:S02]  /*7220*/  I2F.U16 R16, R16 ;  /* 0x0000001000107306 */ /* 0x000e240000101000 */
[----:B0-----:R-:W-:Y:S01]  /*7230*/  STG.E.64 desc[UR36][R2.64], R16 ;  /* 0x0000001002007986 */ /* 0x001fe2000c101b24 */
[----:B------:R-:W-:Y:S05]  /*7240*/  EXIT ;  /* 0x000000000000794d */ /* 0x000fea0003800000 */
.L_x_16277:
[----:B------:R-:W-:-:S06]  /*7250*/  LOP3.LUT R16, R16, 0xff, RZ, 0xc0, !PT ;  /* 0x000000ff10107812 */ /* 0x000fcc00078ec0ff */
[----:B------:R-:W0:Y:S02]  /*7260*/  I2F.U16 R16, R16 ;  /* 0x0000001000107306 */ /* 0x000e240000101000 */
[----:B0-----:R-:W-:-:S04]  /*7270*/  F2FP.F16.F32.PACK_AB R5, RZ, R16 ;  /* 0x00000010ff05723e */ /* 0x001fc800000000ff */
[----:B------:R-:W-:-:S05]  /*7280*/  PRMT R5, R5, 0x5410, RZ ;  /* 0x0000541005057816 */ /* 0x000fca00000000ff */
[----:B------:R-:W-:Y:S01]  /*7290*/  STG.E desc[UR36][R2.64], R5 ;  /* 0x0000000502007986 */ /* 0x000fe2000c101924 */
[----:B------:R-:W-:Y:S05]  /*72a0*/  EXIT ;  /* 0x000000000000794d */ /* 0x000fea0003800000 */
.L_x_16276:
[----:B------:R-:W-:-:S06]  /*72b0*/  LOP3.LUT R4, R16, 0xff, RZ, 0xc0, !PT ;  /* 0x000000ff10047812 */ /* 0x000fcc00078ec0ff */
[----:B------:R-:W0:Y:S02]  /*72c0*/  I2F.F64.U16 R4, R4 ;  /* 0x0000000400047312 */ /* 0x000e240000101800 */
[----:B0-----:R-:W-:Y:S01]  /*72d0*/  STG.E.64 desc[UR36][R2.64], R4 ;  /* 0x0000000402007986 */ /* 0x001fe2000c101b24 */
[----:B------:R-:W-:Y:S05]  /*72e0*/  EXIT ;  /* 0x000000000000794d */ /* 0x000fea0003800000 */
.L_x_16267:
        /* <DEDUP_REMOVED lines=12> */
.L_x_16280:
[----:B------:R-:W-:Y:S02]  /*73b0*/  LOP3.LUT R4, R16, 0xff, RZ, 0xc0, !PT ;  /* 0x000000ff10047812 */ /* 0x000fe400078ec0ff */
[----:B------:R-:W-:-:S04]  /*73c0*/  CS2R R6, SRZ ;  /* 0x0000000000067805 */ /* 0x000fc8000001ff00 */
[----:B------:R-:W0:Y:S02]  /*73d0*/  I2F.F64.U16 R4, R4 ;  /* 0x0000000400047312 */ /* 0x000e240000101800 */
[----:B0-----:R-:W-:Y:S01]  /*73e0*/  STG.E.128 desc[UR36][R2.64], R4 ;  /* 0x0000000402007986 */ /* 0x001fe2000c101d24 */
[----:B------:R-:W-:Y:S05]  /*73f0*/  EXIT ;  /* 0x000000000000794d */ /* 0x000fea0003800000 */
.L_x_16279:
        /* <DEDUP_REMOVED lines=22> */
.L_x_16284:
[----:B------:R-:W-:Y:S05]  /*7560*/  BSYNC B0 ;  /* 0x0000000000007941 */ /* 0x000fea0003800000 */
.L_x_16283:
[----:B------:R-:W-:-:S05]  /*7570*/  LOP3.LUT R5, R0, R5, RZ, 0xfc, !PT ;  /* 0x0000000500057212 */ /* 0x000fca00078efcff */
[----:B------:R-:W-:Y:S01]  /*7580*/  STG.E.U8 desc[UR36][R2.64], R5 ;  /* 0x0000000502007986 */ /* 0x000fe2000c101124 */
[----:B------:R-:W-:Y:S05]  /*7590*/  EXIT ;  /* 0x000000000000794d */ /* 0x000fea0003800000 */
.L_x_16282:
        /* <DEDUP_REMOVED lines=14> */
.L_x_16286:
[----:B------:R-:W-:Y:S01]  /*7680*/  IMAD.MOV.U32 R0, RZ, RZ, 0x7f ;  /* 0x0000007fff007424 */ /* 0x000fe200078e00ff */
[----:B------:R-:W-:-:S04]  /*7690*/  ISETP.GT.U32.AND P0, PT, R4, 0x7f800000, PT ;  /* 0x7f8000000400780c */ /* 0x000fc80003f04070 */
[----:B------:R-:W-:-:S09]  /*76a0*/  SEL R0, R0, 0x7c, P0 ;  /* 0x0000007c00007807 */ /* 0x000fd20000000000 */
.L_x_16287:
[----:B------:R-:W-:Y:S05]  /*76b0*/  BSYNC B0 ;  /* 0x0000000000007941 */ /* 0x000fea0003800000 */
.L_x_16285:
[----:B------:R-:W-:-:S04]  /*76c0*/  LOP3.LUT R4, R5, 0x80000000, RZ, 0xc0, !PT ;  /* 0x8000000005047812 */ /* 0x000fc800078ec0ff */
[----:B------:R-:W-:-:S04]  /*76d0*/  SHF.R.U32.HI R5, RZ, 0x18, R4 ;  /* 0x00000018ff057819 */ /* 0x000fc80000011604 */
[----:B------:R-:W-:-:S05]  /*76e0*/  LOP3.LUT R5, R0, R5, RZ, 0xfc, !PT ;  /* 0x0000000500057212 */ /* 0x000fca00078efcff */
[----:B------:R-:W-:Y:S01]  /*76f0*/  STG.E.U8 desc[UR36][R2.64], R5 ;  /* 0x0000000502007986 */ /* 0x000fe2000c101124 */
[----:B------:R-:W-:Y:S05]  /*7700*/  EXIT ;  /* 0x000000000000794d */ /* 0x000fea0003800000 */
.L_x_16281:
[----:B------:R-:W-:-:S04]  /*7710*/  LOP3.LUT R16, R16, 0xff, RZ, 0xc0, !PT ;  /* 0x000000ff10107812 */ /* 0x000fc800078ec0ff */
[----:B------:R-:W0:Y:S02]  /*7720*/  I2F.U16 R0, R16 ;  /* 0x0000001000007306 */ /* 0x000e240000101000 */
[----:B0-----:R-:W-:-:S05]  /*7730*/  F2FP.BF16.F32.PACK_AB R0, RZ, R0 ;  /* 0x00000000ff00723e */ /* 0x001fca00000010ff */
[----:B------:R-:W-:Y:S01]  /*7740*/  STG.E.U16 desc[UR36][R2.64], R0 ;  /* 0x0000000002007986 */ /* 0x000fe2000c101524 */
[----:B------:R-:W-:Y:S05]  /*7750*/  EXIT ;  /* 0x000000000000794d */ /* 0x000fea0003800000 */
.L_x_16278:
        /* <DEDUP_REMOVED lines=11> */
.L_x_16290:
        /* <DEDUP_REMOVED lines=18> */
.L_x_16293:
[----:B------:R-:W-:-:S04]  /*7930*/  LOP3.LUT R0, R7, 0x80000000, RZ, 0xc0, !PT ;  /* 0x8000000007007812 */ /* 0x000fc800078ec0ff */
[----:B------:R-:W-:-:S04]  /*7940*/  SHF.R.U32.HI R5, RZ, 0x18, R0 ;  /* 0x00000018ff057819 */ /* 0x000fc80000011600 */
[----:B------:R-:W-:-:S04]  /*7950*/  LOP3.LUT R4, R4, R5, RZ, 0xfc, !PT ;  /* 0x0000000504047212 */ /* 0x000fc800078efcff */
[----:B------:R-:W-:-:S07]  /*7960*/  PRMT R0, R4, 0x7610, R0 ;  /* 0x0000761004007816 */ /* 0x000fce0000000000 */
.L_x_16292:
[----:B------:R-:W-:Y:S05]  /*7970*/  BSYNC B0 ;  /* 0x0000000000007941 */ /* 0x000fea0003800000 */
.L_x_16291:
[----:B------:R-:W-:Y:S01]  /*7980*/  STG.E.U8 desc[UR36][R2.64], R0 ;  /* 0x0000000002007986 */ /* 0x000fe2000c101124 */
[----:B------:R-:W-:Y:S05]  /*7990*/  EXIT ;  /* 0x000000000000794d */ /* 0x000fea0003800000 */
.L_x_16289:
        /* <DEDUP_REMOVED lines=18> */
.L_x_16296:
[----:B------:R-:W-:-:S04]  /*7ac0*/  LOP3.LUT R0, R7, 0x80000000, RZ, 0xc0, !PT ;  /* 0x8000000007007812 */ /* 0x000fc800078ec0ff */
[----:B------:R-:W-:-:S04]  /*7ad0*/  SHF.R.U32.HI R5, RZ, 0x18, R0 ;  /* 0x00000018ff057819 */ /* 0x000fc80000011600 */
[----:B------:R-:W-:-:S04]  /*7ae0*/  LOP3.LUT R4, R4, R5, RZ, 0xfc, !PT ;  /* 0x0000000504047212 */ /* 0x000fc800078efcff */
[----:B------:R-:W-:-:S07]  /*7af0*/  PRMT R0, R4, 0x7610, R0 ;  /* 0x0000761004007816 */ /* 0x000fce0000000000 */
.L_x_16295:
[----:B------:R-:W-:Y:S05]  /*7b00*/  BSYNC B0 ;  /* 0x0000000000007941 */ /* 0x000fea0003800000 */
.L_x_16294:
[----:B------:R-:W-:Y:S01]  /*7b10*/  STG.E.U8 desc[UR36][R2.64], R0 ;  /* 0x0000000002007986 */ /* 0x000fe2000c101124 */
[----:B------:R-:W-:Y:S05]  /*7b20*/  EXIT ;  /* 0x000000000000794d */ /* 0x000fea0003800000 */
.L_x_16288:
        /* <DEDUP_REMOVED lines=23> */
.L_x_16271:
        /* <DEDUP_REMOVED lines=16> */
.L_x_16299:
[----:B------:R-:W-:Y:S05]  /*7da0*/  EXIT ;  /* 0x000000000000794d */ /* 0x000fea0003800000 */
.L_x_16298:
[----:B------:R-:W-:Y:S01]  /*7db0*/  LOP3.LUT R16, R16, 0xff, RZ, 0xc0, !PT ;  /* 0x000000ff10107812 */ /* 0x000fe200078ec0ff */
[----:B------:R-:W-:-:S05]  /*7dc0*/  IMAD.MOV.U32 R17, RZ, RZ, RZ ;  /* 0x000000ffff117224 */ /* 0x000fca00078e00ff */
[----:B------:R-:W-:Y:S01]  /*7dd0*/  STG.E.64 desc[UR36][R2.64], R16 ;  /* 0x0000001002007986 */ /* 0x000fe2000c101b24 */
[----:B------:R-:W-:Y:S05]  /*7de0*/  EXIT ;  /* 0x000000000000794d */ /* 0x000fea0003800000 */
.L_x_16297:
[----:B------:R-:W-:-:S05]  /*7df0*/  LOP3.LUT R5, R16, 0xff, RZ, 0xc0, !PT ;  /* 0x000000ff10057812 */ /* 0x000fca00078ec0ff */
[----:B------:R-:W-:Y:S01]  /*7e00*/  STG.E desc[UR36][R2.64], R5 ;  /* 0x0000000502007986 */ /* 0x000fe2000c101924 */
[----:B------:R-:W-:Y:S05]  /*7e10*/  EXIT ;  /* 0x000000000000794d */ /* 0x000fea0003800000 */
.L_x_16300:
        /* <DEDUP_REMOVED lines=14> */
.L_x_23618:


//--------------------- .text._ZN2at6native18elementwise_kernelILi128ELi4EZNS0_22gpu_kernel_impl_nocastIZZZNS0_15neg_kernel_cudaERNS_18TensorIteratorBaseEENKUlvE0_clEvENKUlvE_clEvEUlhE_EEvS4_RKT_EUliE_EEviT1_ --------------------------
	.section	.text._ZN2at6native18elementwise_kernelILi128ELi4EZNS0_22gpu_kernel_impl_nocastIZZZNS0_15neg_kernel_cudaERNS_18TensorIteratorBaseEENKUlvE0_clEvENKUlvE_clEvEUlhE_EEvS4_RKT_EUliE_EEviT1_,"ax",@progbits
	.align	128
        .global         _ZN2at6native18elementwise_kernelILi128ELi4EZNS0_22gpu_kernel_impl_nocastIZZZNS0_15neg_kernel_cudaERNS_18TensorIteratorBaseEENKUlvE0_clEvENKUlvE_clEvEUlhE_EEvS4_RKT_EUliE_EEviT1_
        .type           _ZN2at6native18elementwise_kernelILi128ELi4EZNS0_22gpu_kernel_impl_nocastIZZZNS0_15neg_kernel_cudaERNS_18TensorIteratorBaseEENKUlvE0_clEvENKUlvE_clEvEUlhE_EEvS4_RKT_EUliE_EEviT1_,@function
        .size           _ZN2at6native18elementwise_kernelILi128ELi4EZNS0_22gpu_kernel_impl_nocastIZZZNS0_15neg_kernel_cudaERNS_18TensorIteratorBaseEENKUlvE0_clEvENKUlvE_clEvEUlhE_EEvS4_RKT_EUliE_EEviT1_,(.L_x_23619 - _ZN2at6native18elementwise_kernelILi128ELi4EZNS0_22gpu_kernel_impl_nocastIZZZNS0_15neg_kernel_cudaERNS_18TensorIteratorBaseEENKUlvE0_clEvENKUlvE_clEvEUlhE_EEvS4_RKT_EUliE_EEviT1_)
        .other          _ZN2at6native18elementwise_kernelILi128ELi4EZNS0_22gpu_kernel_impl_nocastIZZZNS0_15neg_kernel_cudaERNS_18TensorIteratorBaseEENKUlvE0_clEvENKUlvE_clEvEUlhE_EEvS4_RKT_EUliE_EEviT1_,@"STO_CUDA_ENTRY STV_DEFAULT"
_ZN2at6native18elementwise_kernelILi128ELi4EZNS0_22gpu_kernel_impl_nocastIZZZNS0_15neg_kernel_cudaERNS_18TensorIteratorBaseEENKUlvE0_clEvENKUlvE_clEvEUlhE_EEvS4_RKT_EUliE_EEviT1_:
.text._ZN2at6native18elementwise_kernelILi128ELi4EZNS0_22gpu_kernel_impl_nocastIZZZNS0_15neg_kernel_cudaERNS_18TensorIteratorBaseEENKUlvE0_clEvENKUlvE_clEvEUlhE_EEvS4_RKT_EUliE_EEviT1_:
        /* <DEDUP_REMOVED lines=311> */
.L_x_16303:
        /* <DEDUP_REMOVED lines=11> */
.L_x_16302:
[----:B------:R-:W-:Y:S05]  /*1420*/  BSYNC B0 ;  /* 0x0000000000007941 */ /* 0x000fea0003800000 */
.L_x_16301:
        /* <DEDUP_REMOVED lines=305> */
.L_x_16306:
        /* <DEDUP_REMOVED lines=315> */
.L_x_16307:
        /* <DEDUP_REMOVED lines=11> */
.L_x_16305:
[----:B------:R-:W-:Y:S05]  /*3ba0*/  BSYNC B0 ;  /* 0x0000000000007941 */ /* 0x000fea0003800000 */
.L_x_16304:
        /* <DEDUP_REMOVED lines=304> */
.L_x_16308:
        /* <DEDUP_REMOVED lines=11> */
.L_x_16309:
        /* <DEDUP_REMOVED lines=10> */
.L_x_23619:


//--------------------- .text._ZN2at6native27unrolled_elementwise_kernelIZZZNS0_15neg_kernel_cudaERNS_18TensorIteratorBaseEENKUlvE0_clEvENKUlvE_clEvEUlhE_St5arrayIPcLm2EELi4E23TrivialOffsetCalculatorILi1EjESB_NS0_6memory15LoadWithoutCastENSC_16StoreWithoutCastEEEviT_T0_T2_T3_T4_T5_ --------------------------
	.section	.text._ZN2at6native27unrolled_elementwise_kernelIZZZNS0_15neg_kernel_cudaERNS_18TensorIteratorBaseEENKUlvE0_clEvENKUlvE_clEvEUlhE_St5arrayIPcLm2EELi4E23TrivialOffsetCalculatorILi1EjESB_NS0_6memory15LoadWithoutCastENSC_16StoreWithoutCastEEEviT_T0_T2_T3_T4_T5_,"ax",@progbits
	.align	128
        .global         _ZN2at6native27unrolled_elementwise_kernelIZZZNS0_15neg_kernel_cudaERNS_18TensorIteratorBaseEENKUlvE0_clEvENKUlvE_clEvEUlhE_St5arrayIPcLm2EELi4E23TrivialOffsetCalculatorILi1EjESB_NS0_6memory15LoadWithoutCastENSC_16StoreWithoutCastEEEviT_T0_T2_T3_T4_T5_
        .type           _ZN2at6native27unrolled_elementwise_kernelIZZZNS0_15neg_kernel_cudaERNS_18TensorIteratorBaseEENKUlvE0_clEvENKUlvE_clEvEUlhE_St5arrayIPcLm2EELi4E23TrivialOffsetCalculatorILi1EjESB_NS0_6memory15LoadWithoutCastENSC_16StoreWithoutCastEEEviT_T0_T2_T3_T4_T5_,@function
        .size           _ZN2at6native27unrolled_elementwise_kernelIZZZNS0_15neg_kernel_cudaERNS_18TensorIteratorBaseEENKUlvE0_clEvENKUlvE_clEvEUlhE_St5arrayIPcLm2EELi4E23TrivialOffsetCalculatorILi1EjESB_NS0_6memory15LoadWithoutCastENSC_16StoreWithoutCastEEEviT_T0_T2_T3_T4_T5_,(.L_x_23620 - _ZN2at6native27unrolled_elementwise_kernelIZZZNS0_15neg_kernel_cudaERNS_18TensorIteratorBaseEENKUlvE0_clEvENKUlvE_clEvEUlhE_St5arrayIPcLm2EELi4E23TrivialOffsetCalculatorILi1EjESB_NS0_6memory15LoadWithoutCastENSC_16StoreWithoutCastEEEviT_T0_T2_T3_T4_T5_)
        .other          _ZN2at6native27unrolled_elementwise_kernelIZZZNS0_15neg_kernel_cudaERNS_18TensorIteratorBaseEENKUlvE0_clEvENKUlvE_clEvEUlhE_St5arrayIPcLm2EELi4E23TrivialOffsetCalculatorILi1EjESB_NS0_6memory15LoadWithoutCastENSC_16StoreWithoutCastEEEviT_T0_T2_T3_T4_T5_,@"STO_CUDA_ENTRY STV_DEFAULT"
_ZN2at6native27unrolled_elementwise_kernelIZZZNS0_15neg_kernel_cudaERNS_18TensorIteratorBaseEENKUlvE0_clEvENKUlvE_clEvEUlhE_St5arrayIPcLm2EELi4E23TrivialOffsetCalculatorILi1EjESB_NS0_6memory15LoadWithoutCastENSC_16StoreWithoutCastEEEviT_T0_T2_T3_T4_T5_:
.text._ZN2at6native27unrolled_elementwise_kernelIZZZNS0_15neg_kernel_cudaERNS_18TensorIteratorBaseEENKUlvE0_clEvENKUlvE_clEvEUlhE_St5arrayIPcLm2EELi4E23TrivialOffsetCalculatorILi1EjESB_NS0_6memory15LoadWithoutCastENSC_16StoreWithoutCastEEEviT_T0_T2_T3_T4_T5_:
        /* <DEDUP_REMOVED lines=66> */
.L_x_16311:
[----:B------:R-:W-:Y:S05]  /*0420*/  BSYNC B0 ;  /* 0x0000000000007941 */ /* 0x000fea0003800000 */
.L_x_16310:
        /* <DEDUP_REMOVED lines=12> */
.L_x_16312:
        /* <DEDUP_REMOVED lines=9> */
.L_x_23620:


//--------------------- .text._ZN2at6native29vectorized_elementwise_kernelILi2EZZZNS0_15neg_kernel_cudaERNS_18TensorIteratorBaseEENKUlvE0_clEvENKUlvE_clEvEUlhE_St5arrayIPcLm2EEEEviT0_T1_ --------------------------
	.section	.text._ZN2at6native29vectorized_elementwise_kernelILi2EZZZNS0_15neg_kernel_cudaERNS_18TensorIteratorBaseEENKUlvE0_clEvENKUlvE_clEvEUlhE_St5arrayIPcLm2EEEEviT0_T1_,"ax",@progbits
	.align	128
        .global         _ZN2at6native29vectorized_elementwise_kernelILi2EZZZNS0_15neg_kernel_cudaERNS_18TensorIteratorBaseEENKUlvE0_clEvENKUlvE_clEvEUlhE_St5arrayIPcLm2EEEEviT0_T1_
        .type           _ZN2at6native29vectorized_elementwise_kernelILi2EZZZNS0_15neg_kernel_cudaERNS_18TensorIteratorBaseEENKUlvE0_clEvENKUlvE_clEvEUlhE_St5arrayIPcLm2EEEEviT0_T1_,@function
        .size           _ZN2at6native29vectorized_elementwise_kernelILi2EZZZNS0_15neg_kernel_cudaERNS_18TensorIteratorBaseEENKUlvE0_clEvENKUlvE_clEvEUlhE_St5arrayIPcLm2EEEEviT0_T1_,(.L_x_23621 - _ZN2at6native29vectorized_elementwise_kernelILi2EZZZNS0_15neg_kernel_cudaERNS_18TensorIteratorBaseEENKUlvE0_clEvENKUlvE_clEvEUlhE_St5arrayIPcLm2EEEEviT0_T1_)
        .other          _ZN2at6native29vectorized_elementwise_kernelILi2EZZZNS0_15neg_kernel_cudaERNS_18TensorIteratorBaseEENKUlvE0_clEvENKUlvE_clEvEUlhE_St5arrayIPcLm2EEEEviT0_T1_,@"STO_CUDA_ENTRY STV_DEFAULT"
_ZN2at6native29vectorized_elementwise_kernelILi2EZZZNS0_15neg_kernel_cudaERNS_18TensorIteratorBaseEENKUlvE0_clEvENKUlvE_clEvEUlhE_St5arrayIPcLm2EEEEviT0_T1_:
.text._ZN2at6native29vectorized_elementwise_kernelILi2EZZZNS0_15neg_kernel_cudaERNS_18TensorIteratorBaseEENKUlvE0_clEvENKUlvE_clEvEUlhE_St5arrayIPcLm2EEEEviT0_T1_:
        /* <DEDUP_REMOVED lines=58> */
.L_x_16313:
        /* <DEDUP_REMOVED lines=118> */
.L_x_16316:
        /* <DEDUP_REMOVED lines=8> */
.L_x_16317:
        /* <DEDUP_REMOVED lines=8> */
.L_x_16318:
        /* <DEDUP_REMOVED lines=9> */
.L_x_16319:
[----:B------:R-:W-:Y:S05]  /*0c90*/  BSYNC B1 ;  /* 0x0000000000017941 */ /* 0x000fea0003800000 */
.L_x_16315:
[----:B------:R-:W-:-:S13]  /*0ca0*/  ISETP.GE.AND P0, PT, R17, R0, PT ;  /* 0x000000001100720c */ /* 0x000fda0003f06270 */
[----:B--2---:R-:W2:Y:S01]  /*0cb0*/  @!P0 LDC.64 R6, c[0x0][0x218] ;  /* 0x00008600ff068b82 */ /* 0x004ea20000000a00 */
[C---:B-1----:R-:W-:Y:S02]  /*0cc0*/  @!P0 VIADD R5, R17.reuse, UR4 ;  /* 0x0000000411058c36 */ /* 0x042fe40008000000 */
[----:B------:R-:W-:-:S03]  /*0cd0*/  @!P0 VIADD R17, R17, 0x80 ;  /* 0x0000008011118836 */ /* 0x000fc60000000000 */
[----:B--2---:R-:W-:-:S05]  /*0ce0*/  @!P0 IADD3 R4, P1, R5, R6, RZ ;  /* 0x0000000605048210 */ /* 0x004fca0007f3e0ff */
[----:B------:R-:W-:-:S05]  /*0cf0*/  @!P0 IMAD.X R5, RZ, RZ, R7, P1 ;  /* 0x000000ffff058224 */ /* 0x000fca00008e0607 */
[----:B------:R2:W-:Y:S03]  /*0d00*/  @!P0 STG.E.U8 desc[UR8][R4.64], R3 ;  /* 0x0000000304008986 */ /* 0x0005e6000c101108 */
.L_x_16320:
[----:B------:R-:W-:Y:S05]  /*0d10*/  BSYNC B0 ;  /* 0x0000000000007941 */ /* 0x000fea0003800000 */
.L_x_16314:
        /* <DEDUP_REMOVED lines=9> */
.L_x_16321:
        /* <DEDUP_REMOVED lines=13> */
.L_x_23621:


//--------------------- .text._ZN2at6native29vectorized_elementwise_kernelILi4EZZZNS0_15neg_kernel_cudaERNS_18TensorIteratorBaseEENKUlvE0_clEvENKUlvE_clEvEUlhE_St5arrayIPcLm2EEEEviT0_T1_ --------------------------
	.section	.text._ZN2at6native29vectorized_elementwise_kernelILi4EZZZNS0_15neg_kernel_cudaERNS_18TensorIteratorBaseEENKUlvE0_clEvENKUlvE_clEvEUlhE_St5arrayIPcLm2EEEEviT0_T1_,"ax",@progbits
	.align	128
        .global         _ZN2at6native29vectorized_elementwise_kernelILi4EZZZNS0_15neg_kernel_cudaERNS_18TensorIteratorBaseEENKUlvE0_clEvENKUlvE_clEvEUlhE_St5arrayIPcLm2EEEEviT0_T1_
        .type           _ZN2at6native29vectorized_elementwise_kernelILi4EZZZNS0_15neg_kernel_cudaERNS_18TensorIteratorBaseEENKUlvE0_clEvENKUlvE_clEvEUlhE_St5arrayIPcLm2EEEEviT0_T1_,@function
        .size           _ZN2at6native29vectorized_elementwise_kernelILi4EZZZNS0_15neg_kernel_cudaERNS_18TensorIteratorBaseEENKUlvE0_clEvENKUlvE_clEvEUlhE_St5arrayIPcLm2EEEEviT0_T1_,(.L_x_23622 - _ZN2at6native29vectorized_elementwise_kernelILi4EZZZNS0_15neg_kernel_cudaERNS_18TensorIteratorBaseEENKUlvE0_clEvENKUlvE_clEvEUlhE_St5arrayIPcLm2EEEEviT0_T1_)
        .other          _ZN2at6native29vectorized_elementwise_kernelILi4EZZZNS0_15neg_kernel_cudaERNS_18TensorIteratorBaseEENKUlvE0_clEvENKUlvE_clEvEUlhE_St5arrayIPcLm2EEEEviT0_T1_,@"STO_CUDA_ENTRY STV_DEFAULT"
_ZN2at6native29vectorized_elementwise_kernelILi4EZZZNS0_15neg_kernel_cudaERNS_18TensorIteratorBaseEENKUlvE0_clEvENKUlvE_clEvEUlhE_St5arrayIPcLm2EEEEviT0_T1_:
.text._ZN2at6native29vectorized_elementwise_kernelILi4EZZZNS0_15neg_kernel_cudaERNS_18TensorIteratorBaseEENKUlvE0_clEvENKUlvE_clEvEUlhE_St5arrayIPcLm2EEEEviT0_T1_:
        /* <DEDUP_REMOVED lines=56> */
.L_x_16322:
        /* <DEDUP_REMOVED lines=118> */
.L_x_16325:
        /* <DEDUP_REMOVED lines=8> */
.L_x_16326:
        /* <DEDUP_REMOVED lines=8> */
.L_x_16327:
        /* <DEDUP_REMOVED lines=9> */
.L_x_16328:
[----:B------:R-:W-:Y:S05]  /*0c70*/  BSYNC B1 ;  /* 0x0000000000017941 */ /* 0x000fea0003800000 */
.L_x_16324:
[----:B------:R-:W-:-:S13]  /*0c80*/  ISETP.GE.AND P0, PT, R17, R0, PT ;  /* 0x000000001100720c */ /* 0x000fda0003f06270 */
[----:B--2---:R-:W2:Y:S01]  /*0c90*/  @!P0 LDC.64 R6, c[0x0][0x218] ;  /* 0x00008600ff068b82 */ /* 0x004ea20000000a00 */
[C---:B-1----:R-:W-:Y:S02]  /*0ca0*/  @!P0 VIADD R5, R17.reuse, UR4 ;  /* 0x0000000411058c36 */ /* 0x042fe40008000000 */
[----:B------:R-:W-:-:S03]  /*0cb0*/  @!P0 VIADD R17, R17, 0x80 ;  /* 0x0000008011118836 */ /* 0x000fc60000000000 */
[----:B--2---:R-:W-:-:S05]  /*0cc0*/  @!P0 IADD3 R4, P1, R5, R6, RZ ;  /* 0x0000000605048210 */ /* 0x004fca0007f3e0ff */
[----:B------:R-:W-:-:S05]  /*0cd0*/  @!P0 IMAD.X R5, RZ, RZ, R7, P1 ;  /* 0x000000ffff058224 */ /* 0x000fca00008e0607 */
[----:B------:R2:W-:Y:S03]  /*0ce0*/  @!P0 STG.E.U8 desc[UR8][R4.64], R3 ;  /* 0x0000000304008986 */ /* 0x0005e6000c101108 */
.L_x_16329:
[----:B------:R-:W-:Y:S05]  /*0cf0*/  BSYNC B0 ;  /* 0x0000000000007941 */ /* 0x000fea0003800000 */
.L_x_16323:
        /* <DEDUP_REMOVED lines=9> */
.L_x_16330:
        /* <DEDUP_REMOVED lines=15> */
.L_x_23622:


//--------------------- .text._ZN2at6native29vectorized_elementwise_kernelILi8EZZZNS0_15neg_kernel_cudaERNS_18TensorIteratorBaseEENKUlvE0_clEvENKUlvE_clEvEUlhE_St5arrayIPcLm2EEEEviT0_T1_ --------------------------
	.section	.text._ZN2at6native29vectorized_elementwise_kernelILi8EZZZNS0_15neg_kernel_cudaERNS_18TensorIteratorBaseEENKUlvE0_clEvENKUlvE_clEvEUlhE_St5arrayIPcLm2EEEEviT0_T1_,"ax",@progbits
	.align	128
        .global         _ZN2at6native29vectorized_elementwise_kernelILi8EZZZNS0_15neg_kernel_cudaERNS_18TensorIteratorBaseEENKUlvE0_clEvENKUlvE_clEvEUlhE_St5arrayIPcLm2EEEEviT0_T1_
        .type           _ZN2at6native29vectorized_elementwise_kernelILi8EZZZNS0_15neg_kernel_cudaERNS_18TensorIteratorBaseEENKUlvE0_clEvENKUlvE_clEvEUlhE_St5arrayIPcLm2EEEEviT0_T1_,@function
        .size           _ZN2at6native29vectorized_elementwise_kernelILi8EZZZNS0_15neg_kernel_cudaERNS_18TensorIteratorBaseEENKUlvE0_clEvENKUlvE_clEvEUlhE_St5arrayIPcLm2EEEEviT0_T1_,(.L_x_23623 - _ZN2at6native29vectorized_elementwise_kernelILi8EZZZNS0_15neg_kernel_cudaERNS_18TensorIteratorBaseEENKUlvE0_clEvENKUlvE_clEvEUlhE_St5arrayIPcLm2EEEEviT0_T1_)
        .other          _ZN2at6native29vectorized_elementwise_kernelILi8EZZZNS0_15neg_kernel_cudaERNS_18TensorIteratorBaseEENKUlvE0_clEvENKUlvE_clEvEUlhE_St5arrayIPcLm2EEEEviT0_T1_,@"STO_CUDA_ENTRY STV_DEFAULT"
_ZN2at6native29vectorized_elementwise_kernelILi8EZZZNS0_15neg_kernel_cudaERNS_18TensorIteratorBaseEENKUlvE0_clEvENKUlvE_clEvEUlhE_St5arrayIPcLm2EEEEviT0_T1_:
.text._ZN2at6native29vectorized_elementwise_kernelILi8EZZZNS0_15neg_kernel_cudaERNS_18TensorIteratorBaseEENKUlvE0_clEvENKUlvE_clEvEUlhE_St5arrayIPcLm2EEEEviT0_T1_:
        /* <DEDUP_REMOVED lines=64> */
.L_x_16331:
        /* <DEDUP_REMOVED lines=118> */
.L_x_16334:
        /* <DEDUP_REMOVED lines=8> */
.L_x_16335:
        /* <DEDUP_REMOVED lines=8> */
.L_x_16336:
        /* <DEDUP_REMOVED lines=9> */
.L_x_16337:
[----:B------:R-:W-:Y:S05]  /*0cf0*/  BSYNC B1 ;  /* 0x0000000000017941 */ /* 0x000fea0003800000 */
.L_x_16333:
[----:B------:R-:W-:-:S13]  /*0d00*/  ISETP.GE.AND P0, PT, R17, R0, PT ;  /* 0x000000001100720c */ /* 0x000fda0003f06270 */
[----:B--2---:R-:W2:Y:S01]  /*0d10*/  @!P0 LDC.64 R6, c[0x0][0x218] ;  /* 0x00008600ff068b82 */ /* 0x004ea20000000a00 */
[C---:B-1----:R-:W-:Y:S02]  /*0d20*/  @!P0 VIADD R5, R17.reuse, UR4 ;  /* 0x0000000411058c36 */ /* 0x042fe40008000000 */
[----:B------:R-:W-:-:S03]  /*0d30*/  @!P0 VIADD R17, R17, 0x80 ;  /* 0x0000008011118836 */ /* 0x000fc60000000000 */
[----:B--2---:R-:W-:-:S05]  /*0d40*/  @!P0 IADD3 R4, P1, R5, R6, RZ ;  /* 0x0000000605048210 */ /* 0x004fca0007f3e0ff */
[----:B------:R-:W-:-:S05]  /*0d50*/  @!P0 IMAD.X R5, RZ, RZ, R7, P1 ;  /* 0x000000ffff058224 */ /* 0x000fca00008e0607 */
[----:B------:R2:W-:Y:S03]  /*0d60*/  @!P0 STG.E.U8 desc[UR8][R4.64], R3 ;  /* 0x0000000304008986 */ /* 0x0005e6000c101108 */
.L_x_16338:
[----:B------:R-:W-:Y:S05]  /*0d70*/  BSYNC B0 ;  /* 0x0000000000007941 */ /* 0x000fea0003800000 */
.L_x_16332:
        /* <DEDUP_REMOVED lines=9> */
.L_x_16339:
        /* <DEDUP_REMOVED lines=15> */
.L_x_23623:


//--------------------- .text._ZN2at6native18elementwise_kernelILi128ELi4EZNS0_15gpu_kernel_implIZZZNS0_23logical_not_kernel_cudaERNS_18TensorIteratorBaseEENKUlvE0_clEvENKUlvE10_clEvEUlN3c108BFloat16EE_EEvS4_RKT_EUliE_EEviT1_ --------------------------
	.section	.text._ZN2at6native18elementwise_kernelILi128ELi4EZNS0_15gpu_kernel_implIZZZNS0_23logical_not_kernel_cudaERNS_18TensorIteratorBaseEENKUlvE0_clEvENKUlvE10_clEvEUlN3c108BFloat16EE_EEvS4_RKT_EUliE_EEviT1_,"ax",@progbits
	.align	128
        .global         _ZN2at6native18elementwise_kernelILi128ELi4EZNS0_15gpu_kernel_implIZZZNS0_23logical_not_kernel_cudaERNS_18TensorIteratorBaseEENKUlvE0_clEvENKUlvE10_clEvEUlN3c108BFloat16EE_EEvS4_RKT_EUliE_EEviT1_
        .type           _ZN2at6native18elementwise_kernelILi128ELi4EZNS0_15gpu_kernel_implIZZZNS0_23logical_not_kernel_cudaERNS_18TensorIteratorBaseEENKUlvE0_clEvENKUlvE10_clEvEUlN3c108BFloat16EE_EEvS4_RKT_EUliE_EEviT1_,@function
        .size           _ZN2at6native18elementwise_kernelILi128ELi4EZNS0_15gpu_kernel_implIZZZNS0_23logical_not_kernel_cudaERNS_18TensorIteratorBaseEENKUlvE0_clEvENKUlvE10_clEvEUlN3c108BFloat16EE_EEvS4_RKT_EUliE_EEviT1_,(.L_x_23624 - _ZN2at6native18elementwise_kernelILi128ELi4EZNS0_15gpu_kernel_implIZZZNS0_23logical_not_kernel_cudaERNS_18TensorIteratorBaseEENKUlvE0_clEvENKUlvE10_clEvEUlN3c108BFloat16EE_EEvS4_RKT_EUliE_EEviT1_)
        .other          _ZN2at6native18elementwise_kernelILi128ELi4EZNS0_15gpu_kernel_implIZZZNS0_23logical_not_kernel_cudaERNS_18TensorIteratorBaseEENKUlvE0_clEvENKUlvE10_clEvEUlN3c108BFloat16EE_EEvS4_RKT_EUliE_EEviT1_,@"STO_CUDA_ENTRY STV_DEFAULT"
_ZN2at6native18elementwise_kernelILi128ELi4EZNS0_15gpu_kernel_implIZZZNS0_23logical_not_kernel_cudaERNS_18TensorIteratorBaseEENKUlvE0_clEvENKUlvE10_clEvEUlN3c108BFloat16EE_EEvS4_RKT_EUliE_EEviT1_:
.text._ZN2at6native18elementwise_kernelILi128ELi4EZNS0_15gpu_kernel_implIZZZNS0_23logical_not_kernel_cudaERNS_18TensorIteratorBaseEENKUlvE0_clEvENKUlvE10_clEvEUlN3c108BFloat16EE_EEvS4_RKT_EUliE_EEviT1_:
        /* <DEDUP_REMOVED lines=313> */
.L_x_16342:
        /* <DEDUP_REMOVED lines=22> */
.L_x_16346:
[----:B------:R-:W2:Y:S02]  /*14f0*/  LDG.E.U8 R2, desc[UR36][R2.64] ;  /* 0x0000002402027981 */ /* 0x000ea4000c1e1100 */
[----:B--2---:R-:W-:-:S04]  /*1500*/  I2FP.F32.U32 R0, R2 ;  /* 0x0000000200007245 */ /* 0x004fc80000201000 */
[----:B------:R-:W-:Y:S01]  /*1510*/  F2FP.BF16.F32.PACK_AB R0, RZ, R0 ;  /* 0x00000000ff00723e */ /* 0x000fe200000010ff */
[----:B------:R-:W-:Y:S06]  /*1520*/  BRA `(.L_x_16348) ;  /* 0x0000000c00907947 */ /* 0x000fec0003800000 */
.L_x_16345:
        /* <DEDUP_REMOVED lines=10> */
.L_x_16350:
[----:B------:R-:W2:Y:S02]  /*15d0*/  LDG.E R2, desc[UR36][R2.64] ;  /* 0x0000002402027981 */ /* 0x000ea4000c1e1900 */
[----:B--2---:R-:W-:-:S04]  /*15e0*/  I2FP.F32.S32 R0, R2 ;  /* 0x0000000200007245 */ /* 0x004fc80000201400 */
[----:B------:R-:W-:Y:S01]  /*15f0*/  F2FP.BF16.F32.PACK_AB R0, RZ, R0 ;  /* 0x00000000ff00723e */ /* 0x000fe200000010ff */
[----:B------:R-:W-:Y:S06]  /*1600*/  BRA `(.L_x_16348) ;  /* 0x0000000c00587947 */ /* 0x000fec0003800000 */
.L_x_16349:
[----:B------:R-:W2:Y:S02]  /*1610*/  LDG.E.U16 R2, desc[UR36][R2.64] ;  /* 0x0000002402027981 */ /* 0x000ea4000c1e1500 */
[----:B--2---:R-:W0:Y:S02]  /*1620*/  I2F.S16 R0, R2 ;  /* 0x0000000200007306 */ /* 0x004e240000101400 */
[----:B0-----:R-:W-:Y:S01]  /*1630*/  F2FP.BF16.F32.PACK_AB R0, RZ, R0 ;  /* 0x00000000ff00723e */ /* 0x001fe200000010ff */
[----:B------:R-:W-:Y:S06]  /*1640*/  BRA `(.L_x_16348) ;  /* 0x0000000c00487947 */ /* 0x000fec0003800000 */
.L_x_16344:
        /* <DEDUP_REMOVED lines=9> */
.L_x_16352:
[----:B------:R-:W2:Y:S02]  /*16e0*/  LDG.E.U16 R0, desc[UR36][R2.64] ;  /* 0x0000002402007981 */ /* 0x000ea4000c1e1500 */
[----:B--2---:R-:W-:-:S05]  /*16f0*/  HADD2.F32 R0, -RZ, R0.H0_H0 ;  /* 0x20000000ff007230 */ /* 0x004fca0000004100 */
[----:B------:R-:W-:Y:S01]  /*1700*/  F2FP.BF16.F32.PACK_AB R0, RZ, R0 ;  /* 0x00000000ff00723e */ /* 0x000fe200000010ff */
[----:B------:R-:W-:Y:S06]  /*1710*/  BRA `(.L_x_16348) ;  /* 0x0000000c00147947 */ /* 0x000fec0003800000 */
.L_x_16351:
        /* <DEDUP_REMOVED lines=9> */
.L_x_16354:
[----:B------:R-:W2:Y:S02]  /*17b0*/  LDG.E.U16 R2, desc[UR36][R2.64] ;  /* 0x0000002402027981 */ /* 0x000ea4000c1e1500 */
[----:B--2---:R-:W-:-:S05]  /*17c0*/  HADD2.F32 R0, -RZ, R2.H0_H0 ;  /* 0x20000002ff007230 */ /* 0x004fca0000004100 */
[----:B------:R-:W-:Y:S01]  /*17d0*/  F2FP.BF16.F32.PACK_AB R0, RZ, R0 ;  /* 0x00000000ff00723e */ /* 0x000fe200000010ff */
[----:B------:R-:W-:Y:S06]  /*17e0*/  BRA `(.L_x_16348) ;  /* 0x0000000800e07947 */ /* 0x000fec0003800000 */
.L_x_16353:
        /* <DEDUP_REMOVED lines=8> */
.L_x_16343:
        /* <DEDUP_REMOVED lines=13> */
.L_x_16357:
        /* <DEDUP_REMOVED lines=8> */
.L_x_16356:
        /* <DEDUP_REMOVED lines=28> */
.L_x_16359:
        /* <DEDUP_REMOVED lines=15> */
.L_x_16358:
[----:B------:R0:W5:Y:S01]  /*1c70*/  LDG.E.U16 R0, desc[UR36][R2.64] ;  /* 0x0000002402007981 */ /* 0x000162000c1e1500 */
[----:B------:R-:W-:Y:S05]  /*1c80*/  BRA `(.L_x_16348) ;  /* 0x0000000400b87947 */ /* 0x000fea0003800000 */
.L_x_16355:
        /* <DEDUP_REMOVED lines=12> */
.L_x_16362:
        /* <DEDUP_REMOVED lines=21> */
.L_x_16366:
[----:B------:R-:W-:Y:S05]  /*1ea0*/  BSYNC B1 ;  /* 0x0000000000017941 */ /* 0x000fea0003800000 */
.L_x_16365:
[----:B------:R-:W-:Y:S01]  /*1eb0*/  LEA R3, R0, 0x3b800000, 0x17 ;  /* 0x3b80000000037811 */ /* 0x000fe200078eb8ff */
[----:B------:R-:W-:-:S05]  /*1ec0*/  IMAD.SHL.U32 R0, R2, 0x100000, RZ ;  /* 0x0010000002007824 */ /* 0x000fca00078e00ff */
[----:B------:R-:W-:-:S07]  /*1ed0*/  LOP3.LUT R0, R3, R0, R4, 0xfe, !PT ;  /* 0x0000000003007212 */ /* 0x000fce00078efe04 */
.L_x_16364:
[----:B------:R-:W-:Y:S05]  /*1ee0*/  BSYNC B0 ;  /* 0x0000000000007941 */ /* 0x000fea0003800000 */
.L_x_16363:
[----:B------:R-:W-:Y:S01]  /*1ef0*/  F2FP.BF16.F32.PACK_AB R0, RZ, R0 ;  /* 0x00000000ff00723e */ /* 0x000fe200000010ff */
[----:B------:R-:W-:Y:S06]  /*1f00*/  BRA `(.L_x_16348) ;  /* 0x0000000400187947 */ /* 0x000fec0003800000 */
.L_x_16361:
        /* <DEDUP_REMOVED lines=21> */
.L_x_16370:
[----:B------:R-:W-:Y:S05]  /*2060*/  BSYNC B1 ;  /* 0x0000000000017941 */ /* 0x000fea0003800000 */
.L_x_16369:
[----:B------:R-:W-:Y:S01]  /*2070*/  LEA R3, R0, 0x37800000, 0x17 ;  /* 0x3780000000037811 */ /* 0x000fe200078eb8ff */
[----:B------:R-:W-:-:S05]  /*2080*/  IMAD.SHL.U32 R0, R2, 0x200000, RZ ;  /* 0x0020000002007824 */ /* 0x000fca00078e00ff */
[----:B------:R-:W-:-:S07]  /*2090*/  LOP3.LUT R0, R3, R0, R4, 0xfe, !PT ;  /* 0x0000000003007212 */ /* 0x000fce00078efe04 */
.L_x_16368:
[----:B------:R-:W-:Y:S05]  /*20a0*/  BSYNC B0 ;  /* 0x0000000000007941 */ /* 0x000fea0003800000 */
.L_x_16367:
[----:B------:R-:W-:Y:S01]  /*20b0*/  F2FP.BF16.F32.PACK_AB R0, RZ, R0 ;  /* 0x00000000ff00723e */ /* 0x000fe200000010ff */
[----:B------:R-:W-:Y:S06]  /*20c0*/  BRA `(.L_x_16348) ;  /* 0x0000000000a87947 */ /* 0x000fec0003800000 */
.L_x_16360:
        /* <DEDUP_REMOVED lines=14> */
.L_x_16374:
[----:B------:R-:W-:Y:S05]  /*21b0*/  BSYNC B0 ;  /* 0x0000000000007941 */ /* 0x000fea0003800000 */
.L_x_16373:
[----:B------:R-:W-:Y:S01]  /*21c0*/  F2FP.BF16.F32.PACK_AB R0, RZ, R0 ;  /* 0x00000000ff00723e */ /* 0x000fe200000010ff */
[----:B------:R-:W-:Y:S06]  /*21d0*/  BRA `(.L_x_16348) ;  /* 0x0000000000647947 */ /* 0x000fec0003800000 */
.L_x_16347:
        /* <DEDUP_REMOVED lines=16> */
.L_x_16375:
[----:B------:R-:W-:Y:S01]  /*22e0*/  PRMT R0, RZ, 0x7610, R0 ;  /* 0x00007610ff007816 */ /* 0x000fe20000000000 */
[----:B------:R-:W-:Y:S06]  /*22f0*/  BRA `(.L_x_16348) ;  /* 0x00000000001c7947 */ /* 0x000fec0003800000 */
.L_x_16372:
[----:B------:R-:W2:Y:S02]  /*2300*/  LDG.E.64 R2, desc[UR36][R2.64] ;  /* 0x0000002402027981 */ /* 0x000ea4000c1e1b00 */
[----:B--2---:R-:W0:Y:S02]  /*2310*/  I2F.U64 R0, R2 ;  /* 0x0000000200007312 */ /* 0x004e240000301000 */
[----:B0-----:R-:W-:Y:S01]  /*2320*/  F2FP.BF16.F32.PACK_AB R0, RZ, R0 ;  /* 0x00000000ff00723e */ /* 0x001fe200000010ff */
[----:B------:R-:W-:Y:S06]  /*2330*/  BRA `(.L_x_16348) ;  /* 0x00000000000c7947 */ /* 0x000fec0003800000 */
.L_x_16371:
[----:B------:R-:W2:Y:S02]  /*2340*/  LDG.E R2, desc[UR36][R2.64] ;  /* 0x0000002402027981 */ /* 0x000ea4000c1e1900 */
[----:B--2---:R-:W-:-:S04]  /*2350*/  I2FP.F32.U32 R0, R2 ;  /* 0x0000000200007245 */ /* 0x004fc80000201000 */
[----:B------:R-:W-:-:S07]  /*2360*/  F2FP.BF16.F32.PACK_AB R0, RZ, R0 ;  /* 0x00000000ff00723e */ /* 0x000fce00000010ff */
.L_x_16348:
[----:B------:R-:W1:Y:S01]  /*2370*/  LDC.U8 R4, c[0x0][0x421] ;  /* 0x00010840ff047b82 */ /* 0x000e620000000000 */
[----:B0----5:R-:W-:Y:S01]  /*2380*/  IMAD.U32 R3, R0, 0x10000, RZ ;  /* 0x0001000000037824 */ /* 0x021fe200078e00ff */
[----:B------:R-:W-:Y:S04]  /*2390*/  BSSY B6, `(.L_x_16376) ;  /* 0x00000d6000067945 */ /* 0x000fe80003800000 */
[----:B------:R-:W-:Y:S02]  /*23a0*/  FSETP.NEU.FTZ.AND P0, PT, R3, RZ, PT ;  /* 0x000000ff0300720b */ /* 0x000fe40003f1d000 */
[----:B-1----:R-:W-:-:S05]  /*23b0*/  PRMT R2, R4, 0x9910, RZ ;  /* 0x0000991004027816 */ /* 0x002fca00000000ff */
[----:B------:R-:W-:Y:S01]  /*23c0*/  IMAD.MOV.U32 R0, RZ, RZ, R2 ;  /* 0x000000ffff007224 */ /* 0x000fe200078e0002 */
[----:B------:R-:W-:-:S04]  /*23d0*/  SEL R2, RZ, 0x1, P0 ;  /* 0x00000001ff027807 */ /* 0x000fc80000000000 */
        /* <DEDUP_REMOVED lines=12> */
.L_x_16380:
[----:B------:R3:W-:Y:S01]  /*24a0*/  STG.E.U8 desc[UR36][R16.64], R2 ;  /* 0x0000000210007986 */ /* 0x0007e2000c101124 */
[----:B------:R-:W-:Y:S05]  /*24b0*/  BRA `(.L_x_16382) ;  /* 0x0000000c000c7947 */ /* 0x000fea0003800000 */
.L_x_16379:
        /* <DEDUP_REMOVED lines=9> */
.L_x_16384:
[----:B------:R1:W-:Y:S01]  /*2550*/  STG.E desc[UR36][R16.64], R2 ;  /* 0x0000000210007986 */ /* 0x0003e2000c101924 */
[----:B------:R-:W-:Y:S05]  /*2560*/  BRA `(.L_x_16382) ;  /* 0x0000000800e07947 */ /* 0x000fea0003800000 */
.L_x_16383:
[----:B------:R2:W-:Y:S01]  /*2570*/  STG.E.U16 desc[UR36][R16.64], R2 ;  /* 0x0000000210007986 */ /* 0x0005e2000c101524 */
[----:B------:R-:W-:Y:S05]  /*2580*/  BRA `(.L_x_16382) ;  /* 0x0000000800d87947 */ /* 0x000fea0003800000 */
.L_x_16378:
[----:B------:R-:W-:-:S13]  /*2590*/  ISETP.GT.AND P1, PT, R0, 0x6, PT ;  /* 0x000000060000780c */ /* 0x000fda0003f24270 */
[----:B------:R-:W-:Y:S05]  /*25a0*/  @P1 BRA `(.L_x_16385) ;  /* 0x00000000002c1947 */ /* 0x000fea0003800000 */
[----:B------:R-:W-:-:S13]  /*25b0*/  ISETP.NE.AND P0, PT, R0, 0x5, PT ;  /* 0x000000050000780c */ /* 0x000fda0003f05270 */
[----:B------:R-:W-:Y:S05]  /*25c0*/  @!P0 BRA `(.L_x_16386) ;  /* 0x0000000000148947 */ /* 0x000fea0003800000 */
[----:B------:R-:W-:-:S13]  /*25d0*/  ISETP.NE.AND P0, PT, R0, 0x6, PT ;  /* 0x000000060000780c */ /* 0x000fda0003f05270 */
[----:B------:R-:W-:Y:S05]  /*25e0*/  @P0 BRA `(.L_x_16381) ;  /* 0x00000008006c0947 */ /* 0x000fea0003800000 */
[----:B------:R-:W-:-:S05]  /*25f0*/  FSET.BF.EQ.FTZ.AND R3, R3, RZ, PT ;  /* 0x000000ff0303720a */ /* 0x000fca0003812000 */
[----:B------:R0:W-:Y:S01]  /*2600*/  STG.E desc[UR36][R16.64], R3 ;  /* 0x0000000310007986 */ /* 0x0001e2000c101924 */
[----:B------:R-:W-:Y:S05]  /*2610*/  BRA `(.L_x_16382) ;  /* 0x0000000800b47947 */ /* 0x000fea0003800000 */
.L_x_16386:
[----:B------:R-:W-:-:S04]  /*2620*/  FSET.BF.EQ.FTZ.AND R0, R3, RZ, PT ;  /* 0x000000ff0300720a */ /* 0x000fc80003812000 */
[----:B------:R-:W-:-:S05]  /*2630*/  F2FP.F16.F32.PACK_AB R0, RZ, R0 ;  /* 0x00000000ff00723e */ /* 0x000fca00000000ff */
[----:B------:R0:W-:Y:S01]  /*2640*/  STG.E.U16 desc[UR36][R16.64], R0 ;  /* 0x0000000010007986 */ /* 0x0001e2000c101524 */
[----:B------:R-:W-:Y:S05]  /*2650*/  BRA `(.L_x_16382) ;  /* 0x0000000800a47947 */ /* 0x000fea0003800000 */
.L_x_16385:
[----:B------:R-:W-:-:S13]  /*2660*/  ISETP.NE.AND P1, PT, R0, 0x7, PT ;  /* 0x000000070000780c */ /* 0x000fda0003f25270 */
[----:B------:R-:W-:Y:S05]  /*2670*/  @!P1 BRA `(.L_x_16387) ;  /* 0x0000000000349947 */ /* 0x000fea0003800000 */
[----:B------:R-:W-:-:S13]  /*2680*/  ISETP.NE.AND P0, PT, R0, 0x8, PT ;  /* 0x000000080000780c */ /* 0x000fda0003f05270 */
[----:B------:R-:W-:Y:S05]  /*2690*/  @!P0 BRA `(.L_x_16388) ;  /* 0x0000000000188947 */ /* 0x000fea0003800000 */
[----:B------:R-:W-:-:S13]  /*26a0*/  ISETP.NE.AND P0, PT, R0, 0x9, PT ;  /* 0x000000090000780c */ /* 0x000fda0003f05270 */
[----:B------:R-:W-:Y:S05]  /*26b0*/  @P0 BRA `(.L_x_16381) ;  /* 0x0000000800380947 */ /* 0x000fea0003800000 */
[----:B------:R-:W-:Y:S01]  /*26c0*/  FSET.BF.EQ.FTZ.AND R2, R3, RZ, PT ;  /* 0x000000ff0302720a */ /* 0x000fe20003812000 */
[----:B------:R-:W-:-:S05]  /*26d0*/  IMAD.MOV.U32 R3, RZ, RZ, RZ ;  /* 0x000000ffff037224 */ /* 0x000fca00078e00ff */
[----:B------:R0:W-:Y:S01]  /*26e0*/  STG.E.64 desc[UR36][R16.64], R2 ;  /* 0x0000000210007986 */ /* 0x0001e2000c101b24 */
[----:B------:R-:W-:Y:S05]  /*26f0*/  BRA `(.L_x_16382) ;  /* 0x00000008007c7947 */ /* 0x000fea0003800000 */
.L_x_16388:
[----:B------:R-:W-:-:S04]  /*2700*/  FSET.BF.EQ.FTZ.AND R3, R3, RZ, PT ;  /* 0x000000ff0303720a */ /* 0x000fc80003812000 */
[----:B------:R-:W-:-:S04]  /*2710*/  F2FP.F16.F32.PACK_AB R3, RZ, R3 ;  /* 0x00000003ff03723e */ /* 0x000fc800000000ff */
[----:B------:R-:W-:-:S05]  /*2720*/  PRMT R3, R3, 0x5410, RZ ;  /* 0x0000541003037816 */ /* 0x000fca00000000ff */
[----:B------:R0:W-:Y:S01]  /*2730*/  STG.E desc[UR36][R16.64], R3 ;  /* 0x0000000310007986 */ /* 0x0001e2000c101924 */
[----:B------:R-:W-:Y:S05]  /*2740*/  BRA `(.L_x_16382) ;  /* 0x0000000800687947 */ /* 0x000fea0003800000 */
.L_x_16387:
[----:B------:R-:W-:Y:S01]  /*2750*/  FSEL R3, RZ, 1.875, P0 ;  /* 0x3ff00000ff037808 */ /* 0x000fe20000000000 */
[----:B------:R-:W-:-:S05]  /*2760*/  IMAD.MOV.U32 R2, RZ, RZ, RZ ;  /* 0x000000ffff027224 */ /* 0x000fca00078e00ff */
[----:B------:R0:W-:Y:S01]  /*2770*/  STG.E.64 desc[UR36][R16.64], R2 ;  /* 0x0000000210007986 */ /* 0x0001e2000c101b24 */
[----:B------:R-:W-:Y:S05]  /*2780*/  BRA `(.L_x_16382) ;  /* 0x0000000800587947 */ /* 0x000fea0003800000 */
.L_x_16377:
        /* <DEDUP_REMOVED lines=10> */
.L_x_16391:
[----:B------:R-:W-:Y:S02]  /*2830*/  FSEL R5, RZ, 1.875, P0 ;  /* 0x3ff00000ff057808 */ /* 0x000fe40000000000 */
[----:B------:R-:W-:Y:S01]  /*2840*/  CS2R R6, SRZ ;  /* 0x0000000000067805 */ /* 0x000fe2000001ff00 */
[----:B------:R-:W-:-:S05]  /*2850*/  IMAD.MOV.U32 R4, RZ, RZ, RZ ;  /* 0x000000ffff047224 */ /* 0x000fca00078e00ff */
[----:B------:R0:W-:Y:S01]  /*2860*/  STG.E.128 desc[UR36][R16.64], R4 ;  /* 0x0000000410007986 */ /* 0x0001e2000c101d24 */
[----:B------:R-:W-:Y:S05]  /*2870*/  BRA `(.L_x_16382) ;  /* 0x00000008001c7947 */ /* 0x000fea0003800000 */
.L_x_16390:
[----:B------:R-:W-:-:S13]  /*2880*/  ISETP.NE.AND P0, PT, R0, 0xf, PT ;  /* 0x0000000f0000780c */ /* 0x000fda0003f05270 */
[----:B------:R-:W-:Y:S05]  /*2890*/  @!P0 BRA `(.L_x_16392) ;  /* 0x0000000000948947 */ /* 0x000fea0003800000 */
[----:B------:R-:W-:-:S13]  /*28a0*/  ISETP.NE.AND P0, PT, R0, 0x17, PT ;  /* 0x000000170000780c */ /* 0x000fda0003f05270 */
[----:B------:R-:W-:Y:S05]  /*28b0*/  @!P0 BRA `(.L_x_16393) ;  /* 0x0000000000448947 */ /* 0x000fea0003800000 */
[----:B------:R-:W-:-:S13]  /*28c0*/  ISETP.NE.AND P0, PT, R0, 0x18, PT ;  /* 0x000000180000780c */ /* 0x000fda0003f05270 */
[----:B------:R-:W-:Y:S05]  /*28d0*/  @P0 BRA `(.L_x_16381) ;  /* 0x0000000400b00947 */ /* 0x000fea0003800000 */
[----:B------:R-:W-:Y:S01]  /*28e0*/  FSET.BF.EQ.FTZ.AND R5, R3, RZ, PT ;  /* 0x000000ff0305720a */ /* 0x000fe20003812000 */
        /* <DEDUP_REMOVED lines=11> */
.L_x_16395:
[----:B------:R-:W-:Y:S05]  /*29a0*/  BSYNC B0 ;  /* 0x0000000000007941 */ /* 0x000fea0003800000 */
.L_x_16394:
[----:B------:R0:W-:Y:S01]  /*29b0*/  STG.E.U8 desc[UR36][R16.64], R3 ;  /* 0x0000000310007986 */ /* 0x0001e2000c101124 */
[----:B------:R-:W-:Y:S05]  /*29c0*/  BRA `(.L_x_16382) ;  /* 0x0000000400c87947 */ /* 0x000fea0003800000 */
.L_x_16393:
[----:B------:R-:W-:-:S04]  /*29d0*/  FSET.BF.EQ.FTZ.AND R3, R3, RZ, PT ;  /* 0x000000ff0303720a */ /* 0x000fc80003812000 */
        /* <DEDUP_REMOVED lines=12> */
.L_x_16396:
[----:B------:R-:W-:Y:S01]  /*2aa0*/  ISETP.GT.U32.AND P0, PT, R3, 0x7f800000, PT ;  /* 0x7f8000000300780c */ /* 0x000fe20003f04070 */
[----:B------:R-:W-:-:S05]  /*2ab0*/  IMAD.MOV.U32 R3, RZ, RZ, 0x7f ;  /* 0x0000007fff037424 */ /* 0x000fca00078e00ff */
[----:B------:R-:W-:-:S05]  /*2ac0*/  SEL R3, R3, 0x7c, P0 ;  /* 0x0000007c03037807 */ /* 0x000fca0000000000 */
[----:B------:R0:W-:Y:S01]  /*2ad0*/  STG.E.U8 desc[UR36][R16.64], R3 ;  /* 0x0000000310007986 */ /* 0x0001e2000c101124 */
[----:B------:R-:W-:Y:S05]  /*2ae0*/  BRA `(.L_x_16382) ;  /* 0x0000000400807947 */ /* 0x000fea0003800000 */
.L_x_16392:
[----:B------:R-:W-:-:S04]  /*2af0*/  FSET.BF.EQ.FTZ.AND R0, R3, RZ, PT ;  /* 0x000000ff0300720a */ /* 0x000fc80003812000 */
[----:B------:R-:W-:-:S05]  /*2b00*/  F2FP.BF16.F32.PACK_AB R0, RZ, R0 ;  /* 0x00000000ff00723e */ /* 0x000fca00000010ff */
[----:B------:R0:W-:Y:S01]  /*2b10*/  STG.E.U16 desc[UR36][R16.64], R0 ;  /* 0x0000000010007986 */ /* 0x0001e2000c101524 */
[----:B------:R-:W-:Y:S05]  /*2b20*/  BRA `(.L_x_16382) ;  /* 0x0000000400707947 */ /* 0x000fea0003800000 */
.L_x_16389:
        /* <DEDUP_REMOVED lines=10> */
.L_x_16399:
        /* <DEDUP_REMOVED lines=16> */
.L_x_16402:
[----:B------:R-:W-:-:S07]  /*2cd0*/  PRMT R8, R0, 0x7610, R8 ;  /* 0x0000761000087816 */ /* 0x000fce0000000008 */
.L_x_16401:
[----:B------:R-:W-:Y:S05]  /*2ce0*/  BSYNC B0 ;  /* 0x0000000000007941 */ /* 0x000fea0003800000 */
.L_x_16400:
[----:B------:R0:W-:Y:S01]  /*2cf0*/  STG.E.U8 desc[UR36][R16.64], R8 ;  /* 0x0000000810007986 */ /* 0x0001e2000c101124 */
[----:B------:R-:W-:Y:S05]  /*2d00*/  BRA `(.L_x_16382) ;  /* 0x0000000000f87947 */ /* 0x000fea0003800000 */
.L_x_16398:
        /* <DEDUP_REMOVED lines=16> */
.L_x_16405:
[----:B------:R-:W-:-:S07]  /*2e10*/  PRMT R8, R0, 0x7610, R8 ;  /* 0x0000761000087816 */ /* 0x000fce0000000008 */
.L_x_16404:
[----:B------:R-:W-:Y:S05]  /*2e20*/  BSYNC B0 ;  /* 0x0000000000007941 */ /* 0x000fea0003800000 */
.L_x_16403:
[----:B------:R0:W-:Y:S01]  /*2e30*/  STG.E.U8 desc[UR36][R16.64], R8 ;  /* 0x0000000810007986 */ /* 0x0001e2000c101124 */
[----:B------:R-:W-:Y:S05]  /*2e40*/  BRA `(.L_x_16382) ;  /* 0x0000000000a87947 */ /* 0x000fea0003800000 */
.L_x_16397:
[----:B------:R-:W-:-:S13]  /*2e50*/  ISETP.NE.AND P0, PT, R0, 0x1c, PT ;  /* 0x0000001c0000780c */ /* 0x000fda0003f05270 */
[----:B------:R-:W-:Y:S05]  /*2e60*/  @!P0 BRA `(.L_x_16406) ;  /* 0x00000000009c8947 */ /* 0x000fea0003800000 */
[----:B------:R-:W-:-:S13]  /*2e70*/  ISETP.NE.AND P0, PT, R0, 0x1d, PT ;  /* 0x0000001d0000780c */ /* 0x000fda0003f05270 */
[----:B------:R-:W-:Y:S05]  /*2e80*/  @!P0 BRA `(.L_x_16407) ;  /* 0x0000000000888947 */ /* 0x000fea0003800000 */
[----:B------:R-:W-:-:S13]  /*2e90*/  ISETP.NE.AND P0, PT, R0, 0x2c, PT ;  /* 0x0000002c0000780c */ /* 0x000fda0003f05270 */
[----:B------:R-:W-:Y:S05]  /*2ea0*/  @P0 BRA `(.L_x_16381) ;  /* 0x00000000003c0947 */ /* 0x000fea0003800000 */
[----:B------:R-:W-:-:S04]  /*2eb0*/  FSET.BF.EQ.FTZ.AND R3, R3, RZ, PT ;  /* 0x000000ff0303720a */ /* 0x000fc80003812000 */
        /* <DEDUP_REMOVED lines=14> */
.L_x_16381:
        /* <DEDUP_REMOVED lines=16> */
.L_x_16408:
[----:B------:R-:W-:Y:S05]  /*30a0*/  BRA `(.L_x_16382) ;  /* 0x0000000000107947 */ /* 0x000fea0003800000 */
.L_x_16407:
[----:B------:R-:W-:-:S05]  /*30b0*/  IMAD.MOV.U32 R3, RZ, RZ, RZ ;  /* 0x000000ffff037224 */ /* 0x000fca00078e00ff */
[----:B------:R0:W-:Y:S01]  /*30c0*/  STG.E.64 desc[UR36][R16.64], R2 ;  /* 0x0000000210007986 */ /* 0x0001e2000c101b24 */
[----:B------:R-:W-:Y:S05]  /*30d0*/  BRA `(.L_x_16382) ;  /* 0x0000000000047947 */ /* 0x000fea0003800000 */
.L_x_16406:
[----:B------:R0:W-:Y:S02]  /*30e0*/  STG.E desc[UR36][R16.64], R2 ;  /* 0x0000000210007986 */ /* 0x0001e4000c101924 */
.L_x_16382:
[----:B------:R-:W-:Y:S05]  /*30f0*/  BSYNC B6 ;  /* 0x0000000000067941 */ /* 0x000fea0003800000 */
.L_x_16376:
[----:B------:R-:W-:-:S04]  /*3100*/  IMAD R18, R23, 0x200, R18 ;  /* 0x0000020017127824 */ /* 0x000fc800078e0212 */
[----:B------:R-:W-:-:S07]  /*3110*/  VIADD R19, R18, 0x80 ;  /* 0x0000008012137836 */ /* 0x000fce0000000000 */
.L_x_16341:
[----:B------:R-:W-:Y:S05]  /*3120*/  BSYNC B7 ;  /* 0x0000000000077941 */ /* 0x000fea0003800000 */
.L_x_16340:
        /* <DEDUP_REMOVED lines=307> */
.L_x_16411:
        /* <DEDUP_REMOVED lines=22> */
.L_x_16415:
[----:B------:R-:W2:Y:S02]  /*45c0*/  LDG.E.U8 R2, desc[UR36][R2.64] ;  /* 0x0000002402027981 */ /* 0x000ea4000c1e1100 */
[----:B--2---:R-:W-:-:S04]  /*45d0*/  I2FP.F32.U32 R0, R2 ;  /* 0x0000000200007245 */ /* 0x004fc80000201000 */
[----:B------:R-:W-:Y:S01]  /*45e0*/  F2FP.BF16.F32.PACK_AB R0, RZ, R0 ;  /* 0x00000000ff00723e */ /* 0x000fe200000010ff */
[----:B------:R-:W-:Y:S06]  /*45f0*/  BRA `(.L_x_16417) ;  /* 0x0000000c00907947 */ /* 0x000fec0003800000 */
.L_x_16414:
        /* <DEDUP_REMOVED lines=10> */
.L_x_16419:
[----:B------:R-:W2:Y:S02]  /*46a0*/  LDG.E R2, desc[UR36][R2.64] ;  /* 0x0000002402027981 */ /* 0x000ea4000c1e1900 */
[----:B--2---:R-:W-:-:S04]  /*46b0*/  I2FP.F32.S32 R0, R2 ;  /* 0x0000000200007245 */ /* 0x004fc80000201400 */
[----:B------:R-:W-:Y:S01]  /*46c0*/  F2FP.BF16.F32.PACK_AB R0, RZ, R0 ;  /* 0x00000000ff00723e */ /* 0x000fe200000010ff */
[----:B------:R-:W-:Y:S06]  /*46d0*/  BRA `(.L_x_16417) ;  /* 0x0000000c00587947 */ /* 0x000fec0003800000 */
.L_x_16418:
[----:B------:R-:W2:Y:S02]  /*46e0*/  LDG.E.U16 R2, desc[UR36][R2.64] ;  /* 0x0000002402027981 */ /* 0x000ea4000c1e1500 */
[----:B--2---:R-:W0:Y:S02]  /*46f0*/  I2F.S16 R0, R2 ;  /* 0x0000000200007306 */ /* 0x004e240000101400 */
[----:B0-----:R-:W-:Y:S01]  /*4700*/  F2FP.BF16.F32.PACK_AB R0, RZ, R0 ;  /* 0x00000000ff00723e */ /* 0x001fe200000010ff */
[----:B------:R-:W-:Y:S06]  /*4710*/  BRA `(.L_x_16417) ;  /* 0x0000000c00487947 */ /* 0x000fec0003800000 */
.L_x_16413:
        /* <DEDUP_REMOVED lines=9> */
.L_x_16421:
[----:B------:R-:W2:Y:S02]  /*47b0*/  LDG.E.U16 R0, desc[UR36][R2.64] ;  /* 0x0000002402007981 */ /* 0x000ea4000c1e1500 */
[----:B--2---:R-:W-:-:S05]  /*47c0*/  HADD2.F32 R0, -RZ, R0.H0_H0 ;  /* 0x20000000ff007230 */ /* 0x004fca0000004100 */
[----:B------:R-:W-:Y:S01]  /*47d0*/  F2FP.BF16.F32.PACK_AB R0, RZ, R0 ;  /* 0x00000000ff00723e */ /* 0x000fe200000010ff */
[----:B------:R-:W-:Y:S06]  /*47e0*/  BRA `(.L_x_16417) ;  /* 0x0000000c00147947 */ /* 0x000fec0003800000 */
.L_x_16420:
        /* <DEDUP_REMOVED lines=9> */
.L_x_16423:
[----:B------:R-:W2:Y:S02]  /*4880*/  LDG.E.U16 R2, desc[UR36][R2.64] ;  /* 0x0000002402027981 */ /* 0x000ea4000c1e1500 */
[----:B--2---:R-:W-:-:S05]  /*4890*/  HADD2.F32 R0, -RZ, R2.H0_H0 ;  /* 0x20000002ff007230 */ /* 0x004fca0000004100 */
[----:B------:R-:W-:Y:S01]  /*48a0*/  F2FP.BF16.F32.PACK_AB R0, RZ, R0 ;  /* 0x00000000ff00723e */ /* 0x000fe200000010ff */
[----:B------:R-:W-:Y:S06]  /*48b0*/  BRA `(.L_x_16417) ;  /* 0x0000000800e07947 */ /* 0x000fec0003800000 */
.L_x_16422:
        /* <DEDUP_REMOVED lines=8> */
.L_x_16412:
        /* <DEDUP_REMOVED lines=13> */
.L_x_16426:
        /* <DEDUP_REMOVED lines=8> */
.L_x_16425:
        /* <DEDUP_REMOVED lines=28> */
.L_x_16428:
        /* <DEDUP_REMOVED lines=15> */
.L_x_16427:
[----:B------:R0:W5:Y:S01]  /*4d40*/  LDG.E.U16 R0, desc[UR36][R2.64] ;  /* 0x0000002402007981 */ /* 0x000162000c1e1500 */
[----:B------:R-:W-:Y:S05]  /*4d50*/  BRA `(.L_x_16417) ;  /* 0x0000000400b87947 */ /* 0x000fea0003800000 */
.L_x_16424:
        /* <DEDUP_REMOVED lines=12> */
.L_x_16431:
        /* <DEDUP_REMOVED lines=21> */
.L_x_16435:
[----:B------:R-:W-:Y:S05]  /*4f70*/  BSYNC B1 ;  /* 0x0000000000017941 */ /* 0x000fea0003800000 */
.L_x_16434:
[----:B------:R-:W-:Y:S01]  /*4f80*/  LEA R3, R0, 0x3b800000, 0x17 ;  /* 0x3b80000000037811 */ /* 0x000fe200078eb8ff */
[----:B------:R-:W-:-:S05]  /*4f90*/  IMAD.SHL.U32 R0, R2, 0x100000, RZ ;  /* 0x0010000002007824 */ /* 0x000fca00078e00ff */
[----:B------:R-:W-:-:S07]  /*4fa0*/  LOP3.LUT R0, R3, R0, R4, 0xfe, !PT ;  /* 0x0000000003007212 */ /* 0x000fce00078efe04 */
.L_x_16433:
[----:B------:R-:W-:Y:S05]  /*4fb0*/  BSYNC B0 ;  /* 0x0000000000007941 */ /* 0x000fea0003800000 */
.L_x_16432:
[----:B------:R-:W-:Y:S01]  /*4fc0*/  F2FP.BF16.F32.PACK_AB R0, RZ, R0 ;  /* 0x00000000ff00723e */ /* 0x000fe200000010ff */
[----:B------:R-:W-:Y:S06]  /*4fd0*/  BRA `(.L_x_16417) ;  /* 0x0000000400187947 */ /* 0x000fec0003800000 */
.L_x_16430:
        /* <DEDUP_REMOVED lines=21> */
.L_x_16439:
[----:B------:R-:W-:Y:S05]  /*5130*/  BSYNC B1 ;  /* 0x0000000000017941 */ /* 0x000fea0003800000 */
.L_x_16438:
[----:B------:R-:W-:Y:S01]  /*5140*/  LEA R3, R0, 0x37800000, 0x17 ;  /* 0x3780000000037811 */ /* 0x000fe200078eb8ff */
[----:B------:R-:W-:-:S05]  /*5150*/  IMAD.SHL.U32 R0, R2, 0x200000, RZ ;  /* 0x0020000002007824 */ /* 0x000fca00078e00ff */
[----:B------:R-:W-:-:S07]  /*5160*/  LOP3.LUT R0, R3, R0, R4, 0xfe, !PT ;  /* 0x0000000003007212 */ /* 0x000fce00078efe04 */
.L_x_16437:
[----:B------:R-:W-:Y:S05]  /*5170*/  BSYNC B0 ;  /* 0x0000000000007941 */ /* 0x000fea0003800000 */
.L_x_16436:
[----:B------:R-:W-:Y:S01]  /*5180*/  F2FP.BF16.F32.PACK_AB R0, RZ, R0 ;  /* 0x00000000ff00723e */ /* 0x000fe200000010ff */
[----:B------:R-:W-:Y:S06]  /*5190*/  BRA `(.L_x_16417) ;  /* 0x0000000000a87947 */ /* 0x000fec0003800000 */
.L_x_16429:
        /* <DEDUP_REMOVED lines=14> */
.L_x_16443:
[----:B------:R-:W-:Y:S05]  /*5280*/  BSYNC B0 ;  /* 0x0000000000007941 */ /* 0x000fea0003800000 */
.L_x_16442:
[----:B------:R-:W-:Y:S01]  /*5290*/  F2FP.BF16.F32.PACK_AB R0, RZ, R0 ;  /* 0x00000000ff00723e */ /* 0x000fe200000010ff */
[----:B------:R-:W-:Y:S06]  /*52a0*/  BRA `(.L_x_16417) ;  /* 0x0000000000647947 */ /* 0x000fec0003800000 */
.L_x_16416:
        /* <DEDUP_REMOVED lines=16> */
.L_x_16444:
[----:B------:R-:W-:Y:S01]  /*53b0*/  PRMT R0, RZ, 0x7610, R0 ;  /* 0x00007610ff007816 */ /* 0x000fe20000000000 */
[----:B------:R-:W-:Y:S06]  /*53c0*/  BRA `(.L_x_16417) ;  /* 0x00000000001c7947 */ /* 0x000fec0003800000 */
.L_x_16441:
[----:B------:R-:W2:Y:S02]  /*53d0*/  LDG.E.64 R2, desc[UR36][R2.64] ;  /* 0x0000002402027981 */ /* 0x000ea4000c1e1b00 */
[----:B--2---:R-:W0:Y:S02]  /*53e0*/  I2F.U64 R0, R2 ;  /* 0x0000000200007312 */ /* 0x004e240000301000 */
[----:B0-----:R-:W-:Y:S01]  /*53f0*/  F2FP.BF16.F32.PACK_AB R0, RZ, R0 ;  /* 0x00000000ff00723e */ /* 0x001fe200000010ff */
[----:B------:R-:W-:Y:S06]  /*5400*/  BRA `(.L_x_16417) ;  /* 0x00000000000c7947 */ /* 0x000fec0003800000 */
.L_x_16440:
[----:B------:R-:W2:Y:S02]  /*5410*/  LDG.E R2, desc[UR36][R2.64] ;  /* 0x0000002402027981 */ /* 0x000ea4000c1e1900 */
[----:B--2---:R-:W-:-:S04]  /*5420*/  I2FP.F32.U32 R0, R2 ;  /* 0x0000000200007245 */ /* 0x004fc80000201000 */
[----:B------:R-:W-:-:S07]  /*5430*/  F2FP.BF16.F32.PACK_AB R0, RZ, R0 ;  /* 0x00000000ff00723e */ /* 0x000fce00000010ff */
.L_x_16417:
[----:B------:R-:W1:Y:S01]  /*5440*/  LDC.U8 R4, c[0x0][0x421] ;  /* 0x00010840ff047b82 */ /* 0x000e620000000000 */
[----:B-----5:R-:W-:Y:S01]  /*5450*/  IMAD.U32 R0, R0, 0x10000, RZ ;  /* 0x0001000000007824 */ /* 0x020fe200078e00ff */
[----:B------:R-:W-:Y:S04]  /*5460*/  BSSY B6, `(.L_x_16445) ;  /* 0x00000d5000067945 */ /* 0x000fe80003800000 */
[----:B------:R-:W-:-:S04]  /*5470*/  FSETP.NEU.FTZ.AND P0, PT, R0, RZ, PT ;  /* 0x000000ff0000720b */ /* 0x000fc80003f1d000 */
[----:B0-----:R-:W-:Y:S02]  /*5480*/  SEL R2, RZ, 0x1, P0 ;  /* 0x00000001ff027807 */ /* 0x001fe40000000000 */
        /* <DEDUP_REMOVED lines=13> */
.L_x_16449:
[----:B------:R0:W-:Y:S01]  /*5560*/  STG.E.U8 desc[UR36][R16.64], R2 ;  /* 0x0000000210007986 */ /* 0x0001e2000c101124 */
[----:B------:R-:W-:Y:S05]  /*5570*/  BRA `(.L_x_16451) ;  /* 0x0000000c000c7947 */ /* 0x000fea0003800000 */
.L_x_16448:
        /* <DEDUP_REMOVED lines=9> */
.L_x_16453:
[----:B------:R0:W-:Y:S01]  /*5610*/  STG.E desc[UR36][R16.64], R2 ;  /* 0x0000000210007986 */ /* 0x0001e2000c101924 */
[----:B------:R-:W-:Y:S05]  /*5620*/  BRA `(.L_x_16451) ;  /* 0x0000000800e07947 */ /* 0x000fea0003800000 */
.L_x_16452:
[----:B------:R0:W-:Y:S01]  /*5630*/  STG.E.U16 desc[UR36][R16.64], R2 ;  /* 0x0000000210007986 */ /* 0x0001e2000c101524 */
[----:B------:R-:W-:Y:S05]  /*5640*/  BRA `(.L_x_16451) ;  /* 0x0000000800d87947 */ /* 0x000fea0003800000 */
.L_x_16447:
        /* <DEDUP_REMOVED lines=9> */
.L_x_16455:
[----:B------:R-:W-:-:S04]  /*56e0*/  FSET.BF.EQ.FTZ.AND R0, R0, RZ, PT ;  /* 0x000000ff0000720a */ /* 0x000fc80003812000 */
[----:B------:R-:W-:-:S05]  /*56f0*/  F2FP.F16.F32.PACK_AB R0, RZ, R0 ;  /* 0x00000000ff00723e */ /* 0x000fca00000000ff */
[----:B------:R0:W-:Y:S01]  /*5700*/  STG.E.U16 desc[UR36][R16.64], R0 ;  /* 0x0000000010007986 */ /* 0x0001e2000c101524 */
[----:B------:R-:W-:Y:S05]  /*5710*/  BRA `(.L_x_16451) ;  /* 0x0000000800a47947 */ /* 0x000fea0003800000 */
.L_x_16454:
        /* <DEDUP_REMOVED lines=10> */
.L_x_16457:
[----:B------:R-:W-:-:S04]  /*57c0*/  FSET.BF.EQ.FTZ.AND R0, R0, RZ, PT ;  /* 0x000000ff0000720a */ /* 0x000fc80003812000 */
[----:B------:R-:W-:-:S04]  /*57d0*/  F2FP.F16.F32.PACK_AB R3, RZ, R0 ;  /* 0x00000000ff03723e */ /* 0x000fc800000000ff */
[----:B------:R-:W-:-:S05]  /*57e0*/  PRMT R3, R3, 0x5410, RZ ;  /* 0x0000541003037816 */ /* 0x000fca00000000ff */
[----:B------:R0:W-:Y:S01]  /*57f0*/  STG.E desc[UR36][R16.64], R3 ;  /* 0x0000000310007986 */ /* 0x0001e2000c101924 */
[----:B------:R-:W-:Y:S05]  /*5800*/  BRA `(.L_x_16451) ;  /* 0x0000000800687947 */ /* 0x000fea0003800000 */
.L_x_16456:
[----:B------:R-:W-:Y:S01]  /*5810*/  FSEL R3, RZ, 1.875, P0 ;  /* 0x3ff00000ff037808 */ /* 0x000fe20000000000 */
[----:B------:R-:W-:-:S05]  /*5820*/  IMAD.MOV.U32 R2, RZ, RZ, RZ ;  /* 0x000000ffff027224 */ /* 0x000fca00078e00ff */
[----:B------:R0:W-:Y:S01]  /*5830*/  STG.E.64 desc[UR36][R16.64], R2 ;  /* 0x0000000210007986 */ /* 0x0001e2000c101b24 */
[----:B------:R-:W-:Y:S05]  /*5840*/  BRA `(.L_x_16451) ;  /* 0x0000000800587947 */ /* 0x000fea0003800000 */
.L_x_16446:
        /* <DEDUP_REMOVED lines=10> */
.L_x_16460:
[----:B------:R-:W-:Y:S02]  /*58f0*/  FSEL R5, RZ, 1.875, P0 ;  /* 0x3ff00000ff057808 */ /* 0x000fe40000000000 */
[----:B------:R-:W-:Y:S01]  /*5900*/  CS2R R6, SRZ ;  /* 0x0000000000067805 */ /* 0x000fe2000001ff00 */
[----:B------:R-:W-:-:S05]  /*5910*/  IMAD.MOV.U32 R4, RZ, RZ, RZ ;  /* 0x000000ffff047224 */ /* 0x000fca00078e00ff */
[----:B------:R0:W-:Y:S01]  /*5920*/  STG.E.128 desc[UR36][R16.64], R4 ;  /* 0x0000000410007986 */ /* 0x0001e2000c101d24 */
[----:B------:R-:W-:Y:S05]  /*5930*/  BRA `(.L_x_16451) ;  /* 0x00000008001c7947 */ /* 0x000fea0003800000 */
.L_x_16459:
        /* <DEDUP_REMOVED lines=18> */
.L_x_16464:
[----:B------:R-:W-:Y:S05]  /*5a60*/  BSYNC B0 ;  /* 0x0000000000007941 */ /* 0x000fea0003800000 */
.L_x_16463:
[----:B------:R0:W-:Y:S01]  /*5a70*/  STG.E.U8 desc[UR36][R16.64], R3 ;  /* 0x0000000310007986 */ /* 0x0001e2000c101124 */
[----:B------:R-:W-:Y:S05]  /*5a80*/  BRA `(.L_x_16451) ;  /* 0x0000000400c87947 */ /* 0x000fea0003800000 */
.L_x_16462:
        /* <DEDUP_REMOVED lines=13> */
.L_x_16465:
[----:B------:R-:W-:Y:S01]  /*5b60*/  ISETP.GT.U32.AND P0, PT, R3, 0x7f800000, PT ;  /* 0x7f8000000300780c */ /* 0x000fe20003f04070 */
[----:B------:R-:W-:-:S05]  /*5b70*/  IMAD.MOV.U32 R3, RZ, RZ, 0x7f ;  /* 0x0000007fff037424 */ /* 0x000fca00078e00ff */
[----:B------:R-:W-:-:S05]  /*5b80*/  SEL R3, R3, 0x7c, P0 ;  /* 0x0000007c03037807 */ /* 0x000fca0000000000 */
[----:B------:R0:W-:Y:S01]  /*5b90*/  STG.E.U8 desc[UR36][R16.64], R3 ;  /* 0x0000000310007986 */ /* 0x0001e2000c101124 */
[----:B------:R-:W-:Y:S05]  /*5ba0*/  BRA `(.L_x_16451) ;  /* 0x0000000400807947 */ /* 0x000fea0003800000 */
.L_x_16461:
[----:B------:R-:W-:-:S04]  /*5bb0*/  FSET.BF.EQ.FTZ.AND R0, R0, RZ, PT ;  /* 0x000000ff0000720a */ /* 0x000fc80003812000 */
[----:B------:R-:W-:-:S05]  /*5bc0*/  F2FP.BF16.F32.PACK_AB R0, RZ, R0 ;  /* 0x00000000ff00723e */ /* 0x000fca00000010ff */
[----:B------:R0:W-:Y:S01]  /*5bd0*/  STG.E.U16 desc[UR36][R16.64], R0 ;  /* 0x0000000010007986 */ /* 0x0001e2000c101524 */
[----:B------:R-:W-:Y:S05]  /*5be0*/  BRA `(.L_x_16451) ;  /* 0x0000000400707947 */ /* 0x000fea0003800000 */
.L_x_16458:
        /* <DEDUP_REMOVED lines=10> */
.L_x_16468:
        /* <DEDUP_REMOVED lines=16> */
.L_x_16471:
[----:B------:R-:W-:-:S07]  /*5d90*/  PRMT R8, R0, 0x7610, R8 ;  /* 0x0000761000087816 */ /* 0x000fce0000000008 */
.L_x_16470:
[----:B------:R-:W-:Y:S05]  /*5da0*/  BSYNC B0 ;  /* 0x0000000000007941 */ /* 0x000fea0003800000 */
.L_x_16469:
[----:B------:R3:W-:Y:S01]  /*5db0*/  STG.E.U8 desc[UR36][R16.64], R8 ;  /* 0x0000000810007986 */ /* 0x0007e2000c101124 */
[----:B------:R-:W-:Y:S05]  /*5dc0*/  BRA `(.L_x_16451) ;  /* 0x0000000000f87947 */ /* 0x000fea0003800000 */
.L_x_16467:
        /* <DEDUP_REMOVED lines=16> */
.L_x_16474:
[----:B------:R-:W-:-:S07]  /*5ed0*/  PRMT R8, R0, 0x7610, R8 ;  /* 0x0000761000087816 */ /* 0x000fce0000000008 */
.L_x_16473:
[----:B------:R-:W-:Y:S05]  /*5ee0*/  BSYNC B0 ;  /* 0x0000000000007941 */ /* 0x000fea0003800000 */
.L_x_16472:
[----:B------:R0:W-:Y:S01]  /*5ef0*/  STG.E.U8 desc[UR36][R16.64], R8 ;  /* 0x0000000810007986 */ /* 0x0001e2000c101124 */
[----:B------:R-:W-:Y:S05]  /*5f00*/  BRA `(.L_x_16451) ;  /* 0x0000000000a87947 */ /* 0x000fea0003800000 */
.L_x_16466:
        /* <DEDUP_REMOVED lines=21> */
.L_x_16450:
        /* <DEDUP_REMOVED lines=16> */
.L_x_16477:
[----:B------:R-:W-:Y:S05]  /*6160*/  BRA `(.L_x_16451) ;  /* 0x0000000000107947 */ /* 0x000fea0003800000 */
.L_x_16476:
[----:B------:R-:W-:-:S05]  /*6170*/  IMAD.MOV.U32 R3, RZ, RZ, RZ ;  /* 0x000000ffff037224 */ /* 0x000fca00078e00ff */
[----:B------:R2:W-:Y:S01]  /*6180*/  STG.E.64 desc[UR36][R16.64], R2 ;  /* 0x0000000210007986 */ /* 0x0005e2000c101b24 */
[----:B------:R-:W-:Y:S05]  /*6190*/  BRA `(.L_x_16451) ;  /* 0x0000000000047947 */ /* 0x000fea0003800000 */
.L_x_16475:
[----:B------:R0:W-:Y:S02]  /*61a0*/  STG.E desc[UR36][R16.64], R2 ;  /* 0x0000000210007986 */ /* 0x0001e4000c101924 */
.L_x_16451:
[----:B------:R-:W-:Y:S05]  /*61b0*/  BSYNC B6 ;  /* 0x0000000000067941 */ /* 0x000fea0003800000 */
.L_x_16445:
[----:B------:R-:W-:-:S07]  /*61c0*/  VIADD R19, R19, 0x80 ;  /* 0x0000008013137836 */ /* 0x000fce0000000000 */
.L_x_16410:
[----:B------:R-:W-:Y:S05]  /*61d0*/  BSYNC B7 ;  /* 0x0000000000077941 */ /* 0x000fea0003800000 */
.L_x_16409:
        /* <DEDUP_REMOVED lines=307> */
.L_x_16480:
        /* <DEDUP_REMOVED lines=22> */
.L_x_16484:
[----:B------:R-:W2:Y:S02]  /*7670*/  LDG.E.U8 R2, desc[UR36][R2.64] ;  /* 0x0000002402027981 */ /* 0x000ea4000c1e1100 */
[----:B--2---:R-:W-:-:S04]  /*7680*/  I2FP.F32.U32 R0, R2 ;  /* 0x0000000200007245 */ /* 0x004fc80000201000 */
[----:B------:R-:W-:Y:S01]  /*7690*/  F2FP.BF16.F32.PACK_AB R0, RZ, R0 ;  /* 0x00000000ff00723e */ /* 0x000fe200000010ff */
[----:B------:R-:W-:Y:S06]  /*76a0*/  BRA `(.L_x_16486) ;  /* 0x0000000c00907947 */ /* 0x000fec0003800000 */
.L_x_16483:
        /* <DEDUP_REMOVED lines=10> */
.L_x_16488:
[----:B------:R-:W2:Y:S02]  /*7750*/  LDG.E R2, desc[UR36][R2.64] ;  /* 0x0000002402027981 */ /* 0x000ea4000c1e1900 */
[----:B--2---:R-:W-:-:S04]  /*7760*/  I2FP.F32.S32 R0, R2 ;  /* 0x0000000200007245 */ /* 0x004fc80000201400 */
[----:B------:R-:W-:Y:S01]  /*7770*/  F2FP.BF16.F32.PACK_AB R0, RZ, R0 ;  /* 0x00000000ff00723e */ /* 0x000fe200000010ff */
[----:B------:R-:W-:Y:S06]  /*7780*/  BRA `(.L_x_16486) ;  /* 0x0000000c00587947 */ /* 0x000fec0003800000 */
.L_x_16487:
[----:B------:R-:W2:Y:S02]  /*7790*/  LDG.E.U16 R2, desc[UR36][R2.64] ;  /* 0x0000002402027981 */ /* 0x000ea4000c1e1500 */
[----:B--2---:R-:W0:Y:S02]  /*77a0*/  I2F.S16 R0, R2 ;  /* 0x0000000200007306 */ /* 0x004e240000101400 */
[----:B0-----:R-:W-:Y:S01]  /*77b0*/  F2FP.BF16.F32.PACK_AB R0, RZ, R0 ;  /* 0x00000000ff00723e */ /* 0x001fe200000010ff */
[----:B------:R-:W-:Y:S06]  /*77c0*/  BRA `(.L_x_16486) ;  /* 0x0000000c00487947 */ /* 0x000fec0003800000 */
.L_x_16482:
        /* <DEDUP_REMOVED lines=9> */
.L_x_16490:
[----:B------:R-:W2:Y:S02]  /*7860*/  LDG.E.U16 R0, desc[UR36][R2.64] ;  /* 0x0000002402007981 */ /* 0x000ea4000c1e1500 */
[----:B--2---:R-:W-:-:S05]  /*7870*/  HADD2.F32 R0, -RZ, R0.H0_H0 ;  /* 0x20000000ff007230 */ /* 0x004fca0000004100 */
[----:B------:R-:W-:Y:S01]  /*7880*/  F2FP.BF16.F32.PACK_AB R0, RZ, R0 ;  /* 0x00000000ff00723e */ /* 0x000fe200000010ff */
[----:B------:R-:W-:Y:S06]  /*7890*/  BRA `(.L_x_16486) ;  /* 0x0000000c00147947 */ /* 0x000fec0003800000 */
.L_x_16489:
        /* <DEDUP_REMOVED lines=9> */
.L_x_16492:
[----:B------:R-:W2:Y:S02]  /*7930*/  LDG.E.U16 R2, desc[UR36][R2.64] ;  /* 0x0000002402027981 */ /* 0x000ea4000c1e1500 */
[----:B--2---:R-:W-:-:S05]  /*7940*/  HADD2.F32 R0, -RZ, R2.H0_H0 ;  /* 0x20000002ff007230 */ /* 0x004fca0000004100 */
[----:B------:R-:W-:Y:S01]  /*7950*/  F2FP.BF16.F32.PACK_AB R0, RZ, R0 ;  /* 0x00000000ff00723e */ /* 0x000fe200000010ff */
[----:B------:R-:W-:Y:S06]  /*7960*/  BRA `(.L_x_16486) ;  /* 0x0000000800e07947 */ /* 0x000fec0003800000 */
.L_x_16491:
        /* <DEDUP_REMOVED lines=8> */
.L_x_16481:
        /* <DEDUP_REMOVED lines=13> */
.L_x_16495:
        /* <DEDUP_REMOVED lines=8> */
.L_x_16494:
        /* <DEDUP_REMOVED lines=28> */
.L_x_16497:
        /* <DEDUP_REMOVED lines=15> */
.L_x_16496:
[----:B------:R0:W5:Y:S01]  /*7df0*/  LDG.E.U16 R0, desc[UR36][R2.64] ;  /* 0x0000002402007981 */ /* 0x000162000c1e1500 */
[----:B------:R-:W-:Y:S05]  /*7e00*/  BRA `(.L_x_16486) ;  /* 0x0000000400b87947 */ /* 0x000fea0003800000 */
.L_x_16493:
        /* <DEDUP_REMOVED lines=12> */
.L_x_16500:
        /* <DEDUP_REMOVED lines=21> */
.L_x_16504:
[----:B------:R-:W-:Y:S05]  /*8020*/  BSYNC B1 ;  /* 0x0000000000017941 */ /* 0x000fea0003800000 */
.L_x_16503:
[----:B------:R-:W-:Y:S01]  /*8030*/  LEA R3, R0, 0x3b800000, 0x17 ;  /* 0x3b80000000037811 */ /* 0x000fe200078eb8ff */
[----:B------:R-:W-:-:S05]  /*8040*/  IMAD.SHL.U32 R0, R2, 0x100000, RZ ;  /* 0x0010000002007824 */ /* 0x000fca00078e00ff */
[----:B------:R-:W-:-:S07]  /*8050*/  LOP3.LUT R0, R3, R0, R4, 0xfe, !PT ;  /* 0x0000000003007212 */ /* 0x000fce00078efe04 */
.L_x_16502:
[----:B------:R-:W-:Y:S05]  /*8060*/  BSYNC B0 ;  /* 0x0000000000007941 */ /* 0x000fea0003800000 */
.L_x_16501:
[----:B------:R-:W-:Y:S01]  /*8070*/  F2FP.BF16.F32.PACK_AB R0, RZ, R0 ;  /* 0x00000000ff00723e */ /* 0x000fe200000010ff */
[----:B------:R-:W-:Y:S06]  /*8080*/  BRA `(.L_x_16486) ;  /* 0x0000000400187947 */ /* 0x000fec0003800000 */
.L_x_16499:
        /* <DEDUP_REMOVED lines=21> */
.L_x_16508:
[----:B------:R-:W-:Y:S05]  /*81e0*/  BSYNC B1 ;  /* 0x0000000000017941 */ /* 0x000fea0003800000 */
.L_x_16507:
[----:B------:R-:W-:Y:S01]  /*81f0*/  LEA R3, R0, 0x37800000, 0x17 ;  /* 0x3780000000037811 */ /* 0x000fe200078eb8ff */
[----:B------:R-:W-:-:S05]  /*8200*/  IMAD.SHL.U32 R0, R2, 0x200000, RZ ;  /* 0x0020000002007824 */ /* 0x000fca00078e00ff */
[----:B------:R-:W-:-:S07]  /*8210*/  LOP3.LUT R0, R3, R0, R4, 0xfe, !PT ;  /* 0x0000000003007212 */ /* 0x000fce00078efe04 */
.L_x_16506:
[----:B------:R-:W-:Y:S05]  /*8220*/  BSYNC B0 ;  /* 0x0000000000007941 */ /* 0x000fea0003800000 */
.L_x_16505:
[----:B------:R-:W-:Y:S01]  /*8230*/  F2FP.BF16.F32.PACK_AB R0, RZ, R0 ;  /* 0x00000000ff00723e */ /* 0x000fe200000010ff */
[----:B------:R-:W-:Y:S06]  /*8240*/  BRA `(.L_x_16486) ;  /* 0x0000000000a87947 */ /* 0x000fec0003800000 */
.L_x_16498:
        /* <DEDUP_REMOVED lines=14> */
.L_x_16512:
[----:B------:R-:W-:Y:S05]  /*8330*/  BSYNC B0 ;  /* 0x0000000000007941 */ /* 0x000fea0003800000 */
.L_x_16511:
[----:B------:R-:W-:Y:S01]  /*8340*/  F2FP.BF16.F32.PACK_AB R0, RZ, R0 ;  /* 0x00000000ff00723e */ /* 0x000fe200000010ff */
[----:B------:R-:W-:Y:S06]  /*8350*/  BRA `(.L_x_16486) ;  /* 0x0000000000647947 */ /* 0x000fec0003800000 */
.L_x_16485:
        /* <DEDUP_REMOVED lines=16> */
.L_x_16513:
[----:B------:R-:W-:Y:S01]  /*8460*/  PRMT R0, RZ, 0x7610, R0 ;  /* 0x00007610ff007816 */ /* 0x000fe20000000000 */
[----:B------:R-:W-:Y:S06]  /*8470*/  BRA `(.L_x_16486) ;  /* 0x00000000001c7947 */ /* 0x000fec0003800000 */
.L_x_16510:
[----:B------:R-:W2:Y:S02]  /*8480*/  LDG.E.64 R2, desc[UR36][R2.64] ;  /* 0x0000002402027981 */ /* 0x000ea4000c1e1b00 */
[----:B--2---:R-:W0:Y:S02]  /*8490*/  I2F.U64 R0, R2 ;  /* 0x0000000200007312 */ /* 0x004e240000301000 */
[----:B0-----:R-:W-:Y:S01]  /*84a0*/  F2FP.BF16.F32.PACK_AB R0, RZ, R0 ;  /* 0x00000000ff00723e */ /* 0x001fe200000010ff */
[----:B------:R-:W-:Y:S06]  /*84b0*/  BRA `(.L_x_16486) ;  /* 0x00000000000c7947 */ /* 0x000fec0003800000 */
.L_x_16509:
[----:B------:R-:W2:Y:S02]  /*84c0*/  LDG.E R2, desc[UR36][R2.64] ;  /* 0x0000002402027981 */ /* 0x000ea4000c1e1900 */
[----:B--2---:R-:W-:-:S04]  /*84d0*/  I2FP.F32.U32 R0, R2 ;  /* 0x0000000200007245 */ /* 0x004fc80000201000 */
[----:B------:R-:W-:-:S07]  /*84e0*/  F2FP.BF16.F32.PACK_AB R0, RZ, R0 ;  /* 0x00000000ff00723e */ /* 0x000fce00000010ff */
.L_x_16486:
        /* <DEDUP_REMOVED lines=18> */
.L_x_16518:
[----:B------:R0:W-:Y:S01]  /*8610*/  STG.E.U8 desc[UR36][R16.64], R2 ;  /* 0x0000000210007986 */ /* 0x0001e2000c101124 */
[----:B------:R-:W-:Y:S05]  /*8620*/  BRA `(.L_x_16520) ;  /* 0x0000000c000c7947 */ /* 0x000fea0003800000 */
.L_x_16517:
        /* <DEDUP_REMOVED lines=9> */
.L_x_16522:
[----:B------:R0:W-:Y:S01]  /*86c0*/  STG.E desc[UR36][R16.64], R2 ;  /* 0x0000000210007986 */ /* 0x0001e2000c101924 */
[----:B------:R-:W-:Y:S05]  /*86d0*/  BRA `(.L_x_16520) ;  /* 0x0000000800e07947 */ /* 0x000fea0003800000 */
.L_x_16521:
[----:B------:R0:W-:Y:S01]  /*86e0*/  STG.E.U16 desc[UR36][R16.64], R2 ;  /* 0x0000000210007986 */ /* 0x0001e2000c101524 */
[----:B------:R-:W-:Y:S05]  /*86f0*/  BRA `(.L_x_16520) ;  /* 0x0000000800d87947 */ /* 0x000fea0003800000 */
.L_x_16516:
        /* <DEDUP_REMOVED lines=9> */
.L_x_16524:
[----:B------:R-:W-:-:S04]  /*8790*/  FSET.BF.EQ.FTZ.AND R0, R0, RZ, PT ;  /* 0x000000ff0000720a */ /* 0x000fc80003812000 */
[----:B------:R-:W-:-:S05]  /*87a0*/  F2FP.F16.F32.PACK_AB R0, RZ, R0 ;  /* 0x00000000ff00723e */ /* 0x000fca00000000ff */
[----:B------:R0:W-:Y:S01]  /*87b0*/  STG.E.U16 desc[UR36][R16.64], R0 ;  /* 0x0000000010007986 */ /* 0x0001e2000c101524 */
[----:B------:R-:W-:Y:S05]  /*87c0*/  BRA `(.L_x_16520) ;  /* 0x0000000800a47947 */ /* 0x000fea0003800000 */
.L_x_16523:
        /* <DEDUP_REMOVED lines=10> */
.L_x_16526:
[----:B------:R-:W-:-:S04]  /*8870*/  FSET.BF.EQ.FTZ.AND R0, R0, RZ, PT ;  /* 0x000000ff0000720a */ /* 0x000fc80003812000 */
[----:B------:R-:W-:-:S04]  /*8880*/  F2FP.F16.F32.PACK_AB R3, RZ, R0 ;  /* 0x00000000ff03723e */ /* 0x000fc800000000ff */
[----:B------:R-:W-:-:S05]  /*8890*/  PRMT R3, R3, 0x5410, RZ ;  /* 0x0000541003037816 */ /* 0x000fca00000000ff */
[----:B------:R0:W-:Y:S01]  /*88a0*/  STG.E desc[UR36][R16.64], R3 ;  /* 0x0000000310007986 */ /* 0x0001e2000c101924 */
[----:B------:R-:W-:Y:S05]  /*88b0*/  BRA `(.L_x_16520) ;  /* 0x0000000800687947 */ /* 0x000fea0003800000 */
.L_x_16525:
[----:B------:R-:W-:Y:S01]  /*88c0*/  FSEL R3, RZ, 1.875, P0 ;  /* 0x3ff00000ff037808 */ /* 0x000fe20000000000 */
[----:B------:R-:W-:-:S05]  /*88d0*/  IMAD.MOV.U32 R2, RZ, RZ, RZ ;  /* 0x000000ffff027224 */ /* 0x000fca00078e00ff */
[----:B------:R0:W-:Y:S01]  /*88e0*/  STG.E.64 desc[UR36][R16.64], R2 ;  /* 0x0000000210007986 */ /* 0x0001e2000c101b24 */
[----:B------:R-:W-:Y:S05]  /*88f0*/  BRA `(.L_x_16520) ;  /* 0x0000000800587947 */ /* 0x000fea0003800000 */
.L_x_16515:
        /* <DEDUP_REMOVED lines=10> */
.L_x_16529:
[----:B------:R-:W-:Y:S02]  /*89a0*/  FSEL R5, RZ, 1.875, P0 ;  /* 0x3ff00000ff057808 */ /* 0x000fe40000000000 */
[----:B------:R-:W-:Y:S01]  /*89b0*/  CS2R R6, SRZ ;  /* 0x0000000000067805 */ /* 0x000fe2000001ff00 */
[----:B------:R-:W-:-:S05]  /*89c0*/  IMAD.MOV.U32 R4, RZ, RZ, RZ ;  /* 0x000000ffff047224 */ /* 0x000fca00078e00ff */
[----:B------:R0:W-:Y:S01]  /*89d0*/  STG.E.128 desc[UR36][R16.64], R4 ;  /* 0x0000000410007986 */ /* 0x0001e2000c101d24 */
[----:B------:R-:W-:Y:S05]  /*89e0*/  BRA `(.L_x_16520) ;  /* 0x00000008001c7947 */ /* 0x000fea0003800000 */
.L_x_16528:
        /* <DEDUP_REMOVED lines=18> */
.L_x_16533:
[----:B------:R-:W-:Y:S05]  /*8b10*/  BSYNC B0 ;  /* 0x0000000000007941 */ /* 0x000fea0003800000 */
.L_x_16532:
[----:B------:R0:W-:Y:S01]  /*8b20*/  STG.E.U8 desc[UR36][R16.64], R3 ;  /* 0x0000000310007986 */ /* 0x0001e2000c101124 */
[----:B------:R-:W-:Y:S05]  /*8b30*/  BRA `(.L_x_16520) ;  /* 0x0000000400c87947 */ /* 0x000fea0003800000 */
.L_x_16531:
        /* <DEDUP_REMOVED lines=13> */
.L_x_16534:
[----:B------:R-:W-:Y:S01]  /*8c10*/  ISETP.GT.U32.AND P0, PT, R3, 0x7f800000, PT ;  /* 0x7f8000000300780c */ /* 0x000fe20003f04070 */
[----:B------:R-:W-:-:S05]  /*8c20*/  IMAD.MOV.U32 R3, RZ, RZ, 0x7f ;  /* 0x0000007fff037424 */ /* 0x000fca00078e00ff */
[----:B------:R-:W-:-:S05]  /*8c30*/  SEL R3, R3, 0x7c, P0 ;  /* 0x0000007c03037807 */ /* 0x000fca0000000000 */
[----:B------:R0:W-:Y:S01]  /*8c40*/  STG.E.U8 desc[UR36][R16.64], R3 ;  /* 0x0000000310007986 */ /* 0x0001e2000c101124 */
[----:B------:R-:W-:Y:S05]  /*8c50*/  BRA `(.L_x_16520) ;  /* 0x0000000400807947 */ /* 0x000fea0003800000 */
.L_x_16530:
[----:B------:R-:W-:-:S04]  /*8c60*/  FSET.BF.EQ.FTZ.AND R0, R0, RZ, PT ;  /* 0x000000ff0000720a */ /* 0x000fc80003812000 */
[----:B------:R-:W-:-:S05]  /*8c70*/  F2FP.BF16.F32.PACK_AB R0, RZ, R0 ;  /* 0x00000000ff00723e */ /* 0x000fca00000010ff */
[----:B------:R0:W-:Y:S01]  /*8c80*/  STG.E.U16 desc[UR36][R16.64], R0 ;  /* 0x0000000010007986 */ /* 0x0001e2000c101524 */
[----:B------:R-:W-:Y:S05]  /*8c90*/  BRA `(.L_x_16520) ;  /* 0x0000000400707947 */ /* 0x000fea0003800000 */
.L_x_16527:
        /* <DEDUP_REMOVED lines=10> */
.L_x_16537:
        /* <DEDUP_REMOVED lines=16> */
.L_x_16540:
[----:B------:R-:W-:-:S07]  /*8e40*/  PRMT R8, R0, 0x7610, R8 ;  /* 0x0000761000087816 */ /* 0x000fce0000000008 */
.L_x_16539:
[----:B------:R-:W-:Y:S05]  /*8e50*/  BSYNC B0 ;  /* 0x0000000000007941 */ /* 0x000fea0003800000 */
.L_x_16538:
[----:B------:R3:W-:Y:S01]  /*8e60*/  STG.E.U8 desc[UR36][R16.64], R8 ;  /* 0x0000000810007986 */ /* 0x0007e2000c101124 */
[----:B------:R-:W-:Y:S05]  /*8e70*/  BRA `(.L_x_16520) ;  /* 0x0000000000f87947 */ /* 0x000fea0003800000 */
.L_x_16536:
        /* <DEDUP_REMOVED lines=16> */
.L_x_16543:
[----:B------:R-:W-:-:S07]  /*8f80*/  PRMT R8, R0, 0x7610, R8 ;  /* 0x0000761000087816 */ /* 0x000fce0000000008 */
.L_x_16542:
[----:B------:R-:W-:Y:S05]  /*8f90*/  BSYNC B0 ;  /* 0x0000000000007941 */ /* 0x000fea0003800000 */
.L_x_16541:
[----:B------:R0:W-:Y:S01]  /*8fa0*/  STG.E.U8 desc[UR36][R16.64], R8 ;  /* 0x0000000810007986 */ /* 0x0001e2000c101124 */
[----:B------:R-:W-:Y:S05]  /*8fb0*/  BRA `(.L_x_16520) ;  /* 0x0000000000a87947 */ /* 0x000fea0003800000 */
.L_x_16535:
        /* <DEDUP_REMOVED lines=21> */
.L_x_16519:
        /* <DEDUP_REMOVED lines=16> */
.L_x_16546:
[----:B------:R-:W-:Y:S05]  /*9210*/  BRA `(.L_x_16520) ;  /* 0x0000000000107947 */ /* 0x000fea0003800000 */
.L_x_16545:
[----:B------:R-:W-:-:S05]  /*9220*/  IMAD.MOV.U32 R3, RZ, RZ, RZ ;  /* 0x000000ffff037224 */ /* 0x000fca00078e00ff */
[----:B------:R2:W-:Y:S01]  /*9230*/  STG.E.64 desc[UR36][R16.64], R2 ;  /* 0x0000000210007986 */ /* 0x0005e2000c101b24 */
[----:B------:R-:W-:Y:S05]  /*9240*/  BRA `(.L_x_16520) ;  /* 0x0000000000047947 */ /* 0x000fea0003800000 */
.L_x_16544:
[----:B------:R0:W-:Y:S02]  /*9250*/  STG.E desc[UR36][R16.64], R2 ;  /* 0x0000000210007986 */ /* 0x0001e4000c101924 */
.L_x_16520:
[----:B------:R-:W-:Y:S05]  /*9260*/  BSYNC B6 ;  /* 0x0000000000067941 */ /* 0x000fea0003800000 */
.L_x_16514:
[----:B------:R-:W-:-:S07]  /*9270*/  VIADD R19, R19, 0x80 ;  /* 0x0000008013137836 */ /* 0x000fce0000000000 */
.L_x_16479:
[----:B------:R-:W-:Y:S05]  /*9280*/  BSYNC B7 ;  /* 0x0000000000077941 */ /* 0x000fea0003800000 */
.L_x_16478:
        /* <DEDUP_REMOVED lines=306> */
.L_x_16547:
        /* <DEDUP_REMOVED lines=22> */
.L_x_16551:
[----:B------:R-:W2:Y:S02]  /*a710*/  LDG.E.U8 R2, desc[UR36][R2.64] ;  /* 0x0000002402027981 */ /* 0x000ea4000c1e1100 */
[----:B--2---:R-:W-:-:S04]  /*a720*/  I2FP.F32.U32 R0, R2 ;  /* 0x0000000200007245 */ /* 0x004fc80000201000 */
[----:B------:R-:W-:Y:S01]  /*a730*/  F2FP.BF16.F32.PACK_AB R0, RZ, R0 ;  /* 0x00000000ff00723e */ /* 0x000fe200000010ff */
[----:B------:R-:W-:Y:S06]  /*a740*/  BRA `(.L_x_16553) ;  /* 0x0000000c00907947 */ /* 0x000fec0003800000 */
.L_x_16550:
        /* <DEDUP_REMOVED lines=10> */
.L_x_16555:
[----:B------:R-:W2:Y:S02]  /*a7f0*/  LDG.E R2, desc[UR36][R2.64] ;  /* 0x0000002402027981 */ /* 0x000ea4000c1e1900 */
[----:B--2---:R-:W-:-:S04]  /*a800*/  I2FP.F32.S32 R0, R2 ;  /* 0x0000000200007245 */ /* 0x004fc80000201400 */
[----:B------:R-:W-:Y:S01]  /*a810*/  F2FP.BF16.F32.PACK_AB R0, RZ, R0 ;  /* 0x00000000ff00723e */ /* 0x000fe200000010ff */
[----:B------:R-:W-:Y:S06]  /*a820*/  BRA `(.L_x_16553) ;  /* 0x0000000c00587947 */ /* 0x000fec0003800000 */
.L_x_16554:
[----:B------:R-:W2:Y:S02]  /*a830*/  LDG.E.U16 R2, desc[UR36][R2.64] ;  /* 0x0000002402027981 */ /* 0x000ea4000c1e1500 */
[----:B--2---:R-:W0:Y:S02]  /*a840*/  I2F.S16 R0, R2 ;  /* 0x0000000200007306 */ /* 0x004e240000101400 */
[----:B0-----:R-:W-:Y:S01]  /*a850*/  F2FP.BF16.F32.PACK_AB R0, RZ, R0 ;  /* 0x00000000ff00723e */ /* 0x001fe200000010ff */
[----:B------:R-:W-:Y:S06]  /*a860*/  BRA `(.L_x_16553) ;  /* 0x0000000c00487947 */ /* 0x000fec0003800000 */
.L_x_16549:
        /* <DEDUP_REMOVED lines=9> */
.L_x_16557:
[----:B------:R-:W2:Y:S02]  /*a900*/  LDG.E.U16 R0, desc[UR36][R2.64] ;  /* 0x0000002402007981 */ /* 0x000ea4000c1e1500 */
[----:B--2---:R-:W-:-:S05]  /*a910*/  HADD2.F32 R0, -RZ, R0.H0_H0 ;  /* 0x20000000ff007230 */ /* 0x004fca0000004100 */
[----:B------:R-:W-:Y:S01]  /*a920*/  F2FP.BF16.F32.PACK_AB R0, RZ, R0 ;  /* 0x00000000ff00723e */ /* 0x000fe200000010ff */
[----:B------:R-:W-:Y:S06]  /*a930*/  BRA `(.L_x_16553) ;  /* 0x0000000c00147947 */ /* 0x000fec0003800000 */
.L_x_16556:
        /* <DEDUP_REMOVED lines=9> */
.L_x_16559:
[----:B------:R-:W2:Y:S02]  /*a9d0*/  LDG.E.U16 R2, desc[UR36][R2.64] ;  /* 0x0000002402027981 */ /* 0x000ea4000c1e1500 */
[----:B--2---:R-:W-:-:S05]  /*a9e0*/  HADD2.F32 R0, -RZ, R2.H0_H0 ;  /* 0x20000002ff007230 */ /* 0x004fca0000004100 */
[----:B------:R-:W-:Y:S01]  /*a9f0*/  F2FP.BF16.F32.PACK_AB R0, RZ, R0 ;  /* 0x00000000ff00723e */ /* 0x000fe200000010ff */
[----:B------:R-:W-:Y:S06]  /*aa00*/  BRA `(.L_x_16553) ;  /* 0x0000000800e07947 */ /* 0x000fec0003800000 */
.L_x_16558:
        /* <DEDUP_REMOVED lines=8> */
.L_x_16548:
        /* <DEDUP_REMOVED lines=13> */
.L_x_16562:
        /* <DEDUP_REMOVED lines=8> */
.L_x_16561:
        /* <DEDUP_REMOVED lines=28> */
.L_x_16564:
        /* <DEDUP_REMOVED lines=15> */
.L_x_16563:
[----:B------:R0:W5:Y:S01]  /*ae90*/  LDG.E.U16 R0, desc[UR36][R2.64] ;  /* 0x0000002402007981 */ /* 0x000162000c1e1500 */
[----:B------:R-:W-:Y:S05]  /*aea0*/  BRA `(.L_x_16553) ;  /* 0x0000000400b87947 */ /* 0x000fea0003800000 */
.L_x_16560:
        /* <DEDUP_REMOVED lines=12> */
.L_x_16567:
        /* <DEDUP_REMOVED lines=21> */
.L_x_16571:
[----:B------:R-:W-:Y:S05]  /*b0c0*/  BSYNC B1 ;  /* 0x0000000000017941 */ /* 0x000fea0003800000 */
.L_x_16570:
[----:B------:R-:W-:Y:S01]  /*b0d0*/  LEA R3, R0, 0x3b800000, 0x17 ;  /* 0x3b80000000037811 */ /* 0x000fe200078eb8ff */
[----:B------:R-:W-:-:S05]  /*b0e0*/  IMAD.SHL.U32 R0, R2, 0x100000, RZ ;  /* 0x0010000002007824 */ /* 0x000fca00078e00ff */
[----:B------:R-:W-:-:S07]  /*b0f0*/  LOP3.LUT R0, R3, R0, R4, 0xfe, !PT ;  /* 0x0000000003007212 */ /* 0x000fce00078efe04 */
.L_x_16569:
[----:B------:R-:W-:Y:S05]  /*b100*/  BSYNC B0 ;  /* 0x0000000000007941 */ /* 0x000fea0003800000 */
.L_x_16568:
[----:B------:R-:W-:Y:S01]  /*b110*/  F2FP.BF16.F32.PACK_AB R0, RZ, R0 ;  /* 0x00000000ff00723e */ /* 0x000fe200000010ff */
[----:B------:R-:W-:Y:S06]  /*b120*/  BRA `(.L_x_16553) ;  /* 0x0000000400187947 */ /* 0x000fec0003800000 */
.L_x_16566:
        /* <DEDUP_REMOVED lines=21> */
.L_x_16575:
[----:B------:R-:W-:Y:S05]  /*b280*/  BSYNC B1 ;  /* 0x0000000000017941 */ /* 0x000fea0003800000 */
.L_x_16574:
[----:B------:R-:W-:Y:S01]  /*b290*/  LEA R3, R0, 0x37800000, 0x17 ;  /* 0x3780000000037811 */ /* 0x000fe200078eb8ff */
[----:B------:R-:W-:-:S05]  /*b2a0*/  IMAD.SHL.U32 R0, R2, 0x200000, RZ ;  /* 0x0020000002007824 */ /* 0x000fca00078e00ff */
[----:B------:R-:W-:-:S07]  /*b2b0*/  LOP3.LUT R0, R3, R0, R4, 0xfe, !PT ;  /* 0x0000000003007212 */ /* 0x000fce00078efe04 */
.L_x_16573:
[----:B------:R-:W-:Y:S05]  /*b2c0*/  BSYNC B0 ;  /* 0x0000000000007941 */ /* 0x000fea0003800000 */
.L_x_16572:
[----:B------:R-:W-:Y:S01]  /*b2d0*/  F2FP.BF16.F32.PACK_AB R0, RZ, R0 ;  /* 0x00000000ff00723e */ /* 0x000fe200000010ff */
[----:B------:R-:W-:Y:S06]  /*b2e0*/  BRA `(.L_x_16553) ;  /* 0x0000000000a87947 */ /* 0x000fec0003800000 */
.L_x_16565:
        /* <DEDUP_REMOVED lines=14> */
.L_x_16579:
[----:B------:R-:W-:Y:S05]  /*b3d0*/  BSYNC B0 ;  /* 0x0000000000007941 */ /* 0x000fea0003800000 */
.L_x_16578:
[----:B------:R-:W-:Y:S01]  /*b3e0*/  F2FP.BF16.F32.PACK_AB R0, RZ, R0 ;  /* 0x00000000ff00723e */ /* 0x000fe200000010ff */
[----:B------:R-:W-:Y:S06]  /*b3f0*/  BRA `(.L_x_16553) ;  /* 0x0000000000647947 */ /* 0x000fec0003800000 */
.L_x_16552:
        /* <DEDUP_REMOVED lines=16> */
.L_x_16580:
[----:B------:R-:W-:Y:S01]  /*b500*/  PRMT R0, RZ, 0x7610, R0 ;  /* 0x00007610ff007816 */ /* 0x000fe20000000000 */
[----:B------:R-:W-:Y:S06]  /*b510*/  BRA `(.L_x_16553) ;  /* 0x00000000001c7947 */ /* 0x000fec0003800000 */
.L_x_16577:
[----:B------:R-:W2:Y:S02]  /*b520*/  LDG.E.64 R2, desc[UR36][R2.64] ;  /* 0x0000002402027981 */ /* 0x000ea4000c1e1b00 */
[----:B--2---:R-:W0:Y:S02]  /*b530*/  I2F.U64 R0, R2 ;  /* 0x0000000200007312 */ /* 0x004e240000301000 */
[----:B0-----:R-:W-:Y:S01]  /*b540*/  F2FP.BF16.F32.PACK_AB R0, RZ, R0 ;  /* 0x00000000ff00723e */ /* 0x001fe200000010ff */
[----:B------:R-:W-:Y:S06]  /*b550*/  BRA `(.L_x_16553) ;  /* 0x00000000000c7947 */ /* 0x000fec0003800000 */
.L_x_16576:
[----:B------:R-:W2:Y:S02]  /*b560*/  LDG.E R2, desc[UR36][R2.64] ;  /* 0x0000002402027981 */ /* 0x000ea4000c1e1900 */
[----:B--2---:R-:W-:-:S04]  /*b570*/  I2FP.F32.U32 R0, R2 ;  /* 0x0000000200007245 */ /* 0x004fc80000201000 */
[----:B------:R-:W-:-:S07]  /*b580*/  F2FP.BF16.F32.PACK_AB R0, RZ, R0 ;  /* 0x00000000ff00723e */ /* 0x000fce00000010ff */
.L_x_16553:
[----:B------:R-:W1:Y:S01]  /*b590*/  LDC.U8 R4, c[0x0][0x421] ;  /* 0x00010840ff047b82 */ /* 0x000e620000000000 */
[----:B-----5:R-:W-:-:S05]  /*b5a0*/  IMAD.U32 R0, R0, 0x10000, RZ ;  /* 0x0001000000007824 */ /* 0x020fca00078e00ff */
        /* <DEDUP_REMOVED lines=15> */
.L_x_16584:
[----:B------:R-:W-:Y:S01]  /*b6a0*/  STG.E.U8 desc[UR36][R16.64], R2 ;  /* 0x0000000210007986 */ /* 0x000fe2000c101124 */
[----:B------:R-:W-:Y:S05]  /*b6b0*/  EXIT ;  /* 0x000000000000794d */ /* 0x000fea0003800000 */
.L_x_16583:
        /* <DEDUP_REMOVED lines=9> */
.L_x_16587:
[----:B------:R-:W-:Y:S01]  /*b750*/  STG.E desc[UR36][R16.64], R2 ;  /* 0x0000000210007986 */ /* 0x000fe2000c101924 */
[----:B------:R-:W-:Y:S05]  /*b760*/  EXIT ;  /* 0x000000000000794d */ /* 0x000fea0003800000 */
.L_x_16586:
[----:B------:R-:W-:Y:S01]  /*b770*/  STG.E.U16 desc[UR36][R16.64], R2 ;  /* 0x0000000210007986 */ /* 0x000fe2000c101524 */
[----:B------:R-:W-:Y:S05]  /*b780*/  EXIT ;  /* 0x000000000000794d */ /* 0x000fea0003800000 */
.L_x_16582:
[----:B------:R-:W-:-:S13]  /*b790*/  ISETP.GT.AND P1, PT, R3, 0x6, PT ;  /* 0x000000060300780c */ /* 0x000fda0003f24270 */
[----:B------:R-:W-:Y:S05]  /*b7a0*/  @P1 BRA `(.L_x_16588) ;  /* 0x00000000002c1947 */ /* 0x000fea0003800000 */
[----:B------:R-:W-:-:S13]  /*b7b0*/  ISETP.NE.AND P0, PT, R3, 0x5, PT ;  /* 0x000000050300780c */ /* 0x000fda0003f05270 */
[----:B------:R-:W-:Y:S05]  /*b7c0*/  @!P0 BRA `(.L_x_16589) ;  /* 0x0000000000148947 */ /* 0x000fea0003800000 */
[----:B------:R-:W-:-:S13]  /*b7d0*/  ISETP.NE.AND P0, PT, R3, 0x6, PT ;  /* 0x000000060300780c */ /* 0x000fda0003f05270 */
[----:B------:R-:W-:Y:S05]  /*b7e0*/  @P0 BRA `(.L_x_16585) ;  /* 0x0000000800700947 */ /* 0x000fea0003800000 */
[----:B------:R-:W-:-:S05]  /*b7f0*/  FSET.BF.EQ.FTZ.AND R3, R0, RZ, PT ;  /* 0x000000ff0003720a */ /* 0x000fca0003812000 */
[----:B------:R-:W-:Y:S01]  /*b800*/  STG.E desc[UR36][R16.64], R3 ;  /* 0x0000000310007986 */ /* 0x000fe2000c101924 */
[----:B------:R-:W-:Y:S05]  /*b810*/  EXIT ;  /* 0x000000000000794d */ /* 0x000fea0003800000 */
.L_x_16589:
[----:B------:R-:W-:-:S04]  /*b820*/  FSET.BF.EQ.FTZ.AND R0, R0, RZ, PT ;  /* 0x000000ff0000720a */ /* 0x000fc80003812000 */
[----:B------:R-:W-:-:S05]  /*b830*/  F2FP.F16.F32.PACK_AB R0, RZ, R0 ;  /* 0x00000000ff00723e */ /* 0x000fca00000000ff */
[----:B------:R-:W-:Y:S01]  /*b840*/  STG.E.U16 desc[UR36][R16.64], R0 ;  /* 0x0000000010007986 */ /* 0x000fe2000c101524 */
[----:B------:R-:W-:Y:S05]  /*b850*/  EXIT ;  /* 0x000000000000794d */ /* 0x000fea0003800000 */
.L_x_16588:
        /* <DEDUP_REMOVED lines=8> */
[----:B------:R-:W-:Y:S01]  /*b8e0*/  STG.E.64 desc[UR36][R16.64], R2 ;  /* 0x0000000210007986 */ /* 0x000fe2000c101b24 */
[----:B------:R-:W-:Y:S05]  /*b8f0*/  EXIT ;  /* 0x000000000000794d */ /* 0x000fea0003800000 */
.L_x_16591:
[----:B------:R-:W-:-:S04]  /*b900*/  FSET.BF.EQ.FTZ.AND R0, R0, RZ, PT ;  /* 0x000000ff0000720a */ /* 0x000fc80003812000 */
[----:B------:R-:W-:-:S04]  /*b910*/  F2FP.F16.F32.PACK_AB R3, RZ, R0 ;  /* 0x00000000ff03723e */ /* 0x000fc800000000ff */
[----:B------:R-:W-:-:S05]  /*b920*/  PRMT R3, R3, 0x5410, RZ ;  /* 0x0000541003037816 */ /* 0x000fca00000000ff */
[----:B------:R-:W-:Y:S01]  /*b930*/  STG.E desc[UR36][R16.64], R3 ;  /* 0x0000000310007986 */ /* 0x000fe2000c101924 */
[----:B------:R-:W-:Y:S05]  /*b940*/  EXIT ;  /* 0x000000000000794d */ /* 0x000fea0003800000 */
.L_x_16590:
[----:B------:R-:W-:Y:S01]  /*b950*/  FSEL R3, RZ, 1.875, P0 ;  /* 0x3ff00000ff037808 */ /* 0x000fe20000000000 */
[----:B------:R-:W-:-:S05]  /*b960*/  IMAD.MOV.U32 R2, RZ, RZ, RZ ;  /* 0x000000ffff027224 */ /* 0x000fca00078e00ff */
[----:B------:R-:W-:Y:S01]  /*b970*/  STG.E.64 desc[UR36][R16.64], R2 ;  /* 0x0000000210007986 */ /* 0x000fe2000c101b24 */
[----:B------:R-:W-:Y:S05]  /*b980*/  EXIT ;  /* 0x000000000000794d */ /* 0x000fea0003800000 */
.L_x_16581:
        /* <DEDUP_REMOVED lines=10> */
.L_x_16594:
[----:B------:R-:W-:Y:S02]  /*ba30*/  FSEL R5, RZ, 1.875, P0 ;  /* 0x3ff00000ff057808 */ /* 0x000fe40000000000 */
[----:B------:R-:W-:Y:S01]  /*ba40*/  CS2R R6, SRZ ;  /* 0x0000000000067805 */ /* 0x000fe2000001ff00 */
[----:B------:R-:W-:-:S05]  /*ba50*/  IMAD.MOV.U32 R4, RZ, RZ, RZ ;  /* 0x000000ffff047224 */ /* 0x000fca00078e00ff */
[----:B------:R-:W-:Y:S01]  /*ba60*/  STG.E.128 desc[UR36][R16.64], R4 ;  /* 0x0000000410007986 */ /* 0x000fe2000c101d24 */
[----:B------:R-:W-:Y:S05]  /*ba70*/  EXIT ;  /* 0x000000000000794d */ /* 0x000fea0003800000 */
.L_x_16593:
        /* <DEDUP_REMOVED lines=18> */
.L_x_16598:
[----:B------:R-:W-:Y:S05]  /*bba0*/  BSYNC B0 ;  /* 0x0000000000007941 */ /* 0x000fea0003800000 */
.L_x_16597:
[----:B------:R-:W-:Y:S01]  /*bbb0*/  STG.E.U8 desc[UR36][R16.64], R3 ;  /* 0x0000000310007986 */ /* 0x000fe2000c101124 */
[----:B------:R-:W-:Y:S05]  /*bbc0*/  EXIT ;  /* 0x000000000000794d */ /* 0x000fea0003800000 */
.L_x_16596:
[----:B------:R-:W-:-:S04]  /*bbd0*/  FSET.BF.EQ.FTZ.AND R5, R0, RZ, PT ;  /* 0x000000ff0005720a */ /* 0x000fc80003812000 */
        /* <DEDUP_REMOVED lines=13> */
.L_x_16599:
[----:B------:R-:W-:Y:S01]  /*bcb0*/  IMAD.MOV.U32 R3, RZ, RZ, 0x7f ;  /* 0x0000007fff037424 */ /* 0x000fe200078e00ff */
[----:B------:R-:W-:-:S04]  /*bcc0*/  ISETP.GT.U32.AND P0, PT, R5, 0x7f800000, PT ;  /* 0x7f8000000500780c */ /* 0x000fc80003f04070 */
[----:B------:R-:W-:-:S05]  /*bcd0*/  SEL R3, R3, 0x7c, P0 ;  /* 0x0000007c03037807 */ /* 0x000fca0000000000 */
[----:B------:R-:W-:Y:S01]  /*bce0*/  STG.E.U8 desc[UR36][R16.64], R3 ;  /* 0x0000000310007986 */ /* 0x000fe2000c101124 */
[----:B------:R-:W-:Y:S05]  /*bcf0*/  EXIT ;  /* 0x000000000000794d */ /* 0x000fea0003800000 */
.L_x_16595:
[----:B------:R-:W-:-:S04]  /*bd00*/  FSET.BF.EQ.FTZ.AND R0, R0, RZ, PT ;  /* 0x000000ff0000720a */ /* 0x000fc80003812000 */
[----:B------:R-:W-:-:S05]  /*bd10*/  F2FP.BF16.F32.PACK_AB R0, RZ, R0 ;  /* 0x00000000ff00723e */ /* 0x000fca00000010ff */
[----:B------:R-:W-:Y:S01]  /*bd20*/  STG.E.U16 desc[UR36][R16.64], R0 ;  /* 0x0000000010007986 */ /* 0x000fe2000c101524 */
[----:B------:R-:W-:Y:S05]  /*bd30*/  EXIT ;  /* 0x000000000000794d */ /* 0x000fea0003800000 */
.L_x_16592:
        /* <DEDUP_REMOVED lines=10> */
.L_x_16602:
        /* <DEDUP_REMOVED lines=16> */
.L_x_16605:
[----:B------:R-:W-:-:S07]  /*bee0*/  PRMT R8, R0, 0x7610, R8 ;  /* 0x0000761000087816 */ /* 0x000fce0000000008 */
.L_x_16604:
[----:B------:R-:W-:Y:S05]  /*bef0*/  BSYNC B0 ;  /* 0x0000000000007941 */ /* 0x000fea0003800000 */
.L_x_16603:
[----:B------:R-:W-:Y:S01]  /*bf00*/  STG.E.U8 desc[UR36][R16.64], R8 ;  /* 0x0000000810007986 */ /* 0x000fe2000c101124 */
[----:B------:R-:W-:Y:S05]  /*bf10*/  EXIT ;  /* 0x000000000000794d */ /* 0x000fea0003800000 */
.L_x_16601:
        /* <DEDUP_REMOVED lines=16> */
.L_x_16608:
[----:B------:R-:W-:-:S07]  /*c020*/  PRMT R8, R0, 0x7610, R8 ;  /* 0x0000761000087816 */ /* 0x000fce0000000008 */
.L_x_16607:
[----:B------:R-:W-:Y:S05]  /*c030*/  BSYNC B0 ;  /* 0x0000000000007941 */ /* 0x000fea0003800000 */
.L_x_16606:
[----:B------:R-:W-:Y:S01]  /*c040*/  STG.E.U8 desc[UR36][R16.64], R8 ;  /* 0x0000000810007986 */ /* 0x000fe2000c101124 */
[----:B------:R-:W-:Y:S05]  /*c050*/  EXIT ;  /* 0x000000000000794d */ /* 0x000fea0003800000 */
.L_x_16600:
        /* <DEDUP_REMOVED lines=21> */
.L_x_16585:
        /* <DEDUP_REMOVED lines=16> */
.L_x_16611:
[----:B------:R-:W-:Y:S05]  /*c2b0*/  EXIT ;  /* 0x000000000000794d */ /* 0x000fea0003800000 */
.L_x_16610:
[----:B------:R-:W-:-:S05]  /*c2c0*/  IMAD.MOV.U32 R3, RZ, RZ, RZ ;  /* 0x000000ffff037224 */ /* 0x000fca00078e00ff */
[----:B------:R-:W-:Y:S01]  /*c2d0*/  STG.E.64 desc[UR36][R16.64], R2 ;  /* 0x0000000210007986 */ /* 0x000fe2000c101b24 */
[----:B------:R-:W-:Y:S05]  /*c2e0*/  EXIT ;  /* 0x000000000000794d */ /* 0x000fea0003800000 */
.L_x_16609:
[----:B------:R-:W-:Y:S01]  /*c2f0*/  STG.E desc[UR36][R16.64], R2 ;  /* 0x0000000210007986 */ /* 0x000fe2000c101924 */
[----:B------:R-:W-:Y:S05]  /*c300*/  EXIT ;  /* 0x000000000000794d */ /* 0x000fea0003800000 */
.L_x_16612:
        /* <DEDUP_REMOVED lines=15> */
.L_x_23624:


//--------------------- .text._ZN2at6native27unrolled_elementwise_kernelIZZZNS0_23logical_not_kernel_cudaERNS_18TensorIteratorBaseEENKUlvE0_clEvENKUlvE10_clEvEUlN3c108BFloat16EE_St5arrayIPcLm2EELi4E23TrivialOffsetCalculatorILi1EjESD_NS0_6memory12LoadWithCastILi1EEENSE_13StoreWithCastILi1EEEEEviT_T0_T2_T3_T4_T5_ --------------------------
	.section	.text._ZN2at6native27unrolled_elementwise_kernelIZZZNS0_23logical_not_kernel_cudaERNS_18TensorIteratorBaseEENKUlvE0_clEvENKUlvE10_clEvEUlN3c108BFloat16EE_St5arrayIPcLm2EELi4E23TrivialOffsetCalculatorILi1EjESD_NS0_6memory12LoadWithCastILi1EEENSE_13StoreWithCastILi1EEEEEviT_T0_T2_T3_T4_T5_,"ax",@progbits
	.align	128
        .global         _ZN2at6native27unrolled_elementwise_kernelIZZZNS0_23logical_not_kernel_cudaERNS_18TensorIteratorBaseEENKUlvE0_clEvENKUlvE10_clEvEUlN3c108BFloat16EE_St5arrayIPcLm2EELi4E23TrivialOffsetCalculatorILi1EjESD_NS0_6memory12LoadWithCastILi1EEENSE_13StoreWithCastILi1EEEEEviT_T0_T2_T3_T4_T5_
        .type           _ZN2at6native27unrolled_elementwise_kernelIZZZNS0_23logical_not_kernel_cudaERNS_18TensorIteratorBaseEENKUlvE0_clEvENKUlvE10_clEvEUlN3c108BFloat16EE_St5arrayIPcLm2EELi4E23TrivialOffsetCalculatorILi1EjESD_NS0_6memory12LoadWithCastILi1EEENSE_13StoreWithCastILi1EEEEEviT_T0_T2_T3_T4_T5_,@function
        .size           _ZN2at6native27unrolled_elementwise_kernelIZZZNS0_23logical_not_kernel_cudaERNS_18TensorIteratorBaseEENKUlvE0_clEvENKUlvE10_clEvEUlN3c108BFloat16EE_St5arrayIPcLm2EELi4E23TrivialOffsetCalculatorILi1EjESD_NS0_6memory12LoadWithCastILi1EEENSE_13StoreWithCastILi1EEEEEviT_T0_T2_T3_T4_T5_,(.L_x_23625 - _ZN2at6native27unrolled_elementwise_kernelIZZZNS0_23logical_not_kernel_cudaERNS_18TensorIteratorBaseEENKUlvE0_clEvENKUlvE10_clEvEUlN3c108BFloat16EE_St5arrayIPcLm2EELi4E23TrivialOffsetCalculatorILi1EjESD_NS0_6memory12LoadWithCastILi1EEENSE_13StoreWithCastILi1EEEEEviT_T0_T2_T3_T4_T5_)
        .other          _ZN2at6native27unrolled_elementwise_kernelIZZZNS0_23logical_not_kernel_cudaERNS_18TensorIteratorBaseEENKUlvE0_clEvENKUlvE10_clEvEUlN3c108BFloat16EE_St5arrayIPcLm2EELi4E23TrivialOffsetCalculatorILi1EjESD_NS0_6memory12LoadWithCastILi1EEENSE_13StoreWithCastILi1EEEEEviT_T0_T2_T3_T4_T5_,@"STO_CUDA_ENTRY STV_DEFAULT"
_ZN2at6native27unrolled_elementwise_kernelIZZZNS0_23logical_not_kernel_cudaERNS_18TensorIteratorBaseEENKUlvE0_clEvENKUlvE10_clEvEUlN3c108BFloat16EE_St5arrayIPcLm2EELi4E23TrivialOffsetCalculatorILi1EjESD_NS0_6memory12LoadWithCastILi1EEENSE_13StoreWithCastILi1EEEEEviT_T0_T2_T3_T4_T5_:
.text._ZN2at6native27unrolled_elementwise_kernelIZZZNS0_23logical_not_kernel_cudaERNS_18TensorIteratorBaseEENKUlvE0_clEvENKUlvE10_clEvEUlN3c108BFloat16EE_St5arrayIPcLm2EELi4E23TrivialOffsetCalculatorILi1EjESD_NS0_6memory12LoadWithCastILi1EEENSE_13StoreWithCastILi1EEEEEviT_T0_T2_T3_T4_T5_:
        /* <DEDUP_REMOVED lines=34> */
.L_x_16618:
[----:B------:R-:W2:Y:S02]  /*0220*/  LDG.E.U8 R4, desc[UR36][R4.64] ;  /* 0x0000002404047981 */ /* 0x000ea4000c1e1100 */
[----:B--2---:R-:W-:-:S04]  /*0230*/  I2FP.F32.U32 R0, R4 ;  /* 0x0000000400007245 */ /* 0x004fc80000201000 */
[----:B------:R-:W-:-:S04]  /*0240*/  F2FP.BF16.F32.PACK_AB R0, RZ, R0 ;  /* 0x00000000ff00723e */ /* 0x000fc800000010ff */
[----:B------:R-:W-:Y:S01]  /*0250*/  PRMT R22, R0, 0x7610, R22 ;  /* 0x0000761000167816 */ /* 0x000fe20000000016 */
[----:B------:R-:W-:Y:S06]  /*0260*/  BRA `(.L_x_16620) ;  /* 0x0000000c00cc7947 */ /* 0x000fec0003800000 */
.L_x_16617:
        /* <DEDUP_REMOVED lines=11> */
.L_x_16622:
[----:B------:R-:W2:Y:S02]  /*0320*/  LDG.E R4, desc[UR36][R4.64] ;  /* 0x0000002404047981 */ /* 0x000ea4000c1e1900 */
[----:B--2---:R-:W-:-:S04]  /*0330*/  I2FP.F32.S32 R0, R4 ;  /* 0x0000000400007245 */ /* 0x004fc80000201400 */
[----:B------:R-:W-:-:S04]  /*0340*/  F2FP.BF16.F32.PACK_AB R0, RZ, R0 ;  /* 0x00000000ff00723e */ /* 0x000fc800000010ff */
[----:B------:R-:W-:Y:S01]  /*0350*/  PRMT R22, R0, 0x7610, R22 ;  /* 0x0000761000167816 */ /* 0x000fe20000000016 */
[----:B------:R-:W-:Y:S06]  /*0360*/  BRA `(.L_x_16620) ;  /* 0x0000000c008c7947 */ /* 0x000fec0003800000 */
.L_x_16621:
[----:B------:R-:W2:Y:S02]  /*0370*/  LDG.E.U16 R4, desc[UR36][R4.64] ;  /* 0x0000002404047981 */ /* 0x000ea4000c1e1500 */
[----:B--2---:R-:W0:Y:S02]  /*0380*/  I2F.S16 R0, R4 ;  /* 0x0000000400007306 */ /* 0x004e240000101400 */
[----:B0-----:R-:W-:-:S04]  /*0390*/  F2FP.BF16.F32.PACK_AB R0, RZ, R0 ;  /* 0x00000000ff00723e */ /* 0x001fc800000010ff */
[----:B------:R-:W-:Y:S01]  /*03a0*/  PRMT R22, R0, 0x7610, R22 ;  /* 0x0000761000167816 */ /* 0x000fe20000000016 */
[----:B------:R-:W-:Y:S06]  /*03b0*/  BRA `(.L_x_16620) ;  /* 0x0000000c00787947 */ /* 0x000fec0003800000 */
.L_x_16616:
        /* <DEDUP_REMOVED lines=9> */
.L_x_16624:
[----:B------:R-:W2:Y:S02]  /*0450*/  LDG.E.U16 R0, desc[UR36][R4.64] ;  /* 0x0000002404007981 */ /* 0x000ea4000c1e1500 */
[----:B--2---:R-:W-:-:S05]  /*0460*/  HADD2.F32 R0, -RZ, R0.H0_H0 ;  /* 0x20000000ff007230 */ /* 0x004fca0000004100 */
[----:B------:R-:W-:-:S04]  /*0470*/  F2FP.BF16.F32.PACK_AB R0, RZ, R0 ;  /* 0x00000000ff00723e */ /* 0x000fc800000010ff */
[----:B------:R-:W-:Y:S01]  /*0480*/  PRMT R22, R0, 0x7610, R22 ;  /* 0x0000761000167816 */ /* 0x000fe20000000016 */
[----:B------:R-:W-:Y:S06]  /*0490*/  BRA `(.L_x_16620) ;  /* 0x0000000c00407947 */ /* 0x000fec0003800000 */
.L_x_16623:
        /* <DEDUP_REMOVED lines=9> */
.L_x_16626:
[----:B------:R-:W2:Y:S02]  /*0530*/  LDG.E.U16 R4, desc[UR36][R4.64] ;  /* 0x0000002404047981 */ /* 0x000ea4000c1e1500 */
[----:B--2---:R-:W-:-:S05]  /*0540*/  HADD2.F32 R0, -RZ, R4.H0_H0 ;  /* 0x20000004ff007230 */ /* 0x004fca0000004100 */
[----:B------:R-:W-:-:S04]  /*0550*/  F2FP.BF16.F32.PACK_AB R0, RZ, R0 ;  /* 0x00000000ff00723e */ /* 0x000fc800000010ff */
[----:B------:R-:W-:Y:S01]  /*0560*/  PRMT R22, R0, 0x7610, R22 ;  /* 0x0000761000167816 */ /* 0x000fe20000000016 */
[----:B------:R-:W-:Y:S06]  /*0570*/  BRA `(.L_x_16620) ;  /* 0x0000000c00087947 */ /* 0x000fec0003800000 */
.L_x_16625:
        /* <DEDUP_REMOVED lines=9> */
.L_x_16615:
        /* <DEDUP_REMOVED lines=14> */
.L_x_16629:
        /* <DEDUP_REMOVED lines=9> */
.L_x_16628:
        /* <DEDUP_REMOVED lines=28> */
.L_x_16631:
        /* <DEDUP_REMOVED lines=16> */
.L_x_16630:
[----:B------:R0:W5:Y:S01]  /*0a40*/  LDG.E.U16 R22, desc[UR36][R4.64] ;  /* 0x0000002404167981 */ /* 0x000162000c1e1500 */
[----:B------:R-:W-:Y:S05]  /*0a50*/  BRA `(.L_x_16620) ;  /* 0x0000000400d07947 */ /* 0x000fea0003800000 */
.L_x_16627:
        /* <DEDUP_REMOVED lines=13> */
.L_x_16634:
        /* <DEDUP_REMOVED lines=21> */
.L_x_16638:
[----:B------:R-:W-:Y:S05]  /*0c80*/  BSYNC B1 ;  /* 0x0000000000017941 */ /* 0x000fea0003800000 */
.L_x_16637:
[----:B------:R-:W-:Y:S01]  /*0c90*/  LEA R5, R0, 0x3b800000, 0x17 ;  /* 0x3b80000000057811 */ /* 0x000fe200078eb8ff */
[----:B------:R-:W-:-:S05]  /*0ca0*/  IMAD.SHL.U32 R0, R3, 0x100000, RZ ;  /* 0x0010000003007824 */ /* 0x000fca00078e00ff */
[----:B------:R-:W-:-:S07]  /*0cb0*/  LOP3.LUT R0, R5, R0, R6, 0xfe, !PT ;  /* 0x0000000005007212 */ /* 0x000fce00078efe06 */
.L_x_16636:
[----:B------:R-:W-:Y:S05]  /*0cc0*/  BSYNC B0 ;  /* 0x0000000000007941 */ /* 0x000fea0003800000 */
.L_x_16635:
[----:B------:R-:W-:-:S04]  /*0cd0*/  F2FP.BF16.F32.PACK_AB R0, RZ, R0 ;  /* 0x00000000ff00723e */ /* 0x000fc800000010ff */
[----:B------:R-:W-:Y:S01]  /*0ce0*/  PRMT R22, R0, 0x7610, R22 ;  /* 0x0000761000167816 */ /* 0x000fe20000000016 */
[----:B------:R-:W-:Y:S06]  /*0cf0*/  BRA `(.L_x_16620) ;  /* 0x0000000400287947 */ /* 0x000fec0003800000 */
.L_x_16633:
        /* <DEDUP_REMOVED lines=21> */
.L_x_16642:
[----:B------:R-:W-:Y:S05]  /*0e50*/  BSYNC B1 ;  /* 0x0000000000017941 */ /* 0x000fea0003800000 */
.L_x_16641:
[----:B------:R-:W-:Y:S01]  /*0e60*/  LEA R5, R0, 0x37800000, 0x17 ;  /* 0x3780000000057811 */ /* 0x000fe200078eb8ff */
[----:B------:R-:W-:-:S05]  /*0e70*/  IMAD.SHL.U32 R0, R3, 0x200000, RZ ;  /* 0x0020000003007824 */ /* 0x000fca00078e00ff */
[----:B------:R-:W-:-:S07]  /*0e80*/  LOP3.LUT R0, R5, R0, R6, 0xfe, !PT ;  /* 0x0000000005007212 */ /* 0x000fce00078efe06 */
.L_x_16640:
[----:B------:R-:W-:Y:S05]  /*0e90*/  BSYNC B0 ;  /* 0x0000000000007941 */ /* 0x000fea0003800000 */
.L_x_16639:
[----:B------:R-:W-:-:S04]  /*0ea0*/  F2FP.BF16.F32.PACK_AB R0, RZ, R0 ;  /* 0x00000000ff00723e */ /* 0x000fc800000010ff */
[----:B------:R-:W-:Y:S01]  /*0eb0*/  PRMT R22, R0, 0x7610, R22 ;  /* 0x0000761000167816 */ /* 0x000fe20000000016 */
[----:B------:R-:W-:Y:S06]  /*0ec0*/  BRA `(.L_x_16620) ;  /* 0x0000000000b47947 */ /* 0x000fec0003800000 */
.L_x_16632:
        /* <DEDUP_REMOVED lines=14> */
.L_x_16646:
[----:B------:R-:W-:Y:S05]  /*0fb0*/  BSYNC B0 ;  /* 0x0000000000007941 */ /* 0x000fea0003800000 */
.L_x_16645:
[----:B------:R-:W-:-:S04]  /*0fc0*/  F2FP.BF16.F32.PACK_AB R0, RZ, R0 ;  /* 0x00000000ff00723e */ /* 0x000fc800000010ff */
[----:B------:R-:W-:Y:S01]  /*0fd0*/  PRMT R22, R0, 0x7610, R22 ;  /* 0x0000761000167816 */ /* 0x000fe20000000016 */
[----:B------:R-:W-:Y:S06]  /*0fe0*/  BRA `(.L_x_16620) ;  /* 0x00000000006c7947 */ /* 0x000fec0003800000 */
.L_x_16619:
        /* <DEDUP_REMOVED lines=16> */
.L_x_16647:
[----:B------:R-:W-:Y:S01]  /*10f0*/  PRMT R22, RZ, 0x7610, R22 ;  /* 0x00007610ff167816 */ /* 0x000fe20000000016 */
[----:B------:R-:W-:Y:S06]  /*1100*/  BRA `(.L_x_16620) ;  /* 0x0000000000247947 */ /* 0x000fec0003800000 */
.L_x_16644:
[----:B------:R-:W2:Y:S02]  /*1110*/  LDG.E.64 R4, desc[UR36][R4.64] ;  /* 0x0000002404047981 */ /* 0x000ea4000c1e1b00 */
[----:B--2---:R-:W0:Y:S02]  /*1120*/  I2F.U64 R0, R4 ;  /* 0x0000000400007312 */ /* 0x004e240000301000 */
[----:B0-----:R-:W-:-:S04]  /*1130*/  F2FP.BF16.F32.PACK_AB R0, RZ, R0 ;  /* 0x00000000ff00723e */ /* 0x001fc800000010ff */
[----:B------:R-:W-:Y:S01]  /*1140*/  PRMT R22, R0, 0x7610, R22 ;  /* 0x0000761000167816 */ /* 0x000fe20000000016 */
[----:B------:R-:W-:Y:S06]  /*1150*/  BRA `(.L_x_16620) ;  /* 0x0000000000107947 */ /* 0x000fec0003800000 */
.L_x_16643:
[----:B------:R-:W2:Y:S02]  /*1160*/  LDG.E R4, desc[UR36][R4.64] ;  /* 0x0000002404047981 */ /* 0x000ea4000c1e1900 */
[----:B--2---:R-:W-:-:S04]  /*1170*/  I2FP.F32.U32 R0, R4 ;  /* 0x0000000400007245 */ /* 0x004fc80000201000 */
[----:B------:R-:W-:-:S04]  /*1180*/  F2FP.BF16.F32.PACK_AB R0, RZ, R0 ;  /* 0x00000000ff00723e */ /* 0x000fc800000010ff */
[----:B------:R-:W-:-:S07]  /*1190*/  PRMT R22, R0, 0x7610, R22 ;  /* 0x0000761000167816 */ /* 0x000fce0000000016 */
.L_x_16620:
[----:B------:R-:W1:Y:S02]  /*11a0*/  S2R R23, SR_TID.X ;  /* 0x0000000000177919 */ /* 0x000e640000002100 */
[----:B-1----:R-:W-:-:S07]  /*11b0*/  VIADD R23, R23, 0x80 ;  /* 0x0000008017177836 */ /* 0x002fce0000000000 */
.L_x_16614:
[----:B------:R-:W-:Y:S05]  /*11c0*/  BSYNC B6 ;  /* 0x0000000000067941 */ /* 0x000fea0003800000 */
.L_x_16613:
        /* <DEDUP_REMOVED lines=26> */
.L_x_16653:
[----:B------:R-:W2:Y:S02]  /*1370*/  LDG.E.U8 R4, desc[UR36][R4.64] ;  /* 0x0000002404047981 */ /* 0x000ea4000c1e1100 */
[----:B--2---:R-:W-:-:S04]  /*1380*/  I2FP.F32.U32 R0, R4 ;  /* 0x0000000400007245 */ /* 0x004fc80000201000 */
[----:B------:R-:W-:-:S04]  /*1390*/  F2FP.BF16.F32.PACK_AB R0, RZ, R0 ;  /* 0x00000000ff00723e */ /* 0x000fc800000010ff */
[----:B------:R-:W-:Y:S01]  /*13a0*/  PRMT R26, R0, 0x7610, R26 ;  /* 0x00007610001a7816 */ /* 0x000fe2000000001a */
[----:B------:R-:W-:Y:S06]  /*13b0*/  BRA `(.L_x_16655) ;  /* 0x0000000c00c87947 */ /* 0x000fec0003800000 */
.L_x_16652:
        /* <DEDUP_REMOVED lines=11> */
.L_x_16657:
[----:B------:R-:W2:Y:S02]  /*1470*/  LDG.E R4, desc[UR36][R4.64] ;  /* 0x0000002404047981 */ /* 0x000ea4000c1e1900 */
[----:B--2---:R-:W-:-:S04]  /*1480*/  I2FP.F32.S32 R0, R4 ;  /* 0x0000000400007245 */ /* 0x004fc80000201400 */
[----:B------:R-:W-:-:S04]  /*1490*/  F2FP.BF16.F32.PACK_AB R0, RZ, R0 ;  /* 0x00000000ff00723e */ /* 0x000fc800000010ff */
[----:B------:R-:W-:Y:S01]  /*14a0*/  PRMT R26, R0, 0x7610, R26 ;  /* 0x00007610001a7816 */ /* 0x000fe2000000001a */
[----:B------:R-:W-:Y:S06]  /*14b0*/  BRA `(.L_x_16655) ;  /* 0x0000000c00887947 */ /* 0x000fec0003800000 */
.L_x_16656:
[----:B------:R-:W2:Y:S02]  /*14c0*/  LDG.E.U16 R4, desc[UR36][R4.64] ;  /* 0x0000002404047981 */ /* 0x000ea4000c1e1500 */
[----:B--2---:R-:W0:Y:S02]  /*14d0*/  I2F.S16 R0, R4 ;  /* 0x0000000400007306 */ /* 0x004e240000101400 */
[----:B0-----:R-:W-:-:S04]  /*14e0*/  F2FP.BF16.F32.PACK_AB R0, RZ, R0 ;  /* 0x00000000ff00723e */ /* 0x001fc800000010ff */
[----:B------:R-:W-:Y:S01]  /*14f0*/  PRMT R26, R0, 0x7610, R26 ;  /* 0x00007610001a7816 */ /* 0x000fe2000000001a */
[----:B------:R-:W-:Y:S06]  /*1500*/  BRA `(.L_x_16655) ;  /* 0x0000000c00747947 */ /* 0x000fec0003800000 */
.L_x_16651:
        /* <DEDUP_REMOVED lines=9> */
.L_x_16659:
[----:B------:R-:W2:Y:S02]  /*15a0*/  LDG.E.U16 R0, desc[UR36][R4.64] ;  /* 0x0000002404007981 */ /* 0x000ea4000c1e1500 */
[----:B--2---:R-:W-:-:S05]  /*15b0*/  HADD2.F32 R0, -RZ, R0.H0_H0 ;  /* 0x20000000ff007230 */ /* 0x004fca0000004100 */
[----:B------:R-:W-:-:S04]  /*15c0*/  F2FP.BF16.F32.PACK_AB R0, RZ, R0 ;  /* 0x00000000ff00723e */ /* 0x000fc800000010ff */
[----:B------:R-:W-:Y:S01]  /*15d0*/  PRMT R26, R0, 0x7610, R26 ;  /* 0x00007610001a7816 */ /* 0x000fe2000000001a */
[----:B------:R-:W-:Y:S06]  /*15e0*/  BRA `(.L_x_16655) ;  /* 0x0000000c003c7947 */ /* 0x000fec0003800000 */
.L_x_16658:
        /* <DEDUP_REMOVED lines=9> */
.L_x_16661:
[----:B------:R-:W2:Y:S02]  /*1680*/  LDG.E.U16 R4, desc[UR36][R4.64] ;  /* 0x0000002404047981 */ /* 0x000ea4000c1e1500 */
[----:B--2---:R-:W-:-:S05]  /*1690*/  HADD2.F32 R0, -RZ, R4.H0_H0 ;  /* 0x20000004ff007230 */ /* 0x004fca0000004100 */
[----:B------:R-:W-:-:S04]  /*16a0*/  F2FP.BF16.F32.PACK_AB R0, RZ, R0 ;  /* 0x00000000ff00723e */ /* 0x000fc800000010ff */
[----:B------:R-:W-:Y:S01]  /*16b0*/  PRMT R26, R0, 0x7610, R26 ;  /* 0x00007610001a7816 */ /* 0x000fe2000000001a */
[----:B------:R-:W-:Y:S06]  /*16c0*/  BRA `(.L_x_16655) ;  /* 0x0000000c00047947 */ /* 0x000fec0003800000 */
.L_x_16660:
        /* <DEDUP_REMOVED lines=9> */
.L_x_16650:
        /* <DEDUP_REMOVED lines=14> */
.L_x_16664:
        /* <DEDUP_REMOVED lines=9> */
.L_x_16663:
        /* <DEDUP_REMOVED lines=28> */
.L_x_16666:
        /* <DEDUP_REMOVED lines=15> */
.L_x_16665:
[----:B------:R0:W5:Y:S01]  /*1b80*/  LDG.E.U16 R26, desc[UR36][R4.64] ;  /* 0x00000024041a7981 */ /* 0x000162000c1e1500 */
[----:B------:R-:W-:Y:S05]  /*1b90*/  BRA `(.L_x_16655) ;  /* 0x0000000400d07947 */ /* 0x000fea0003800000 */
.L_x_16662:
        /* <DEDUP_REMOVED lines=13> */
.L_x_16669:
        /* <DEDUP_REMOVED lines=21> */
.L_x_16673:
[----:B------:R-:W-:Y:S05]  /*1dc0*/  BSYNC B1 ;  /* 0x0000000000017941 */ /* 0x000fea0003800000 */
.L_x_16672:
[----:B------:R-:W-:Y:S01]  /*1dd0*/  LEA R5, R0, 0x3b800000, 0x17 ;  /* 0x3b80000000057811 */ /* 0x000fe200078eb8ff */
[----:B------:R-:W-:-:S05]  /*1de0*/  IMAD.SHL.U32 R0, R3, 0x100000, RZ ;  /* 0x0010000003007824 */ /* 0x000fca00078e00ff */
[----:B------:R-:W-:-:S07]  /*1df0*/  LOP3.LUT R0, R5, R0, R6, 0xfe, !PT ;  /* 0x0000000005007212 */ /* 0x000fce00078efe06 */
.L_x_16671:
[----:B------:R-:W-:Y:S05]  /*1e00*/  BSYNC B0 ;  /* 0x0000000000007941 */ /* 0x000fea0003800000 */
.L_x_16670:
[----:B------:R-:W-:-:S04]  /*1e10*/  F2FP.BF16.F32.PACK_AB R0, RZ, R0 ;  /* 0x00000000ff00723e */ /* 0x000fc800000010ff */
[----:B------:R-:W-:Y:S01]  /*1e20*/  PRMT R26, R0, 0x7610, R26 ;  /* 0x00007610001a7816 */ /* 0x000fe2000000001a */
[----:B------:R-:W-:Y:S06]  /*1e30*/  BRA `(.L_x_16655) ;  /* 0x0000000400287947 */ /* 0x000fec0003800000 */
.L_x_16668:
        /* <DEDUP_REMOVED lines=21> */
.L_x_16677:
[----:B------:R-:W-:Y:S05]  /*1f90*/  BSYNC B1 ;  /* 0x0000000000017941 */ /* 0x000fea0003800000 */
.L_x_16676:
[----:B------:R-:W-:Y:S01]  /*1fa0*/  LEA R5, R0, 0x37800000, 0x17 ;  /* 0x3780000000057811 */ /* 0x000fe200078eb8ff */
[----:B------:R-:W-:-:S05]  /*1fb0*/  IMAD.SHL.U32 R0, R3, 0x200000, RZ ;  /* 0x0020000003007824 */ /* 0x000fca00078e00ff */
[----:B------:R-:W-:-:S07]  /*1fc0*/  LOP3.LUT R0, R5, R0, R6, 0xfe, !PT ;  /* 0x0000000005007212 */ /* 0x000fce00078efe06 */
.L_x_16675:
[----:B------:R-:W-:Y:S05]  /*1fd0*/  BSYNC B0 ;  /* 0x0000000000007941 */ /* 0x000fea0003800000 */
.L_x_16674:
[----:B------:R-:W-:-:S04]  /*1fe0*/  F2FP.BF16.F32.PACK_AB R0, RZ, R0 ;  /* 0x00000000ff00723e */ /* 0x000fc800000010ff */
[----:B------:R-:W-:Y:S01]  /*1ff0*/  PRMT R26, R0, 0x7610, R26 ;  /* 0x00007610001a7816 */ /* 0x000fe2000000001a */
[----:B------:R-:W-:Y:S06]  /*2000*/  BRA `(.L_x_16655) ;  /* 0x0000000000b47947 */ /* 0x000fec0003800000 */
.L_x_16667:
        /* <DEDUP_REMOVED lines=14> */
.L_x_16681:
[----:B------:R-:W-:Y:S05]  /*20f0*/  BSYNC B0 ;  /* 0x0000000000007941 */ /* 0x000fea0003800000 */
.L_x_16680:
[----:B------:R-:W-:-:S04]  /*2100*/  F2FP.BF16.F32.PACK_AB R0, RZ, R0 ;  /* 0x00000000ff00723e */ /* 0x000fc800000010ff */
[----:B------:R-:W-:Y:S01]  /*2110*/  PRMT R26, R0, 0x7610, R26 ;  /* 0x00007610001a7816 */ /* 0x000fe2000000001a */
[----:B------:R-:W-:Y:S06]  /*2120*/  BRA `(.L_x_16655) ;  /* 0x00000000006c7947 */ /* 0x000fec0003800000 */
.L_x_16654:
        /* <DEDUP_REMOVED lines=16> */
.L_x_16682:
[----:B------:R-:W-:Y:S01]  /*2230*/  PRMT R26, RZ, 0x7610, R26 ;  /* 0x00007610ff1a7816 */ /* 0x000fe2000000001a */
[----:B------:R-:W-:Y:S06]  /*2240*/  BRA `(.L_x_16655) ;  /* 0x0000000000247947 */ /* 0x000fec0003800000 */
.L_x_16679:
[----:B------:R-:W2:Y:S02]  /*2250*/  LDG.E.64 R4, desc[UR36][R4.64] ;  /* 0x0000002404047981 */ /* 0x000ea4000c1e1b00 */
[----:B--2---:R-:W0:Y:S02]  /*2260*/  I2F.U64 R0, R4 ;  /* 0x0000000400007312 */ /* 0x004e240000301000 */
[----:B0-----:R-:W-:-:S04]  /*2270*/  F2FP.BF16.F32.PACK_AB R0, RZ, R0 ;  /* 0x00000000ff00723e */ /* 0x001fc800000010ff */
[----:B------:R-:W-:Y:S01]  /*2280*/  PRMT R26, R0, 0x7610, R26 ;  /* 0x00007610001a7816 */ /* 0x000fe2000000001a */
[----:B------:R-:W-:Y:S06]  /*2290*/  BRA `(.L_x_16655) ;  /* 0x0000000000107947 */ /* 0x000fec0003800000 */
.L_x_16678:
[----:B------:R-:W2:Y:S02]  /*22a0*/  LDG.E R4, desc[UR36][R4.64] ;  /* 0x0000002404047981 */ /* 0x000ea4000c1e1900 */
[----:B--2---:R-:W-:-:S04]  /*22b0*/  I2FP.F32.U32 R0, R4 ;  /* 0x0000000400007245 */ /* 0x004fc80000201000 */
[----:B------:R-:W-:-:S04]  /*22c0*/  F2FP.BF16.F32.PACK_AB R0, RZ, R0 ;  /* 0x00000000ff00723e */ /* 0x000fc800000010ff */
[----:B------:R-:W-:-:S07]  /*22d0*/  PRMT R26, R0, 0x7610, R26 ;  /* 0x00007610001a7816 */ /* 0x000fce000000001a */
.L_x_16655:
[----:B------:R-:W-:-:S07]  /*22e0*/  VIADD R23, R23, 0x80 ;  /* 0x0000008017177836 */ /* 0x000fce0000000000 */
.L_x_16649:
[----:B------:R-:W-:Y:S05]  /*22f0*/  BSYNC B6 ;  /* 0x0000000000067941 */ /* 0x000fea0003800000 */
.L_x_16648:
        /* <DEDUP_REMOVED lines=28> */
.L_x_16688:
[----:B------:R-:W2:Y:S02]  /*24c0*/  LDG.E.U8 R4, desc[UR36][R4.64] ;  /* 0x0000002404047981 */ /* 0x000ea4000c1e1100 */
[----:B--2---:R-:W-:-:S04]  /*24d0*/  I2FP.F32.U32 R0, R4 ;  /* 0x0000000400007245 */ /* 0x004fc80000201000 */
[----:B------:R-:W-:-:S04]  /*24e0*/  F2FP.BF16.F32.PACK_AB R0, RZ, R0 ;  /* 0x00000000ff00723e */ /* 0x000fc800000010ff */
[----:B------:R-:W-:Y:S01]  /*24f0*/  PRMT R18, R0, 0x7610, R18 ;  /* 0x0000761000127816 */ /* 0x000fe20000000012 */
[----:B------:R-:W-:Y:S06]  /*2500*/  BRA `(.L_x_16690) ;  /* 0x0000000c00c87947 */ /* 0x000fec0003800000 */
.L_x_16687:
        /* <DEDUP_REMOVED lines=11> */
.L_x_16692:
[----:B------:R-:W2:Y:S02]  /*25c0*/  LDG.E R4, desc[UR36][R4.64] ;  /* 0x0000002404047981 */ /* 0x000ea4000c1e1900 */
[----:B--2---:R-:W-:-:S04]  /*25d0*/  I2FP.F32.S32 R0, R4 ;  /* 0x0000000400007245 */ /* 0x004fc80000201400 */
[----:B------:R-:W-:-:S04]  /*25e0*/  F2FP.BF16.F32.PACK_AB R0, RZ, R0 ;  /* 0x00000000ff00723e */ /* 0x000fc800000010ff */
[----:B------:R-:W-:Y:S01]  /*25f0*/  PRMT R18, R0, 0x7610, R18 ;  /* 0x0000761000127816 */ /* 0x000fe20000000012 */
[----:B------:R-:W-:Y:S06]  /*2600*/  BRA `(.L_x_16690) ;  /* 0x0000000c00887947 */ /* 0x000fec0003800000 */
.L_x_16691:
[----:B------:R-:W2:Y:S02]  /*2610*/  LDG.E.U16 R4, desc[UR36][R4.64] ;  /* 0x0000002404047981 */ /* 0x000ea4000c1e1500 */
[----:B--2---:R-:W0:Y:S02]  /*2620*/  I2F.S16 R0, R4 ;  /* 0x0000000400007306 */ /* 0x004e240000101400 */
[----:B0-----:R-:W-:-:S04]  /*2630*/  F2FP.BF16.F32.PACK_AB R0, RZ, R0 ;  /* 0x00000000ff00723e */ /* 0x001fc800000010ff */
[----:B------:R-:W-:Y:S01]  /*2640*/  PRMT R18, R0, 0x7610, R18 ;  /* 0x0000761000127816 */ /* 0x000fe20000000012 */
[----:B------:R-:W-:Y:S06]  /*2650*/  BRA `(.L_x_16690) ;  /* 0x0000000c00747947 */ /* 0x000fec0003800000 */
.L_x_16686:
        /* <DEDUP_REMOVED lines=9> */
.L_x_16694:
[----:B------:R-:W2:Y:S02]  /*26f0*/  LDG.E.U16 R0, desc[UR36][R4.64] ;  /* 0x0000002404007981 */ /* 0x000ea4000c1e1500 */
[----:B--2---:R-:W-:-:S05]  /*2700*/  HADD2.F32 R0, -RZ, R0.H0_H0 ;  /* 0x20000000ff007230 */ /* 0x004fca0000004100 */
[----:B------:R-:W-:-:S04]  /*2710*/  F2FP.BF16.F32.PACK_AB R0, RZ, R0 ;  /* 0x00000000ff00723e */ /* 0x000fc800000010ff */
[----:B------:R-:W-:Y:S01]  /*2720*/  PRMT R18, R0, 0x7610, R18 ;  /* 0x0000761000127816 */ /* 0x000fe20000000012 */
[----:B------:R-:W-:Y:S06]  /*2730*/  BRA `(.L_x_16690) ;  /* 0x0000000c003c7947 */ /* 0x000fec0003800000 */
.L_x_16693:
        /* <DEDUP_REMOVED lines=9> */
.L_x_16696:
[----:B------:R-:W2:Y:S02]  /*27d0*/  LDG.E.U16 R4, desc[UR36][R4.64] ;  /* 0x0000002404047981 */ /* 0x000ea4000c1e1500 */
[----:B--2---:R-:W-:-:S05]  /*27e0*/  HADD2.F32 R0, -RZ, R4.H0_H0 ;  /* 0x20000004ff007230 */ /* 0x004fca0000004100 */
[----:B------:R-:W-:-:S04]  /*27f0*/  F2FP.BF16.F32.PACK_AB R0, RZ, R0 ;  /* 0x00000000ff00723e */ /* 0x000fc800000010ff */
[----:B------:R-:W-:Y:S01]  /*2800*/  PRMT R18, R0, 0x7610, R18 ;  /* 0x0000761000127816 */ /* 0x000fe20000000012 */
[----:B------:R-:W-:Y:S06]  /*2810*/  BRA `(.L_x_16690) ;  /* 0x0000000c00047947 */ /* 0x000fec0003800000 */
.L_x_16695:
        /* <DEDUP_REMOVED lines=9> */
.L_x_16685:
        /* <DEDUP_REMOVED lines=14> */
.L_x_16699:
        /* <DEDUP_REMOVED lines=9> */
.L_x_16698:
        /* <DEDUP_REMOVED lines=28> */
.L_x_16701:
        /* <DEDUP_REMOVED lines=15> */
.L_x_16700:
[----:B------:R0:W5:Y:S01]  /*2cd0*/  LDG.E.U16 R18, desc[UR36][R4.64] ;  /* 0x0000002404127981 */ /* 0x000162000c1e1500 */
[----:B------:R-:W-:Y:S05]  /*2ce0*/  BRA `(.L_x_16690) ;  /* 0x0000000400d07947 */ /* 0x000fea0003800000 */
.L_x_16697:
        /* <DEDUP_REMOVED lines=13> */
.L_x_16704:
        /* <DEDUP_REMOVED lines=21> */
.L_x_16708:
[----:B------:R-:W-:Y:S05]  /*2f10*/  BSYNC B1 ;  /* 0x0000000000017941 */ /* 0x000fea0003800000 */
.L_x_16707:
[----:B------:R-:W-:Y:S01]  /*2f20*/  LEA R5, R0, 0x3b800000, 0x17 ;  /* 0x3b80000000057811 */ /* 0x000fe200078eb8ff */
[----:B------:R-:W-:-:S05]  /*2f30*/  IMAD.SHL.U32 R0, R3, 0x100000, RZ ;  /* 0x0010000003007824 */ /* 0x000fca00078e00ff */
[----:B------:R-:W-:-:S07]  /*2f40*/  LOP3.LUT R0, R5, R0, R6, 0xfe, !PT ;  /* 0x0000000005007212 */ /* 0x000fce00078efe06 */
.L_x_16706:
[----:B------:R-:W-:Y:S05]  /*2f50*/  BSYNC B0 ;  /* 0x0000000000007941 */ /* 0x000fea0003800000 */
.L_x_16705:
[----:B------:R-:W-:-:S04]  /*2f60*/  F2FP.BF16.F32.PACK_AB R0, RZ, R0 ;  /* 0x00000000ff00723e */ /* 0x000fc800000010ff */
[----:B------:R-:W-:Y:S01]  /*2f70*/  PRMT R18, R0, 0x7610, R18 ;  /* 0x0000761000127816 */ /* 0x000fe20000000012 */
[----:B------:R-:W-:Y:S06]  /*2f80*/  BRA `(.L_x_16690) ;  /* 0x0000000400287947 */ /* 0x000fec0003800000 */
.L_x_16703:
        /* <DEDUP_REMOVED lines=21> */
.L_x_16712:
[----:B------:R-:W-:Y:S05]  /*30e0*/  BSYNC B1 ;  /* 0x0000000000017941 */ /* 0x000fea0003800000 */
.L_x_16711:
[----:B------:R-:W-:Y:S01]  /*30f0*/  LEA R5, R0, 0x37800000, 0x17 ;  /* 0x3780000000057811 */ /* 0x000fe200078eb8ff */
[----:B------:R-:W-:-:S05]  /*3100*/  IMAD.SHL.U32 R0, R3, 0x200000, RZ ;  /* 0x0020000003007824 */ /* 0x000fca00078e00ff */
[----:B------:R-:W-:-:S07]  /*3110*/  LOP3.LUT R0, R5, R0, R6, 0xfe, !PT ;  /* 0x0000000005007212 */ /* 0x000fce00078efe06 */
.L_x_16710:
[----:B------:R-:W-:Y:S05]  /*3120*/  BSYNC B0 ;  /* 0x0000000000007941 */ /* 0x000fea0003800000 */
.L_x_16709:
[----:B------:R-:W-:-:S04]  /*3130*/  F2FP.BF16.F32.PACK_AB R0, RZ, R0 ;  /* 0x00000000ff00723e */ /* 0x000fc800000010ff */
[----:B------:R-:W-:Y:S01]  /*3140*/  PRMT R18, R0, 0x7610, R18 ;  /* 0x0000761000127816 */ /* 0x000fe20000000012 */
[----:B------:R-:W-:Y:S06]  /*3150*/  BRA `(.L_x_16690) ;  /* 0x0000000000b47947 */ /* 0x000fec0003800000 */
.L_x_16702:
        /* <DEDUP_REMOVED lines=14> */
.L_x_16716:
[----:B------:R-:W-:Y:S05]  /*3240*/  BSYNC B0 ;  /* 0x0000000000007941 */ /* 0x000fea0003800000 */
.L_x_16715:
[----:B------:R-:W-:-:S04]  /*3250*/  F2FP.BF16.F32.PACK_AB R0, RZ, R0 ;  /* 0x00000000ff00723e */ /* 0x000fc800000010ff */
[----:B------:R-:W-:Y:S01]  /*3260*/  PRMT R18, R0, 0x7610, R18 ;  /* 0x0000761000127816 */ /* 0x000fe20000000012 */
[----:B------:R-:W-:Y:S06]  /*3270*/  BRA `(.L_x_16690) ;  /* 0x00000000006c7947 */ /* 0x000fec0003800000 */
.L_x_16689:
        /* <DEDUP_REMOVED lines=16> */
.L_x_16717:
[----:B------:R-:W-:Y:S01]  /*3380*/  PRMT R18, RZ, 0x7610, R18 ;  /* 0x00007610ff127816 */ /* 0x000fe20000000012 */
[----:B------:R-:W-:Y:S06]  /*3390*/  BRA `(.L_x_16690) ;  /* 0x0000000000247947 */ /* 0x000fec0003800000 */
.L_x_16714:
[----:B------:R-:W2:Y:S02]  /*33a0*/  LDG.E.64 R4, desc[UR36][R4.64] ;  /* 0x0000002404047981 */ /* 0x000ea4000c1e1b00 */
[----:B--2---:R-:W0:Y:S02]  /*33b0*/  I2F.U64 R0, R4 ;  /* 0x0000000400007312 */ /* 0x004e240000301000 */
[----:B0-----:R-:W-:-:S04]  /*33c0*/  F2FP.BF16.F32.PACK_AB R0, RZ, R0 ;  /* 0x00000000ff00723e */ /* 0x001fc800000010ff */
[----:B------:R-:W-:Y:S01]  /*33d0*/  PRMT R18, R0, 0x7610, R18 ;  /* 0x0000761000127816 */ /* 0x000fe20000000012 */
[----:B------:R-:W-:Y:S06]  /*33e0*/  BRA `(.L_x_16690) ;  /* 0x0000000000107947 */ /* 0x000fec0003800000 */
.L_x_16713:
[----:B------:R-:W2:Y:S02]  /*33f0*/  LDG.E R4, desc[UR36][R4.64] ;  /* 0x0000002404047981 */ /* 0x000ea4000c1e1900 */
[----:B--2---:R-:W-:-:S04]  /*3400*/  I2FP.F32.U32 R0, R4 ;  /* 0x0000000400007245 */ /* 0x004fc80000201000 */
[----:B------:R-:W-:-:S04]  /*3410*/  F2FP.BF16.F32.PACK_AB R0, RZ, R0 ;  /* 0x00000000ff00723e */ /* 0x000fc800000010ff */
[----:B------:R-:W-:-:S07]  /*3420*/  PRMT R18, R0, 0x7610, R18 ;  /* 0x0000761000127816 */ /* 0x000fce0000000012 */
.L_x_16690:
[----:B------:R-:W-:-:S07]  /*3430*/  VIADD R23, R23, 0x80 ;  /* 0x0000008017177836 */ /* 0x000fce0000000000 */
.L_x_16684:
[----:B------:R-:W-:Y:S05]  /*3440*/  BSYNC B6 ;  /* 0x0000000000067941 */ /* 0x000fea0003800000 */
.L_x_16683:
        /* <DEDUP_REMOVED lines=25> */
.L_x_16723:
[----:B------:R-:W2:Y:S02]  /*35e0*/  LDG.E.U8 R4, desc[UR36][R4.64] ;  /* 0x0000002404047981 */ /* 0x000ea4000c1e1100 */
[----:B--2---:R-:W-:-:S04]  /*35f0*/  I2FP.F32.U32 R0, R4 ;  /* 0x0000000400007245 */ /* 0x004fc80000201000 */
[----:B------:R-:W-:-:S04]  /*3600*/  F2FP.BF16.F32.PACK_AB R0, RZ, R0 ;  /* 0x00000000ff00723e */ /* 0x000fc800000010ff */
[----:B------:R-:W-:Y:S01]  /*3610*/  PRMT R19, R0, 0x7610, R19 ;  /* 0x0000761000137816 */ /* 0x000fe20000000013 */
[----:B------:R-:W-:Y:S06]  /*3620*/  BRA `(.L_x_16719) ;  /* 0x0000000c00c87947 */ /* 0x000fec0003800000 */
.L_x_16722:
        /* <DEDUP_REMOVED lines=11> */
.L_x_16726:
[----:B------:R-:W2:Y:S02]  /*36e0*/  LDG.E R4, desc[UR36][R4.64] ;  /* 0x0000002404047981 */ /* 0x000ea4000c1e1900 */
[----:B--2---:R-:W-:-:S04]  /*36f0*/  I2FP.F32.S32 R0, R4 ;  /* 0x0000000400007245 */ /* 0x004fc80000201400 */
[----:B------:R-:W-:-:S04]  /*3700*/  F2FP.BF16.F32.PACK_AB R0, RZ, R0 ;  /* 0x00000000ff00723e */ /* 0x000fc800000010ff */
[----:B------:R-:W-:Y:S01]  /*3710*/  PRMT R19, R0, 0x7610, R19 ;  /* 0x0000761000137816 */ /* 0x000fe20000000013 */
[----:B------:R-:W-:Y:S06]  /*3720*/  BRA `(.L_x_16719) ;  /* 0x0000000c00887947 */ /* 0x000fec0003800000 */
.L_x_16725:
[----:B------:R-:W2:Y:S02]  /*3730*/  LDG.E.U16 R4, desc[UR36][R4.64] ;  /* 0x0000002404047981 */ /* 0x000ea4000c1e1500 */
[----:B--2---:R-:W0:Y:S02]  /*3740*/  I2F.S16 R0, R4 ;  /* 0x0000000400007306 */ /* 0x004e240000101400 */
[----:B0-----:R-:W-:-:S04]  /*3750*/  F2FP.BF16.F32.PACK_AB R0, RZ, R0 ;  /* 0x00000000ff00723e */ /* 0x001fc800000010ff */
[----:B------:R-:W-:Y:S01]  /*3760*/  PRMT R19, R0, 0x7610, R19 ;  /* 0x0000761000137816 */ /* 0x000fe20000000013 */
[----:B------:R-:W-:Y:S06]  /*3770*/  BRA `(.L_x_16719) ;  /* 0x0000000c00747947 */ /* 0x000fec0003800000 */
.L_x_16721:
        /* <DEDUP_REMOVED lines=9> */
.L_x_16728:
[----:B------:R-:W2:Y:S02]  /*3810*/  LDG.E.U16 R0, desc[UR36][R4.64] ;  /* 0x0000002404007981 */ /* 0x000ea4000c1e1500 */
[----:B--2---:R-:W-:-:S05]  /*3820*/  HADD2.F32 R0, -RZ, R0.H0_H0 ;  /* 0x20000000ff007230 */ /* 0x004fca0000004100 */
[----:B------:R-:W-:-:S04]  /*3830*/  F2FP.BF16.F32.PACK_AB R0, RZ, R0 ;  /* 0x00000000ff00723e */ /* 0x000fc800000010ff */
[----:B------:R-:W-:Y:S01]  /*3840*/  PRMT R19, R0, 0x7610, R19 ;  /* 0x0000761000137816 */ /* 0x000fe20000000013 */
[----:B------:R-:W-:Y:S06]  /*3850*/  BRA `(.L_x_16719) ;  /* 0x0000000c003c7947 */ /* 0x000fec0003800000 */
.L_x_16727:
        /* <DEDUP_REMOVED lines=9> */
.L_x_16730:
[----:B------:R-:W2:Y:S02]  /*38f0*/  LDG.E.U16 R4, desc[UR36][R4.64] ;  /* 0x0000002404047981 */ /* 0x000ea4000c1e1500 */
[----:B--2---:R-:W-:-:S05]  /*3900*/  HADD2.F32 R0, -RZ, R4.H0_H0 ;  /* 0x20000004ff007230 */ /* 0x004fca0000004100 */
[----:B------:R-:W-:-:S04]  /*3910*/  F2FP.BF16.F32.PACK_AB R0, RZ, R0 ;  /* 0x00000000ff00723e */ /* 0x000fc800000010ff */
[----:B------:R-:W-:Y:S01]  /*3920*/  PRMT R19, R0, 0x7610, R19 ;  /* 0x0000761000137816 */ /* 0x000fe20000000013 */
[----:B------:R-:W-:Y:S06]  /*3930*/  BRA `(.L_x_16719) ;  /* 0x0000000c00047947 */ /* 0x000fec0003800000 */
.L_x_16729:
        /* <DEDUP_REMOVED lines=9> */
.L_x_16720:
        /* <DEDUP_REMOVED lines=14> */
.L_x_16733:
        /* <DEDUP_REMOVED lines=9> */
.L_x_16732:
        /* <DEDUP_REMOVED lines=28> */
.L_x_16735:
        /* <DEDUP_REMOVED lines=15> */
.L_x_16734:
[----:B------:R1:W5:Y:S01]  /*3df0*/  LDG.E.U16 R19, desc[UR36][R4.64] ;  /* 0x0000002404137981 */ /* 0x000362000c1e1500 */
[----:B------:R-:W-:Y:S05]  /*3e00*/  BRA `(.L_x_16719) ;  /* 0x0000000400d07947 */ /* 0x000fea0003800000 */
.L_x_16731:
        /* <DEDUP_REMOVED lines=13> */
.L_x_16738:
        /* <DEDUP_REMOVED lines=21> */
.L_x_16742:
[----:B------:R-:W-:Y:S05]  /*4030*/  BSYNC B1 ;  /* 0x0000000000017941 */ /* 0x000fea0003800000 */
.L_x_16741:
[----:B------:R-:W-:Y:S01]  /*4040*/  LEA R5, R0, 0x3b800000, 0x17 ;  /* 0x3b80000000057811 */ /* 0x000fe200078eb8ff */
[----:B------:R-:W-:-:S05]  /*4050*/  IMAD.SHL.U32 R0, R3, 0x100000, RZ ;  /* 0x0010000003007824 */ /* 0x000fca00078e00ff */
[----:B------:R-:W-:-:S07]  /*4060*/  LOP3.LUT R0, R5, R0, R6, 0xfe, !PT ;  /* 0x0000000005007212 */ /* 0x000fce00078efe06 */
.L_x_16740:
[----:B------:R-:W-:Y:S05]  /*4070*/  BSYNC B0 ;  /* 0x0000000000007941 */ /* 0x000fea0003800000 */
.L_x_16739:
[----:B------:R-:W-:-:S04]  /*4080*/  F2FP.BF16.F32.PACK_AB R0, RZ, R0 ;  /* 0x00000000ff00723e */ /* 0x000fc800000010ff */
[----:B------:R-:W-:Y:S01]  /*4090*/  PRMT R19, R0, 0x7610, R19 ;  /* 0x0000761000137816 */ /* 0x000fe20000000013 */
[----:B------:R-:W-:Y:S06]  /*40a0*/  BRA `(.L_x_16719) ;  /* 0x0000000400287947 */ /* 0x000fec0003800000 */
.L_x_16737:
        /* <DEDUP_REMOVED lines=21> */
.L_x_16746:
[----:B------:R-:W-:Y:S05]  /*4200*/  BSYNC B1 ;  /* 0x0000000000017941 */ /* 0x000fea0003800000 */
.L_x_16745:
[----:B------:R-:W-:Y:S01]  /*4210*/  LEA R5, R0, 0x37800000, 0x17 ;  /* 0x3780000000057811 */ /* 0x000fe200078eb8ff */
[----:B------:R-:W-:-:S05]  /*4220*/  IMAD.SHL.U32 R0, R3, 0x200000, RZ ;  /* 0x0020000003007824 */ /* 0x000fca00078e00ff */
[----:B------:R-:W-:-:S07]  /*4230*/  LOP3.LUT R0, R5, R0, R6, 0xfe, !PT ;  /* 0x0000000005007212 */ /* 0x000fce00078efe06 */
.L_x_16744:
[----:B------:R-:W-:Y:S05]  /*4240*/  BSYNC B0 ;  /* 0x0000000000007941 */ /* 0x000fea0003800000 */
.L_x_16743:
[----:B------:R-:W-:-:S04]  /*4250*/  F2FP.BF16.F32.PACK_AB R0, RZ, R0 ;  /* 0x00000000ff00723e */ /* 0x000fc800000010ff */
[----:B------:R-:W-:Y:S01]  /*4260*/  PRMT R19, R0, 0x7610, R19 ;  /* 0x0000761000137816 */ /* 0x000fe20000000013 */
[----:B------:R-:W-:Y:S06]  /*4270*/  BRA `(.L_x_16719) ;  /* 0x0000000000b47947 */ /* 0x000fec0003800000 */
.L_x_16736:
        /* <DEDUP_REMOVED lines=14> */
.L_x_16750:
[----:B------:R-:W-:Y:S05]  /*4360*/  BSYNC B0 ;  /* 0x0000000000007941 */ /* 0x000fea0003800000 */
.L_x_16749:
[----:B------:R-:W-:-:S04]  /*4370*/  F2FP.BF16.F32.PACK_AB R0, RZ, R0 ;  /* 0x00000000ff00723e */ /* 0x000fc800000010ff */
[----:B------:R-:W-:Y:S01]  /*4380*/  PRMT R19, R0, 0x7610, R19 ;  /* 0x0000761000137816 */ /* 0x000fe20000000013 */
[----:B------:R-:W-:Y:S06]  /*4390*/  BRA `(.L_x_16719) ;  /* 0x00000000006c7947 */ /* 0x000fec0003800000 */
.L_x_16724:
        /* <DEDUP_REMOVED lines=16> */
.L_x_16751:
[----:B------:R-:W-:Y:S01]  /*44a0*/  PRMT R19, RZ, 0x7610, R19 ;  /* 0x00007610ff137816 */ /* 0x000fe20000000013 */
[----:B------:R-:W-:Y:S06]  /*44b0*/  BRA `(.L_x_16719) ;  /* 0x0000000000247947 */ /* 0x000fec0003800000 */
.L_x_16748:
[----:B------:R-:W2:Y:S02]  /*44c0*/  LDG.E.64 R4, desc[UR36][R4.64] ;  /* 0x0000002404047981 */ /* 0x000ea4000c1e1b00 */
[----:B--2---:R-:W0:Y:S02]  /*44d0*/  I2F.U64 R0, R4 ;  /* 0x0000000400007312 */ /* 0x004e240000301000 */
[----:B0-----:R-:W-:-:S04]  /*44e0*/  F2FP.BF16.F32.PACK_AB R0, RZ, R0 ;  /* 0x00000000ff00723e */ /* 0x001fc800000010ff */
[----:B------:R-:W-:Y:S01]  /*44f0*/  PRMT R19, R0, 0x7610, R19 ;  /* 0x0000761000137816 */ /* 0x000fe20000000013 */
[----:B------:R-:W-:Y:S06]  /*4500*/  BRA `(.L_x_16719) ;  /* 0x0000000000107947 */ /* 0x000fec0003800000 */
.L_x_16747:
[----:B------:R-:W2:Y:S02]  /*4510*/  LDG.E R4, desc[UR36][R4.64] ;  /* 0x0000002404047981 */ /* 0x000ea4000c1e1900 */
[----:B--2---:R-:W-:-:S04]  /*4520*/  I2FP.F32.U32 R0, R4 ;  /* 0x0000000400007245 */ /* 0x004fc80000201000 */
[----:B------:R-:W-:-:S04]  /*4530*/  F2FP.BF16.F32.PACK_AB R0, RZ, R0 ;  /* 0x00000000ff00723e */ /* 0x000fc800000010ff */
[----:B------:R-:W-:-:S07]  /*4540*/  PRMT R19, R0, 0x7610, R19 ;  /* 0x0000761000137816 */ /* 0x000fce0000000013 */
.L_x_16719:
[----:B------:R-:W-:Y:S05]  /*4550*/  BSYNC B6 ;  /* 0x0000000000067941 */ /* 0x000fea0003800000 */
.L_x_16718:
[----:B------:R-:W2:Y:S01]  /*4560*/  S2R R23, SR_TID.X ;  /* 0x0000000000177919 */ /* 0x000ea20000002100 */
[----:B------:R-:W-:Y:S01]  /*4570*/  ISETP.NE.AND P6, PT, R24, RZ, PT ;  /* 0x000000ff1800720c */ /* 0x000fe20003fc5270 */
[----:B------:R-:W3:Y:S01]  /*4580*/  LDC.U8 R17, c[0x0][0x234] ;  /* 0x00008d00ff117b82 */ /* 0x000ee20000000000 */
[----:B-----5:R-:W-:Y:S01]  /*4590*/  ISETP.NE.AND P5, PT, R19, RZ, PT ;  /* 0x000000ff1300720c */ /* 0x020fe20003fa5270 */
[----:B------:R-:W-:Y:S01]  /*45a0*/  BSSY B6, `(.L_x_16752) ;  /* 0x000011a000067945 */ /* 0x000fe20003800000 */
[----:B------:R-:W-:Y:S01]  /*45b0*/  ISETP.NE.AND P4, PT, R27, RZ, PT ;  /* 0x000000ff1b00720c */ /* 0x000fe20003f85270 */
[C---:B--2---:R-:W-:Y:S01]  /*45c0*/  VIADD R3, R23.reuse, 0x100 ;  /* 0x0000010017037836 */ /* 0x044fe20000000000 */
[C---:B------:R-:W-:Y:S01]  /*45d0*/  ISETP.GE.AND P2, PT, R23.reuse, R16, PT ;  /* 0x000000101700720c */ /* 0x040fe20003f46270 */
[----:B------:R-:W-:-:S03]  /*45e0*/  VIADD R25, R23, 0x80 ;  /* 0x0000008017197836 */ /* 0x000fc60000000000 */
[----:B------:R-:W-:Y:S01]  /*45f0*/  ISETP.GE.AND P3, PT, R3, R16, PT ;  /* 0x000000100300720c */ /* 0x000fe20003f66270 */
[----:B------:R-:W-:-:S05]  /*4600*/  VIADD R3, R23, 0x180 ;  /* 0x0000018017037836 */ /* 0x000fca0000000000 */
[----:B------:R-:W-:-:S07]  /*4610*/  ISETP.GE.AND P1, PT, R3, R16, PT ;  /* 0x000000100300720c */ /* 0x000fce0003f26270 */
[----:B------:R-:W-:-:S05]  /*4620*/  @!P3 IMAD.U32 R0, R18, 0x10000, RZ ;  /* 0x000100001200b824 */ /* 0x000fca00078e00ff */
[----:B------:R-:W-:Y:S01]  /*4630*/  @!P3 FSETP.NEU.FTZ.AND P6, PT, R0, RZ, PT ;  /* 0x000000ff0000b20b */ /* 0x000fe20003fdd000 */
[----:B------:R-:W-:Y:S02]  /*4640*/  @!P2 IMAD.U32 R0, R22, 0x10000, RZ ;  /* 0x000100001600a824 */ /* 0x000fe400078e00ff */
[----:B------:R-:W-:Y:S01]  /*4650*/  @!P1 IMAD.U32 R19, R19, 0x10000, RZ ;  /* 0x0001000013139824 */ /* 0x000fe200078e00ff */
[----:B------:R-:W-:Y:S02]  /*4660*/  @!P3 SEL R18, RZ, 0x1, P6 ;  /* 0x00000001ff12b807 */ /* 0x000fe40003000000 */
[----:B------:R-:W-:Y:S02]  /*4670*/  ISETP.GE.AND P3, PT, R25, R16, PT ;  /* 0x000000101900720c */ /* 0x000fe40003f66270 */
[----:B------:R-:W-:Y:S02]  /*4680*/  @!P2 FSETP.NEU.FTZ.AND P0, PT, R0, RZ, PT ;  /* 0x000000ff0000a20b */ /* 0x000fe40003f1d000 */
[----:B------:R-:W-:-:S02]  /*4690*/  @!P1 FSETP.NEU.FTZ.AND P5, PT, R19, RZ, PT ;  /* 0x000000ff1300920b */ /* 0x000fc40003fbd000 */
[----:B------:R-:W-:Y:S02]  /*46a0*/  P2R R24, PR, RZ, 0x40 ;  /* 0x00000040ff187803 */ /* 0x000fe40000000000 */
[----:B01----:R-:W-:Y:S02]  /*46b0*/  @!P2 SEL R5, RZ, 0x1, P0 ;  /* 0x00000001ff05a807 */ /* 0x003fe40000000000 */
[----:B------:R-:W-:Y:S02]  /*46c0*/  P2R R19, PR, RZ, 0x20 ;  /* 0x00000020ff137803 */ /* 0x000fe40000000000 */
[----:B------:R-:W-:Y:S01]  /*46d0*/  @!P1 SEL R22, RZ, 0x1, P5 ;  /* 0x00000001ff169807 */ /* 0x000fe20002800000 */
[----:B------:R-:W-:-:S05]  /*46e0*/  @!P3 IMAD.U32 R3, R26, 0x10000, RZ ;  /* 0x000100001a03b824 */ /* 0x000fca00078e00ff */
[----:B------:R-:W-:-:S04]  /*46f0*/  @!P3 FSETP.NEU.FTZ.AND P4, PT, R3, RZ, PT ;  /* 0x000000ff0300b20b */ /* 0x000fc80003f9d000 */
[----:B------:R-:W-:Y:S02]  /*4700*/  P2R R27, PR, RZ, 0x10 ;  /* 0x00000010ff1b7803 */ /* 0x000fe40000000000 */
[----:B------:R-:W-:Y:S01]  /*4710*/  @!P3 SEL R26, RZ, 0x1, P4 ;  /* 0x00000001ff1ab807 */ /* 0x000fe20002000000 */
[----:B---3--:R-:W-:Y:S06]  /*4720*/  @P2 BRA `(.L_x_16753) ;  /* 0x0000001000042947 */ /* 0x008fec0003800000 */
        /* <DEDUP_REMOVED lines=21> */
.L_x_16757:
[----:B------:R0:W-:Y:S01]  /*4880*/  STG.E.U8 desc[UR36][R8.64], R5 ;  /* 0x0000000508007986 */ /* 0x0001e2000c101124 */
[----:B------:R-:W-:Y:S01]  /*4890*/  IMAD.MOV.U32 R23, RZ, RZ, R25 ;  /* 0x000000ffff177224 */ /* 0x000fe200078e0019 */
[----:B------:R-:W-:Y:S06]  /*48a0*/  BRA `(.L_x_16753) ;  /* 0x0000000c00a47947 */ /* 0x000fec0003800000 */
.L_x_16756:
[----:B------:R-:W-:-:S13]  /*48b0*/  ISETP.NE.AND P0, PT, R0, 0x2, PT ;  /* 0x000000020000780c */ /* 0x000fda0003f05270 */
[----:B------:R-:W-:Y:S05]  /*48c0*/  @!P0 BRA `(.L_x_16759) ;  /* 0x0000000000308947 */ /* 0x000fea0003800000 */
[----:B------:R-:W-:-:S13]  /*48d0*/  ISETP.NE.AND P0, PT, R0, 0x3, PT ;  /* 0x000000030000780c */ /* 0x000fda0003f05270 */
[----:B------:R-:W-:Y:S05]  /*48e0*/  @!P0 BRA `(.L_x_16760) ;  /* 0x00000000001c8947 */ /* 0x000fea0003800000 */
[----:B------:R-:W-:-:S13]  /*48f0*/  ISETP.NE.AND P0, PT, R0, 0x4, PT ;  /* 0x000000040000780c */ /* 0x000fda0003f05270 */
[----:B------:R-:W-:Y:S05]  /*4900*/  @P0 BRA `(.L_x_16758) ;  /* 0x0000000c00280947 */ /* 0x000fea0003800000 */
[--C-:B------:R-:W-:Y:S01]  /*4910*/  SHF.R.S32.HI R7, RZ, 0x1f, R5.reuse ;  /* 0x0000001fff077819 */ /* 0x100fe20000011405 */
[----:B------:R-:W-:Y:S02]  /*4920*/  IMAD.MOV.U32 R6, RZ, RZ, R5 ;  /* 0x000000ffff067224 */ /* 0x000fe400078e0005 */
[----:B------:R-:W-:-:S03]  /*4930*/  IMAD.MOV.U32 R23, RZ, RZ, R25 ;  /* 0x000000ffff177224 */ /* 0x000fc600078e0019 */
[----:B------:R0:W-:Y:S01]  /*4940*/  STG.E.64 desc[UR36][R8.64], R6 ;  /* 0x0000000608007986 */ /* 0x0001e2000c101b24 */
[----:B------:R-:W-:Y:S05]  /*4950*/  BRA `(.L_x_16753) ;  /* 0x0000000c00787947 */ /* 0x000fea0003800000 */
.L_x_16760:
[----:B------:R0:W-:Y:S01]  /*4960*/  STG.E desc[UR36][R8.64], R5 ;  /* 0x0000000508007986 */ /* 0x0001e2000c101924 */
[----:B------:R-:W-:Y:S01]  /*4970*/  IMAD.MOV.U32 R23, RZ, RZ, R25 ;  /* 0x000000ffff177224 */ /* 0x000fe200078e0019 */
[----:B------:R-:W-:Y:S06]  /*4980*/  BRA `(.L_x_16753) ;  /* 0x0000000c006c7947 */ /* 0x000fec0003800000 */
.L_x_16759:
[----:B------:R0:W-:Y:S01]  /*4990*/  STG.E.U16 desc[UR36][R8.64], R5 ;  /* 0x0000000508007986 */ /* 0x0001e2000c101524 */
[----:B------:R-:W-:Y:S01]  /*49a0*/  IMAD.MOV.U32 R23, RZ, RZ, R25 ;  /* 0x000000ffff177224 */ /* 0x000fe200078e0019 */
[----:B------:R-:W-:Y:S06]  /*49b0*/  BRA `(.L_x_16753) ;  /* 0x0000000c00607947 */ /* 0x000fec0003800000 */
.L_x_16755:
[----:B------:R-:W-:-:S13]  /*49c0*/  ISETP.GT.AND P0, PT, R0, 0x6, PT ;  /* 0x000000060000780c */ /* 0x000fda0003f04270 */
[----:B------:R-:W-:Y:S05]  /*49d0*/  @P0 BRA `(.L_x_16761) ;  /* 0x0000000000340947 */ /* 0x000fea0003800000 */
[----:B------:R-:W-:-:S13]  /*49e0*/  ISETP.NE.AND P0, PT, R0, 0x5, PT ;  /* 0x000000050000780c */ /* 0x000fda0003f05270 */
[----:B------:R-:W-:Y:S05]  /*49f0*/  @!P0 BRA `(.L_x_16762) ;  /* 0x0000000000188947 */ /* 0x000fea0003800000 */
[----:B------:R-:W-:-:S13]  /*4a00*/  ISETP.NE.AND P0, PT, R0, 0x6, PT ;  /* 0x000000060000780c */ /* 0x000fda0003f05270 */
[----:B------:R-:W-:Y:S05]  /*4a10*/  @P0 BRA `(.L_x_16758) ;  /* 0x0000000800e40947 */ /* 0x000fea0003800000 */
[----:B------:R-:W0:Y:S01]  /*4a20*/  I2F.S16 R5, R5 ;  /* 0x0000000500057306 */ /* 0x000e220000101400 */
[----:B------:R-:W-:Y:S01]  /*4a30*/  IMAD.MOV.U32 R23, RZ, RZ, R25 ;  /* 0x000000ffff177224 */ /* 0x000fe200078e0019 */
[----:B0-----:R0:W-:Y:S01]  /*4a40*/  STG.E desc[UR36][R8.64], R5 ;  /* 0x0000000508007986 */ /* 0x0011e2000c101924 */
[----:B------:R-:W-:Y:S05]  /*4a50*/  BRA `(.L_x_16753) ;  /* 0x0000000c00387947 */ /* 0x000fea0003800000 */
.L_x_16762:
[----:B------:R-:W0:Y:S01]  /*4a60*/  I2F.S16 R0, R5 ;  /* 0x0000000500007306 */ /* 0x000e220000101400 */
[----:B------:R-:W-:Y:S01]  /*4a70*/  IMAD.MOV.U32 R23, RZ, RZ, R25 ;  /* 0x000000ffff177224 */ /* 0x000fe200078e0019 */
[----:B0-----:R-:W-:-:S05]  /*4a80*/  F2FP.F16.F32.PACK_AB R0, RZ, R0 ;  /* 0x00000000ff00723e */ /* 0x001fca00000000ff */
[----:B------:R0:W-:Y:S01]  /*4a90*/  STG.E.U16 desc[UR36][R8.64], R0 ;  /* 0x0000000008007986 */ /* 0x0001e2000c101524 */
[----:B------:R-:W-:Y:S05]  /*4aa0*/  BRA `(.L_x_16753) ;  /* 0x0000000c00247947 */ /* 0x000fea0003800000 */
.L_x_16761:
[----:B------:R-:W-:-:S13]  /*4ab0*/  ISETP.NE.AND P0, PT, R0, 0x7, PT ;  /* 0x000000070000780c */ /* 0x000fda0003f05270 */
[----:B------:R-:W-:Y:S05]  /*4ac0*/  @!P0 BRA `(.L_x_16763) ;  /* 0x00000000003c8947 */ /* 0x000fea0003800000 */
[----:B------:R-:W-:-:S13]  /*4ad0*/  ISETP.NE.AND P0, PT, R0, 0x8, PT ;  /* 0x000000080000780c */ /* 0x000fda0003f05270 */
[----:B------:R-:W-:Y:S05]  /*4ae0*/  @!P0 BRA `(.L_x_16764) ;  /* 0x00000000001c8947 */ /* 0x000fea0003800000 */
[----:B------:R-:W-:-:S13]  /*4af0*/  ISETP.NE.AND P0, PT, R0, 0x9, PT ;  /* 0x000000090000780c */ /* 0x000fda0003f05270 */
[----:B------:R-:W-:Y:S05]  /*4b00*/  @P0 BRA `(.L_x_16758) ;  /* 0x0000000800a80947 */ /* 0x000fea0003800000 */
[----:B------:R-:W0:Y:S01]  /*4b10*/  I2F.S16 R6, R5 ;  /* 0x0000000500067306 */ /* 0x000e220000101400 */
[----:B------:R-:W-:Y:S02]  /*4b20*/  IMAD.MOV.U32 R7, RZ, RZ, RZ ;  /* 0x000000ffff077224 */ /* 0x000fe400078e00ff */
[----:B------:R-:W-:-:S03]  /*4b30*/  IMAD.MOV.U32 R23, RZ, RZ, R25 ;  /* 0x000000ffff177224 */ /* 0x000fc600078e0019 */
[----:B0-----:R0:W-:Y:S01]  /*4b40*/  STG.E.64 desc[UR36][R8.64], R6 ;  /* 0x0000000608007986 */ /* 0x0011e2000c101b24 */
[----:B------:R-:W-:Y:S05]  /*4b50*/  BRA `(.L_x_16753) ;  /* 0x0000000800f87947 */ /* 0x000fea0003800000 */
.L_x_16764:
[----:B------:R-:W0:Y:S01]  /*4b60*/  I2F.S16 R5, R5 ;  /* 0x0000000500057306 */ /* 0x000e220000101400 */
[----:B------:R-:W-:Y:S01]  /*4b70*/  IMAD.MOV.U32 R23, RZ, RZ, R25 ;  /* 0x000000ffff177224 */ /* 0x000fe200078e0019 */
[----:B0-----:R-:W-:-:S04]  /*4b80*/  F2FP.F16.F32.PACK_AB R3, RZ, R5 ;  /* 0x00000005ff03723e */ /* 0x001fc800000000ff */
[----:B------:R-:W-:-:S05]  /*4b90*/  PRMT R3, R3, 0x5410, RZ ;  /* 0x0000541003037816 */ /* 0x000fca00000000ff */
[----:B------:R0:W-:Y:S01]  /*4ba0*/  STG.E desc[UR36][R8.64], R3 ;  /* 0x0000000308007986 */ /* 0x0001e2000c101924 */
[----:B------:R-:W-:Y:S05]  /*4bb0*/  BRA `(.L_x_16753) ;  /* 0x0000000800e07947 */ /* 0x000fea0003800000 */
.L_x_16763:
[----:B------:R-:W0:Y:S01]  /*4bc0*/  I2F.F64.S16 R4, R5 ;  /* 0x0000000500047312 */ /* 0x000e220000101c00 */
[----:B------:R-:W-:Y:S01]  /*4bd0*/  IMAD.MOV.U32 R23, RZ, RZ, R25 ;  /* 0x000000ffff177224 */ /* 0x000fe200078e0019 */
[----:B0-----:R0:W-:Y:S01]  /*4be0*/  STG.E.64 desc[UR36][R8.64], R4 ;  /* 0x0000000408007986 */ /* 0x0011e2000c101b24 */
[----:B------:R-:W-:Y:S05]  /*4bf0*/  BRA `(.L_x_16753) ;  /* 0x0000000800d07947 */ /* 0x000fea0003800000 */
.L_x_16754:
        /* <DEDUP_REMOVED lines=8> */
[----:B------:R-:W-:Y:S01]  /*4c80*/  SEL R3, RZ, 0x1, P0 ;  /* 0x00000001ff037807 */ /* 0x000fe20000000000 */
[----:B------:R-:W-:-:S04]  /*4c90*/  IMAD.MOV.U32 R23, RZ, RZ, R25 ;  /* 0x000000ffff177224 */ /* 0x000fc800078e0019 */
[----:B------:R0:W-:Y:S01]  /*4ca0*/  STG.E.U8 desc[UR36][R8.64], R3 ;  /* 0x0000000308007986 */ /* 0x0001e2000c101124 */
[----:B------:R-:W-:Y:S05]  /*4cb0*/  BRA `(.L_x_16753) ;  /* 0x0000000800a07947 */ /* 0x000fea0003800000 */
.L_x_16767:
[----:B------:R-:W0:Y:S01]  /*4cc0*/  I2F.F64.S16 R4, R5 ;  /* 0x0000000500047312 */ /* 0x000e220000101c00 */
[----:B------:R-:W-:Y:S01]  /*4cd0*/  CS2R R6, SRZ ;  /* 0x0000000000067805 */ /* 0x000fe2000001ff00 */
[----:B------:R-:W-:-:S04]  /*4ce0*/  IMAD.MOV.U32 R23, RZ, RZ, R25 ;  /* 0x000000ffff177224 */ /* 0x000fc800078e0019 */
[----:B0-----:R0:W-:Y:S01]  /*4cf0*/  STG.E.128 desc[UR36][R8.64], R4 ;  /* 0x0000000408007986 */ /* 0x0011e2000c101d24 */
[----:B------:R-:W-:Y:S05]  /*4d00*/  BRA `(.L_x_16753) ;  /* 0x00000008008c7947 */ /* 0x000fea0003800000 */
.L_x_16766:
        /* <DEDUP_REMOVED lines=21> */
.L_x_16771:
[----:B------:R-:W-:Y:S05]  /*4e60*/  BSYNC B0 ;  /* 0x0000000000007941 */ /* 0x000fea0003800000 */
.L_x_16770:
[----:B------:R-:W-:Y:S01]  /*4e70*/  LOP3.LUT R7, R0, R7, RZ, 0xfc, !PT ;  /* 0x0000000700077212 */ /* 0x000fe200078efcff */
[----:B------:R-:W-:-:S04]  /*4e80*/  IMAD.MOV.U32 R23, RZ, RZ, R25 ;  /* 0x000000ffff177224 */ /* 0x000fc800078e0019 */
[----:B------:R0:W-:Y:S01]  /*4e90*/  STG.E.U8 desc[UR36][R8.64], R7 ;  /* 0x0000000708007986 */ /* 0x0001e2000c101124 */
[----:B------:R-:W-:Y:S05]  /*4ea0*/  BRA `(.L_x_16753) ;  /* 0x0000000800247947 */ /* 0x000fea0003800000 */
.L_x_16769:
        /* <DEDUP_REMOVED lines=13> */
.L_x_16773:
[----:B------:R-:W-:Y:S01]  /*4f80*/  IMAD.MOV.U32 R0, RZ, RZ, 0x7f ;  /* 0x0000007fff007424 */ /* 0x000fe200078e00ff */
[----:B------:R-:W-:-:S04]  /*4f90*/  ISETP.GT.U32.AND P0, PT, R3, 0x7f800000, PT ;  /* 0x7f8000000300780c */ /* 0x000fc80003f04070 */
[----:B------:R-:W-:-:S09]  /*4fa0*/  SEL R0, R0, 0x7c, P0 ;  /* 0x0000007c00007807 */ /* 0x000fd20000000000 */
.L_x_16774:
[----:B------:R-:W-:Y:S05]  /*4fb0*/  BSYNC B0 ;  /* 0x0000000000007941 */ /* 0x000fea0003800000 */
.L_x_16772:
[----:B------:R-:W-:Y:S01]  /*4fc0*/  LOP3.LUT R3, R5, 0x80000000, RZ, 0xc0, !PT ;  /* 0x8000000005037812 */ /* 0x000fe200078ec0ff */
[----:B------:R-:W-:-:S03]  /*4fd0*/  IMAD.MOV.U32 R23, RZ, RZ, R25 ;  /* 0x000000ffff177224 */ /* 0x000fc600078e0019 */
[----:B------:R-:W-:-:S04]  /*4fe0*/  SHF.R.U32.HI R3, RZ, 0x18, R3 ;  /* 0x00000018ff037819 */ /* 0x000fc80000011603 */
[----:B------:R-:W-:-:S05]  /*4ff0*/  LOP3.LUT R3, R0, R3, RZ, 0xfc, !PT ;  /* 0x0000000300037212 */ /* 0x000fca00078efcff */
[----:B------:R0:W-:Y:S01]  /*5000*/  STG.E.U8 desc[UR36][R8.64], R3 ;  /* 0x0000000308007986 */ /* 0x0001e2000c101124 */
[----:B------:R-:W-:Y:S05]  /*5010*/  BRA `(.L_x_16753) ;  /* 0x0000000400c87947 */ /* 0x000fea0003800000 */
.L_x_16768:
[----:B------:R-:W0:Y:S01]  /*5020*/  I2F.S16 R0, R5 ;  /* 0x0000000500007306 */ /* 0x000e220000101400 */
[----:B------:R-:W-:Y:S01]  /*5030*/  IMAD.MOV.U32 R23, RZ, RZ, R25 ;  /* 0x000000ffff177224 */ /* 0x000fe200078e0019 */
[----:B0-----:R-:W-:-:S05]  /*5040*/  F2FP.BF16.F32.PACK_AB R0, RZ, R0 ;  /* 0x00000000ff00723e */ /* 0x001fca00000010ff */
[----:B------:R0:W-:Y:S01]  /*5050*/  STG.E.U16 desc[UR36][R8.64], R0 ;  /* 0x0000000008007986 */ /* 0x0001e2000c101524 */
[----:B------:R-:W-:Y:S05]  /*5060*/  BRA `(.L_x_16753) ;  /* 0x0000000400b47947 */ /* 0x000fea0003800000 */
.L_x_16765:
        /* <DEDUP_REMOVED lines=9> */
[----:B------:R-:W-:Y:S01]  /*5100*/  IMAD.MOV.U32 R23, RZ, RZ, R25 ;  /* 0x000000ffff177224 */ /* 0x000fe200078e0019 */
[----:B------:R-:W-:Y:S06]  /*5110*/  BRA `(.L_x_16753) ;  /* 0x0000000400887947 */ /* 0x000fec0003800000 */
.L_x_16777:
        /* <DEDUP_REMOVED lines=17> */
.L_x_16780:
[----:B------:R-:W-:-:S04]  /*5230*/  LOP3.LUT R3, R5, 0x80000000, RZ, 0xc0, !PT ;  /* 0x8000000005037812 */ /* 0x000fc800078ec0ff */
[----:B------:R-:W-:-:S04]  /*5240*/  SHF.R.U32.HI R3, RZ, 0x18, R3 ;  /* 0x00000018ff037819 */ /* 0x000fc80000011603 */
[----:B------:R-:W-:-:S04]  /*5250*/  LOP3.LUT R0, R0, R3, RZ, 0xfc, !PT ;  /* 0x0000000300007212 */ /* 0x000fc800078efcff */
[----:B------:R-:W-:-:S07]  /*5260*/  PRMT R4, R0, 0x7610, R4 ;  /* 0x0000761000047816 */ /* 0x000fce0000000004 */
.L_x_16779:
[----:B------:R-:W-:Y:S05]  /*5270*/  BSYNC B0 ;  /* 0x0000000000007941 */ /* 0x000fea0003800000 */
.L_x_16778:
[----:B------:R3:W-:Y:S01]  /*5280*/  STG.E.U8 desc[UR36][R8.64], R4 ;  /* 0x0000000408007986 */ /* 0x0007e2000c101124 */
[----:B------:R-:W-:Y:S01]  /*5290*/  IMAD.MOV.U32 R23, RZ, RZ, R25 ;  /* 0x000000ffff177224 */ /* 0x000fe200078e0019 */
[----:B------:R-:W-:Y:S06]  /*52a0*/  BRA `(.L_x_16753) ;  /* 0x0000000400247947 */ /* 0x000fec0003800000 */
.L_x_16776:
        /* <DEDUP_REMOVED lines=17> */
.L_x_16783:
[----:B------:R-:W-:-:S04]  /*53c0*/  LOP3.LUT R3, R5, 0x80000000, RZ, 0xc0, !PT ;  /* 0x8000000005037812 */ /* 0x000fc800078ec0ff */
[----:B------:R-:W-:-:S04]  /*53d0*/  SHF.R.U32.HI R3, RZ, 0x18, R3 ;  /* 0x00000018ff037819 */ /* 0x000fc80000011603 */
[----:B------:R-:W-:-:S04]  /*53e0*/  LOP3.LUT R0, R0, R3, RZ, 0xfc, !PT ;  /* 0x0000000300007212 */ /* 0x000fc800078efcff */
[----:B------:R-:W-:-:S07]  /*53f0*/  PRMT R4, R0, 0x7610, R4 ;  /* 0x0000761000047816 */ /* 0x000fce0000000004 */
.L_x_16782:
[----:B------:R-:W-:Y:S05]  /*5400*/  BSYNC B0 ;  /* 0x0000000000007941 */ /* 0x000fea0003800000 */
.L_x_16781:
[----:B------:R0:W-:Y:S01]  /*5410*/  STG.E.U8 desc[UR36][R8.64], R4 ;  /* 0x0000000408007986 */ /* 0x0001e2000c101124 */
[----:B------:R-:W-:Y:S01]  /*5420*/  IMAD.MOV.U32 R23, RZ, RZ, R25 ;  /* 0x000000ffff177224 */ /* 0x000fe200078e0019 */
[----:B------:R-:W-:Y:S06]  /*5430*/  BRA `(.L_x_16753) ;  /* 0x0000000000c07947 */ /* 0x000fec0003800000 */
.L_x_16775:
[----:B------:R-:W-:-:S13]  /*5440*/  ISETP.NE.AND P0, PT, R0, 0x1c, PT ;  /* 0x0000001c0000780c */ /* 0x000fda0003f05270 */
[----:B------:R-:W-:Y:S05]  /*5450*/  @!P0 BRA `(.L_x_16784) ;  /* 0x0000000000b08947 */ /* 0x000fea0003800000 */
[----:B------:R-:W-:-:S13]  /*5460*/  ISETP.NE.AND P0, PT, R0, 0x1d, PT ;  /* 0x0000001d0000780c */ /* 0x000fda0003f05270 */
[----:B------:R-:W-:Y:S05]  /*5470*/  @!P0 BRA `(.L_x_16785) ;  /* 0x0000000000948947 */ /* 0x000fea0003800000 */
[----:B------:R-:W-:-:S13]  /*5480*/  ISETP.NE.AND P0, PT, R0, 0x2c, PT ;  /* 0x0000002c0000780c */ /* 0x000fda0003f05270 */
[----:B------:R-:W-:Y:S05]  /*5490*/  @P0 BRA `(.L_x_16758) ;  /* 0x0000000000440947 */ /* 0x000fea0003800000 */
[----:B------:R-:W0:Y:S01]  /*54a0*/  I2F.S16 R6, R5 ;  /* 0x0000000500067306 */ /* 0x000e220000101400 */
[----:B------:R-:W-:Y:S01]  /*54b0*/  IMAD.MOV.U32 R23, RZ, RZ, R25 ;  /* 0x000000ffff177224 */ /* 0x000fe200078e0019 */
        /* <DEDUP_REMOVED lines=15> */
.L_x_16758:
        /* <DEDUP_REMOVED lines=16> */
.L_x_16786:
[----:B------:R-:W-:Y:S01]  /*56b0*/  IMAD.MOV.U32 R23, RZ, RZ, R25 ;  /* 0x000000ffff177224 */ /* 0x000fe200078e0019 */
[----:B------:R-:W-:Y:S06]  /*56c0*/  BRA `(.L_x_16753) ;  /* 0x00000000001c7947 */ /* 0x000fec0003800000 */
.L_x_16785:
[--C-:B------:R-:W-:Y:S01]  /*56d0*/  SHF.R.S32.HI R7, RZ, 0x1f, R5.reuse ;  /* 0x0000001fff077819 */ /* 0x100fe20000011405 */
[----:B------:R-:W-:Y:S02]  /*56e0*/  IMAD.MOV.U32 R6, RZ, RZ, R5 ;  /* 0x000000ffff067224 */ /* 0x000fe400078e0005 */
[----:B------:R-:W-:-:S03]  /*56f0*/  IMAD.MOV.U32 R23, RZ, RZ, R25 ;  /* 0x000000ffff177224 */ /* 0x000fc600078e0019 */
[----:B------:R2:W-:Y:S01]  /*5700*/  STG.E.64 desc[UR36][R8.64], R6 ;  /* 0x0000000608007986 */ /* 0x0005e2000c101b24 */
[----:B------:R-:W-:Y:S05]  /*5710*/  BRA `(.L_x_16753) ;  /* 0x0000000000087947 */ /* 0x000fea0003800000 */
.L_x_16784:
[----:B------:R0:W-:Y:S01]  /*5720*/  STG.E desc[UR36][R8.64], R5 ;  /* 0x0000000508007986 */ /* 0x0001e2000c101924 */
[----:B------:R-:W-:-:S07]  /*5730*/  IMAD.MOV.U32 R23, RZ, RZ, R25 ;  /* 0x000000ffff177224 */ /* 0x000fce00078e0019 */
.L_x_16753:
[----:B------:R-:W-:Y:S05]  /*5740*/  BSYNC B6 ;  /* 0x0000000000067941 */ /* 0x000fea0003800000 */
.L_x_16752:
        /* <DEDUP_REMOVED lines=23> */
.L_x_16792:
[----:B------:R0:W-:Y:S01]  /*58c0*/  STG.E.U8 desc[UR36][R8.64], R26 ;  /* 0x0000001a08007986 */ /* 0x0001e2000c101124 */
[----:B------:R-:W-:Y:S05]  /*58d0*/  BRA `(.L_x_16794) ;  /* 0x0000000c00507947 */ /* 0x000fea0003800000 */
.L_x_16791:
        /* <DEDUP_REMOVED lines=9> */
.L_x_16796:
[----:B------:R0:W-:Y:S01]  /*5970*/  STG.E desc[UR36][R8.64], R26 ;  /* 0x0000001a08007986 */ /* 0x0001e2000c101924 */
[----:B------:R-:W-:Y:S05]  /*5980*/  BRA `(.L_x_16794) ;  /* 0x0000000c00247947 */ /* 0x000fea0003800000 */
.L_x_16795:
[----:B------:R0:W-:Y:S01]  /*5990*/  STG.E.U16 desc[UR36][R8.64], R26 ;  /* 0x0000001a08007986 */ /* 0x0001e2000c101524 */
[----:B------:R-:W-:Y:S05]  /*59a0*/  BRA `(.L_x_16794) ;  /* 0x0000000c001c7947 */ /* 0x000fea0003800000 */
.L_x_16790:
        /* <DEDUP_REMOVED lines=9> */
.L_x_16798:
[----:B------:R-:W0:Y:S02]  /*5a40*/  I2F.S16 R0, R26 ;  /* 0x0000001a00007306 */ /* 0x000e240000101400 */
[----:B0-----:R-:W-:-:S05]  /*5a50*/  F2FP.F16.F32.PACK_AB R0, RZ, R0 ;  /* 0x00000000ff00723e */ /* 0x001fca00000000ff */
[----:B------:R0:W-:Y:S01]  /*5a60*/  STG.E.U16 desc[UR36][R8.64], R0 ;  /* 0x0000000008007986 */ /* 0x0001e2000c101524 */
[----:B------:R-:W-:Y:S05]  /*5a70*/  BRA `(.L_x_16794) ;  /* 0x0000000800e87947 */ /* 0x000fea0003800000 */
.L_x_16797:
        /* <DEDUP_REMOVED lines=10> */
.L_x_16800:
[----:B------:R-:W0:Y:S02]  /*5b20*/  I2F.S16 R26, R26 ;  /* 0x0000001a001a7306 */ /* 0x000e240000101400 */
[----:B0-----:R-:W-:-:S04]  /*5b30*/  F2FP.F16.F32.PACK_AB R3, RZ, R26 ;  /* 0x0000001aff03723e */ /* 0x001fc800000000ff */
[----:B------:R-:W-:-:S05]  /*5b40*/  PRMT R3, R3, 0x5410, RZ ;  /* 0x0000541003037816 */ /* 0x000fca00000000ff */
[----:B------:R0:W-:Y:S01]  /*5b50*/  STG.E desc[UR36][R8.64], R3 ;  /* 0x0000000308007986 */ /* 0x0001e2000c101924 */
[----:B------:R-:W-:Y:S05]  /*5b60*/  BRA `(.L_x_16794) ;  /* 0x0000000800ac7947 */ /* 0x000fea0003800000 */
.L_x_16799:
[----:B------:R-:W0:Y:S02]  /*5b70*/  I2F.F64.S16 R26, R26 ;  /* 0x0000001a001a7312 */ /* 0x000e240000101c00 */
[----:B0-----:R0:W-:Y:S01]  /*5b80*/  STG.E.64 desc[UR36][R8.64], R26 ;  /* 0x0000001a08007986 */ /* 0x0011e2000c101b24 */
[----:B------:R-:W-:Y:S05]  /*5b90*/  BRA `(.L_x_16794) ;  /* 0x0000000800a07947 */ /* 0x000fea0003800000 */
.L_x_16789:
        /* <DEDUP_REMOVED lines=9> */
[----:B------:R-:W-:-:S05]  /*5c30*/  SEL R3, RZ, 0x1, P1 ;  /* 0x00000001ff037807 */ /* 0x000fca0000800000 */
[----:B------:R0:W-:Y:S01]  /*5c40*/  STG.E.U8 desc[UR36][R8.64], R3 ;  /* 0x0000000308007986 */ /* 0x0001e2000c101124 */
[----:B------:R-:W-:Y:S05]  /*5c50*/  BRA `(.L_x_16794) ;  /* 0x0000000800707947 */ /* 0x000fea0003800000 */
.L_x_16803:
[----:B------:R-:W0:Y:S01]  /*5c60*/  I2F.F64.S16 R4, R26 ;  /* 0x0000001a00047312 */ /* 0x000e220000101c00 */
[----:B------:R-:W-:-:S05]  /*5c70*/  CS2R R6, SRZ ;  /* 0x0000000000067805 */ /* 0x000fca000001ff00 */
[----:B0-----:R0:W-:Y:S01]  /*5c80*/  STG.E.128 desc[UR36][R8.64], R4 ;  /* 0x0000000408007986 */ /* 0x0011e2000c101d24 */
[----:B------:R-:W-:Y:S05]  /*5c90*/  BRA `(.L_x_16794) ;  /* 0x0000000800607947 */ /* 0x000fea0003800000 */
.L_x_16802:
        /* <DEDUP_REMOVED lines=21> */
.L_x_16807:
[----:B------:R-:W-:Y:S05]  /*5df0*/  BSYNC B0 ;  /* 0x0000000000007941 */ /* 0x000fea0003800000 */
.L_x_16806:
[----:B------:R-:W-:-:S05]  /*5e00*/  LOP3.LUT R5, R0, R5, RZ, 0xfc, !PT ;  /* 0x0000000500057212 */ /* 0x000fca00078efcff */
[----:B------:R0:W-:Y:S01]  /*5e10*/  STG.E.U8 desc[UR36][R8.64], R5 ;  /* 0x0000000508007986 */ /* 0x0001e2000c101124 */
[----:B------:R-:W-:Y:S05]  /*5e20*/  BRA `(.L_x_16794) ;  /* 0x0000000400fc7947 */ /* 0x000fea0003800000 */
.L_x_16805:
        /* <DEDUP_REMOVED lines=13> */
.L_x_16809:
[----:B------:R-:W-:Y:S01]  /*5f00*/  IMAD.MOV.U32 R0, RZ, RZ, 0x7f ;  /* 0x0000007fff007424 */ /* 0x000fe200078e00ff */
[----:B------:R-:W-:-:S04]  /*5f10*/  ISETP.GT.U32.AND P0, PT, R3, 0x7f800000, PT ;  /* 0x7f8000000300780c */ /* 0x000fc80003f04070 */
[----:B------:R-:W-:-:S09]  /*5f20*/  SEL R0, R0, 0x7c, P0 ;  /* 0x0000007c00007807 */ /* 0x000fd20000000000 */
.L_x_16810:
[----:B------:R-:W-:Y:S05]  /*5f30*/  BSYNC B0 ;  /* 0x0000000000007941 */ /* 0x000fea0003800000 */
.L_x_16808:
[----:B------:R-:W-:-:S04]  /*5f40*/  LOP3.LUT R3, R5, 0x80000000, RZ, 0xc0, !PT ;  /* 0x8000000005037812 */ /* 0x000fc800078ec0ff */
[----:B------:R-:W-:-:S04]  /*5f50*/  SHF.R.U32.HI R3, RZ, 0x18, R3 ;  /* 0x00000018ff037819 */ /* 0x000fc80000011603 */
[----:B------:R-:W-:-:S05]  /*5f60*/  LOP3.LUT R3, R0, R3, RZ, 0xfc, !PT ;  /* 0x0000000300037212 */ /* 0x000fca00078efcff */
[----:B------:R0:W-:Y:S01]  /*5f70*/  STG.E.U8 desc[UR36][R8.64], R3 ;  /* 0x0000000308007986 */ /* 0x0001e2000c101124 */
[----:B------:R-:W-:Y:S05]  /*5f80*/  BRA `(.L_x_16794) ;  /* 0x0000000400a47947 */ /* 0x000fea0003800000 */
.L_x_16804:
[----:B------:R-:W0:Y:S02]  /*5f90*/  I2F.S16 R0, R26 ;  /* 0x0000001a00007306 */ /* 0x000e240000101400 */
[----:B0-----:R-:W-:-:S05]  /*5fa0*/  F2FP.BF16.F32.PACK_AB R0, RZ, R0 ;  /* 0x00000000ff00723e */ /* 0x001fca00000010ff */
[----:B------:R0:W-:Y:S01]  /*5fb0*/  STG.E.U16 desc[UR36][R8.64], R0 ;  /* 0x0000000008007986 */ /* 0x0001e2000c101524 */
[----:B------:R-:W-:Y:S05]  /*5fc0*/  BRA `(.L_x_16794) ;  /* 0x0000000400947947 */ /* 0x000fea0003800000 */
.L_x_16801:
        /* <DEDUP_REMOVED lines=10> */
.L_x_16813:
        /* <DEDUP_REMOVED lines=17> */
.L_x_16816:
[----:B------:R-:W-:-:S04]  /*6180*/  LOP3.LUT R3, R5, 0x80000000, RZ, 0xc0, !PT ;  /* 0x8000000005037812 */ /* 0x000fc800078ec0ff */
[----:B------:R-:W-:-:S04]  /*6190*/  SHF.R.U32.HI R3, RZ, 0x18, R3 ;  /* 0x00000018ff037819 */ /* 0x000fc80000011603 */
[----:B------:R-:W-:-:S04]  /*61a0*/  LOP3.LUT R0, R0, R3, RZ, 0xfc, !PT ;  /* 0x0000000300007212 */ /* 0x000fc800078efcff */
[----:B------:R-:W-:-:S07]  /*61b0*/  PRMT R4, R0, 0x7610, R4 ;  /* 0x0000761000047816 */ /* 0x000fce0000000004 */
.L_x_16815:
[----:B------:R-:W-:Y:S05]  /*61c0*/  BSYNC B0 ;  /* 0x0000000000007941 */ /* 0x000fea0003800000 */
.L_x_16814:
[----:B------:R3:W-:Y:S01]  /*61d0*/  STG.E.U8 desc[UR36][R8.64], R4 ;  /* 0x0000000408007986 */ /* 0x0007e2000c101124 */
[----:B------:R-:W-:Y:S05]  /*61e0*/  BRA `(.L_x_16794) ;  /* 0x00000004000c7947 */ /* 0x000fea0003800000 */
.L_x_16812:
        /* <DEDUP_REMOVED lines=17> */
.L_x_16819:
[----:B------:R-:W-:-:S04]  /*6300*/  LOP3.LUT R3, R5, 0x80000000, RZ, 0xc0, !PT ;  /* 0x8000000005037812 */ /* 0x000fc800078ec0ff */
[----:B------:R-:W-:-:S04]  /*6310*/  SHF.R.U32.HI R3, RZ, 0x18, R3 ;  /* 0x00000018ff037819 */ /* 0x000fc80000011603 */
[----:B------:R-:W-:-:S04]  /*6320*/  LOP3.LUT R0, R0, R3, RZ, 0xfc, !PT ;  /* 0x0000000300007212 */ /* 0x000fc800078efcff */
[----:B------:R-:W-:-:S07]  /*6330*/  PRMT R4, R0, 0x7610, R4 ;  /* 0x0000761000047816 */ /* 0x000fce0000000004 */
.L_x_16818:
[----:B------:R-:W-:Y:S05]  /*6340*/  BSYNC B0 ;  /* 0x0000000000007941 */ /* 0x000fea0003800000 */
.L_x_16817:
[----:B------:R0:W-:Y:S01]  /*6350*/  STG.E.U8 desc[UR36][R8.64], R4 ;  /* 0x0000000408007986 */ /* 0x0001e2000c101124 */
[----:B------:R-:W-:Y:S05]  /*6360*/  BRA `(.L_x_16794) ;  /* 0x0000000000ac7947 */ /* 0x000fea0003800000 */
.L_x_16811:
        /* <DEDUP_REMOVED lines=22> */
.L_x_16793:
        /* <DEDUP_REMOVED lines=16> */
.L_x_16822:
[----:B------:R-:W-:Y:S05]  /*65d0*/  BRA `(.L_x_16794) ;  /* 0x0000000000107947 */ /* 0x000fea0003800000 */
.L_x_16821:
[----:B------:R-:W-:-:S05]  /*65e0*/  SHF.R.S32.HI R27, RZ, 0x1f, R26 ;  /* 0x0000001fff1b7819 */ /* 0x000fca000001141a */
[----:B------:R2:W-:Y:S01]  /*65f0*/  STG.E.64 desc[UR36][R8.64], R26 ;  /* 0x0000001a08007986 */ /* 0x0005e2000c101b24 */
[----:B------:R-:W-:Y:S05]  /*6600*/  BRA `(.L_x_16794) ;  /* 0x0000000000047947 */ /* 0x000fea0003800000 */
.L_x_16820:
[----:B------:R0:W-:Y:S02]  /*6610*/  STG.E desc[UR36][R8.64], R26 ;  /* 0x0000001a08007986 */ /* 0x0001e4000c101924 */
.L_x_16794:
        /* <DEDUP_REMOVED lines=23> */
.L_x_16826:
[----:B------:R3:W-:Y:S01]  /*6790*/  STG.E.U8 desc[UR36][R8.64], R18 ;  /* 0x0000001208007986 */ /* 0x0007e2000c101124 */
[----:B------:R-:W-:Y:S05]  /*67a0*/  BRA `(.L_x_16828) ;  /* 0x0000000c00587947 */ /* 0x000fea0003800000 */
.L_x_16825:
        /* <DEDUP_REMOVED lines=10> */
.L_x_16830:
[----:B------:R2:W-:Y:S01]  /*6850*/  STG.E desc[UR36][R8.64], R18 ;  /* 0x0000001208007986 */ /* 0x0005e2000c101924 */
[----:B------:R-:W-:Y:S05]  /*6860*/  BRA `(.L_x_16828) ;  /* 0x0000000c00287947 */ /* 0x000fea0003800000 */
.L_x_16829:
[----:B------:R0:W-:Y:S01]  /*6870*/  STG.E.U16 desc[UR36][R8.64], R18 ;  /* 0x0000001208007986 */ /* 0x0001e2000c101524 */
[----:B------:R-:W-:Y:S05]  /*6880*/  BRA `(.L_x_16828) ;  /* 0x0000000c00207947 */ /* 0x000fea0003800000 */
.L_x_16824:
        /* <DEDUP_REMOVED lines=9> */
.L_x_16832:
[----:B------:R-:W0:Y:S02]  /*6920*/  I2F.S16 R0, R18 ;  /* 0x0000001200007306 */ /* 0x000e240000101400 */
[----:B0-----:R-:W-:-:S05]  /*6930*/  F2FP.F16.F32.PACK_AB R0, RZ, R0 ;  /* 0x00000000ff00723e */ /* 0x001fca00000000ff */
[----:B------:R0:W-:Y:S01]  /*6940*/  STG.E.U16 desc[UR36][R8.64], R0 ;  /* 0x0000000008007986 */ /* 0x0001e2000c101524 */
[----:B------:R-:W-:Y:S05]  /*6950*/  BRA `(.L_x_16828) ;  /* 0x0000000800ec7947 */ /* 0x000fea0003800000 */
.L_x_16831:
        /* <DEDUP_REMOVED lines=10> */
.L_x_16834:
[----:B------:R-:W0:Y:S02]  /*6a00*/  I2F.S16 R18, R18 ;  /* 0x0000001200127306 */ /* 0x000e240000101400 */
[----:B0-----:R-:W-:-:S04]  /*6a10*/  F2FP.F16.F32.PACK_AB R3, RZ, R18 ;  /* 0x00000012ff03723e */ /* 0x001fc800000000ff */
[----:B------:R-:W-:-:S05]  /*6a20*/  PRMT R3, R3, 0x5410, RZ ;  /* 0x0000541003037816 */ /* 0x000fca00000000ff */
[----:B------:R0:W-:Y:S01]  /*6a30*/  STG.E desc[UR36][R8.64], R3 ;  /* 0x0000000308007986 */ /* 0x0001e2000c101924 */
[----:B------:R-:W-:Y:S05]  /*6a40*/  BRA `(.L_x_16828) ;  /* 0x0000000800b07947 */ /* 0x000fea0003800000 */
.L_x_16833:
[----:B------:R-:W0:Y:S02]  /*6a50*/  I2F.F64.S16 R4, R18 ;  /* 0x0000001200047312 */ /* 0x000e240000101c00 */
[----:B0-----:R0:W-:Y:S01]  /*6a60*/  STG.E.64 desc[UR36][R8.64], R4 ;  /* 0x0000000408007986 */ /* 0x0011e2000c101b24 */
[----:B------:R-:W-:Y:S05]  /*6a70*/  BRA `(.L_x_16828) ;  /* 0x0000000800a47947 */ /* 0x000fea0003800000 */
.L_x_16823:
        /* <DEDUP_REMOVED lines=12> */
.L_x_16837:
[----:B------:R-:W0:Y:S01]  /*6b40*/  I2F.F64.S16 R4, R18 ;  /* 0x0000001200047312 */ /* 0x000e220000101c00 */
[----:B------:R-:W-:-:S05]  /*6b50*/  CS2R R6, SRZ ;  /* 0x0000000000067805 */ /* 0x000fca000001ff00 */
[----:B0-----:R0:W-:Y:S01]  /*6b60*/  STG.E.128 desc[UR36][R8.64], R4 ;  /* 0x0000000408007986 */ /* 0x0011e2000c101d24 */
[----:B------:R-:W-:Y:S05]  /*6b70*/  BRA `(.L_x_16828) ;  /* 0x0000000800647947 */ /* 0x000fea0003800000 */
.L_x_16836:
        /* <DEDUP_REMOVED lines=21> */
.L_x_16841:
[----:B------:R-:W-:Y:S05]  /*6cd0*/  BSYNC B0 ;  /* 0x0000000000007941 */ /* 0x000fea0003800000 */
.L_x_16840:
[----:B------:R-:W-:-:S05]  /*6ce0*/  LOP3.LUT R5, R0, R5, RZ, 0xfc, !PT ;  /* 0x0000000500057212 */ /* 0x000fca00078efcff */
[----:B------:R0:W-:Y:S01]  /*6cf0*/  STG.E.U8 desc[UR36][R8.64], R5 ;  /* 0x0000000508007986 */ /* 0x0001e2000c101124 */
[----:B------:R-:W-:Y:S05]  /*6d00*/  BRA `(.L_x_16828) ;  /* 0x0000000800007947 */ /* 0x000fea0003800000 */
.L_x_16839:
        /* <DEDUP_REMOVED lines=13> */
.L_x_16843:
[----:B------:R-:W-:Y:S01]  /*6de0*/  IMAD.MOV.U32 R0, RZ, RZ, 0x7f ;  /* 0x0000007fff007424 */ /* 0x000fe200078e00ff */
[----:B------:R-:W-:-:S04]  /*6df0*/  ISETP.GT.U32.AND P0, PT, R3, 0x7f800000, PT ;  /* 0x7f8000000300780c */ /* 0x000fc80003f04070 */
[----:B------:R-:W-:-:S09]  /*6e00*/  SEL R0, R0, 0x7c, P0 ;  /* 0x0000007c00007807 */ /* 0x000fd20000000000 */
.L_x_16844:
[----:B------:R-:W-:Y:S05]  /*6e10*/  BSYNC B0 ;  /* 0x0000000000007941 */ /* 0x000fea0003800000 */
.L_x_16842:
[----:B------:R-:W-:-:S04]  /*6e20*/  LOP3.LUT R3, R5, 0x80000000, RZ, 0xc0, !PT ;  /* 0x8000000005037812 */ /* 0x000fc800078ec0ff */
[----:B------:R-:W-:-:S04]  /*6e30*/  SHF.R.U32.HI R3, RZ, 0x18, R3 ;  /* 0x00000018ff037819 */ /* 0x000fc80000011603 */
[----:B------:R-:W-:-:S05]  /*6e40*/  LOP3.LUT R3, R0, R3, RZ, 0xfc, !PT ;  /* 0x0000000300037212 */ /* 0x000fca00078efcff */
[----:B------:R0:W-:Y:S01]  /*6e50*/  STG.E.U8 desc[UR36][R8.64], R3 ;  /* 0x0000000308007986 */ /* 0x0001e2000c101124 */
[----:B------:R-:W-:Y:S05]  /*6e60*/  BRA `(.L_x_16828) ;  /* 0x0000000400a87947 */ /* 0x000fea0003800000 */
.L_x_16838:
[----:B------:R-:W0:Y:S02]  /*6e70*/  I2F.S16 R0, R18 ;  /* 0x0000001200007306 */ /* 0x000e240000101400 */
[----:B0-----:R-:W-:-:S05]  /*6e80*/  F2FP.BF16.F32.PACK_AB R0, RZ, R0 ;  /* 0x00000000ff00723e */ /* 0x001fca00000010ff */
[----:B------:R0:W-:Y:S01]  /*6e90*/  STG.E.U16 desc[UR36][R8.64], R0 ;  /* 0x0000000008007986 */ /* 0x0001e2000c101524 */
[----:B------:R-:W-:Y:S05]  /*6ea0*/  BRA `(.L_x_16828) ;  /* 0x0000000400987947 */ /* 0x000fea0003800000 */
.L_x_16835:
        /* <DEDUP_REMOVED lines=10> */
.L_x_16847:
        /* <DEDUP_REMOVED lines=17> */
.L_x_16850:
[----:B------:R-:W-:-:S04]  /*7060*/  LOP3.LUT R3, R5, 0x80000000, RZ, 0xc0, !PT ;  /* 0x8000000005037812 */ /* 0x000fc800078ec0ff */
[----:B------:R-:W-:-:S04]  /*7070*/  SHF.R.U32.HI R3, RZ, 0x18, R3 ;  /* 0x00000018ff037819 */ /* 0x000fc80000011603 */
[----:B------:R-:W-:-:S04]  /*7080*/  LOP3.LUT R0, R0, R3, RZ, 0xfc, !PT ;  /* 0x0000000300007212 */ /* 0x000fc800078efcff */
[----:B------:R-:W-:-:S07]  /*7090*/  PRMT R4, R0, 0x7610, R4 ;  /* 0x0000761000047816 */ /* 0x000fce0000000004 */
.L_x_16849:
[----:B------:R-:W-:Y:S05]  /*70a0*/  BSYNC B0 ;  /* 0x0000000000007941 */ /* 0x000fea0003800000 */
.L_x_16848:
[----:B------:R0:W-:Y:S01]  /*70b0*/  STG.E.U8 desc[UR36][R8.64], R4 ;  /* 0x0000000408007986 */ /* 0x0001e2000c101124 */
[----:B------:R-:W-:Y:S05]  /*70c0*/  BRA `(.L_x_16828) ;  /* 0x0000000400107947 */ /* 0x000fea0003800000 */
.L_x_16846:
        /* <DEDUP_REMOVED lines=17> */
.L_x_16853:
[----:B------:R-:W-:-:S04]  /*71e0*/  LOP3.LUT R3, R5, 0x80000000, RZ, 0xc0, !PT ;  /* 0x8000000005037812 */ /* 0x000fc800078ec0ff */
[----:B------:R-:W-:-:S04]  /*71f0*/  SHF.R.U32.HI R3, RZ, 0x18, R3 ;  /* 0x00000018ff037819 */ /* 0x000fc80000011603 */
[----:B------:R-:W-:-:S04]  /*7200*/  LOP3.LUT R0, R0, R3, RZ, 0xfc, !PT ;  /* 0x0000000300007212 */ /* 0x000fc800078efcff */
[----:B------:R-:W-:-:S07]  /*7210*/  PRMT R4, R0, 0x7610, R4 ;  /* 0x0000761000047816 */ /* 0x000fce0000000004 */
.L_x_16852:
[----:B------:R-:W-:Y:S05]  /*7220*/  BSYNC B0 ;  /* 0x0000000000007941 */ /* 0x000fea0003800000 */
.L_x_16851:
[----:B------:R0:W-:Y:S01]  /*7230*/  STG.E.U8 desc[UR36][R8.64], R4 ;  /* 0x0000000408007986 */ /* 0x0001e2000c101124 */
[----:B------:R-:W-:Y:S05]  /*7240*/  BRA `(.L_x_16828) ;  /* 0x0000000000b07947 */ /* 0x000fea0003800000 */
.L_x_16845:
        /* <DEDUP_REMOVED lines=22> */
.L_x_16827:
        /* <DEDUP_REMOVED lines=16> */
.L_x_16856:
[----:B------:R-:W-:Y:S05]  /*74b0*/  BRA `(.L_x_16828) ;  /* 0x0000000000147947 */ /* 0x000fea0003800000 */
.L_x_16855:
[--C-:B------:R-:W-:Y:S01]  /*74c0*/  SHF.R.S32.HI R5, RZ, 0x1f, R18.reuse ;  /* 0x0000001fff057819 */ /* 0x100fe20000011412 */
[----:B------:R-:W-:-:S05]  /*74d0*/  IMAD.MOV.U32 R4, RZ, RZ, R18 ;  /* 0x000000ffff047224 */ /* 0x000fca00078e0012 */
[----:B------:R0:W-:Y:S01]  /*74e0*/  STG.E.64 desc[UR36][R8.64], R4 ;  /* 0x0000000408007986 */ /* 0x0001e2000c101b24 */
[----:B------:R-:W-:Y:S05]  /*74f0*/  BRA `(.L_x_16828) ;  /* 0x0000000000047947 */ /* 0x000fea0003800000 */
.L_x_16854:
[----:B------:R0:W-:Y:S02]  /*7500*/  STG.E desc[UR36][R8.64], R18 ;  /* 0x0000001208007986 */ /* 0x0001e4000c101924 */
.L_x_16828:
[----:B------:R-:W-:-:S07]  /*7510*/  VIADD R23, R23, 0x80 ;  /* 0x0000008017177836 */ /* 0x000fce0000000000 */
.L_x_16788:
[----:B------:R-:W-:Y:S05]  /*7520*/  BSYNC B6 ;  /* 0x0000000000067941 */ /* 0x000fea0003800000 */
.L_x_16787:
        /* <DEDUP_REMOVED lines=21> */
.L_x_16860:
[----:B------:R-:W-:Y:S01]  /*7680*/  STG.E.U8 desc[UR36][R2.64], R22 ;  /* 0x0000001602007986 */ /* 0x000fe2000c101124 */
[----:B------:R-:W-:Y:S05]  /*7690*/  EXIT ;  /* 0x000000000000794d */ /* 0x000fea0003800000 */
.L_x_16859:
        /* <DEDUP_REMOVED lines=9> */
.L_x_16863:
[----:B------:R-:W-:Y:S01]  /*7730*/  STG.E desc[UR36][R2.64], R22 ;  /* 0x0000001602007986 */ /* 0x000fe2000c101924 */
[----:B------:R-:W-:Y:S05]  /*7740*/  EXIT ;  /* 0x000000000000794d */ /* 0x000fea0003800000 */
.L_x_16862:
[----:B------:R-:W-:Y:S01]  /*7750*/  STG.E.U16 desc[UR36][R2.64], R22 ;  /* 0x0000001602007986 */ /* 0x000fe2000c101524 */
[----:B------:R-:W-:Y:S05]  /*7760*/  EXIT ;  /* 0x000000000000794d */ /* 0x000fea0003800000 */
.L_x_16858:
        /* <DEDUP_REMOVED lines=9> */
.L_x_16865:
[----:B------:R-:W0:Y:S02]  /*7800*/  I2F.S16 R0, R22 ;  /* 0x0000001600007306 */ /* 0x000e240000101400 */
[----:B0-----:R-:W-:-:S05]  /*7810*/  F2FP.F16.F32.PACK_AB R0, RZ, R0 ;  /* 0x00000000ff00723e */ /* 0x001fca00000000ff */
[----:B------:R-:W-:Y:S01]  /*7820*/  STG.E.U16 desc[UR36][R2.64], R0 ;  /* 0x0000000002007986 */ /* 0x000fe2000c101524 */
[----:B------:R-:W-:Y:S05]  /*7830*/  EXIT ;  /* 0x000000000000794d */ /* 0x000fea0003800000 */
.L_x_16864:
        /* <DEDUP_REMOVED lines=10> */
.L_x_16867:
[----:B------:R-:W0:Y:S02]  /*78e0*/  I2F.S16 R22, R22 ;  /* 0x0000001600167306 */ /* 0x000e240000101400 */
[----:B0-----:R-:W-:-:S04]  /*78f0*/  F2FP.F16.F32.PACK_AB R5, RZ, R22 ;  /* 0x00000016ff05723e */ /* 0x001fc800000000ff */
[----:B------:R-:W-:-:S05]  /*7900*/  PRMT R5, R5, 0x5410, RZ ;  /* 0x0000541005057816 */ /* 0x000fca00000000ff */
[----:B------:R-:W-:Y:S01]  /*7910*/  STG.E desc[UR36][R2.64], R5 ;  /* 0x0000000502007986 */ /* 0x000fe2000c101924 */
[----:B------:R-:W-:Y:S05]  /*7920*/  EXIT ;  /* 0x000000000000794d */ /* 0x000fea0003800000 */
.L_x_16866:
[----:B------:R-:W0:Y:S02]  /*7930*/  I2F.F64.S16 R22, R22 ;  /* 0x0000001600167312 */ /* 0x000e240000101c00 */
[----:B0-----:R-:W-:Y:S01]  /*7940*/  STG.E.64 desc[UR36][R2.64], R22 ;  /* 0x0000001602007986 */ /* 0x001fe2000c101b24 */
[----:B------:R-:W-:Y:S05]  /*7950*/  EXIT ;  /* 0x000000000000794d */ /* 0x000fea0003800000 */
.L_x_16857:
        /* <DEDUP_REMOVED lines=10> */
[----:B------:R-:W-:Y:S01]  /*7a00*/  STG.E.U8 desc[UR36][R2.64], R5 ;  /* 0x0000000502007986 */ /* 0x000fe2000c101124 */
[----:B------:R-:W-:Y:S05]  /*7a10*/  EXIT ;  /* 0x000000000000794d */ /* 0x000fea0003800000 */
.L_x_16870:
[----:B------:R-:W0:Y:S01]  /*7a20*/  I2F.F64.S16 R4, R22 ;  /* 0x0000001600047312 */ /* 0x000e220000101c00 */
[----:B--2---:R-:W-:-:S05]  /*7a30*/  CS2R R6, SRZ ;  /* 0x0000000000067805 */ /* 0x004fca000001ff00 */
[----:B0-----:R-:W-:Y:S01]  /*7a40*/  STG.E.128 desc[UR36][R2.64], R4 ;  /* 0x0000000402007986 */ /* 0x001fe2000c101d24 */
[----:B------:R-:W-:Y:S05]  /*7a50*/  EXIT ;  /* 0x000000000000794d */ /* 0x000fea0003800000 */
.L_x_16869:
[----:B------:R-:W-:-:S13]  /*7a60*/  ISETP.NE.AND P0, PT, R0, 0xf, PT ;  /* 0x0000000f0000780c */ /* 0x000fda0003f05270 */
[----:B------:R-:W-:Y:S05]  /*7a70*/  @!P0 BRA `(.L_x_16871) ;  /* 0x0000000000b48947 */ /* 0x000fea0003800000 */
[----:B------:R-:W-:-:S13]  /*7a80*/  ISETP.NE.AND P0, PT, R0, 0x17, PT ;  /* 0x000000170000780c */ /* 0x000fda0003f05270 */
[----:B------:R-:W-:Y:S05]  /*7a90*/  @!P0 BRA `(.L_x_16872) ;  /* 0x0000000000548947 */ /* 0x000fea0003800000 */
[----:B------:R-:W-:-:S13]  /*7aa0*/  ISETP.NE.AND P0, PT, R0, 0x18, PT ;  /* 0x000000180000780c */ /* 0x000fda0003f05270 */
[----:B------:R-:W-:Y:S05]  /*7ab0*/  @P0 BRA `(.L_x_16861) ;  /* 0x0000000400f40947 */ /* 0x000fea0003800000 */
[----:B--2---:R-:W0:Y:S01]  /*7ac0*/  I2F.S16 R7, R22 ;  /* 0x0000001600077306 */ /* 0x004e220000101400 */
        /* <DEDUP_REMOVED lines=14> */
.L_x_16874:
[----:B------:R-:W-:Y:S05]  /*7bb0*/  BSYNC B0 ;  /* 0x0000000000007941 */ /* 0x000fea0003800000 */
.L_x_16873:
[----:B------:R-:W-:-:S05]  /*7bc0*/  LOP3.LUT R5, R0, R5, RZ, 0xfc, !PT ;  /* 0x0000000500057212 */ /* 0x000fca00078efcff */
[----:B------:R-:W-:Y:S01]  /*7bd0*/  STG.E.U8 desc[UR36][R2.64], R5 ;  /* 0x0000000502007986 */ /* 0x000fe2000c101124 */
[----:B------:R-:W-:Y:S05]  /*7be0*/  EXIT ;  /* 0x000000000000794d */ /* 0x000fea0003800000 */
.L_x_16872:
        /* <DEDUP_REMOVED lines=13> */
.L_x_16876:
[----:B------:R-:W-:Y:S01]  /*7cc0*/  IMAD.MOV.U32 R0, RZ, RZ, 0x7f ;  /* 0x0000007fff007424 */ /* 0x000fe200078e00ff */
[----:B------:R-:W-:-:S04]  /*7cd0*/  ISETP.GT.U32.AND P0, PT, R4, 0x7f800000, PT ;  /* 0x7f8000000400780c */ /* 0x000fc80003f04070 */
[----:B------:R-:W-:-:S09]  /*7ce0*/  SEL R0, R0, 0x7c, P0 ;  /* 0x0000007c00007807 */ /* 0x000fd20000000000 */
.L_x_16877:
[----:B------:R-:W-:Y:S05]  /*7cf0*/  BSYNC B0 ;  /* 0x0000000000007941 */ /* 0x000fea0003800000 */
.L_x_16875:
[----:B------:R-:W-:-:S04]  /*7d00*/  LOP3.LUT R4, R5, 0x80000000, RZ, 0xc0, !PT ;  /* 0x8000000005047812 */ /* 0x000fc800078ec0ff */
[----:B------:R-:W-:-:S04]  /*7d10*/  SHF.R.U32.HI R5, RZ, 0x18, R4 ;  /* 0x00000018ff057819 */ /* 0x000fc80000011604 */
[----:B------:R-:W-:-:S05]  /*7d20*/  LOP3.LUT R5, R0, R5, RZ, 0xfc, !PT ;  /* 0x0000000500057212 */ /* 0x000fca00078efcff */
[----:B------:R-:W-:Y:S01]  /*7d30*/  STG.E.U8 desc[UR36][R2.64], R5 ;  /* 0x0000000502007986 */ /* 0x000fe2000c101124 */
[----:B------:R-:W-:Y:S05]  /*7d40*/  EXIT ;  /* 0x000000000000794d */ /* 0x000fea0003800000 */
.L_x_16871:
[----:B------:R-:W0:Y:S02]  /*7d50*/  I2F.S16 R0, R22 ;  /* 0x0000001600007306 */ /* 0x000e240000101400 */
[----:B0-----:R-:W-:-:S05]  /*7d60*/  F2FP.BF16.F32.PACK_AB R0, RZ, R0 ;  /* 0x00000000ff00723e */ /* 0x001fca00000010ff */
[----:B------:R-:W-:Y:S01]  /*7d70*/  STG.E.U16 desc[UR36][R2.64], R0 ;  /* 0x0000000002007986 */ /* 0x000fe2000c101524 */
[----:B------:R-:W-:Y:S05]  /*7d80*/  EXIT ;  /* 0x000000000000794d */ /* 0x000fea0003800000 */
.L_x_16868:
        /* <DEDUP_REMOVED lines=10> */
.L_x_16880:
[----:B--2---:R-:W0:Y:S01]  /*7e30*/  I2F.S16 R7, R22 ;  /* 0x0000001600077306 */ /* 0x004e220000101400 */
        /* <DEDUP_REMOVED lines=16> */
.L_x_16883:
[----:B------:R-:W-:-:S04]  /*7f40*/  LOP3.LUT R0, R7, 0x80000000, RZ, 0xc0, !PT ;  /* 0x8000000007007812 */ /* 0x000fc800078ec0ff */
[----:B------:R-:W-:-:S04]  /*7f50*/  SHF.R.U32.HI R5, RZ, 0x18, R0 ;  /* 0x00000018ff057819 */ /* 0x000fc80000011600 */
[----:B------:R-:W-:-:S04]  /*7f60*/  LOP3.LUT R4, R4, R5, RZ, 0xfc, !PT ;  /* 0x0000000504047212 */ /* 0x000fc800078efcff */
[----:B------:R-:W-:-:S07]  /*7f70*/  PRMT R0, R4, 0x7610, R0 ;  /* 0x0000761004007816 */ /* 0x000fce0000000000 */
.L_x_16882:
[----:B------:R-:W-:Y:S05]  /*7f80*/  BSYNC B0 ;  /* 0x0000000000007941 */ /* 0x000fea0003800000 */
.L_x_16881:
[----:B------:R-:W-:Y:S01]  /*7f90*/  STG.E.U8 desc[UR36][R2.64], R0 ;  /* 0x0000000002007986 */ /* 0x000fe2000c101124 */
[----:B------:R-:W-:Y:S05]  /*7fa0*/  EXIT ;  /* 0x000000000000794d */ /* 0x000fea0003800000 */
.L_x_16879:
        /* <DEDUP_REMOVED lines=17> */
.L_x_16886:
[----:B------:R-:W-:-:S04]  /*80c0*/  LOP3.LUT R0, R7, 0x80000000, RZ, 0xc0, !PT ;  /* 0x8000000007007812 */ /* 0x000fc800078ec0ff */
[----:B------:R-:W-:-:S04]  /*80d0*/  SHF.R.U32.HI R5, RZ, 0x18, R0 ;  /* 0x00000018ff057819 */ /* 0x000fc80000011600 */
[----:B------:R-:W-:-:S04]  /*80e0*/  LOP3.LUT R4, R4, R5, RZ, 0xfc, !PT ;  /* 0x0000000504047212 */ /* 0x000fc800078efcff */
[----:B------:R-:W-:-:S07]  /*80f0*/  PRMT R0, R4, 0x7610, R0 ;  /* 0x0000761004007816 */ /* 0x000fce0000000000 */
.L_x_16885:
[----:B------:R-:W-:Y:S05]  /*8100*/  BSYNC B0 ;  /* 0x0000000000007941 */ /* 0x000fea0003800000 */
.L_x_16884:
[----:B------:R-:W-:Y:S01]  /*8110*/  STG.E.U8 desc[UR36][R2.64], R0 ;  /* 0x0000000002007986 */ /* 0x000fe2000c101124 */
[----:B------:R-:W-:Y:S05]  /*8120*/  EXIT ;  /* 0x000000000000794d */ /* 0x000fea0003800000 */
.L_x_16878:
        /* <DEDUP_REMOVED lines=22> */
.L_x_16861:
        /* <DEDUP_REMOVED lines=8> */
[----:B--2---:R-:W-:Y:S02]  /*8310*/  IMAD.U32 R6, RZ, RZ, UR4 ;  /* 0x00000004ff067e24 */ /* 0x004fe4000f8e00ff */
[----:B------:R-:W-:-:S02]  /*8320*/  IMAD.U32 R7, RZ, RZ, UR5 ;  /* 0x00000005ff077e24 */ /* 0x000fc4000f8e00ff */
[----:B------:R-:W-:Y:S02]  /*8330*/  IMAD.U32 R11, RZ, RZ, UR7 ;  /* 0x00000007ff0b7e24 */ /* 0x000fe4000f8e00ff */
[----:B------:R-:W-:Y:S02]  /*8340*/  IMAD.MOV.U32 R8, RZ, RZ, 0x65 ;  /* 0x00000065ff087424 */ /* 0x000fe400078e00ff */
[----:B------:R-:W-:Y:S02]  /*8350*/  IMAD.MOV.U32 R12, RZ, RZ, 0x1 ;  /* 0x00000001ff0c7424 */ /* 0x000fe400078e00ff */
[----:B0-----:R-:W-:-:S07]  /*8360*/  IMAD.MOV.U32 R13, RZ, RZ, RZ ;  /* 0x000000ffff0d7224 */ /* 0x001fce00078e00ff */
[----:B------:R-:W-:-:S07]  /*8370*/  LEPC R20, `(.L_x_16889) ;  /* 0x000000001014794e */ /* 0x000fce0000000000 */
[----:B-1----:R-:W-:Y:S05]  /*8380*/  CALL.ABS.NOINC R2 ;  /* 0x0000000002007343 */ /* 0x002fea0003c00000 */
.L_x_16889:
[----:B------:R-:W-:Y:S05]  /*8390*/  EXIT ;  /* 0x000000000000794d */ /* 0x000fea0003800000 */
.L_x_16888:
[----:B------:R-:W-:-:S05]  /*83a0*/  SHF.R.S32.HI R23, RZ, 0x1f, R22 ;  /* 0x0000001fff177819 */ /* 0x000fca0000011416 */
[----:B------:R-:W-:Y:S01]  /*83b0*/  STG.E.64 desc[UR36][R2.64], R22 ;  /* 0x0000001602007986 */ /* 0x000fe2000c101b24 */
[----:B------:R-:W-:Y:S05]  /*83c0*/  EXIT ;  /* 0x000000000000794d */ /* 0x000fea0003800000 */
.L_x_16887:
[----:B------:R-:W-:Y:S01]  /*83d0*/  STG.E desc[UR36][R2.64], R22 ;  /* 0x0000001602007986 */ /* 0x000fe2000c101924 */
[----:B------:R-:W-:Y:S05]  /*83e0*/  EXIT ;  /* 0x000000000000794d */ /* 0x000fea0003800000 */
.L_x_16890:
        /* <DEDUP_REMOVED lines=9> */
.L_x_23625:


//--------------------- .text._ZN2at6native18elementwise_kernelILi128ELi4EZNS0_22gpu_kernel_impl_nocastIZZZNS0_23logical_not_kernel_cudaERNS_18TensorIteratorBaseEENKUlvE0_clEvENKUlvE10_clEvEUlN3c108BFloat16EE_EEvS4_RKT_EUliE_EEviT1_ --------------------------
	.section	.text._ZN2at6native18elementwise_kernelILi128ELi4EZNS0_22gpu_kernel_impl_nocastIZZZNS0_23logical_not_kernel_cudaERNS_18TensorIteratorBaseEENKUlvE0_clEvENKUlvE10_clEvEUlN3c108BFloat16EE_EEvS4_RKT_EUliE_EEviT1_,"ax",@progbits
	.align	128
        .global         _ZN2at6native18elementwise_kernelILi128ELi4EZNS0_22gpu_kernel_impl_nocastIZZZNS0_23logical_not_kernel_cudaERNS_18TensorIteratorBaseEENKUlvE0_clEvENKUlvE10_clEvEUlN3c108BFloat16EE_EEvS4_RKT_EUliE_EEviT1_
        .type           _ZN2at6native18elementwise_kernelILi128ELi4EZNS0_22gpu_kernel_impl_nocastIZZZNS0_23logical_not_kernel_cudaERNS_18TensorIteratorBaseEENKUlvE0_clEvENKUlvE10_clEvEUlN3c108BFloat16EE_EEvS4_RKT_EUliE_EEviT1_,@function
        .size           _ZN2at6native18elementwise_kernelILi128ELi4EZNS0_22gpu_kernel_impl_nocastIZZZNS0_23logical_not_kernel_cudaERNS_18TensorIteratorBaseEENKUlvE0_clEvENKUlvE10_clEvEUlN3c108BFloat16EE_EEvS4_RKT_EUliE_EEviT1_,(.L_x_23626 - _ZN2at6native18elementwise_kernelILi128ELi4EZNS0_22gpu_kernel_impl_nocastIZZZNS0_23logical_not_kernel_cudaERNS_18TensorIteratorBaseEENKUlvE0_clEvENKUlvE10_clEvEUlN3c108BFloat16EE_EEvS4_RKT_EUliE_EEviT1_)
        .other          _ZN2at6native18elementwise_kernelILi128ELi4EZNS0_22gpu_kernel_impl_nocastIZZZNS0_23logical_not_kernel_cudaERNS_18TensorIteratorBaseEENKUlvE0_clEvENKUlvE10_clEvEUlN3c108BFloat16EE_EEvS4_RKT_EUliE_EEviT1_,@"STO_CUDA_ENTRY STV_DEFAULT"
_ZN2at6native18elementwise_kernelILi128ELi4EZNS0_22gpu_kernel_impl_nocastIZZZNS0_23logical_not_kernel_cudaERNS_18TensorIteratorBaseEENKUlvE0_clEvENKUlvE10_clEvEUlN3c108BFloat16EE_EEvS4_RKT_EUliE_EEviT1_:
.text._ZN2at6native18elementwise_kernelILi128ELi4EZNS0_22gpu_kernel_impl_nocastIZZZNS0_23logical_not_kernel_cudaERNS_18TensorIteratorBaseEENKUlvE0_clEvENKUlvE10_clEvEUlN3c108BFloat16EE_EEvS4_RKT_EUliE_EEviT1_:
        /* <DEDUP_REMOVED lines=311> */
.L_x_16893:
[----:B------:R-:W-:Y:S02]  /*1370*/  ULDC.64 UR8, c[0x0][0x418] ;  /* 0x0001060000087ab9 */ /* 0x000fe40000000a00 */
[----:B------:R-:W-:-:S04]  /*1380*/  IADD3 R4, P0, R2, UR8, RZ ;  /* 0x0000000802047c10 */ /* 0x000fc8000ff1e0ff */
[----:B------:R-:W-:Y:S01]  /*1390*/  IADD3.X R5, RZ, UR9, RZ, P0, !PT ;  /* 0x00000009ff057c10 */ /* 0x000fe200087fe4ff */
[----:B------:R-:W-:-:S04]  /*13a0*/  ULDC.64 UR8, c[0x0][0x410] ;  /* 0x0001040000087ab9 */ /* 0x000fc80000000a00 */
[----:B------:R-:W2:Y:S01]  /*13b0*/  LDG.E.U16 R4, desc[UR4][R4.64] ;  /* 0x0000000404047981 */ /* 0x000ea2000c1e1500 */
[----:B------:R-:W-:Y:S02]  /*13c0*/  IADD3 R2, P1, R3, UR8, RZ ;  /* 0x0000000803027c10 */ /* 0x000fe4000ff3e0ff */
[----:B------:R-:W-:-:S03]  /*13d0*/  IADD3 R0, R0, 0x80, RZ ;  /* 0x0000008000007810 */ /* 0x000fc60007ffe0ff */
[----:B------:R-:W-:Y:S01]  /*13e0*/  IMAD.X R3, RZ, RZ, UR9, P1 ;  /* 0x00000009ff037e24 */ /* 0x000fe200088e06ff */
[----:B--2---:R-:W-:-:S04]  /*13f0*/  SHF.L.U32 R6, R4, 0x10, RZ ;  /* 0x0000001004067819 */ /* 0x004fc800000006ff */
[----:B------:R-:W-:-:S04]  /*1400*/  FSETP.NEU.FTZ.AND P0, PT, R6, RZ, PT ;  /* 0x000000ff0600720b */ /* 0x000fc80003f1d000 */
[----:B------:R-:W-:-:S05]  /*1410*/  SEL R7, RZ, 0x1, P0 ;  /* 0x00000001ff077807 */ /* 0x000fca0000000000 */
[----:B------:R0:W-:Y:S04]  /*1420*/  STG.E.U8 desc[UR4][R2.64], R7 ;  /* 0x0000000702007986 */ /* 0x0001e8000c101104 */
.L_x_16892:
[----:B------:R-:W-:Y:S05]  /*1430*/  BSYNC B0 ;  /* 0x0000000000007941 */ /* 0x000fea0003800000 */
.L_x_16891:
        /* <DEDUP_REMOVED lines=305> */
.L_x_16896:
        /* <DEDUP_REMOVED lines=9> */
[----:B------:R-:W-:-:S04]  /*27e0*/  FSETP.NEU.FTZ.AND P0, PT, R6, RZ, PT ;  /* 0x000000ff0600720b */ /* 0x000fc80003f1d000 */
[----:B------:R-:W-:Y:S02]  /*27f0*/  SEL R7, RZ, 0x1, P0 ;  /* 0x00000001ff077807 */ /* 0x000fe40000000000 */
[----:B------:R-:W-:-:S03]  /*2800*/  ISETP.GE.AND P0, PT, R0, UR6, PT ;  /* 0x0000000600007c0c */ /* 0x000fc6000bf06270 */
[----:B------:R1:W-:Y:S10]  /*2810*/  STG.E.U8 desc[UR4][R2.64], R7 ;  /* 0x0000000702007986 */ /* 0x0003f4000c101104 */
        /* <DEDUP_REMOVED lines=303> */
.L_x_16897:
        /* <DEDUP_REMOVED lines=9> */
[----:B------:R-:W-:-:S04]  /*3ba0*/  FSETP.NEU.FTZ.AND P0, PT, R6, RZ, PT ;  /* 0x000000ff0600720b */ /* 0x000fc80003f1d000 */
[----:B------:R-:W-:-:S05]  /*3bb0*/  SEL R7, RZ, 0x1, P0 ;  /* 0x00000001ff077807 */ /* 0x000fca0000000000 */
[----:B------:R2:W-:Y:S04]  /*3bc0*/  STG.E.U8 desc[UR4][R2.64], R7 ;  /* 0x0000000702007986 */ /* 0x0005e8000c101104 */
.L_x_16895:
[----:B------:R-:W-:Y:S05]  /*3bd0*/  BSYNC B0 ;  /* 0x0000000000007941 */ /* 0x000fea0003800000 */
.L_x_16894:
        /* <DEDUP_REMOVED lines=304> */
.L_x_16898:
        /* <DEDUP_REMOVED lines=8> */
[----:B------:R-:W-:-:S04]  /*4f60*/  FSETP.NEU.FTZ.AND P0, PT, R0, RZ, PT ;  /* 0x000000ff0000720b */ /* 0x000fc80003f1d000 */
[----:B------:R-:W-:-:S05]  /*4f70*/  SEL R7, RZ, 0x1, P0 ;  /* 0x00000001ff077807 */ /* 0x000fca0000000000 */
[----:B------:R-:W-:Y:S01]  /*4f80*/  STG.E.U8 desc[UR4][R2.64], R7 ;  /* 0x0000000702007986 */ /* 0x000fe2000c101104 */
[----:B------:R-:W-:Y:S05]  /*4f90*/  EXIT ;  /* 0x000000000000794d */ /* 0x000fea0003800000 */
.L_x_16899:
        /* <DEDUP_REMOVED lines=14> */
.L_x_23626:


//--------------------- .text._ZN2at6native27unrolled_elementwise_kernelIZZZNS0_23logical_not_kernel_cudaERNS_18TensorIteratorBaseEENKUlvE0_clEvENKUlvE10_clEvEUlN3c108BFloat16EE_St5arrayIPcLm2EELi4E23TrivialOffsetCalculatorILi1EjESD_NS0_6memory15LoadWithoutCastENSE_16StoreWithoutCastEEEviT_T0_T2_T3_T4_T5_ --------------------------
	.section	.text._ZN2at6native27unrolled_elementwise_kernelIZZZNS0_23logical_not_kernel_cudaERNS_18TensorIteratorBaseEENKUlvE0_clEvENKUlvE10_clEvEUlN3c108BFloat16EE_St5arrayIPcLm2EELi4E23TrivialOffsetCalculatorILi1EjESD_NS0_6memory15LoadWithoutCastENSE_16StoreWithoutCastEEEviT_T0_T2_T3_T4_T5_,"ax",@progbits
	.align	128
        .global         _ZN2at6native27unrolled_elementwise_kernelIZZZNS0_23logical_not_kernel_cudaERNS_18TensorIteratorBaseEENKUlvE0_clEvENKUlvE10_clEvEUlN3c108BFloat16EE_St5arrayIPcLm2EELi4E23TrivialOffsetCalculatorILi1EjESD_NS0_6memory15LoadWithoutCastENSE_16StoreWithoutCastEEEviT_T0_T2_T3_T4_T5_
        .type           _ZN2at6native27unrolled_elementwise_kernelIZZZNS0_23logical_not_kernel_cudaERNS_18TensorIteratorBaseEENKUlvE0_clEvENKUlvE10_clEvEUlN3c108BFloat16EE_St5arrayIPcLm2EELi4E23TrivialOffsetCalculatorILi1EjESD_NS0_6memory15LoadWithoutCastENSE_16StoreWithoutCastEEEviT_T0_T2_T3_T4_T5_,@function
        .size           _ZN2at6native27unrolled_elementwise_kernelIZZZNS0_23logical_not_kernel_cudaERNS_18TensorIteratorBaseEENKUlvE0_clEvENKUlvE10_clEvEUlN3c108BFloat16EE_St5arrayIPcLm2EELi4E23TrivialOffsetCalculatorILi1EjESD_NS0_6memory15LoadWithoutCastENSE_16StoreWithoutCastEEEviT_T0_T2_T3_T4_T5_,(.L_x_23627 - _ZN2at6native27unrolled_elementwise_kernelIZZZNS0_23logical_not_kernel_cudaERNS_18TensorIteratorBaseEENKUlvE0_clEvENKUlvE10_clEvEUlN3c108BFloat16EE_St5arrayIPcLm2EELi4E23TrivialOffsetCalculatorILi1EjESD_NS0_6memory15LoadWithoutCastENSE_16StoreWithoutCastEEEviT_T0_T2_T3_T4_T5_)
        .other          _ZN2at6native27unrolled_elementwise_kernelIZZZNS0_23logical_not_kernel_cudaERNS_18TensorIteratorBaseEENKUlvE0_clEvENKUlvE10_clEvEUlN3c108BFloat16EE_St5arrayIPcLm2EELi4E23TrivialOffsetCalculatorILi1EjESD_NS0_6memory15LoadWithoutCastENSE_16StoreWithoutCastEEEviT_T0_T2_T3_T4_T5_,@"STO_CUDA_ENTRY STV_DEFAULT"
_ZN2at6native27unrolled_elementwise_kernelIZZZNS0_23logical_not_kernel_cudaERNS_18TensorIteratorBaseEENKUlvE0_clEvENKUlvE10_clEvEUlN3c108BFloat16EE_St5arrayIPcLm2EELi4E23TrivialOffsetCalculatorILi1EjESD_NS0_6memory15LoadWithoutCastENSE_16StoreWithoutCastEEEviT_T0_T2_T3_T4_T5_:
.text._ZN2at6native27unrolled_elementwise_kernelIZZZNS0_23logical_not_kernel_cudaERNS_18TensorIteratorBaseEENKUlvE0_clEvENKUlvE10_clEvEUlN3c108BFloat16EE_St5arrayIPcLm2EELi4E23TrivialOffsetCalculatorILi1EjESD_NS0_6memory15LoadWithoutCastENSE_16StoreWithoutCastEEEviT_T0_T2_T3_T4_T5_:
        /* <DEDUP_REMOVED lines=20> */
[----:B------:R-:W-:Y:S01]  /*0140*/  @!P3 IMAD R21, R0, 0x200, R13 ;  /* 0x000002000015b824 */ /* 0x000fe200078e020d */
[----:B------:R-:W-:Y:S02]  /*0150*/  PRMT R12, RZ, 0x7610, R12 ;  /* 0x00007610ff0c7816 */ /* 0x000fe4000000000c */
[----:B------:R-:W-:Y:S01]  /*0160*/  @!P3 IADD3 R13, R13, 0x80, RZ ;  /* 0x000000800d0db810 */ /* 0x000fe20007ffe0ff */
[----:B-1----:R-:W-:Y:S01]  /*0170*/  @!P1 IMAD.WIDE.U32 R16, R19, 0x2, R10 ;  /* 0x0000000213109825 */ /* 0x002fe200078e000a */
[----:B------:R-:W-:-:S02]  /*0180*/  PRMT R10, RZ, 0x7610, R10 ;  /* 0x00007610ff0a7816 */ /* 0x000fc4000000000a */
[----:B------:R-:W-:Y:S02]  /*0190*/  ISETP.GE.AND P2, PT, R13, R2, PT ;  /* 0x000000020d00720c */ /* 0x000fe40003f46270 */
[----:B------:R-:W4:Y:S11]  /*01a0*/  @!P1 LDG.E.U16 R12, desc[UR4][R16.64] ;  /* 0x00000004100c9981 */ /* 0x000f36000c1e1500 */
[----:B------:R-:W1:Y:S01]  /*01b0*/  @!P2 LDC.64 R18, c[0x0][0x220] ;  /* 0x00008800ff12ab82 */ /* 0x000e620000000a00 */
[----:B---3--:R-:W-:-:S05]  /*01c0*/  @!P3 IMAD.WIDE.U32 R20, R21, 0x2, R8 ;  /* 0x000000021514b825 */ /* 0x008fca00078e0008 */
[----:B------:R-:W3:Y:S01]  /*01d0*/  @!P3 LDG.E.U16 R10, desc[UR4][R20.64] ;  /* 0x00000004140ab981 */ /* 0x000ee2000c1e1500 */
[----:B------:R-:W-:-:S04]  /*01e0*/  @!P2 IMAD R9, R0, 0x200, R13 ;  /* 0x000002000009a824 */ /* 0x000fc800078e020d */
[----:B-1----:R-:W-:Y:S02]  /*01f0*/  @!P2 IMAD.WIDE.U32 R18, R9, 0x2, R18 ;  /* 0x000000020912a825 */ /* 0x002fe400078e0012 */
[----:B------:R-:W1:Y:S02]  /*0200*/  @!P0 LDC.64 R8, c[0x0][0x218] ;  /* 0x00008600ff088b82 */ /* 0x000e640000000a00 */
[--C-:B------:R-:W-:Y:S02]  /*0210*/  IMAD.MOV.U32 R13, RZ, RZ, R7.reuse ;  /* 0x000000ffff0d7224 */ /* 0x100fe400078e0007 */
[----:B------:R-:W-:Y:S01]  /*0220*/  @!P0 IMAD R7, R0, 0x200, R7 ;  /* 0x0000020000078824 */ /* 0x000fe200078e0207 */
[----:B------:R-:W-:Y:S01]  /*0230*/  PRMT R11, RZ, 0x7610, R11 ;  /* 0x00007610ff0b7816 */ /* 0x000fe2000000000b */
[C---:B0-----:R-:W-:Y:S02]  /*0240*/  VIADD R15, R13.reuse, 0x100 ;  /* 0x000001000d0f7836 */ /* 0x041fe40000000000 */
[----:B------:R-:W-:-:S03]  /*0250*/  VIADD R23, R13, 0x80 ;  /* 0x000000800d177836 */ /* 0x000fc60000000000 */
[----:B------:R0:W5:Y:S01]  /*0260*/  @!P2 LDG.E.U16 R11, desc[UR4][R18.64] ;  /* 0x00000004120ba981 */ /* 0x000162000c1e1500 */
[-C--:B------:R-:W-:Y:S01]  /*0270*/  ISETP.GE.AND P2, PT, R15, R2.reuse, PT ;  /* 0x000000020f00720c */ /* 0x080fe20003f46270 */
[----:B------:R-:W-:Y:S01]  /*0280*/  VIADD R15, R13, 0x180 ;  /* 0x000001800d0f7836 */ /* 0x000fe20000000000 */
[----:B------:R-:W-:Y:S02]  /*0290*/  ISETP.GE.AND P3, PT, R23, R2, PT ;  /* 0x000000021700720c */ /* 0x000fe40003f66270 */
[----:B-1----:R-:W-:-:S05]  /*02a0*/  @!P0 IADD3 R8, P1, R7, R8, RZ ;  /* 0x0000000807088210 */ /* 0x002fca0007f3e0ff */
[----:B------:R-:W-:Y:S02]  /*02b0*/  @!P0 IMAD.X R9, RZ, RZ, R9, P1 ;  /* 0x000000ffff098224 */ /* 0x000fe400008e0609 */
[----:B------:R-:W-:-:S05]  /*02c0*/  @!P0 IMAD.MOV.U32 R13, RZ, RZ, R23 ;  /* 0x000000ffff0d8224 */ /* 0x000fca00078e0017 */
[----:B------:R-:W-:Y:S01]  /*02d0*/  ISETP.GE.AND P1, PT, R13, R2, PT ;  /* 0x000000020d00720c */ /* 0x000fe20003f26270 */
[----:B------:R-:W-:Y:S01]  /*02e0*/  BSSY B0, `(.L_x_16900) ;  /* 0x0000018000007945 */ /* 0x000fe20003800000 */
[----:B--2---:R-:W-:-:S04]  /*02f0*/  @!P0 SHF.L.U32 R6, R6, 0x10, RZ ;  /* 0x0000001006068819 */ /* 0x004fc800000006ff */
[----:B------:R-:W-:-:S04]  /*0300*/  @!P0 FSETP.NEU.FTZ.AND P4, PT, R6, RZ, PT ;  /* 0x000000ff0600820b */ /* 0x000fc80003f9d000 */
[----:B------:R-:W-:-:S05]  /*0310*/  @!P0 SEL R5, RZ, 0x1, P4 ;  /* 0x00000001ff058807 */ /* 0x000fca0002000000 */
[----:B------:R0:W-:Y:S01]  /*0320*/  @!P0 STG.E.U8 desc[UR4][R8.64], R5 ;  /* 0x0000000508008986 */ /* 0x0001e2000c101104 */
[----:B----4-:R-:W-:-:S05]  /*0330*/  @!P3 IMAD.U32 R12, R12, 0x10000, RZ ;  /* 0x000100000c0cb824 */ /* 0x010fca00078e00ff */
[----:B------:R-:W-:-:S04]  /*0340*/  @!P3 FSETP.NEU.FTZ.AND P4, PT, R12, RZ, PT ;  /* 0x000000ff0c00b20b */ /* 0x000fc80003f9d000 */
[----:B------:R-:W-:Y:S01]  /*0350*/  @!P3 SEL R3, RZ, 0x1, P4 ;  /* 0x00000001ff03b807 */ /* 0x000fe20002000000 */
[----:B---3--:R-:W-:-:S05]  /*0360*/  @!P2 IMAD.U32 R10, R10, 0x10000, RZ ;  /* 0x000100000a0aa824 */ /* 0x008fca00078e00ff */
[----:B------:R-:W-:-:S04]  /*0370*/  @!P2 FSETP.NEU.FTZ.AND P5, PT, R10, RZ, PT ;  /* 0x000000ff0a00a20b */ /* 0x000fc80003fbd000 */
[----:B------:R-:W-:Y:S01]  /*0380*/  @!P2 SEL R4, RZ, 0x1, P5 ;  /* 0x00000001ff04a807 */ /* 0x000fe20002800000 */
[----:B0-----:R-:W-:Y:S08]  /*0390*/  @P1 BRA `(.L_x_16901) ;  /* 0x0000000000301947 */ /* 0x001ff00003800000 */
[----:B------:R-:W-:Y:S01]  /*03a0*/  LEA R6, R0, R13, 0x9 ;  /* 0x0000000d00067211 */ /* 0x000fe200078e48ff */
[----:B------:R-:W-:Y:S01]  /*03b0*/  VIADD R13, R13, 0x80 ;  /* 0x000000800d0d7836 */ /* 0x000fe20000000000 */
[----:B------:R-:W-:Y:S02]  /*03c0*/  ULDC.64 UR6, c[0x0][0x218] ;  /* 0x0000860000067ab9 */ /* 0x000fe40000000a00 */
[----:B------:R-:W-:Y:S02]  /*03d0*/  IADD3 R6, P0, R6, UR6, RZ ;  /* 0x0000000606067c10 */ /* 0x000fe4000ff1e0ff */
[----:B------:R-:W-:-:S03]  /*03e0*/  ISETP.GE.AND P1, PT, R13, R2, PT ;  /* 0x000000020d00720c */ /* 0x000fc60003f26270 */
[----:B------:R-:W-:-:S05]  /*03f0*/  IMAD.X R7, RZ, RZ, UR7, P0 ;  /* 0x00000007ff077e24 */ /* 0x000fca00080e06ff */
[----:B------:R0:W-:Y:S05]  /*0400*/  STG.E.U8 desc[UR4][R6.64], R3 ;  /* 0x0000000306007986 */ /* 0x0001ea000c101104 */
[----:B------:R-:W-:Y:S01]  /*0410*/  @!P1 IMAD R8, R0, 0x200, R13 ;  /* 0x0000020000089824 */ /* 0x000fe200078e020d */
[----:B------:R-:W-:-:S04]  /*0420*/  @!P1 IADD3 R13, R13, 0x80, RZ ;  /* 0x000000800d0d9810 */ /* 0x000fc80007ffe0ff */
[----:B------:R-:W-:-:S05]  /*0430*/  @!P1 IADD3 R8, P2, R8, UR6, RZ ;  /* 0x0000000608089c10 */ /* 0x000fca000ff5e0ff */
[----:B------:R-:W-:-:S05]  /*0440*/  @!P1 IMAD.X R9, RZ, RZ, UR7, P2 ;  /* 0x00000007ff099e24 */ /* 0x000fca00090e06ff */
[----:B------:R0:W-:Y:S03]  /*0450*/  @!P1 STG.E.U8 desc[UR4][R8.64], R4 ;  /* 0x0000000408009986 */ /* 0x0001e6000c101104 */
.L_x_16901:
[----:B------:R-:W-:Y:S05]  /*0460*/  BSYNC B0 ;  /* 0x0000000000007941 */ /* 0x000fea0003800000 */
.L_x_16900:
[-C--:B------:R-:W-:Y:S02]  /*0470*/  ISETP.GE.AND P1, PT, R13, R2.reuse, PT ;  /* 0x000000020d00720c */ /* 0x080fe40003f26270 */
[----:B------:R-:W-:-:S11]  /*0480*/  ISETP.GE.AND P0, PT, R15, R2, PT ;  /* 0x000000020f00720c */ /* 0x000fd60003f06270 */
[----:B------:R-:W-:Y:S05]  /*0490*/  @P1 EXIT ;  /* 0x000000000000194d */ /* 0x000fea0003800000 */
[----:B------:R-:W-:Y:S01]  /*04a0*/  IMAD R0, R0, 0x200, R13 ;  /* 0x0000020000007824 */ /* 0x000fe200078e020d */
[----:B------:R-:W-:Y:S01]  /*04b0*/  ULDC.64 UR6, c[0x0][0x218] ;  /* 0x0000860000067ab9 */ /* 0x000fe20000000a00 */
[----:B-----5:R-:W-:-:S03]  /*04c0*/  @!P0 IMAD.U32 R11, R11, 0x10000, RZ ;  /* 0x000100000b0b8824 */ /* 0x020fc600078e00ff */
[----:B------:R-:W-:Y:S02]  /*04d0*/  IADD3 R2, P2, R0, UR6, RZ ;  /* 0x0000000600027c10 */ /* 0x000fe4000ff5e0ff */
[----:B------:R-:W-:-:S03]  /*04e0*/  @!P0 FSETP.NEU.FTZ.AND P1, PT, R11, RZ, PT ;  /* 0x000000ff0b00820b */ /* 0x000fc60003f3d000 */
[----:B0-----:R-:W-:Y:S01]  /*04f0*/  IMAD.X R3, RZ, RZ, UR7, P2 ;  /* 0x00000007ff037e24 */ /* 0x001fe200090e06ff */
[----:B------:R-:W-:-:S05]  /*0500*/  @!P0 SEL R5, RZ, 0x1, P1 ;  /* 0x00000001ff058807 */ /* 0x000fca0000800000 */
[----:B------:R-:W-:Y:S01]  /*0510*/  STG.E.U8 desc[UR4][R2.64], R5 ;  /* 0x0000000502007986 */ /* 0x000fe2000c101104 */
[----:B------:R-:W-:Y:S05]  /*0520*/  EXIT ;  /* 0x000000000000794d */ /* 0x000fea0003800000 */
.L_x_16902:
        /* <DEDUP_REMOVED lines=13> */
.L_x_23627:


//--------------------- .text._ZN2at6native29vectorized_elementwise_kernelILi2EZZZNS0_23logical_not_kernel_cudaERNS_18TensorIteratorBaseEENKUlvE0_clEvENKUlvE10_clEvEUlN3c108BFloat16EE_St5arrayIPcLm2EEEEviT0_T1_ --------------------------
	.section	.text._ZN2at6native29vectorized_elementwise_kernelILi2EZZZNS0_23logical_not_kernel_cudaERNS_18TensorIteratorBaseEENKUlvE0_clEvENKUlvE10_clEvEUlN3c108BFloat16EE_St5arrayIPcLm2EEEEviT0_T1_,"ax",@progbits
	.align	128
        .global         _ZN2at6native29vectorized_elementwise_kernelILi2EZZZNS0_23logical_not_kernel_cudaERNS_18TensorIteratorBaseEENKUlvE0_clEvENKUlvE10_clEvEUlN3c108BFloat16EE_St5arrayIPcLm2EEEEviT0_T1_
        .type           _ZN2at6native29vectorized_elementwise_kernelILi2EZZZNS0_23logical_not_kernel_cudaERNS_18TensorIteratorBaseEENKUlvE0_clEvENKUlvE10_clEvEUlN3c108BFloat16EE_St5arrayIPcLm2EEEEviT0_T1_,@function
        .size           _ZN2at6native29vectorized_elementwise_kernelILi2EZZZNS0_23logical_not_kernel_cudaERNS_18TensorIteratorBaseEENKUlvE0_clEvENKUlvE10_clEvEUlN3c108BFloat16EE_St5arrayIPcLm2EEEEviT0_T1_,(.L_x_23628 - _ZN2at6native29vectorized_elementwise_kernelILi2EZZZNS0_23logical_not_kernel_cudaERNS_18TensorIteratorBaseEENKUlvE0_clEvENKUlvE10_clEvEUlN3c108BFloat16EE_St5arrayIPcLm2EEEEviT0_T1_)
        .other          _ZN2at6native29vectorized_elementwise_kernelILi2EZZZNS0_23logical_not_kernel_cudaERNS_18TensorIteratorBaseEENKUlvE0_clEvENKUlvE10_clEvEUlN3c108BFloat16EE_St5arrayIPcLm2EEEEviT0_T1_,@"STO_CUDA_ENTRY STV_DEFAULT"
_ZN2at6native29vectorized_elementwise_kernelILi2EZZZNS0_23logical_not_kernel_cudaERNS_18TensorIteratorBaseEENKUlvE0_clEvENKUlvE10_clEvEUlN3c108BFloat16EE_St5arrayIPcLm2EEEEviT0_T1_:
.text._ZN2at6native29vectorized_elementwise_kernelILi2EZZZNS0_23logical_not_kernel_cudaERNS_18TensorIteratorBaseEENKUlvE0_clEvENKUlvE10_clEvEUlN3c108BFloat16EE_St5arrayIPcLm2EEEEviT0_T1_:
        /* <DEDUP_REMOVED lines=20> */
[----:B--2---:R-:W-:-:S03]  /*0140*/  PRMT R0, R7, 0x7632, R0 ;  /* 0x0000763207007816 */ /* 0x004fc60000000000 */
[----:B------:R-:W-:Y:S01]  /*0150*/  IMAD.U32 R7, R7, 0x10000, RZ ;  /* 0x0001000007077824 */ /* 0x000fe200078e00ff */
[----:B---3--:R-:W-:Y:S01]  /*0160*/  PRMT R6, R8, 0x7632, R6 ;  /* 0x0000763208067816 */ /* 0x008fe20000000006 */
[----:B------:R-:W-:-:S03]  /*0170*/  IMAD.U32 R0, R0, 0x10000, RZ ;  /* 0x0001000000007824 */ /* 0x000fc600078e00ff */
[----:B------:R-:W-:Y:S01]  /*0180*/  FSETP.NEU.FTZ.AND P6, PT, R7, RZ, PT ;  /* 0x000000ff0700720b */ /* 0x000fe20003fdd000 */
[----:B------:R-:W-:Y:S02]  /*0190*/  IMAD.U32 R8, R8, 0x10000, RZ ;  /* 0x0001000008087824 */ /* 0x000fe400078e00ff */
[----:B------:R-:W-:Y:S01]  /*01a0*/  IMAD.U32 R6, R6, 0x10000, RZ ;  /* 0x0001000006067824 */ /* 0x000fe200078e00ff */
[----:B------:R-:W-:Y:S01]  /*01b0*/  FSETP.NEU.FTZ.AND P2, PT, R0, RZ, PT ;  /* 0x000000ff0000720b */ /* 0x000fe20003f5d000 */
[C---:B----4-:R-:W-:Y:S01]  /*01c0*/  IMAD.U32 R5, R9.reuse, 0x10000, RZ ;  /* 0x0001000009057824 */ /* 0x050fe200078e00ff */
[----:B------:R-:W-:Y:S02]  /*01d0*/  PRMT R0, R9, 0x7632, R0 ;  /* 0x0000763209007816 */ /* 0x000fe40000000000 */
[----:B-----5:R-:W-:Y:S02]  /*01e0*/  PRMT R4, R10, 0x7632, R4 ;  /* 0x000076320a047816 */ /* 0x020fe40000000004 */
[----:B------:R-:W-:Y:S01]  /*01f0*/  FSETP.NEU.FTZ.AND P1, PT, R6, RZ, PT ;  /* 0x000000ff0600720b */ /* 0x000fe20003f3d000 */
[----:B------:R-:W-:Y:S01]  /*0200*/  IMAD.U32 R0, R0, 0x10000, RZ ;  /* 0x0001000000007824 */ /* 0x000fe200078e00ff */
[----:B------:R-:W-:Y:S01]  /*0210*/  FSETP.NEU.FTZ.AND P5, PT, R8, RZ, PT ;  /* 0x000000ff0800720b */ /* 0x000fe20003fbd000 */
[----:B------:R-:W-:Y:S01]  /*0220*/  IMAD.U32 R6, R10, 0x10000, RZ ;  /* 0x000100000a067824 */ /* 0x000fe200078e00ff */
[----:B------:R-:W-:Y:S01]  /*0230*/  FSETP.NEU.FTZ.AND P4, PT, R5, RZ, PT ;  /* 0x000000ff0500720b */ /* 0x000fe20003f9d000 */
[----:B------:R-:W-:Y:S01]  /*0240*/  IMAD.U32 R4, R4, 0x10000, RZ ;  /* 0x0001000004047824 */ /* 0x000fe200078e00ff */
[----:B------:R-:W-:-:S02]  /*0250*/  FSETP.NEU.FTZ.AND P0, PT, R0, RZ, PT ;  /* 0x000000ff0000720b */ /* 0x000fc40003f1d000 */
[----:B------:R-:W-:Y:S02]  /*0260*/  SEL R0, RZ, 0x1, P6 ;  /* 0x00000001ff007807 */ /* 0x000fe40003000000 */
[----:B------:R-:W-:Y:S02]  /*0270*/  FSETP.NEU.FTZ.AND P3, PT, R6, RZ, PT ;  /* 0x000000ff0600720b */ /* 0x000fe40003f7d000 */
[----:B------:R-:W-:Y:S02]  /*0280*/  FSETP.NEU.FTZ.AND P6, PT, R4, RZ, PT ;  /* 0x000000ff0400720b */ /* 0x000fe40003fdd000 */
[----:B------:R-:W-:Y:S02]  /*0290*/  SEL R4, RZ, 0x1, P5 ;  /* 0x00000001ff047807 */ /* 0x000fe40002800000 */
[----:B------:R-:W-:Y:S02]  /*02a0*/  SEL R6, RZ, 0x1, P4 ;  /* 0x00000001ff067807 */ /* 0x000fe40002000000 */
[----:B------:R-:W-:-:S02]  /*02b0*/  SEL R8, RZ, 0x1, P3 ;  /* 0x00000001ff087807 */ /* 0x000fc40001800000 */
[----:B------:R-:W-:Y:S02]  /*02c0*/  SEL R5, RZ, 0x1, P2 ;  /* 0x00000001ff057807 */ /* 0x000fe40001000000 */
[----:B------:R-:W-:Y:S02]  /*02d0*/  SEL R7, RZ, 0x1, P1 ;  /* 0x00000001ff077807 */ /* 0x000fe40000800000 */
[----:B------:R-:W-:Y:S02]  /*02e0*/  SEL R9, RZ, 0x1, P0 ;  /* 0x00000001ff097807 */ /* 0x000fe40000000000 */
[----:B------:R-:W-:Y:S02]  /*02f0*/  SEL R11, RZ, 0x1, P6 ;  /* 0x00000001ff0b7807 */ /* 0x000fe40003000000 */
[----:B------:R-:W-:Y:S02]  /*0300*/  PRMT R5, R5, 0x7604, R0 ;  /* 0x0000760405057816 */ /* 0x000fe40000000000 */
[----:B------:R-:W-:-:S02]  /*0310*/  PRMT R7, R7, 0x7604, R4 ;  /* 0x0000760407077816 */ /* 0x000fc40000000004 */
[----:B------:R-:W-:Y:S01]  /*0320*/  PRMT R9, R9, 0x7604, R6 ;  /* 0x0000760409097816 */ /* 0x000fe20000000006 */
[----:B------:R-:W-:Y:S01]  /*0330*/  STG.E.U16 desc[UR4][R2.64], R5 ;  /* 0x0000000502007986 */ /* 0x000fe2000c101504 */
[----:B------:R-:W-:-:S03]  /*0340*/  PRMT R11, R11, 0x7604, R8 ;  /* 0x000076040b0b7816 */ /* 0x000fc60000000008 */
[----:B------:R-:W-:Y:S04]  /*0350*/  STG.E.U16 desc[UR4][R2.64+0x100], R7 ;  /* 0x0001000702007986 */ /* 0x000fe8000c101504 */
[----:B------:R-:W-:Y:S04]  /*0360*/  STG.E.U16 desc[UR4][R2.64+0x200], R9 ;  /* 0x0002000902007986 */ /* 0x000fe8000c101504 */
[----:B------:R-:W-:Y:S01]  /*0370*/  STG.E.U16 desc[UR4][R2.64+0x300], R11 ;  /* 0x0003000b02007986 */ /* 0x000fe2000c101504 */
[----:B------:R-:W-:Y:S05]  /*0380*/  EXIT ;  /* 0x000000000000794d */ /* 0x000fea0003800000 */
.L_x_16903:
        /* <DEDUP_REMOVED lines=8> */
[----:B------:R-:W-:Y:S02]  /*0410*/  @!P1 IMAD.IADD R29, R0, 0x1, R27 ;  /* 0x00000001001d9824 */ /* 0x000fe400078e021b */
[----:B------:R-:W-:-:S05]  /*0420*/  @!P1 VIADD R27, R27, 0x80 ;  /* 0x000000801b1b9836 */ /* 0x000fca0000000000 */
[----:B------:R-:W-:Y:S01]  /*0430*/  ISETP.GE.AND P6, PT, R27, R2, PT ;  /* 0x000000021b00720c */ /* 0x000fe20003fc6270 */
[----:B0-----:R-:W-:-:S05]  /*0440*/  @!P0 IMAD.WIDE.U32 R16, R13, 0x2, R16 ;  /* 0x000000020d108825 */ /* 0x001fca00078e0010 */
[----:B------:R0:W2:Y:S07]  /*0450*/  @!P0 LDG.E.U16 R20, desc[UR4][R16.64] ;  /* 0x0000000410148981 */ /* 0x0000ae000c1e1500 */
        /* <DEDUP_REMOVED lines=13> */
[----:B0-----:R-:W0:Y:S01]  /*0530*/  @!P4 LDC.64 R16, c[0x0][0x220] ;  /* 0x00008800ff10cb82 */ /* 0x001e220000000a00 */
[----:B------:R-:W-:-:S05]  /*0540*/  @!P4 VIADD R27, R27, 0x80 ;  /* 0x000000801b1bc836 */ /* 0x000fca0000000000 */
[----:B------:R-:W-:Y:S01]  /*0550*/  ISETP.GE.AND P5, PT, R27, R2, PT ;  /* 0x000000021b00720c */ /* 0x000fe20003fa6270 */
[----:B-1----:R-:W-:Y:S01]  /*0560*/  @!P6 IMAD.WIDE.U32 R18, R21, 0x2, R18 ;  /* 0x000000021512e825 */ /* 0x002fe200078e0012 */
[----:B------:R-:W-:-:S06]  /*0570*/  PRMT R21, RZ, 0x7610, R21 ;  /* 0x00007610ff157816 */ /* 0x000fcc0000000015 */
[----:B------:R1:W5:Y:S05]  /*0580*/  @!P6 LDG.E.U16 R21, desc[UR4][R18.64] ;  /* 0x000000041215e981 */ /* 0x00036a000c1e1500 */
[----:B------:R-:W-:Y:S02]  /*0590*/  @!P5 IMAD.IADD R28, R0, 0x1, R27 ;  /* 0x00000001001cd824 */ /* 0x000fe400078e021b */
[----:B------:R-:W-:-:S05]  /*05a0*/  @!P5 VIADD R27, R27, 0x80 ;  /* 0x000000801b1bd836 */ /* 0x000fca0000000000 */
[----:B------:R-:W-:Y:S01]  /*05b0*/  ISETP.GE.AND P6, PT, R27, R2, PT ;  /* 0x000000021b00720c */ /* 0x000fe20003fc6270 */
[----:B---3--:R-:W-:Y:S01]  /*05c0*/  @!P2 IMAD.WIDE.U32 R12, R14, 0x2, R12 ;  /* 0x000000020e0ca825 */ /* 0x008fe200078e000c */
[----:B------:R-:W-:-:S03]  /*05d0*/  PRMT R24, RZ, 0x7610, R24 ;  /* 0x00007610ff187816 */ /* 0x000fc60000000018 */
[----:B0-----:R-:W-:Y:S02]  /*05e0*/  @!P4 IMAD.WIDE.U32 R16, R15, 0x2, R16 ;  /* 0x000000020f10c825 */ /* 0x001fe400078e0010 */
[----:B------:R-:W0:Y:S01]  /*05f0*/  @!P1 LDC.64 R14, c[0x0][0x220] ;  /* 0x00008800ff0e9b82 */ /* 0x000e220000000a00 */
[----:B------:R3:W5:Y:S07]  /*0600*/  @!P2 LDG.E.U16 R24, desc[UR4][R12.64] ;  /* 0x000000040c18a981 */ /* 0x00076e000c1e1500 */
[----:B-1----:R-:W1:Y:S01]  /*0610*/  @!P6 LDC.64 R18, c[0x0][0x220] ;  /* 0x00008800ff12eb82 */ /* 0x002e620000000a00 */
[----:B------:R-:W-:Y:S01]  /*0620*/  PRMT R26, RZ, 0x7610, R26 ;  /* 0x00007610ff1a7816 */ /* 0x000fe2000000001a */
[----:B----4-:R-:W-:-:S06]  /*0630*/  @!P3 IMAD.WIDE.U32 R22, R25, 0x2, R22 ;  /* 0x000000021916b825 */ /* 0x010fcc00078e0016 */
[----:B---3--:R-:W3:Y:S01]  /*0640*/  @!P5 LDC.64 R12, c[0x0][0x220] ;  /* 0x00008800ff0cdb82 */ /* 0x008ee20000000a00 */
[----:B------:R-:W4:Y:S01]  /*0650*/  @!P4 LDG.E.U16 R26, desc[UR4][R16.64] ;  /* 0x00000004101ac981 */ /* 0x000f22000c1e1500 */
[----:B------:R-:W-:Y:S01]  /*0660*/  PRMT R25, RZ, 0x7610, R25 ;  /* 0x00007610ff197816 */ /* 0x000fe20000000019 */
[----:B------:R-:W-:-:S05]  /*0670*/  @!P6 IMAD.IADD R27, R0, 0x1, R27 ;  /* 0x00000001001be824 */ /* 0x000fca00078e021b */
[----:B------:R1:W4:Y:S01]  /*0680*/  @!P3 LDG.E.U16 R25, desc[UR4][R22.64] ;  /* 0x000000041619b981 */ /* 0x000322000c1e1500 */
[----:B0-----:R-:W-:-:S04]  /*0690*/  @!P1 IMAD.WIDE.U32 R14, R29, 0x2, R14 ;  /* 0x000000021d0e9825 */ /* 0x001fc800078e000e */
[----:B-1----:R-:W-:Y:S01]  /*06a0*/  @!P6 IMAD.WIDE.U32 R18, R27, 0x2, R18 ;  /* 0x000000021b12e825 */ /* 0x002fe200078e0012 */
[----:B------:R-:W-:Y:S02]  /*06b0*/  PRMT R27, RZ, 0x7610, R27 ;  /* 0x00007610ff1b7816 */ /* 0x000fe4000000001b */
[----:B------:R-:W-:Y:S02]  /*06c0*/  PRMT R23, RZ, 0x7610, R23 ;  /* 0x00007610ff177816 */ /* 0x000fe40000000017 */
[----:B------:R-:W-:Y:S02]  /*06d0*/  PRMT R22, RZ, 0x7610, R22 ;  /* 0x00007610ff167816 */ /* 0x000fe40000000016 */
[----:B------:R-:W4:Y:S01]  /*06e0*/  @!P6 LDG.E.U16 R27, desc[UR4][R18.64] ;  /* 0x00000004121be981 */ /* 0x000f22000c1e1500 */
[----:B---3--:R-:W-:Y:S02]  /*06f0*/  @!P5 IMAD.WIDE.U32 R28, R28, 0x2, R12 ;  /* 0x000000021c1cd825 */ /* 0x008fe400078e000c */
[----:B------:R-:W0:Y:S01]  /*0700*/  @!P0 LDC.64 R12, c[0x0][0x218] ;  /* 0x00008600ff0c8b82 */ /* 0x000e220000000a00 */
[----:B------:R1:W3:Y:S04]  /*0710*/  @!P1 LDG.E.U16 R23, desc[UR4][R14.64] ;  /* 0x000000040e179981 */ /* 0x0002e8000c1e1500 */
[----:B------:R-:W3:Y:S01]  /*0720*/  @!P5 LDG.E.U16 R22, desc[UR4][R28.64] ;  /* 0x000000041c16d981 */ /* 0x000ee2000c1e1500 */
[----:B------:R-:W-:-:S05]  /*0730*/  VIADD R17, R3, 0x100 ;  /* 0x0000010003117836 */ /* 0x000fca0000000000 */
[----:B------:R-:W-:Y:S01]  /*0740*/  ISETP.GE.AND P5, PT, R17, R2, PT ;  /* 0x000000021100720c */ /* 0x000fe20003fa6270 */
[C---:B------:R-:W-:Y:S02]  /*0750*/  VIADD R17, R3.reuse, 0x180 ;  /* 0x0000018003117836 */ /* 0x040fe40000000000 */
[----:B-1----:R-:W-:-:S03]  /*0760*/  VIADD R15, R3, 0x280 ;  /* 0x00000280030f7836 */ /* 0x002fc60000000000 */
[----:B------:R-:W-:Y:S01]  /*0770*/  ISETP.GE.AND P1, PT, R17, R2, PT ;  /* 0x000000021100720c */ /* 0x000fe20003f26270 */
[----:B------:R-:W-:Y:S02]  /*0780*/  @!P0 IMAD.IADD R17, R0, 0x1, R3 ;  /* 0x0000000100118824 */ /* 0x000fe400078e0203 */
[----:B------:R-:W-:-:S03]  /*0790*/  VIADD R16, R3, 0x200 ;  /* 0x0000020003107836 */ /* 0x000fc60000000000 */
[----:B0-----:R-:W-:Y:S01]  /*07a0*/  @!P0 IADD3 R12, P4, R17, R12, RZ ;  /* 0x0000000c110c8210 */ /* 0x001fe20007f9e0ff */
[----:B------:R-:W-:-:S04]  /*07b0*/  VIADD R19, R3, 0x80 ;  /* 0x0000008003137836 */ /* 0x000fc80000000000 */
[----:B------:R-:W-:Y:S01]  /*07c0*/  @!P0 IMAD.X R13, RZ, RZ, R13, P4 ;  /* 0x000000ffff0d8224 */ /* 0x000fe200020e060d */
[----:B------:R-:W-:Y:S01]  /*07d0*/  ISETP.GE.AND P2, PT, R16, R2, PT ;  /* 0x000000021000720c */ /* 0x000fe20003f46270 */
[----:B------:R-:W-:Y:S01]  /*07e0*/  VIADD R17, R3, 0x380 ;  /* 0x0000038003117836 */ /* 0x000fe20000000000 */
[----:B------:R-:W-:Y:S04]  /*07f0*/  BSSY B0, `(.L_x_16904) ;  /* 0x0000052000007945 */ /* 0x000fe80003800000 */
[----:B------:R-:W-:Y:S01]  /*0800*/  BSSY B1, `(.L_x_16905) ;  /* 0x0000049000017945 */ /* 0x000fe20003800000 */
[----:B--2---:R-:W-:-:S05]  /*0810*/  @!P0 IMAD.U32 R20, R20, 0x10000, RZ ;  /* 0x0001000014148824 */ /* 0x004fca00078e00ff */
[----:B------:R-:W-:-:S04]  /*0820*/  @!P0 FSETP.NEU.FTZ.AND P3, PT, R20, RZ, PT ;  /* 0x000000ff1400820b */ /* 0x000fc80003f7d000 */
[----:B------:R-:W-:Y:S02]  /*0830*/  @!P0 SEL R11, RZ, 0x1, P3 ;  /* 0x00000001ff0b8807 */ /* 0x000fe40001800000 */
[-C--:B------:R-:W-:Y:S01]  /*0840*/  ISETP.GE.AND P3, PT, R15, R2.reuse, PT ;  /* 0x000000020f00720c */ /* 0x080fe20003f66270 */
[----:B------:R-:W-:Y:S02]  /*0850*/  VIADD R15, R3, 0x300 ;  /* 0x00000300030f7836 */ /* 0x000fe40000000000 */
[----:B------:R0:W-:Y:S01]  /*0860*/  @!P0 STG.E.U8 desc[UR4][R12.64], R11 ;  /* 0x0000000b0c008986 */ /* 0x0001e2000c101104 */
[----:B------:R-:W-:Y:S02]  /*0870*/  @!P0 IMAD.MOV.U32 R3, RZ, RZ, R19 ;  /* 0x000000ffff038224 */ /* 0x000fe400078e0013 */
[----:B------:R-:W-:Y:S01]  /*0880*/  ISETP.GE.AND P4, PT, R15, R2, PT ;  /* 0x000000020f00720c */ /* 0x000fe20003f86270 */
[----:B-----5:R-:W-:-:S05]  /*0890*/  @!P5 IMAD.U32 R21, R21, 0x10000, RZ ;  /* 0x000100001515d824 */ /* 0x020fca00078e00ff */
[----:B------:R-:W-:-:S04]  /*08a0*/  @!P5 FSETP.NEU.FTZ.AND P6, PT, R21, RZ, PT ;  /* 0x000000ff1500d20b */ /* 0x000fc80003fdd000 */
[----:B------:R-:W-:Y:S02]  /*08b0*/  @!P5 SEL R4, RZ, 0x1, P6 ;  /* 0x00000001ff04d807 */ /* 0x000fe40003000000 */
[-C--:B------:R-:W-:Y:S01]  /*08c0*/  ISETP.GE.AND P5, PT, R19, R2.reuse, PT ;  /* 0x000000021300720c */ /* 0x080fe20003fa6270 */
[----:B------:R-:W-:Y:S01]  /*08d0*/  @!P1 IMAD.U32 R24, R24, 0x10000, RZ ;  /* 0x0001000018189824 */ /* 0x000fe200078e00ff */
[----:B------:R-:W-:-:S04]  /*08e0*/  ISETP.GE.AND P6, PT, R17, R2, PT ;  /* 0x000000021100720c */ /* 0x000fc80003fc6270 */
[----:B------:R-:W-:-:S04]  /*08f0*/  @!P1 FSETP.NEU.FTZ.AND P0, PT, R24, RZ, PT ;  /* 0x000000ff1800920b */ /* 0x000fc80003f1d000 */
[----:B------:R-:W-:Y:S01]  /*0900*/  @!P1 SEL R5, RZ, 0x1, P0 ;  /* 0x00000001ff059807 */ /* 0x000fe20000000000 */
[----:B----4-:R-:W-:-:S05]  /*0910*/  @!P3 IMAD.U32 R26, R26, 0x10000, RZ ;  /* 0x000100001a1ab824 */ /* 0x010fca00078e00ff */
[----:B------:R-:W-:Y:S01]  /*0920*/  @!P3 FSETP.NEU.FTZ.AND P0, PT, R26, RZ, PT ;  /* 0x000000ff1a00b20b */ /* 0x000fe20003f1d000 */
[----:B------:R-:W-:-:S03]  /*0930*/  @!P2 IMAD.U32 R25, R25, 0x10000, RZ ;  /* 0x000100001919a824 */ /* 0x000fc600078e00ff */
[----:B------:R-:W-:Y:S02]  /*0940*/  @!P3 SEL R7, RZ, 0x1, P0 ;  /* 0x00000001ff07b807 */ /* 0x000fe40000000000 */
[----:B------:R-:W-:Y:S02]  /*0950*/  ISETP.GE.AND P3, PT, R3, R2, PT ;  /* 0x000000020300720c */ /* 0x000fe40003f66270 */
[----:B------:R-:W-:-:S04]  /*0960*/  @!P2 FSETP.NEU.FTZ.AND P1, PT, R25, RZ, PT ;  /* 0x000000ff1900a20b */ /* 0x000fc80003f3d000 */
[----:B------:R-:W-:Y:S01]  /*0970*/  @!P2 SEL R6, RZ, 0x1, P1 ;  /* 0x00000001ff06a807 */ /* 0x000fe20000800000 */
[----:B------:R-:W-:Y:S02]  /*0980*/  @!P6 IMAD.U32 R27, R27, 0x10000, RZ ;  /* 0x000100001b1be824 */ /* 0x000fe400078e00ff */
[----:B---3--:R-:W-:Y:S02]  /*0990*/  @!P5 IMAD.U32 R23, R23, 0x10000, RZ ;  /* 0x000100001717d824 */ /* 0x008fe400078e00ff */
[----:B------:R-:W-:-:S03]  /*09a0*/  @!P4 IMAD.U32 R22, R22, 0x10000, RZ ;  /* 0x000100001616c824 */ /* 0x000fc600078e00ff */
[----:B------:R-:W-:Y:S02]  /*09b0*/  @!P5 FSETP.NEU.FTZ.AND P2, PT, R23, RZ, PT ;  /* 0x000000ff1700d20b */ /* 0x000fe40003f5d000 */
[----:B------:R-:W-:Y:S02]  /*09c0*/  @!P6 FSETP.NEU.FTZ.AND P0, PT, R27, RZ, PT ;  /* 0x000000ff1b00e20b */ /* 0x000fe40003f1d000 */
[----:B------:R-:W-:Y:S02]  /*09d0*/  @!P4 FSETP.NEU.FTZ.AND P1, PT, R22, RZ, PT ;  /* 0x000000ff1600c20b */ /* 0x000fe40003f3d000 */
[----:B------:R-:W-:Y:S02]  /*09e0*/  @!P5 SEL R8, RZ, 0x1, P2 ;  /* 0x00000001ff08d807 */ /* 0x000fe40001000000 */
[----:B------:R-:W-:Y:S02]  /*09f0*/  @!P4 SEL R9, RZ, 0x1, P1 ;  /* 0x00000001ff09c807 */ /* 0x000fe40000800000 */
[----:B------:R-:W-:Y:S01]  /*0a00*/  @!P6 SEL R10, RZ, 0x1, P0 ;  /* 0x00000001ff0ae807 */ /* 0x000fe20000000000 */
        /* <DEDUP_REMOVED lines=15> */
.L_x_16906:
        /* <DEDUP_REMOVED lines=8> */
.L_x_16907:
[----:B------:R-:W-:-:S13]  /*0b80*/  ISETP.GE.AND P0, PT, R3, R2, PT ;  /* 0x000000020300720c */ /* 0x000fda0003f06270 */
[----:B------:R-:W-:Y:S05]  /*0b90*/  @P0 BRA `(.L_x_16909) ;  /* 0x00000000003c0947 */ /* 0x000fea0003800000 */
[----:B------:R-:W-:Y:S01]  /*0ba0*/  IMAD.IADD R4, R0, 0x1, R3 ;  /* 0x0000000100047824 */ /* 0x000fe200078e0203 */
[----:B------:R-:W-:Y:S01]  /*0bb0*/  ULDC.64 UR6, c[0x0][0x218] ;  /* 0x0000860000067ab9 */ /* 0x000fe20000000a00 */
[----:B------:R-:W-:-:S03]  /*0bc0*/  VIADD R3, R3, 0x80 ;  /* 0x0000008003037836 */ /* 0x000fc60000000000 */
[----:B------:R-:W-:-:S05]  /*0bd0*/  IADD3 R4, P0, R4, UR6, RZ ;  /* 0x0000000604047c10 */ /* 0x000fca000ff1e0ff */
[----:B-1----:R-:W-:-:S05]  /*0be0*/  IMAD.X R5, RZ, RZ, UR7, P0 ;  /* 0x00000007ff057e24 */ /* 0x002fca00080e06ff */
[----:B------:R1:W-:Y:S03]  /*0bf0*/  STG.E.U8 desc[UR4][R4.64], R6 ;  /* 0x0000000604007986 */ /* 0x0003e6000c101104 */
.L_x_16908:
        /* <DEDUP_REMOVED lines=9> */
.L_x_16909:
[----:B------:R-:W-:Y:S05]  /*0c90*/  BSYNC B1 ;  /* 0x0000000000017941 */ /* 0x000fea0003800000 */
.L_x_16905:
[----:B------:R-:W-:-:S13]  /*0ca0*/  ISETP.GE.AND P0, PT, R3, R2, PT ;  /* 0x000000020300720c */ /* 0x000fda0003f06270 */
[----:B--2---:R-:W2:Y:S01]  /*0cb0*/  @!P0 LDC.64 R6, c[0x0][0x218] ;  /* 0x00008600ff068b82 */ /* 0x004ea20000000a00 */
[----:B-1----:R-:W-:Y:S02]  /*0cc0*/  @!P0 IMAD.IADD R5, R0, 0x1, R3 ;  /* 0x0000000100058824 */ /* 0x002fe400078e0203 */
[----:B------:R-:W-:-:S03]  /*0cd0*/  @!P0 VIADD R3, R3, 0x80 ;  /* 0x0000008003038836 */ /* 0x000fc60000000000 */
[----:B--2---:R-:W-:-:S05]  /*0ce0*/  @!P0 IADD3 R4, P1, R5, R6, RZ ;  /* 0x0000000605048210 */ /* 0x004fca0007f3e0ff */
[----:B------:R-:W-:-:S05]  /*0cf0*/  @!P0 IMAD.X R5, RZ, RZ, R7, P1 ;  /* 0x000000ffff058224 */ /* 0x000fca00008e0607 */
[----:B------:R2:W-:Y:S03]  /*0d00*/  @!P0 STG.E.U8 desc[UR4][R4.64], R9 ;  /* 0x0000000904008986 */ /* 0x0005e6000c101104 */
.L_x_16910:
[----:B------:R-:W-:Y:S05]  /*0d10*/  BSYNC B0 ;  /* 0x0000000000007941 */ /* 0x000fea0003800000 */
.L_x_16904:
        /* <DEDUP_REMOVED lines=9> */
.L_x_16911:
        /* <DEDUP_REMOVED lines=13> */
.L_x_23628:


//--------------------- .text._ZN2at6native29vectorized_elementwise_kernelILi4EZZZNS0_23logical_not_kernel_cudaERNS_18TensorIteratorBaseEENKUlvE0_clEvENKUlvE10_clEvEUlN3c108BFloat16EE_St5arrayIPcLm2EEEEviT0_T1_ --------------------------
	.section	.text._ZN2at6native29vectorized_elementwise_kernelILi4EZZZNS0_23logical_not_kernel_cudaERNS_18TensorIteratorBaseEENKUlvE0_clEvENKUlvE10_clEvEUlN3c108BFloat16EE_St5arrayIPcLm2EEEEviT0_T1_,"ax",@progbits
	.align	128
        .global         _ZN2at6native29vectorized_elementwise_kernelILi4EZZZNS0_23logical_not_kernel_cudaERNS_18TensorIteratorBaseEENKUlvE0_clEvENKUlvE10_clEvEUlN3c108BFloat16EE_St5arrayIPcLm2EEEEviT0_T1_
        .type           _ZN2at6native29vectorized_elementwise_kernelILi4EZZZNS0_23logical_not_kernel_cudaERNS_18TensorIteratorBaseEENKUlvE0_clEvENKUlvE10_clEvEUlN3c108BFloat16EE_St5arrayIPcLm2EEEEviT0_T1_,@function
        .size           _ZN2at6native29vectorized_elementwise_kernelILi4EZZZNS0_23logical_not_kernel_cudaERNS_18TensorIteratorBaseEENKUlvE0_clEvENKUlvE10_clEvEUlN3c108BFloat16EE_St5arrayIPcLm2EEEEviT0_T1_,(.L_x_23629 - _ZN2at6native29vectorized_elementwise_kernelILi4EZZZNS0_23logical_not_kernel_cudaERNS_18TensorIteratorBaseEENKUlvE0_clEvENKUlvE10_clEvEUlN3c108BFloat16EE_St5arrayIPcLm2EEEEviT0_T1_)
        .other          _ZN2at6native29vectorized_elementwise_kernelILi4EZZZNS0_23logical_not_kernel_cudaERNS_18TensorIteratorBaseEENKUlvE0_clEvENKUlvE10_clEvEUlN3c108BFloat16EE_St5arrayIPcLm2EEEEviT0_T1_,@"STO_CUDA_ENTRY STV_DEFAULT"
_ZN2at6native29vectorized_elementwise_kernelILi4EZZZNS0_23logical_not_kernel_cudaERNS_18TensorIteratorBaseEENKUlvE0_clEvENKUlvE10_clEvEUlN3c108BFloat16EE_St5arrayIPcLm2EEEEviT0_T1_:
.text._ZN2at6native29vectorized_elementwise_kernelILi4EZZZNS0_23logical_not_kernel_cudaERNS_18TensorIteratorBaseEENKUlvE0_clEvENKUlvE10_clEvEUlN3c108BFloat16EE_St5arrayIPcLm2EEEEviT0_T1_:
        /* <DEDUP_REMOVED lines=15> */
[----:B--2---:R-:W-:Y:S01]  /*00f0*/  IMAD.U32 R5, R10, 0x10000, RZ ;  /* 0x000100000a057824 */ /* 0x004fe200078e00ff */
[C---:B------:R-:W-:Y:S01]  /*0100*/  PRMT R8, R11.reuse, 0x7632, R8 ;  /* 0x000076320b087816 */ /* 0x040fe20000000008 */
[----:B------:R-:W-:-:S03]  /*0110*/  IMAD.U32 R9, R11, 0x10000, RZ ;  /* 0x000100000b097824 */ /* 0x000fc600078e00ff */
[----:B------:R-:W-:Y:S01]  /*0120*/  FSETP.NEU.FTZ.AND P2, PT, R5, RZ, PT ;  /* 0x000000ff0500720b */ /* 0x000fe20003f5d000 */
[----:B------:R-:W-:Y:S01]  /*0130*/  IMAD.U32 R8, R8, 0x10000, RZ ;  /* 0x0001000008087824 */ /* 0x000fe200078e00ff */
[----:B------:R-:W-:Y:S02]  /*0140*/  PRMT R5, R10, 0x7632, R5 ;  /* 0x000076320a057816 */ /* 0x000fe40000000005 */
[----:B------:R-:W-:Y:S02]  /*0150*/  FSETP.NEU.FTZ.AND P1, PT, R9, RZ, PT ;  /* 0x000000ff0900720b */ /* 0x000fe40003f3d000 */
[----:B---3--:R-:W-:Y:S01]  /*0160*/  PRMT R9, R2, 0x7632, R9 ;  /* 0x0000763202097816 */ /* 0x008fe20000000009 */
[----:B------:R-:W-:Y:S01]  /*0170*/  IMAD.U32 R5, R5, 0x10000, RZ ;  /* 0x0001000005057824 */ /* 0x000fe200078e00ff */
[----:B------:R-:W-:Y:S01]  /*0180*/  FSETP.NEU.FTZ.AND P0, PT, R8, RZ, PT ;  /* 0x000000ff0800720b */ /* 0x000fe20003f1d000 */
[----:B------:R-:W-:Y:S02]  /*0190*/  IMAD.U32 R2, R2, 0x10000, RZ ;  /* 0x0001000002027824 */ /* 0x000fe400078e00ff */
[----:B------:R-:W-:Y:S01]  /*01a0*/  IMAD.U32 R9, R9, 0x10000, RZ ;  /* 0x0001000009097824 */ /* 0x000fe200078e00ff */
[----:B------:R-:W-:Y:S01]  /*01b0*/  FSETP.NEU.FTZ.AND P3, PT, R5, RZ, PT ;  /* 0x000000ff0500720b */ /* 0x000fe20003f7d000 */
[C---:B------:R-:W-:Y:S01]  /*01c0*/  IMAD.U32 R8, R3.reuse, 0x10000, RZ ;  /* 0x0001000003087824 */ /* 0x040fe200078e00ff */
[----:B------:R-:W-:-:S02]  /*01d0*/  PRMT R3, R3, 0x7632, R3 ;  /* 0x0000763203037816 */ /* 0x000fc40000000003 */
[----:B------:R-:W-:Y:S02]  /*01e0*/  FSETP.NEU.FTZ.AND P4, PT, R2, RZ, PT ;  /* 0x000000ff0200720b */ /* 0x000fe40003f9d000 */
[----:B------:R-:W-:Y:S01]  /*01f0*/  FSETP.NEU.FTZ.AND P5, PT, R9, RZ, PT ;  /* 0x000000ff0900720b */ /* 0x000fe20003fbd000 */
[----:B------:R-:W-:Y:S01]  /*0200*/  IMAD.U32 R3, R3, 0x10000, RZ ;  /* 0x0001000003037824 */ /* 0x000fe200078e00ff */
[----:B------:R-:W-:Y:S02]  /*0210*/  SEL R2, RZ, 0x1, P2 ;  /* 0x00000001ff027807 */ /* 0x000fe40001000000 */
[----:B------:R-:W-:Y:S02]  /*0220*/  SEL R5, RZ, 0x1, P3 ;  /* 0x00000001ff057807 */ /* 0x000fe40001800000 */
[----:B------:R-:W-:Y:S02]  /*0230*/  SEL R6, RZ, 0x1, P4 ;  /* 0x00000001ff067807 */ /* 0x000fe40002000000 */
[----:B------:R-:W-:-:S02]  /*0240*/  SEL R7, RZ, 0x1, P5 ;  /* 0x00000001ff077807 */ /* 0x000fc40002800000 */
[----:B------:R-:W-:Y:S02]  /*0250*/  FSETP.NEU.FTZ.AND P2, PT, R8, RZ, PT ;  /* 0x000000ff0800720b */ /* 0x000fe40003f5d000 */
[----:B------:R-:W-:Y:S02]  /*0260*/  PRMT R9, R5, 0x7604, R2 ;  /* 0x0000760405097816 */ /* 0x000fe40000000002 */
[----:B------:R-:W-:Y:S02]  /*0270*/  IADD3 R2, P3, R0, UR6, RZ ;  /* 0x0000000600027c10 */ /* 0x000fe4000ff7e0ff */
[----:B------:R-:W-:Y:S02]  /*0280*/  PRMT R6, R7, 0x7604, R6 ;  /* 0x0000760407067816 */ /* 0x000fe40000000006 */
[----:B------:R-:W-:Y:S02]  /*0290*/  SEL R0, RZ, 0x1, P1 ;  /* 0x00000001ff007807 */ /* 0x000fe40000800000 */
[----:B------:R-:W-:-:S02]  /*02a0*/  SEL R5, RZ, 0x1, P2 ;  /* 0x00000001ff057807 */ /* 0x000fc40001000000 */
[----:B------:R-:W-:Y:S01]  /*02b0*/  FSETP.NEU.FTZ.AND P1, PT, R3, RZ, PT ;  /* 0x000000ff0300720b */ /* 0x000fe20003f3d000 */
[----:B------:R-:W-:Y:S01]  /*02c0*/  IMAD.X R3, RZ, RZ, UR7, P3 ;  /* 0x00000007ff037e24 */ /* 0x000fe200098e06ff */
[----:B------:R-:W-:Y:S02]  /*02d0*/  PRMT R9, R0, 0x7054, R9 ;  /* 0x0000705400097816 */ /* 0x000fe40000000009 */
[----:B------:R-:W-:Y:S01]  /*02e0*/  PRMT R7, R5, 0x7054, R6 ;  /* 0x0000705405077816 */ /* 0x000fe20000000006 */
[----:B------:R-:W-:Y:S01]  /*02f0*/  IMAD.WIDE R4, R4, 0x4, R2 ;  /* 0x0000000404047825 */ /* 0x000fe200078e0202 */
[----:B------:R-:W-:Y:S02]  /*0300*/  SEL R0, RZ, 0x1, P0 ;  /* 0x00000001ff007807 */ /* 0x000fe40000000000 */
[----:B------:R-:W-:Y:S02]  /*0310*/  SEL R6, RZ, 0x1, P1 ;  /* 0x00000001ff067807 */ /* 0x000fe40000800000 */
[----:B------:R-:W-:-:S02]  /*0320*/  PRMT R9, R0, 0x654, R9 ;  /* 0x0000065400097816 */ /* 0x000fc40000000009 */
[----:B------:R-:W-:-:S03]  /*0330*/  PRMT R7, R6, 0x654, R7 ;  /* 0x0000065406077816 */ /* 0x000fc60000000007 */
[----:B------:R-:W-:Y:S04]  /*0340*/  STG.E desc[UR4][R4.64], R9 ;  /* 0x0000000904007986 */ /* 0x000fe8000c101904 */
[----:B------:R-:W-:Y:S01]  /*0350*/  STG.E desc[UR4][R4.64+0x200], R7 ;  /* 0x0002000704007986 */ /* 0x000fe2000c101904 */
[----:B------:R-:W-:Y:S05]  /*0360*/  EXIT ;  /* 0x000000000000794d */ /* 0x000fea0003800000 */
.L_x_16912:
        /* <DEDUP_REMOVED lines=119> */
.L_x_16915:
        /* <DEDUP_REMOVED lines=8> */
.L_x_16916:
        /* <DEDUP_REMOVED lines=8> */
.L_x_16917:
        /* <DEDUP_REMOVED lines=9> */
.L_x_16918:
[----:B------:R-:W-:Y:S05]  /*0c70*/  BSYNC B1 ;  /* 0x0000000000017941 */ /* 0x000fea0003800000 */
.L_x_16914:
[----:B------:R-:W-:-:S13]  /*0c80*/  ISETP.GE.AND P0, PT, R3, R2, PT ;  /* 0x000000020300720c */ /* 0x000fda0003f06270 */
[----:B--2---:R-:W2:Y:S01]  /*0c90*/  @!P0 LDC.64 R6, c[0x0][0x218] ;  /* 0x00008600ff068b82 */ /* 0x004ea20000000a00 */
[----:B-1----:R-:W-:Y:S02]  /*0ca0*/  @!P0 IMAD.IADD R5, R0, 0x1, R3 ;  /* 0x0000000100058824 */ /* 0x002fe400078e0203 */
[----:B------:R-:W-:-:S03]  /*0cb0*/  @!P0 VIADD R3, R3, 0x80 ;  /* 0x0000008003038836 */ /* 0x000fc60000000000 */
[----:B--2---:R-:W-:-:S05]  /*0cc0*/  @!P0 IADD3 R4, P1, R5, R6, RZ ;  /* 0x0000000605048210 */ /* 0x004fca0007f3e0ff */
[----:B------:R-:W-:-:S05]  /*0cd0*/  @!P0 IMAD.X R5, RZ, RZ, R7, P1 ;  /* 0x000000ffff058224 */ /* 0x000fca00008e0607 */
[----:B------:R2:W-:Y:S03]  /*0ce0*/  @!P0 STG.E.U8 desc[UR4][R4.64], R9 ;  /* 0x0000000904008986 */ /* 0x0005e6000c101104 */
.L_x_16919:
[----:B------:R-:W-:Y:S05]  /*0cf0*/  BSYNC B0 ;  /* 0x0000000000007941 */ /* 0x000fea0003800000 */
.L_x_16913:
        /* <DEDUP_REMOVED lines=9> */
.L_x_16920:
        /* <DEDUP_REMOVED lines=15> */
.L_x_23629:


//--------------------- .text._ZN2at6native29vectorized_elementwise_kernelILi8EZZZNS0_23logical_not_kernel_cudaERNS_18TensorIteratorBaseEENKUlvE0_clEvENKUlvE10_clEvEUlN3c108BFloat16EE_St5arrayIPcLm2EEEEviT0_T1_ --------------------------
	.section	.text._ZN2at6native29vectorized_elementwise_kernelILi8EZZZNS0_23logical_not_kernel_cudaERNS_18TensorIteratorBaseEENKUlvE0_clEvENKUlvE10_clEvEUlN3c108BFloat16EE_St5arrayIPcLm2EEEEviT0_T1_,"ax",@progbits
	.align	128
        .global         _ZN2at6native29vectorized_elementwise_kernelILi8EZZZNS0_23logical_not_kernel_cudaERNS_18TensorIteratorBaseEENKUlvE0_clEvENKUlvE10_clEvEUlN3c108BFloat16EE_St5arrayIPcLm2EEEEviT0_T1_
        .type           _ZN2at6native29vectorized_elementwise_kernelILi8EZZZNS0_23logical_not_kernel_cudaERNS_18TensorIteratorBaseEENKUlvE0_clEvENKUlvE10_clEvEUlN3c108BFloat16EE_St5arrayIPcLm2EEEEviT0_T1_,@function
        .size           _ZN2at6native29vectorized_elementwise_kernelILi8EZZZNS0_23logical_not_kernel_cudaERNS_18TensorIteratorBaseEENKUlvE0_clEvENKUlvE10_clEvEUlN3c108BFloat16EE_St5arrayIPcLm2EEEEviT0_T1_,(.L_x_23630 - _ZN2at6native29vectorized_elementwise_kernelILi8EZZZNS0_23logical_not_kernel_cudaERNS_18TensorIteratorBaseEENKUlvE0_clEvENKUlvE10_clEvEUlN3c108BFloat16EE_St5arrayIPcLm2EEEEviT0_T1_)
        .other          _ZN2at6native29vectorized_elementwise_kernelILi8EZZZNS0_23logical_not_kernel_cudaERNS_18TensorIteratorBaseEENKUlvE0_clEvENKUlvE10_clEvEUlN3c108BFloat16EE_St5arrayIPcLm2EEEEviT0_T1_,@"STO_CUDA_ENTRY STV_DEFAULT"
_ZN2at6native29vectorized_elementwise_kernelILi8EZZZNS0_23logical_not_kernel_cudaERNS_18TensorIteratorBaseEENKUlvE0_clEvENKUlvE10_clEvEUlN3c108BFloat16EE_St5arrayIPcLm2EEEEviT0_T1_:
.text._ZN2at6native29vectorized_elementwise_kernelILi8EZZZNS0_23logical_not_kernel_cudaERNS_18TensorIteratorBaseEENKUlvE0_clEvENKUlvE10_clEvEUlN3c108BFloat16EE_St5arrayIPcLm2EEEEviT0_T1_:
        /* <DEDUP_REMOVED lines=13> */
[----:B------:R-:W2:Y:S02]  /*00d0*/  LDG.E.128 R4, desc[UR4][R4.64] ;  /* 0x0000000404047981 */ /* 0x000ea4000c1e1d00 */
[C---:B--2---:R-:W-:Y:S01]  /*00e0*/  PRMT R8, R5.reuse, 0x7632, R8 ;  /* 0x0000763205087816 */ /* 0x044fe20000000008 */
[----:B------:R-:W-:Y:S01]  /*00f0*/  IMAD.U32 R12, R6, 0x10000, RZ ;  /* 0x00010000060c7824 */ /* 0x000fe200078e00ff */
[C---:B------:R-:W-:Y:S01]  /*0100*/  PRMT R3, R4.reuse, 0x7632, R3 ;  /* 0x0000763204037816 */ /* 0x040fe20000000003 */
[----:B------:R-:W-:Y:S01]  /*0110*/  IMAD.U32 R10, R4, 0x10000, RZ ;  /* 0x00010000040a7824 */ /* 0x000fe200078e00ff */
[----:B------:R-:W-:Y:S01]  /*0120*/  PRMT R9, R6, 0x7632, R9 ;  /* 0x0000763206097816 */ /* 0x000fe20000000009 */
[----:B------:R-:W-:Y:S01]  /*0130*/  IMAD.U32 R11, R5, 0x10000, RZ ;  /* 0x00010000050b7824 */ /* 0x000fe200078e00ff */
[----:B------:R-:W-:Y:S01]  /*0140*/  PRMT R6, R7, 0x7632, R6 ;  /* 0x0000763207067816 */ /* 0x000fe20000000006 */
[----:B------:R-:W-:Y:S01]  /*0150*/  IMAD.U32 R8, R8, 0x10000, RZ ;  /* 0x0001000008087824 */ /* 0x000fe200078e00ff */
[----:B------:R-:W-:Y:S01]  /*0160*/  FSETP.NEU.FTZ.AND P6, PT, R10, RZ, PT ;  /* 0x000000ff0a00720b */ /* 0x000fe20003fdd000 */
[----:B------:R-:W-:Y:S01]  /*0170*/  IMAD.U32 R3, R3, 0x10000, RZ ;  /* 0x0001000003037824 */ /* 0x000fe200078e00ff */
[----:B------:R-:W-:Y:S01]  /*0180*/  FSETP.NEU.FTZ.AND P0, PT, R11, RZ, PT ;  /* 0x000000ff0b00720b */ /* 0x000fe20003f1d000 */
[----:B------:R-:W-:Y:S01]  /*0190*/  IMAD.U32 R9, R9, 0x10000, RZ ;  /* 0x0001000009097824 */ /* 0x000fe200078e00ff */
[----:B------:R-:W-:Y:S01]  /*01a0*/  FSETP.NEU.FTZ.AND P4, PT, R8, RZ, PT ;  /* 0x000000ff0800720b */ /* 0x000fe20003f9d000 */
[----:B------:R-:W-:Y:S01]  /*01b0*/  IMAD.U32 R6, R6, 0x10000, RZ ;  /* 0x0001000006067824 */ /* 0x000fe200078e00ff */
[----:B------:R-:W-:Y:S01]  /*01c0*/  FSETP.NEU.FTZ.AND P3, PT, R3, RZ, PT ;  /* 0x000000ff0300720b */ /* 0x000fe20003f7d000 */
[----:B------:R-:W-:Y:S01]  /*01d0*/  IMAD.U32 R7, R7, 0x10000, RZ ;  /* 0x0001000007077824 */ /* 0x000fe200078e00ff */
[----:B------:R-:W-:-:S02]  /*01e0*/  SEL R10, RZ, 0x1, P6 ;  /* 0x00000001ff0a7807 */ /* 0x000fc40003000000 */
[----:B------:R-:W-:Y:S02]  /*01f0*/  SEL R8, RZ, 0x1, P0 ;  /* 0x00000001ff087807 */ /* 0x000fe40000000000 */
[----:B------:R-:W-:Y:S02]  /*0200*/  FSETP.NEU.FTZ.AND P6, PT, R9, RZ, PT ;  /* 0x000000ff0900720b */ /* 0x000fe40003fdd000 */
[----:B------:R-:W-:Y:S02]  /*0210*/  FSETP.NEU.FTZ.AND P0, PT, R6, RZ, PT ;  /* 0x000000ff0600720b */ /* 0x000fe40003f1d000 */
[----:B------:R-:W-:Y:S02]  /*0220*/  FSETP.NEU.FTZ.AND P2, PT, R7, RZ, PT ;  /* 0x000000ff0700720b */ /* 0x000fe40003f5d000 */
[----:B------:R-:W-:Y:S02]  /*0230*/  SEL R11, RZ, 0xffffffff, P3 ;  /* 0xffffffffff0b7807 */ /* 0x000fe40001800000 */
[----:B------:R-:W-:-:S02]  /*0240*/  SEL R9, RZ, 0xffffffff, P4 ;  /* 0xffffffffff097807 */ /* 0x000fc40002000000 */
[----:B------:R-:W-:Y:S01]  /*0250*/  SEL R7, RZ, 0xffffffff, P6 ;  /* 0xffffffffff077807 */ /* 0x000fe20003000000 */
[----:B------:R-:W-:Y:S01]  /*0260*/  IMAD.SHL.U32 R15, R11, 0x100, RZ ;  /* 0x000001000b0f7824 */ /* 0x000fe200078e00ff */
[----:B------:R-:W-:Y:S01]  /*0270*/  SEL R3, RZ, 0xffffffff, P0 ;  /* 0xffffffffff037807 */ /* 0x000fe20000000000 */
[----:B------:R-:W-:Y:S01]  /*0280*/  IMAD.SHL.U32 R13, R9, 0x100, RZ ;  /* 0x00000100090d7824 */ /* 0x000fe200078e00ff */
[----:B------:R-:W-:Y:S01]  /*0290*/  FSETP.NEU.FTZ.AND P1, PT, R12, RZ, PT ;  /* 0x000000ff0c00720b */ /* 0x000fe20003f3d000 */
[----:B------:R-:W-:Y:S01]  /*02a0*/  IMAD.SHL.U32 R11, R7, 0x100, RZ ;  /* 0x00000100070b7824 */ /* 0x000fe200078e00ff */
[----:B------:R-:W-:Y:S01]  /*02b0*/  IADD3 R4, P5, R0, UR6, RZ ;  /* 0x0000000600047c10 */ /* 0x000fe2000ffbe0ff */
[----:B------:R-:W-:Y:S01]  /*02c0*/  IMAD.SHL.U32 R9, R3, 0x100, RZ ;  /* 0x0000010003097824 */ /* 0x000fe200078e00ff */
[----:B------:R-:W-:Y:S02]  /*02d0*/  SEL R6, RZ, 0x1, P1 ;  /* 0x00000001ff067807 */ /* 0x000fe40000800000 */
[----:B------:R-:W-:Y:S01]  /*02e0*/  SEL R0, RZ, 0x1, P2 ;  /* 0x00000001ff007807 */ /* 0x000fe20001000000 */
[----:B------:R-:W-:Y:S01]  /*02f0*/  IMAD.X R5, RZ, RZ, UR7, P5 ;  /* 0x00000007ff057e24 */ /* 0x000fe2000a8e06ff */
[----:B------:R-:W-:-:S02]  /*0300*/  LOP3.LUT R7, R15, 0x100, R10, 0xe2, !PT ;  /* 0x000001000f077812 */ /* 0x000fc400078ee20a */
[----:B------:R-:W-:Y:S01]  /*0310*/  LOP3.LUT R8, R13, 0x100, R8, 0xe2, !PT ;  /* 0x000001000d087812 */ /* 0x000fe200078ee208 */
[----:B------:R-:W-:Y:S01]  /*0320*/  IMAD.WIDE R4, R2, 0x8, R4 ;  /* 0x0000000802047825 */ /* 0x000fe200078e0204 */
[----:B------:R-:W-:Y:S02]  /*0330*/  LOP3.LUT R3, R11, 0x100, R6, 0xe2, !PT ;  /* 0x000001000b037812 */ /* 0x000fe400078ee206 */
[----:B------:R-:W-:Y:S02]  /*0340*/  LOP3.LUT R0, R9, 0x100, R0, 0xe2, !PT ;  /* 0x0000010009007812 */ /* 0x000fe400078ee200 */
[----:B------:R-:W-:Y:S02]  /*0350*/  PRMT R2, R7, 0x5410, R8 ;  /* 0x0000541007027816 */ /* 0x000fe40000000008 */
[----:B------:R-:W-:-:S05]  /*0360*/  PRMT R3, R3, 0x5410, R0 ;  /* 0x0000541003037816 */ /* 0x000fca0000000000 */
[----:B------:R-:W-:Y:S01]  /*0370*/  STG.E.64 desc[UR4][R4.64], R2 ;  /* 0x0000000204007986 */ /* 0x000fe2000c101b04 */
[----:B------:R-:W-:Y:S05]  /*0380*/  EXIT ;  /* 0x000000000000794d */ /* 0x000fea0003800000 */
.L_x_16921:
        /* <DEDUP_REMOVED lines=119> */
.L_x_16924:
        /* <DEDUP_REMOVED lines=8> */
.L_x_16925:
        /* <DEDUP_REMOVED lines=8> */
.L_x_16926:
        /* <DEDUP_REMOVED lines=9> */
.L_x_16927:
[----:B------:R-:W-:Y:S05]  /*0c90*/  BSYNC B1 ;  /* 0x0000000000017941 */ /* 0x000fea0003800000 */
.L_x_16923:
[----:B------:R-:W-:-:S13]  /*0ca0*/  ISETP.GE.AND P0, PT, R3, R2, PT ;  /* 0x000000020300720c */ /* 0x000fda0003f06270 */
[----:B--2---:R-:W2:Y:S01]  /*0cb0*/  @!P0 LDC.64 R6, c[0x0][0x218] ;  /* 0x00008600ff068b82 */ /* 0x004ea20000000a00 */
[----:B-1----:R-:W-:Y:S02]  /*0cc0*/  @!P0 IMAD.IADD R5, R0, 0x1, R3 ;  /* 0x0000000100058824 */ /* 0x002fe400078e0203 */
[----:B------:R-:W-:-:S03]  /*0cd0*/  @!P0 VIADD R3, R3, 0x80 ;  /* 0x0000008003038836 */ /* 0x000fc60000000000 */
[----:B--2---:R-:W-:-:S05]  /*0ce0*/  @!P0 IADD3 R4, P1, R5, R6, RZ ;  /* 0x0000000605048210 */ /* 0x004fca0007f3e0ff */
[----:B------:R-:W-:-:S05]  /*0cf0*/  @!P0 IMAD.X R5, RZ, RZ, R7, P1 ;  /* 0x000000ffff058224 */ /* 0x000fca00008e0607 */
[----:B------:R2:W-:Y:S03]  /*0d00*/  @!P0 STG.E.U8 desc[UR4][R4.64], R9 ;  /* 0x0000000904008986 */ /* 0x0005e6000c101104 */
.L_x_16928:
[----:B------:R-:W-:Y:S05]  /*0d10*/  BSYNC B0 ;  /* 0x0000000000007941 */ /* 0x000fea0003800000 */
.L_x_16922:
        /* <DEDUP_REMOVED lines=9> */
.L_x_16929:
        /* <DEDUP_REMOVED lines=13> */
.L_x_23630:


//--------------------- .text._ZN2at6native18elementwise_kernelILi128ELi4EZNS0_15gpu_kernel_implIZZZNS0_23logical_not_kernel_cudaERNS_18TensorIteratorBaseEENKUlvE0_clEvENKUlvE9_clEvEUlN3c104HalfEE_EEvS4_RKT_EUliE_EEviT1_ --------------------------
	.section	.text._ZN2at6native18elementwise_kernelILi128ELi4EZNS0_15gpu_kernel_implIZZZNS0_23logical_not_kernel_cudaERNS_18TensorIteratorBaseEENKUlvE0_clEvENKUlvE9_clEvEUlN3c104HalfEE_EEvS4_RKT_EUliE_EEviT1_,"ax",@progbits
	.align	128
        .global         _ZN2at6native18elementwise_kernelILi128ELi4EZNS0_15gpu_kernel_implIZZZNS0_23logical_not_kernel_cudaERNS_18TensorIteratorBaseEENKUlvE0_clEvENKUlvE9_clEvEUlN3c104HalfEE_EEvS4_RKT_EUliE_EEviT1_
        .type           _ZN2at6native18elementwise_kernelILi128ELi4EZNS0_15gpu_kernel_implIZZZNS0_23logical_not_kernel_cudaERNS_18TensorIteratorBaseEENKUlvE0_clEvENKUlvE9_clEvEUlN3c104HalfEE_EEvS4_RKT_EUliE_EEviT1_,@function
        .size           _ZN2at6native18elementwise_kernelILi128ELi4EZNS0_15gpu_kernel_implIZZZNS0_23logical_not_kernel_cudaERNS_18TensorIteratorBaseEENKUlvE0_clEvENKUlvE9_clEvEUlN3c104HalfEE_EEvS4_RKT_EUliE_EEviT1_,(.L_x_23631 - _ZN2at6native18elementwise_kernelILi128ELi4EZNS0_15gpu_kernel_implIZZZNS0_23logical_not_kernel_cudaERNS_18TensorIteratorBaseEENKUlvE0_clEvENKUlvE9_clEvEUlN3c104HalfEE_EEvS4_RKT_EUliE_EEviT1_)
        .other          _ZN2at6native18elementwise_kernelILi128ELi4EZNS0_15gpu_kernel_implIZZZNS0_23logical_not_kernel_cudaERNS_18TensorIteratorBaseEENKUlvE0_clEvENKUlvE9_clEvEUlN3c104HalfEE_EEvS4_RKT_EUliE_EEviT1_,@"STO_CUDA_ENTRY STV_DEFAULT"
_ZN2at6native18elementwise_kernelILi128ELi4EZNS0_15gpu_kernel_implIZZZNS0_23logical_not_kernel_cudaERNS_18TensorIteratorBaseEENKUlvE0_clEvENKUlvE9_clEvEUlN3c104HalfEE_EEvS4_RKT_EUliE_EEviT1_:
.text._ZN2at6native18elementwise_kernelILi128ELi4EZNS0_15gpu_kernel_implIZZZNS0_23logical_not_kernel_cudaERNS_18TensorIteratorBaseEENKUlvE0_clEvENKUlvE9_clEvEUlN3c104HalfEE_EEvS4_RKT_EUliE_EEviT1_:
        /* <DEDUP_REMOVED lines=313> */
.L_x_16932:
        /* <DEDUP_REMOVED lines=22> */
.L_x_16936:
[----:B------:R-:W2:Y:S02]  /*14f0*/  LDG.E.U8 R2, desc[UR36][R2.64] ;  /* 0x0000002402027981 */ /* 0x000ea4000c1e1100 */
[----:B--2---:R-:W-:-:S04]  /*1500*/  I2FP.F32.U32 R0, R2 ;  /* 0x0000000200007245 */ /* 0x004fc80000201000 */
[----:B------:R-:W-:Y:S01]  /*1510*/  F2FP.F16.F32.PACK_AB R0, RZ, R0 ;  /* 0x00000000ff00723e */ /* 0x000fe200000000ff */
[----:B------:R-:W-:Y:S06]  /*1520*/  BRA `(.L_x_16938) ;  /* 0x0000000c00887947 */ /* 0x000fec0003800000 */
.L_x_16935:
        /* <DEDUP_REMOVED lines=10> */
.L_x_16940:
[----:B------:R-:W2:Y:S02]  /*15d0*/  LDG.E R2, desc[UR36][R2.64] ;  /* 0x0000002402027981 */ /* 0x000ea4000c1e1900 */
[----:B--2---:R-:W-:-:S04]  /*15e0*/  I2FP.F32.S32 R0, R2 ;  /* 0x0000000200007245 */ /* 0x004fc80000201400 */
[----:B------:R-:W-:Y:S01]  /*15f0*/  F2FP.F16.F32.PACK_AB R0, RZ, R0 ;  /* 0x00000000ff00723e */ /* 0x000fe200000000ff */
[----:B------:R-:W-:Y:S06]  /*1600*/  BRA `(.L_x_16938) ;  /* 0x0000000c00507947 */ /* 0x000fec0003800000 */
.L_x_16939:
[----:B------:R-:W2:Y:S02]  /*1610*/  LDG.E.U16 R2, desc[UR36][R2.64] ;  /* 0x0000002402027981 */ /* 0x000ea4000c1e1500 */
[----:B--2---:R-:W0:Y:S02]  /*1620*/  I2F.S16 R0, R2 ;  /* 0x0000000200007306 */ /* 0x004e240000101400 */
[----:B0-----:R-:W-:Y:S01]  /*1630*/  F2FP.F16.F32.PACK_AB R0, RZ, R0 ;  /* 0x00000000ff00723e */ /* 0x001fe200000000ff */
[----:B------:R-:W-:Y:S06]  /*1640*/  BRA `(.L_x_16938) ;  /* 0x0000000c00407947 */ /* 0x000fec0003800000 */
.L_x_16934:
        /* <DEDUP_REMOVED lines=9> */
.L_x_16942:
[----:B------:R0:W5:Y:S01]  /*16e0*/  LDG.E.U16 R0, desc[UR36][R2.64] ;  /* 0x0000002402007981 */ /* 0x000162000c1e1500 */
[----:B------:R-:W-:Y:S05]  /*16f0*/  BRA `(.L_x_16938) ;  /* 0x0000000c00147947 */ /* 0x000fea0003800000 */
.L_x_16941:
        /* <DEDUP_REMOVED lines=9> */
.L_x_16944:
[----:B------:R1:W5:Y:S01]  /*1790*/  LDG.E.U16 R0, desc[UR36][R2.64] ;  /* 0x0000002402007981 */ /* 0x000362000c1e1500 */
[----:B------:R-:W-:Y:S05]  /*17a0*/  BRA `(.L_x_16938) ;  /* 0x0000000800e87947 */ /* 0x000fea0003800000 */
.L_x_16943:
        /* <DEDUP_REMOVED lines=8> */
.L_x_16933:
        /* <DEDUP_REMOVED lines=13> */
.L_x_16947:
        /* <DEDUP_REMOVED lines=8> */
.L_x_16946:
        /* <DEDUP_REMOVED lines=28> */
.L_x_16949:
        /* <DEDUP_REMOVED lines=15> */
.L_x_16948:
[----:B------:R-:W2:Y:S02]  /*1c30*/  LDG.E.U16 R0, desc[UR36][R2.64] ;  /* 0x0000002402007981 */ /* 0x000ea4000c1e1500 */
[----:B--2---:R-:W-:-:S05]  /*1c40*/  IMAD.U32 R0, R0, 0x10000, RZ ;  /* 0x0001000000007824 */ /* 0x004fca00078e00ff */
[----:B------:R-:W-:Y:S01]  /*1c50*/  F2FP.F16.F32.PACK_AB R0, RZ, R0 ;  /* 0x00000000ff00723e */ /* 0x000fe200000000ff */
[----:B------:R-:W-:Y:S06]  /*1c60*/  BRA `(.L_x_16938) ;  /* 0x0000000400b87947 */ /* 0x000fec0003800000 */
.L_x_16945:
        /* <DEDUP_REMOVED lines=12> */
.L_x_16952:
        /* <DEDUP_REMOVED lines=21> */
.L_x_16956:
[----:B------:R-:W-:Y:S05]  /*1e80*/  BSYNC B1 ;  /* 0x0000000000017941 */ /* 0x000fea0003800000 */
.L_x_16955:
[----:B------:R-:W-:Y:S01]  /*1e90*/  LEA R3, R0, 0x3b800000, 0x17 ;  /* 0x3b80000000037811 */ /* 0x000fe200078eb8ff */
[----:B------:R-:W-:-:S05]  /*1ea0*/  IMAD.SHL.U32 R0, R2, 0x100000, RZ ;  /* 0x0010000002007824 */ /* 0x000fca00078e00ff */
[----:B------:R-:W-:-:S07]  /*1eb0*/  LOP3.LUT R0, R3, R0, R4, 0xfe, !PT ;  /* 0x0000000003007212 */ /* 0x000fce00078efe04 */
.L_x_16954:
[----:B------:R-:W-:Y:S05]  /*1ec0*/  BSYNC B0 ;  /* 0x0000000000007941 */ /* 0x000fea0003800000 */
.L_x_16953:
[----:B------:R-:W-:Y:S01]  /*1ed0*/  F2FP.F16.F32.PACK_AB R0, RZ, R0 ;  /* 0x00000000ff00723e */ /* 0x000fe200000000ff */
[----:B------:R-:W-:Y:S06]  /*1ee0*/  BRA `(.L_x_16938) ;  /* 0x0000000400187947 */ /* 0x000fec0003800000 */
.L_x_16951:
        /* <DEDUP_REMOVED lines=21> */
.L_x_16960:
[----:B------:R-:W-:Y:S05]  /*2040*/  BSYNC B1 ;  /* 0x0000000000017941 */ /* 0x000fea0003800000 */
.L_x_16959:
[----:B------:R-:W-:Y:S01]  /*2050*/  LEA R3, R0, 0x37800000, 0x17 ;  /* 0x3780000000037811 */ /* 0x000fe200078eb8ff */
[----:B------:R-:W-:-:S05]  /*2060*/  IMAD.SHL.U32 R0, R2, 0x200000, RZ ;  /* 0x0020000002007824 */ /* 0x000fca00078e00ff */
[----:B------:R-:W-:-:S07]  /*2070*/  LOP3.LUT R0, R3, R0, R4, 0xfe, !PT ;  /* 0x0000000003007212 */ /* 0x000fce00078efe04 */
.L_x_16958:
[----:B------:R-:W-:Y:S05]  /*2080*/  BSYNC B0 ;  /* 0x0000000000007941 */ /* 0x000fea0003800000 */
.L_x_16957:
[----:B------:R-:W-:Y:S01]  /*2090*/  F2FP.F16.F32.PACK_AB R0, RZ, R0 ;  /* 0x00000000ff00723e */ /* 0x000fe200000000ff */
[----:B------:R-:W-:Y:S06]  /*20a0*/  BRA `(.L_x_16938) ;  /* 0x0000000000a87947 */ /* 0x000fec0003800000 */
.L_x_16950:
        /* <DEDUP_REMOVED lines=14> */
.L_x_16964:
[----:B------:R-:W-:Y:S05]  /*2190*/  BSYNC B0 ;  /* 0x0000000000007941 */ /* 0x000fea0003800000 */
.L_x_16963:
[----:B------:R-:W-:Y:S01]  /*21a0*/  F2FP.F16.F32.PACK_AB R0, RZ, R0 ;  /* 0x00000000ff00723e */ /* 0x000fe200000000ff */
[----:B------:R-:W-:Y:S06]  /*21b0*/  BRA `(.L_x_16938) ;  /* 0x0000000000647947 */ /* 0x000fec0003800000 */
.L_x_16937:
        /* <DEDUP_REMOVED lines=16> */
.L_x_16965:
[----:B------:R-:W-:Y:S01]  /*22c0*/  PRMT R0, RZ, 0x7610, R0 ;  /* 0x00007610ff007816 */ /* 0x000fe20000000000 */
[----:B------:R-:W-:Y:S06]  /*22d0*/  BRA `(.L_x_16938) ;  /* 0x00000000001c7947 */ /* 0x000fec0003800000 */
.L_x_16962:
[----:B------:R-:W2:Y:S02]  /*22e0*/  LDG.E.64 R2, desc[UR36][R2.64] ;  /* 0x0000002402027981 */ /* 0x000ea4000c1e1b00 */
[----:B--2---:R-:W0:Y:S02]  /*22f0*/  I2F.U64 R0, R2 ;  /* 0x0000000200007312 */ /* 0x004e240000301000 */
[----:B0-----:R-:W-:Y:S01]  /*2300*/  F2FP.F16.F32.PACK_AB R0, RZ, R0 ;  /* 0x00000000ff00723e */ /* 0x001fe200000000ff */
[----:B------:R-:W-:Y:S06]  /*2310*/  BRA `(.L_x_16938) ;  /* 0x00000000000c7947 */ /* 0x000fec0003800000 */
.L_x_16961:
[----:B------:R-:W2:Y:S02]  /*2320*/  LDG.E R2, desc[UR36][R2.64] ;  /* 0x0000002402027981 */ /* 0x000ea4000c1e1900 */
[----:B--2---:R-:W-:-:S04]  /*2330*/  I2FP.F32.U32 R0, R2 ;  /* 0x0000000200007245 */ /* 0x004fc80000201000 */
[----:B------:R-:W-:-:S07]  /*2340*/  F2FP.F16.F32.PACK_AB R0, RZ, R0 ;  /* 0x00000000ff00723e */ /* 0x000fce00000000ff */
.L_x_16938:
[----:B------:R-:W2:Y:S01]  /*2350*/  LDC.U8 R4, c[0x0][0x421] ;  /* 0x00010840ff047b82 */ /* 0x000ea20000000000 */
[----:B01---5:R-:W-:Y:S01]  /*2360*/  HADD2.F32 R3, -RZ, R0.H0_H0 ;  /* 0x20000000ff037230 */ /* 0x023fe20000004100 */
[----:B------:R-:W-:Y:S04]  /*2370*/  BSSY B6, `(.L_x_16966) ;  /* 0x00000d6000067945 */ /* 0x000fe80003800000 */
[----:B------:R-:W-:Y:S02]  /*2380*/  FSETP.NEU.FTZ.AND P0, PT, R3, RZ, PT ;  /* 0x000000ff0300720b */ /* 0x000fe40003f1d000 */
[----:B--2---:R-:W-:-:S05]  /*2390*/  PRMT R2, R4, 0x9910, RZ ;  /* 0x0000991004027816 */ /* 0x004fca00000000ff */
        /* <DEDUP_REMOVED lines=14> */
.L_x_16970:
[----:B------:R3:W-:Y:S01]  /*2480*/  STG.E.U8 desc[UR36][R16.64], R2 ;  /* 0x0000000210007986 */ /* 0x0007e2000c101124 */
[----:B------:R-:W-:Y:S05]  /*2490*/  BRA `(.L_x_16972) ;  /* 0x0000000c000c7947 */ /* 0x000fea0003800000 */
.L_x_16969:
        /* <DEDUP_REMOVED lines=9> */
.L_x_16974:
[----:B------:R1:W-:Y:S01]  /*2530*/  STG.E desc[UR36][R16.64], R2 ;  /* 0x0000000210007986 */ /* 0x0003e2000c101924 */
[----:B------:R-:W-:Y:S05]  /*2540*/  BRA `(.L_x_16972) ;  /* 0x0000000800e07947 */ /* 0x000fea0003800000 */
.L_x_16973:
[----:B------:R2:W-:Y:S01]  /*2550*/  STG.E.U16 desc[UR36][R16.64], R2 ;  /* 0x0000000210007986 */ /* 0x0005e2000c101524 */
[----:B------:R-:W-:Y:S05]  /*2560*/  BRA `(.L_x_16972) ;  /* 0x0000000800d87947 */ /* 0x000fea0003800000 */
.L_x_16968:
        /* <DEDUP_REMOVED lines=9> */
.L_x_16976:
[----:B------:R-:W-:-:S04]  /*2600*/  FSET.BF.EQ.FTZ.AND R0, R3, RZ, PT ;  /* 0x000000ff0300720a */ /* 0x000fc80003812000 */
[----:B------:R-:W-:-:S05]  /*2610*/  F2FP.F16.F32.PACK_AB R0, RZ, R0 ;  /* 0x00000000ff00723e */ /* 0x000fca00000000ff */
[----:B------:R0:W-:Y:S01]  /*2620*/  STG.E.U16 desc[UR36][R16.64], R0 ;  /* 0x0000000010007986 */ /* 0x0001e2000c101524 */
[----:B------:R-:W-:Y:S05]  /*2630*/  BRA `(.L_x_16972) ;  /* 0x0000000800a47947 */ /* 0x000fea0003800000 */
.L_x_16975:
        /* <DEDUP_REMOVED lines=10> */
.L_x_16978:
[----:B------:R-:W-:-:S04]  /*26e0*/  FSET.BF.EQ.FTZ.AND R3, R3, RZ, PT ;  /* 0x000000ff0303720a */ /* 0x000fc80003812000 */
[----:B------:R-:W-:-:S04]  /*26f0*/  F2FP.F16.F32.PACK_AB R3, RZ, R3 ;  /* 0x00000003ff03723e */ /* 0x000fc800000000ff */
[----:B------:R-:W-:-:S05]  /*2700*/  PRMT R3, R3, 0x5410, RZ ;  /* 0x0000541003037816 */ /* 0x000fca00000000ff */
[----:B------:R0:W-:Y:S01]  /*2710*/  STG.E desc[UR36][R16.64], R3 ;  /* 0x0000000310007986 */ /* 0x0001e2000c101924 */
[----:B------:R-:W-:Y:S05]  /*2720*/  BRA `(.L_x_16972) ;  /* 0x0000000800687947 */ /* 0x000fea0003800000 */
.L_x_16977:
[----:B------:R-:W-:Y:S01]  /*2730*/  FSEL R3, RZ, 1.875, P0 ;  /* 0x3ff00000ff037808 */ /* 0x000fe20000000000 */
[----:B------:R-:W-:-:S05]  /*2740*/  IMAD.MOV.U32 R2, RZ, RZ, RZ ;  /* 0x000000ffff027224 */ /* 0x000fca00078e00ff */
[----:B------:R0:W-:Y:S01]  /*2750*/  STG.E.64 desc[UR36][R16.64], R2 ;  /* 0x0000000210007986 */ /* 0x0001e2000c101b24 */
[----:B------:R-:W-:Y:S05]  /*2760*/  BRA `(.L_x_16972) ;  /* 0x0000000800587947 */ /* 0x000fea0003800000 */
.L_x_16967:
        /* <DEDUP_REMOVED lines=10> */
.L_x_16981:
[----:B------:R-:W-:Y:S02]  /*2810*/  FSEL R5, RZ, 1.875, P0 ;  /* 0x3ff00000ff057808 */ /* 0x000fe40000000000 */
[----:B------:R-:W-:Y:S01]  /*2820*/  CS2R R6, SRZ ;  /* 0x0000000000067805 */ /* 0x000fe2000001ff00 */
[----:B------:R-:W-:-:S05]  /*2830*/  IMAD.MOV.U32 R4, RZ, RZ, RZ ;  /* 0x000000ffff047224 */ /* 0x000fca00078e00ff */
[----:B------:R0:W-:Y:S01]  /*2840*/  STG.E.128 desc[UR36][R16.64], R4 ;  /* 0x0000000410007986 */ /* 0x0001e2000c101d24 */
[----:B------:R-:W-:Y:S05]  /*2850*/  BRA `(.L_x_16972) ;  /* 0x00000008001c7947 */ /* 0x000fea0003800000 */
.L_x_16980:
        /* <DEDUP_REMOVED lines=18> */
.L_x_16985:
[----:B------:R-:W-:Y:S05]  /*2980*/  BSYNC B0 ;  /* 0x0000000000007941 */ /* 0x000fea0003800000 */
.L_x_16984:
[----:B------:R0:W-:Y:S01]  /*2990*/  STG.E.U8 desc[UR36][R16.64], R3 ;  /* 0x0000000310007986 */ /* 0x0001e2000c101124 */
[----:B------:R-:W-:Y:S05]  /*29a0*/  BRA `(.L_x_16972) ;  /* 0x0000000400c87947 */ /* 0x000fea0003800000 */
.L_x_16983:
        /* <DEDUP_REMOVED lines=13> */
.L_x_16986:
[----:B------:R-:W-:Y:S01]  /*2a80*/  ISETP.GT.U32.AND P0, PT, R3, 0x7f800000, PT ;  /* 0x7f8000000300780c */ /* 0x000fe20003f04070 */
[----:B------:R-:W-:-:S05]  /*2a90*/  IMAD.MOV.U32 R3, RZ, RZ, 0x7f ;  /* 0x0000007fff037424 */ /* 0x000fca00078e00ff */
[----:B------:R-:W-:-:S05]  /*2aa0*/  SEL R3, R3, 0x7c, P0 ;  /* 0x0000007c03037807 */ /* 0x000fca0000000000 */
[----:B------:R0:W-:Y:S01]  /*2ab0*/  STG.E.U8 desc[UR36][R16.64], R3 ;  /* 0x0000000310007986 */ /* 0x0001e2000c101124 */
[----:B------:R-:W-:Y:S05]  /*2ac0*/  BRA `(.L_x_16972) ;  /* 0x0000000400807947 */ /* 0x000fea0003800000 */
.L_x_16982:
[----:B------:R-:W-:-:S04]  /*2ad0*/  FSET.BF.EQ.FTZ.AND R0, R3, RZ, PT ;  /* 0x000000ff0300720a */ /* 0x000fc80003812000 */
[----:B------:R-:W-:-:S05]  /*2ae0*/  F2FP.BF16.F32.PACK_AB R0, RZ, R0 ;  /* 0x00000000ff00723e */ /* 0x000fca00000010ff */
[----:B------:R0:W-:Y:S01]  /*2af0*/  STG.E.U16 desc[UR36][R16.64], R0 ;  /* 0x0000000010007986 */ /* 0x0001e2000c101524 */
[----:B------:R-:W-:Y:S05]  /*2b00*/  BRA `(.L_x_16972) ;  /* 0x0000000400707947 */ /* 0x000fea0003800000 */
.L_x_16979:
        /* <DEDUP_REMOVED lines=10> */
.L_x_16989:
        /* <DEDUP_REMOVED lines=16> */
.L_x_16992:
[----:B------:R-:W-:-:S07]  /*2cb0*/  PRMT R8, R0, 0x7610, R8 ;  /* 0x0000761000087816 */ /* 0x000fce0000000008 */
.L_x_16991:
[----:B------:R-:W-:Y:S05]  /*2cc0*/  BSYNC B0 ;  /* 0x0000000000007941 */ /* 0x000fea0003800000 */
.L_x_16990:
[----:B------:R0:W-:Y:S01]  /*2cd0*/  STG.E.U8 desc[UR36][R16.64], R8 ;  /* 0x0000000810007986 */ /* 0x0001e2000c101124 */
[----:B------:R-:W-:Y:S05]  /*2ce0*/  BRA `(.L_x_16972) ;  /* 0x0000000000f87947 */ /* 0x000fea0003800000 */
.L_x_16988:
        /* <DEDUP_REMOVED lines=16> */
.L_x_16995:
[----:B------:R-:W-:-:S07]  /*2df0*/  PRMT R8, R0, 0x7610, R8 ;  /* 0x0000761000087816 */ /* 0x000fce0000000008 */
.L_x_16994:
[----:B------:R-:W-:Y:S05]  /*2e00*/  BSYNC B0 ;  /* 0x0000000000007941 */ /* 0x000fea0003800000 */
.L_x_16993:
[----:B------:R0:W-:Y:S01]  /*2e10*/  STG.E.U8 desc[UR36][R16.64], R8 ;  /* 0x0000000810007986 */ /* 0x0001e2000c101124 */
[----:B------:R-:W-:Y:S05]  /*2e20*/  BRA `(.L_x_16972) ;  /* 0x0000000000a87947 */ /* 0x000fea0003800000 */
.L_x_16987:
        /* <DEDUP_REMOVED lines=21> */
.L_x_16971:
        /* <DEDUP_REMOVED lines=16> */
.L_x_16998:
[----:B------:R-:W-:Y:S05]  /*3080*/  BRA `(.L_x_16972) ;  /* 0x0000000000107947 */ /* 0x000fea0003800000 */
.L_x_16997:
[----:B------:R-:W-:-:S05]  /*3090*/  IMAD.MOV.U32 R3, RZ, RZ, RZ ;  /* 0x000000ffff037224 */ /* 0x000fca00078e00ff */
[----:B------:R0:W-:Y:S01]  /*30a0*/  STG.E.64 desc[UR36][R16.64], R2 ;  /* 0x0000000210007986 */ /* 0x0001e2000c101b24 */
[----:B------:R-:W-:Y:S05]  /*30b0*/  BRA `(.L_x_16972) ;  /* 0x0000000000047947 */ /* 0x000fea0003800000 */
.L_x_16996:
[----:B------:R0:W-:Y:S02]  /*30c0*/  STG.E desc[UR36][R16.64], R2 ;  /* 0x0000000210007986 */ /* 0x0001e4000c101924 */
.L_x_16972:
[----:B------:R-:W-:Y:S05]  /*30d0*/  BSYNC B6 ;  /* 0x0000000000067941 */ /* 0x000fea0003800000 */
.L_x_16966:
[----:B------:R-:W-:-:S04]  /*30e0*/  IMAD R18, R23, 0x200, R18 ;  /* 0x0000020017127824 */ /* 0x000fc800078e0212 */
[----:B------:R-:W-:-:S07]  /*30f0*/  VIADD R19, R18, 0x80 ;  /* 0x0000008012137836 */ /* 0x000fce0000000000 */
.L_x_16931:
[----:B------:R-:W-:Y:S05]  /*3100*/  BSYNC B7 ;  /* 0x0000000000077941 */ /* 0x000fea0003800000 */
.L_x_16930:
        /* <DEDUP_REMOVED lines=307> */
.L_x_17001:
        /* <DEDUP_REMOVED lines=22> */
.L_x_17005:
[----:B------:R-:W2:Y:S02]  /*45a0*/  LDG.E.U8 R2, desc[UR36][R2.64] ;  /* 0x0000002402027981 */ /* 0x000ea4000c1e1100 */
[----:B--2---:R-:W-:-:S04]  /*45b0*/  I2FP.F32.U32 R0, R2 ;  /* 0x0000000200007245 */ /* 0x004fc80000201000 */
[----:B------:R-:W-:Y:S01]  /*45c0*/  F2FP.F16.F32.PACK_AB R0, RZ, R0 ;  /* 0x00000000ff00723e */ /* 0x000fe200000000ff */
[----:B------:R-:W-:Y:S06]  /*45d0*/  BRA `(.L_x_17007) ;  /* 0x0000000c00887947 */ /* 0x000fec0003800000 */
.L_x_17004:
        /* <DEDUP_REMOVED lines=10> */
.L_x_17009:
[----:B------:R-:W2:Y:S02]  /*4680*/  LDG.E R2, desc[UR36][R2.64] ;  /* 0x0000002402027981 */ /* 0x000ea4000c1e1900 */
[----:B--2---:R-:W-:-:S04]  /*4690*/  I2FP.F32.S32 R0, R2 ;  /* 0x0000000200007245 */ /* 0x004fc80000201400 */
[----:B------:R-:W-:Y:S01]  /*46a0*/  F2FP.F16.F32.PACK_AB R0, RZ, R0 ;  /* 0x00000000ff00723e */ /* 0x000fe200000000ff */
[----:B------:R-:W-:Y:S06]  /*46b0*/  BRA `(.L_x_17007) ;  /* 0x0000000c00507947 */ /* 0x000fec0003800000 */
.L_x_17008:
[----:B------:R-:W2:Y:S02]  /*46c0*/  LDG.E.U16 R2, desc[UR36][R2.64] ;  /* 0x0000002402027981 */ /* 0x000ea4000c1e1500 */
[----:B--2---:R-:W0:Y:S02]  /*46d0*/  I2F.S16 R0, R2 ;  /* 0x0000000200007306 */ /* 0x004e240000101400 */
[----:B0-----:R-:W-:Y:S01]  /*46e0*/  F2FP.F16.F32.PACK_AB R0, RZ, R0 ;  /* 0x00000000ff00723e */ /* 0x001fe200000000ff */
[----:B------:R-:W-:Y:S06]  /*46f0*/  BRA `(.L_x_17007) ;  /* 0x0000000c00407947 */ /* 0x000fec0003800000 */
.L_x_17003:
        /* <DEDUP_REMOVED lines=9> */
.L_x_17011:
[----:B------:R0:W5:Y:S01]  /*4790*/  LDG.E.U16 R0, desc[UR36][R2.64] ;  /* 0x0000002402007981 */ /* 0x000162000c1e1500 */
[----:B------:R-:W-:Y:S05]  /*47a0*/  BRA `(.L_x_17007) ;  /* 0x0000000c00147947 */ /* 0x000fea0003800000 */
.L_x_17010:
        /* <DEDUP_REMOVED lines=9> */
.L_x_17013:
[----:B------:R1:W5:Y:S01]  /*4840*/  LDG.E.U16 R0, desc[UR36][R2.64] ;  /* 0x0000002402007981 */ /* 0x000362000c1e1500 */
[----:B------:R-:W-:Y:S05]  /*4850*/  BRA `(.L_x_17007) ;  /* 0x0000000800e87947 */ /* 0x000fea0003800000 */
.L_x_17012:
        /* <DEDUP_REMOVED lines=8> */
.L_x_17002:
        /* <DEDUP_REMOVED lines=13> */
.L_x_17016:
        /* <DEDUP_REMOVED lines=8> */
.L_x_17015:
        /* <DEDUP_REMOVED lines=28> */
.L_x_17018:
        /* <DEDUP_REMOVED lines=15> */
.L_x_17017:
[----:B------:R-:W2:Y:S02]  /*4ce0*/  LDG.E.U16 R0, desc[UR36][R2.64] ;  /* 0x0000002402007981 */ /* 0x000ea4000c1e1500 */
[----:B--2---:R-:W-:-:S05]  /*4cf0*/  IMAD.U32 R0, R0, 0x10000, RZ ;  /* 0x0001000000007824 */ /* 0x004fca00078e00ff */
[----:B------:R-:W-:Y:S01]  /*4d00*/  F2FP.F16.F32.PACK_AB R0, RZ, R0 ;  /* 0x00000000ff00723e */ /* 0x000fe200000000ff */
[----:B------:R-:W-:Y:S06]  /*4d10*/  BRA `(.L_x_17007) ;  /* 0x0000000400b87947 */ /* 0x000fec0003800000 */
.L_x_17014:
        /* <DEDUP_REMOVED lines=12> */
.L_x_17021:
        /* <DEDUP_REMOVED lines=21> */
.L_x_17025:
[----:B------:R-:W-:Y:S05]  /*4f30*/  BSYNC B1 ;  /* 0x0000000000017941 */ /* 0x000fea0003800000 */
.L_x_17024:
[----:B------:R-:W-:Y:S01]  /*4f40*/  LEA R3, R0, 0x3b800000, 0x17 ;  /* 0x3b80000000037811 */ /* 0x000fe200078eb8ff */
[----:B------:R-:W-:-:S05]  /*4f50*/  IMAD.SHL.U32 R0, R2, 0x100000, RZ ;  /* 0x0010000002007824 */ /* 0x000fca00078e00ff */
[----:B------:R-:W-:-:S07]  /*4f60*/  LOP3.LUT R0, R3, R0, R4, 0xfe, !PT ;  /* 0x0000000003007212 */ /* 0x000fce00078efe04 */
.L_x_17023:
[----:B------:R-:W-:Y:S05]  /*4f70*/  BSYNC B0 ;  /* 0x0000000000007941 */ /* 0x000fea0003800000 */
.L_x_17022:
[----:B------:R-:W-:Y:S01]  /*4f80*/  F2FP.F16.F32.PACK_AB R0, RZ, R0 ;  /* 0x00000000ff00723e */ /* 0x000fe200000000ff */
[----:B------:R-:W-:Y:S06]  /*4f90*/  BRA `(.L_x_17007) ;  /* 0x0000000400187947 */ /* 0x000fec0003800000 */
.L_x_17020:
        /* <DEDUP_REMOVED lines=21> */
.L_x_17029:
[----:B------:R-:W-:Y:S05]  /*50f0*/  BSYNC B1 ;  /* 0x0000000000017941 */ /* 0x000fea0003800000 */
.L_x_17028:
[----:B------:R-:W-:Y:S01]  /*5100*/  LEA R3, R0, 0x37800000, 0x17 ;  /* 0x3780000000037811 */ /* 0x000fe200078eb8ff */
[----:B------:R-:W-:-:S05]  /*5110*/  IMAD.SHL.U32 R0, R2, 0x200000, RZ ;  /* 0x0020000002007824 */ /* 0x000fca00078e00ff */
[----:B------:R-:W-:-:S07]  /*5120*/  LOP3.LUT R0, R3, R0, R4, 0xfe, !PT ;  /* 0x0000000003007212 */ /* 0x000fce00078efe04 */
.L_x_17027:
[----:B------:R-:W-:Y:S05]  /*5130*/  BSYNC B0 ;  /* 0x0000000000007941 */ /* 0x000fea0003800000 */
.L_x_17026:
[----:B------:R-:W-:Y:S01]  /*5140*/  F2FP.F16.F32.PACK_AB R0, RZ, R0 ;  /* 0x00000000ff00723e */ /* 0x000fe200000000ff */
[----:B------:R-:W-:Y:S06]  /*5150*/  BRA `(.L_x_17007) ;  /* 0x0000000000a87947 */ /* 0x000fec0003800000 */
.L_x_17019:
        /* <DEDUP_REMOVED lines=14> */
.L_x_17033:
[----:B------:R-:W-:Y:S05]  /*5240*/  BSYNC B0 ;  /* 0x0000000000007941 */ /* 0x000fea0003800000 */
.L_x_17032:
[----:B------:R-:W-:Y:S01]  /*5250*/  F2FP.F16.F32.PACK_AB R0, RZ, R0 ;  /* 0x00000000ff00723e */ /* 0x000fe200000000ff */
[----:B------:R-:W-:Y:S06]  /*5260*/  BRA `(.L_x_17007) ;  /* 0x0000000000647947 */ /* 0x000fec0003800000 */
.L_x_17006:
        /* <DEDUP_REMOVED lines=16> */
.L_x_17034:
[----:B------:R-:W-:Y:S01]  /*5370*/  PRMT R0, RZ, 0x7610, R0 ;  /* 0x00007610ff007816 */ /* 0x000fe20000000000 */
[----:B------:R-:W-:Y:S06]  /*5380*/  BRA `(.L_x_17007) ;  /* 0x00000000001c7947 */ /* 0x000fec0003800000 */
.L_x_17031:
[----:B------:R-:W2:Y:S02]  /*5390*/  LDG.E.64 R2, desc[UR36][R2.64] ;  /* 0x0000002402027981 */ /* 0x000ea4000c1e1b00 */
[----:B--2---:R-:W0:Y:S02]  /*53a0*/  I2F.U64 R0, R2 ;  /* 0x0000000200007312 */ /* 0x004e240000301000 */
[----:B0-----:R-:W-:Y:S01]  /*53b0*/  F2FP.F16.F32.PACK_AB R0, RZ, R0 ;  /* 0x00000000ff00723e */ /* 0x001fe200000000ff */
[----:B------:R-:W-:Y:S06]  /*53c0*/  BRA `(.L_x_17007) ;  /* 0x00000000000c7947 */ /* 0x000fec0003800000 */
.L_x_17030:
[----:B------:R-:W2:Y:S02]  /*53d0*/  LDG.E R2, desc[UR36][R2.64] ;  /* 0x0000002402027981 */ /* 0x000ea4000c1e1900 */
[----:B--2---:R-:W-:-:S04]  /*53e0*/  I2FP.F32.U32 R0, R2 ;  /* 0x0000000200007245 */ /* 0x004fc80000201000 */
[----:B------:R-:W-:-:S07]  /*53f0*/  F2FP.F16.F32.PACK_AB R0, RZ, R0 ;  /* 0x00000000ff00723e */ /* 0x000fce00000000ff */
.L_x_17007:
[----:B------:R-:W2:Y:S01]  /*5400*/  LDC.U8 R4, c[0x0][0x421] ;  /* 0x00010840ff047b82 */ /* 0x000ea20000000000 */
[----:B-----5:R-:W-:Y:S01]  /*5410*/  HADD2.F32 R0, -RZ, R0.H0_H0 ;  /* 0x20000000ff007230 */ /* 0x020fe20000004100 */
[----:B------:R-:W-:Y:S04]  /*5420*/  BSSY B6, `(.L_x_17035) ;  /* 0x00000d5000067945 */ /* 0x000fe80003800000 */
[----:B------:R-:W-:-:S04]  /*5430*/  FSETP.NEU.FTZ.AND P0, PT, R0, RZ, PT ;  /* 0x000000ff0000720b */ /* 0x000fc80003f1d000 */
[----:B01----:R-:W-:Y:S02]  /*5440*/  SEL R2, RZ, 0x1, P0 ;  /* 0x00000001ff027807 */ /* 0x003fe40000000000 */
        /* <DEDUP_REMOVED lines=13> */
.L_x_17039:
[----:B------:R0:W-:Y:S01]  /*5520*/  STG.E.U8 desc[UR36][R16.64], R2 ;  /* 0x0000000210007986 */ /* 0x0001e2000c101124 */
[----:B------:R-:W-:Y:S05]  /*5530*/  BRA `(.L_x_17041) ;  /* 0x0000000c000c7947 */ /* 0x000fea0003800000 */
.L_x_17038:
        /* <DEDUP_REMOVED lines=9> */
.L_x_17043:
[----:B------:R0:W-:Y:S01]  /*55d0*/  STG.E desc[UR36][R16.64], R2 ;  /* 0x0000000210007986 */ /* 0x0001e2000c101924 */
[----:B------:R-:W-:Y:S05]  /*55e0*/  BRA `(.L_x_17041) ;  /* 0x0000000800e07947 */ /* 0x000fea0003800000 */
.L_x_17042:
[----:B------:R0:W-:Y:S01]  /*55f0*/  STG.E.U16 desc[UR36][R16.64], R2 ;  /* 0x0000000210007986 */ /* 0x0001e2000c101524 */
[----:B------:R-:W-:Y:S05]  /*5600*/  BRA `(.L_x_17041) ;  /* 0x0000000800d87947 */ /* 0x000fea0003800000 */
.L_x_17037:
        /* <DEDUP_REMOVED lines=9> */
.L_x_17045:
[----:B------:R-:W-:-:S04]  /*56a0*/  FSET.BF.EQ.FTZ.AND R0, R0, RZ, PT ;  /* 0x000000ff0000720a */ /* 0x000fc80003812000 */
[----:B------:R-:W-:-:S05]  /*56b0*/  F2FP.F16.F32.PACK_AB R0, RZ, R0 ;  /* 0x00000000ff00723e */ /* 0x000fca00000000ff */
[----:B------:R0:W-:Y:S01]  /*56c0*/  STG.E.U16 desc[UR36][R16.64], R0 ;  /* 0x0000000010007986 */ /* 0x0001e2000c101524 */
[----:B------:R-:W-:Y:S05]  /*56d0*/  BRA `(.L_x_17041) ;  /* 0x0000000800a47947 */ /* 0x000fea0003800000 */
.L_x_17044:
        /* <DEDUP_REMOVED lines=10> */
.L_x_17047:
[----:B------:R-:W-:-:S04]  /*5780*/  FSET.BF.EQ.FTZ.AND R0, R0, RZ, PT ;  /* 0x000000ff0000720a */ /* 0x000fc80003812000 */
[----:B------:R-:W-:-:S04]  /*5790*/  F2FP.F16.F32.PACK_AB R3, RZ, R0 ;  /* 0x00000000ff03723e */ /* 0x000fc800000000ff */
[----:B------:R-:W-:-:S05]  /*57a0*/  PRMT R3, R3, 0x5410, RZ ;  /* 0x0000541003037816 */ /* 0x000fca00000000ff */
[----:B------:R0:W-:Y:S01]  /*57b0*/  STG.E desc[UR36][R16.64], R3 ;  /* 0x0000000310007986 */ /* 0x0001e2000c101924 */
[----:B------:R-:W-:Y:S05]  /*57c0*/  BRA `(.L_x_17041) ;  /* 0x0000000800687947 */ /* 0x000fea0003800000 */
.L_x_17046:
[----:B------:R-:W-:Y:S01]  /*57d0*/  FSEL R3, RZ, 1.875, P0 ;  /* 0x3ff00000ff037808 */ /* 0x000fe20000000000 */
[----:B------:R-:W-:-:S05]  /*57e0*/  IMAD.MOV.U32 R2, RZ, RZ, RZ ;  /* 0x000000ffff027224 */ /* 0x000fca00078e00ff */
[----:B------:R0:W-:Y:S01]  /*57f0*/  STG.E.64 desc[UR36][R16.64], R2 ;  /* 0x0000000210007986 */ /* 0x0001e2000c101b24 */
[----:B------:R-:W-:Y:S05]  /*5800*/  BRA `(.L_x_17041) ;  /* 0x0000000800587947 */ /* 0x000fea0003800000 */
.L_x_17036:
        /* <DEDUP_REMOVED lines=10> */
.L_x_17050:
[----:B------:R-:W-:Y:S02]  /*58b0*/  FSEL R5, RZ, 1.875, P0 ;  /* 0x3ff00000ff057808 */ /* 0x000fe40000000000 */
[----:B------:R-:W-:Y:S01]  /*58c0*/  CS2R R6, SRZ ;  /* 0x0000000000067805 */ /* 0x000fe2000001ff00 */
[----:B------:R-:W-:-:S05]  /*58d0*/  IMAD.MOV.U32 R4, RZ, RZ, RZ ;  /* 0x000000ffff047224 */ /* 0x000fca00078e00ff */
[----:B------:R0:W-:Y:S01]  /*58e0*/  STG.E.128 desc[UR36][R16.64], R4 ;  /* 0x0000000410007986 */ /* 0x0001e2000c101d24 */
[----:B------:R-:W-:Y:S05]  /*58f0*/  BRA `(.L_x_17041) ;  /* 0x00000008001c7947 */ /* 0x000fea0003800000 */
.L_x_17049:
        /* <DEDUP_REMOVED lines=18> */
.L_x_17054:
[----:B------:R-:W-:Y:S05]  /*5a20*/  BSYNC B0 ;  /* 0x0000000000007941 */ /* 0x000fea0003800000 */
.L_x_17053:
[----:B------:R0:W-:Y:S01]  /*5a30*/  STG.E.U8 desc[UR36][R16.64], R3 ;  /* 0x0000000310007986 */ /* 0x0001e2000c101124 */
[----:B------:R-:W-:Y:S05]  /*5a40*/  BRA `(.L_x_17041) ;  /* 0x0000000400c87947 */ /* 0x000fea0003800000 */
.L_x_17052:
        /* <DEDUP_REMOVED lines=13> */
.L_x_17055:
[----:B------:R-:W-:Y:S01]  /*5b20*/  ISETP.GT.U32.AND P0, PT, R3, 0x7f800000, PT ;  /* 0x7f8000000300780c */ /* 0x000fe20003f04070 */
[----:B------:R-:W-:-:S05]  /*5b30*/  IMAD.MOV.U32 R3, RZ, RZ, 0x7f ;  /* 0x0000007fff037424 */ /* 0x000fca00078e00ff */
[----:B------:R-:W-:-:S05]  /*5b40*/  SEL R3, R3, 0x7c, P0 ;  /* 0x0000007c03037807 */ /* 0x000fca0000000000 */
[----:B------:R0:W-:Y:S01]  /*5b50*/  STG.E.U8 desc[UR36][R16.64], R3 ;  /* 0x0000000310007986 */ /* 0x0001e2000c101124 */
[----:B------:R-:W-:Y:S05]  /*5b60*/  BRA `(.L_x_17041) ;  /* 0x0000000400807947 */ /* 0x000fea0003800000 */
.L_x_17051:
[----:B------:R-:W-:-:S04]  /*5b70*/  FSET.BF.EQ.FTZ.AND R0, R0, RZ, PT ;  /* 0x000000ff0000720a */ /* 0x000fc80003812000 */
[----:B------:R-:W-:-:S05]  /*5b80*/  F2FP.BF16.F32.PACK_AB R0, RZ, R0 ;  /* 0x00000000ff00723e */ /* 0x000fca00000010ff */
[----:B------:R0:W-:Y:S01]  /*5b90*/  STG.E.U16 desc[UR36][R16.64], R0 ;  /* 0x0000000010007986 */ /* 0x0001e2000c101524 */
[----:B------:R-:W-:Y:S05]  /*5ba0*/  BRA `(.L_x_17041) ;  /* 0x0000000400707947 */ /* 0x000fea0003800000 */
.L_x_17048:
        /* <DEDUP_REMOVED lines=10> */
.L_x_17058:
        /* <DEDUP_REMOVED lines=16> */
.L_x_17061:
[----:B------:R-:W-:-:S07]  /*5d50*/  PRMT R8, R0, 0x7610, R8 ;  /* 0x0000761000087816 */ /* 0x000fce0000000008 */
.L_x_17060:
[----:B------:R-:W-:Y:S05]  /*5d60*/  BSYNC B0 ;  /* 0x0000000000007941 */ /* 0x000fea0003800000 */
.L_x_17059:
[----:B------:R3:W-:Y:S01]  /*5d70*/  STG.E.U8 desc[UR36][R16.64], R8 ;  /* 0x0000000810007986 */ /* 0x0007e2000c101124 */
[----:B------:R-:W-:Y:S05]  /*5d80*/  BRA `(.L_x_17041) ;  /* 0x0000000000f87947 */ /* 0x000fea0003800000 */
.L_x_17057:
        /* <DEDUP_REMOVED lines=16> */
.L_x_17064:
[----:B------:R-:W-:-:S07]  /*5e90*/  PRMT R8, R0, 0x7610, R8 ;  /* 0x0000761000087816 */ /* 0x000fce0000000008 */
.L_x_17063:
[----:B------:R-:W-:Y:S05]  /*5ea0*/  BSYNC B0 ;  /* 0x0000000000007941 */ /* 0x000fea0003800000 */
.L_x_17062:
[----:B------:R0:W-:Y:S01]  /*5eb0*/  STG.E.U8 desc[UR36][R16.64], R8 ;  /* 0x0000000810007986 */ /* 0x0001e2000c101124 */
[----:B------:R-:W-:Y:S05]  /*5ec0*/  BRA `(.L_x_17041) ;  /* 0x0000000000a87947 */ /* 0x000fea0003800000 */
.L_x_17056:
        /* <DEDUP_REMOVED lines=21> */
.L_x_17040:
        /* <DEDUP_REMOVED lines=16> */
.L_x_17067:
[----:B------:R-:W-:Y:S05]  /*6120*/  BRA `(.L_x_17041) ;  /* 0x0000000000107947 */ /* 0x000fea0003800000 */
.L_x_17066:
[----:B------:R-:W-:-:S05]  /*6130*/  IMAD.MOV.U32 R3, RZ, RZ, RZ ;  /* 0x000000ffff037224 */ /* 0x000fca00078e00ff */
[----:B------:R2:W-:Y:S01]  /*6140*/  STG.E.64 desc[UR36][R16.64], R2 ;  /* 0x0000000210007986 */ /* 0x0005e2000c101b24 */
[----:B------:R-:W-:Y:S05]  /*6150*/  BRA `(.L_x_17041) ;  /* 0x0000000000047947 */ /* 0x000fea0003800000 */
.L_x_17065:
[----:B------:R0:W-:Y:S02]  /*6160*/  STG.E desc[UR36][R16.64], R2 ;  /* 0x0000000210007986 */ /* 0x0001e4000c101924 */
.L_x_17041:
[----:B------:R-:W-:Y:S05]  /*6170*/  BSYNC B6 ;  /* 0x0000000000067941 */ /* 0x000fea0003800000 */
.L_x_17035:
[----:B------:R-:W-:-:S07]  /*6180*/  VIADD R19, R19, 0x80 ;  /* 0x0000008013137836 */ /* 0x000fce0000000000 */
.L_x_17000:
[----:B------:R-:W-:Y:S05]  /*6190*/  BSYNC B7 ;  /* 0x0000000000077941 */ /* 0x000fea0003800000 */
.L_x_16999:
        /* <DEDUP_REMOVED lines=307> */
.L_x_17070:
        /* <DEDUP_REMOVED lines=22> */
.L_x_17074:
[----:B------:R-:W2:Y:S02]  /*7630*/  LDG.E.U8 R2, desc[UR36][R2.64] ;  /* 0x0000002402027981 */ /* 0x000ea4000c1e1100 */
[----:B--2---:R-:W-:-:S04]  /*7640*/  I2FP.F32.U32 R0, R2 ;  /* 0x0000000200007245 */ /* 0x004fc80000201000 */
[----:B------:R-:W-:Y:S01]  /*7650*/  F2FP.F16.F32.PACK_AB R0, RZ, R0 ;  /* 0x00000000ff00723e */ /* 0x000fe200000000ff */
[----:B------:R-:W-:Y:S06]  /*7660*/  BRA `(.L_x_17076) ;  /* 0x0000000c00887947 */ /* 0x000fec0003800000 */
.L_x_17073:
        /* <DEDUP_REMOVED lines=10> */
.L_x_17078:
[----:B------:R-:W2:Y:S02]  /*7710*/  LDG.E R2, desc[UR36][R2.64] ;  /* 0x0000002402027981 */ /* 0x000ea4000c1e1900 */
[----:B--2---:R-:W-:-:S04]  /*7720*/  I2FP.F32.S32 R0, R2 ;  /* 0x0000000200007245 */ /* 0x004fc80000201400 */
[----:B------:R-:W-:Y:S01]  /*7730*/  F2FP.F16.F32.PACK_AB R0, RZ, R0 ;  /* 0x00000000ff00723e */ /* 0x000fe200000000ff */
[----:B------:R-:W-:Y:S06]  /*7740*/  BRA `(.L_x_17076) ;  /* 0x0000000c00507947 */ /* 0x000fec0003800000 */
.L_x_17077:
[----:B------:R-:W2:Y:S02]  /*7750*/  LDG.E.U16 R2, desc[UR36][R2.64] ;  /* 0x0000002402027981 */ /* 0x000ea4000c1e1500 */
[----:B--2---:R-:W0:Y:S02]  /*7760*/  I2F.S16 R0, R2 ;  /* 0x0000000200007306 */ /* 0x004e240000101400 */
[----:B0-----:R-:W-:Y:S01]  /*7770*/  F2FP.F16.F32.PACK_AB R0, RZ, R0 ;  /* 0x00000000ff00723e */ /* 0x001fe200000000ff */
[----:B------:R-:W-:Y:S06]  /*7780*/  BRA `(.L_x_17076) ;  /* 0x0000000c00407947 */ /* 0x000fec0003800000 */
.L_x_17072:
        /* <DEDUP_REMOVED lines=9> */
.L_x_17080:
[----:B------:R0:W5:Y:S01]  /*7820*/  LDG.E.U16 R0, desc[UR36][R2.64] ;  /* 0x0000002402007981 */ /* 0x000162000c1e1500 */
[----:B------:R-:W-:Y:S05]  /*7830*/  BRA `(.L_x_17076) ;  /* 0x0000000c00147947 */ /* 0x000fea0003800000 */
.L_x_17079:
        /* <DEDUP_REMOVED lines=9> */
.L_x_17082:
[----:B------:R1:W5:Y:S01]  /*78d0*/  LDG.E.U16 R0, desc[UR36][R2.64] ;  /* 0x0000002402007981 */ /* 0x000362000c1e1500 */
[----:B------:R-:W-:Y:S05]  /*78e0*/  BRA `(.L_x_17076) ;  /* 0x0000000800e87947 */ /* 0x000fea0003800000 */
.L_x_17081:
        /* <DEDUP_REMOVED lines=8> */
.L_x_17071:
        /* <DEDUP_REMOVED lines=13> */
.L_x_17085:
        /* <DEDUP_REMOVED lines=8> */
.L_x_17084:
        /* <DEDUP_REMOVED lines=28> */
.L_x_17087:
        /* <DEDUP_REMOVED lines=15> */
.L_x_17086:
[----:B------:R-:W2:Y:S02]  /*7d70*/  LDG.E.U16 R0, desc[UR36][R2.64] ;  /* 0x0000002402007981 */ /* 0x000ea4000c1e1500 */
[----:B--2---:R-:W-:-:S05]  /*7d80*/  IMAD.U32 R0, R0, 0x10000, RZ ;  /* 0x0001000000007824 */ /* 0x004fca00078e00ff */
[----:B------:R-:W-:Y:S01]  /*7d90*/  F2FP.F16.F32.PACK_AB R0, RZ, R0 ;  /* 0x00000000ff00723e */ /* 0x000fe200000000ff */
[----:B------:R-:W-:Y:S06]  /*7da0*/  BRA `(.L_x_17076) ;  /* 0x0000000400b87947 */ /* 0x000fec0003800000 */
.L_x_17083:
        /* <DEDUP_REMOVED lines=12> */
.L_x_17090:
        /* <DEDUP_REMOVED lines=21> */
.L_x_17094:
[----:B------:R-:W-:Y:S05]  /*7fc0*/  BSYNC B1 ;  /* 0x0000000000017941 */ /* 0x000fea0003800000 */
.L_x_17093:
[----:B------:R-:W-:Y:S01]  /*7fd0*/  LEA R3, R0, 0x3b800000, 0x17 ;  /* 0x3b80000000037811 */ /* 0x000fe200078eb8ff */
[----:B------:R-:W-:-:S05]  /*7fe0*/  IMAD.SHL.U32 R0, R2, 0x100000, RZ ;  /* 0x0010000002007824 */ /* 0x000fca00078e00ff */
[----:B------:R-:W-:-:S07]  /*7ff0*/  LOP3.LUT R0, R3, R0, R4, 0xfe, !PT ;  /* 0x0000000003007212 */ /* 0x000fce00078efe04 */
.L_x_17092:
[----:B------:R-:W-:Y:S05]  /*8000*/  BSYNC B0 ;  /* 0x0000000000007941 */ /* 0x000fea0003800000 */
.L_x_17091:
[----:B------:R-:W-:Y:S01]  /*8010*/  F2FP.F16.F32.PACK_AB R0, RZ, R0 ;  /* 0x00000000ff00723e */ /* 0x000fe200000000ff */
[----:B------:R-:W-:Y:S06]  /*8020*/  BRA `(.L_x_17076) ;  /* 0x0000000400187947 */ /* 0x000fec0003800000 */
.L_x_17089:
        /* <DEDUP_REMOVED lines=21> */
.L_x_17098:
[----:B------:R-:W-:Y:S05]  /*8180*/  BSYNC B1 ;  /* 0x0000000000017941 */ /* 0x000fea0003800000 */
.L_x_17097:
[----:B------:R-:W-:Y:S01]  /*8190*/  LEA R3, R0, 0x37800000, 0x17 ;  /* 0x3780000000037811 */ /* 0x000fe200078eb8ff */
[----:B------:R-:W-:-:S05]  /*81a0*/  IMAD.SHL.U32 R0, R2, 0x200000, RZ ;  /* 0x0020000002007824 */ /* 0x000fca00078e00ff */
[----:B------:R-:W-:-:S07]  /*81b0*/  LOP3.LUT R0, R3, R0, R4, 0xfe, !PT ;  /* 0x0000000003007212 */ /* 0x000fce00078efe04 */
.L_x_17096:
[----:B------:R-:W-:Y:S05]  /*81c0*/  BSYNC B0 ;  /* 0x0000000000007941 */ /* 0x000fea0003800000 */
.L_x_17095:
[----:B------:R-:W-:Y:S01]  /*81d0*/  F2FP.F16.F32.PACK_AB R0, RZ, R0 ;  /* 0x00000000ff00723e */ /* 0x000fe200000000ff */
[----:B------:R-:W-:Y:S06]  /*81e0*/  BRA `(.L_x_17076) ;  /* 0x0000000000a87947 */ /* 0x000fec0003800000 */
.L_x_17088:
        /* <DEDUP_REMOVED lines=14> */
.L_x_17102:
[----:B------:R-:W-:Y:S05]  /*82d0*/  BSYNC B0 ;  /* 0x0000000000007941 */ /* 0x000fea0003800000 */
.L_x_17101:
[----:B------:R-:W-:Y:S01]  /*82e0*/  F2FP.F16.F32.PACK_AB R0, RZ, R0 ;  /* 0x00000000ff00723e */ /* 0x000fe200000000ff */
[----:B------:R-:W-:Y:S06]  /*82f0*/  BRA `(.L_x_17076) ;  /* 0x0000000000647947 */ /* 0x000fec0003800000 */
.L_x_17075:
        /* <DEDUP_REMOVED lines=16> */
.L_x_17103:
[----:B------:R-:W-:Y:S01]  /*8400*/  PRMT R0, RZ, 0x7610, R0 ;  /* 0x00007610ff007816 */ /* 0x000fe20000000000 */
[----:B------:R-:W-:Y:S06]  /*8410*/  BRA `(.L_x_17076) ;  /* 0x00000000001c7947 */ /* 0x000fec0003800000 */
.L_x_17100:
[----:B------:R-:W2:Y:S02]  /*8420*/  LDG.E.64 R2, desc[UR36][R2.64] ;  /* 0x0000002402027981 */ /* 0x000ea4000c1e1b00 */
[----:B--2---:R-:W0:Y:S02]  /*8430*/  I2F.U64 R0, R2 ;  /* 0x0000000200007312 */ /* 0x004e240000301000 */
[----:B0-----:R-:W-:Y:S01]  /*8440*/  F2FP.F16.F32.PACK_AB R0, RZ, R0 ;  /* 0x00000000ff00723e */ /* 0x001fe200000000ff */
[----:B------:R-:W-:Y:S06]  /*8450*/  BRA `(.L_x_17076) ;  /* 0x00000000000c7947 */ /* 0x000fec0003800000 */
.L_x_17099:
[----:B------:R-:W2:Y:S02]  /*8460*/  LDG.E R2, desc[UR36][R2.64] ;  /* 0x0000002402027981 */ /* 0x000ea4000c1e1900 */
[----:B--2---:R-:W-:-:S04]  /*8470*/  I2FP.F32.U32 R0, R2 ;  /* 0x0000000200007245 */ /* 0x004fc80000201000 */
[----:B------:R-:W-:-:S07]  /*8480*/  F2FP.F16.F32.PACK_AB R0, RZ, R0 ;  /* 0x00000000ff00723e */ /* 0x000fce00000000ff */
.L_x_17076:
        /* <DEDUP_REMOVED lines=18> */
.L_x_17108:
[----:B------:R0:W-:Y:S01]  /*85b0*/  STG.E.U8 desc[UR36][R16.64], R2 ;  /* 0x0000000210007986 */ /* 0x0001e2000c101124 */
[----:B------:R-:W-:Y:S05]  /*85c0*/  BRA `(.L_x_17110) ;  /* 0x0000000c000c7947 */ /* 0x000fea0003800000 */
.L_x_17107:
        /* <DEDUP_REMOVED lines=9> */
.L_x_17112:
[----:B------:R0:W-:Y:S01]  /*8660*/  STG.E desc[UR36][R16.64], R2 ;  /* 0x0000000210007986 */ /* 0x0001e2000c101924 */
[----:B------:R-:W-:Y:S05]  /*8670*/  BRA `(.L_x_17110) ;  /* 0x0000000800e07947 */ /* 0x000fea0003800000 */
.L_x_17111:
[----:B------:R0:W-:Y:S01]  /*8680*/  STG.E.U16 desc[UR36][R16.64], R2 ;  /* 0x0000000210007986 */ /* 0x0001e2000c101524 */
[----:B------:R-:W-:Y:S05]  /*8690*/  BRA `(.L_x_17110) ;  /* 0x0000000800d87947 */ /* 0x000fea0003800000 */
.L_x_17106:
        /* <DEDUP_REMOVED lines=9> */
.L_x_17114:
[----:B------:R-:W-:-:S04]  /*8730*/  FSET.BF.EQ.FTZ.AND R0, R0, RZ, PT ;  /* 0x000000ff0000720a */ /* 0x000fc80003812000 */
[----:B------:R-:W-:-:S05]  /*8740*/  F2FP.F16.F32.PACK_AB R0, RZ, R0 ;  /* 0x00000000ff00723e */ /* 0x000fca00000000ff */
[----:B------:R0:W-:Y:S01]  /*8750*/  STG.E.U16 desc[UR36][R16.64], R0 ;  /* 0x0000000010007986 */ /* 0x0001e2000c101524 */
[----:B------:R-:W-:Y:S05]  /*8760*/  BRA `(.L_x_17110) ;  /* 0x0000000800a47947 */ /* 0x000fea0003800000 */
.L_x_17113:
        /* <DEDUP_REMOVED lines=10> */
.L_x_17116:
[----:B------:R-:W-:-:S04]  /*8810*/  FSET.BF.EQ.FTZ.AND R0, R0, RZ, PT ;  /* 0x000000ff0000720a */ /* 0x000fc80003812000 */
[----:B------:R-:W-:-:S04]  /*8820*/  F2FP.F16.F32.PACK_AB R3, RZ, R0 ;  /* 0x00000000ff03723e */ /* 0x000fc800000000ff */
[----:B------:R-:W-:-:S05]  /*8830*/  PRMT R3, R3, 0x5410, RZ ;  /* 0x0000541003037816 */ /* 0x000fca00000000ff */
[----:B------:R0:W-:Y:S01]  /*8840*/  STG.E desc[UR36][R16.64], R3 ;  /* 0x0000000310007986 */ /* 0x0001e2000c101924 */
[----:B------:R-:W-:Y:S05]  /*8850*/  BRA `(.L_x_17110) ;  /* 0x0000000800687947 */ /* 0x000fea0003800000 */
.L_x_17115:
[----:B------:R-:W-:Y:S01]  /*8860*/  FSEL R3, RZ, 1.875, P0 ;  /* 0x3ff00000ff037808 */ /* 0x000fe20000000000 */
[----:B------:R-:W-:-:S05]  /*8870*/  IMAD.MOV.U32 R2, RZ, RZ, RZ ;  /* 0x000000ffff027224 */ /* 0x000fca00078e00ff */
[----:B------:R0:W-:Y:S01]  /*8880*/  STG.E.64 desc[UR36][R16.64], R2 ;  /* 0x0000000210007986 */ /* 0x0001e2000c101b24 */
[----:B------:R-:W-:Y:S05]  /*8890*/  BRA `(.L_x_17110) ;  /* 0x0000000800587947 */ /* 0x000fea0003800000 */
.L_x_17105:
        /* <DEDUP_REMOVED lines=10> */
.L_x_17119:
[----:B------:R-:W-:Y:S02]  /*8940*/  FSEL R5, RZ, 1.875, P0 ;  /* 0x3ff00000ff057808 */ /* 0x000fe40000000000 */
[----:B------:R-:W-:Y:S01]  /*8950*/  CS2R R6, SRZ ;  /* 0x0000000000067805 */ /* 0x000fe2000001ff00 */
[----:B------:R-:W-:-:S05]  /*8960*/  IMAD.MOV.U32 R4, RZ, RZ, RZ ;  /* 0x000000ffff047224 */ /* 0x000fca00078e00ff */
[----:B------:R0:W-:Y:S01]  /*8970*/  STG.E.128 desc[UR36][R16.64], R4 ;  /* 0x0000000410007986 */ /* 0x0001e2000c101d24 */
[----:B------:R-:W-:Y:S05]  /*8980*/  BRA `(.L_x_17110) ;  /* 0x00000008001c7947 */ /* 0x000fea0003800000 */
.L_x_17118:
        /* <DEDUP_REMOVED lines=18> */
.L_x_17123:
[----:B------:R-:W-:Y:S05]  /*8ab0*/  BSYNC B0 ;  /* 0x0000000000007941 */ /* 0x000fea0003800000 */
.L_x_17122:
[----:B------:R0:W-:Y:S01]  /*8ac0*/  STG.E.U8 desc[UR36][R16.64], R3 ;  /* 0x0000000310007986 */ /* 0x0001e2000c101124 */
[----:B------:R-:W-:Y:S05]  /*8ad0*/  BRA `(.L_x_17110) ;  /* 0x0000000400c87947 */ /* 0x000fea0003800000 */
.L_x_17121:
        /* <DEDUP_REMOVED lines=13> */
.L_x_17124:
[----:B------:R-:W-:Y:S01]  /*8bb0*/  ISETP.GT.U32.AND P0, PT, R3, 0x7f800000, PT ;  /* 0x7f8000000300780c */ /* 0x000fe20003f04070 */
[----:B------:R-:W-:-:S05]  /*8bc0*/  IMAD.MOV.U32 R3, RZ, RZ, 0x7f ;  /* 0x0000007fff037424 */ /* 0x000fca00078e00ff */
[----:B------:R-:W-:-:S05]  /*8bd0*/  SEL R3, R3, 0x7c, P0 ;  /* 0x0000007c03037807 */ /* 0x000fca0000000000 */
[----:B------:R0:W-:Y:S01]  /*8be0*/  STG.E.U8 desc[UR36][R16.64], R3 ;  /* 0x0000000310007986 */ /* 0x0001e2000c101124 */
[----:B------:R-:W-:Y:S05]  /*8bf0*/  BRA `(.L_x_17110) ;  /* 0x0000000400807947 */ /* 0x000fea0003800000 */
.L_x_17120:
[----:B------:R-:W-:-:S04]  /*8c00*/  FSET.BF.EQ.FTZ.AND R0, R0, RZ, PT ;  /* 0x000000ff0000720a */ /* 0x000fc80003812000 */
[----:B------:R-:W-:-:S05]  /*8c10*/  F2FP.BF16.F32.PACK_AB R0, RZ, R0 ;  /* 0x00000000ff00723e */ /* 0x000fca00000010ff */
[----:B------:R0:W-:Y:S01]  /*8c20*/  STG.E.U16 desc[UR36][R16.64], R0 ;  /* 0x0000000010007986 */ /* 0x0001e2000c101524 */
[----:B------:R-:W-:Y:S05]  /*8c30*/  BRA `(.L_x_17110) ;  /* 0x0000000400707947 */ /* 0x000fea0003800000 */
.L_x_17117:
        /* <DEDUP_REMOVED lines=10> */
.L_x_17127:
        /* <DEDUP_REMOVED lines=16> */
.L_x_17130:
[----:B------:R-:W-:-:S07]  /*8de0*/  PRMT R8, R0, 0x7610, R8 ;  /* 0x0000761000087816 */ /* 0x000fce0000000008 */
.L_x_17129:
[----:B------:R-:W-:Y:S05]  /*8df0*/  BSYNC B0 ;  /* 0x0000000000007941 */ /* 0x000fea0003800000 */
.L_x_17128:
[----:B------:R3:W-:Y:S01]  /*8e00*/  STG.E.U8 desc[UR36][R16.64], R8 ;  /* 0x0000000810007986 */ /* 0x0007e2000c101124 */
[----:B------:R-:W-:Y:S05]  /*8e10*/  BRA `(.L_x_17110) ;  /* 0x0000000000f87947 */ /* 0x000fea0003800000 */
.L_x_17126:
        /* <DEDUP_REMOVED lines=16> */
.L_x_17133:
[----:B------:R-:W-:-:S07]  /*8f20*/  PRMT R8, R0, 0x7610, R8 ;  /* 0x0000761000087816 */ /* 0x000fce0000000008 */
.L_x_17132:
[----:B------:R-:W-:Y:S05]  /*8f30*/  BSYNC B0 ;  /* 0x0000000000007941 */ /* 0x000fea0003800000 */
.L_x_17131:
[----:B------:R0:W-:Y:S01]  /*8f40*/  STG.E.U8 desc[UR36][R16.64], R8 ;  /* 0x0000000810007986 */ /* 0x0001e2000c101124 */
[----:B------:R-:W-:Y:S05]  /*8f50*/  BRA `(.L_x_17110) ;  /* 0x0000000000a87947 */ /* 0x000fea0003800000 */
.L_x_17125:
        /* <DEDUP_REMOVED lines=21> */
.L_x_17109:
        /* <DEDUP_REMOVED lines=16> */
.L_x_17136:
[----:B------:R-:W-:Y:S05]  /*91b0*/  BRA `(.L_x_17110) ;  /* 0x0000000000107947 */ /* 0x000fea0003800000 */
.L_x_17135:
[----:B------:R-:W-:-:S05]  /*91c0*/  IMAD.MOV.U32 R3, RZ, RZ, RZ ;  /* 0x000000ffff037224 */ /* 0x000fca00078e00ff */
[----:B------:R2:W-:Y:S01]  /*91d0*/  STG.E.64 desc[UR36][R16.64], R2 ;  /* 0x0000000210007986 */ /* 0x0005e2000c101b24 */
[----:B------:R-:W-:Y:S05]  /*91e0*/  BRA `(.L_x_17110) ;  /* 0x0000000000047947 */ /* 0x000fea0003800000 */
.L_x_17134:
[----:B------:R0:W-:Y:S02]  /*91f0*/  STG.E desc[UR36][R16.64], R2 ;  /* 0x0000000210007986 */ /* 0x0001e4000c101924 */
.L_x_17110:
[----:B------:R-:W-:Y:S05]  /*9200*/  BSYNC B6 ;  /* 0x0000000000067941 */ /* 0x000fea0003800000 */
.L_x_17104:
[----:B------:R-:W-:-:S07]  /*9210*/  VIADD R19, R19, 0x80 ;  /* 0x0000008013137836 */ /* 0x000fce0000000000 */
.L_x_17069:
[----:B------:R-:W-:Y:S05]  /*9220*/  BSYNC B7 ;  /* 0x0000000000077941 */ /* 0x000fea0003800000 */
.L_x_17068:
        /* <DEDUP_REMOVED lines=306> */
.L_x_17137:
        /* <DEDUP_REMOVED lines=22> */
.L_x_17141:
[----:B------:R-:W2:Y:S02]  /*a6b0*/  LDG.E.U8 R2, desc[UR36][R2.64] ;  /* 0x0000002402027981 */ /* 0x000ea4000c1e1100 */
[----:B--2---:R-:W-:-:S04]  /*a6c0*/  I2FP.F32.U32 R0, R2 ;  /* 0x0000000200007245 */ /* 0x004fc80000201000 */
[----:B------:R-:W-:Y:S01]  /*a6d0*/  F2FP.F16.F32.PACK_AB R0, RZ, R0 ;  /* 0x00000000ff00723e */ /* 0x000fe200000000ff */
[----:B------:R-:W-:Y:S06]  /*a6e0*/  BRA `(.L_x_17143) ;  /* 0x0000000c00887947 */ /* 0x000fec0003800000 */
.L_x_17140:
        /* <DEDUP_REMOVED lines=10> */
.L_x_17145:
[----:B------:R-:W2:Y:S02]  /*a790*/  LDG.E R2, desc[UR36][R2.64] ;  /* 0x0000002402027981 */ /* 0x000ea4000c1e1900 */
[----:B--2---:R-:W-:-:S04]  /*a7a0*/  I2FP.F32.S32 R0, R2 ;  /* 0x0000000200007245 */ /* 0x004fc80000201400 */
[----:B------:R-:W-:Y:S01]  /*a7b0*/  F2FP.F16.F32.PACK_AB R0, RZ, R0 ;  /* 0x00000000ff00723e */ /* 0x000fe200000000ff */
[----:B------:R-:W-:Y:S06]  /*a7c0*/  BRA `(.L_x_17143) ;  /* 0x0000000c00507947 */ /* 0x000fec0003800000 */
.L_x_17144:
[----:B------:R-:W2:Y:S02]  /*a7d0*/  LDG.E.U16 R2, desc[UR36][R2.64] ;  /* 0x0000002402027981 */ /* 0x000ea4000c1e1500 */
[----:B--2---:R-:W0:Y:S02]  /*a7e0*/  I2F.S16 R0, R2 ;  /* 0x0000000200007306 */ /* 0x004e240000101400 */
[----:B0-----:R-:W-:Y:S01]  /*a7f0*/  F2FP.F16.F32.PACK_AB R0, RZ, R0 ;  /* 0x00000000ff00723e */ /* 0x001fe200000000ff */
[----:B------:R-:W-:Y:S06]  /*a800*/  BRA `(.L_x_17143) ;  /* 0x0000000c00407947 */ /* 0x000fec0003800000 */
.L_x_17139:
        /* <DEDUP_REMOVED lines=9> */
.L_x_17147:
[----:B------:R1:W5:Y:S01]  /*a8a0*/  LDG.E.U16 R0, desc[UR36][R2.64] ;  /* 0x0000002402007981 */ /* 0x000362000c1e1500 */
[----:B------:R-:W-:Y:S05]  /*a8b0*/  BRA `(.L_x_17143) ;  /* 0x0000000c00147947 */ /* 0x000fea0003800000 */
.L_x_17146:
        /* <DEDUP_REMOVED lines=9> */
.L_x_17149:
[----:B------:R0:W5:Y:S01]  /*a950*/  LDG.E.U16 R0, desc[UR36][R2.64] ;  /* 0x0000002402007981 */ /* 0x000162000c1e1500 */
[----:B------:R-:W-:Y:S05]  /*a960*/  BRA `(.L_x_17143) ;  /* 0x0000000800e87947 */ /* 0x000fea0003800000 */
.L_x_17148:
        /* <DEDUP_REMOVED lines=8> */
.L_x_17138:
        /* <DEDUP_REMOVED lines=13> */
.L_x_17152:
        /* <DEDUP_REMOVED lines=8> */
.L_x_17151:
        /* <DEDUP_REMOVED lines=28> */
.L_x_17154:
        /* <DEDUP_REMOVED lines=15> */
.L_x_17153:
[----:B------:R-:W2:Y:S02]  /*adf0*/  LDG.E.U16 R0, desc[UR36][R2.64] ;  /* 0x0000002402007981 */ /* 0x000ea4000c1e1500 */
[----:B--2---:R-:W-:-:S05]  /*ae00*/  IMAD.U32 R0, R0, 0x10000, RZ ;  /* 0x0001000000007824 */ /* 0x004fca00078e00ff */
[----:B------:R-:W-:Y:S01]  /*ae10*/  F2FP.F16.F32.PACK_AB R0, RZ, R0 ;  /* 0x00000000ff00723e */ /* 0x000fe200000000ff */
[----:B------:R-:W-:Y:S06]  /*ae20*/  BRA `(.L_x_17143) ;  /* 0x0000000400b87947 */ /* 0x000fec0003800000 */
.L_x_17150:
        /* <DEDUP_REMOVED lines=12> */
.L_x_17157:
        /* <DEDUP_REMOVED lines=21> */
.L_x_17161:
[----:B------:R-:W-:Y:S05]  /*b040*/  BSYNC B1 ;  /* 0x0000000000017941 */ /* 0x000fea0003800000 */
.L_x_17160:
[----:B------:R-:W-:Y:S01]  /*b050*/  LEA R3, R0, 0x3b800000, 0x17 ;  /* 0x3b80000000037811 */ /* 0x000fe200078eb8ff */
[----:B------:R-:W-:-:S05]  /*b060*/  IMAD.SHL.U32 R0, R2, 0x100000, RZ ;  /* 0x0010000002007824 */ /* 0x000fca00078e00ff */
[----:B------:R-:W-:-:S07]  /*b070*/  LOP3.LUT R0, R3, R0, R4, 0xfe, !PT ;  /* 0x0000000003007212 */ /* 0x000fce00078efe04 */
.L_x_17159:
[----:B------:R-:W-:Y:S05]  /*b080*/  BSYNC B0 ;  /* 0x0000000000007941 */ /* 0x000fea0003800000 */
.L_x_17158:
[----:B------:R-:W-:Y:S01]  /*b090*/  F2FP.F16.F32.PACK_AB R0, RZ, R0 ;  /* 0x00000000ff00723e */ /* 0x000fe200000000ff */
[----:B------:R-:W-:Y:S06]  /*b0a0*/  BRA `(.L_x_17143) ;  /* 0x0000000400187947 */ /* 0x000fec0003800000 */
.L_x_17156:
        /* <DEDUP_REMOVED lines=21> */
.L_x_17165:
[----:B------:R-:W-:Y:S05]  /*b200*/  BSYNC B1 ;  /* 0x0000000000017941 */ /* 0x000fea0003800000 */
.L_x_17164:
[----:B------:R-:W-:Y:S01]  /*b210*/  LEA R3, R0, 0x37800000, 0x17 ;  /* 0x3780000000037811 */ /* 0x000fe200078eb8ff */
[----:B------:R-:W-:-:S05]  /*b220*/  IMAD.SHL.U32 R0, R2, 0x200000, RZ ;  /* 0x0020000002007824 */ /* 0x000fca00078e00ff */
[----:B------:R-:W-:-:S07]  /*b230*/  LOP3.LUT R0, R3, R0, R4, 0xfe, !PT ;  /* 0x0000000003007212 */ /* 0x000fce00078efe04 */
.L_x_17163:
[----:B------:R-:W-:Y:S05]  /*b240*/  BSYNC B0 ;  /* 0x0000000000007941 */ /* 0x000fea0003800000 */
.L_x_17162:
[----:B------:R-:W-:Y:S01]  /*b250*/  F2FP.F16.F32.PACK_AB R0, RZ, R0 ;  /* 0x00000000ff00723e */ /* 0x000fe200000000ff */
[----:B------:R-:W-:Y:S06]  /*b260*/  BRA `(.L_x_17143) ;  /* 0x0000000000a87947 */ /* 0x000fec0003800000 */
.L_x_17155:
        /* <DEDUP_REMOVED lines=14> */
.L_x_17169:
[----:B------:R-:W-:Y:S05]  /*b350*/  BSYNC B0 ;  /* 0x0000000000007941 */ /* 0x000fea0003800000 */
.L_x_17168:
[----:B------:R-:W-:Y:S01]  /*b360*/  F2FP.F16.F32.PACK_AB R0, RZ, R0 ;  /* 0x00000000ff00723e */ /* 0x000fe200000000ff */
[----:B------:R-:W-:Y:S06]  /*b370*/  BRA `(.L_x_17143) ;  /* 0x0000000000647947 */ /* 0x000fec0003800000 */
.L_x_17142:
        /* <DEDUP_REMOVED lines=16> */
.L_x_17170:
[----:B------:R-:W-:Y:S01]  /*b480*/  PRMT R0, RZ, 0x7610, R0 ;  /* 0x00007610ff007816 */ /* 0x000fe20000000000 */
[----:B------:R-:W-:Y:S06]  /*b490*/  BRA `(.L_x_17143) ;  /* 0x00000000001c7947 */ /* 0x000fec0003800000 */
.L_x_17167:
[----:B------:R-:W2:Y:S02]  /*b4a0*/  LDG.E.64 R2, desc[UR36][R2.64] ;  /* 0x0000002402027981 */ /* 0x000ea4000c1e1b00 */
[----:B--2---:R-:W0:Y:S02]  /*b4b0*/  I2F.U64 R0, R2 ;  /* 0x0000000200007312 */ /* 0x004e240000301000 */
[----:B0-----:R-:W-:Y:S01]  /*b4c0*/  F2FP.F16.F32.PACK_AB R0, RZ, R0 ;  /* 0x00000000ff00723e */ /* 0x001fe200000000ff */
[----:B------:R-:W-:Y:S06]  /*b4d0*/  BRA `(.L_x_17143) ;  /* 0x00000000000c7947 */ /* 0x000fec0003800000 */
.L_x_17166:
[----:B------:R-:W2:Y:S02]  /*b4e0*/  LDG.E R2, desc[UR36][R2.64] ;  /* 0x0000002402027981 */ /* 0x000ea4000c1e1900 */
[----:B--2---:R-:W-:-:S04]  /*b4f0*/  I2FP.F32.U32 R0, R2 ;  /* 0x0000000200007245 */ /* 0x004fc80000201000 */
[----:B------:R-:W-:-:S07]  /*b500*/  F2FP.F16.F32.PACK_AB R0, RZ, R0 ;  /* 0x00000000ff00723e */ /* 0x000fce00000000ff */
.L_x_17143:
[----:B------:R-:W2:Y:S01]  /*b510*/  LDC.U8 R4, c[0x0][0x421] ;  /* 0x00010840ff047b82 */ /* 0x000ea20000000000 */
[----:B-----5:R-:W-:-:S05]  /*b520*/  HADD2.F32 R0, -RZ, R0.H0_H0 ;  /* 0x20000000ff007230 */ /* 0x020fca0000004100 */
        /* <DEDUP_REMOVED lines=15> */
.L_x_17174:
[----:B------:R-:W-:Y:S01]  /*b620*/  STG.E.U8 desc[UR36][R16.64], R2 ;  /* 0x0000000210007986 */ /* 0x000fe2000c101124 */
[----:B------:R-:W-:Y:S05]  /*b630*/  EXIT ;  /* 0x000000000000794d */ /* 0x000fea0003800000 */
.L_x_17173:
        /* <DEDUP_REMOVED lines=9> */
.L_x_17177:
[----:B------:R-:W-:Y:S01]  /*b6d0*/  STG.E desc[UR36][R16.64], R2 ;  /* 0x0000000210007986 */ /* 0x000fe2000c101924 */
[----:B------:R-:W-:Y:S05]  /*b6e0*/  EXIT ;  /* 0x000000000000794d */ /* 0x000fea0003800000 */
.L_x_17176:
[----:B------:R-:W-:Y:S01]  /*b6f0*/  STG.E.U16 desc[UR36][R16.64], R2 ;  /* 0x0000000210007986 */ /* 0x000fe2000c101524 */
[----:B------:R-:W-:Y:S05]  /*b700*/  EXIT ;  /* 0x000000000000794d */ /* 0x000fea0003800000 */
.L_x_17172:
        /* <DEDUP_REMOVED lines=9> */
.L_x_17179:
[----:B------:R-:W-:-:S04]  /*b7a0*/  FSET.BF.EQ.FTZ.AND R0, R0, RZ, PT ;  /* 0x000000ff0000720a */ /* 0x000fc80003812000 */
[----:B------:R-:W-:-:S05]  /*b7b0*/  F2FP.F16.F32.PACK_AB R0, RZ, R0 ;  /* 0x00000000ff00723e */ /* 0x000fca00000000ff */
[----:B------:R-:W-:Y:S01]  /*b7c0*/  STG.E.U16 desc[UR36][R16.64], R0 ;  /* 0x0000000010007986 */ /* 0x000fe2000c101524 */
[----:B------:R-:W-:Y:S05]  /*b7d0*/  EXIT ;  /* 0x000000000000794d */ /* 0x000fea0003800000 */
.L_x_17178:
        /* <DEDUP_REMOVED lines=10> */
.L_x_17181:
[----:B------:R-:W-:-:S04]  /*b880*/  FSET.BF.EQ.FTZ.AND R0, R0, RZ, PT ;  /* 0x000000ff0000720a */ /* 0x000fc80003812000 */
[----:B------:R-:W-:-:S04]  /*b890*/  F2FP.F16.F32.PACK_AB R3, RZ, R0 ;  /* 0x00000000ff03723e */ /* 0x000fc800000000ff */
[----:B------:R-:W-:-:S05]  /*b8a0*/  PRMT R3, R3, 0x5410, RZ ;  /* 0x0000541003037816 */ /* 0x000fca00000000ff */
[----:B------:R-:W-:Y:S01]  /*b8b0*/  STG.E desc[UR36][R16.64], R3 ;  /* 0x0000000310007986 */ /* 0x000fe2000c101924 */
[----:B------:R-:W-:Y:S05]  /*b8c0*/  EXIT ;  /* 0x000000000000794d */ /* 0x000fea0003800000 */
.L_x_17180:
[----:B------:R-:W-:Y:S01]  /*b8d0*/  FSEL R3, RZ, 1.875, P0 ;  /* 0x3ff00000ff037808 */ /* 0x000fe20000000000 */
[----:B------:R-:W-:-:S05]  /*b8e0*/  IMAD.MOV.U32 R2, RZ, RZ, RZ ;  /* 0x000000ffff027224 */ /* 0x000fca00078e00ff */
[----:B------:R-:W-:Y:S01]  /*b8f0*/  STG.E.64 desc[UR36][R16.64], R2 ;  /* 0x0000000210007986 */ /* 0x000fe2000c101b24 */
[----:B------:R-:W-:Y:S05]  /*b900*/  EXIT ;  /* 0x000000000000794d */ /* 0x000fea0003800000 */
.L_x_17171:
        /* <DEDUP_REMOVED lines=10> */
.L_x_17184:
[----:B------:R-:W-:Y:S02]  /*b9b0*/  FSEL R5, RZ, 1.875, P0 ;  /* 0x3ff00000ff057808 */ /* 0x000fe40000000000 */
[----:B------:R-:W-:Y:S01]  /*b9c0*/  CS2R R6, SRZ ;  /* 0x0000000000067805 */ /* 0x000fe2000001ff00 */
[----:B------:R-:W-:-:S05]  /*b9d0*/  IMAD.MOV.U32 R4, RZ, RZ, RZ ;  /* 0x000000ffff047224 */ /* 0x000fca00078e00ff */
[----:B------:R-:W-:Y:S01]  /*b9e0*/  STG.E.128 desc[UR36][R16.64], R4 ;  /* 0x0000000410007986 */ /* 0x000fe2000c101d24 */
[----:B------:R-:W-:Y:S05]  /*b9f0*/  EXIT ;  /* 0x000000000000794d */ /* 0x000fea0003800000 */
.L_x_17183:
        /* <DEDUP_REMOVED lines=18> */
.L_x_17188:
[----:B------:R-:W-:Y:S05]  /*bb20*/  BSYNC B0 ;  /* 0x0000000000007941 */ /* 0x000fea0003800000 */
.L_x_17187:
[----:B------:R-:W-:Y:S01]  /*bb30*/  STG.E.U8 desc[UR36][R16.64], R3 ;  /* 0x0000000310007986 */ /* 0x000fe2000c101124 */
[----:B------:R-:W-:Y:S05]  /*bb40*/  EXIT ;  /* 0x000000000000794d */ /* 0x000fea0003800000 */
.L_x_17186:
        /* <DEDUP_REMOVED lines=14> */
.L_x_17189:
[----:B------:R-:W-:Y:S01]  /*bc30*/  IMAD.MOV.U32 R3, RZ, RZ, 0x7f ;  /* 0x0000007fff037424 */ /* 0x000fe200078e00ff */
[----:B------:R-:W-:-:S04]  /*bc40*/  ISETP.GT.U32.AND P0, PT, R5, 0x7f800000, PT ;  /* 0x7f8000000500780c */ /* 0x000fc80003f04070 */
[----:B------:R-:W-:-:S05]  /*bc50*/  SEL R3, R3, 0x7c, P0 ;  /* 0x0000007c03037807 */ /* 0x000fca0000000000 */
[----:B------:R-:W-:Y:S01]  /*bc60*/  STG.E.U8 desc[UR36][R16.64], R3 ;  /* 0x0000000310007986 */ /* 0x000fe2000c101124 */
[----:B------:R-:W-:Y:S05]  /*bc70*/  EXIT ;  /* 0x000000000000794d */ /* 0x000fea0003800000 */
.L_x_17185:
[----:B------:R-:W-:-:S04]  /*bc80*/  FSET.BF.EQ.FTZ.AND R0, R0, RZ, PT ;  /* 0x000000ff0000720a */ /* 0x000fc80003812000 */
[----:B------:R-:W-:-:S05]  /*bc90*/  F2FP.BF16.F32.PACK_AB R0, RZ, R0 ;  /* 0x00000000ff00723e */ /* 0x000fca00000010ff */
[----:B------:R-:W-:Y:S01]  /*bca0*/  STG.E.U16 desc[UR36][R16.64], R0 ;  /* 0x0000000010007986 */ /* 0x000fe2000c101524 */
[----:B------:R-:W-:Y:S05]  /*bcb0*/  EXIT ;  /* 0x000000000000794d */ /* 0x000fea0003800000 */
.L_x_17182:
        /* <DEDUP_REMOVED lines=10> */
.L_x_17192:
        /* <DEDUP_REMOVED lines=16> */
.L_x_17195:
[----:B------:R-:W-:-:S07]  /*be60*/  PRMT R8, R0, 0x7610, R8 ;  /* 0x0000761000087816 */ /* 0x000fce0000000008 */
.L_x_17194:
[----:B------:R-:W-:Y:S05]  /*be70*/  BSYNC B0 ;  /* 0x0000000000007941 */ /* 0x000fea0003800000 */
.L_x_17193:
[----:B------:R-:W-:Y:S01]  /*be80*/  STG.E.U8 desc[UR36][R16.64], R8 ;  /* 0x0000000810007986 */ /* 0x000fe2000c101124 */
[----:B------:R-:W-:Y:S05]  /*be90*/  EXIT ;  /* 0x000000000000794d */ /* 0x000fea0003800000 */
.L_x_17191:
        /* <DEDUP_REMOVED lines=16> */
.L_x_17198:
[----:B------:R-:W-:-:S07]  /*bfa0*/  PRMT R8, R0, 0x7610, R8 ;  /* 0x0000761000087816 */ /* 0x000fce0000000008 */
.L_x_17197:
[----:B------:R-:W-:Y:S05]  /*bfb0*/  BSYNC B0 ;  /* 0x0000000000007941 */ /* 0x000fea0003800000 */
.L_x_17196:
[----:B------:R-:W-:Y:S01]  /*bfc0*/  STG.E.U8 desc[UR36][R16.64], R8 ;  /* 0x0000000810007986 */ /* 0x000fe2000c101124 */
[----:B------:R-:W-:Y:S05]  /*bfd0*/  EXIT ;  /* 0x000000000000794d */ /* 0x000fea0003800000 */
.L_x_17190:
        /* <DEDUP_REMOVED lines=21> */
.L_x_17175:
        /* <DEDUP_REMOVED lines=16> */
.L_x_17201:
[----:B------:R-:W-:Y:S05]  /*c230*/  EXIT ;  /* 0x000000000000794d */ /* 0x000fea0003800000 */
.L_x_17200:
[----:B------:R-:W-:-:S05]  /*c240*/  IMAD.MOV.U32 R3, RZ, RZ, RZ ;  /* 0x000000ffff037224 */ /* 0x000fca00078e00ff */
[----:B------:R-:W-:Y:S01]  /*c250*/  STG.E.64 desc[UR36][R16.64], R2 ;  /* 0x0000000210007986 */ /* 0x000fe2000c101b24 */
[----:B------:R-:W-:Y:S05]  /*c260*/  EXIT ;  /* 0x000000000000794d */ /* 0x000fea0003800000 */
.L_x_17199:
[----:B------:R-:W-:Y:S01]  /*c270*/  STG.E desc[UR36][R16.64], R2 ;  /* 0x0000000210007986 */ /* 0x000fe2000c101924 */
[----:B------:R-:W-:Y:S05]  /*c280*/  EXIT ;  /* 0x000000000000794d */ /* 0x000fea0003800000 */
.L_x_17202:
        /* <DEDUP_REMOVED lines=15> */
.L_x_23631:


//--------------------- .text._ZN2at6native27unrolled_elementwise_kernelIZZZNS0_23logical_not_kernel_cudaERNS_18TensorIteratorBaseEENKUlvE0_clEvENKUlvE9_clEvEUlN3c104HalfEE_St5arrayIPcLm2EELi4E23TrivialOffsetCalculatorILi1EjESD_NS0_6memory12LoadWithCastILi1EEENSE_13StoreWithCastILi1EEEEEviT_T0_T2_T3_T4_T5_ --------------------------
	.section	.text._ZN2at6native27unrolled_elementwise_kernelIZZZNS0_23logical_not_kernel_cudaERNS_18TensorIteratorBaseEENKUlvE0_clEvENKUlvE9_clEvEUlN3c104HalfEE_St5arrayIPcLm2EELi4E23TrivialOffsetCalculatorILi1EjESD_NS0_6memory12LoadWithCastILi1EEENSE_13StoreWithCastILi1EEEEEviT_T0_T2_T3_T4_T5_,"ax",@progbits
	.align	128
        .global         _ZN2at6native27unrolled_elementwise_kernelIZZZNS0_23logical_not_kernel_cudaERNS_18TensorIteratorBaseEENKUlvE0_clEvENKUlvE9_clEvEUlN3c104HalfEE_St5arrayIPcLm2EELi4E23TrivialOffsetCalculatorILi1EjESD_NS0_6memory12LoadWithCastILi1EEENSE_13StoreWithCastILi1EEEEEviT_T0_T2_T3_T4_T5_
        .type           _ZN2at6native27unrolled_elementwise_kernelIZZZNS0_23logical_not_kernel_cudaERNS_18TensorIteratorBaseEENKUlvE0_clEvENKUlvE9_clEvEUlN3c104HalfEE_St5arrayIPcLm2EELi4E23TrivialOffsetCalculatorILi1EjESD_NS0_6memory12LoadWithCastILi1EEENSE_13StoreWithCastILi1EEEEEviT_T0_T2_T3_T4_T5_,@function
        .size           _ZN2at6native27unrolled_elementwise_kernelIZZZNS0_23logical_not_kernel_cudaERNS_18TensorIteratorBaseEENKUlvE0_clEvENKUlvE9_clEvEUlN3c104HalfEE_St5arrayIPcLm2EELi4E23TrivialOffsetCalculatorILi1EjESD_NS0_6memory12LoadWithCastILi1EEENSE_13StoreWithCastILi1EEEEEviT_T0_T2_T3_T4_T5_,(.L_x_23632 - _ZN2at6native27unrolled_elementwise_kernelIZZZNS0_23logical_not_kernel_cudaERNS_18TensorIteratorBaseEENKUlvE0_clEvENKUlvE9_clEvEUlN3c104HalfEE_St5arrayIPcLm2EELi4E23TrivialOffsetCalculatorILi1EjESD_NS0_6memory12LoadWithCastILi1EEENSE_13StoreWithCastILi1EEEEEviT_T0_T2_T3_T4_T5_)
        .other          _ZN2at6native27unrolled_elementwise_kernelIZZZNS0_23logical_not_kernel_cudaERNS_18TensorIteratorBaseEENKUlvE0_clEvENKUlvE9_clEvEUlN3c104HalfEE_St5arrayIPcLm2EELi4E23TrivialOffsetCalculatorILi1EjESD_NS0_6memory12LoadWithCastILi1EEENSE_13StoreWithCastILi1EEEEEviT_T0_T2_T3_T4_T5_,@"STO_CUDA_ENTRY STV_DEFAULT"
_ZN2at6native27unrolled_elementwise_kernelIZZZNS0_23logical_not_kernel_cudaERNS_18TensorIteratorBaseEENKUlvE0_clEvENKUlvE9_clEvEUlN3c104HalfEE_St5arrayIPcLm2EELi4E23TrivialOffsetCalculatorILi1EjESD_NS0_6memory12LoadWithCastILi1EEENSE_13StoreWithCastILi1EEEEEviT_T0_T2_T3_T4_T5_:
.text._ZN2at6native27unrolled_elementwise_kernelIZZZNS0_23logical_not_kernel_cudaERNS_18TensorIteratorBaseEENKUlvE0_clEvENKUlvE9_clEvEUlN3c104HalfEE_St5arrayIPcLm2EELi4E23TrivialOffsetCalculatorILi1EjESD_NS0_6memory12LoadWithCastILi1EEENSE_13StoreWithCastILi1EEEEEviT_T0_T2_T3_T4_T5_:
        /* <DEDUP_REMOVED lines=34> */
.L_x_17208:
[----:B------:R-:W2:Y:S02]  /*0220*/  LDG.E.U8 R4, desc[UR36][R4.64] ;  /* 0x0000002404047981 */ /* 0x000ea4000c1e1100 */
[----:B--2---:R-:W-:-:S04]  /*0230*/  I2FP.F32.U32 R0, R4 ;  /* 0x0000000400007245 */ /* 0x004fc80000201000 */
[----:B------:R-:W-:-:S04]  /*0240*/  F2FP.F16.F32.PACK_AB R0, RZ, R0 ;  /* 0x00000000ff00723e */ /* 0x000fc800000000ff */
[----:B------:R-:W-:Y:S01]  /*0250*/  PRMT R22, R0, 0x7610, R22 ;  /* 0x0000761000167816 */ /* 0x000fe20000000016 */
[----:B------:R-:W-:Y:S06]  /*0260*/  BRA `(.L_x_17210) ;  /* 0x0000000c00c07947 */ /* 0x000fec0003800000 */
.L_x_17207:
        /* <DEDUP_REMOVED lines=11> */
.L_x_17212:
[----:B------:R-:W2:Y:S02]  /*0320*/  LDG.E R4, desc[UR36][R4.64] ;  /* 0x0000002404047981 */ /* 0x000ea4000c1e1900 */
[----:B--2---:R-:W-:-:S04]  /*0330*/  I2FP.F32.S32 R0, R4 ;  /* 0x0000000400007245 */ /* 0x004fc80000201400 */
[----:B------:R-:W-:-:S04]  /*0340*/  F2FP.F16.F32.PACK_AB R0, RZ, R0 ;  /* 0x00000000ff00723e */ /* 0x000fc800000000ff */
[----:B------:R-:W-:Y:S01]  /*0350*/  PRMT R22, R0, 0x7610, R22 ;  /* 0x0000761000167816 */ /* 0x000fe20000000016 */
[----:B------:R-:W-:Y:S06]  /*0360*/  BRA `(.L_x_17210) ;  /* 0x0000000c00807947 */ /* 0x000fec0003800000 */
.L_x_17211:
[----:B------:R-:W2:Y:S02]  /*0370*/  LDG.E.U16 R4, desc[UR36][R4.64] ;  /* 0x0000002404047981 */ /* 0x000ea4000c1e1500 */
[----:B--2---:R-:W0:Y:S02]  /*0380*/  I2F.S16 R0, R4 ;  /* 0x0000000400007306 */ /* 0x004e240000101400 */
[----:B0-----:R-:W-:-:S04]  /*0390*/  F2FP.F16.F32.PACK_AB R0, RZ, R0 ;  /* 0x00000000ff00723e */ /* 0x001fc800000000ff */
[----:B------:R-:W-:Y:S01]  /*03a0*/  PRMT R22, R0, 0x7610, R22 ;  /* 0x0000761000167816 */ /* 0x000fe20000000016 */
[----:B------:R-:W-:Y:S06]  /*03b0*/  BRA `(.L_x_17210) ;  /* 0x0000000c006c7947 */ /* 0x000fec0003800000 */
.L_x_17206:
        /* <DEDUP_REMOVED lines=9> */
.L_x_17214:
[----:B------:R1:W5:Y:S01]  /*0450*/  LDG.E.U16 R22, desc[UR36][R4.64] ;  /* 0x0000002404167981 */ /* 0x000362000c1e1500 */
[----:B------:R-:W-:Y:S05]  /*0460*/  BRA `(.L_x_17210) ;  /* 0x0000000c00407947 */ /* 0x000fea0003800000 */
.L_x_17213:
        /* <DEDUP_REMOVED lines=9> */
.L_x_17216:
[----:B------:R0:W5:Y:S01]  /*0500*/  LDG.E.U16 R22, desc[UR36][R4.64] ;  /* 0x0000002404167981 */ /* 0x000162000c1e1500 */
[----:B------:R-:W-:Y:S05]  /*0510*/  BRA `(.L_x_17210) ;  /* 0x0000000c00147947 */ /* 0x000fea0003800000 */
.L_x_17215:
        /* <DEDUP_REMOVED lines=9> */
.L_x_17205:
        /* <DEDUP_REMOVED lines=14> */
.L_x_17219:
        /* <DEDUP_REMOVED lines=9> */
.L_x_17218:
        /* <DEDUP_REMOVED lines=28> */
.L_x_17221:
        /* <DEDUP_REMOVED lines=16> */
.L_x_17220:
[----:B------:R-:W2:Y:S02]  /*09e0*/  LDG.E.U16 R0, desc[UR36][R4.64] ;  /* 0x0000002404007981 */ /* 0x000ea4000c1e1500 */
[----:B--2---:R-:W-:-:S05]  /*09f0*/  IMAD.U32 R0, R0, 0x10000, RZ ;  /* 0x0001000000007824 */ /* 0x004fca00078e00ff */
[----:B------:R-:W-:-:S04]  /*0a00*/  F2FP.F16.F32.PACK_AB R0, RZ, R0 ;  /* 0x00000000ff00723e */ /* 0x000fc800000000ff */
[----:B------:R-:W-:Y:S01]  /*0a10*/  PRMT R22, R0, 0x7610, R22 ;  /* 0x0000761000167816 */ /* 0x000fe20000000016 */
[----:B------:R-:W-:Y:S06]  /*0a20*/  BRA `(.L_x_17210) ;  /* 0x0000000400d07947 */ /* 0x000fec0003800000 */
.L_x_17217:
        /* <DEDUP_REMOVED lines=13> */
.L_x_17224:
        /* <DEDUP_REMOVED lines=21> */
.L_x_17228:
[----:B------:R-:W-:Y:S05]  /*0c50*/  BSYNC B1 ;  /* 0x0000000000017941 */ /* 0x000fea0003800000 */
.L_x_17227:
[----:B------:R-:W-:Y:S01]  /*0c60*/  LEA R5, R0, 0x3b800000, 0x17 ;  /* 0x3b80000000057811 */ /* 0x000fe200078eb8ff */
[----:B------:R-:W-:-:S05]  /*0c70*/  IMAD.SHL.U32 R0, R3, 0x100000, RZ ;  /* 0x0010000003007824 */ /* 0x000fca00078e00ff */
[----:B------:R-:W-:-:S07]  /*0c80*/  LOP3.LUT R0, R5, R0, R6, 0xfe, !PT ;  /* 0x0000000005007212 */ /* 0x000fce00078efe06 */
.L_x_17226:
[----:B------:R-:W-:Y:S05]  /*0c90*/  BSYNC B0 ;  /* 0x0000000000007941 */ /* 0x000fea0003800000 */
.L_x_17225:
[----:B------:R-:W-:-:S04]  /*0ca0*/  F2FP.F16.F32.PACK_AB R0, RZ, R0 ;  /* 0x00000000ff00723e */ /* 0x000fc800000000ff */
[----:B------:R-:W-:Y:S01]  /*0cb0*/  PRMT R22, R0, 0x7610, R22 ;  /* 0x0000761000167816 */ /* 0x000fe20000000016 */
[----:B------:R-:W-:Y:S06]  /*0cc0*/  BRA `(.L_x_17210) ;  /* 0x0000000400287947 */ /* 0x000fec0003800000 */
.L_x_17223:
        /* <DEDUP_REMOVED lines=21> */
.L_x_17232:
[----:B------:R-:W-:Y:S05]  /*0e20*/  BSYNC B1 ;  /* 0x0000000000017941 */ /* 0x000fea0003800000 */
.L_x_17231:
[----:B------:R-:W-:Y:S01]  /*0e30*/  LEA R5, R0, 0x37800000, 0x17 ;  /* 0x3780000000057811 */ /* 0x000fe200078eb8ff */
[----:B------:R-:W-:-:S05]  /*0e40*/  IMAD.SHL.U32 R0, R3, 0x200000, RZ ;  /* 0x0020000003007824 */ /* 0x000fca00078e00ff */
[----:B------:R-:W-:-:S07]  /*0e50*/  LOP3.LUT R0, R5, R0, R6, 0xfe, !PT ;  /* 0x0000000005007212 */ /* 0x000fce00078efe06 */
.L_x_17230:
[----:B------:R-:W-:Y:S05]  /*0e60*/  BSYNC B0 ;  /* 0x0000000000007941 */ /* 0x000fea0003800000 */
.L_x_17229:
[----:B------:R-:W-:-:S04]  /*0e70*/  F2FP.F16.F32.PACK_AB R0, RZ, R0 ;  /* 0x00000000ff00723e */ /* 0x000fc800000000ff */
[----:B------:R-:W-:Y:S01]  /*0e80*/  PRMT R22, R0, 0x7610, R22 ;  /* 0x0000761000167816 */ /* 0x000fe20000000016 */
[----:B------:R-:W-:Y:S06]  /*0e90*/  BRA `(.L_x_17210) ;  /* 0x0000000000b47947 */ /* 0x000fec0003800000 */
.L_x_17222:
        /* <DEDUP_REMOVED lines=14> */
.L_x_17236:
[----:B------:R-:W-:Y:S05]  /*0f80*/  BSYNC B0 ;  /* 0x0000000000007941 */ /* 0x000fea0003800000 */
.L_x_17235:
[----:B------:R-:W-:-:S04]  /*0f90*/  F2FP.F16.F32.PACK_AB R0, RZ, R0 ;  /* 0x00000000ff00723e */ /* 0x000fc800000000ff */
[----:B------:R-:W-:Y:S01]  /*0fa0*/  PRMT R22, R0, 0x7610, R22 ;  /* 0x0000761000167816 */ /* 0x000fe20000000016 */
[----:B------:R-:W-:Y:S06]  /*0fb0*/  BRA `(.L_x_17210) ;  /* 0x00000000006c7947 */ /* 0x000fec0003800000 */
.L_x_17209:
        /* <DEDUP_REMOVED lines=16> */
.L_x_17237:
[----:B------:R-:W-:Y:S01]  /*10c0*/  PRMT R22, RZ, 0x7610, R22 ;  /* 0x00007610ff167816 */ /* 0x000fe20000000016 */
[----:B------:R-:W-:Y:S06]  /*10d0*/  BRA `(.L_x_17210) ;  /* 0x0000000000247947 */ /* 0x000fec0003800000 */
.L_x_17234:
[----:B------:R-:W2:Y:S02]  /*10e0*/  LDG.E.64 R4, desc[UR36][R4.64] ;  /* 0x0000002404047981 */ /* 0x000ea4000c1e1b00 */
[----:B--2---:R-:W0:Y:S02]  /*10f0*/  I2F.U64 R0, R4 ;  /* 0x0000000400007312 */ /* 0x004e240000301000 */
[----:B0-----:R-:W-:-:S04]  /*1100*/  F2FP.F16.F32.PACK_AB R0, RZ, R0 ;  /* 0x00000000ff00723e */ /* 0x001fc800000000ff */
[----:B------:R-:W-:Y:S01]  /*1110*/  PRMT R22, R0, 0x7610, R22 ;  /* 0x0000761000167816 */ /* 0x000fe20000000016 */
[----:B------:R-:W-:Y:S06]  /*1120*/  BRA `(.L_x_17210) ;  /* 0x0000000000107947 */ /* 0x000fec0003800000 */
.L_x_17233:
[----:B------:R-:W2:Y:S02]  /*1130*/  LDG.E R4, desc[UR36][R4.64] ;  /* 0x0000002404047981 */ /* 0x000ea4000c1e1900 */
[----:B--2---:R-:W-:-:S04]  /*1140*/  I2FP.F32.U32 R0, R4 ;  /* 0x0000000400007245 */ /* 0x004fc80000201000 */
[----:B------:R-:W-:-:S04]  /*1150*/  F2FP.F16.F32.PACK_AB R0, RZ, R0 ;  /* 0x00000000ff00723e */ /* 0x000fc800000000ff */
[----:B------:R-:W-:-:S07]  /*1160*/  PRMT R22, R0, 0x7610, R22 ;  /* 0x0000761000167816 */ /* 0x000fce0000000016 */
.L_x_17210:
[----:B------:R-:W2:Y:S02]  /*1170*/  S2R R23, SR_TID.X ;  /* 0x0000000000177919 */ /* 0x000ea40000002100 */
[----:B--2---:R-:W-:-:S07]  /*1180*/  VIADD R23, R23, 0x80 ;  /* 0x0000008017177836 */ /* 0x004fce0000000000 */
.L_x_17204:
[----:B------:R-:W-:Y:S05]  /*1190*/  BSYNC B6 ;  /* 0x0000000000067941 */ /* 0x000fea0003800000 */
.L_x_17203:
        /* <DEDUP_REMOVED lines=26> */
.L_x_17243:
[----:B------:R-:W2:Y:S02]  /*1340*/  LDG.E.U8 R4, desc[UR36][R4.64] ;  /* 0x0000002404047981 */ /* 0x000ea4000c1e1100 */
[----:B--2---:R-:W-:-:S04]  /*1350*/  I2FP.F32.U32 R0, R4 ;  /* 0x0000000400007245 */ /* 0x004fc80000201000 */
[----:B------:R-:W-:-:S04]  /*1360*/  F2FP.F16.F32.PACK_AB R0, RZ, R0 ;  /* 0x00000000ff00723e */ /* 0x000fc800000000ff */
[----:B------:R-:W-:Y:S01]  /*1370*/  PRMT R26, R0, 0x7610, R26 ;  /* 0x00007610001a7816 */ /* 0x000fe2000000001a */
[----:B------:R-:W-:Y:S06]  /*1380*/  BRA `(.L_x_17245) ;  /* 0x0000000c00bc7947 */ /* 0x000fec0003800000 */
.L_x_17242:
        /* <DEDUP_REMOVED lines=11> */
.L_x_17247:
[----:B------:R-:W2:Y:S02]  /*1440*/  LDG.E R4, desc[UR36][R4.64] ;  /* 0x0000002404047981 */ /* 0x000ea4000c1e1900 */
[----:B--2---:R-:W-:-:S04]  /*1450*/  I2FP.F32.S32 R0, R4 ;  /* 0x0000000400007245 */ /* 0x004fc80000201400 */
[----:B------:R-:W-:-:S04]  /*1460*/  F2FP.F16.F32.PACK_AB R0, RZ, R0 ;  /* 0x00000000ff00723e */ /* 0x000fc800000000ff */
[----:B------:R-:W-:Y:S01]  /*1470*/  PRMT R26, R0, 0x7610, R26 ;  /* 0x00007610001a7816 */ /* 0x000fe2000000001a */
[----:B------:R-:W-:Y:S06]  /*1480*/  BRA `(.L_x_17245) ;  /* 0x0000000c007c7947 */ /* 0x000fec0003800000 */
.L_x_17246:
[----:B------:R-:W2:Y:S02]  /*1490*/  LDG.E.U16 R4, desc[UR36][R4.64] ;  /* 0x0000002404047981 */ /* 0x000ea4000c1e1500 */
[----:B--2---:R-:W0:Y:S02]  /*14a0*/  I2F.S16 R0, R4 ;  /* 0x0000000400007306 */ /* 0x004e240000101400 */
[----:B0-----:R-:W-:-:S04]  /*14b0*/  F2FP.F16.F32.PACK_AB R0, RZ, R0 ;  /* 0x00000000ff00723e */ /* 0x001fc800000000ff */
[----:B------:R-:W-:Y:S01]  /*14c0*/  PRMT R26, R0, 0x7610, R26 ;  /* 0x00007610001a7816 */ /* 0x000fe2000000001a */
[----:B------:R-:W-:Y:S06]  /*14d0*/  BRA `(.L_x_17245) ;  /* 0x0000000c00687947 */ /* 0x000fec0003800000 */
.L_x_17241:
        /* <DEDUP_REMOVED lines=9> */
.L_x_17249:
[----:B------:R0:W5:Y:S01]  /*1570*/  LDG.E.U16 R26, desc[UR36][R4.64] ;  /* 0x00000024041a7981 */ /* 0x000162000c1e1500 */
[----:B------:R-:W-:Y:S05]  /*1580*/  BRA `(.L_x_17245) ;  /* 0x0000000c003c7947 */ /* 0x000fea0003800000 */
.L_x_17248:
        /* <DEDUP_REMOVED lines=9> */
.L_x_17251:
[----:B------:R1:W5:Y:S01]  /*1620*/  LDG.E.U16 R26, desc[UR36][R4.64] ;  /* 0x00000024041a7981 */ /* 0x000362000c1e1500 */
[----:B------:R-:W-:Y:S05]  /*1630*/  BRA `(.L_x_17245) ;  /* 0x0000000c00107947 */ /* 0x000fea0003800000 */
.L_x_17250:
        /* <DEDUP_REMOVED lines=9> */
.L_x_17240:
        /* <DEDUP_REMOVED lines=14> */
.L_x_17254:
        /* <DEDUP_REMOVED lines=9> */
.L_x_17253:
        /* <DEDUP_REMOVED lines=28> */
.L_x_17256:
        /* <DEDUP_REMOVED lines=15> */
.L_x_17255:
[----:B------:R-:W2:Y:S02]  /*1af0*/  LDG.E.U16 R0, desc[UR36][R4.64] ;  /* 0x0000002404007981 */ /* 0x000ea4000c1e1500 */
[----:B--2---:R-:W-:-:S05]  /*1b00*/  IMAD.U32 R0, R0, 0x10000, RZ ;  /* 0x0001000000007824 */ /* 0x004fca00078e00ff */
[----:B------:R-:W-:-:S04]  /*1b10*/  F2FP.F16.F32.PACK_AB R0, RZ, R0 ;  /* 0x00000000ff00723e */ /* 0x000fc800000000ff */
[----:B------:R-:W-:Y:S01]  /*1b20*/  PRMT R26, R0, 0x7610, R26 ;  /* 0x00007610001a7816 */ /* 0x000fe2000000001a */
[----:B------:R-:W-:Y:S06]  /*1b30*/  BRA `(.L_x_17245) ;  /* 0x0000000400d07947 */ /* 0x000fec0003800000 */
.L_x_17252:
        /* <DEDUP_REMOVED lines=13> */
.L_x_17259:
        /* <DEDUP_REMOVED lines=21> */
.L_x_17263:
[----:B------:R-:W-:Y:S05]  /*1d60*/  BSYNC B1 ;  /* 0x0000000000017941 */ /* 0x000fea0003800000 */
.L_x_17262:
[----:B------:R-:W-:Y:S01]  /*1d70*/  LEA R5, R0, 0x3b800000, 0x17 ;  /* 0x3b80000000057811 */ /* 0x000fe200078eb8ff */
[----:B------:R-:W-:-:S05]  /*1d80*/  IMAD.SHL.U32 R0, R3, 0x100000, RZ ;  /* 0x0010000003007824 */ /* 0x000fca00078e00ff */
[----:B------:R-:W-:-:S07]  /*1d90*/  LOP3.LUT R0, R5, R0, R6, 0xfe, !PT ;  /* 0x0000000005007212 */ /* 0x000fce00078efe06 */
.L_x_17261:
[----:B------:R-:W-:Y:S05]  /*1da0*/  BSYNC B0 ;  /* 0x0000000000007941 */ /* 0x000fea0003800000 */
.L_x_17260:
[----:B------:R-:W-:-:S04]  /*1db0*/  F2FP.F16.F32.PACK_AB R0, RZ, R0 ;  /* 0x00000000ff00723e */ /* 0x000fc800000000ff */
[----:B------:R-:W-:Y:S01]  /*1dc0*/  PRMT R26, R0, 0x7610, R26 ;  /* 0x00007610001a7816 */ /* 0x000fe2000000001a */
[----:B------:R-:W-:Y:S06]  /*1dd0*/  BRA `(.L_x_17245) ;  /* 0x0000000400287947 */ /* 0x000fec0003800000 */
.L_x_17258:
        /* <DEDUP_REMOVED lines=21> */
.L_x_17267:
[----:B------:R-:W-:Y:S05]  /*1f30*/  BSYNC B1 ;  /* 0x0000000000017941 */ /* 0x000fea0003800000 */
.L_x_17266:
[----:B------:R-:W-:Y:S01]  /*1f40*/  LEA R5, R0, 0x37800000, 0x17 ;  /* 0x3780000000057811 */ /* 0x000fe200078eb8ff */
[----:B------:R-:W-:-:S05]  /*1f50*/  IMAD.SHL.U32 R0, R3, 0x200000, RZ ;  /* 0x0020000003007824 */ /* 0x000fca00078e00ff */
[----:B------:R-:W-:-:S07]  /*1f60*/  LOP3.LUT R0, R5, R0, R6, 0xfe, !PT ;  /* 0x0000000005007212 */ /* 0x000fce00078efe06 */
.L_x_17265:
[----:B------:R-:W-:Y:S05]  /*1f70*/  BSYNC B0 ;  /* 0x0000000000007941 */ /* 0x000fea0003800000 */
.L_x_17264:
[----:B------:R-:W-:-:S04]  /*1f80*/  F2FP.F16.F32.PACK_AB R0, RZ, R0 ;  /* 0x00000000ff00723e */ /* 0x000fc800000000ff */
[----:B------:R-:W-:Y:S01]  /*1f90*/  PRMT R26, R0, 0x7610, R26 ;  /* 0x00007610001a7816 */ /* 0x000fe2000000001a */
[----:B------:R-:W-:Y:S06]  /*1fa0*/  BRA `(.L_x_17245) ;  /* 0x0000000000b47947 */ /* 0x000fec0003800000 */
.L_x_17257:
        /* <DEDUP_REMOVED lines=14> */
.L_x_17271:
[----:B------:R-:W-:Y:S05]  /*2090*/  BSYNC B0 ;  /* 0x0000000000007941 */ /* 0x000fea0003800000 */
.L_x_17270:
[----:B------:R-:W-:-:S04]  /*20a0*/  F2FP.F16.F32.PACK_AB R0, RZ, R0 ;  /* 0x00000000ff00723e */ /* 0x000fc800000000ff */
[----:B------:R-:W-:Y:S01]  /*20b0*/  PRMT R26, R0, 0x7610, R26 ;  /* 0x00007610001a7816 */ /* 0x000fe2000000001a */
[----:B------:R-:W-:Y:S06]  /*20c0*/  BRA `(.L_x_17245) ;  /* 0x00000000006c7947 */ /* 0x000fec0003800000 */
.L_x_17244:
        /* <DEDUP_REMOVED lines=16> */
.L_x_17272:
[----:B------:R-:W-:Y:S01]  /*21d0*/  PRMT R26, RZ, 0x7610, R26 ;  /* 0x00007610ff1a7816 */ /* 0x000fe2000000001a */
[----:B------:R-:W-:Y:S06]  /*21e0*/  BRA `(.L_x_17245) ;  /* 0x0000000000247947 */ /* 0x000fec0003800000 */
.L_x_17269:
[----:B------:R-:W2:Y:S02]  /*21f0*/  LDG.E.64 R4, desc[UR36][R4.64] ;  /* 0x0000002404047981 */ /* 0x000ea4000c1e1b00 */
[----:B--2---:R-:W0:Y:S02]  /*2200*/  I2F.U64 R0, R4 ;  /* 0x0000000400007312 */ /* 0x004e240000301000 */
[----:B0-----:R-:W-:-:S04]  /*2210*/  F2FP.F16.F32.PACK_AB R0, RZ, R0 ;  /* 0x00000000ff00723e */ /* 0x001fc800000000ff */
[----:B------:R-:W-:Y:S01]  /*2220*/  PRMT R26, R0, 0x7610, R26 ;  /* 0x00007610001a7816 */ /* 0x000fe2000000001a */
[----:B------:R-:W-:Y:S06]  /*2230*/  BRA `(.L_x_17245) ;  /* 0x0000000000107947 */ /* 0x000fec0003800000 */
.L_x_17268:
[----:B------:R-:W2:Y:S02]  /*2240*/  LDG.E R4, desc[UR36][R4.64] ;  /* 0x0000002404047981 */ /* 0x000ea4000c1e1900 */
[----:B--2---:R-:W-:-:S04]  /*2250*/  I2FP.F32.U32 R0, R4 ;  /* 0x0000000400007245 */ /* 0x004fc80000201000 */
[----:B------:R-:W-:-:S04]  /*2260*/  F2FP.F16.F32.PACK_AB R0, RZ, R0 ;  /* 0x00000000ff00723e */ /* 0x000fc800000000ff */
[----:B------:R-:W-:-:S07]  /*2270*/  PRMT R26, R0, 0x7610, R26 ;  /* 0x00007610001a7816 */ /* 0x000fce000000001a */
.L_x_17245:
[----:B------:R-:W-:-:S07]  /*2280*/  VIADD R23, R23, 0x80 ;  /* 0x0000008017177836 */ /* 0x000fce0000000000 */
.L_x_17239:
[----:B------:R-:W-:Y:S05]  /*2290*/  BSYNC B6 ;  /* 0x0000000000067941 */ /* 0x000fea0003800000 */
.L_x_17238:
        /* <DEDUP_REMOVED lines=28> */
.L_x_17278:
[----:B------:R-:W2:Y:S02]  /*2460*/  LDG.E.U8 R4, desc[UR36][R4.64] ;  /* 0x0000002404047981 */ /* 0x000ea4000c1e1100 */
[----:B--2---:R-:W-:-:S04]  /*2470*/  I2FP.F32.U32 R0, R4 ;  /* 0x0000000400007245 */ /* 0x004fc80000201000 */
[----:B------:R-:W-:-:S04]  /*2480*/  F2FP.F16.F32.PACK_AB R0, RZ, R0 ;  /* 0x00000000ff00723e */ /* 0x000fc800000000ff */
[----:B------:R-:W-:Y:S01]  /*2490*/  PRMT R18, R0, 0x7610, R18 ;  /* 0x0000761000127816 */ /* 0x000fe20000000012 */
[----:B------:R-:W-:Y:S06]  /*24a0*/  BRA `(.L_x_17280) ;  /* 0x0000000c00bc7947 */ /* 0x000fec0003800000 */
.L_x_17277:
        /* <DEDUP_REMOVED lines=11> */
.L_x_17282:
[----:B------:R-:W2:Y:S02]  /*2560*/  LDG.E R4, desc[UR36][R4.64] ;  /* 0x0000002404047981 */ /* 0x000ea4000c1e1900 */
[----:B--2---:R-:W-:-:S04]  /*2570*/  I2FP.F32.S32 R0, R4 ;  /* 0x0000000400007245 */ /* 0x004fc80000201400 */
[----:B------:R-:W-:-:S04]  /*2580*/  F2FP.F16.F32.PACK_AB R0, RZ, R0 ;  /* 0x00000000ff00723e */ /* 0x000fc800000000ff */
[----:B------:R-:W-:Y:S01]  /*2590*/  PRMT R18, R0, 0x7610, R18 ;  /* 0x0000761000127816 */ /* 0x000fe20000000012 */
[----:B------:R-:W-:Y:S06]  /*25a0*/  BRA `(.L_x_17280) ;  /* 0x0000000c007c7947 */ /* 0x000fec0003800000 */
.L_x_17281:
[----:B------:R-:W2:Y:S02]  /*25b0*/  LDG.E.U16 R4, desc[UR36][R4.64] ;  /* 0x0000002404047981 */ /* 0x000ea4000c1e1500 */
[----:B--2---:R-:W0:Y:S02]  /*25c0*/  I2F.S16 R0, R4 ;  /* 0x0000000400007306 */ /* 0x004e240000101400 */
[----:B0-----:R-:W-:-:S04]  /*25d0*/  F2FP.F16.F32.PACK_AB R0, RZ, R0 ;  /* 0x00000000ff00723e */ /* 0x001fc800000000ff */
[----:B------:R-:W-:Y:S01]  /*25e0*/  PRMT R18, R0, 0x7610, R18 ;  /* 0x0000761000127816 */ /* 0x000fe20000000012 */
[----:B------:R-:W-:Y:S06]  /*25f0*/  BRA `(.L_x_17280) ;  /* 0x0000000c00687947 */ /* 0x000fec0003800000 */
.L_x_17276:
        /* <DEDUP_REMOVED lines=9> */
.L_x_17284:
[----:B------:R0:W5:Y:S01]  /*2690*/  LDG.E.U16 R18, desc[UR36][R4.64] ;  /* 0x0000002404127981 */ /* 0x000162000c1e1500 */
[----:B------:R-:W-:Y:S05]  /*26a0*/  BRA `(.L_x_17280) ;  /* 0x0000000c003c7947 */ /* 0x000fea0003800000 */
.L_x_17283:
        /* <DEDUP_REMOVED lines=9> */
.L_x_17286:
[----:B------:R1:W5:Y:S01]  /*2740*/  LDG.E.U16 R18, desc[UR36][R4.64] ;  /* 0x0000002404127981 */ /* 0x000362000c1e1500 */
[----:B------:R-:W-:Y:S05]  /*2750*/  BRA `(.L_x_17280) ;  /* 0x0000000c00107947 */ /* 0x000fea0003800000 */
.L_x_17285:
        /* <DEDUP_REMOVED lines=9> */
.L_x_17275:
        /* <DEDUP_REMOVED lines=14> */
.L_x_17289:
        /* <DEDUP_REMOVED lines=9> */
.L_x_17288:
        /* <DEDUP_REMOVED lines=28> */
.L_x_17291:
        /* <DEDUP_REMOVED lines=15> */
.L_x_17290:
[----:B------:R-:W2:Y:S02]  /*2c10*/  LDG.E.U16 R0, desc[UR36][R4.64] ;  /* 0x0000002404007981 */ /* 0x000ea4000c1e1500 */
[----:B--2---:R-:W-:-:S05]  /*2c20*/  IMAD.U32 R0, R0, 0x10000, RZ ;  /* 0x0001000000007824 */ /* 0x004fca00078e00ff */
[----:B------:R-:W-:-:S04]  /*2c30*/  F2FP.F16.F32.PACK_AB R0, RZ, R0 ;  /* 0x00000000ff00723e */ /* 0x000fc800000000ff */
[----:B------:R-:W-:Y:S01]  /*2c40*/  PRMT R18, R0, 0x7610, R18 ;  /* 0x0000761000127816 */ /* 0x000fe20000000012 */
[----:B------:R-:W-:Y:S06]  /*2c50*/  BRA `(.L_x_17280) ;  /* 0x0000000400d07947 */ /* 0x000fec0003800000 */
.L_x_17287:
        /* <DEDUP_REMOVED lines=13> */
.L_x_17294:
        /* <DEDUP_REMOVED lines=21> */
.L_x_17298:
[----:B------:R-:W-:Y:S05]  /*2e80*/  BSYNC B1 ;  /* 0x0000000000017941 */ /* 0x000fea0003800000 */
.L_x_17297:
[----:B------:R-:W-:Y:S01]  /*2e90*/  LEA R5, R0, 0x3b800000, 0x17 ;  /* 0x3b80000000057811 */ /* 0x000fe200078eb8ff */
[----:B------:R-:W-:-:S05]  /*2ea0*/  IMAD.SHL.U32 R0, R3, 0x100000, RZ ;  /* 0x0010000003007824 */ /* 0x000fca00078e00ff */
[----:B------:R-:W-:-:S07]  /*2eb0*/  LOP3.LUT R0, R5, R0, R6, 0xfe, !PT ;  /* 0x0000000005007212 */ /* 0x000fce00078efe06 */
.L_x_17296:
[----:B------:R-:W-:Y:S05]  /*2ec0*/  BSYNC B0 ;  /* 0x0000000000007941 */ /* 0x000fea0003800000 */
.L_x_17295:
[----:B------:R-:W-:-:S04]  /*2ed0*/  F2FP.F16.F32.PACK_AB R0, RZ, R0 ;  /* 0x00000000ff00723e */ /* 0x000fc800000000ff */
[----:B------:R-:W-:Y:S01]  /*2ee0*/  PRMT R18, R0, 0x7610, R18 ;  /* 0x0000761000127816 */ /* 0x000fe20000000012 */
[----:B------:R-:W-:Y:S06]  /*2ef0*/  BRA `(.L_x_17280) ;  /* 0x0000000400287947 */ /* 0x000fec0003800000 */
.L_x_17293:
        /* <DEDUP_REMOVED lines=21> */
.L_x_17302:
[----:B------:R-:W-:Y:S05]  /*3050*/  BSYNC B1 ;  /* 0x0000000000017941 */ /* 0x000fea0003800000 */
.L_x_17301:
[----:B------:R-:W-:Y:S01]  /*3060*/  LEA R5, R0, 0x37800000, 0x17 ;  /* 0x3780000000057811 */ /* 0x000fe200078eb8ff */
[----:B------:R-:W-:-:S05]  /*3070*/  IMAD.SHL.U32 R0, R3, 0x200000, RZ ;  /* 0x0020000003007824 */ /* 0x000fca00078e00ff */
[----:B------:R-:W-:-:S07]  /*3080*/  LOP3.LUT R0, R5, R0, R6, 0xfe, !PT ;  /* 0x0000000005007212 */ /* 0x000fce00078efe06 */
.L_x_17300:
[----:B------:R-:W-:Y:S05]  /*3090*/  BSYNC B0 ;  /* 0x0000000000007941 */ /* 0x000fea0003800000 */
.L_x_17299:
[----:B------:R-:W-:-:S04]  /*30a0*/  F2FP.F16.F32.PACK_AB R0, RZ, R0 ;  /* 0x00000000ff00723e */ /* 0x000fc800000000ff */
[----:B------:R-:W-:Y:S01]  /*30b0*/  PRMT R18, R0, 0x7610, R18 ;  /* 0x0000761000127816 */ /* 0x000fe20000000012 */
[----:B------:R-:W-:Y:S06]  /*30c0*/  BRA `(.L_x_17280) ;  /* 0x0000000000b47947 */ /* 0x000fec0003800000 */
.L_x_17292:
        /* <DEDUP_REMOVED lines=14> */
.L_x_17306:
[----:B------:R-:W-:Y:S05]  /*31b0*/  BSYNC B0 ;  /* 0x0000000000007941 */ /* 0x000fea0003800000 */
.L_x_17305:
[----:B------:R-:W-:-:S04]  /*31c0*/  F2FP.F16.F32.PACK_AB R0, RZ, R0 ;  /* 0x00000000ff00723e */ /* 0x000fc800000000ff */
[----:B------:R-:W-:Y:S01]  /*31d0*/  PRMT R18, R0, 0x7610, R18 ;  /* 0x0000761000127816 */ /* 0x000fe20000000012 */
[----:B------:R-:W-:Y:S06]  /*31e0*/  BRA `(.L_x_17280) ;  /* 0x00000000006c7947 */ /* 0x000fec0003800000 */
.L_x_17279:
        /* <DEDUP_REMOVED lines=16> */
.L_x_17307:
[----:B------:R-:W-:Y:S01]  /*32f0*/  PRMT R18, RZ, 0x7610, R18 ;  /* 0x00007610ff127816 */ /* 0x000fe20000000012 */
[----:B------:R-:W-:Y:S06]  /*3300*/  BRA `(.L_x_17280) ;  /* 0x0000000000247947 */ /* 0x000fec0003800000 */
.L_x_17304:
[----:B------:R-:W2:Y:S02]  /*3310*/  LDG.E.64 R4, desc[UR36][R4.64] ;  /* 0x0000002404047981 */ /* 0x000ea4000c1e1b00 */
[----:B--2---:R-:W0:Y:S02]  /*3320*/  I2F.U64 R0, R4 ;  /* 0x0000000400007312 */ /* 0x004e240000301000 */
[----:B0-----:R-:W-:-:S04]  /*3330*/  F2FP.F16.F32.PACK_AB R0, RZ, R0 ;  /* 0x00000000ff00723e */ /* 0x001fc800000000ff */
[----:B------:R-:W-:Y:S01]  /*3340*/  PRMT R18, R0, 0x7610, R18 ;  /* 0x0000761000127816 */ /* 0x000fe20000000012 */
[----:B------:R-:W-:Y:S06]  /*3350*/  BRA `(.L_x_17280) ;  /* 0x0000000000107947 */ /* 0x000fec0003800000 */
.L_x_17303:
[----:B------:R-:W2:Y:S02]  /*3360*/  LDG.E R4, desc[UR36][R4.64] ;  /* 0x0000002404047981 */ /* 0x000ea4000c1e1900 */
[----:B--2---:R-:W-:-:S04]  /*3370*/  I2FP.F32.U32 R0, R4 ;  /* 0x0000000400007245 */ /* 0x004fc80000201000 */
[----:B------:R-:W-:-:S04]  /*3380*/  F2FP.F16.F32.PACK_AB R0, RZ, R0 ;  /* 0x00000000ff00723e */ /* 0x000fc800000000ff */
[----:B------:R-:W-:-:S07]  /*3390*/  PRMT R18, R0, 0x7610, R18 ;  /* 0x0000761000127816 */ /* 0x000fce0000000012 */
.L_x_17280:
[----:B------:R-:W-:-:S07]  /*33a0*/  VIADD R23, R23, 0x80 ;  /* 0x0000008017177836 */ /* 0x000fce0000000000 */
.L_x_17274:
[----:B------:R-:W-:Y:S05]  /*33b0*/  BSYNC B6 ;  /* 0x0000000000067941 */ /* 0x000fea0003800000 */
.L_x_17273:
        /* <DEDUP_REMOVED lines=25> */
.L_x_17313:
[----:B------:R-:W2:Y:S02]  /*3550*/  LDG.E.U8 R4, desc[UR36][R4.64] ;  /* 0x0000002404047981 */ /* 0x000ea4000c1e1100 */
[----:B--2---:R-:W-:-:S04]  /*3560*/  I2FP.F32.U32 R0, R4 ;  /* 0x0000000400007245 */ /* 0x004fc80000201000 */
[----:B------:R-:W-:-:S04]  /*3570*/  F2FP.F16.F32.PACK_AB R0, RZ, R0 ;  /* 0x00000000ff00723e */ /* 0x000fc800000000ff */
[----:B------:R-:W-:Y:S01]  /*3580*/  PRMT R19, R0, 0x7610, R19 ;  /* 0x0000761000137816 */ /* 0x000fe20000000013 */
[----:B------:R-:W-:Y:S06]  /*3590*/  BRA `(.L_x_17309) ;  /* 0x0000000c00bc7947 */ /* 0x000fec0003800000 */
.L_x_17312:
        /* <DEDUP_REMOVED lines=11> */
.L_x_17316:
[----:B------:R-:W2:Y:S02]  /*3650*/  LDG.E R4, desc[UR36][R4.64] ;  /* 0x0000002404047981 */ /* 0x000ea4000c1e1900 */
[----:B--2---:R-:W-:-:S04]  /*3660*/  I2FP.F32.S32 R0, R4 ;  /* 0x0000000400007245 */ /* 0x004fc80000201400 */
[----:B------:R-:W-:-:S04]  /*3670*/  F2FP.F16.F32.PACK_AB R0, RZ, R0 ;  /* 0x00000000ff00723e */ /* 0x000fc800000000ff */
[----:B------:R-:W-:Y:S01]  /*3680*/  PRMT R19, R0, 0x7610, R19 ;  /* 0x0000761000137816 */ /* 0x000fe20000000013 */
[----:B------:R-:W-:Y:S06]  /*3690*/  BRA `(.L_x_17309) ;  /* 0x0000000c007c7947 */ /* 0x000fec0003800000 */
.L_x_17315:
[----:B------:R-:W2:Y:S02]  /*36a0*/  LDG.E.U16 R4, desc[UR36][R4.64] ;  /* 0x0000002404047981 */ /* 0x000ea4000c1e1500 */
[----:B--2---:R-:W0:Y:S02]  /*36b0*/  I2F.S16 R0, R4 ;  /* 0x0000000400007306 */ /* 0x004e240000101400 */
[----:B0-----:R-:W-:-:S04]  /*36c0*/  F2FP.F16.F32.PACK_AB R0, RZ, R0 ;  /* 0x00000000ff00723e */ /* 0x001fc800000000ff */
[----:B------:R-:W-:Y:S01]  /*36d0*/  PRMT R19, R0, 0x7610, R19 ;  /* 0x0000761000137816 */ /* 0x000fe20000000013 */
[----:B------:R-:W-:Y:S06]  /*36e0*/  BRA `(.L_x_17309) ;  /* 0x0000000c00687947 */ /* 0x000fec0003800000 */
.L_x_17311:
        /* <DEDUP_REMOVED lines=9> */
.L_x_17318:
[----:B------:R2:W5:Y:S01]  /*3780*/  LDG.E.U16 R19, desc[UR36][R4.64] ;  /* 0x0000002404137981 */ /* 0x000562000c1e1500 */
[----:B------:R-:W-:Y:S05]  /*3790*/  BRA `(.L_x_17309) ;  /* 0x0000000c003c7947 */ /* 0x000fea0003800000 */
.L_x_17317:
        /* <DEDUP_REMOVED lines=9> */
.L_x_17320:
[----:B------:R3:W5:Y:S01]  /*3830*/  LDG.E.U16 R19, desc[UR36][R4.64] ;  /* 0x0000002404137981 */ /* 0x000762000c1e1500 */
[----:B------:R-:W-:Y:S05]  /*3840*/  BRA `(.L_x_17309) ;  /* 0x0000000c00107947 */ /* 0x000fea0003800000 */
.L_x_17319:
        /* <DEDUP_REMOVED lines=9> */
.L_x_17310:
        /* <DEDUP_REMOVED lines=14> */
.L_x_17323:
        /* <DEDUP_REMOVED lines=9> */
.L_x_17322:
        /* <DEDUP_REMOVED lines=28> */
.L_x_17325:
        /* <DEDUP_REMOVED lines=15> */
.L_x_17324:
[----:B------:R-:W2:Y:S02]  /*3d00*/  LDG.E.U16 R0, desc[UR36][R4.64] ;  /* 0x0000002404007981 */ /* 0x000ea4000c1e1500 */
[----:B--2---:R-:W-:-:S05]  /*3d10*/  IMAD.U32 R0, R0, 0x10000, RZ ;  /* 0x0001000000007824 */ /* 0x004fca00078e00ff */
[----:B------:R-:W-:-:S04]  /*3d20*/  F2FP.F16.F32.PACK_AB R0, RZ, R0 ;  /* 0x00000000ff00723e */ /* 0x000fc800000000ff */
[----:B------:R-:W-:Y:S01]  /*3d30*/  PRMT R19, R0, 0x7610, R19 ;  /* 0x0000761000137816 */ /* 0x000fe20000000013 */
[----:B------:R-:W-:Y:S06]  /*3d40*/  BRA `(.L_x_17309) ;  /* 0x0000000400d07947 */ /* 0x000fec0003800000 */
.L_x_17321:
        /* <DEDUP_REMOVED lines=13> */
.L_x_17328:
        /* <DEDUP_REMOVED lines=21> */
.L_x_17332:
[----:B------:R-:W-:Y:S05]  /*3f70*/  BSYNC B1 ;  /* 0x0000000000017941 */ /* 0x000fea0003800000 */
.L_x_17331:
[----:B------:R-:W-:Y:S01]  /*3f80*/  LEA R5, R0, 0x3b800000, 0x17 ;  /* 0x3b80000000057811 */ /* 0x000fe200078eb8ff */
[----:B------:R-:W-:-:S05]  /*3f90*/  IMAD.SHL.U32 R0, R3, 0x100000, RZ ;  /* 0x0010000003007824 */ /* 0x000fca00078e00ff */
[----:B------:R-:W-:-:S07]  /*3fa0*/  LOP3.LUT R0, R5, R0, R6, 0xfe, !PT ;  /* 0x0000000005007212 */ /* 0x000fce00078efe06 */
.L_x_17330:
[----:B------:R-:W-:Y:S05]  /*3fb0*/  BSYNC B0 ;  /* 0x0000000000007941 */ /* 0x000fea0003800000 */
.L_x_17329:
[----:B------:R-:W-:-:S04]  /*3fc0*/  F2FP.F16.F32.PACK_AB R0, RZ, R0 ;  /* 0x00000000ff00723e */ /* 0x000fc800000000ff */
[----:B------:R-:W-:Y:S01]  /*3fd0*/  PRMT R19, R0, 0x7610, R19 ;  /* 0x0000761000137816 */ /* 0x000fe20000000013 */
[----:B------:R-:W-:Y:S06]  /*3fe0*/  BRA `(.L_x_17309) ;  /* 0x0000000400287947 */ /* 0x000fec0003800000 */
.L_x_17327:
        /* <DEDUP_REMOVED lines=21> */
.L_x_17336:
[----:B------:R-:W-:Y:S05]  /*4140*/  BSYNC B1 ;  /* 0x0000000000017941 */ /* 0x000fea0003800000 */
.L_x_17335:
[----:B------:R-:W-:Y:S01]  /*4150*/  LEA R5, R0, 0x37800000, 0x17 ;  /* 0x3780000000057811 */ /* 0x000fe200078eb8ff */
[----:B------:R-:W-:-:S05]  /*4160*/  IMAD.SHL.U32 R0, R3, 0x200000, RZ ;  /* 0x0020000003007824 */ /* 0x000fca00078e00ff */
[----:B------:R-:W-:-:S07]  /*4170*/  LOP3.LUT R0, R5, R0, R6, 0xfe, !PT ;  /* 0x0000000005007212 */ /* 0x000fce00078efe06 */
.L_x_17334:
[----:B------:R-:W-:Y:S05]  /*4180*/  BSYNC B0 ;  /* 0x0000000000007941 */ /* 0x000fea0003800000 */
.L_x_17333:
[----:B------:R-:W-:-:S04]  /*4190*/  F2FP.F16.F32.PACK_AB R0, RZ, R0 ;  /* 0x00000000ff00723e */ /* 0x000fc800000000ff */
[----:B------:R-:W-:Y:S01]  /*41a0*/  PRMT R19, R0, 0x7610, R19 ;  /* 0x0000761000137816 */ /* 0x000fe20000000013 */
[----:B------:R-:W-:Y:S06]  /*41b0*/  BRA `(.L_x_17309) ;  /* 0x0000000000b47947 */ /* 0x000fec0003800000 */
.L_x_17326:
        /* <DEDUP_REMOVED lines=14> */
.L_x_17340:
[----:B------:R-:W-:Y:S05]  /*42a0*/  BSYNC B0 ;  /* 0x0000000000007941 */ /* 0x000fea0003800000 */
.L_x_17339:
[----:B------:R-:W-:-:S04]  /*42b0*/  F2FP.F16.F32.PACK_AB R0, RZ, R0 ;  /* 0x00000000ff00723e */ /* 0x000fc800000000ff */
[----:B------:R-:W-:Y:S01]  /*42c0*/  PRMT R19, R0, 0x7610, R19 ;  /* 0x0000761000137816 */ /* 0x000fe20000000013 */
[----:B------:R-:W-:Y:S06]  /*42d0*/  BRA `(.L_x_17309) ;  /* 0x00000000006c7947 */ /* 0x000fec0003800000 */
.L_x_17314:
        /* <DEDUP_REMOVED lines=16> */
.L_x_17341:
[----:B------:R-:W-:Y:S01]  /*43e0*/  PRMT R19, RZ, 0x7610, R19 ;  /* 0x00007610ff137816 */ /* 0x000fe20000000013 */
[----:B------:R-:W-:Y:S06]  /*43f0*/  BRA `(.L_x_17309) ;  /* 0x0000000000247947 */ /* 0x000fec0003800000 */
.L_x_17338:
[----:B------:R-:W2:Y:S02]  /*4400*/  LDG.E.64 R4, desc[UR36][R4.64] ;  /* 0x0000002404047981 */ /* 0x000ea4000c1e1b00 */
[----:B--2---:R-:W0:Y:S02]  /*4410*/  I2F.U64 R0, R4 ;  /* 0x0000000400007312 */ /* 0x004e240000301000 */
[----:B0-----:R-:W-:-:S04]  /*4420*/  F2FP.F16.F32.PACK_AB R0, RZ, R0 ;  /* 0x00000000ff00723e */ /* 0x001fc800000000ff */
[----:B------:R-:W-:Y:S01]  /*4430*/  PRMT R19, R0, 0x7610, R19 ;  /* 0x0000761000137816 */ /* 0x000fe20000000013 */
[----:B------:R-:W-:Y:S06]  /*4440*/  BRA `(.L_x_17309) ;  /* 0x0000000000107947 */ /* 0x000fec0003800000 */
.L_x_17337:
[----:B------:R-:W2:Y:S02]  /*4450*/  LDG.E R4, desc[UR36][R4.64] ;  /* 0x0000002404047981 */ /* 0x000ea4000c1e1900 */
[----:B--2---:R-:W-:-:S04]  /*4460*/  I2FP.F32.U32 R0, R4 ;  /* 0x0000000400007245 */ /* 0x004fc80000201000 */
[----:B------:R-:W-:-:S04]  /*4470*/  F2FP.F16.F32.PACK_AB R0, RZ, R0 ;  /* 0x00000000ff00723e */ /* 0x000fc800000000ff */
[----:B------:R-:W-:-:S07]  /*4480*/  PRMT R19, R0, 0x7610, R19 ;  /* 0x0000761000137816 */ /* 0x000fce0000000013 */
.L_x_17309:
[----:B------:R-:W-:Y:S05]  /*4490*/  BSYNC B6 ;  /* 0x0000000000067941 */ /* 0x000fea0003800000 */
.L_x_17308:
[----:B------:R-:W4:Y:S01]  /*44a0*/  S2R R23, SR_TID.X ;  /* 0x0000000000177919 */ /* 0x000f220000002100 */
[----:B------:R-:W-:Y:S01]  /*44b0*/  ISETP.NE.AND P6, PT, R24, RZ, PT ;  /* 0x000000ff1800720c */ /* 0x000fe20003fc5270 */
[----:B------:R-:W0:Y:S01]  /*44c0*/  LDC.U8 R17, c[0x0][0x234] ;  /* 0x00008d00ff117b82 */ /* 0x000e220000000000 */
[----:B-----5:R-:W-:Y:S01]  /*44d0*/  ISETP.NE.AND P5, PT, R19, RZ, PT ;  /* 0x000000ff1300720c */ /* 0x020fe20003fa5270 */
[----:B------:R-:W-:Y:S01]  /*44e0*/  BSSY B6, `(.L_x_17342) ;  /* 0x000011a000067945 */ /* 0x000fe20003800000 */
[----:B------:R-:W-:Y:S01]  /*44f0*/  ISETP.NE.AND P4, PT, R27, RZ, PT ;  /* 0x000000ff1b00720c */ /* 0x000fe20003f85270 */
[C---:B----4-:R-:W-:Y:S01]  /*4500*/  VIADD R3, R23.reuse, 0x100 ;  /* 0x0000010017037836 */ /* 0x050fe20000000000 */
[C---:B------:R-:W-:Y:S01]  /*4510*/  ISETP.GE.AND P2, PT, R23.reuse, R16, PT ;  /* 0x000000101700720c */ /* 0x040fe20003f46270 */
[----:B------:R-:W-:-:S03]  /*4520*/  VIADD R25, R23, 0x80 ;  /* 0x0000008017197836 */ /* 0x000fc60000000000 */
[----:B------:R-:W-:Y:S01]  /*4530*/  ISETP.GE.AND P3, PT, R3, R16, PT ;  /* 0x000000100300720c */ /* 0x000fe20003f66270 */
[----:B------:R-:W-:-:S05]  /*4540*/  VIADD R3, R23, 0x180 ;  /* 0x0000018017037836 */ /* 0x000fca0000000000 */
[----:B------:R-:W-:-:S07]  /*4550*/  ISETP.GE.AND P1, PT, R3, R16, PT ;  /* 0x000000100300720c */ /* 0x000fce0003f26270 */
[----:B------:R-:W-:-:S05]  /*4560*/  @!P3 HADD2.F32 R0, -RZ, R18.H0_H0 ;  /* 0x20000012ff00b230 */ /* 0x000fca0000004100 */
[----:B------:R-:W-:Y:S01]  /*4570*/  @!P3 FSETP.NEU.FTZ.AND P6, PT, R0, RZ, PT ;  /* 0x000000ff0000b20b */ /* 0x000fe20003fdd000 */
[----:B------:R-:W-:Y:S02]  /*4580*/  @!P2 HADD2.F32 R0, -RZ, R22.H0_H0 ;  /* 0x20000016ff00a230 */ /* 0x000fe40000004100 */
[----:B------:R-:W-:Y:S01]  /*4590*/  @!P1 HADD2.F32 R19, -RZ, R19.H0_H0 ;  /* 0x20000013ff139230 */ /* 0x000fe20000004100 */
[----:B------:R-:W-:Y:S02]  /*45a0*/  @!P3 SEL R18, RZ, 0x1, P6 ;  /* 0x00000001ff12b807 */ /* 0x000fe40003000000 */
[----:B------:R-:W-:Y:S02]  /*45b0*/  ISETP.GE.AND P3, PT, R25, R16, PT ;  /* 0x000000101900720c */ /* 0x000fe40003f66270 */
[----:B------:R-:W-:Y:S02]  /*45c0*/  @!P2 FSETP.NEU.FTZ.AND P0, PT, R0, RZ, PT ;  /* 0x000000ff0000a20b */ /* 0x000fe40003f1d000 */
[----:B------:R-:W-:-:S02]  /*45d0*/  @!P1 FSETP.NEU.FTZ.AND P5, PT, R19, RZ, PT ;  /* 0x000000ff1300920b */ /* 0x000fc40003fbd000 */
[----:B------:R-:W-:Y:S02]  /*45e0*/  P2R R24, PR, RZ, 0x40 ;  /* 0x00000040ff187803 */ /* 0x000fe40000000000 */
[----:B0123--:R-:W-:Y:S02]  /*45f0*/  @!P2 SEL R5, RZ, 0x1, P0 ;  /* 0x00000001ff05a807 */ /* 0x00ffe40000000000 */
[----:B------:R-:W-:Y:S02]  /*4600*/  P2R R19, PR, RZ, 0x20 ;  /* 0x00000020ff137803 */ /* 0x000fe40000000000 */
[----:B------:R-:W-:Y:S01]  /*4610*/  @!P1 SEL R22, RZ, 0x1, P5 ;  /* 0x00000001ff169807 */ /* 0x000fe20002800000 */
[----:B------:R-:W-:-:S05]  /*4620*/  @!P3 HADD2.F32 R3, -RZ, R26.H0_H0 ;  /* 0x2000001aff03b230 */ /* 0x000fca0000004100 */
[----:B------:R-:W-:-:S04]  /*4630*/  @!P3 FSETP.NEU.FTZ.AND P4, PT, R3, RZ, PT ;  /* 0x000000ff0300b20b */ /* 0x000fc80003f9d000 */
[----:B------:R-:W-:Y:S02]  /*4640*/  P2R R27, PR, RZ, 0x10 ;  /* 0x00000010ff1b7803 */ /* 0x000fe40000000000 */
[----:B------:R-:W-:Y:S01]  /*4650*/  @!P3 SEL R26, RZ, 0x1, P4 ;  /* 0x00000001ff1ab807 */ /* 0x000fe20002000000 */
        /* <DEDUP_REMOVED lines=22> */
.L_x_17347:
[----:B------:R0:W-:Y:S01]  /*47c0*/  STG.E.U8 desc[UR36][R8.64], R5 ;  /* 0x0000000508007986 */ /* 0x0001e2000c101124 */
[----:B------:R-:W-:Y:S01]  /*47d0*/  IMAD.MOV.U32 R23, RZ, RZ, R25 ;  /* 0x000000ffff177224 */ /* 0x000fe200078e0019 */
[----:B------:R-:W-:Y:S06]  /*47e0*/  BRA `(.L_x_17343) ;  /* 0x0000000c00a47947 */ /* 0x000fec0003800000 */
.L_x_17346:
        /* <DEDUP_REMOVED lines=11> */
.L_x_17350:
[----:B------:R0:W-:Y:S01]  /*48a0*/  STG.E desc[UR36][R8.64], R5 ;  /* 0x0000000508007986 */ /* 0x0001e2000c101924 */
[----:B------:R-:W-:Y:S01]  /*48b0*/  IMAD.MOV.U32 R23, RZ, RZ, R25 ;  /* 0x000000ffff177224 */ /* 0x000fe200078e0019 */
[----:B------:R-:W-:Y:S06]  /*48c0*/  BRA `(.L_x_17343) ;  /* 0x0000000c006c7947 */ /* 0x000fec0003800000 */
.L_x_17349:
[----:B------:R0:W-:Y:S01]  /*48d0*/  STG.E.U16 desc[UR36][R8.64], R5 ;  /* 0x0000000508007986 */ /* 0x0001e2000c101524 */
[----:B------:R-:W-:Y:S01]  /*48e0*/  IMAD.MOV.U32 R23, RZ, RZ, R25 ;  /* 0x000000ffff177224 */ /* 0x000fe200078e0019 */
[----:B------:R-:W-:Y:S06]  /*48f0*/  BRA `(.L_x_17343) ;  /* 0x0000000c00607947 */ /* 0x000fec0003800000 */
.L_x_17345:
        /* <DEDUP_REMOVED lines=10> */
.L_x_17352:
[----:B------:R-:W0:Y:S01]  /*49a0*/  I2F.S16 R0, R5 ;  /* 0x0000000500007306 */ /* 0x000e220000101400 */
[----:B------:R-:W-:Y:S01]  /*49b0*/  IMAD.MOV.U32 R23, RZ, RZ, R25 ;  /* 0x000000ffff177224 */ /* 0x000fe200078e0019 */
[----:B0-----:R-:W-:-:S05]  /*49c0*/  F2FP.F16.F32.PACK_AB R0, RZ, R0 ;  /* 0x00000000ff00723e */ /* 0x001fca00000000ff */
[----:B------:R0:W-:Y:S01]  /*49d0*/  STG.E.U16 desc[UR36][R8.64], R0 ;  /* 0x0000000008007986 */ /* 0x0001e2000c101524 */
[----:B------:R-:W-:Y:S05]  /*49e0*/  BRA `(.L_x_17343) ;  /* 0x0000000c00247947 */ /* 0x000fea0003800000 */
.L_x_17351:
        /* <DEDUP_REMOVED lines=11> */
.L_x_17354:
[----:B------:R-:W0:Y:S01]  /*4aa0*/  I2F.S16 R5, R5 ;  /* 0x0000000500057306 */ /* 0x000e220000101400 */
[----:B------:R-:W-:Y:S01]  /*4ab0*/  IMAD.MOV.U32 R23, RZ, RZ, R25 ;  /* 0x000000ffff177224 */ /* 0x000fe200078e0019 */
[----:B0-----:R-:W-:-:S04]  /*4ac0*/  F2FP.F16.F32.PACK_AB R3, RZ, R5 ;  /* 0x00000005ff03723e */ /* 0x001fc800000000ff */
[----:B------:R-:W-:-:S05]  /*4ad0*/  PRMT R3, R3, 0x5410, RZ ;  /* 0x0000541003037816 */ /* 0x000fca00000000ff */
[----:B------:R0:W-:Y:S01]  /*4ae0*/  STG.E desc[UR36][R8.64], R3 ;  /* 0x0000000308007986 */ /* 0x0001e2000c101924 */
[----:B------:R-:W-:Y:S05]  /*4af0*/  BRA `(.L_x_17343) ;  /* 0x0000000800e07947 */ /* 0x000fea0003800000 */
.L_x_17353:
[----:B------:R-:W0:Y:S01]  /*4b00*/  I2F.F64.S16 R4, R5 ;  /* 0x0000000500047312 */ /* 0x000e220000101c00 */
[----:B------:R-:W-:Y:S01]  /*4b10*/  IMAD.MOV.U32 R23, RZ, RZ, R25 ;  /* 0x000000ffff177224 */ /* 0x000fe200078e0019 */
[----:B0-----:R0:W-:Y:S01]  /*4b20*/  STG.E.64 desc[UR36][R8.64], R4 ;  /* 0x0000000408007986 */ /* 0x0011e2000c101b24 */
[----:B------:R-:W-:Y:S05]  /*4b30*/  BRA `(.L_x_17343) ;  /* 0x0000000800d07947 */ /* 0x000fea0003800000 */
.L_x_17344:
        /* <DEDUP_REMOVED lines=12> */
.L_x_17357:
[----:B------:R-:W0:Y:S01]  /*4c00*/  I2F.F64.S16 R4, R5 ;  /* 0x0000000500047312 */ /* 0x000e220000101c00 */
[----:B------:R-:W-:Y:S01]  /*4c10*/  CS2R R6, SRZ ;  /* 0x0000000000067805 */ /* 0x000fe2000001ff00 */
[----:B------:R-:W-:-:S04]  /*4c20*/  IMAD.MOV.U32 R23, RZ, RZ, R25 ;  /* 0x000000ffff177224 */ /* 0x000fc800078e0019 */
[----:B0-----:R0:W-:Y:S01]  /*4c30*/  STG.E.128 desc[UR36][R8.64], R4 ;  /* 0x0000000408007986 */ /* 0x0011e2000c101d24 */
[----:B------:R-:W-:Y:S05]  /*4c40*/  BRA `(.L_x_17343) ;  /* 0x00000008008c7947 */ /* 0x000fea0003800000 */
.L_x_17356:
        /* <DEDUP_REMOVED lines=21> */
.L_x_17361:
[----:B------:R-:W-:Y:S05]  /*4da0*/  BSYNC B0 ;  /* 0x0000000000007941 */ /* 0x000fea0003800000 */
.L_x_17360:
[----:B------:R-:W-:Y:S01]  /*4db0*/  LOP3.LUT R7, R0, R7, RZ, 0xfc, !PT ;  /* 0x0000000700077212 */ /* 0x000fe200078efcff */
[----:B------:R-:W-:-:S04]  /*4dc0*/  IMAD.MOV.U32 R23, RZ, RZ, R25 ;  /* 0x000000ffff177224 */ /* 0x000fc800078e0019 */
[----:B------:R0:W-:Y:S01]  /*4dd0*/  STG.E.U8 desc[UR36][R8.64], R7 ;  /* 0x0000000708007986 */ /* 0x0001e2000c101124 */
[----:B------:R-:W-:Y:S05]  /*4de0*/  BRA `(.L_x_17343) ;  /* 0x0000000800247947 */ /* 0x000fea0003800000 */
.L_x_17359:
        /* <DEDUP_REMOVED lines=13> */
.L_x_17363:
[----:B------:R-:W-:Y:S01]  /*4ec0*/  IMAD.MOV.U32 R0, RZ, RZ, 0x7f ;  /* 0x0000007fff007424 */ /* 0x000fe200078e00ff */
[----:B------:R-:W-:-:S04]  /*4ed0*/  ISETP.GT.U32.AND P0, PT, R3, 0x7f800000, PT ;  /* 0x7f8000000300780c */ /* 0x000fc80003f04070 */
[----:B------:R-:W-:-:S09]  /*4ee0*/  SEL R0, R0, 0x7c, P0 ;  /* 0x0000007c00007807 */ /* 0x000fd20000000000 */
.L_x_17364:
[----:B------:R-:W-:Y:S05]  /*4ef0*/  BSYNC B0 ;  /* 0x0000000000007941 */ /* 0x000fea0003800000 */
.L_x_17362:
[----:B------:R-:W-:Y:S01]  /*4f00*/  LOP3.LUT R3, R5, 0x80000000, RZ, 0xc0, !PT ;  /* 0x8000000005037812 */ /* 0x000fe200078ec0ff */
[----:B------:R-:W-:-:S03]  /*4f10*/  IMAD.MOV.U32 R23, RZ, RZ, R25 ;  /* 0x000000ffff177224 */ /* 0x000fc600078e0019 */
[----:B------:R-:W-:-:S04]  /*4f20*/  SHF.R.U32.HI R3, RZ, 0x18, R3 ;  /* 0x00000018ff037819 */ /* 0x000fc80000011603 */
[----:B------:R-:W-:-:S05]  /*4f30*/  LOP3.LUT R3, R0, R3, RZ, 0xfc, !PT ;  /* 0x0000000300037212 */ /* 0x000fca00078efcff */
[----:B------:R0:W-:Y:S01]  /*4f40*/  STG.E.U8 desc[UR36][R8.64], R3 ;  /* 0x0000000308007986 */ /* 0x0001e2000c101124 */
[----:B------:R-:W-:Y:S05]  /*4f50*/  BRA `(.L_x_17343) ;  /* 0x0000000400c87947 */ /* 0x000fea0003800000 */
.L_x_17358:
[----:B------:R-:W0:Y:S01]  /*4f60*/  I2F.S16 R0, R5 ;  /* 0x0000000500007306 */ /* 0x000e220000101400 */
[----:B------:R-:W-:Y:S01]  /*4f70*/  IMAD.MOV.U32 R23, RZ, RZ, R25 ;  /* 0x000000ffff177224 */ /* 0x000fe200078e0019 */
[----:B0-----:R-:W-:-:S05]  /*4f80*/  F2FP.BF16.F32.PACK_AB R0, RZ, R0 ;  /* 0x00000000ff00723e */ /* 0x001fca00000010ff */
[----:B------:R0:W-:Y:S01]  /*4f90*/  STG.E.U16 desc[UR36][R8.64], R0 ;  /* 0x0000000008007986 */ /* 0x0001e2000c101524 */
[----:B------:R-:W-:Y:S05]  /*4fa0*/  BRA `(.L_x_17343) ;  /* 0x0000000400b47947 */ /* 0x000fea0003800000 */
.L_x_17355:
        /* <DEDUP_REMOVED lines=11> */
.L_x_17367:
        /* <DEDUP_REMOVED lines=17> */
.L_x_17370:
[----:B------:R-:W-:-:S04]  /*5170*/  LOP3.LUT R3, R5, 0x80000000, RZ, 0xc0, !PT ;  /* 0x8000000005037812 */ /* 0x000fc800078ec0ff */
[----:B------:R-:W-:-:S04]  /*5180*/  SHF.R.U32.HI R3, RZ, 0x18, R3 ;  /* 0x00000018ff037819 */ /* 0x000fc80000011603 */
[----:B------:R-:W-:-:S04]  /*5190*/  LOP3.LUT R0, R0, R3, RZ, 0xfc, !PT ;  /* 0x0000000300007212 */ /* 0x000fc800078efcff */
[----:B------:R-:W-:-:S07]  /*51a0*/  PRMT R4, R0, 0x7610, R4 ;  /* 0x0000761000047816 */ /* 0x000fce0000000004 */
.L_x_17369:
[----:B------:R-:W-:Y:S05]  /*51b0*/  BSYNC B0 ;  /* 0x0000000000007941 */ /* 0x000fea0003800000 */
.L_x_17368:
[----:B------:R3:W-:Y:S01]  /*51c0*/  STG.E.U8 desc[UR36][R8.64], R4 ;  /* 0x0000000408007986 */ /* 0x0007e2000c101124 */
[----:B------:R-:W-:Y:S01]  /*51d0*/  IMAD.MOV.U32 R23, RZ, RZ, R25 ;  /* 0x000000ffff177224 */ /* 0x000fe200078e0019 */
[----:B------:R-:W-:Y:S06]  /*51e0*/  BRA `(.L_x_17343) ;  /* 0x0000000400247947 */ /* 0x000fec0003800000 */
.L_x_17366:
        /* <DEDUP_REMOVED lines=17> */
.L_x_17373:
[----:B------:R-:W-:-:S04]  /*5300*/  LOP3.LUT R3, R5, 0x80000000, RZ, 0xc0, !PT ;  /* 0x8000000005037812 */ /* 0x000fc800078ec0ff */
[----:B------:R-:W-:-:S04]  /*5310*/  SHF.R.U32.HI R3, RZ, 0x18, R3 ;  /* 0x00000018ff037819 */ /* 0x000fc80000011603 */
[----:B------:R-:W-:-:S04]  /*5320*/  LOP3.LUT R0, R0, R3, RZ, 0xfc, !PT ;  /* 0x0000000300007212 */ /* 0x000fc800078efcff */
[----:B------:R-:W-:-:S07]  /*5330*/  PRMT R4, R0, 0x7610, R4 ;  /* 0x0000761000047816 */ /* 0x000fce0000000004 */
.L_x_17372:
[----:B------:R-:W-:Y:S05]  /*5340*/  BSYNC B0 ;  /* 0x0000000000007941 */ /* 0x000fea0003800000 */
.L_x_17371:
[----:B------:R0:W-:Y:S01]  /*5350*/  STG.E.U8 desc[UR36][R8.64], R4 ;  /* 0x0000000408007986 */ /* 0x0001e2000c101124 */
[----:B------:R-:W-:Y:S01]  /*5360*/  IMAD.MOV.U32 R23, RZ, RZ, R25 ;  /* 0x000000ffff177224 */ /* 0x000fe200078e0019 */
[----:B------:R-:W-:Y:S06]  /*5370*/  BRA `(.L_x_17343) ;  /* 0x0000000000c07947 */ /* 0x000fec0003800000 */
.L_x_17365:
        /* <DEDUP_REMOVED lines=23> */
.L_x_17348:
        /* <DEDUP_REMOVED lines=16> */
.L_x_17376:
[----:B------:R-:W-:Y:S01]  /*55f0*/  IMAD.MOV.U32 R23, RZ, RZ, R25 ;  /* 0x000000ffff177224 */ /* 0x000fe200078e0019 */
[----:B------:R-:W-:Y:S06]  /*5600*/  BRA `(.L_x_17343) ;  /* 0x00000000001c7947 */ /* 0x000fec0003800000 */
.L_x_17375:
[--C-:B------:R-:W-:Y:S01]  /*5610*/  SHF.R.S32.HI R7, RZ, 0x1f, R5.reuse ;  /* 0x0000001fff077819 */ /* 0x100fe20000011405 */
[----:B------:R-:W-:Y:S02]  /*5620*/  IMAD.MOV.U32 R6, RZ, RZ, R5 ;  /* 0x000000ffff067224 */ /* 0x000fe400078e0005 */
[----:B------:R-:W-:-:S03]  /*5630*/  IMAD.MOV.U32 R23, RZ, RZ, R25 ;  /* 0x000000ffff177224 */ /* 0x000fc600078e0019 */
[----:B------:R2:W-:Y:S01]  /*5640*/  STG.E.64 desc[UR36][R8.64], R6 ;  /* 0x0000000608007986 */ /* 0x0005e2000c101b24 */
[----:B------:R-:W-:Y:S05]  /*5650*/  BRA `(.L_x_17343) ;  /* 0x0000000000087947 */ /* 0x000fea0003800000 */
.L_x_17374:
[----:B------:R0:W-:Y:S01]  /*5660*/  STG.E desc[UR36][R8.64], R5 ;  /* 0x0000000508007986 */ /* 0x0001e2000c101924 */
[----:B------:R-:W-:-:S07]  /*5670*/  IMAD.MOV.U32 R23, RZ, RZ, R25 ;  /* 0x000000ffff177224 */ /* 0x000fce00078e0019 */
.L_x_17343:
[----:B------:R-:W-:Y:S05]  /*5680*/  BSYNC B6 ;  /* 0x0000000000067941 */ /* 0x000fea0003800000 */
.L_x_17342:
        /* <DEDUP_REMOVED lines=23> */
.L_x_17382:
[----:B------:R0:W-:Y:S01]  /*5800*/  STG.E.U8 desc[UR36][R8.64], R26 ;  /* 0x0000001a08007986 */ /* 0x0001e2000c101124 */
[----:B------:R-:W-:Y:S05]  /*5810*/  BRA `(.L_x_17384) ;  /* 0x0000000c00507947 */ /* 0x000fea0003800000 */
.L_x_17381:
        /* <DEDUP_REMOVED lines=9> */
.L_x_17386:
[----:B------:R0:W-:Y:S01]  /*58b0*/  STG.E desc[UR36][R8.64], R26 ;  /* 0x0000001a08007986 */ /* 0x0001e2000c101924 */
[----:B------:R-:W-:Y:S05]  /*58c0*/  BRA `(.L_x_17384) ;  /* 0x0000000c00247947 */ /* 0x000fea0003800000 */
.L_x_17385:
[----:B------:R0:W-:Y:S01]  /*58d0*/  STG.E.U16 desc[UR36][R8.64], R26 ;  /* 0x0000001a08007986 */ /* 0x0001e2000c101524 */
[----:B------:R-:W-:Y:S05]  /*58e0*/  BRA `(.L_x_17384) ;  /* 0x0000000c001c7947 */ /* 0x000fea0003800000 */
.L_x_17380:
        /* <DEDUP_REMOVED lines=9> */
.L_x_17388:
[----:B------:R-:W0:Y:S02]  /*5980*/  I2F.S16 R0, R26 ;  /* 0x0000001a00007306 */ /* 0x000e240000101400 */
[----:B0-----:R-:W-:-:S05]  /*5990*/  F2FP.F16.F32.PACK_AB R0, RZ, R0 ;  /* 0x00000000ff00723e */ /* 0x001fca00000000ff */
[----:B------:R0:W-:Y:S01]  /*59a0*/  STG.E.U16 desc[UR36][R8.64], R0 ;  /* 0x0000000008007986 */ /* 0x0001e2000c101524 */
[----:B------:R-:W-:Y:S05]  /*59b0*/  BRA `(.L_x_17384) ;  /* 0x0000000800e87947 */ /* 0x000fea0003800000 */
.L_x_17387:
        /* <DEDUP_REMOVED lines=10> */
.L_x_17390:
[----:B------:R-:W0:Y:S02]  /*5a60*/  I2F.S16 R26, R26 ;  /* 0x0000001a001a7306 */ /* 0x000e240000101400 */
[----:B0-----:R-:W-:-:S04]  /*5a70*/  F2FP.F16.F32.PACK_AB R3, RZ, R26 ;  /* 0x0000001aff03723e */ /* 0x001fc800000000ff */
[----:B------:R-:W-:-:S05]  /*5a80*/  PRMT R3, R3, 0x5410, RZ ;  /* 0x0000541003037816 */ /* 0x000fca00000000ff */
[----:B------:R0:W-:Y:S01]  /*5a90*/  STG.E desc[UR36][R8.64], R3 ;  /* 0x0000000308007986 */ /* 0x0001e2000c101924 */
[----:B------:R-:W-:Y:S05]  /*5aa0*/  BRA `(.L_x_17384) ;  /* 0x0000000800ac7947 */ /* 0x000fea0003800000 */
.L_x_17389:
[----:B------:R-:W0:Y:S02]  /*5ab0*/  I2F.F64.S16 R26, R26 ;  /* 0x0000001a001a7312 */ /* 0x000e240000101c00 */
[----:B0-----:R0:W-:Y:S01]  /*5ac0*/  STG.E.64 desc[UR36][R8.64], R26 ;  /* 0x0000001a08007986 */ /* 0x0011e2000c101b24 */
[----:B------:R-:W-:Y:S05]  /*5ad0*/  BRA `(.L_x_17384) ;  /* 0x0000000800a07947 */ /* 0x000fea0003800000 */
.L_x_17379:
        /* <DEDUP_REMOVED lines=12> */
.L_x_17393:
[----:B------:R-:W0:Y:S01]  /*5ba0*/  I2F.F64.S16 R4, R26 ;  /* 0x0000001a00047312 */ /* 0x000e220000101c00 */
[----:B------:R-:W-:-:S05]  /*5bb0*/  CS2R R6, SRZ ;  /* 0x0000000000067805 */ /* 0x000fca000001ff00 */
[----:B0-----:R0:W-:Y:S01]  /*5bc0*/  STG.E.128 desc[UR36][R8.64], R4 ;  /* 0x0000000408007986 */ /* 0x0011e2000c101d24 */
[----:B------:R-:W-:Y:S05]  /*5bd0*/  BRA `(.L_x_17384) ;  /* 0x0000000800607947 */ /* 0x000fea0003800000 */
.L_x_17392:
        /* <DEDUP_REMOVED lines=21> */
.L_x_17397:
[----:B------:R-:W-:Y:S05]  /*5d30*/  BSYNC B0 ;  /* 0x0000000000007941 */ /* 0x000fea0003800000 */
.L_x_17396:
[----:B------:R-:W-:-:S05]  /*5d40*/  LOP3.LUT R5, R0, R5, RZ, 0xfc, !PT ;  /* 0x0000000500057212 */ /* 0x000fca00078efcff */
[----:B------:R0:W-:Y:S01]  /*5d50*/  STG.E.U8 desc[UR36][R8.64], R5 ;  /* 0x0000000508007986 */ /* 0x0001e2000c101124 */
[----:B------:R-:W-:Y:S05]  /*5d60*/  BRA `(.L_x_17384) ;  /* 0x0000000400fc7947 */ /* 0x000fea0003800000 */
.L_x_17395:
        /* <DEDUP_REMOVED lines=13> */
.L_x_17399:
[----:B------:R-:W-:Y:S01]  /*5e40*/  IMAD.MOV.U32 R0, RZ, RZ, 0x7f ;  /* 0x0000007fff007424 */ /* 0x000fe200078e00ff */
[----:B------:R-:W-:-:S04]  /*5e50*/  ISETP.GT.U32.AND P0, PT, R3, 0x7f800000, PT ;  /* 0x7f8000000300780c */ /* 0x000fc80003f04070 */
[----:B------:R-:W-:-:S09]  /*5e60*/  SEL R0, R0, 0x7c, P0 ;  /* 0x0000007c00007807 */ /* 0x000fd20000000000 */
.L_x_17400:
[----:B------:R-:W-:Y:S05]  /*5e70*/  BSYNC B0 ;  /* 0x0000000000007941 */ /* 0x000fea0003800000 */
.L_x_17398:
[----:B------:R-:W-:-:S04]  /*5e80*/  LOP3.LUT R3, R5, 0x80000000, RZ, 0xc0, !PT ;  /* 0x8000000005037812 */ /* 0x000fc800078ec0ff */
[----:B------:R-:W-:-:S04]  /*5e90*/  SHF.R.U32.HI R3, RZ, 0x18, R3 ;  /* 0x00000018ff037819 */ /* 0x000fc80000011603 */
[----:B------:R-:W-:-:S05]  /*5ea0*/  LOP3.LUT R3, R0, R3, RZ, 0xfc, !PT ;  /* 0x0000000300037212 */ /* 0x000fca00078efcff */
[----:B------:R0:W-:Y:S01]  /*5eb0*/  STG.E.U8 desc[UR36][R8.64], R3 ;  /* 0x0000000308007986 */ /* 0x0001e2000c101124 */
[----:B------:R-:W-:Y:S05]  /*5ec0*/  BRA `(.L_x_17384) ;  /* 0x0000000400a47947 */ /* 0x000fea0003800000 */
.L_x_17394:
[----:B------:R-:W0:Y:S02]  /*5ed0*/  I2F.S16 R0, R26 ;  /* 0x0000001a00007306 */ /* 0x000e240000101400 */
[----:B0-----:R-:W-:-:S05]  /*5ee0*/  F2FP.BF16.F32.PACK_AB R0, RZ, R0 ;  /* 0x00000000ff00723e */ /* 0x001fca00000010ff */
[----:B------:R0:W-:Y:S01]  /*5ef0*/  STG.E.U16 desc[UR36][R8.64], R0 ;  /* 0x0000000008007986 */ /* 0x0001e2000c101524 */
[----:B------:R-:W-:Y:S05]  /*5f00*/  BRA `(.L_x_17384) ;  /* 0x0000000400947947 */ /* 0x000fea0003800000 */
.L_x_17391:
        /* <DEDUP_REMOVED lines=10> */
.L_x_17403:
        /* <DEDUP_REMOVED lines=17> */
.L_x_17406:
[----:B------:R-:W-:-:S04]  /*60c0*/  LOP3.LUT R3, R5, 0x80000000, RZ, 0xc0, !PT ;  /* 0x8000000005037812 */ /* 0x000fc800078ec0ff */
[----:B------:R-:W-:-:S04]  /*60d0*/  SHF.R.U32.HI R3, RZ, 0x18, R3 ;  /* 0x00000018ff037819 */ /* 0x000fc80000011603 */
[----:B------:R-:W-:-:S04]  /*60e0*/  LOP3.LUT R0, R0, R3, RZ, 0xfc, !PT ;  /* 0x0000000300007212 */ /* 0x000fc800078efcff */
[----:B------:R-:W-:-:S07]  /*60f0*/  PRMT R4, R0, 0x7610, R4 ;  /* 0x0000761000047816 */ /* 0x000fce0000000004 */
.L_x_17405:
[----:B------:R-:W-:Y:S05]  /*6100*/  BSYNC B0 ;  /* 0x0000000000007941 */ /* 0x000fea0003800000 */
.L_x_17404:
[----:B------:R3:W-:Y:S01]  /*6110*/  STG.E.U8 desc[UR36][R8.64], R4 ;  /* 0x0000000408007986 */ /* 0x0007e2000c101124 */
[----:B------:R-:W-:Y:S05]  /*6120*/  BRA `(.L_x_17384) ;  /* 0x00000004000c7947 */ /* 0x000fea0003800000 */
.L_x_17402:
        /* <DEDUP_REMOVED lines=17> */
.L_x_17409:
[----:B------:R-:W-:-:S04]  /*6240*/  LOP3.LUT R3, R5, 0x80000000, RZ, 0xc0, !PT ;  /* 0x8000000005037812 */ /* 0x000fc800078ec0ff */
[----:B------:R-:W-:-:S04]  /*6250*/  SHF.R.U32.HI R3, RZ, 0x18, R3 ;  /* 0x00000018ff037819 */ /* 0x000fc80000011603 */
[----:B------:R-:W-:-:S04]  /*6260*/  LOP3.LUT R0, R0, R3, RZ, 0xfc, !PT ;  /* 0x0000000300007212 */ /* 0x000fc800078efcff */
[----:B------:R-:W-:-:S07]  /*6270*/  PRMT R4, R0, 0x7610, R4 ;  /* 0x0000761000047816 */ /* 0x000fce0000000004 */
.L_x_17408:
[----:B------:R-:W-:Y:S05]  /*6280*/  BSYNC B0 ;  /* 0x0000000000007941 */ /* 0x000fea0003800000 */
.L_x_17407:
[----:B------:R0:W-:Y:S01]  /*6290*/  STG.E.U8 desc[UR36][R8.64], R4 ;  /* 0x0000000408007986 */ /* 0x0001e2000c101124 */
[----:B------:R-:W-:Y:S05]  /*62a0*/  BRA `(.L_x_17384) ;  /* 0x0000000000ac7947 */ /* 0x000fea0003800000 */
.L_x_17401:
        /* <DEDUP_REMOVED lines=22> */
.L_x_17383:
        /* <DEDUP_REMOVED lines=16> */
.L_x_17412:
[----:B------:R-:W-:Y:S05]  /*6510*/  BRA `(.L_x_17384) ;  /* 0x0000000000107947 */ /* 0x000fea0003800000 */
.L_x_17411:
[----:B------:R-:W-:-:S05]  /*6520*/  SHF.R.S32.HI R27, RZ, 0x1f, R26 ;  /* 0x0000001fff1b7819 */ /* 0x000fca000001141a */
[----:B------:R2:W-:Y:S01]  /*6530*/  STG.E.64 desc[UR36][R8.64], R26 ;  /* 0x0000001a08007986 */ /* 0x0005e2000c101b24 */
[----:B------:R-:W-:Y:S05]  /*6540*/  BRA `(.L_x_17384) ;  /* 0x0000000000047947 */ /* 0x000fea0003800000 */
.L_x_17410:
[----:B------:R0:W-:Y:S02]  /*6550*/  STG.E desc[UR36][R8.64], R26 ;  /* 0x0000001a08007986 */ /* 0x0001e4000c101924 */
.L_x_17384:
        /* <DEDUP_REMOVED lines=23> */
.L_x_17416:
[----:B------:R3:W-:Y:S01]  /*66d0*/  STG.E.U8 desc[UR36][R8.64], R18 ;  /* 0x0000001208007986 */ /* 0x0007e2000c101124 */
[----:B------:R-:W-:Y:S05]  /*66e0*/  BRA `(.L_x_17418) ;  /* 0x0000000c00587947 */ /* 0x000fea0003800000 */
.L_x_17415:
        /* <DEDUP_REMOVED lines=10> */
.L_x_17420:
[----:B------:R2:W-:Y:S01]  /*6790*/  STG.E desc[UR36][R8.64], R18 ;  /* 0x0000001208007986 */ /* 0x0005e2000c101924 */
[----:B------:R-:W-:Y:S05]  /*67a0*/  BRA `(.L_x_17418) ;  /* 0x0000000c00287947 */ /* 0x000fea0003800000 */
.L_x_17419:
[----:B------:R0:W-:Y:S01]  /*67b0*/  STG.E.U16 desc[UR36][R8.64], R18 ;  /* 0x0000001208007986 */ /* 0x0001e2000c101524 */
[----:B------:R-:W-:Y:S05]  /*67c0*/  BRA `(.L_x_17418) ;  /* 0x0000000c00207947 */ /* 0x000fea0003800000 */
.L_x_17414:
        /* <DEDUP_REMOVED lines=9> */
.L_x_17422:
[----:B------:R-:W0:Y:S02]  /*6860*/  I2F.S16 R0, R18 ;  /* 0x0000001200007306 */ /* 0x000e240000101400 */
[----:B0-----:R-:W-:-:S05]  /*6870*/  F2FP.F16.F32.PACK_AB R0, RZ, R0 ;  /* 0x00000000ff00723e */ /* 0x001fca00000000ff */
[----:B------:R0:W-:Y:S01]  /*6880*/  STG.E.U16 desc[UR36][R8.64], R0 ;  /* 0x0000000008007986 */ /* 0x0001e2000c101524 */
[----:B------:R-:W-:Y:S05]  /*6890*/  BRA `(.L_x_17418) ;  /* 0x0000000800ec7947 */ /* 0x000fea0003800000 */
.L_x_17421:
        /* <DEDUP_REMOVED lines=10> */
.L_x_17424:
[----:B------:R-:W0:Y:S02]  /*6940*/  I2F.S16 R18, R18 ;  /* 0x0000001200127306 */ /* 0x000e240000101400 */
[----:B0-----:R-:W-:-:S04]  /*6950*/  F2FP.F16.F32.PACK_AB R3, RZ, R18 ;  /* 0x00000012ff03723e */ /* 0x001fc800000000ff */
[----:B------:R-:W-:-:S05]  /*6960*/  PRMT R3, R3, 0x5410, RZ ;  /* 0x0000541003037816 */ /* 0x000fca00000000ff */
[----:B------:R0:W-:Y:S01]  /*6970*/  STG.E desc[UR36][R8.64], R3 ;  /* 0x0000000308007986 */ /* 0x0001e2000c101924 */
[----:B------:R-:W-:Y:S05]  /*6980*/  BRA `(.L_x_17418) ;  /* 0x0000000800b07947 */ /* 0x000fea0003800000 */
.L_x_17423:
[----:B------:R-:W0:Y:S02]  /*6990*/  I2F.F64.S16 R4, R18 ;  /* 0x0000001200047312 */ /* 0x000e240000101c00 */
[----:B0-----:R0:W-:Y:S01]  /*69a0*/  STG.E.64 desc[UR36][R8.64], R4 ;  /* 0x0000000408007986 */ /* 0x0011e2000c101b24 */
[----:B------:R-:W-:Y:S05]  /*69b0*/  BRA `(.L_x_17418) ;  /* 0x0000000800a47947 */ /* 0x000fea0003800000 */
.L_x_17413:
        /* <DEDUP_REMOVED lines=12> */
.L_x_17427:
[----:B------:R-:W0:Y:S01]  /*6a80*/  I2F.F64.S16 R4, R18 ;  /* 0x0000001200047312 */ /* 0x000e220000101c00 */
[----:B------:R-:W-:-:S05]  /*6a90*/  CS2R R6, SRZ ;  /* 0x0000000000067805 */ /* 0x000fca000001ff00 */
[----:B0-----:R0:W-:Y:S01]  /*6aa0*/  STG.E.128 desc[UR36][R8.64], R4 ;  /* 0x0000000408007986 */ /* 0x0011e2000c101d24 */
[----:B------:R-:W-:Y:S05]  /*6ab0*/  BRA `(.L_x_17418) ;  /* 0x0000000800647947 */ /* 0x000fea0003800000 */
.L_x_17426:
        /* <DEDUP_REMOVED lines=21> */
.L_x_17431:
[----:B------:R-:W-:Y:S05]  /*6c10*/  BSYNC B0 ;  /* 0x0000000000007941 */ /* 0x000fea0003800000 */
.L_x_17430:
[----:B------:R-:W-:-:S05]  /*6c20*/  LOP3.LUT R5, R0, R5, RZ, 0xfc, !PT ;  /* 0x0000000500057212 */ /* 0x000fca00078efcff */
[----:B------:R0:W-:Y:S01]  /*6c30*/  STG.E.U8 desc[UR36][R8.64], R5 ;  /* 0x0000000508007986 */ /* 0x0001e2000c101124 */
[----:B------:R-:W-:Y:S05]  /*6c40*/  BRA `(.L_x_17418) ;  /* 0x0000000800007947 */ /* 0x000fea0003800000 */
.L_x_17429:
        /* <DEDUP_REMOVED lines=13> */
.L_x_17433:
[----:B------:R-:W-:Y:S01]  /*6d20*/  IMAD.MOV.U32 R0, RZ, RZ, 0x7f ;  /* 0x0000007fff007424 */ /* 0x000fe200078e00ff */
[----:B------:R-:W-:-:S04]  /*6d30*/  ISETP.GT.U32.AND P0, PT, R3, 0x7f800000, PT ;  /* 0x7f8000000300780c */ /* 0x000fc80003f04070 */
[----:B------:R-:W-:-:S09]  /*6d40*/  SEL R0, R0, 0x7c, P0 ;  /* 0x0000007c00007807 */ /* 0x000fd20000000000 */
.L_x_17434:
[----:B------:R-:W-:Y:S05]  /*6d50*/  BSYNC B0 ;  /* 0x0000000000007941 */ /* 0x000fea0003800000 */
.L_x_17432:
[----:B------:R-:W-:-:S04]  /*6d60*/  LOP3.LUT R3, R5, 0x80000000, RZ, 0xc0, !PT ;  /* 0x8000000005037812 */ /* 0x000fc800078ec0ff */
[----:B------:R-:W-:-:S04]  /*6d70*/  SHF.R.U32.HI R3, RZ, 0x18, R3 ;  /* 0x00000018ff037819 */ /* 0x000fc80000011603 */
[----:B------:R-:W-:-:S05]  /*6d80*/  LOP3.LUT R3, R0, R3, RZ, 0xfc, !PT ;  /* 0x0000000300037212 */ /* 0x000fca00078efcff */
[----:B------:R0:W-:Y:S01]  /*6d90*/  STG.E.U8 desc[UR36][R8.64], R3 ;  /* 0x0000000308007986 */ /* 0x0001e2000c101124 */
[----:B------:R-:W-:Y:S05]  /*6da0*/  BRA `(.L_x_17418) ;  /* 0x0000000400a87947 */ /* 0x000fea0003800000 */
.L_x_17428:
[----:B------:R-:W0:Y:S02]  /*6db0*/  I2F.S16 R0, R18 ;  /* 0x0000001200007306 */ /* 0x000e240000101400 */
[----:B0-----:R-:W-:-:S05]  /*6dc0*/  F2FP.BF16.F32.PACK_AB R0, RZ, R0 ;  /* 0x00000000ff00723e */ /* 0x001fca00000010ff */
[----:B------:R0:W-:Y:S01]  /*6dd0*/  STG.E.U16 desc[UR36][R8.64], R0 ;  /* 0x0000000008007986 */ /* 0x0001e2000c101524 */
[----:B------:R-:W-:Y:S05]  /*6de0*/  BRA `(.L_x_17418) ;  /* 0x0000000400987947 */ /* 0x000fea0003800000 */
.L_x_17425:
        /* <DEDUP_REMOVED lines=10> */
.L_x_17437:
        /* <DEDUP_REMOVED lines=17> */
.L_x_17440:
[----:B------:R-:W-:-:S04]  /*6fa0*/  LOP3.LUT R3, R5, 0x80000000, RZ, 0xc0, !PT ;  /* 0x8000000005037812 */ /* 0x000fc800078ec0ff */
[----:B------:R-:W-:-:S04]  /*6fb0*/  SHF.R.U32.HI R3, RZ, 0x18, R3 ;  /* 0x00000018ff037819 */ /* 0x000fc80000011603 */
[----:B------:R-:W-:-:S04]  /*6fc0*/  LOP3.LUT R0, R0, R3, RZ, 0xfc, !PT ;  /* 0x0000000300007212 */ /* 0x000fc800078efcff */
[----:B------:R-:W-:-:S07]  /*6fd0*/  PRMT R4, R0, 0x7610, R4 ;  /* 0x0000761000047816 */ /* 0x000fce0000000004 */
.L_x_17439:
[----:B------:R-:W-:Y:S05]  /*6fe0*/  BSYNC B0 ;  /* 0x0000000000007941 */ /* 0x000fea0003800000 */
.L_x_17438:
[----:B------:R0:W-:Y:S01]  /*6ff0*/  STG.E.U8 desc[UR36][R8.64], R4 ;  /* 0x0000000408007986 */ /* 0x0001e2000c101124 */
[----:B------:R-:W-:Y:S05]  /*7000*/  BRA `(.L_x_17418) ;  /* 0x0000000400107947 */ /* 0x000fea0003800000 */
.L_x_17436:
        /* <DEDUP_REMOVED lines=17> */
.L_x_17443:
[----:B------:R-:W-:-:S04]  /*7120*/  LOP3.LUT R3, R5, 0x80000000, RZ, 0xc0, !PT ;  /* 0x8000000005037812 */ /* 0x000fc800078ec0ff */
[----:B------:R-:W-:-:S04]  /*7130*/  SHF.R.U32.HI R3, RZ, 0x18, R3 ;  /* 0x00000018ff037819 */ /* 0x000fc80000011603 */
[----:B------:R-:W-:-:S04]  /*7140*/  LOP3.LUT R0, R0, R3, RZ, 0xfc, !PT ;  /* 0x0000000300007212 */ /* 0x000fc800078efcff */
[----:B------:R-:W-:-:S07]  /*7150*/  PRMT R4, R0, 0x7610, R4 ;  /* 0x0000761000047816 */ /* 0x000fce0000000004 */
.L_x_17442:
[----:B------:R-:W-:Y:S05]  /*7160*/  BSYNC B0 ;  /* 0x0000000000007941 */ /* 0x000fea0003800000 */
.L_x_17441:
[----:B------:R0:W-:Y:S01]  /*7170*/  STG.E.U8 desc[UR36][R8.64], R4 ;  /* 0x0000000408007986 */ /* 0x0001e2000c101124 */
[----:B------:R-:W-:Y:S05]  /*7180*/  BRA `(.L_x_17418) ;  /* 0x0000000000b07947 */ /* 0x000fea0003800000 */
.L_x_17435:
        /* <DEDUP_REMOVED lines=22> */
.L_x_17417:
        /* <DEDUP_REMOVED lines=16> */
.L_x_17446:
[----:B------:R-:W-:Y:S05]  /*73f0*/  BRA `(.L_x_17418) ;  /* 0x0000000000147947 */ /* 0x000fea0003800000 */
.L_x_17445:
[--C-:B------:R-:W-:Y:S01]  /*7400*/  SHF.R.S32.HI R5, RZ, 0x1f, R18.reuse ;  /* 0x0000001fff057819 */ /* 0x100fe20000011412 */
[----:B------:R-:W-:-:S05]  /*7410*/  IMAD.MOV.U32 R4, RZ, RZ, R18 ;  /* 0x000000ffff047224 */ /* 0x000fca00078e0012 */
[----:B------:R0:W-:Y:S01]  /*7420*/  STG.E.64 desc[UR36][R8.64], R4 ;  /* 0x0000000408007986 */ /* 0x0001e2000c101b24 */
[----:B------:R-:W-:Y:S05]  /*7430*/  BRA `(.L_x_17418) ;  /* 0x0000000000047947 */ /* 0x000fea0003800000 */
.L_x_17444:
[----:B------:R0:W-:Y:S02]  /*7440*/  STG.E desc[UR36][R8.64], R18 ;  /* 0x0000001208007986 */ /* 0x0001e4000c101924 */
.L_x_17418:
[----:B------:R-:W-:-:S07]  /*7450*/  VIADD R23, R23, 0x80 ;  /* 0x0000008017177836 */ /* 0x000fce0000000000 */
.L_x_17378:
[----:B------:R-:W-:Y:S05]  /*7460*/  BSYNC B6 ;  /* 0x0000000000067941 */ /* 0x000fea0003800000 */
.L_x_17377:
        /* <DEDUP_REMOVED lines=21> */
.L_x_17450:
[----:B------:R-:W-:Y:S01]  /*75c0*/  STG.E.U8 desc[UR36][R2.64], R22 ;  /* 0x0000001602007986 */ /* 0x000fe2000c101124 */
[----:B------:R-:W-:Y:S05]  /*75d0*/  EXIT ;  /* 0x000000000000794d */ /* 0x000fea0003800000 */
.L_x_17449:
        /* <DEDUP_REMOVED lines=9> */
.L_x_17453:
[----:B------:R-:W-:Y:S01]  /*7670*/  STG.E desc[UR36][R2.64], R22 ;  /* 0x0000001602007986 */ /* 0x000fe2000c101924 */
[----:B------:R-:W-:Y:S05]  /*7680*/  EXIT ;  /* 0x000000000000794d */ /* 0x000fea0003800000 */
.L_x_17452:
[----:B------:R-:W-:Y:S01]  /*7690*/  STG.E.U16 desc[UR36][R2.64], R22 ;  /* 0x0000001602007986 */ /* 0x000fe2000c101524 */
[----:B------:R-:W-:Y:S05]  /*76a0*/  EXIT ;  /* 0x000000000000794d */ /* 0x000fea0003800000 */
.L_x_17448:
        /* <DEDUP_REMOVED lines=9> */
.L_x_17455:
[----:B------:R-:W0:Y:S02]  /*7740*/  I2F.S16 R0, R22 ;  /* 0x0000001600007306 */ /* 0x000e240000101400 */
[----:B0-----:R-:W-:-:S05]  /*7750*/  F2FP.F16.F32.PACK_AB R0, RZ, R0 ;  /* 0x00000000ff00723e */ /* 0x001fca00000000ff */
[----:B------:R-:W-:Y:S01]  /*7760*/  STG.E.U16 desc[UR36][R2.64], R0 ;  /* 0x0000000002007986 */ /* 0x000fe2000c101524 */
[----:B------:R-:W-:Y:S05]  /*7770*/  EXIT ;  /* 0x000000000000794d */ /* 0x000fea0003800000 */
.L_x_17454:
        /* <DEDUP_REMOVED lines=10> */
.L_x_17457:
[----:B------:R-:W0:Y:S02]  /*7820*/  I2F.S16 R22, R22 ;  /* 0x0000001600167306 */ /* 0x000e240000101400 */
[----:B0-----:R-:W-:-:S04]  /*7830*/  F2FP.F16.F32.PACK_AB R5, RZ, R22 ;  /* 0x00000016ff05723e */ /* 0x001fc800000000ff */
[----:B------:R-:W-:-:S05]  /*7840*/  PRMT R5, R5, 0x5410, RZ ;  /* 0x0000541005057816 */ /* 0x000fca00000000ff */
[----:B------:R-:W-:Y:S01]  /*7850*/  STG.E desc[UR36][R2.64], R5 ;  /* 0x0000000502007986 */ /* 0x000fe2000c101924 */
[----:B------:R-:W-:Y:S05]  /*7860*/  EXIT ;  /* 0x000000000000794d */ /* 0x000fea0003800000 */
.L_x_17456:
[----:B------:R-:W0:Y:S02]  /*7870*/  I2F.F64.S16 R22, R22 ;  /* 0x0000001600167312 */ /* 0x000e240000101c00 */
[----:B0-----:R-:W-:Y:S01]  /*7880*/  STG.E.64 desc[UR36][R2.64], R22 ;  /* 0x0000001602007986 */ /* 0x001fe2000c101b24 */
[----:B------:R-:W-:Y:S05]  /*7890*/  EXIT ;  /* 0x000000000000794d */ /* 0x000fea0003800000 */
.L_x_17447:
        /* <DEDUP_REMOVED lines=12> */
.L_x_17460:
[----:B------:R-:W0:Y:S01]  /*7960*/  I2F.F64.S16 R4, R22 ;  /* 0x0000001600047312 */ /* 0x000e220000101c00 */
[----:B--2---:R-:W-:-:S05]  /*7970*/  CS2R R6, SRZ ;  /* 0x0000000000067805 */ /* 0x004fca000001ff00 */
[----:B0-----:R-:W-:Y:S01]  /*7980*/  STG.E.128 desc[UR36][R2.64], R4 ;  /* 0x0000000402007986 */ /* 0x001fe2000c101d24 */
[----:B------:R-:W-:Y:S05]  /*7990*/  EXIT ;  /* 0x000000000000794d */ /* 0x000fea0003800000 */
.L_x_17459:
        /* <DEDUP_REMOVED lines=21> */
.L_x_17464:
[----:B------:R-:W-:Y:S05]  /*7af0*/  BSYNC B0 ;  /* 0x0000000000007941 */ /* 0x000fea0003800000 */
.L_x_17463:
[----:B------:R-:W-:-:S05]  /*7b00*/  LOP3.LUT R5, R0, R5, RZ, 0xfc, !PT ;  /* 0x0000000500057212 */ /* 0x000fca00078efcff */
[----:B------:R-:W-:Y:S01]  /*7b10*/  STG.E.U8 desc[UR36][R2.64], R5 ;  /* 0x0000000502007986 */ /* 0x000fe2000c101124 */
[----:B------:R-:W-:Y:S05]  /*7b20*/  EXIT ;  /* 0x000000000000794d */ /* 0x000fea0003800000 */
.L_x_17462:
        /* <DEDUP_REMOVED lines=13> */
.L_x_17466:
[----:B------:R-:W-:Y:S01]  /*7c00*/  IMAD.MOV.U32 R0, RZ, RZ, 0x7f ;  /* 0x0000007fff007424 */ /* 0x000fe200078e00ff */
[----:B------:R-:W-:-:S04]  /*7c10*/  ISETP.GT.U32.AND P0, PT, R4, 0x7f800000, PT ;  /* 0x7f8000000400780c */ /* 0x000fc80003f04070 */
[----:B------:R-:W-:-:S09]  /*7c20*/  SEL R0, R0, 0x7c, P0 ;  /* 0x0000007c00007807 */ /* 0x000fd20000000000 */
.L_x_17467:
[----:B------:R-:W-:Y:S05]  /*7c30*/  BSYNC B0 ;  /* 0x0000000000007941 */ /* 0x000fea0003800000 */
.L_x_17465:
[----:B------:R-:W-:-:S04]  /*7c40*/  LOP3.LUT R4, R5, 0x80000000, RZ, 0xc0, !PT ;  /* 0x8000000005047812 */ /* 0x000fc800078ec0ff */
[----:B------:R-:W-:-:S04]  /*7c50*/  SHF.R.U32.HI R5, RZ, 0x18, R4 ;  /* 0x00000018ff057819 */ /* 0x000fc80000011604 */
[----:B------:R-:W-:-:S05]  /*7c60*/  LOP3.LUT R5, R0, R5, RZ, 0xfc, !PT ;  /* 0x0000000500057212 */ /* 0x000fca00078efcff */
[----:B------:R-:W-:Y:S01]  /*7c70*/  STG.E.U8 desc[UR36][R2.64], R5 ;  /* 0x0000000502007986 */ /* 0x000fe2000c101124 */
[----:B------:R-:W-:Y:S05]  /*7c80*/  EXIT ;  /* 0x000000000000794d */ /* 0x000fea0003800000 */
.L_x_17461:
[----:B------:R-:W0:Y:S02]  /*7c90*/  I2F.S16 R0, R22 ;  /* 0x0000001600007306 */ /* 0x000e240000101400 */
[----:B0-----:R-:W-:-:S05]  /*7ca0*/  F2FP.BF16.F32.PACK_AB R0, RZ, R0 ;  /* 0x00000000ff00723e */ /* 0x001fca00000010ff */
[----:B------:R-:W-:Y:S01]  /*7cb0*/  STG.E.U16 desc[UR36][R2.64], R0 ;  /* 0x0000000002007986 */ /* 0x000fe2000c101524 */
[----:B------:R-:W-:Y:S05]  /*7cc0*/  EXIT ;  /* 0x000000000000794d */ /* 0x000fea0003800000 */
.L_x_17458:
        /* <DEDUP_REMOVED lines=10> */
.L_x_17470:
        /* <DEDUP_REMOVED lines=17> */
.L_x_17473:
[----:B------:R-:W-:-:S04]  /*7e80*/  LOP3.LUT R0, R7, 0x80000000, RZ, 0xc0, !PT ;  /* 0x8000000007007812 */ /* 0x000fc800078ec0ff */
[----:B------:R-:W-:-:S04]  /*7e90*/  SHF.R.U32.HI R5, RZ, 0x18, R0 ;  /* 0x00000018ff057819 */ /* 0x000fc80000011600 */
[----:B------:R-:W-:-:S04]  /*7ea0*/  LOP3.LUT R4, R4, R5, RZ, 0xfc, !PT ;  /* 0x0000000504047212 */ /* 0x000fc800078efcff */
[----:B------:R-:W-:-:S07]  /*7eb0*/  PRMT R0, R4, 0x7610, R0 ;  /* 0x0000761004007816 */ /* 0x000fce0000000000 */
.L_x_17472:
[----:B------:R-:W-:Y:S05]  /*7ec0*/  BSYNC B0 ;  /* 0x0000000000007941 */ /* 0x000fea0003800000 */
.L_x_17471:
[----:B------:R-:W-:Y:S01]  /*7ed0*/  STG.E.U8 desc[UR36][R2.64], R0 ;  /* 0x0000000002007986 */ /* 0x000fe2000c101124 */
[----:B------:R-:W-:Y:S05]  /*7ee0*/  EXIT ;  /* 0x000000000000794d */ /* 0x000fea0003800000 */
.L_x_17469:
        /* <DEDUP_REMOVED lines=17> */
.L_x_17476:
[----:B------:R-:W-:-:S04]  /*8000*/  LOP3.LUT R0, R7, 0x80000000, RZ, 0xc0, !PT ;  /* 0x8000000007007812 */ /* 0x000fc800078ec0ff */
[----:B------:R-:W-:-:S04]  /*8010*/  SHF.R.U32.HI R5, RZ, 0x18, R0 ;  /* 0x00000018ff057819 */ /* 0x000fc80000011600 */
[----:B------:R-:W-:-:S04]  /*8020*/  LOP3.LUT R4, R4, R5, RZ, 0xfc, !PT ;  /* 0x0000000504047212 */ /* 0x000fc800078efcff */
[----:B------:R-:W-:-:S07]  /*8030*/  PRMT R0, R4, 0x7610, R0 ;  /* 0x0000761004007816 */ /* 0x000fce0000000000 */
.L_x_17475:
[----:B------:R-:W-:Y:S05]  /*8040*/  BSYNC B0 ;  /* 0x0000000000007941 */ /* 0x000fea0003800000 */
.L_x_17474:
[----:B------:R-:W-:Y:S01]  /*8050*/  STG.E.U8 desc[UR36][R2.64], R0 ;  /* 0x0000000002007986 */ /* 0x000fe2000c101124 */
[----:B------:R-:W-:Y:S05]  /*8060*/  EXIT ;  /* 0x000000000000794d */ /* 0x000fea0003800000 */
.L_x_17468:
        /* <DEDUP_REMOVED lines=22> */
.L_x_17451:
        /* <DEDUP_REMOVED lines=16> */
.L_x_17479:
[----:B------:R-:W-:Y:S05]  /*82d0*/  EXIT ;  /* 0x000000000000794d */ /* 0x000fea0003800000 */
.L_x_17478:
[----:B------:R-:W-:-:S05]  /*82e0*/  SHF.R.S32.HI R23, RZ, 0x1f, R22 ;  /* 0x0000001fff177819 */ /* 0x000fca0000011416 */
[----:B------:R-:W-:Y:S01]  /*82f0*/  STG.E.64 desc[UR36][R2.64], R22 ;  /* 0x0000001602007986 */ /* 0x000fe2000c101b24 */
[----:B------:R-:W-:Y:S05]  /*8300*/  EXIT ;  /* 0x000000000000794d */ /* 0x000fea0003800000 */
.L_x_17477:
[----:B------:R-:W-:Y:S01]  /*8310*/  STG.E desc[UR36][R2.64], R22 ;  /* 0x0000001602007986 */ /* 0x000fe2000c101924 */
[----:B------:R-:W-:Y:S05]  /*8320*/  EXIT ;  /* 0x000000000000794d */ /* 0x000fea0003800000 */
.L_x_17480:
        /* <DEDUP_REMOVED lines=13> */
.L_x_23632:


//--------------------- .text._ZN2at6native18elementwise_kernelILi128ELi4EZNS0_22gpu_kernel_impl_nocastIZZZNS0_23logical_not_kernel_cudaERNS_18TensorIteratorBaseEENKUlvE0_clEvENKUlvE9_clEvEUlN3c104HalfEE_EEvS4_RKT_EUliE_EEviT1_ --------------------------
	.section	.text._ZN2at6native18elementwise_kernelILi128ELi4EZNS0_22gpu_kernel_impl_nocastIZZZNS0_23logical_not_kernel_cudaERNS_18TensorIteratorBaseEENKUlvE0_clEvENKUlvE9_clEvEUlN3c104HalfEE_EEvS4_RKT_EUliE_EEviT1_,"ax",@progbits
	.align	128
        .global         _ZN2at6native18elementwise_kernelILi128ELi4EZNS0_22gpu_kernel_impl_nocastIZZZNS0_23logical_not_kernel_cudaERNS_18TensorIteratorBaseEENKUlvE0_clEvENKUlvE9_clEvEUlN3c104HalfEE_EEvS4_RKT_EUliE_EEviT1_
        .type           _ZN2at6native18elementwise_kernelILi128ELi4EZNS0_22gpu_kernel_impl_nocastIZZZNS0_23logical_not_kernel_cudaERNS_18TensorIteratorBaseEENKUlvE0_clEvENKUlvE9_clEvEUlN3c104HalfEE_EEvS4_RKT_EUliE_EEviT1_,@function
        .size           _ZN2at6native18elementwise_kernelILi128ELi4EZNS0_22gpu_kernel_impl_nocastIZZZNS0_23logical_not_kernel_cudaERNS_18TensorIteratorBaseEENKUlvE0_clEvENKUlvE9_clEvEUlN3c104HalfEE_EEvS4_RKT_EUliE_EEviT1_,(.L_x_23633 - _ZN2at6native18elementwise_kernelILi128ELi4EZNS0_22gpu_kernel_impl_nocastIZZZNS0_23logical_not_kernel_cudaERNS_18TensorIteratorBaseEENKUlvE0_clEvENKUlvE9_clEvEUlN3c104HalfEE_EEvS4_RKT_EUliE_EEviT1_)
        .other          _ZN2at6native18elementwise_kernelILi128ELi4EZNS0_22gpu_kernel_impl_nocastIZZZNS0_23logical_not_kernel_cudaERNS_18TensorIteratorBaseEENKUlvE0_clEvENKUlvE9_clEvEUlN3c104HalfEE_EEvS4_RKT_EUliE_EEviT1_,@"STO_CUDA_ENTRY STV_DEFAULT"
_ZN2at6native18elementwise_kernelILi128ELi4EZNS0_22gpu_kernel_impl_nocastIZZZNS0_23logical_not_kernel_cudaERNS_18TensorIteratorBaseEENKUlvE0_clEvENKUlvE9_clEvEUlN3c104HalfEE_EEvS4_RKT_EUliE_EEviT1_:
.text._ZN2at6native18elementwise_kernelILi128ELi4EZNS0_22gpu_kernel_impl_nocastIZZZNS0_23logical_not_kernel_cudaERNS_18TensorIteratorBaseEENKUlvE0_clEvENKUlvE9_clEvEUlN3c104HalfEE_EEvS4_RKT_EUliE_EEviT1_:
        /* <DEDUP_REMOVED lines=311> */
.L_x_17483:
        /* <DEDUP_REMOVED lines=9> */
[----:B------:R-:W-:-:S04]  /*1400*/  FSETP.NEU.FTZ.AND P0, PT, R6, RZ, PT ;  /* 0x000000ff0600720b */ /* 0x000fc80003f1d000 */
[----:B------:R-:W-:-:S05]  /*1410*/  SEL R7, RZ, 0x1, P0 ;  /* 0x00000001ff077807 */ /* 0x000fca0000000000 */
[----:B------:R0:W-:Y:S04]  /*1420*/  STG.E.U8 desc[UR4][R2.64], R7 ;  /* 0x0000000702007986 */ /* 0x0001e8000c101104 */
.L_x_17482:
[----:B------:R-:W-:Y:S05]  /*1430*/  BSYNC B0 ;  /* 0x0000000000007941 */ /* 0x000fea0003800000 */
.L_x_17481:
        /* <DEDUP_REMOVED lines=305> */
.L_x_17486:
        /* <DEDUP_REMOVED lines=316> */
.L_x_17487:
        /* <DEDUP_REMOVED lines=12> */
.L_x_17485:
[----:B------:R-:W-:Y:S05]  /*3bd0*/  BSYNC B0 ;  /* 0x0000000000007941 */ /* 0x000fea0003800000 */
.L_x_17484:
        /* <DEDUP_REMOVED lines=304> */
.L_x_17488:
        /* <DEDUP_REMOVED lines=8> */
[----:B------:R-:W-:-:S04]  /*4f60*/  FSETP.NEU.FTZ.AND P0, PT, R0, RZ, PT ;  /* 0x000000ff0000720b */ /* 0x000fc80003f1d000 */
[----:B------:R-:W-:-:S05]  /*4f70*/  SEL R7, RZ, 0x1, P0 ;  /* 0x00000001ff077807 */ /* 0x000fca0000000000 */
[----:B------:R-:W-:Y:S01]  /*4f80*/  STG.E.U8 desc[UR4][R2.64], R7 ;  /* 0x0000000702007986 */ /* 0x000fe2000c101104 */
[----:B------:R-:W-:Y:S05]  /*4f90*/  EXIT ;  /* 0x000000000000794d */ /* 0x000fea0003800000 */
.L_x_17489:
        /* <DEDUP_REMOVED lines=14> */
.L_x_23633:


//--------------------- .text._ZN2at6native27unrolled_elementwise_kernelIZZZNS0_23logical_not_kernel_cudaERNS_18TensorIteratorBaseEENKUlvE0_clEvENKUlvE9_clEvEUlN3c104HalfEE_St5arrayIPcLm2EELi4E23TrivialOffsetCalculatorILi1EjESD_NS0_6memory15LoadWithoutCastENSE_16StoreWithoutCastEEEviT_T0_T2_T3_T4_T5_ --------------------------
	.section	.text._ZN2at6native27unrolled_elementwise_kernelIZZZNS0_23logical_not_kernel_cudaERNS_18TensorIteratorBaseEENKUlvE0_clEvENKUlvE9_clEvEUlN3c104HalfEE_St5arrayIPcLm2EELi4E23TrivialOffsetCalculatorILi1EjESD_NS0_6memory15LoadWithoutCastENSE_16StoreWithoutCastEEEviT_T0_T2_T3_T4_T5_,"ax",@progbits
	.align	128
        .global         _ZN2at6native27unrolled_elementwise_kernelIZZZNS0_23logical_not_kernel_cudaERNS_18TensorIteratorBaseEENKUlvE0_clEvENKUlvE9_clEvEUlN3c104HalfEE_St5arrayIPcLm2EELi4E23TrivialOffsetCalculatorILi1EjESD_NS0_6memory15LoadWithoutCastENSE_16StoreWithoutCastEEEviT_T0_T2_T3_T4_T5_
        .type           _ZN2at6native27unrolled_elementwise_kernelIZZZNS0_23logical_not_kernel_cudaERNS_18TensorIteratorBaseEENKUlvE0_clEvENKUlvE9_clEvEUlN3c104HalfEE_St5arrayIPcLm2EELi4E23TrivialOffsetCalculatorILi1EjESD_NS0_6memory15LoadWithoutCastENSE_16StoreWithoutCastEEEviT_T0_T2_T3_T4_T5_,@function
        .size           _ZN2at6native27unrolled_elementwise_kernelIZZZNS0_23logical_not_kernel_cudaERNS_18TensorIteratorBaseEENKUlvE0_clEvENKUlvE9_clEvEUlN3c104HalfEE_St5arrayIPcLm2EELi4E23TrivialOffsetCalculatorILi1EjESD_NS0_6memory15LoadWithoutCastENSE_16StoreWithoutCastEEEviT_T0_T2_T3_T4_T5_,(.L_x_23634 - _ZN2at6native27unrolled_elementwise_kernelIZZZNS0_23logical_not_kernel_cudaERNS_18TensorIteratorBaseEENKUlvE0_clEvENKUlvE9_clEvEUlN3c104HalfEE_St5arrayIPcLm2EELi4E23TrivialOffsetCalculatorILi1EjESD_NS0_6memory15LoadWithoutCastENSE_16StoreWithoutCastEEEviT_T0_T2_T3_T4_T5_)
        .other          _ZN2at6native27unrolled_elementwise_kernelIZZZNS0_23logical_not_kernel_cudaERNS_18TensorIteratorBaseEENKUlvE0_clEvENKUlvE9_clEvEUlN3c104HalfEE_St5arrayIPcLm2EELi4E23TrivialOffsetCalculatorILi1EjESD_NS0_6memory15LoadWithoutCastENSE_16StoreWithoutCastEEEviT_T0_T2_T3_T4_T5_,@"STO_CUDA_ENTRY STV_DEFAULT"
_ZN2at6native27unrolled_elementwise_kernelIZZZNS0_23logical_not_kernel_cudaERNS_18TensorIteratorBaseEENKUlvE0_clEvENKUlvE9_clEvEUlN3c104HalfEE_St5arrayIPcLm2EELi4E23TrivialOffsetCalculatorILi1EjESD_NS0_6memory15LoadWithoutCastENSE_16StoreWithoutCastEEEviT_T0_T2_T3_T4_T5_:
.text._ZN2at6native27unrolled_elementwise_kernelIZZZNS0_23logical_not_kernel_cudaERNS_18TensorIteratorBaseEENKUlvE0_clEvENKUlvE9_clEvEUlN3c104HalfEE_St5arrayIPcLm2EELi4E23TrivialOffsetCalculatorILi1EjESD_NS0_6memory15LoadWithoutCastENSE_16StoreWithoutCastEEEviT_T0_T2_T3_T4_T5_:
        /* <DEDUP_REMOVED lines=18> */
[----:B------:R-:W2:Y:S07]  /*0120*/  @!P0 LDG.E.U16 R6, desc[UR4][R16.64] ;  /* 0x0000000410068981 */ /* 0x000eae000c1e1500 */
[----:B------:R-:W0:Y:S01]  /*0130*/  @!P3 LDC.64 R8, c[0x0][0x220] ;  /* 0x00008800ff08bb82 */ /* 0x000e220000000a00 */
[----:B------:R-:W-:Y:S01]  /*0140*/  @!P3 IMAD R21, R0, 0x200, R15 ;  /* 0x000002000015b824 */ /* 0x000fe200078e020f */
[----:B------:R-:W-:Y:S01]  /*0150*/  @!P3 IADD3 R15, R15, 0x80, RZ ;  /* 0x000000800f0fb810 */ /* 0x000fe20007ffe0ff */
[----:B-1----:R-:W-:Y:S01]  /*0160*/  @!P1 IMAD.WIDE.U32 R12, R19, 0x2, R10 ;  /* 0x00000002130c9825 */ /* 0x002fe200078e000a */
[----:B------:R-:W-:-:S02]  /*0170*/  PRMT R11, RZ, 0x7610, R11 ;  /* 0x00007610ff0b7816 */ /* 0x000fc4000000000b */
[----:B------:R-:W-:Y:S02]  /*0180*/  PRMT R10, RZ, 0x7610, R10 ;  /* 0x00007610ff0a7816 */ /* 0x000fe4000000000a */
[----:B------:R-:W-:Y:S02]  /*0190*/  ISETP.GE.AND P2, PT, R15, R2, PT ;  /* 0x000000020f00720c */ /* 0x000fe40003f46270 */
[----:B------:R1:W3:Y:S11]  /*01a0*/  @!P1 LDG.E.U16 R11, desc[UR4][R12.64] ;  /* 0x000000040c0b9981 */ /* 0x0002f6000c1e1500 */
[----:B------:R-:W4:Y:S01]  /*01b0*/  @!P2 LDC.64 R18, c[0x0][0x220] ;  /* 0x00008800ff12ab82 */ /* 0x000f220000000a00 */
[----:B0-----:R-:W-:-:S05]  /*01c0*/  @!P3 IMAD.WIDE.U32 R20, R21, 0x2, R8 ;  /* 0x000000021514b825 */ /* 0x001fca00078e0008 */
[----:B------:R-:W3:Y:S01]  /*01d0*/  @!P3 LDG.E.U16 R10, desc[UR4][R20.64] ;  /* 0x00000004140ab981 */ /* 0x000ee2000c1e1500 */
[----:B------:R-:W-:-:S04]  /*01e0*/  @!P2 IMAD R9, R0, 0x200, R15 ;  /* 0x000002000009a824 */ /* 0x000fc800078e020f */
[----:B----4-:R-:W-:Y:S02]  /*01f0*/  @!P2 IMAD.WIDE.U32 R18, R9, 0x2, R18 ;  /* 0x000000020912a825 */ /* 0x010fe400078e0012 */
[----:B------:R-:W0:Y:S01]  /*0200*/  @!P0 LDC.64 R8, c[0x0][0x218] ;  /* 0x00008600ff088b82 */ /* 0x000e220000000a00 */
[----:B------:R-:W-:Y:S01]  /*0210*/  PRMT R14, RZ, 0x7610, R14 ;  /* 0x00007610ff0e7816 */ /* 0x000fe2000000000e */
[--C-:B-1----:R-:W-:Y:S02]  /*0220*/  @!P0 IMAD R13, R0, 0x200, R7.reuse ;  /* 0x00000200000d8824 */ /* 0x102fe400078e0207 */
[----:B------:R-:W-:-:S03]  /*0230*/  IMAD.MOV.U32 R15, RZ, RZ, R7 ;  /* 0x000000ffff0f7224 */ /* 0x000fc600078e0007 */
[----:B------:R1:W5:Y:S01]  /*0240*/  @!P2 LDG.E.U16 R14, desc[UR4][R18.64] ;  /* 0x00000004120ea981 */ /* 0x000362000c1e1500 */
[C---:B------:R-:W-:Y:S01]  /*0250*/  VIADD R23, R15.reuse, 0x80 ;  /* 0x000000800f177836 */ /* 0x040fe20000000000 */
[C---:B------:R-:W-:Y:S01]  /*0260*/  IADD3 R17, R15.reuse, 0x100, RZ ;  /* 0x000001000f117810 */ /* 0x040fe20007ffe0ff */
[----:B------:R-:W-:-:S03]  /*0270*/  VIADD R7, R15, 0x180 ;  /* 0x000001800f077836 */ /* 0x000fc60000000000 */
[-C--:B------:R-:W-:Y:S02]  /*0280*/  ISETP.GE.AND P4, PT, R23, R2.reuse, PT ;  /* 0x000000021700720c */ /* 0x080fe40003f86270 */
[----:B------:R-:W-:Y:S02]  /*0290*/  ISETP.GE.AND P3, PT, R17, R2, PT ;  /* 0x000000021100720c */ /* 0x000fe40003f66270 */
[----:B0-----:R-:W-:-:S05]  /*02a0*/  @!P0 IADD3 R8, P2, R13, R8, RZ ;  /* 0x000000080d088210 */ /* 0x001fca0007f5e0ff */
[----:B------:R-:W-:Y:S02]  /*02b0*/  @!P0 IMAD.X R9, RZ, RZ, R9, P2 ;  /* 0x000000ffff098224 */ /* 0x000fe400010e0609 */
[----:B------:R-:W-:-:S05]  /*02c0*/  @!P0 IMAD.MOV.U32 R15, RZ, RZ, R23 ;  /* 0x000000ffff0f8224 */ /* 0x000fca00078e0017 */
[-C--:B------:R-:W-:Y:S01]  /*02d0*/  ISETP.GE.AND P2, PT, R15, R2.reuse, PT ;  /* 0x000000020f00720c */ /* 0x080fe20003f46270 */
[----:B------:R-:W-:Y:S01]  /*02e0*/  BSSY B0, `(.L_x_17490) ;  /* 0x0000019000007945 */ /* 0x000fe20003800000 */
[----:B------:R-:W-:Y:S01]  /*02f0*/  ISETP.GE.AND P1, PT, R7, R2, PT ;  /* 0x000000020700720c */ /* 0x000fe20003f26270 */
[----:B--2---:R-:W-:-:S05]  /*0300*/  @!P0 HADD2.F32 R6, -RZ, R6.H0_H0 ;  /* 0x20000006ff068230 */ /* 0x004fca0000004100 */
[----:B------:R-:W-:-:S04]  /*0310*/  @!P0 FSETP.NEU.FTZ.AND P5, PT, R6, RZ, PT ;  /* 0x000000ff0600820b */ /* 0x000fc80003fbd000 */
[----:B------:R-:W-:-:S05]  /*0320*/  @!P0 SEL R5, RZ, 0x1, P5 ;  /* 0x00000001ff058807 */ /* 0x000fca0002800000 */
[----:B------:R1:W-:Y:S01]  /*0330*/  @!P0 STG.E.U8 desc[UR4][R8.64], R5 ;  /* 0x0000000508008986 */ /* 0x0003e2000c101104 */
[----:B---3--:R-:W-:-:S05]  /*0340*/  @!P4 HADD2.F32 R11, -RZ, R11.H0_H0 ;  /* 0x2000000bff0bc230 */ /* 0x008fca0000004100 */
[----:B------:R-:W-:Y:S01]  /*0350*/  @!P4 FSETP.NEU.FTZ.AND P5, PT, R11, RZ, PT ;  /* 0x000000ff0b00c20b */ /* 0x000fe20003fbd000 */
[----:B------:R-:W-:-:S03]  /*0360*/  @!P3 HADD2.F32 R10, -RZ, R10.H0_H0 ;  /* 0x2000000aff0ab230 */ /* 0x000fc60000004100 */
[----:B------:R-:W-:Y:S02]  /*0370*/  @!P4 SEL R3, RZ, 0x1, P5 ;  /* 0x00000001ff03c807 */ /* 0x000fe40002800000 */
[----:B------:R-:W-:-:S04]  /*0380*/  @!P3 FSETP.NEU.FTZ.AND P6, PT, R10, RZ, PT ;  /* 0x000000ff0a00b20b */ /* 0x000fc80003fdd000 */
[----:B------:R-:W-:Y:S01]  /*0390*/  @!P3 SEL R4, RZ, 0x1, P6 ;  /* 0x00000001ff04b807 */ /* 0x000fe20003000000 */
[----:B-1----:R-:W-:Y:S08]  /*03a0*/  @P2 BRA `(.L_x_17491) ;  /* 0x0000000000302947 */ /* 0x002ff00003800000 */
        /* <DEDUP_REMOVED lines=12> */
.L_x_17491:
[----:B------:R-:W-:Y:S05]  /*0470*/  BSYNC B0 ;  /* 0x0000000000007941 */ /* 0x000fea0003800000 */
.L_x_17490:
[----:B------:R-:W-:Y:S01]  /*0480*/  ISETP.GE.AND P0, PT, R15, R2, PT ;  /* 0x000000020f00720c */ /* 0x000fe20003f06270 */
[----:B-----5:R-:W-:-:S12]  /*0490*/  @!P1 HADD2.F32 R14, -RZ, R14.H0_H0 ;  /* 0x2000000eff0e9230 */ /* 0x020fd80000004100 */
[----:B------:R-:W-:Y:S05]  /*04a0*/  @P0 EXIT ;  /* 0x000000000000094d */ /* 0x000fea0003800000 */
[----:B------:R-:W-:Y:S01]  /*04b0*/  IMAD R0, R0, 0x200, R15 ;  /* 0x0000020000007824 */ /* 0x000fe200078e020f */
[----:B------:R-:W-:Y:S01]  /*04c0*/  ULDC.64 UR6, c[0x0][0x218] ;  /* 0x0000860000067ab9 */ /* 0x000fe20000000a00 */
[----:B------:R-:W-:-:S03]  /*04d0*/  @!P1 FSETP.NEU.FTZ.AND P0, PT, R14, RZ, PT ;  /* 0x000000ff0e00920b */ /* 0x000fc60003f1d000 */
[----:B------:R-:W-:Y:S02]  /*04e0*/  IADD3 R2, P2, R0, UR6, RZ ;  /* 0x0000000600027c10 */ /* 0x000fe4000ff5e0ff */
[----:B------:R-:W-:-:S03]  /*04f0*/  @!P1 SEL R5, RZ, 0x1, P0 ;  /* 0x00000001ff059807 */ /* 0x000fc60000000000 */
[----:B0-----:R-:W-:-:S05]  /*0500*/  IMAD.X R3, RZ, RZ, UR7, P2 ;  /* 0x00000007ff037e24 */ /* 0x001fca00090e06ff */
[----:B------:R-:W-:Y:S01]  /*0510*/  STG.E.U8 desc[UR4][R2.64], R5 ;  /* 0x0000000502007986 */ /* 0x000fe2000c101104 */
[----:B------:R-:W-:Y:S05]  /*0520*/  EXIT ;  /* 0x000000000000794d */ /* 0x000fea0003800000 */
.L_x_17492:
        /* <DEDUP_REMOVED lines=13> */
.L_x_23634:


//--------------------- .text._ZN2at6native29vectorized_elementwise_kernelILi2EZZZNS0_23logical_not_kernel_cudaERNS_18TensorIteratorBaseEENKUlvE0_clEvENKUlvE9_clEvEUlN3c104HalfEE_St5arrayIPcLm2EEEEviT0_T1_ --------------------------
	.section	.text._ZN2at6native29vectorized_elementwise_kernelILi2EZZZNS0_23logical_not_kernel_cudaERNS_18TensorIteratorBaseEENKUlvE0_clEvENKUlvE9_clEvEUlN3c104HalfEE_St5arrayIPcLm2EEEEviT0_T1_,"ax",@progbits
	.align	128
        .global         _ZN2at6native29vectorized_elementwise_kernelILi2EZZZNS0_23logical_not_kernel_cudaERNS_18TensorIteratorBaseEENKUlvE0_clEvENKUlvE9_clEvEUlN3c104HalfEE_St5arrayIPcLm2EEEEviT0_T1_
        .type           _ZN2at6native29vectorized_elementwise_kernelILi2EZZZNS0_23logical_not_kernel_cudaERNS_18TensorIteratorBaseEENKUlvE0_clEvENKUlvE9_clEvEUlN3c104HalfEE_St5arrayIPcLm2EEEEviT0_T1_,@function
        .size           _ZN2at6native29vectorized_elementwise_kernelILi2EZZZNS0_23logical_not_kernel_cudaERNS_18TensorIteratorBaseEENKUlvE0_clEvENKUlvE9_clEvEUlN3c104HalfEE_St5arrayIPcLm2EEEEviT0_T1_,(.L_x_23635 - _ZN2at6native29vectorized_elementwise_kernelILi2EZZZNS0_23logical_not_kernel_cudaERNS_18TensorIteratorBaseEENKUlvE0_clEvENKUlvE9_clEvEUlN3c104HalfEE_St5arrayIPcLm2EEEEviT0_T1_)
        .other          _ZN2at6native29vectorized_elementwise_kernelILi2EZZZNS0_23logical_not_kernel_cudaERNS_18TensorIteratorBaseEENKUlvE0_clEvENKUlvE9_clEvEUlN3c104HalfEE_St5arrayIPcLm2EEEEviT0_T1_,@"STO_CUDA_ENTRY STV_DEFAULT"
_ZN2at6native29vectorized_elementwise_kernelILi2EZZZNS0_23logical_not_kernel_cudaERNS_18TensorIteratorBaseEENKUlvE0_clEvENKUlvE9_clEvEUlN3c104HalfEE_St5arrayIPcLm2EEEEviT0_T1_:
.text._ZN2at6native29vectorized_elementwise_kernelILi2EZZZNS0_23logical_not_kernel_cudaERNS_18TensorIteratorBaseEENKUlvE0_clEvENKUlvE9_clEvEUlN3c104HalfEE_St5arrayIPcLm2EEEEviT0_T1_:
        /* <DEDUP_REMOVED lines=23> */
[----:B------:R-:W-:Y:S01]  /*0170*/  FSETP.NEU.FTZ.AND P6, PT, R0, RZ, PT ;  /* 0x000000ff0000720b */ /* 0x000fe20003fdd000 */
[----:B------:R-:W-:Y:S01]  /*0180*/  HADD2.F32 R0, -RZ, R8.H1_H1 ;  /* 0x30000008ff007230 */ /* 0x000fe20000004100 */
[----:B------:R-:W-:Y:S01]  /*0190*/  FSETP.NEU.FTZ.AND P5, PT, R6, RZ, PT ;  /* 0x000000ff0600720b */ /* 0x000fe20003fbd000 */
[--C-:B----4-:R-:W-:Y:S01]  /*01a0*/  HADD2.F32 R6, -RZ, R9.reuse.H0_H0 ;  /* 0x20000009ff067230 */ /* 0x110fe20000004100 */
[----:B------:R-:W-:Y:S01]  /*01b0*/  FSETP.NEU.FTZ.AND P4, PT, R7, RZ, PT ;  /* 0x000000ff0700720b */ /* 0x000fe20003f9d000 */
[----:B0-----:R-:W-:Y:S01]  /*01c0*/  HADD2.F32 R4, -RZ, R9.H1_H1 ;  /* 0x30000009ff047230 */ /* 0x001fe20000004100 */
[----:B------:R-:W-:Y:S01]  /*01d0*/  FSETP.NEU.FTZ.AND P3, PT, R0, RZ, PT ;  /* 0x000000ff0000720b */ /* 0x000fe20003f7d000 */
[--C-:B-----5:R-:W-:Y:S01]  /*01e0*/  HADD2.F32 R7, -RZ, R10.reuse.H0_H0 ;  /* 0x2000000aff077230 */ /* 0x120fe20000004100 */
[----:B------:R-:W-:Y:S01]  /*01f0*/  SEL R0, RZ, 0x1, P6 ;  /* 0x00000001ff007807 */ /* 0x000fe20003000000 */
[----:B------:R-:W-:Y:S01]  /*0200*/  HADD2.F32 R5, -RZ, R10.H1_H1 ;  /* 0x3000000aff057230 */ /* 0x000fe20000004100 */
[----:B------:R-:W-:-:S02]  /*0210*/  FSETP.NEU.FTZ.AND P2, PT, R6, RZ, PT ;  /* 0x000000ff0600720b */ /* 0x000fc40003f5d000 */
[----:B------:R-:W-:Y:S02]  /*0220*/  FSETP.NEU.FTZ.AND P1, PT, R4, RZ, PT ;  /* 0x000000ff0400720b */ /* 0x000fe40003f3d000 */
        /* <DEDUP_REMOVED lines=18> */
.L_x_17493:
        /* <DEDUP_REMOVED lines=69> */
[----:B------:R-:W-:Y:S04]  /*07a0*/  BSSY B0, `(.L_x_17494) ;  /* 0x0000053000007945 */ /* 0x000fe80003800000 */
[----:B------:R-:W-:Y:S01]  /*07b0*/  BSSY B1, `(.L_x_17495) ;  /* 0x000004a000017945 */ /* 0x000fe20003800000 */
[----:B--2---:R-:W-:-:S05]  /*07c0*/  @!P0 HADD2.F32 R20, -RZ, R20.H0_H0 ;  /* 0x20000014ff148230 */ /* 0x004fca0000004100 */
[----:B------:R-:W-:-:S04]  /*07d0*/  @!P0 FSETP.NEU.FTZ.AND P3, PT, R20, RZ, PT ;  /* 0x000000ff1400820b */ /* 0x000fc80003f7d000 */
[----:B------:R-:W-:Y:S02]  /*07e0*/  @!P0 SEL R11, RZ, 0x1, P3 ;  /* 0x00000001ff0b8807 */ /* 0x000fe40001800000 */
[-C--:B------:R-:W-:Y:S01]  /*07f0*/  ISETP.GE.AND P3, PT, R15, R2.reuse, PT ;  /* 0x000000020f00720c */ /* 0x080fe20003f66270 */
[----:B------:R-:W-:Y:S02]  /*0800*/  VIADD R15, R3, 0x300 ;  /* 0x00000300030f7836 */ /* 0x000fe40000000000 */
[----:B------:R0:W-:Y:S03]  /*0810*/  @!P0 STG.E.U8 desc[UR4][R12.64], R11 ;  /* 0x0000000b0c008986 */ /* 0x0001e6000c101104 */
[----:B------:R-:W-:Y:S01]  /*0820*/  ISETP.GE.AND P4, PT, R15, R2, PT ;  /* 0x000000020f00720c */ /* 0x000fe20003f86270 */
[----:B------:R-:W-:Y:S02]  /*0830*/  VIADD R15, R3, 0x380 ;  /* 0x00000380030f7836 */ /* 0x000fe40000000000 */
[----:B------:R-:W-:-:S02]  /*0840*/  @!P0 IMAD.MOV.U32 R3, RZ, RZ, R17 ;  /* 0x000000ffff038224 */ /* 0x000fc400078e0011 */
[----:B-----5:R-:W-:-:S05]  /*0850*/  @!P5 HADD2.F32 R21, -RZ, R21.H0_H0 ;  /* 0x20000015ff15d230 */ /* 0x020fca0000004100 */
[----:B------:R-:W-:-:S04]  /*0860*/  @!P5 FSETP.NEU.FTZ.AND P6, PT, R21, RZ, PT ;  /* 0x000000ff1500d20b */ /* 0x000fc80003fdd000 */
[----:B------:R-:W-:Y:S02]  /*0870*/  @!P5 SEL R4, RZ, 0x1, P6 ;  /* 0x00000001ff04d807 */ /* 0x000fe40003000000 */
[-C--:B------:R-:W-:Y:S01]  /*0880*/  ISETP.GE.AND P5, PT, R17, R2.reuse, PT ;  /* 0x000000021100720c */ /* 0x080fe20003fa6270 */
[----:B------:R-:W-:Y:S01]  /*0890*/  @!P1 HADD2.F32 R24, -RZ, R24.H0_H0 ;  /* 0x20000018ff189230 */ /* 0x000fe20000004100 */
[----:B------:R-:W-:-:S04]  /*08a0*/  ISETP.GE.AND P6, PT, R15, R2, PT ;  /* 0x000000020f00720c */ /* 0x000fc80003fc6270 */
[----:B------:R-:W-:-:S04]  /*08b0*/  @!P1 FSETP.NEU.FTZ.AND P0, PT, R24, RZ, PT ;  /* 0x000000ff1800920b */ /* 0x000fc80003f1d000 */
[----:B------:R-:W-:Y:S01]  /*08c0*/  @!P1 SEL R5, RZ, 0x1, P0 ;  /* 0x00000001ff059807 */ /* 0x000fe20000000000 */
[----:B----4-:R-:W-:-:S05]  /*08d0*/  @!P3 HADD2.F32 R26, -RZ, R26.H0_H0 ;  /* 0x2000001aff1ab230 */ /* 0x010fca0000004100 */
[----:B------:R-:W-:Y:S01]  /*08e0*/  @!P3 FSETP.NEU.FTZ.AND P0, PT, R26, RZ, PT ;  /* 0x000000ff1a00b20b */ /* 0x000fe20003f1d000 */
[----:B------:R-:W-:-:S03]  /*08f0*/  @!P2 HADD2.F32 R25, -RZ, R25.H0_H0 ;  /* 0x20000019ff19a230 */ /* 0x000fc60000004100 */
[----:B------:R-:W-:Y:S02]  /*0900*/  @!P3 SEL R7, RZ, 0x1, P0 ;  /* 0x00000001ff07b807 */ /* 0x000fe40000000000 */
[----:B------:R-:W-:Y:S02]  /*0910*/  ISETP.GE.AND P3, PT, R3, R2, PT ;  /* 0x000000020300720c */ /* 0x000fe40003f66270 */
[----:B------:R-:W-:-:S04]  /*0920*/  @!P2 FSETP.NEU.FTZ.AND P1, PT, R25, RZ, PT ;  /* 0x000000ff1900a20b */ /* 0x000fc80003f3d000 */
[----:B------:R-:W-:Y:S01]  /*0930*/  @!P2 SEL R6, RZ, 0x1, P1 ;  /* 0x00000001ff06a807 */ /* 0x000fe20000800000 */
[----:B------:R-:W-:Y:S02]  /*0940*/  @!P6 HADD2.F32 R27, -RZ, R27.H0_H0 ;  /* 0x2000001bff1be230 */ /* 0x000fe40000004100 */
[----:B---3--:R-:W-:Y:S02]  /*0950*/  @!P5 HADD2.F32 R23, -RZ, R23.H0_H0 ;  /* 0x20000017ff17d230 */ /* 0x008fe40000004100 */
[----:B------:R-:W-:-:S03]  /*0960*/  @!P4 HADD2.F32 R22, -RZ, R22.H0_H0 ;  /* 0x20000016ff16c230 */ /* 0x000fc60000004100 */
        /* <DEDUP_REMOVED lines=21> */
.L_x_17496:
        /* <DEDUP_REMOVED lines=8> */
.L_x_17497:
        /* <DEDUP_REMOVED lines=8> */
.L_x_17498:
        /* <DEDUP_REMOVED lines=9> */
.L_x_17499:
[----:B------:R-:W-:Y:S05]  /*0c50*/  BSYNC B1 ;  /* 0x0000000000017941 */ /* 0x000fea0003800000 */
.L_x_17495:
[----:B------:R-:W-:-:S13]  /*0c60*/  ISETP.GE.AND P0, PT, R3, R2, PT ;  /* 0x000000020300720c */ /* 0x000fda0003f06270 */
[----:B--2---:R-:W2:Y:S01]  /*0c70*/  @!P0 LDC.64 R6, c[0x0][0x218] ;  /* 0x00008600ff068b82 */ /* 0x004ea20000000a00 */
[----:B-1----:R-:W-:Y:S02]  /*0c80*/  @!P0 IMAD.IADD R5, R0, 0x1, R3 ;  /* 0x0000000100058824 */ /* 0x002fe400078e0203 */
[----:B------:R-:W-:-:S03]  /*0c90*/  @!P0 VIADD R3, R3, 0x80 ;  /* 0x0000008003038836 */ /* 0x000fc60000000000 */
[----:B--2---:R-:W-:-:S05]  /*0ca0*/  @!P0 IADD3 R4, P1, R5, R6, RZ ;  /* 0x0000000605048210 */ /* 0x004fca0007f3e0ff */
[----:B------:R-:W-:-:S05]  /*0cb0*/  @!P0 IMAD.X R5, RZ, RZ, R7, P1 ;  /* 0x000000ffff058224 */ /* 0x000fca00008e0607 */
[----:B------:R2:W-:Y:S03]  /*0cc0*/  @!P0 STG.E.U8 desc[UR4][R4.64], R9 ;  /* 0x0000000904008986 */ /* 0x0005e6000c101104 */
.L_x_17500:
[----:B------:R-:W-:Y:S05]  /*0cd0*/  BSYNC B0 ;  /* 0x0000000000007941 */ /* 0x000fea0003800000 */
.L_x_17494:
        /* <DEDUP_REMOVED lines=9> */
.L_x_17501:
        /* <DEDUP_REMOVED lines=9> */
.L_x_23635:


//--------------------- .text._ZN2at6native29vectorized_elementwise_kernelILi4EZZZNS0_23logical_not_kernel_cudaERNS_18TensorIteratorBaseEENKUlvE0_clEvENKUlvE9_clEvEUlN3c104HalfEE_St5arrayIPcLm2EEEEviT0_T1_ --------------------------
	.section	.text._ZN2at6native29vectorized_elementwise_kernelILi4EZZZNS0_23logical_not_kernel_cudaERNS_18TensorIteratorBaseEENKUlvE0_clEvENKUlvE9_clEvEUlN3c104HalfEE_St5arrayIPcLm2EEEEviT0_T1_,"ax",@progbits
	.align	128
        .global         _ZN2at6native29vectorized_elementwise_kernelILi4EZZZNS0_23logical_not_kernel_cudaERNS_18TensorIteratorBaseEENKUlvE0_clEvENKUlvE9_clEvEUlN3c104HalfEE_St5arrayIPcLm2EEEEviT0_T1_
        .type           _ZN2at6native29vectorized_elementwise_kernelILi4EZZZNS0_23logical_not_kernel_cudaERNS_18TensorIteratorBaseEENKUlvE0_clEvENKUlvE9_clEvEUlN3c104HalfEE_St5arrayIPcLm2EEEEviT0_T1_,@function
        .size           _ZN2at6native29vectorized_elementwise_kernelILi4EZZZNS0_23logical_not_kernel_cudaERNS_18TensorIteratorBaseEENKUlvE0_clEvENKUlvE9_clEvEUlN3c104HalfEE_St5arrayIPcLm2EEEEviT0_T1_,(.L_x_23636 - _ZN2at6native29vectorized_elementwise_kernelILi4EZZZNS0_23logical_not_kernel_cudaERNS_18TensorIteratorBaseEENKUlvE0_clEvENKUlvE9_clEvEUlN3c104HalfEE_St5arrayIPcLm2EEEEviT0_T1_)
        .other          _ZN2at6native29vectorized_elementwise_kernelILi4EZZZNS0_23logical_not_kernel_cudaERNS_18TensorIteratorBaseEENKUlvE0_clEvENKUlvE9_clEvEUlN3c104HalfEE_St5arrayIPcLm2EEEEviT0_T1_,@"STO_CUDA_ENTRY STV_DEFAULT"
_ZN2at6native29vectorized_elementwise_kernelILi4EZZZNS0_23logical_not_kernel_cudaERNS_18TensorIteratorBaseEENKUlvE0_clEvENKUlvE9_clEvEUlN3c104HalfEE_St5arrayIPcLm2EEEEviT0_T1_:
.text._ZN2at6native29vectorized_elementwise_kernelILi4EZZZNS0_23logical_not_kernel_cudaERNS_18TensorIteratorBaseEENKUlvE0_clEvENKUlvE9_clEvEUlN3c104HalfEE_St5arrayIPcLm2EEEEviT0_T1_:
        /* <DEDUP_REMOVED lines=15> */
[----:B--2---:R-:W-:Y:S02]  /*00f0*/  HADD2.F32 R9, -RZ, R11.H0_H0 ;  /* 0x2000000bff097230 */ /* 0x004fe40000004100 */
[--C-:B------:R-:W-:Y:S02]  /*0100*/  HADD2.F32 R3, -RZ, R10.reuse.H0_H0 ;  /* 0x2000000aff037230 */ /* 0x100fe40000004100 */
[----:B------:R-:W-:Y:S01]  /*0110*/  HADD2.F32 R8, -RZ, R10.H1_H1 ;  /* 0x3000000aff087230 */ /* 0x000fe20000004100 */
[----:B------:R-:W-:Y:S01]  /*0120*/  FSETP.NEU.FTZ.AND P0, PT, R9, RZ, PT ;  /* 0x000000ff0900720b */ /* 0x000fe20003f1d000 */
[--C-:B---3--:R-:W-:Y:S01]  /*0130*/  HADD2.F32 R10, -RZ, R4.reuse.H0_H0 ;  /* 0x20000004ff0a7230 */ /* 0x108fe20000004100 */
[----:B------:R-:W-:Y:S01]  /*0140*/  FSETP.NEU.FTZ.AND P1, PT, R3, RZ, PT ;  /* 0x000000ff0300720b */ /* 0x000fe20003f3d000 */
[----:B------:R-:W-:Y:S01]  /*0150*/  HADD2.F32 R9, -RZ, R4.H1_H1 ;  /* 0x30000004ff097230 */ /* 0x000fe20000004100 */
[----:B------:R-:W-:Y:S01]  /*0160*/  FSETP.NEU.FTZ.AND P2, PT, R8, RZ, PT ;  /* 0x000000ff0800720b */ /* 0x000fe20003f5d000 */
[----:B------:R-:W-:Y:S01]  /*0170*/  HADD2.F32 R6, -RZ, R5.H0_H0 ;  /* 0x20000005ff067230 */ /* 0x000fe20000004100 */
[----:B------:R-:W-:Y:S01]  /*0180*/  SEL R3, RZ, 0x1, P1 ;  /* 0x00000001ff037807 */ /* 0x000fe20000800000 */
[----:B------:R-:W-:Y:S01]  /*0190*/  HADD2.F32 R8, -RZ, R11.H1_H1 ;  /* 0x3000000bff087230 */ /* 0x000fe20000004100 */
[----:B------:R-:W-:Y:S01]  /*01a0*/  SEL R4, RZ, 0x1, P2 ;  /* 0x00000001ff047807 */ /* 0x000fe20001000000 */
[----:B------:R-:W-:Y:S01]  /*01b0*/  HADD2.F32 R5, -RZ, R5.H1_H1 ;  /* 0x30000005ff057230 */ /* 0x000fe20000004100 */
[----:B------:R-:W-:-:S02]  /*01c0*/  FSETP.NEU.FTZ.AND P3, PT, R10, RZ, PT ;  /* 0x000000ff0a00720b */ /* 0x000fc40003f7d000 */
[----:B------:R-:W-:Y:S02]  /*01d0*/  FSETP.NEU.FTZ.AND P2, PT, R9, RZ, PT ;  /* 0x000000ff0900720b */ /* 0x000fe40003f5d000 */
[----:B------:R-:W-:Y:S02]  /*01e0*/  PRMT R7, R4, 0x7604, R3 ;  /* 0x0000760404077816 */ /* 0x000fe40000000003 */
[----:B------:R-:W-:Y:S02]  /*01f0*/  SEL R3, RZ, 0x1, P3 ;  /* 0x00000001ff037807 */ /* 0x000fe40001800000 */
[----:B------:R-:W-:Y:S02]  /*0200*/  SEL R4, RZ, 0x1, P2 ;  /* 0x00000001ff047807 */ /* 0x000fe40001000000 */
[----:B------:R-:W-:Y:S02]  /*0210*/  FSETP.NEU.FTZ.AND P2, PT, R6, RZ, PT ;  /* 0x000000ff0600720b */ /* 0x000fe40003f5d000 */
[----:B------:R-:W-:-:S02]  /*0220*/  PRMT R6, R4, 0x7604, R3 ;  /* 0x0000760404067816 */ /* 0x000fc40000000003 */
[----:B------:R-:W-:Y:S02]  /*0230*/  IADD3 R4, P3, R0, UR6, RZ ;  /* 0x0000000600047c10 */ /* 0x000fe4000ff7e0ff */
[----:B------:R-:W-:Y:S02]  /*0240*/  SEL R0, RZ, 0x1, P0 ;  /* 0x00000001ff007807 */ /* 0x000fe40000000000 */
[----:B------:R-:W-:Y:S02]  /*0250*/  SEL R3, RZ, 0x1, P2 ;  /* 0x00000001ff037807 */ /* 0x000fe40001000000 */
[----:B------:R-:W-:Y:S02]  /*0260*/  FSETP.NEU.FTZ.AND P1, PT, R8, RZ, PT ;  /* 0x000000ff0800720b */ /* 0x000fe40003f3d000 */
[----:B------:R-:W-:Y:S01]  /*0270*/  FSETP.NEU.FTZ.AND P0, PT, R5, RZ, PT ;  /* 0x000000ff0500720b */ /* 0x000fe20003f1d000 */
[----:B------:R-:W-:Y:S01]  /*0280*/  IMAD.X R5, RZ, RZ, UR7, P3 ;  /* 0x00000007ff057e24 */ /* 0x000fe200098e06ff */
[----:B------:R-:W-:-:S02]  /*0290*/  PRMT R7, R0, 0x7054, R7 ;  /* 0x0000705400077816 */ /* 0x000fc40000000007 */
[----:B------:R-:W-:Y:S01]  /*02a0*/  PRMT R9, R3, 0x7054, R6 ;  /* 0x0000705403097816 */ /* 0x000fe20000000006 */
[----:B------:R-:W-:Y:S01]  /*02b0*/  IMAD.WIDE R2, R2, 0x4, R4 ;  /* 0x0000000402027825 */ /* 0x000fe200078e0204 */
[----:B------:R-:W-:Y:S02]  /*02c0*/  SEL R0, RZ, 0x1, P1 ;  /* 0x00000001ff007807 */ /* 0x000fe40000800000 */
[----:B------:R-:W-:Y:S02]  /*02d0*/  SEL R6, RZ, 0x1, P0 ;  /* 0x00000001ff067807 */ /* 0x000fe40000000000 */
[----:B------:R-:W-:Y:S02]  /*02e0*/  PRMT R7, R0, 0x654, R7 ;  /* 0x0000065400077816 */ /* 0x000fe40000000007 */
[----:B------:R-:W-:-:S03]  /*02f0*/  PRMT R9, R6, 0x654, R9 ;  /* 0x0000065406097816 */ /* 0x000fc60000000009 */
[----:B------:R-:W-:Y:S04]  /*0300*/  STG.E desc[UR4][R2.64], R7 ;  /* 0x0000000702007986 */ /* 0x000fe8000c101904 */
[----:B------:R-:W-:Y:S01]  /*0310*/  STG.E desc[UR4][R2.64+0x200], R9 ;  /* 0x0002000902007986 */ /* 0x000fe2000c101904 */
[----:B------:R-:W-:Y:S05]  /*0320*/  EXIT ;  /* 0x000000000000794d */ /* 0x000fea0003800000 */
.L_x_17502:
        /* <DEDUP_REMOVED lines=119> */
.L_x_17505:
        /* <DEDUP_REMOVED lines=8> */
.L_x_17506:
        /* <DEDUP_REMOVED lines=8> */
.L_x_17507:
        /* <DEDUP_REMOVED lines=9> */
.L_x_17508:
[----:B------:R-:W-:Y:S05]  /*0c30*/  BSYNC B1 ;  /* 0x0000000000017941 */ /* 0x000fea0003800000 */
.L_x_17504:
[----:B------:R-:W-:-:S13]  /*0c40*/  ISETP.GE.AND P0, PT, R3, R2, PT ;  /* 0x000000020300720c */ /* 0x000fda0003f06270 */
[----:B--2---:R-:W2:Y:S01]  /*0c50*/  @!P0 LDC.64 R6, c[0x0][0x218] ;  /* 0x00008600ff068b82 */ /* 0x004ea20000000a00 */
[----:B-1----:R-:W-:Y:S02]  /*0c60*/  @!P0 IMAD.IADD R5, R0, 0x1, R3 ;  /* 0x0000000100058824 */ /* 0x002fe400078e0203 */
[----:B------:R-:W-:-:S03]  /*0c70*/  @!P0 VIADD R3, R3, 0x80 ;  /* 0x0000008003038836 */ /* 0x000fc60000000000 */
[----:B--2---:R-:W-:-:S05]  /*0c80*/  @!P0 IADD3 R4, P1, R5, R6, RZ ;  /* 0x0000000605048210 */ /* 0x004fca0007f3e0ff */
[----:B------:R-:W-:-:S05]  /*0c90*/  @!P0 IMAD.X R5, RZ, RZ, R7, P1 ;  /* 0x000000ffff058224 */ /* 0x000fca00008e0607 */
[----:B------:R2:W-:Y:S03]  /*0ca0*/  @!P0 STG.E.U8 desc[UR4][R4.64], R9 ;  /* 0x0000000904008986 */ /* 0x0005e6000c101104 */
.L_x_17509:
[----:B------:R-:W-:Y:S05]  /*0cb0*/  BSYNC B0 ;  /* 0x0000000000007941 */ /* 0x000fea0003800000 */
.L_x_17503:
        /* <DEDUP_REMOVED lines=9> */
.L_x_17510:
        /* <DEDUP_REMOVED lines=11> */
.L_x_23636:


//--------------------- .text._ZN2at6native29vectorized_elementwise_kernelILi8EZZZNS0_23logical_not_kernel_cudaERNS_18TensorIteratorBaseEENKUlvE0_clEvENKUlvE9_clEvEUlN3c104HalfEE_St5arrayIPcLm2EEEEviT0_T1_ --------------------------
	.section	.text._ZN2at6native29vectorized_elementwise_kernelILi8EZZZNS0_23logical_not_kernel_cudaERNS_18TensorIteratorBaseEENKUlvE0_clEvENKUlvE9_clEvEUlN3c104HalfEE_St5arrayIPcLm2EEEEviT0_T1_,"ax",@progbits
	.align	128
        .global         _ZN2at6native29vectorized_elementwise_kernelILi8EZZZNS0_23logical_not_kernel_cudaERNS_18TensorIteratorBaseEENKUlvE0_clEvENKUlvE9_clEvEUlN3c104HalfEE_St5arrayIPcLm2EEEEviT0_T1_
        .type           _ZN2at6native29vectorized_elementwise_kernelILi8EZZZNS0_23logical_not_kernel_cudaERNS_18TensorIteratorBaseEENKUlvE0_clEvENKUlvE9_clEvEUlN3c104HalfEE_St5arrayIPcLm2EEEEviT0_T1_,@function
        .size           _ZN2at6native29vectorized_elementwise_kernelILi8EZZZNS0_23logical_not_kernel_cudaERNS_18TensorIteratorBaseEENKUlvE0_clEvENKUlvE9_clEvEUlN3c104HalfEE_St5arrayIPcLm2EEEEviT0_T1_,(.L_x_23637 - _ZN2at6native29vectorized_elementwise_kernelILi8EZZZNS0_23logical_not_kernel_cudaERNS_18TensorIteratorBaseEENKUlvE0_clEvENKUlvE9_clEvEUlN3c104HalfEE_St5arrayIPcLm2EEEEviT0_T1_)
        .other          _ZN2at6native29vectorized_elementwise_kernelILi8EZZZNS0_23logical_not_kernel_cudaERNS_18TensorIteratorBaseEENKUlvE0_clEvENKUlvE9_clEvEUlN3c104HalfEE_St5arrayIPcLm2EEEEviT0_T1_,@"STO_CUDA_ENTRY STV_DEFAULT"
_ZN2at6native29vectorized_elementwise_kernelILi8EZZZNS0_23logical_not_kernel_cudaERNS_18TensorIteratorBaseEENKUlvE0_clEvENKUlvE9_clEvEUlN3c104HalfEE_St5arrayIPcLm2EEEEviT0_T1_:
.text._ZN2at6native29vectorized_elementwise_kernelILi8EZZZNS0_23logical_not_kernel_cudaERNS_18TensorIteratorBaseEENKUlvE0_clEvENKUlvE9_clEvEUlN3c104HalfEE_St5arrayIPcLm2EEEEviT0_T1_:
        /* <DEDUP_REMOVED lines=14> */
[--C-:B--2---:R-:W-:Y:S02]  /*00e0*/  HADD2.F32 R11, -RZ, R7.reuse.H0_H0 ;  /* 0x20000007ff0b7230 */ /* 0x104fe40000004100 */
[----:B------:R-:W-:Y:S02]  /*00f0*/  HADD2.F32 R12, -RZ, R7.H1_H1 ;  /* 0x30000007ff0c7230 */ /* 0x000fe40000004100 */
[--C-:B------:R-:W-:Y:S01]  /*0100*/  HADD2.F32 R9, -RZ, R6.reuse.H0_H0 ;  /* 0x20000006ff097230 */ /* 0x100fe20000004100 */
[----:B------:R-:W-:Y:S01]  /*0110*/  FSETP.NEU.FTZ.AND P6, PT, R11, RZ, PT ;  /* 0x000000ff0b00720b */ /* 0x000fe20003fdd000 */
[----:B------:R-:W-:Y:S01]  /*0120*/  HADD2.F32 R10, -RZ, R6.H1_H1 ;  /* 0x30000006ff0a7230 */ /* 0x000fe20000004100 */
[----:B------:R-:W-:Y:S01]  /*0130*/  FSETP.NEU.FTZ.AND P0, PT, R12, RZ, PT ;  /* 0x000000ff0c00720b */ /* 0x000fe20003f1d000 */
[--C-:B------:R-:W-:Y:S01]  /*0140*/  HADD2.F32 R8, -RZ, R5.reuse.H1_H1 ;  /* 0x30000005ff087230 */ /* 0x100fe20000004100 */
[----:B------:R-:W-:Y:S01]  /*0150*/  FSETP.NEU.FTZ.AND P3, PT, R9, RZ, PT ;  /* 0x000000ff0900720b */ /* 0x000fe20003f7d000 */
[--C-:B------:R-:W-:Y:S01]  /*0160*/  HADD2.F32 R6, -RZ, R4.reuse.H1_H1 ;  /* 0x30000004ff067230 */ /* 0x100fe20000004100 */
[----:B------:R-:W-:Y:S01]  /*0170*/  FSETP.NEU.FTZ.AND P4, PT, R10, RZ, PT ;  /* 0x000000ff0a00720b */ /* 0x000fe20003f9d000 */
[----:B------:R-:W-:Y:S01]  /*0180*/  HADD2.F32 R7, -RZ, R5.H0_H0 ;  /* 0x20000005ff077230 */ /* 0x000fe20000004100 */
[----:B------:R-:W-:Y:S01]  /*0190*/  FSETP.NEU.FTZ.AND P2, PT, R8, RZ, PT ;  /* 0x000000ff0800720b */ /* 0x000fe20003f5d000 */
[----:B------:R-:W-:Y:S01]  /*01a0*/  HADD2.F32 R3, -RZ, R4.H0_H0 ;  /* 0x20000004ff037230 */ /* 0x000fe20000004100 */
[----:B------:R-:W-:-:S02]  /*01b0*/  IADD3 R4, P5, R0, UR6, RZ ;  /* 0x0000000600047c10 */ /* 0x000fc4000ffbe0ff */
[----:B------:R-:W-:Y:S02]  /*01c0*/  SEL R0, RZ, 0x1, P6 ;  /* 0x00000001ff007807 */ /* 0x000fe40003000000 */
[----:B------:R-:W-:Y:S01]  /*01d0*/  FSETP.NEU.FTZ.AND P6, PT, R6, RZ, PT ;  /* 0x000000ff0600720b */ /* 0x000fe20003fdd000 */
[----:B------:R-:W-:Y:S01]  /*01e0*/  IMAD.X R5, RZ, RZ, UR7, P5 ;  /* 0x00000007ff057e24 */ /* 0x000fe2000a8e06ff */
[----:B------:R-:W-:Y:S02]  /*01f0*/  FSETP.NEU.FTZ.AND P1, PT, R7, RZ, PT ;  /* 0x000000ff0700720b */ /* 0x000fe40003f3d000 */
[----:B------:R-:W-:Y:S01]  /*0200*/  SEL R7, RZ, 0xffffffff, P0 ;  /* 0xffffffffff077807 */ /* 0x000fe20000000000 */
[----:B------:R-:W-:Y:S01]  /*0210*/  IMAD.WIDE R4, R2, 0x8, R4 ;  /* 0x0000000802047825 */ /* 0x000fe200078e0204 */
[----:B------:R-:W-:Y:S02]  /*0220*/  SEL R6, RZ, 0xffffffff, P4 ;  /* 0xffffffffff067807 */ /* 0x000fe40002000000 */
[----:B------:R-:W-:Y:S01]  /*0230*/  SEL R9, RZ, 0xffffffff, P2 ;  /* 0xffffffffff097807 */ /* 0x000fe20001000000 */
[----:B------:R-:W-:Y:S01]  /*0240*/  IMAD.SHL.U32 R7, R7, 0x100, RZ ;  /* 0x0000010007077824 */ /* 0x000fe200078e00ff */
[----:B------:R-:W-:Y:S01]  /*0250*/  SEL R11, RZ, 0xffffffff, P6 ;  /* 0xffffffffff0b7807 */ /* 0x000fe20003000000 */
[----:B------:R-:W-:Y:S01]  /*0260*/  IMAD.SHL.U32 R6, R6, 0x100, RZ ;  /* 0x0000010006067824 */ /* 0x000fe200078e00ff */
[----:B------:R-:W-:Y:S01]  /*0270*/  FSETP.NEU.FTZ.AND P0, PT, R3, RZ, PT ;  /* 0x000000ff0300720b */ /* 0x000fe20003f1d000 */
[----:B------:R-:W-:Y:S01]  /*0280*/  IMAD.SHL.U32 R9, R9, 0x100, RZ ;  /* 0x0000010009097824 */ /* 0x000fe200078e00ff */
[----:B------:R-:W-:Y:S01]  /*0290*/  SEL R3, RZ, 0x1, P3 ;  /* 0x00000001ff037807 */ /* 0x000fe20001800000 */
[----:B------:R-:W-:Y:S01]  /*02a0*/  IMAD.SHL.U32 R11, R11, 0x100, RZ ;  /* 0x000001000b0b7824 */ /* 0x000fe200078e00ff */
[----:B------:R-:W-:-:S02]  /*02b0*/  SEL R8, RZ, 0x1, P1 ;  /* 0x00000001ff087807 */ /* 0x000fc40000800000 */
[----:B------:R-:W-:Y:S02]  /*02c0*/  SEL R10, RZ, 0x1, P0 ;  /* 0x00000001ff0a7807 */ /* 0x000fe40000000000 */
        /* <DEDUP_REMOVED lines=8> */
.L_x_17511:
        /* <DEDUP_REMOVED lines=119> */
.L_x_17514:
        /* <DEDUP_REMOVED lines=8> */
.L_x_17515:
        /* <DEDUP_REMOVED lines=8> */
.L_x_17516:
        /* <DEDUP_REMOVED lines=9> */
.L_x_17517:
[----:B------:R-:W-:Y:S05]  /*0c50*/  BSYNC B1 ;  /* 0x0000000000017941 */ /* 0x000fea0003800000 */
.L_x_17513:
[----:B------:R-:W-:-:S13]  /*0c60*/  ISETP.GE.AND P0, PT, R3, R2, PT ;  /* 0x000000020300720c */ /* 0x000fda0003f06270 */
[----:B--2---:R-:W2:Y:S01]  /*0c70*/  @!P0 LDC.64 R6, c[0x0][0x218] ;  /* 0x00008600ff068b82 */ /* 0x004ea20000000a00 */
[----:B-1----:R-:W-:Y:S02]  /*0c80*/  @!P0 IMAD.IADD R5, R0, 0x1, R3 ;  /* 0x0000000100058824 */ /* 0x002fe400078e0203 */
[----:B------:R-:W-:-:S03]  /*0c90*/  @!P0 VIADD R3, R3, 0x80 ;  /* 0x0000008003038836 */ /* 0x000fc60000000000 */
[----:B--2---:R-:W-:-:S05]  /*0ca0*/  @!P0 IADD3 R4, P1, R5, R6, RZ ;  /* 0x0000000605048210 */ /* 0x004fca0007f3e0ff */
[----:B------:R-:W-:-:S05]  /*0cb0*/  @!P0 IMAD.X R5, RZ, RZ, R7, P1 ;  /* 0x000000ffff058224 */ /* 0x000fca00008e0607 */
[----:B------:R2:W-:Y:S03]  /*0cc0*/  @!P0 STG.E.U8 desc[UR4][R4.64], R9 ;  /* 0x0000000904008986 */ /* 0x0005e6000c101104 */
.L_x_17518:
[----:B------:R-:W-:Y:S05]  /*0cd0*/  BSYNC B0 ;  /* 0x0000000000007941 */ /* 0x000fea0003800000 */
.L_x_17512:
        /* <DEDUP_REMOVED lines=9> */
.L_x_17519:
        /* <DEDUP_REMOVED lines=9> */
.L_x_23637:


//--------------------- .text._ZN2at6native18elementwise_kernelILi128ELi4EZNS0_15gpu_kernel_implIZZZNS0_23logical_not_kernel_cudaERNS_18TensorIteratorBaseEENKUlvE0_clEvENKUlvE8_clEvEUlbE_EEvS4_RKT_EUliE_EEviT1_ --------------------------
	.section	.text._ZN2at6native18elementwise_kernelILi128ELi4EZNS0_15gpu_kernel_implIZZZNS0_23logical_not_kernel_cudaERNS_18TensorIteratorBaseEENKUlvE0_clEvENKUlvE8_clEvEUlbE_EEvS4_RKT_EUliE_EEviT1_,"ax",@progbits
	.align	128
        .global         _ZN2at6native18elementwise_kernelILi128ELi4EZNS0_15gpu_kernel_implIZZZNS0_23logical_not_kernel_cudaERNS_18TensorIteratorBaseEENKUlvE0_clEvENKUlvE8_clEvEUlbE_EEvS4_RKT_EUliE_EEviT1_
        .type           _ZN2at6native18elementwise_kernelILi128ELi4EZNS0_15gpu_kernel_implIZZZNS0_23logical_not_kernel_cudaERNS_18TensorIteratorBaseEENKUlvE0_clEvENKUlvE8_clEvEUlbE_EEvS4_RKT_EUliE_EEviT1_,@function
        .size           _ZN2at6native18elementwise_kernelILi128ELi4EZNS0_15gpu_kernel_implIZZZNS0_23logical_not_kernel_cudaERNS_18TensorIteratorBaseEENKUlvE0_clEvENKUlvE8_clEvEUlbE_EEvS4_RKT_EUliE_EEviT1_,(.L_x_23638 - _ZN2at6native18elementwise_kernelILi128ELi4EZNS0_15gpu_kernel_implIZZZNS0_23logical_not_kernel_cudaERNS_18TensorIteratorBaseEENKUlvE0_clEvENKUlvE8_clEvEUlbE_EEvS4_RKT_EUliE_EEviT1_)
        .other          _ZN2at6native18elementwise_kernelILi128ELi4EZNS0_15gpu_kernel_implIZZZNS0_23logical_not_kernel_cudaERNS_18TensorIteratorBaseEENKUlvE0_clEvENKUlvE8_clEvEUlbE_EEvS4_RKT_EUliE_EEviT1_,@"STO_CUDA_ENTRY STV_DEFAULT"
_ZN2at6native18elementwise_kernelILi128ELi4EZNS0_15gpu_kernel_implIZZZNS0_23logical_not_kernel_cudaERNS_18TensorIteratorBaseEENKUlvE0_clEvENKUlvE8_clEvEUlbE_EEvS4_RKT_EUliE_EEviT1_:
.text._ZN2at6native18elementwise_kernelILi128ELi4EZNS0_15gpu_kernel_implIZZZNS0_23logical_not_kernel_cudaERNS_18TensorIteratorBaseEENKUlvE0_clEvENKUlvE8_clEvEUlbE_EEvS4_RKT_EUliE_EEviT1_:
        /* <DEDUP_REMOVED lines=313> */
.L_x_17522:
        /* <DEDUP_REMOVED lines=21> */
.L_x_17526:
[----:B------:R-:W2:Y:S02]  /*14e0*/  LDG.E.U8 R2, desc[UR36][R2.64] ;  /* 0x0000002402027981 */ /* 0x000ea4000c1e1100 */
[----:B--2---:R-:W-:Y:S01]  /*14f0*/  ISETP.NE.AND P0, PT, R2, RZ, PT ;  /* 0x000000ff0200720c */ /* 0x004fe20003f05270 */
[----:B------:R-:W-:-:S12]  /*1500*/  BRA `(.L_x_17528) ;  /* 0x0000000c00747947 */ /* 0x000fd80003800000 */
.L_x_17525:
        /* <DEDUP_REMOVED lines=10> */
.L_x_17530:
[----:B------:R-:W2:Y:S02]  /*15b0*/  LDG.E R2, desc[UR36][R2.64] ;  /* 0x0000002402027981 */ /* 0x000ea4000c1e1900 */
[----:B--2---:R-:W-:Y:S01]  /*15c0*/  ISETP.NE.AND P0, PT, R2, RZ, PT ;  /* 0x000000ff0200720c */ /* 0x004fe20003f05270 */
[----:B------:R-:W-:-:S12]  /*15d0*/  BRA `(.L_x_17528) ;  /* 0x0000000c00407947 */ /* 0x000fd80003800000 */
.L_x_17529:
[----:B------:R-:W2:Y:S02]  /*15e0*/  LDG.E.U16 R2, desc[UR36][R2.64] ;  /* 0x0000002402027981 */ /* 0x000ea4000c1e1500 */
[----:B--2---:R-:W-:Y:S01]  /*15f0*/  ISETP.NE.AND P0, PT, R2, RZ, PT ;  /* 0x000000ff0200720c */ /* 0x004fe20003f05270 */
[----:B------:R-:W-:-:S12]  /*1600*/  BRA `(.L_x_17528) ;  /* 0x0000000c00347947 */ /* 0x000fd80003800000 */
.L_x_17524:
        /* <DEDUP_REMOVED lines=9> */
.L_x_17532:
[----:B------:R-:W2:Y:S02]  /*16a0*/  LDG.E.U16 R0, desc[UR36][R2.64] ;  /* 0x0000002402007981 */ /* 0x000ea4000c1e1500 */
[----:B--2---:R-:W-:-:S05]  /*16b0*/  HADD2.F32 R0, -RZ, R0.H0_H0 ;  /* 0x20000000ff007230 */ /* 0x004fca0000004100 */
[----:B------:R-:W-:Y:S01]  /*16c0*/  FSETP.NEU.FTZ.AND P0, PT, R0, RZ, PT ;  /* 0x000000ff0000720b */ /* 0x000fe20003f1d000 */
[----:B------:R-:W-:-:S12]  /*16d0*/  BRA `(.L_x_17528) ;  /* 0x0000000c00007947 */ /* 0x000fd80003800000 */
.L_x_17531:
        /* <DEDUP_REMOVED lines=11> */
.L_x_17534:
        /* <DEDUP_REMOVED lines=10> */
.L_x_17533:
[----:B------:R-:W2:Y:S02]  /*1830*/  LDG.E.64 R2, desc[UR36][R2.64] ;  /* 0x0000002402027981 */ /* 0x000ea4000c1e1b00 */
[----:B--2---:R-:W-:Y:S01]  /*1840*/  DSETP.NEU.AND P0, PT, R2, RZ, PT ;  /* 0x000000ff0200722a */ /* 0x004fe20003f0d000 */
[----:B------:R-:W-:-:S13]  /*1850*/  BRA `(.L_x_17528) ;  /* 0x0000000800a07947 */ /* 0x000fda0003800000 */
.L_x_17523:
        /* <DEDUP_REMOVED lines=11> */
.L_x_17537:
[----:B------:R-:W2:Y:S02]  /*1910*/  LDG.E.128 R4, desc[UR36][R2.64] ;  /* 0x0000002402047981 */ /* 0x000ea4000c1e1d00 */
[----:B--2---:R-:W-:-:S06]  /*1920*/  DSETP.NEU.AND P0, PT, R6, RZ, PT ;  /* 0x000000ff0600722a */ /* 0x004fcc0003f0d000 */
[----:B------:R-:W-:Y:S01]  /*1930*/  DSETP.NEU.OR P0, PT, R4, RZ, P0 ;  /* 0x000000ff0400722a */ /* 0x000fe2000070d400 */
[----:B------:R-:W-:-:S13]  /*1940*/  BRA `(.L_x_17528) ;  /* 0x0000000800647947 */ /* 0x000fda0003800000 */
.L_x_17536:
        /* <DEDUP_REMOVED lines=27> */
.L_x_17539:
        /* <DEDUP_REMOVED lines=14> */
.L_x_17538:
[----:B------:R-:W2:Y:S02]  /*1be0*/  LDG.E.U16 R0, desc[UR36][R2.64] ;  /* 0x0000002402007981 */ /* 0x000ea4000c1e1500 */
[----:B--2---:R-:W-:-:S05]  /*1bf0*/  IMAD.U32 R0, R0, 0x10000, RZ ;  /* 0x0001000000007824 */ /* 0x004fca00078e00ff */
[----:B------:R-:W-:Y:S01]  /*1c00*/  FSETP.NEU.FTZ.AND P0, PT, R0, RZ, PT ;  /* 0x000000ff0000720b */ /* 0x000fe20003f1d000 */
[----:B------:R-:W-:-:S12]  /*1c10*/  BRA `(.L_x_17528) ;  /* 0x0000000400b07947 */ /* 0x000fd80003800000 */
.L_x_17535:
        /* <DEDUP_REMOVED lines=11> */
.L_x_17542:
        /* <DEDUP_REMOVED lines=21> */
.L_x_17546:
[----:B------:R-:W-:Y:S05]  /*1e20*/  BSYNC B1 ;  /* 0x0000000000017941 */ /* 0x000fea0003800000 */
.L_x_17545:
[----:B------:R-:W-:Y:S01]  /*1e30*/  LEA R3, R0, 0x3b800000, 0x17 ;  /* 0x3b80000000037811 */ /* 0x000fe200078eb8ff */
[----:B------:R-:W-:-:S05]  /*1e40*/  IMAD.SHL.U32 R0, R2, 0x100000, RZ ;  /* 0x0010000002007824 */ /* 0x000fca00078e00ff */
[----:B------:R-:W-:-:S07]  /*1e50*/  LOP3.LUT R0, R3, R0, R4, 0xfe, !PT ;  /* 0x0000000003007212 */ /* 0x000fce00078efe04 */
.L_x_17544:
[----:B------:R-:W-:Y:S05]  /*1e60*/  BSYNC B0 ;  /* 0x0000000000007941 */ /* 0x000fea0003800000 */
.L_x_17543:
[----:B------:R-:W-:Y:S01]  /*1e70*/  FSETP.NEU.FTZ.AND P0, PT, R0, RZ, PT ;  /* 0x000000ff0000720b */ /* 0x000fe20003f1d000 */
[----:B------:R-:W-:-:S12]  /*1e80*/  BRA `(.L_x_17528) ;  /* 0x0000000400147947 */ /* 0x000fd80003800000 */
.L_x_17541:
        /* <DEDUP_REMOVED lines=21> */
.L_x_17550:
[----:B------:R-:W-:Y:S05]  /*1fe0*/  BSYNC B1 ;  /* 0x0000000000017941 */ /* 0x000fea0003800000 */
.L_x_17549:
[----:B------:R-:W-:Y:S01]  /*1ff0*/  LEA R3, R0, 0x37800000, 0x17 ;  /* 0x3780000000037811 */ /* 0x000fe200078eb8ff */
[----:B------:R-:W-:-:S05]  /*2000*/  IMAD.SHL.U32 R0, R2, 0x200000, RZ ;  /* 0x0020000002007824 */ /* 0x000fca00078e00ff */
[----:B------:R-:W-:-:S07]  /*2010*/  LOP3.LUT R0, R3, R0, R4, 0xfe, !PT ;  /* 0x0000000003007212 */ /* 0x000fce00078efe04 */
.L_x_17548:
[----:B------:R-:W-:Y:S05]  /*2020*/  BSYNC B0 ;  /* 0x0000000000007941 */ /* 0x000fea0003800000 */
.L_x_17547:
[----:B------:R-:W-:Y:S01]  /*2030*/  FSETP.NEU.FTZ.AND P0, PT, R0, RZ, PT ;  /* 0x000000ff0000720b */ /* 0x000fe20003f1d000 */
[----:B------:R-:W-:-:S12]  /*2040*/  BRA `(.L_x_17528) ;  /* 0x0000000000a47947 */ /* 0x000fd80003800000 */
.L_x_17540:
        /* <DEDUP_REMOVED lines=14> */
.L_x_17554:
[----:B------:R-:W-:Y:S05]  /*2130*/  BSYNC B0 ;  /* 0x0000000000007941 */ /* 0x000fea0003800000 */
.L_x_17553:
[----:B------:R-:W-:Y:S01]  /*2140*/  FSETP.NEU.FTZ.AND P0, PT, R0, RZ, PT ;  /* 0x000000ff0000720b */ /* 0x000fe20003f1d000 */
[----:B------:R-:W-:-:S12]  /*2150*/  BRA `(.L_x_17528) ;  /* 0x0000000000607947 */ /* 0x000fd80003800000 */
.L_x_17527:
        /* <DEDUP_REMOVED lines=16> */
.L_x_17555:
[----:B------:R-:W-:Y:S01]  /*2260*/  PLOP3.LUT P0, PT, PT, PT, PT, 0x8, 0x0 ;  /* 0x000000000000781c */ /* 0x000fe20003f0e170 */
[----:B------:R-:W-:-:S12]  /*2270*/  BRA `(.L_x_17528) ;  /* 0x0000000000187947 */ /* 0x000fd80003800000 */
.L_x_17552:
[----:B------:R-:W2:Y:S02]  /*2280*/  LDG.E.64 R2, desc[UR36][R2.64] ;  /* 0x0000002402027981 */ /* 0x000ea4000c1e1b00 */
[----:B--2---:R-:W-:-:S04]  /*2290*/  ISETP.NE.U32.AND P0, PT, R2, RZ, PT ;  /* 0x000000ff0200720c */ /* 0x004fc80003f05070 */
[----:B------:R-:W-:Y:S01]  /*22a0*/  ISETP.NE.AND.EX P0, PT, R3, RZ, PT, P0 ;  /* 0x000000ff0300720c */ /* 0x000fe20003f05300 */
[----:B------:R-:W-:-:S12]  /*22b0*/  BRA `(.L_x_17528) ;  /* 0x0000000000087947 */ /* 0x000fd80003800000 */
.L_x_17551:
[----:B------:R-:W2:Y:S02]  /*22c0*/  LDG.E R2, desc[UR36][R2.64] ;  /* 0x0000002402027981 */ /* 0x000ea4000c1e1900 */
[----:B--2---:R-:W-:-:S13]  /*22d0*/  ISETP.NE.AND P0, PT, R2, RZ, PT ;  /* 0x000000ff0200720c */ /* 0x004fda0003f05270 */
.L_x_17528:
[----:B------:R-:W0:Y:S01]  /*22e0*/  LDC.U8 R3, c[0x0][0x421] ;  /* 0x00010840ff037b82 */ /* 0x000e220000000000 */
[----:B------:R-:W-:Y:S02]  /*22f0*/  SEL R2, RZ, 0x1, P0 ;  /* 0x00000001ff027807 */ /* 0x000fe40000000000 */
        /* <DEDUP_REMOVED lines=13> */
.L_x_17559:
[----:B------:R3:W-:Y:S01]  /*23d0*/  STG.E.U8 desc[UR36][R16.64], R2 ;  /* 0x0000000210007986 */ /* 0x0007e2000c101124 */
[----:B------:R-:W-:Y:S05]  /*23e0*/  BRA `(.L_x_17561) ;  /* 0x0000000c00487947 */ /* 0x000fea0003800000 */
.L_x_17558:
        /* <DEDUP_REMOVED lines=9> */
.L_x_17563:
[----:B------:R1:W-:Y:S01]  /*2480*/  STG.E desc[UR36][R16.64], R2 ;  /* 0x0000000210007986 */ /* 0x0003e2000c101924 */
[----:B------:R-:W-:Y:S05]  /*2490*/  BRA `(.L_x_17561) ;  /* 0x0000000c001c7947 */ /* 0x000fea0003800000 */
.L_x_17562:
[----:B------:R2:W-:Y:S01]  /*24a0*/  STG.E.U16 desc[UR36][R16.64], R2 ;  /* 0x0000000210007986 */ /* 0x0005e2000c101524 */
[----:B------:R-:W-:Y:S05]  /*24b0*/  BRA `(.L_x_17561) ;  /* 0x0000000c00147947 */ /* 0x000fea0003800000 */
.L_x_17557:
        /* <DEDUP_REMOVED lines=9> */
.L_x_17565:
[----:B------:R-:W-:-:S04]  /*2550*/  I2FP.F32.U32 R0, R2 ;  /* 0x0000000200007245 */ /* 0x000fc80000201000 */
[----:B------:R-:W-:-:S05]  /*2560*/  F2FP.F16.F32.PACK_AB R0, RZ, R0 ;  /* 0x00000000ff00723e */ /* 0x000fca00000000ff */
[----:B------:R0:W-:Y:S01]  /*2570*/  STG.E.U16 desc[UR36][R16.64], R0 ;  /* 0x0000000010007986 */ /* 0x0001e2000c101524 */
[----:B------:R-:W-:Y:S05]  /*2580*/  BRA `(.L_x_17561) ;  /* 0x0000000800e07947 */ /* 0x000fea0003800000 */
.L_x_17564:
        /* <DEDUP_REMOVED lines=10> */
.L_x_17567:
[----:B------:R-:W-:-:S04]  /*2630*/  I2FP.F32.U32 R2, R2 ;  /* 0x0000000200027245 */ /* 0x000fc80000201000 */
[----:B------:R-:W-:-:S04]  /*2640*/  F2FP.F16.F32.PACK_AB R3, RZ, R2 ;  /* 0x00000002ff03723e */ /* 0x000fc800000000ff */
[----:B------:R-:W-:-:S05]  /*2650*/  PRMT R3, R3, 0x5410, RZ ;  /* 0x0000541003037816 */ /* 0x000fca00000000ff */
[----:B------:R0:W-:Y:S01]  /*2660*/  STG.E desc[UR36][R16.64], R3 ;  /* 0x0000000310007986 */ /* 0x0001e2000c101924 */
[----:B------:R-:W-:Y:S05]  /*2670*/  BRA `(.L_x_17561) ;  /* 0x0000000800a47947 */ /* 0x000fea0003800000 */
.L_x_17566:
[----:B------:R-:W0:Y:S02]  /*2680*/  I2F.F64.U32 R2, R2 ;  /* 0x0000000200027312 */ /* 0x000e240000201800 */
[----:B0-----:R0:W-:Y:S01]  /*2690*/  STG.E.64 desc[UR36][R16.64], R2 ;  /* 0x0000000210007986 */ /* 0x0011e2000c101b24 */
[----:B------:R-:W-:Y:S05]  /*26a0*/  BRA `(.L_x_17561) ;  /* 0x0000000800987947 */ /* 0x000fea0003800000 */
.L_x_17556:
        /* <DEDUP_REMOVED lines=10> */
.L_x_17570:
[----:B------:R-:W0:Y:S01]  /*2750*/  I2F.F64.U32 R4, R2 ;  /* 0x0000000200047312 */ /* 0x000e220000201800 */
[----:B------:R-:W-:-:S05]  /*2760*/  CS2R R6, SRZ ;  /* 0x0000000000067805 */ /* 0x000fca000001ff00 */
[----:B0-----:R0:W-:Y:S01]  /*2770*/  STG.E.128 desc[UR36][R16.64], R4 ;  /* 0x0000000410007986 */ /* 0x0011e2000c101d24 */
[----:B------:R-:W-:Y:S05]  /*2780*/  BRA `(.L_x_17561) ;  /* 0x0000000800607947 */ /* 0x000fea0003800000 */
.L_x_17569:
        /* <DEDUP_REMOVED lines=21> */
.L_x_17574:
[----:B------:R-:W-:Y:S05]  /*28e0*/  BSYNC B0 ;  /* 0x0000000000007941 */ /* 0x000fea0003800000 */
.L_x_17573:
[----:B------:R-:W-:-:S05]  /*28f0*/  LOP3.LUT R3, R0, R3, RZ, 0xfc, !PT ;  /* 0x0000000300037212 */ /* 0x000fca00078efcff */
[----:B------:R0:W-:Y:S01]  /*2900*/  STG.E.U8 desc[UR36][R16.64], R3 ;  /* 0x0000000310007986 */ /* 0x0001e2000c101124 */
[----:B------:R-:W-:Y:S05]  /*2910*/  BRA `(.L_x_17561) ;  /* 0x0000000400fc7947 */ /* 0x000fea0003800000 */
.L_x_17572:
        /* <DEDUP_REMOVED lines=13> */
.L_x_17576:
[----:B------:R-:W-:Y:S01]  /*29f0*/  IMAD.MOV.U32 R0, RZ, RZ, 0x7f ;  /* 0x0000007fff007424 */ /* 0x000fe200078e00ff */
[----:B------:R-:W-:-:S04]  /*2a00*/  ISETP.GT.U32.AND P0, PT, R2, 0x7f800000, PT ;  /* 0x7f8000000200780c */ /* 0x000fc80003f04070 */
[----:B------:R-:W-:-:S09]  /*2a10*/  SEL R0, R0, 0x7c, P0 ;  /* 0x0000007c00007807 */ /* 0x000fd20000000000 */
.L_x_17577:
[----:B------:R-:W-:Y:S05]  /*2a20*/  BSYNC B0 ;  /* 0x0000000000007941 */ /* 0x000fea0003800000 */
.L_x_17575:
[----:B------:R-:W-:-:S04]  /*2a30*/  LOP3.LUT R2, R3, 0x80000000, RZ, 0xc0, !PT ;  /* 0x8000000003027812 */ /* 0x000fc800078ec0ff */
[----:B------:R-:W-:-:S04]  /*2a40*/  SHF.R.U32.HI R3, RZ, 0x18, R2 ;  /* 0x00000018ff037819 */ /* 0x000fc80000011602 */
[----:B------:R-:W-:-:S05]  /*2a50*/  LOP3.LUT R3, R0, R3, RZ, 0xfc, !PT ;  /* 0x0000000300037212 */ /* 0x000fca00078efcff */
[----:B------:R0:W-:Y:S01]  /*2a60*/  STG.E.U8 desc[UR36][R16.64], R3 ;  /* 0x0000000310007986 */ /* 0x0001e2000c101124 */
[----:B------:R-:W-:Y:S05]  /*2a70*/  BRA `(.L_x_17561) ;  /* 0x0000000400a47947 */ /* 0x000fea0003800000 */
.L_x_17571:
[----:B------:R-:W-:-:S04]  /*2a80*/  I2FP.F32.U32 R0, R2 ;  /* 0x0000000200007245 */ /* 0x000fc80000201000 */
[----:B------:R-:W-:-:S05]  /*2a90*/  F2FP.BF16.F32.PACK_AB R0, RZ, R0 ;  /* 0x00000000ff00723e */ /* 0x000fca00000010ff */
[----:B------:R0:W-:Y:S01]  /*2aa0*/  STG.E.U16 desc[UR36][R16.64], R0 ;  /* 0x0000000010007986 */ /* 0x0001e2000c101524 */
[----:B------:R-:W-:Y:S05]  /*2ab0*/  BRA `(.L_x_17561) ;  /* 0x0000000400947947 */ /* 0x000fea0003800000 */
.L_x_17568:
        /* <DEDUP_REMOVED lines=10> */
.L_x_17580:
        /* <DEDUP_REMOVED lines=17> */
.L_x_17583:
[----:B------:R-:W-:-:S04]  /*2c70*/  LOP3.LUT R2, R3, 0x80000000, RZ, 0xc0, !PT ;  /* 0x8000000003027812 */ /* 0x000fc800078ec0ff */
[----:B------:R-:W-:-:S04]  /*2c80*/  SHF.R.U32.HI R3, RZ, 0x18, R2 ;  /* 0x00000018ff037819 */ /* 0x000fc80000011602 */
[----:B------:R-:W-:-:S04]  /*2c90*/  LOP3.LUT R0, R0, R3, RZ, 0xfc, !PT ;  /* 0x0000000300007212 */ /* 0x000fc800078efcff */
[----:B------:R-:W-:-:S07]  /*2ca0*/  PRMT R8, R0, 0x7610, R8 ;  /* 0x0000761000087816 */ /* 0x000fce0000000008 */
.L_x_17582:
[----:B------:R-:W-:Y:S05]  /*2cb0*/  BSYNC B0 ;  /* 0x0000000000007941 */ /* 0x000fea0003800000 */
.L_x_17581:
[----:B------:R0:W-:Y:S01]  /*2cc0*/  STG.E.U8 desc[UR36][R16.64], R8 ;  /* 0x0000000810007986 */ /* 0x0001e2000c101124 */
[----:B------:R-:W-:Y:S05]  /*2cd0*/  BRA `(.L_x_17561) ;  /* 0x00000004000c7947 */ /* 0x000fea0003800000 */
.L_x_17579:
        /* <DEDUP_REMOVED lines=17> */
.L_x_17586:
[----:B------:R-:W-:-:S04]  /*2df0*/  LOP3.LUT R2, R3, 0x80000000, RZ, 0xc0, !PT ;  /* 0x8000000003027812 */ /* 0x000fc800078ec0ff */
[----:B------:R-:W-:-:S04]  /*2e00*/  SHF.R.U32.HI R3, RZ, 0x18, R2 ;  /* 0x00000018ff037819 */ /* 0x000fc80000011602 */
[----:B------:R-:W-:-:S04]  /*2e10*/  LOP3.LUT R0, R0, R3, RZ, 0xfc, !PT ;  /* 0x0000000300007212 */ /* 0x000fc800078efcff */
[----:B------:R-:W-:-:S07]  /*2e20*/  PRMT R8, R0, 0x7610, R8 ;  /* 0x0000761000087816 */ /* 0x000fce0000000008 */
.L_x_17585:
[----:B------:R-:W-:Y:S05]  /*2e30*/  BSYNC B0 ;  /* 0x0000000000007941 */ /* 0x000fea0003800000 */
.L_x_17584:
[----:B------:R0:W-:Y:S01]  /*2e40*/  STG.E.U8 desc[UR36][R16.64], R8 ;  /* 0x0000000810007986 */ /* 0x0001e2000c101124 */
[----:B------:R-:W-:Y:S05]  /*2e50*/  BRA `(.L_x_17561) ;  /* 0x0000000000ac7947 */ /* 0x000fea0003800000 */
.L_x_17578:
        /* <DEDUP_REMOVED lines=22> */
.L_x_17560:
        /* <DEDUP_REMOVED lines=16> */
.L_x_17589:
[----:B------:R-:W-:Y:S05]  /*30c0*/  BRA `(.L_x_17561) ;  /* 0x0000000000107947 */ /* 0x000fea0003800000 */
.L_x_17588:
[----:B------:R-:W-:-:S05]  /*30d0*/  IMAD.MOV.U32 R3, RZ, RZ, RZ ;  /* 0x000000ffff037224 */ /* 0x000fca00078e00ff */
[----:B------:R0:W-:Y:S01]  /*30e0*/  STG.E.64 desc[UR36][R16.64], R2 ;  /* 0x0000000210007986 */ /* 0x0001e2000c101b24 */
[----:B------:R-:W-:Y:S05]  /*30f0*/  BRA `(.L_x_17561) ;  /* 0x0000000000047947 */ /* 0x000fea0003800000 */
.L_x_17587:
[----:B------:R0:W-:Y:S02]  /*3100*/  STG.E desc[UR36][R16.64], R2 ;  /* 0x0000000210007986 */ /* 0x0001e4000c101924 */
.L_x_17561:
[----:B------:R-:W-:-:S04]  /*3110*/  IMAD R18, R23, 0x200, R18 ;  /* 0x0000020017127824 */ /* 0x000fc800078e0212 */
[----:B------:R-:W-:-:S07]  /*3120*/  VIADD R19, R18, 0x80 ;  /* 0x0000008012137836 */ /* 0x000fce0000000000 */
.L_x_17521:
[----:B------:R-:W-:Y:S05]  /*3130*/  BSYNC B6 ;  /* 0x0000000000067941 */ /* 0x000fea0003800000 */
.L_x_17520:
        /* <DEDUP_REMOVED lines=307> */
.L_x_17592:
        /* <DEDUP_REMOVED lines=21> */
.L_x_17596:
[----:B------:R-:W2:Y:S02]  /*45c0*/  LDG.E.U8 R2, desc[UR36][R2.64] ;  /* 0x0000002402027981 */ /* 0x000ea4000c1e1100 */
[----:B--2---:R-:W-:Y:S01]  /*45d0*/  ISETP.NE.AND P0, PT, R2, RZ, PT ;  /* 0x000000ff0200720c */ /* 0x004fe20003f05270 */
[----:B------:R-:W-:-:S12]  /*45e0*/  BRA `(.L_x_17598) ;  /* 0x0000000c00747947 */ /* 0x000fd80003800000 */
.L_x_17595:
        /* <DEDUP_REMOVED lines=10> */
.L_x_17600:
[----:B------:R-:W2:Y:S02]  /*4690*/  LDG.E R2, desc[UR36][R2.64] ;  /* 0x0000002402027981 */ /* 0x000ea4000c1e1900 */
[----:B--2---:R-:W-:Y:S01]  /*46a0*/  ISETP.NE.AND P0, PT, R2, RZ, PT ;  /* 0x000000ff0200720c */ /* 0x004fe20003f05270 */
[----:B------:R-:W-:-:S12]  /*46b0*/  BRA `(.L_x_17598) ;  /* 0x0000000c00407947 */ /* 0x000fd80003800000 */
.L_x_17599:
[----:B------:R-:W2:Y:S02]  /*46c0*/  LDG.E.U16 R2, desc[UR36][R2.64] ;  /* 0x0000002402027981 */ /* 0x000ea4000c1e1500 */
[----:B--2---:R-:W-:Y:S01]  /*46d0*/  ISETP.NE.AND P0, PT, R2, RZ, PT ;  /* 0x000000ff0200720c */ /* 0x004fe20003f05270 */
[----:B------:R-:W-:-:S12]  /*46e0*/  BRA `(.L_x_17598) ;  /* 0x0000000c00347947 */ /* 0x000fd80003800000 */
.L_x_17594:
        /* <DEDUP_REMOVED lines=9> */
.L_x_17602:
[----:B------:R-:W2:Y:S02]  /*4780*/  LDG.E.U16 R0, desc[UR36][R2.64] ;  /* 0x0000002402007981 */ /* 0x000ea4000c1e1500 */
[----:B--2---:R-:W-:-:S05]  /*4790*/  HADD2.F32 R0, -RZ, R0.H0_H0 ;  /* 0x20000000ff007230 */ /* 0x004fca0000004100 */
[----:B------:R-:W-:Y:S01]  /*47a0*/  FSETP.NEU.FTZ.AND P0, PT, R0, RZ, PT ;  /* 0x000000ff0000720b */ /* 0x000fe20003f1d000 */
[----:B------:R-:W-:-:S12]  /*47b0*/  BRA `(.L_x_17598) ;  /* 0x0000000c00007947 */ /* 0x000fd80003800000 */
.L_x_17601:
        /* <DEDUP_REMOVED lines=11> */
.L_x_17604:
        /* <DEDUP_REMOVED lines=10> */
.L_x_17603:
[----:B------:R-:W2:Y:S02]  /*4910*/  LDG.E.64 R2, desc[UR36][R2.64] ;  /* 0x0000002402027981 */ /* 0x000ea4000c1e1b00 */
[----:B--2---:R-:W-:Y:S01]  /*4920*/  DSETP.NEU.AND P0, PT, R2, RZ, PT ;  /* 0x000000ff0200722a */ /* 0x004fe20003f0d000 */
[----:B------:R-:W-:-:S13]  /*4930*/  BRA `(.L_x_17598) ;  /* 0x0000000800a07947 */ /* 0x000fda0003800000 */
.L_x_17593:
        /* <DEDUP_REMOVED lines=11> */
.L_x_17607:
[----:B------:R-:W2:Y:S02]  /*49f0*/  LDG.E.128 R4, desc[UR36][R2.64] ;  /* 0x0000002402047981 */ /* 0x000ea4000c1e1d00 */
[----:B--2---:R-:W-:-:S06]  /*4a00*/  DSETP.NEU.AND P0, PT, R6, RZ, PT ;  /* 0x000000ff0600722a */ /* 0x004fcc0003f0d000 */
[----:B------:R-:W-:Y:S01]  /*4a10*/  DSETP.NEU.OR P0, PT, R4, RZ, P0 ;  /* 0x000000ff0400722a */ /* 0x000fe2000070d400 */
[----:B------:R-:W-:-:S13]  /*4a20*/  BRA `(.L_x_17598) ;  /* 0x0000000800647947 */ /* 0x000fda0003800000 */
.L_x_17606:
        /* <DEDUP_REMOVED lines=27> */
.L_x_17609:
        /* <DEDUP_REMOVED lines=14> */
.L_x_17608:
[----:B------:R-:W2:Y:S02]  /*4cc0*/  LDG.E.U16 R0, desc[UR36][R2.64] ;  /* 0x0000002402007981 */ /* 0x000ea4000c1e1500 */
[----:B--2---:R-:W-:-:S05]  /*4cd0*/  IMAD.U32 R0, R0, 0x10000, RZ ;  /* 0x0001000000007824 */ /* 0x004fca00078e00ff */
[----:B------:R-:W-:Y:S01]  /*4ce0*/  FSETP.NEU.FTZ.AND P0, PT, R0, RZ, PT ;  /* 0x000000ff0000720b */ /* 0x000fe20003f1d000 */
[----:B------:R-:W-:-:S12]  /*4cf0*/  BRA `(.L_x_17598) ;  /* 0x0000000400b07947 */ /* 0x000fd80003800000 */
.L_x_17605:
        /* <DEDUP_REMOVED lines=11> */
.L_x_17612:
        /* <DEDUP_REMOVED lines=21> */
.L_x_17616:
[----:B------:R-:W-:Y:S05]  /*4f00*/  BSYNC B1 ;  /* 0x0000000000017941 */ /* 0x000fea0003800000 */
.L_x_17615:
[----:B------:R-:W-:Y:S01]  /*4f10*/  LEA R3, R0, 0x3b800000, 0x17 ;  /* 0x3b80000000037811 */ /* 0x000fe200078eb8ff */
[----:B------:R-:W-:-:S05]  /*4f20*/  IMAD.SHL.U32 R0, R2, 0x100000, RZ ;  /* 0x0010000002007824 */ /* 0x000fca00078e00ff */
[----:B------:R-:W-:-:S07]  /*4f30*/  LOP3.LUT R0, R3, R0, R4, 0xfe, !PT ;  /* 0x0000000003007212 */ /* 0x000fce00078efe04 */
.L_x_17614:
[----:B------:R-:W-:Y:S05]  /*4f40*/  BSYNC B0 ;  /* 0x0000000000007941 */ /* 0x000fea0003800000 */
.L_x_17613:
[----:B------:R-:W-:Y:S01]  /*4f50*/  FSETP.NEU.FTZ.AND P0, PT, R0, RZ, PT ;  /* 0x000000ff0000720b */ /* 0x000fe20003f1d000 */
[----:B------:R-:W-:-:S12]  /*4f60*/  BRA `(.L_x_17598) ;  /* 0x0000000400147947 */ /* 0x000fd80003800000 */
.L_x_17611:
        /* <DEDUP_REMOVED lines=21> */
.L_x_17620:
[----:B------:R-:W-:Y:S05]  /*50c0*/  BSYNC B1 ;  /* 0x0000000000017941 */ /* 0x000fea0003800000 */
.L_x_17619:
[----:B------:R-:W-:Y:S01]  /*50d0*/  LEA R3, R0, 0x37800000, 0x17 ;  /* 0x3780000000037811 */ /* 0x000fe200078eb8ff */
[----:B------:R-:W-:-:S05]  /*50e0*/  IMAD.SHL.U32 R0, R2, 0x200000, RZ ;  /* 0x0020000002007824 */ /* 0x000fca00078e00ff */
[----:B------:R-:W-:-:S07]  /*50f0*/  LOP3.LUT R0, R3, R0, R4, 0xfe, !PT ;  /* 0x0000000003007212 */ /* 0x000fce00078efe04 */
.L_x_17618:
[----:B------:R-:W-:Y:S05]  /*5100*/  BSYNC B0 ;  /* 0x0000000000007941 */ /* 0x000fea0003800000 */
.L_x_17617:
[----:B------:R-:W-:Y:S01]  /*5110*/  FSETP.NEU.FTZ.AND P0, PT, R0, RZ, PT ;  /* 0x000000ff0000720b */ /* 0x000fe20003f1d000 */
[----:B------:R-:W-:-:S12]  /*5120*/  BRA `(.L_x_17598) ;  /* 0x0000000000a47947 */ /* 0x000fd80003800000 */
.L_x_17610:
        /* <DEDUP_REMOVED lines=14> */
.L_x_17624:
[----:B------:R-:W-:Y:S05]  /*5210*/  BSYNC B0 ;  /* 0x0000000000007941 */ /* 0x000fea0003800000 */
.L_x_17623:
[----:B------:R-:W-:Y:S01]  /*5220*/  FSETP.NEU.FTZ.AND P0, PT, R0, RZ, PT ;  /* 0x000000ff0000720b */ /* 0x000fe20003f1d000 */
[----:B------:R-:W-:-:S12]  /*5230*/  BRA `(.L_x_17598) ;  /* 0x0000000000607947 */ /* 0x000fd80003800000 */
.L_x_17597:
        /* <DEDUP_REMOVED lines=16> */
.L_x_17625:
[----:B------:R-:W-:Y:S01]  /*5340*/  PLOP3.LUT P0, PT, PT, PT, PT, 0x8, 0x0 ;  /* 0x000000000000781c */ /* 0x000fe20003f0e170 */
[----:B------:R-:W-:-:S12]  /*5350*/  BRA `(.L_x_17598) ;  /* 0x0000000000187947 */ /* 0x000fd80003800000 */
.L_x_17622:
[----:B------:R-:W2:Y:S02]  /*5360*/  LDG.E.64 R2, desc[UR36][R2.64] ;  /* 0x0000002402027981 */ /* 0x000ea4000c1e1b00 */
[----:B--2---:R-:W-:-:S04]  /*5370*/  ISETP.NE.U32.AND P0, PT, R2, RZ, PT ;  /* 0x000000ff0200720c */ /* 0x004fc80003f05070 */
[----:B------:R-:W-:Y:S01]  /*5380*/  ISETP.NE.AND.EX P0, PT, R3, RZ, PT, P0 ;  /* 0x000000ff0300720c */ /* 0x000fe20003f05300 */
[----:B------:R-:W-:-:S12]  /*5390*/  BRA `(.L_x_17598) ;  /* 0x0000000000087947 */ /* 0x000fd80003800000 */
.L_x_17621:
[----:B------:R-:W2:Y:S02]  /*53a0*/  LDG.E R2, desc[UR36][R2.64] ;  /* 0x0000002402027981 */ /* 0x000ea4000c1e1900 */
[----:B--2---:R-:W-:-:S13]  /*53b0*/  ISETP.NE.AND P0, PT, R2, RZ, PT ;  /* 0x000000ff0200720c */ /* 0x004fda0003f05270 */
.L_x_17598:
        /* <DEDUP_REMOVED lines=15> */
.L_x_17629:
[----:B------:R0:W-:Y:S01]  /*54b0*/  STG.E.U8 desc[UR36][R16.64], R2 ;  /* 0x0000000210007986 */ /* 0x0001e2000c101124 */
[----:B------:R-:W-:Y:S05]  /*54c0*/  BRA `(.L_x_17631) ;  /* 0x0000000c00487947 */ /* 0x000fea0003800000 */
.L_x_17628:
        /* <DEDUP_REMOVED lines=9> */
.L_x_17633:
[----:B------:R0:W-:Y:S01]  /*5560*/  STG.E desc[UR36][R16.64], R2 ;  /* 0x0000000210007986 */ /* 0x0001e2000c101924 */
[----:B------:R-:W-:Y:S05]  /*5570*/  BRA `(.L_x_17631) ;  /* 0x0000000c001c7947 */ /* 0x000fea0003800000 */
.L_x_17632:
[----:B------:R0:W-:Y:S01]  /*5580*/  STG.E.U16 desc[UR36][R16.64], R2 ;  /* 0x0000000210007986 */ /* 0x0001e2000c101524 */
[----:B------:R-:W-:Y:S05]  /*5590*/  BRA `(.L_x_17631) ;  /* 0x0000000c00147947 */ /* 0x000fea0003800000 */
.L_x_17627:
        /* <DEDUP_REMOVED lines=9> */
.L_x_17635:
[----:B------:R-:W-:-:S04]  /*5630*/  I2FP.F32.U32 R0, R2 ;  /* 0x0000000200007245 */ /* 0x000fc80000201000 */
[----:B------:R-:W-:-:S05]  /*5640*/  F2FP.F16.F32.PACK_AB R0, RZ, R0 ;  /* 0x00000000ff00723e */ /* 0x000fca00000000ff */
[----:B------:R0:W-:Y:S01]  /*5650*/  STG.E.U16 desc[UR36][R16.64], R0 ;  /* 0x0000000010007986 */ /* 0x0001e2000c101524 */
[----:B------:R-:W-:Y:S05]  /*5660*/  BRA `(.L_x_17631) ;  /* 0x0000000800e07947 */ /* 0x000fea0003800000 */
.L_x_17634:
        /* <DEDUP_REMOVED lines=10> */
.L_x_17637:
[----:B------:R-:W-:-:S04]  /*5710*/  I2FP.F32.U32 R2, R2 ;  /* 0x0000000200027245 */ /* 0x000fc80000201000 */
[----:B------:R-:W-:-:S04]  /*5720*/  F2FP.F16.F32.PACK_AB R3, RZ, R2 ;  /* 0x00000002ff03723e */ /* 0x000fc800000000ff */
[----:B------:R-:W-:-:S05]  /*5730*/  PRMT R3, R3, 0x5410, RZ ;  /* 0x0000541003037816 */ /* 0x000fca00000000ff */
[----:B------:R0:W-:Y:S01]  /*5740*/  STG.E desc[UR36][R16.64], R3 ;  /* 0x0000000310007986 */ /* 0x0001e2000c101924 */
[----:B------:R-:W-:Y:S05]  /*5750*/  BRA `(.L_x_17631) ;  /* 0x0000000800a47947 */ /* 0x000fea0003800000 */
.L_x_17636:
[----:B------:R-:W0:Y:S02]  /*5760*/  I2F.F64.U32 R2, R2 ;  /* 0x0000000200027312 */ /* 0x000e240000201800 */
[----:B0-----:R0:W-:Y:S01]  /*5770*/  STG.E.64 desc[UR36][R16.64], R2 ;  /* 0x0000000210007986 */ /* 0x0011e2000c101b24 */
[----:B------:R-:W-:Y:S05]  /*5780*/  BRA `(.L_x_17631) ;  /* 0x0000000800987947 */ /* 0x000fea0003800000 */
.L_x_17626:
        /* <DEDUP_REMOVED lines=10> */
.L_x_17640:
[----:B------:R-:W0:Y:S01]  /*5830*/  I2F.F64.U32 R4, R2 ;  /* 0x0000000200047312 */ /* 0x000e220000201800 */
[----:B------:R-:W-:-:S05]  /*5840*/  CS2R R6, SRZ ;  /* 0x0000000000067805 */ /* 0x000fca000001ff00 */
[----:B0-----:R0:W-:Y:S01]  /*5850*/  STG.E.128 desc[UR36][R16.64], R4 ;  /* 0x0000000410007986 */ /* 0x0011e2000c101d24 */
[----:B------:R-:W-:Y:S05]  /*5860*/  BRA `(.L_x_17631) ;  /* 0x0000000800607947 */ /* 0x000fea0003800000 */
.L_x_17639:
        /* <DEDUP_REMOVED lines=21> */
.L_x_17644:
[----:B------:R-:W-:Y:S05]  /*59c0*/  BSYNC B0 ;  /* 0x0000000000007941 */ /* 0x000fea0003800000 */
.L_x_17643:
[----:B------:R-:W-:-:S05]  /*59d0*/  LOP3.LUT R3, R0, R3, RZ, 0xfc, !PT ;  /* 0x0000000300037212 */ /* 0x000fca00078efcff */
[----:B------:R0:W-:Y:S01]  /*59e0*/  STG.E.U8 desc[UR36][R16.64], R3 ;  /* 0x0000000310007986 */ /* 0x0001e2000c101124 */
[----:B------:R-:W-:Y:S05]  /*59f0*/  BRA `(.L_x_17631) ;  /* 0x0000000400fc7947 */ /* 0x000fea0003800000 */
.L_x_17642:
        /* <DEDUP_REMOVED lines=13> */
.L_x_17646:
[----:B------:R-:W-:Y:S01]  /*5ad0*/  IMAD.MOV.U32 R0, RZ, RZ, 0x7f ;  /* 0x0000007fff007424 */ /* 0x000fe200078e00ff */
[----:B------:R-:W-:-:S04]  /*5ae0*/  ISETP.GT.U32.AND P0, PT, R2, 0x7f800000, PT ;  /* 0x7f8000000200780c */ /* 0x000fc80003f04070 */
[----:B------:R-:W-:-:S09]  /*5af0*/  SEL R0, R0, 0x7c, P0 ;  /* 0x0000007c00007807 */ /* 0x000fd20000000000 */
.L_x_17647:
[----:B------:R-:W-:Y:S05]  /*5b00*/  BSYNC B0 ;  /* 0x0000000000007941 */ /* 0x000fea0003800000 */
.L_x_17645:
[----:B------:R-:W-:-:S04]  /*5b10*/  LOP3.LUT R2, R3, 0x80000000, RZ, 0xc0, !PT ;  /* 0x8000000003027812 */ /* 0x000fc800078ec0ff */
[----:B------:R-:W-:-:S04]  /*5b20*/  SHF.R.U32.HI R3, RZ, 0x18, R2 ;  /* 0x00000018ff037819 */ /* 0x000fc80000011602 */
[----:B------:R-:W-:-:S05]  /*5b30*/  LOP3.LUT R3, R0, R3, RZ, 0xfc, !PT ;  /* 0x0000000300037212 */ /* 0x000fca00078efcff */
[----:B------:R0:W-:Y:S01]  /*5b40*/  STG.E.U8 desc[UR36][R16.64], R3 ;  /* 0x0000000310007986 */ /* 0x0001e2000c101124 */
[----:B------:R-:W-:Y:S05]  /*5b50*/  BRA `(.L_x_17631) ;  /* 0x0000000400a47947 */ /* 0x000fea0003800000 */
.L_x_17641:
[----:B------:R-:W-:-:S04]  /*5b60*/  I2FP.F32.U32 R0, R2 ;  /* 0x0000000200007245 */ /* 0x000fc80000201000 */
[----:B------:R-:W-:-:S05]  /*5b70*/  F2FP.BF16.F32.PACK_AB R0, RZ, R0 ;  /* 0x00000000ff00723e */ /* 0x000fca00000010ff */
[----:B------:R0:W-:Y:S01]  /*5b80*/  STG.E.U16 desc[UR36][R16.64], R0 ;  /* 0x0000000010007986 */ /* 0x0001e2000c101524 */
[----:B------:R-:W-:Y:S05]  /*5b90*/  BRA `(.L_x_17631) ;  /* 0x0000000400947947 */ /* 0x000fea0003800000 */
.L_x_17638:
        /* <DEDUP_REMOVED lines=10> */
.L_x_17650:
        /* <DEDUP_REMOVED lines=17> */
.L_x_17653:
[----:B------:R-:W-:-:S04]  /*5d50*/  LOP3.LUT R2, R3, 0x80000000, RZ, 0xc0, !PT ;  /* 0x8000000003027812 */ /* 0x000fc800078ec0ff */
[----:B------:R-:W-:-:S04]  /*5d60*/  SHF.R.U32.HI R3, RZ, 0x18, R2 ;  /* 0x00000018ff037819 */ /* 0x000fc80000011602 */
[----:B------:R-:W-:-:S04]  /*5d70*/  LOP3.LUT R0, R0, R3, RZ, 0xfc, !PT ;  /* 0x0000000300007212 */ /* 0x000fc800078efcff */
[----:B------:R-:W-:-:S07]  /*5d80*/  PRMT R8, R0, 0x7610, R8 ;  /* 0x0000761000087816 */ /* 0x000fce0000000008 */
.L_x_17652:
[----:B------:R-:W-:Y:S05]  /*5d90*/  BSYNC B0 ;  /* 0x0000000000007941 */ /* 0x000fea0003800000 */
.L_x_17651:
[----:B------:R3:W-:Y:S01]  /*5da0*/  STG.E.U8 desc[UR36][R16.64], R8 ;  /* 0x0000000810007986 */ /* 0x0007e2000c101124 */
[----:B------:R-:W-:Y:S05]  /*5db0*/  BRA `(.L_x_17631) ;  /* 0x00000004000c7947 */ /* 0x000fea0003800000 */
.L_x_17649:
        /* <DEDUP_REMOVED lines=17> */
.L_x_17656:
[----:B------:R-:W-:-:S04]  /*5ed0*/  LOP3.LUT R2, R3, 0x80000000, RZ, 0xc0, !PT ;  /* 0x8000000003027812 */ /* 0x000fc800078ec0ff */
[----:B------:R-:W-:-:S04]  /*5ee0*/  SHF.R.U32.HI R3, RZ, 0x18, R2 ;  /* 0x00000018ff037819 */ /* 0x000fc80000011602 */
[----:B------:R-:W-:-:S04]  /*5ef0*/  LOP3.LUT R0, R0, R3, RZ, 0xfc, !PT ;  /* 0x0000000300007212 */ /* 0x000fc800078efcff */
[----:B------:R-:W-:-:S07]  /*5f00*/  PRMT R8, R0, 0x7610, R8 ;  /* 0x0000761000087816 */ /* 0x000fce0000000008 */
.L_x_17655:
[----:B------:R-:W-:Y:S05]  /*5f10*/  BSYNC B0 ;  /* 0x0000000000007941 */ /* 0x000fea0003800000 */
.L_x_17654:
[----:B------:R0:W-:Y:S01]  /*5f20*/  STG.E.U8 desc[UR36][R16.64], R8 ;  /* 0x0000000810007986 */ /* 0x0001e2000c101124 */
[----:B------:R-:W-:Y:S05]  /*5f30*/  BRA `(.L_x_17631) ;  /* 0x0000000000ac7947 */ /* 0x000fea0003800000 */
.L_x_17648:
        /* <DEDUP_REMOVED lines=22> */
.L_x_17630:
        /* <DEDUP_REMOVED lines=16> */
.L_x_17659:
[----:B------:R-:W-:Y:S05]  /*61a0*/  BRA `(.L_x_17631) ;  /* 0x0000000000107947 */ /* 0x000fea0003800000 */
.L_x_17658:
[----:B------:R-:W-:-:S05]  /*61b0*/  IMAD.MOV.U32 R3, RZ, RZ, RZ ;  /* 0x000000ffff037224 */ /* 0x000fca00078e00ff */
[----:B------:R2:W-:Y:S01]  /*61c0*/  STG.E.64 desc[UR36][R16.64], R2 ;  /* 0x0000000210007986 */ /* 0x0005e2000c101b24 */
[----:B------:R-:W-:Y:S05]  /*61d0*/  BRA `(.L_x_17631) ;  /* 0x0000000000047947 */ /* 0x000fea0003800000 */
.L_x_17657:
[----:B------:R0:W-:Y:S02]  /*61e0*/  STG.E desc[UR36][R16.64], R2 ;  /* 0x0000000210007986 */ /* 0x0001e4000c101924 */
.L_x_17631:
[----:B------:R-:W-:-:S07]  /*61f0*/  VIADD R19, R19, 0x80 ;  /* 0x0000008013137836 */ /* 0x000fce0000000000 */
.L_x_17591:
[----:B------:R-:W-:Y:S05]  /*6200*/  BSYNC B6 ;  /* 0x0000000000067941 */ /* 0x000fea0003800000 */
.L_x_17590:
        /* <DEDUP_REMOVED lines=307> */
.L_x_17662:
        /* <DEDUP_REMOVED lines=21> */
.L_x_17666:
[----:B------:R-:W2:Y:S02]  /*7690*/  LDG.E.U8 R2, desc[UR36][R2.64] ;  /* 0x0000002402027981 */ /* 0x000ea4000c1e1100 */
[----:B--2---:R-:W-:Y:S01]  /*76a0*/  ISETP.NE.AND P0, PT, R2, RZ, PT ;  /* 0x000000ff0200720c */ /* 0x004fe20003f05270 */
[----:B------:R-:W-:-:S12]  /*76b0*/  BRA `(.L_x_17668) ;  /* 0x0000000c00747947 */ /* 0x000fd80003800000 */
.L_x_17665:
        /* <DEDUP_REMOVED lines=10> */
.L_x_17670:
[----:B------:R-:W2:Y:S02]  /*7760*/  LDG.E R2, desc[UR36][R2.64] ;  /* 0x0000002402027981 */ /* 0x000ea4000c1e1900 */
[----:B--2---:R-:W-:Y:S01]  /*7770*/  ISETP.NE.AND P0, PT, R2, RZ, PT ;  /* 0x000000ff0200720c */ /* 0x004fe20003f05270 */
[----:B------:R-:W-:-:S12]  /*7780*/  BRA `(.L_x_17668) ;  /* 0x0000000c00407947 */ /* 0x000fd80003800000 */
.L_x_17669:
[----:B------:R-:W2:Y:S02]  /*7790*/  LDG.E.U16 R2, desc[UR36][R2.64] ;  /* 0x0000002402027981 */ /* 0x000ea4000c1e1500 */
[----:B--2---:R-:W-:Y:S01]  /*77a0*/  ISETP.NE.AND P0, PT, R2, RZ, PT ;  /* 0x000000ff0200720c */ /* 0x004fe20003f05270 */
[----:B------:R-:W-:-:S12]  /*77b0*/  BRA `(.L_x_17668) ;  /* 0x0000000c00347947 */ /* 0x000fd80003800000 */
.L_x_17664:
        /* <DEDUP_REMOVED lines=9> */
.L_x_17672:
[----:B------:R-:W2:Y:S02]  /*7850*/  LDG.E.U16 R0, desc[UR36][R2.64] ;  /* 0x0000002402007981 */ /* 0x000ea4000c1e1500 */
[----:B--2---:R-:W-:-:S05]  /*7860*/  HADD2.F32 R0, -RZ, R0.H0_H0 ;  /* 0x20000000ff007230 */ /* 0x004fca0000004100 */
[----:B------:R-:W-:Y:S01]  /*7870*/  FSETP.NEU.FTZ.AND P0, PT, R0, RZ, PT ;  /* 0x000000ff0000720b */ /* 0x000fe20003f1d000 */
[----:B------:R-:W-:-:S12]  /*7880*/  BRA `(.L_x_17668) ;  /* 0x0000000c00007947 */ /* 0x000fd80003800000 */
.L_x_17671:
        /* <DEDUP_REMOVED lines=11> */
.L_x_17674:
        /* <DEDUP_REMOVED lines=10> */
.L_x_17673:
[----:B------:R-:W2:Y:S02]  /*79e0*/  LDG.E.64 R2, desc[UR36][R2.64] ;  /* 0x0000002402027981 */ /* 0x000ea4000c1e1b00 */
[----:B--2---:R-:W-:Y:S01]  /*79f0*/  DSETP.NEU.AND P0, PT, R2, RZ, PT ;  /* 0x000000ff0200722a */ /* 0x004fe20003f0d000 */
[----:B------:R-:W-:-:S13]  /*7a00*/  BRA `(.L_x_17668) ;  /* 0x0000000800a07947 */ /* 0x000fda0003800000 */
.L_x_17663:
        /* <DEDUP_REMOVED lines=11> */
.L_x_17677:
[----:B------:R-:W2:Y:S02]  /*7ac0*/  LDG.E.128 R4, desc[UR36][R2.64] ;  /* 0x0000002402047981 */ /* 0x000ea4000c1e1d00 */
[----:B--2---:R-:W-:-:S06]  /*7ad0*/  DSETP.NEU.AND P0, PT, R6, RZ, PT ;  /* 0x000000ff0600722a */ /* 0x004fcc0003f0d000 */
[----:B------:R-:W-:Y:S01]  /*7ae0*/  DSETP.NEU.OR P0, PT, R4, RZ, P0 ;  /* 0x000000ff0400722a */ /* 0x000fe2000070d400 */
[----:B------:R-:W-:-:S13]  /*7af0*/  BRA `(.L_x_17668) ;  /* 0x0000000800647947 */ /* 0x000fda0003800000 */
.L_x_17676:
        /* <DEDUP_REMOVED lines=27> */
.L_x_17679:
        /* <DEDUP_REMOVED lines=14> */
.L_x_17678:
[----:B------:R-:W2:Y:S02]  /*7d90*/  LDG.E.U16 R0, desc[UR36][R2.64] ;  /* 0x0000002402007981 */ /* 0x000ea4000c1e1500 */
[----:B--2---:R-:W-:-:S05]  /*7da0*/  IMAD.U32 R0, R0, 0x10000, RZ ;  /* 0x0001000000007824 */ /* 0x004fca00078e00ff */
[----:B------:R-:W-:Y:S01]  /*7db0*/  FSETP.NEU.FTZ.AND P0, PT, R0, RZ, PT ;  /* 0x000000ff0000720b */ /* 0x000fe20003f1d000 */
[----:B------:R-:W-:-:S12]  /*7dc0*/  BRA `(.L_x_17668) ;  /* 0x0000000400b07947 */ /* 0x000fd80003800000 */
.L_x_17675:
        /* <DEDUP_REMOVED lines=11> */
.L_x_17682:
        /* <DEDUP_REMOVED lines=21> */
.L_x_17686:
[----:B------:R-:W-:Y:S05]  /*7fd0*/  BSYNC B1 ;  /* 0x0000000000017941 */ /* 0x000fea0003800000 */
.L_x_17685:
[----:B------:R-:W-:Y:S01]  /*7fe0*/  LEA R3, R0, 0x3b800000, 0x17 ;  /* 0x3b80000000037811 */ /* 0x000fe200078eb8ff */
[----:B------:R-:W-:-:S05]  /*7ff0*/  IMAD.SHL.U32 R0, R2, 0x100000, RZ ;  /* 0x0010000002007824 */ /* 0x000fca00078e00ff */
[----:B------:R-:W-:-:S07]  /*8000*/  LOP3.LUT R0, R3, R0, R4, 0xfe, !PT ;  /* 0x0000000003007212 */ /* 0x000fce00078efe04 */
.L_x_17684:
[----:B------:R-:W-:Y:S05]  /*8010*/  BSYNC B0 ;  /* 0x0000000000007941 */ /* 0x000fea0003800000 */
.L_x_17683:
[----:B------:R-:W-:Y:S01]  /*8020*/  FSETP.NEU.FTZ.AND P0, PT, R0, RZ, PT ;  /* 0x000000ff0000720b */ /* 0x000fe20003f1d000 */
[----:B------:R-:W-:-:S12]  /*8030*/  BRA `(.L_x_17668) ;  /* 0x0000000400147947 */ /* 0x000fd80003800000 */
.L_x_17681:
        /* <DEDUP_REMOVED lines=21> */
.L_x_17690:
[----:B------:R-:W-:Y:S05]  /*8190*/  BSYNC B1 ;  /* 0x0000000000017941 */ /* 0x000fea0003800000 */
.L_x_17689:
[----:B------:R-:W-:Y:S01]  /*81a0*/  LEA R3, R0, 0x37800000, 0x17 ;  /* 0x3780000000037811 */ /* 0x000fe200078eb8ff */
[----:B------:R-:W-:-:S05]  /*81b0*/  IMAD.SHL.U32 R0, R2, 0x200000, RZ ;  /* 0x0020000002007824 */ /* 0x000fca00078e00ff */
[----:B------:R-:W-:-:S07]  /*81c0*/  LOP3.LUT R0, R3, R0, R4, 0xfe, !PT ;  /* 0x0000000003007212 */ /* 0x000fce00078efe04 */
.L_x_17688:
[----:B------:R-:W-:Y:S05]  /*81d0*/  BSYNC B0 ;  /* 0x0000000000007941 */ /* 0x000fea0003800000 */
.L_x_17687:
[----:B------:R-:W-:Y:S01]  /*81e0*/  FSETP.NEU.FTZ.AND P0, PT, R0, RZ, PT ;  /* 0x000000ff0000720b */ /* 0x000fe20003f1d000 */
[----:B------:R-:W-:-:S12]  /*81f0*/  BRA `(.L_x_17668) ;  /* 0x0000000000a47947 */ /* 0x000fd80003800000 */
.L_x_17680:
        /* <DEDUP_REMOVED lines=14> */
.L_x_17694:
[----:B------:R-:W-:Y:S05]  /*82e0*/  BSYNC B0 ;  /* 0x0000000000007941 */ /* 0x000fea0003800000 */
.L_x_17693:
[----:B------:R-:W-:Y:S01]  /*82f0*/  FSETP.NEU.FTZ.AND P0, PT, R0, RZ, PT ;  /* 0x000000ff0000720b */ /* 0x000fe20003f1d000 */
[----:B------:R-:W-:-:S12]  /*8300*/  BRA `(.L_x_17668) ;  /* 0x0000000000607947 */ /* 0x000fd80003800000 */
.L_x_17667:
        /* <DEDUP_REMOVED lines=16> */
.L_x_17695:
[----:B------:R-:W-:Y:S01]  /*8410*/  PLOP3.LUT P0, PT, PT, PT, PT, 0x8, 0x0 ;  /* 0x000000000000781c */ /* 0x000fe20003f0e170 */
[----:B------:R-:W-:-:S12]  /*8420*/  BRA `(.L_x_17668) ;  /* 0x0000000000187947 */ /* 0x000fd80003800000 */
.L_x_17692:
[----:B------:R-:W2:Y:S02]  /*8430*/  LDG.E.64 R2, desc[UR36][R2.64] ;  /* 0x0000002402027981 */ /* 0x000ea4000c1e1b00 */
[----:B--2---:R-:W-:-:S04]  /*8440*/  ISETP.NE.U32.AND P0, PT, R2, RZ, PT ;  /* 0x000000ff0200720c */ /* 0x004fc80003f05070 */
[----:B------:R-:W-:Y:S01]  /*8450*/  ISETP.NE.AND.EX P0, PT, R3, RZ, PT, P0 ;  /* 0x000000ff0300720c */ /* 0x000fe20003f05300 */
[----:B------:R-:W-:-:S12]  /*8460*/  BRA `(.L_x_17668) ;  /* 0x0000000000087947 */ /* 0x000fd80003800000 */
.L_x_17691:
[----:B------:R-:W2:Y:S02]  /*8470*/  LDG.E R2, desc[UR36][R2.64] ;  /* 0x0000002402027981 */ /* 0x000ea4000c1e1900 */
[----:B--2---:R-:W-:-:S13]  /*8480*/  ISETP.NE.AND P0, PT, R2, RZ, PT ;  /* 0x000000ff0200720c */ /* 0x004fda0003f05270 */
.L_x_17668:
        /* <DEDUP_REMOVED lines=15> */
.L_x_17699:
[----:B------:R3:W-:Y:S01]  /*8580*/  STG.E.U8 desc[UR36][R16.64], R2 ;  /* 0x0000000210007986 */ /* 0x0007e2000c101124 */
[----:B------:R-:W-:Y:S05]  /*8590*/  BRA `(.L_x_17701) ;  /* 0x0000000c00487947 */ /* 0x000fea0003800000 */
.L_x_17698:
        /* <DEDUP_REMOVED lines=9> */
.L_x_17703:
[----:B------:R2:W-:Y:S01]  /*8630*/  STG.E desc[UR36][R16.64], R2 ;  /* 0x0000000210007986 */ /* 0x0005e2000c101924 */
[----:B------:R-:W-:Y:S05]  /*8640*/  BRA `(.L_x_17701) ;  /* 0x0000000c001c7947 */ /* 0x000fea0003800000 */
.L_x_17702:
[----:B------:R0:W-:Y:S01]  /*8650*/  STG.E.U16 desc[UR36][R16.64], R2 ;  /* 0x0000000210007986 */ /* 0x0001e2000c101524 */
[----:B------:R-:W-:Y:S05]  /*8660*/  BRA `(.L_x_17701) ;  /* 0x0000000c00147947 */ /* 0x000fea0003800000 */
.L_x_17697:
        /* <DEDUP_REMOVED lines=9> */
.L_x_17705:
[----:B------:R-:W-:-:S04]  /*8700*/  I2FP.F32.U32 R0, R2 ;  /* 0x0000000200007245 */ /* 0x000fc80000201000 */
[----:B------:R-:W-:-:S05]  /*8710*/  F2FP.F16.F32.PACK_AB R0, RZ, R0 ;  /* 0x00000000ff00723e */ /* 0x000fca00000000ff */
[----:B------:R0:W-:Y:S01]  /*8720*/  STG.E.U16 desc[UR36][R16.64], R0 ;  /* 0x0000000010007986 */ /* 0x0001e2000c101524 */
[----:B------:R-:W-:Y:S05]  /*8730*/  BRA `(.L_x_17701) ;  /* 0x0000000800e07947 */ /* 0x000fea0003800000 */
.L_x_17704:
        /* <DEDUP_REMOVED lines=10> */
.L_x_17707:
[----:B------:R-:W-:-:S04]  /*87e0*/  I2FP.F32.U32 R2, R2 ;  /* 0x0000000200027245 */ /* 0x000fc80000201000 */
[----:B------:R-:W-:-:S04]  /*87f0*/  F2FP.F16.F32.PACK_AB R3, RZ, R2 ;  /* 0x00000002ff03723e */ /* 0x000fc800000000ff */
[----:B------:R-:W-:-:S05]  /*8800*/  PRMT R3, R3, 0x5410, RZ ;  /* 0x0000541003037816 */ /* 0x000fca00000000ff */
[----:B------:R0:W-:Y:S01]  /*8810*/  STG.E desc[UR36][R16.64], R3 ;  /* 0x0000000310007986 */ /* 0x0001e2000c101924 */
[----:B------:R-:W-:Y:S05]  /*8820*/  BRA `(.L_x_17701) ;  /* 0x0000000800a47947 */ /* 0x000fea0003800000 */
.L_x_17706:
[----:B------:R-:W0:Y:S02]  /*8830*/  I2F.F64.U32 R2, R2 ;  /* 0x0000000200027312 */ /* 0x000e240000201800 */
[----:B0-----:R0:W-:Y:S01]  /*8840*/  STG.E.64 desc[UR36][R16.64], R2 ;  /* 0x0000000210007986 */ /* 0x0011e2000c101b24 */
[----:B------:R-:W-:Y:S05]  /*8850*/  BRA `(.L_x_17701) ;  /* 0x0000000800987947 */ /* 0x000fea0003800000 */
.L_x_17696:
        /* <DEDUP_REMOVED lines=10> */
.L_x_17710:
[----:B------:R-:W0:Y:S01]  /*8900*/  I2F.F64.U32 R4, R2 ;  /* 0x0000000200047312 */ /* 0x000e220000201800 */
[----:B------:R-:W-:-:S05]  /*8910*/  CS2R R6, SRZ ;  /* 0x0000000000067805 */ /* 0x000fca000001ff00 */
[----:B0-----:R0:W-:Y:S01]  /*8920*/  STG.E.128 desc[UR36][R16.64], R4 ;  /* 0x0000000410007986 */ /* 0x0011e2000c101d24 */
[----:B------:R-:W-:Y:S05]  /*8930*/  BRA `(.L_x_17701) ;  /* 0x0000000800607947 */ /* 0x000fea0003800000 */
.L_x_17709:
        /* <DEDUP_REMOVED lines=21> */
.L_x_17714:
[----:B------:R-:W-:Y:S05]  /*8a90*/  BSYNC B0 ;  /* 0x0000000000007941 */ /* 0x000fea0003800000 */
.L_x_17713:
[----:B------:R-:W-:-:S05]  /*8aa0*/  LOP3.LUT R3, R0, R3, RZ, 0xfc, !PT ;  /* 0x0000000300037212 */ /* 0x000fca00078efcff */
[----:B------:R0:W-:Y:S01]  /*8ab0*/  STG.E.U8 desc[UR36][R16.64], R3 ;  /* 0x0000000310007986 */ /* 0x0001e2000c101124 */
[----:B------:R-:W-:Y:S05]  /*8ac0*/  BRA `(.L_x_17701) ;  /* 0x0000000400fc7947 */ /* 0x000fea0003800000 */
.L_x_17712:
        /* <DEDUP_REMOVED lines=13> */
.L_x_17716:
[----:B------:R-:W-:Y:S01]  /*8ba0*/  IMAD.MOV.U32 R0, RZ, RZ, 0x7f ;  /* 0x0000007fff007424 */ /* 0x000fe200078e00ff */
[----:B------:R-:W-:-:S04]  /*8bb0*/  ISETP.GT.U32.AND P0, PT, R2, 0x7f800000, PT ;  /* 0x7f8000000200780c */ /* 0x000fc80003f04070 */
[----:B------:R-:W-:-:S09]  /*8bc0*/  SEL R0, R0, 0x7c, P0 ;  /* 0x0000007c00007807 */ /* 0x000fd20000000000 */
.L_x_17717:
[----:B------:R-:W-:Y:S05]  /*8bd0*/  BSYNC B0 ;  /* 0x0000000000007941 */ /* 0x000fea0003800000 */
.L_x_17715:
[----:B------:R-:W-:-:S04]  /*8be0*/  LOP3.LUT R2, R3, 0x80000000, RZ, 0xc0, !PT ;  /* 0x8000000003027812 */ /* 0x000fc800078ec0ff */
[----:B------:R-:W-:-:S04]  /*8bf0*/  SHF.R.U32.HI R3, RZ, 0x18, R2 ;  /* 0x00000018ff037819 */ /* 0x000fc80000011602 */
[----:B------:R-:W-:-:S05]  /*8c00*/  LOP3.LUT R3, R0, R3, RZ, 0xfc, !PT ;  /* 0x0000000300037212 */ /* 0x000fca00078efcff */
[----:B------:R0:W-:Y:S01]  /*8c10*/  STG.E.U8 desc[UR36][R16.64], R3 ;  /* 0x0000000310007986 */ /* 0x0001e2000c101124 */
[----:B------:R-:W-:Y:S05]  /*8c20*/  BRA `(.L_x_17701) ;  /* 0x0000000400a47947 */ /* 0x000fea0003800000 */
.L_x_17711:
[----:B------:R-:W-:-:S04]  /*8c30*/  I2FP.F32.U32 R0, R2 ;  /* 0x0000000200007245 */ /* 0x000fc80000201000 */
[----:B------:R-:W-:-:S05]  /*8c40*/  F2FP.BF16.F32.PACK_AB R0, RZ, R0 ;  /* 0x00000000ff00723e */ /* 0x000fca00000010ff */
[----:B------:R0:W-:Y:S01]  /*8c50*/  STG.E.U16 desc[UR36][R16.64], R0 ;  /* 0x0000000010007986 */ /* 0x0001e2000c101524 */
[----:B------:R-:W-:Y:S05]  /*8c60*/  BRA `(.L_x_17701) ;  /* 0x0000000400947947 */ /* 0x000fea0003800000 */
.L_x_17708:
        /* <DEDUP_REMOVED lines=10> */
.L_x_17720:
        /* <DEDUP_REMOVED lines=17> */
.L_x_17723:
[----:B------:R-:W-:-:S04]  /*8e20*/  LOP3.LUT R2, R3, 0x80000000, RZ, 0xc0, !PT ;  /* 0x8000000003027812 */ /* 0x000fc800078ec0ff */
[----:B------:R-:W-:-:S04]  /*8e30*/  SHF.R.U32.HI R3, RZ, 0x18, R2 ;  /* 0x00000018ff037819 */ /* 0x000fc80000011602 */
[----:B------:R-:W-:-:S04]  /*8e40*/  LOP3.LUT R0, R0, R3, RZ, 0xfc, !PT ;  /* 0x0000000300007212 */ /* 0x000fc800078efcff */
[----:B------:R-:W-:-:S07]  /*8e50*/  PRMT R8, R0, 0x7610, R8 ;  /* 0x0000761000087816 */ /* 0x000fce0000000008 */
.L_x_17722:
[----:B------:R-:W-:Y:S05]  /*8e60*/  BSYNC B0 ;  /* 0x0000000000007941 */ /* 0x000fea0003800000 */
.L_x_17721:
[----:B------:R0:W-:Y:S01]  /*8e70*/  STG.E.U8 desc[UR36][R16.64], R8 ;  /* 0x0000000810007986 */ /* 0x0001e2000c101124 */
[----:B------:R-:W-:Y:S05]  /*8e80*/  BRA `(.L_x_17701) ;  /* 0x00000004000c7947 */ /* 0x000fea0003800000 */
.L_x_17719:
        /* <DEDUP_REMOVED lines=17> */
.L_x_17726:
[----:B------:R-:W-:-:S04]  /*8fa0*/  LOP3.LUT R2, R3, 0x80000000, RZ, 0xc0, !PT ;  /* 0x8000000003027812 */ /* 0x000fc800078ec0ff */
[----:B------:R-:W-:-:S04]  /*8fb0*/  SHF.R.U32.HI R3, RZ, 0x18, R2 ;  /* 0x00000018ff037819 */ /* 0x000fc80000011602 */
[----:B------:R-:W-:-:S04]  /*8fc0*/  LOP3.LUT R0, R0, R3, RZ, 0xfc, !PT ;  /* 0x0000000300007212 */ /* 0x000fc800078efcff */
[----:B------:R-:W-:-:S07]  /*8fd0*/  PRMT R8, R0, 0x7610, R8 ;  /* 0x0000761000087816 */ /* 0x000fce0000000008 */
.L_x_17725:
[----:B------:R-:W-:Y:S05]  /*8fe0*/  BSYNC B0 ;  /* 0x0000000000007941 */ /* 0x000fea0003800000 */
.L_x_17724:
[----:B------:R0:W-:Y:S01]  /*8ff0*/  STG.E.U8 desc[UR36][R16.64], R8 ;  /* 0x0000000810007986 */ /* 0x0001e2000c101124 */
[----:B------:R-:W-:Y:S05]  /*9000*/  BRA `(.L_x_17701) ;  /* 0x0000000000ac7947 */ /* 0x000fea0003800000 */
.L_x_17718:
        /* <DEDUP_REMOVED lines=22> */
.L_x_17700:
        /* <DEDUP_REMOVED lines=16> */
.L_x_17729:
[----:B------:R-:W-:Y:S05]  /*9270*/  BRA `(.L_x_17701) ;  /* 0x0000000000107947 */ /* 0x000fea0003800000 */
.L_x_17728:
[----:B------:R-:W-:-:S05]  /*9280*/  IMAD.MOV.U32 R3, RZ, RZ, RZ ;  /* 0x000000ffff037224 */ /* 0x000fca00078e00ff */
[----:B------:R0:W-:Y:S01]  /*9290*/  STG.E.64 desc[UR36][R16.64], R2 ;  /* 0x0000000210007986 */ /* 0x0001e2000c101b24 */
[----:B------:R-:W-:Y:S05]  /*92a0*/  BRA `(.L_x_17701) ;  /* 0x0000000000047947 */ /* 0x000fea0003800000 */
.L_x_17727:
[----:B------:R0:W-:Y:S02]  /*92b0*/  STG.E desc[UR36][R16.64], R2 ;  /* 0x0000000210007986 */ /* 0x0001e4000c101924 */
.L_x_17701:
[----:B------:R-:W-:-:S07]  /*92c0*/  VIADD R19, R19, 0x80 ;  /* 0x0000008013137836 */ /* 0x000fce0000000000 */
.L_x_17661:
[----:B------:R-:W-:Y:S05]  /*92d0*/  BSYNC B6 ;  /* 0x0000000000067941 */ /* 0x000fea0003800000 */
.L_x_17660:
        /* <DEDUP_REMOVED lines=306> */
.L_x_17730:
        /* <DEDUP_REMOVED lines=21> */
.L_x_17734:
[----:B------:R-:W2:Y:S02]  /*a750*/  LDG.E.U8 R2, desc[UR36][R2.64] ;  /* 0x0000002402027981 */ /* 0x000ea4000c1e1100 */
[----:B--2---:R-:W-:Y:S01]  /*a760*/  ISETP.NE.AND P0, PT, R2, RZ, PT ;  /* 0x000000ff0200720c */ /* 0x004fe20003f05270 */
[----:B------:R-:W-:-:S12]  /*a770*/  BRA `(.L_x_17736) ;  /* 0x0000000c00747947 */ /* 0x000fd80003800000 */
.L_x_17733:
        /* <DEDUP_REMOVED lines=10> */
.L_x_17738:
[----:B------:R-:W2:Y:S02]  /*a820*/  LDG.E R2, desc[UR36][R2.64] ;  /* 0x0000002402027981 */ /* 0x000ea4000c1e1900 */
[----:B--2---:R-:W-:Y:S01]  /*a830*/  ISETP.NE.AND P0, PT, R2, RZ, PT ;  /* 0x000000ff0200720c */ /* 0x004fe20003f05270 */
[----:B------:R-:W-:-:S12]  /*a840*/  BRA `(.L_x_17736) ;  /* 0x0000000c00407947 */ /* 0x000fd80003800000 */
.L_x_17737:
[----:B------:R-:W2:Y:S02]  /*a850*/  LDG.E.U16 R2, desc[UR36][R2.64] ;  /* 0x0000002402027981 */ /* 0x000ea4000c1e1500 */
[----:B--2---:R-:W-:Y:S01]  /*a860*/  ISETP.NE.AND P0, PT, R2, RZ, PT ;  /* 0x000000ff0200720c */ /* 0x004fe20003f05270 */
[----:B------:R-:W-:-:S12]  /*a870*/  BRA `(.L_x_17736) ;  /* 0x0000000c00347947 */ /* 0x000fd80003800000 */
.L_x_17732:
        /* <DEDUP_REMOVED lines=9> */
.L_x_17740:
[----:B------:R-:W2:Y:S02]  /*a910*/  LDG.E.U16 R0, desc[UR36][R2.64] ;  /* 0x0000002402007981 */ /* 0x000ea4000c1e1500 */
[----:B--2---:R-:W-:-:S05]  /*a920*/  HADD2.F32 R0, -RZ, R0.H0_H0 ;  /* 0x20000000ff007230 */ /* 0x004fca0000004100 */
[----:B------:R-:W-:Y:S01]  /*a930*/  FSETP.NEU.FTZ.AND P0, PT, R0, RZ, PT ;  /* 0x000000ff0000720b */ /* 0x000fe20003f1d000 */
[----:B------:R-:W-:-:S12]  /*a940*/  BRA `(.L_x_17736) ;  /* 0x0000000c00007947 */ /* 0x000fd80003800000 */
.L_x_17739:
        /* <DEDUP_REMOVED lines=11> */
.L_x_17742:
        /* <DEDUP_REMOVED lines=10> */
.L_x_17741:
[----:B------:R-:W2:Y:S02]  /*aaa0*/  LDG.E.64 R2, desc[UR36][R2.64] ;  /* 0x0000002402027981 */ /* 0x000ea4000c1e1b00 */
[----:B--2---:R-:W-:Y:S01]  /*aab0*/  DSETP.NEU.AND P0, PT, R2, RZ, PT ;  /* 0x000000ff0200722a */ /* 0x004fe20003f0d000 */
[----:B------:R-:W-:-:S13]  /*aac0*/  BRA `(.L_x_17736) ;  /* 0x0000000800a07947 */ /* 0x000fda0003800000 */
.L_x_17731:
        /* <DEDUP_REMOVED lines=11> */
.L_x_17745:
[----:B------:R-:W2:Y:S02]  /*ab80*/  LDG.E.128 R4, desc[UR36][R2.64] ;  /* 0x0000002402047981 */ /* 0x000ea4000c1e1d00 */
[----:B--2---:R-:W-:-:S06]  /*ab90*/  DSETP.NEU.AND P0, PT, R6, RZ, PT ;  /* 0x000000ff0600722a */ /* 0x004fcc0003f0d000 */
[----:B------:R-:W-:Y:S01]  /*aba0*/  DSETP.NEU.OR P0, PT, R4, RZ, P0 ;  /* 0x000000ff0400722a */ /* 0x000fe2000070d400 */
[----:B------:R-:W-:-:S13]  /*abb0*/  BRA `(.L_x_17736) ;  /* 0x0000000800647947 */ /* 0x000fda0003800000 */
.L_x_17744:
        /* <DEDUP_REMOVED lines=27> */
.L_x_17747:
        /* <DEDUP_REMOVED lines=14> */
.L_x_17746:
[----:B------:R-:W2:Y:S02]  /*ae50*/  LDG.E.U16 R0, desc[UR36][R2.64] ;  /* 0x0000002402007981 */ /* 0x000ea4000c1e1500 */
[----:B--2---:R-:W-:-:S05]  /*ae60*/  IMAD.U32 R0, R0, 0x10000, RZ ;  /* 0x0001000000007824 */ /* 0x004fca00078e00ff */
[----:B------:R-:W-:Y:S01]  /*ae70*/  FSETP.NEU.FTZ.AND P0, PT, R0, RZ, PT ;  /* 0x000000ff0000720b */ /* 0x000fe20003f1d000 */
[----:B------:R-:W-:-:S12]  /*ae80*/  BRA `(.L_x_17736) ;  /* 0x0000000400b07947 */ /* 0x000fd80003800000 */
.L_x_17743:
        /* <DEDUP_REMOVED lines=11> */
.L_x_17750:
        /* <DEDUP_REMOVED lines=21> */
.L_x_17754:
[----:B------:R-:W-:Y:S05]  /*b090*/  BSYNC B1 ;  /* 0x0000000000017941 */ /* 0x000fea0003800000 */
.L_x_17753:
[----:B------:R-:W-:Y:S01]  /*b0a0*/  LEA R3, R0, 0x3b800000, 0x17 ;  /* 0x3b80000000037811 */ /* 0x000fe200078eb8ff */
[----:B------:R-:W-:-:S05]  /*b0b0*/  IMAD.SHL.U32 R0, R2, 0x100000, RZ ;  /* 0x0010000002007824 */ /* 0x000fca00078e00ff */
[----:B------:R-:W-:-:S07]  /*b0c0*/  LOP3.LUT R0, R3, R0, R4, 0xfe, !PT ;  /* 0x0000000003007212 */ /* 0x000fce00078efe04 */
.L_x_17752:
[----:B------:R-:W-:Y:S05]  /*b0d0*/  BSYNC B0 ;  /* 0x0000000000007941 */ /* 0x000fea0003800000 */
.L_x_17751:
[----:B------:R-:W-:Y:S01]  /*b0e0*/  FSETP.NEU.FTZ.AND P0, PT, R0, RZ, PT ;  /* 0x000000ff0000720b */ /* 0x000fe20003f1d000 */
[----:B------:R-:W-:-:S12]  /*b0f0*/  BRA `(.L_x_17736) ;  /* 0x0000000400147947 */ /* 0x000fd80003800000 */
.L_x_17749:
        /* <DEDUP_REMOVED lines=21> */
.L_x_17758:
[----:B------:R-:W-:Y:S05]  /*b250*/  BSYNC B1 ;  /* 0x0000000000017941 */ /* 0x000fea0003800000 */
.L_x_17757:
[----:B------:R-:W-:Y:S01]  /*b260*/  LEA R3, R0, 0x37800000, 0x17 ;  /* 0x3780000000037811 */ /* 0x000fe200078eb8ff */
[----:B------:R-:W-:-:S05]  /*b270*/  IMAD.SHL.U32 R0, R2, 0x200000, RZ ;  /* 0x0020000002007824 */ /* 0x000fca00078e00ff */
[----:B------:R-:W-:-:S07]  /*b280*/  LOP3.LUT R0, R3, R0, R4, 0xfe, !PT ;  /* 0x0000000003007212 */ /* 0x000fce00078efe04 */
.L_x_17756:
[----:B------:R-:W-:Y:S05]  /*b290*/  BSYNC B0 ;  /* 0x0000000000007941 */ /* 0x000fea0003800000 */
.L_x_17755:
[----:B------:R-:W-:Y:S01]  /*b2a0*/  FSETP.NEU.FTZ.AND P0, PT, R0, RZ, PT ;  /* 0x000000ff0000720b */ /* 0x000fe20003f1d000 */
[----:B------:R-:W-:-:S12]  /*b2b0*/  BRA `(.L_x_17736) ;  /* 0x0000000000a47947 */ /* 0x000fd80003800000 */
.L_x_17748:
        /* <DEDUP_REMOVED lines=14> */
.L_x_17762:
[----:B------:R-:W-:Y:S05]  /*b3a0*/  BSYNC B0 ;  /* 0x0000000000007941 */ /* 0x000fea0003800000 */
.L_x_17761:
[----:B------:R-:W-:Y:S01]  /*b3b0*/  FSETP.NEU.FTZ.AND P0, PT, R0, RZ, PT ;  /* 0x000000ff0000720b */ /* 0x000fe20003f1d000 */
[----:B------:R-:W-:-:S12]  /*b3c0*/  BRA `(.L_x_17736) ;  /* 0x0000000000607947 */ /* 0x000fd80003800000 */
.L_x_17735:
        /* <DEDUP_REMOVED lines=16> */
.L_x_17763:
[----:B------:R-:W-:Y:S01]  /*b4d0*/  PLOP3.LUT P0, PT, PT, PT, PT, 0x8, 0x0 ;  /* 0x000000000000781c */ /* 0x000fe20003f0e170 */
[----:B------:R-:W-:-:S12]  /*b4e0*/  BRA `(.L_x_17736) ;  /* 0x0000000000187947 */ /* 0x000fd80003800000 */
.L_x_17760:
[----:B------:R-:W2:Y:S02]  /*b4f0*/  LDG.E.64 R2, desc[UR36][R2.64] ;  /* 0x0000002402027981 */ /* 0x000ea4000c1e1b00 */
[----:B--2---:R-:W-:-:S04]  /*b500*/  ISETP.NE.U32.AND P0, PT, R2, RZ, PT ;  /* 0x000000ff0200720c */ /* 0x004fc80003f05070 */
[----:B------:R-:W-:Y:S01]  /*b510*/  ISETP.NE.AND.EX P0, PT, R3, RZ, PT, P0 ;  /* 0x000000ff0300720c */ /* 0x000fe20003f05300 */
[----:B------:R-:W-:-:S12]  /*b520*/  BRA `(.L_x_17736) ;  /* 0x0000000000087947 */ /* 0x000fd80003800000 */
.L_x_17759:
[----:B------:R-:W2:Y:S02]  /*b530*/  LDG.E R2, desc[UR36][R2.64] ;  /* 0x0000002402027981 */ /* 0x000ea4000c1e1900 */
[----:B--2---:R-:W-:-:S13]  /*b540*/  ISETP.NE.AND P0, PT, R2, RZ, PT ;  /* 0x000000ff0200720c */ /* 0x004fda0003f05270 */
.L_x_17736:
        /* <DEDUP_REMOVED lines=15> */
.L_x_17767:
[----:B------:R-:W-:Y:S01]  /*b640*/  STG.E.U8 desc[UR36][R16.64], R2 ;  /* 0x0000000210007986 */ /* 0x000fe2000c101124 */
[----:B------:R-:W-:Y:S05]  /*b650*/  EXIT ;  /* 0x000000000000794d */ /* 0x000fea0003800000 */
.L_x_17766:
        /* <DEDUP_REMOVED lines=9> */
.L_x_17770:
[----:B------:R-:W-:Y:S01]  /*b6f0*/  STG.E desc[UR36][R16.64], R2 ;  /* 0x0000000210007986 */ /* 0x000fe2000c101924 */
[----:B------:R-:W-:Y:S05]  /*b700*/  EXIT ;  /* 0x000000000000794d */ /* 0x000fea0003800000 */
.L_x_17769:
[----:B------:R-:W-:Y:S01]  /*b710*/  STG.E.U16 desc[UR36][R16.64], R2 ;  /* 0x0000000210007986 */ /* 0x000fe2000c101524 */
[----:B------:R-:W-:Y:S05]  /*b720*/  EXIT ;  /* 0x000000000000794d */ /* 0x000fea0003800000 */
.L_x_17765:
        /* <DEDUP_REMOVED lines=9> */
.L_x_17772:
[----:B------:R-:W-:-:S04]  /*b7c0*/  I2FP.F32.U32 R0, R2 ;  /* 0x0000000200007245 */ /* 0x000fc80000201000 */
[----:B------:R-:W-:-:S05]  /*b7d0*/  F2FP.F16.F32.PACK_AB R0, RZ, R0 ;  /* 0x00000000ff00723e */ /* 0x000fca00000000ff */
[----:B------:R-:W-:Y:S01]  /*b7e0*/  STG.E.U16 desc[UR36][R16.64], R0 ;  /* 0x0000000010007986 */ /* 0x000fe2000c101524 */
[----:B------:R-:W-:Y:S05]  /*b7f0*/  EXIT ;  /* 0x000000000000794d */ /* 0x000fea0003800000 */
.L_x_17771:
        /* <DEDUP_REMOVED lines=10> */
.L_x_17774:
[----:B------:R-:W-:-:S04]  /*b8a0*/  I2FP.F32.U32 R2, R2 ;  /* 0x0000000200027245 */ /* 0x000fc80000201000 */
[----:B------:R-:W-:-:S04]  /*b8b0*/  F2FP.F16.F32.PACK_AB R3, RZ, R2 ;  /* 0x00000002ff03723e */ /* 0x000fc800000000ff */
[----:B------:R-:W-:-:S05]  /*b8c0*/  PRMT R3, R3, 0x5410, RZ ;  /* 0x0000541003037816 */ /* 0x000fca00000000ff */
[----:B------:R-:W-:Y:S01]  /*b8d0*/  STG.E desc[UR36][R16.64], R3 ;  /* 0x0000000310007986 */ /* 0x000fe2000c101924 */
[----:B------:R-:W-:Y:S05]  /*b8e0*/  EXIT ;  /* 0x000000000000794d */ /* 0x000fea0003800000 */
.L_x_17773:
[----:B------:R-:W0:Y:S02]  /*b8f0*/  I2F.F64.U32 R2, R2 ;  /* 0x0000000200027312 */ /* 0x000e240000201800 */
[----:B0-----:R-:W-:Y:S01]  /*b900*/  STG.E.64 desc[UR36][R16.64], R2 ;  /* 0x0000000210007986 */ /* 0x001fe2000c101b24 */
[----:B------:R-:W-:Y:S05]  /*b910*/  EXIT ;  /* 0x000000000000794d */ /* 0x000fea0003800000 */
.L_x_17764:
        /* <DEDUP_REMOVED lines=10> */
.L_x_17777:
[----:B------:R-:W0:Y:S01]  /*b9c0*/  I2F.F64.U32 R4, R2 ;  /* 0x0000000200047312 */ /* 0x000e220000201800 */
[----:B------:R-:W-:-:S05]  /*b9d0*/  CS2R R6, SRZ ;  /* 0x0000000000067805 */ /* 0x000fca000001ff00 */
[----:B0-----:R-:W-:Y:S01]  /*b9e0*/  STG.E.128 desc[UR36][R16.64], R4 ;  /* 0x0000000410007986 */ /* 0x001fe2000c101d24 */
[----:B------:R-:W-:Y:S05]  /*b9f0*/  EXIT ;  /* 0x000000000000794d */ /* 0x000fea0003800000 */
.L_x_17776:
        /* <DEDUP_REMOVED lines=21> */
.L_x_17781:
[----:B------:R-:W-:Y:S05]  /*bb50*/  BSYNC B0 ;  /* 0x0000000000007941 */ /* 0x000fea0003800000 */
.L_x_17780:
[----:B------:R-:W-:-:S05]  /*bb60*/  LOP3.LUT R3, R0, R3, RZ, 0xfc, !PT ;  /* 0x0000000300037212 */ /* 0x000fca00078efcff */
[----:B------:R-:W-:Y:S01]  /*bb70*/  STG.E.U8 desc[UR36][R16.64], R3 ;  /* 0x0000000310007986 */ /* 0x000fe2000c101124 */
[----:B------:R-:W-:Y:S05]  /*bb80*/  EXIT ;  /* 0x000000000000794d */ /* 0x000fea0003800000 */
.L_x_17779:
        /* <DEDUP_REMOVED lines=13> */
.L_x_17783:
[----:B------:R-:W-:Y:S01]  /*bc60*/  IMAD.MOV.U32 R0, RZ, RZ, 0x7f ;  /* 0x0000007fff007424 */ /* 0x000fe200078e00ff */
[----:B------:R-:W-:-:S04]  /*bc70*/  ISETP.GT.U32.AND P0, PT, R2, 0x7f800000, PT ;  /* 0x7f8000000200780c */ /* 0x000fc80003f04070 */
[----:B------:R-:W-:-:S09]  /*bc80*/  SEL R0, R0, 0x7c, P0 ;  /* 0x0000007c00007807 */ /* 0x000fd20000000000 */
.L_x_17784:
[----:B------:R-:W-:Y:S05]  /*bc90*/  BSYNC B0 ;  /* 0x0000000000007941 */ /* 0x000fea0003800000 */
.L_x_17782:
[----:B------:R-:W-:-:S04]  /*bca0*/  LOP3.LUT R2, R3, 0x80000000, RZ, 0xc0, !PT ;  /* 0x8000000003027812 */ /* 0x000fc800078ec0ff */
[----:B------:R-:W-:-:S04]  /*bcb0*/  SHF.R.U32.HI R3, RZ, 0x18, R2 ;  /* 0x00000018ff037819 */ /* 0x000fc80000011602 */
[----:B------:R-:W-:-:S05]  /*bcc0*/  LOP3.LUT R3, R0, R3, RZ, 0xfc, !PT ;  /* 0x0000000300037212 */ /* 0x000fca00078efcff */
[----:B------:R-:W-:Y:S01]  /*bcd0*/  STG.E.U8 desc[UR36][R16.64], R3 ;  /* 0x0000000310007986 */ /* 0x000fe2000c101124 */
[----:B------:R-:W-:Y:S05]  /*bce0*/  EXIT ;  /* 0x000000000000794d */ /* 0x000fea0003800000 */
.L_x_17778:
[----:B------:R-:W-:-:S04]  /*bcf0*/  I2FP.F32.U32 R0, R2 ;  /* 0x0000000200007245 */ /* 0x000fc80000201000 */
[----:B------:R-:W-:-:S05]  /*bd00*/  F2FP.BF16.F32.PACK_AB R0, RZ, R0 ;  /* 0x00000000ff00723e */ /* 0x000fca00000010ff */
[----:B------:R-:W-:Y:S01]  /*bd10*/  STG.E.U16 desc[UR36][R16.64], R0 ;  /* 0x0000000010007986 */ /* 0x000fe2000c101524 */
[----:B------:R-:W-:Y:S05]  /*bd20*/  EXIT ;  /* 0x000000000000794d */ /* 0x000fea0003800000 */
.L_x_17775:
        /* <DEDUP_REMOVED lines=10> */
.L_x_17787:
        /* <DEDUP_REMOVED lines=17> */
.L_x_17790:
[----:B------:R-:W-:-:S04]  /*bee0*/  LOP3.LUT R2, R3, 0x80000000, RZ, 0xc0, !PT ;  /* 0x8000000003027812 */ /* 0x000fc800078ec0ff */
[----:B------:R-:W-:-:S04]  /*bef0*/  SHF.R.U32.HI R3, RZ, 0x18, R2 ;  /* 0x00000018ff037819 */ /* 0x000fc80000011602 */
[----:B------:R-:W-:-:S04]  /*bf00*/  LOP3.LUT R0, R0, R3, RZ, 0xfc, !PT ;  /* 0x0000000300007212 */ /* 0x000fc800078efcff */
[----:B------:R-:W-:-:S07]  /*bf10*/  PRMT R8, R0, 0x7610, R8 ;  /* 0x0000761000087816 */ /* 0x000fce0000000008 */
.L_x_17789:
[----:B------:R-:W-:Y:S05]  /*bf20*/  BSYNC B0 ;  /* 0x0000000000007941 */ /* 0x000fea0003800000 */
.L_x_17788:
[----:B------:R-:W-:Y:S01]  /*bf30*/  STG.E.U8 desc[UR36][R16.64], R8 ;  /* 0x0000000810007986 */ /* 0x000fe2000c101124 */
[----:B------:R-:W-:Y:S05]  /*bf40*/  EXIT ;  /* 0x000000000000794d */ /* 0x000fea0003800000 */
.L_x_17786:
        /* <DEDUP_REMOVED lines=17> */
.L_x_17793:
[----:B------:R-:W-:-:S04]  /*c060*/  LOP3.LUT R2, R3, 0x80000000, RZ, 0xc0, !PT ;  /* 0x8000000003027812 */ /* 0x000fc800078ec0ff */
[----:B------:R-:W-:-:S04]  /*c070*/  SHF.R.U32.HI R3, RZ, 0x18, R2 ;  /* 0x00000018ff037819 */ /* 0x000fc80000011602 */
[----:B------:R-:W-:-:S04]  /*c080*/  LOP3.LUT R0, R0, R3, RZ, 0xfc, !PT ;  /* 0x0000000300007212 */ /* 0x000fc800078efcff */
[----:B------:R-:W-:-:S07]  /*c090*/  PRMT R8, R0, 0x7610, R8 ;  /* 0x0000761000087816 */ /* 0x000fce0000000008 */
.L_x_17792:
[----:B------:R-:W-:Y:S05]  /*c0a0*/  BSYNC B0 ;  /* 0x0000000000007941 */ /* 0x000fea0003800000 */
.L_x_17791:
[----:B------:R-:W-:Y:S01]  /*c0b0*/  STG.E.U8 desc[UR36][R16.64], R8 ;  /* 0x0000000810007986 */ /* 0x000fe2000c101124 */
[----:B------:R-:W-:Y:S05]  /*c0c0*/  EXIT ;  /* 0x000000000000794d */ /* 0x000fea0003800000 */
.L_x_17785:
        /* <DEDUP_REMOVED lines=22> */
.L_x_17768:
        /* <DEDUP_REMOVED lines=16> */
.L_x_17796:
[----:B------:R-:W-:Y:S05]  /*c330*/  EXIT ;  /* 0x000000000000794d */ /* 0x000fea0003800000 */
.L_x_17795:
[----:B------:R-:W-:-:S05]  /*c340*/  IMAD.MOV.U32 R3, RZ, RZ, RZ ;  /* 0x000000ffff037224 */ /* 0x000fca00078e00ff */
[----:B------:R-:W-:Y:S01]  /*c350*/  STG.E.64 desc[UR36][R16.64], R2 ;  /* 0x0000000210007986 */ /* 0x000fe2000c101b24 */
[----:B------:R-:W-:Y:S05]  /*c360*/  EXIT ;  /* 0x000000000000794d */ /* 0x000fea0003800000 */
.L_x_17794:
[----:B------:R-:W-:Y:S01]  /*c370*/  STG.E desc[UR36][R16.64], R2 ;  /* 0x0000000210007986 */ /* 0x000fe2000c101924 */
[----:B------:R-:W-:Y:S05]  /*c380*/  EXIT ;  /* 0x000000000000794d */ /* 0x000fea0003800000 */
.L_x_17797:
        /* <DEDUP_REMOVED lines=15> */
.L_x_23638:


//--------------------- .text._ZN2at6native27unrolled_elementwise_kernelIZZZNS0_23logical_not_kernel_cudaERNS_18TensorIteratorBaseEENKUlvE0_clEvENKUlvE8_clEvEUlbE_St5arrayIPcLm2EELi4E23TrivialOffsetCalculatorILi1EjESB_NS0_6memory12LoadWithCastILi1EEENSC_13StoreWithCastILi1EEEEEviT_T0_T2_T3_T4_T5_ --------------------------
	.section	.text._ZN2at6native27unrolled_elementwise_kernelIZZZNS0_23logical_not_kernel_cudaERNS_18TensorIteratorBaseEENKUlvE0_clEvENKUlvE8_clEvEUlbE_St5arrayIPcLm2EELi4E23TrivialOffsetCalculatorILi1EjESB_NS0_6memory12LoadWithCastILi1EEENSC_13StoreWithCastILi1EEEEEviT_T0_T2_T3_T4_T5_,"ax",@progbits
	.align	128
        .global         _ZN2at6native27unrolled_elementwise_kernelIZZZNS0_23logical_not_kernel_cudaERNS_18TensorIteratorBaseEENKUlvE0_clEvENKUlvE8_clEvEUlbE_St5arrayIPcLm2EELi4E23TrivialOffsetCalculatorILi1EjESB_NS0_6memory12LoadWithCastILi1EEENSC_13StoreWithCastILi1EEEEEviT_T0_T2_T3_T4_T5_
        .type           _ZN2at6native27unrolled_elementwise_kernelIZZZNS0_23logical_not_kernel_cudaERNS_18TensorIteratorBaseEENKUlvE0_clEvENKUlvE8_clEvEUlbE_St5arrayIPcLm2EELi4E23TrivialOffsetCalculatorILi1EjESB_NS0_6memory12LoadWithCastILi1EEENSC_13StoreWithCastILi1EEEEEviT_T0_T2_T3_T4_T5_,@function
        .size           _ZN2at6native27unrolled_elementwise_kernelIZZZNS0_23logical_not_kernel_cudaERNS_18TensorIteratorBaseEENKUlvE0_clEvENKUlvE8_clEvEUlbE_St5arrayIPcLm2EELi4E23TrivialOffsetCalculatorILi1EjESB_NS0_6memory12LoadWithCastILi1EEENSC_13StoreWithCastILi1EEEEEviT_T0_T2_T3_T4_T5_,(.L_x_23639 - _ZN2at6native27unrolled_elementwise_kernelIZZZNS0_23logical_not_kernel_cudaERNS_18TensorIteratorBaseEENKUlvE0_clEvENKUlvE8_clEvEUlbE_St5arrayIPcLm2EELi4E23TrivialOffsetCalculatorILi1EjESB_NS0_6memory12LoadWithCastILi1EEENSC_13StoreWithCastILi1EEEEEviT_T0_T2_T3_T4_T5_)
        .other          _ZN2at6native27unrolled_elementwise_kernelIZZZNS0_23logical_not_kernel_cudaERNS_18TensorIteratorBaseEENKUlvE0_clEvENKUlvE8_clEvEUlbE_St5arrayIPcLm2EELi4E23TrivialOffsetCalculatorILi1EjESB_NS0_6memory12LoadWithCastILi1EEENSC_13StoreWithCastILi1EEEEEviT_T0_T2_T3_T4_T5_,@"STO_CUDA_ENTRY STV_DEFAULT"
_ZN2at6native27unrolled_elementwise_kernelIZZZNS0_23logical_not_kernel_cudaERNS_18TensorIteratorBaseEENKUlvE0_clEvENKUlvE8_clEvEUlbE_St5arrayIPcLm2EELi4E23TrivialOffsetCalculatorILi1EjESB_NS0_6memory12LoadWithCastILi1EEENSC_13StoreWithCastILi1EEEEEviT_T0_T2_T3_T4_T5_:
.text._ZN2at6native27unrolled_elementwise_kernelIZZZNS0_23logical_not_kernel_cudaERNS_18TensorIteratorBaseEENKUlvE0_clEvENKUlvE8_clEvEUlbE_St5arrayIPcLm2EELi4E23TrivialOffsetCalculatorILi1EjESB_NS0_6memory12LoadWithCastILi1EEENSC_13StoreWithCastILi1EEEEEviT_T0_T2_T3_T4_T5_:
        /* <DEDUP_REMOVED lines=32> */
.L_x_17803:
[----:B------:R-:W2:Y:S02]  /*0200*/  LDG.E.U8 R4, desc[UR36][R4.64] ;  /* 0x0000002404047981 */ /* 0x000ea4000c1e1100 */
[----:B--2---:R-:W-:Y:S01]  /*0210*/  ISETP.NE.AND P0, PT, R4, RZ, PT ;  /* 0x000000ff0400720c */ /* 0x004fe20003f05270 */
[----:B------:R-:W-:-:S12]  /*0220*/  BRA `(.L_x_17805) ;  /* 0x0000000c00787947 */ /* 0x000fd80003800000 */
.L_x_17802:
        /* <DEDUP_REMOVED lines=10> */
.L_x_17807:
[----:B------:R-:W2:Y:S02]  /*02d0*/  LDG.E R4, desc[UR36][R4.64] ;  /* 0x0000002404047981 */ /* 0x000ea4000c1e1900 */
[----:B--2---:R-:W-:Y:S01]  /*02e0*/  ISETP.NE.AND P0, PT, R4, RZ, PT ;  /* 0x000000ff0400720c */ /* 0x004fe20003f05270 */
[----:B------:R-:W-:-:S12]  /*02f0*/  BRA `(.L_x_17805) ;  /* 0x0000000c00447947 */ /* 0x000fd80003800000 */
.L_x_17806:
[----:B------:R-:W2:Y:S02]  /*0300*/  LDG.E.U16 R4, desc[UR36][R4.64] ;  /* 0x0000002404047981 */ /* 0x000ea4000c1e1500 */
[----:B--2---:R-:W-:Y:S01]  /*0310*/  ISETP.NE.AND P0, PT, R4, RZ, PT ;  /* 0x000000ff0400720c */ /* 0x004fe20003f05270 */
[----:B------:R-:W-:-:S12]  /*0320*/  BRA `(.L_x_17805) ;  /* 0x0000000c00387947 */ /* 0x000fd80003800000 */
.L_x_17801:
        /* <DEDUP_REMOVED lines=9> */
.L_x_17809:
[----:B------:R-:W2:Y:S02]  /*03c0*/  LDG.E.U16 R0, desc[UR36][R4.64] ;  /* 0x0000002404007981 */ /* 0x000ea4000c1e1500 */
[----:B--2---:R-:W-:-:S05]  /*03d0*/  HADD2.F32 R0, -RZ, R0.H0_H0 ;  /* 0x20000000ff007230 */ /* 0x004fca0000004100 */
[----:B------:R-:W-:Y:S01]  /*03e0*/  FSETP.NEU.FTZ.AND P0, PT, R0, RZ, PT ;  /* 0x000000ff0000720b */ /* 0x000fe20003f1d000 */
[----:B------:R-:W-:-:S12]  /*03f0*/  BRA `(.L_x_17805) ;  /* 0x0000000c00047947 */ /* 0x000fd80003800000 */
.L_x_17808:
        /* <DEDUP_REMOVED lines=11> */
.L_x_17811:
        /* <DEDUP_REMOVED lines=10> */
.L_x_17810:
[----:B------:R-:W2:Y:S02]  /*0550*/  LDG.E.64 R4, desc[UR36][R4.64] ;  /* 0x0000002404047981 */ /* 0x000ea4000c1e1b00 */
[----:B--2---:R-:W-:Y:S01]  /*0560*/  DSETP.NEU.AND P0, PT, R4, RZ, PT ;  /* 0x000000ff0400722a */ /* 0x004fe20003f0d000 */
[----:B------:R-:W-:-:S13]  /*0570*/  BRA `(.L_x_17805) ;  /* 0x0000000800a47947 */ /* 0x000fda0003800000 */
.L_x_17800:
        /* <DEDUP_REMOVED lines=11> */
.L_x_17814:
[----:B------:R-:W2:Y:S02]  /*0630*/  LDG.E.128 R4, desc[UR36][R4.64] ;  /* 0x0000002404047981 */ /* 0x000ea4000c1e1d00 */
[----:B--2---:R-:W-:-:S06]  /*0640*/  DSETP.NEU.AND P0, PT, R6, RZ, PT ;  /* 0x000000ff0600722a */ /* 0x004fcc0003f0d000 */
[----:B------:R-:W-:Y:S01]  /*0650*/  DSETP.NEU.OR P0, PT, R4, RZ, P0 ;  /* 0x000000ff0400722a */ /* 0x000fe2000070d400 */
[----:B------:R-:W-:-:S13]  /*0660*/  BRA `(.L_x_17805) ;  /* 0x0000000800687947 */ /* 0x000fda0003800000 */
.L_x_17813:
        /* <DEDUP_REMOVED lines=27> */
.L_x_17816:
        /* <DEDUP_REMOVED lines=15> */
.L_x_17815:
[----:B------:R-:W2:Y:S02]  /*0910*/  LDG.E.U16 R0, desc[UR36][R4.64] ;  /* 0x0000002404007981 */ /* 0x000ea4000c1e1500 */
[----:B--2---:R-:W-:-:S05]  /*0920*/  IMAD.U32 R0, R0, 0x10000, RZ ;  /* 0x0001000000007824 */ /* 0x004fca00078e00ff */
[----:B------:R-:W-:Y:S01]  /*0930*/  FSETP.NEU.FTZ.AND P0, PT, R0, RZ, PT ;  /* 0x000000ff0000720b */ /* 0x000fe20003f1d000 */
[----:B------:R-:W-:-:S12]  /*0940*/  BRA `(.L_x_17805) ;  /* 0x0000000400b07947 */ /* 0x000fd80003800000 */
.L_x_17812:
        /* <DEDUP_REMOVED lines=11> */
.L_x_17819:
        /* <DEDUP_REMOVED lines=21> */
.L_x_17823:
[----:B------:R-:W-:Y:S05]  /*0b50*/  BSYNC B1 ;  /* 0x0000000000017941 */ /* 0x000fea0003800000 */
.L_x_17822:
[----:B------:R-:W-:Y:S01]  /*0b60*/  LEA R5, R0, 0x3b800000, 0x17 ;  /* 0x3b80000000057811 */ /* 0x000fe200078eb8ff */
[----:B------:R-:W-:-:S05]  /*0b70*/  IMAD.SHL.U32 R0, R3, 0x100000, RZ ;  /* 0x0010000003007824 */ /* 0x000fca00078e00ff */
[----:B------:R-:W-:-:S07]  /*0b80*/  LOP3.LUT R0, R5, R0, R6, 0xfe, !PT ;  /* 0x0000000005007212 */ /* 0x000fce00078efe06 */
.L_x_17821:
[----:B------:R-:W-:Y:S05]  /*0b90*/  BSYNC B0 ;  /* 0x0000000000007941 */ /* 0x000fea0003800000 */
.L_x_17820:
[----:B------:R-:W-:Y:S01]  /*0ba0*/  FSETP.NEU.FTZ.AND P0, PT, R0, RZ, PT ;  /* 0x000000ff0000720b */ /* 0x000fe20003f1d000 */
[----:B------:R-:W-:-:S12]  /*0bb0*/  BRA `(.L_x_17805) ;  /* 0x0000000400147947 */ /* 0x000fd80003800000 */
.L_x_17818:
        /* <DEDUP_REMOVED lines=21> */
.L_x_17827:
[----:B------:R-:W-:Y:S05]  /*0d10*/  BSYNC B1 ;  /* 0x0000000000017941 */ /* 0x000fea0003800000 */
.L_x_17826:
[----:B------:R-:W-:Y:S01]  /*0d20*/  LEA R5, R0, 0x37800000, 0x17 ;  /* 0x3780000000057811 */ /* 0x000fe200078eb8ff */
[----:B------:R-:W-:-:S05]  /*0d30*/  IMAD.SHL.U32 R0, R3, 0x200000, RZ ;  /* 0x0020000003007824 */ /* 0x000fca00078e00ff */
[----:B------:R-:W-:-:S07]  /*0d40*/  LOP3.LUT R0, R5, R0, R6, 0xfe, !PT ;  /* 0x0000000005007212 */ /* 0x000fce00078efe06 */
.L_x_17825:
[----:B------:R-:W-:Y:S05]  /*0d50*/  BSYNC B0 ;  /* 0x0000000000007941 */ /* 0x000fea0003800000 */
.L_x_17824:
[----:B------:R-:W-:Y:S01]  /*0d60*/  FSETP.NEU.FTZ.AND P0, PT, R0, RZ, PT ;  /* 0x000000ff0000720b */ /* 0x000fe20003f1d000 */
[----:B------:R-:W-:-:S12]  /*0d70*/  BRA `(.L_x_17805) ;  /* 0x0000000000a47947 */ /* 0x000fd80003800000 */
.L_x_17817:
        /* <DEDUP_REMOVED lines=14> */
.L_x_17831:
[----:B------:R-:W-:Y:S05]  /*0e60*/  BSYNC B0 ;  /* 0x0000000000007941 */ /* 0x000fea0003800000 */
.L_x_17830:
[----:B------:R-:W-:Y:S01]  /*0e70*/  FSETP.NEU.FTZ.AND P0, PT, R0, RZ, PT ;  /* 0x000000ff0000720b */ /* 0x000fe20003f1d000 */
[----:B------:R-:W-:-:S12]  /*0e80*/  BRA `(.L_x_17805) ;  /* 0x0000000000607947 */ /* 0x000fd80003800000 */
.L_x_17804:
        /* <DEDUP_REMOVED lines=16> */
.L_x_17832:
[----:B------:R-:W-:Y:S01]  /*0f90*/  PLOP3.LUT P0, PT, PT, PT, PT, 0x8, 0x0 ;  /* 0x000000000000781c */ /* 0x000fe20003f0e170 */
[----:B------:R-:W-:-:S12]  /*0fa0*/  BRA `(.L_x_17805) ;  /* 0x0000000000187947 */ /* 0x000fd80003800000 */
.L_x_17829:
[----:B------:R-:W2:Y:S02]  /*0fb0*/  LDG.E.64 R4, desc[UR36][R4.64] ;  /* 0x0000002404047981 */ /* 0x000ea4000c1e1b00 */
[----:B--2---:R-:W-:-:S04]  /*0fc0*/  ISETP.NE.U32.AND P0, PT, R4, RZ, PT ;  /* 0x000000ff0400720c */ /* 0x004fc80003f05070 */
[----:B------:R-:W-:Y:S01]  /*0fd0*/  ISETP.NE.AND.EX P0, PT, R5, RZ, PT, P0 ;  /* 0x000000ff0500720c */ /* 0x000fe20003f05300 */
[----:B------:R-:W-:-:S12]  /*0fe0*/  BRA `(.L_x_17805) ;  /* 0x0000000000087947 */ /* 0x000fd80003800000 */
.L_x_17828:
[----:B------:R-:W2:Y:S02]  /*0ff0*/  LDG.E R4, desc[UR36][R4.64] ;  /* 0x0000002404047981 */ /* 0x000ea4000c1e1900 */
[----:B--2---:R-:W-:-:S13]  /*1000*/  ISETP.NE.AND P0, PT, R4, RZ, PT ;  /* 0x000000ff0400720c */ /* 0x004fda0003f05270 */
.L_x_17805:
[----:B------:R-:W0:Y:S01]  /*1010*/  S2R R23, SR_TID.X ;  /* 0x0000000000177919 */ /* 0x000e220000002100 */
[----:B------:R-:W-:Y:S01]  /*1020*/  SEL R16, RZ, 0x1, !P0 ;  /* 0x00000001ff107807 */ /* 0x000fe20004000000 */
[----:B0-----:R-:W-:-:S07]  /*1030*/  VIADD R23, R23, 0x80 ;  /* 0x0000008017177836 */ /* 0x001fce0000000000 */
.L_x_17799:
[----:B------:R-:W-:Y:S05]  /*1040*/  BSYNC B6 ;  /* 0x0000000000067941 */ /* 0x000fea0003800000 */
.L_x_17798:
        /* <DEDUP_REMOVED lines=24> */
.L_x_17838:
[----:B------:R-:W2:Y:S02]  /*11d0*/  LDG.E.U8 R4, desc[UR36][R4.64] ;  /* 0x0000002404047981 */ /* 0x000ea4000c1e1100 */
[----:B--2---:R-:W-:Y:S01]  /*11e0*/  ISETP.NE.AND P0, PT, R4, RZ, PT ;  /* 0x000000ff0400720c */ /* 0x004fe20003f05270 */
[----:B------:R-:W-:-:S12]  /*11f0*/  BRA `(.L_x_17840) ;  /* 0x0000000c00747947 */ /* 0x000fd80003800000 */
.L_x_17837:
        /* <DEDUP_REMOVED lines=10> */
.L_x_17842:
[----:B------:R-:W2:Y:S02]  /*12a0*/  LDG.E R4, desc[UR36][R4.64] ;  /* 0x0000002404047981 */ /* 0x000ea4000c1e1900 */
[----:B--2---:R-:W-:Y:S01]  /*12b0*/  ISETP.NE.AND P0, PT, R4, RZ, PT ;  /* 0x000000ff0400720c */ /* 0x004fe20003f05270 */
[----:B------:R-:W-:-:S12]  /*12c0*/  BRA `(.L_x_17840) ;  /* 0x0000000c00407947 */ /* 0x000fd80003800000 */
.L_x_17841:
[----:B------:R-:W2:Y:S02]  /*12d0*/  LDG.E.U16 R4, desc[UR36][R4.64] ;  /* 0x0000002404047981 */ /* 0x000ea4000c1e1500 */
[----:B--2---:R-:W-:Y:S01]  /*12e0*/  ISETP.NE.AND P0, PT, R4, RZ, PT ;  /* 0x000000ff0400720c */ /* 0x004fe20003f05270 */
[----:B------:R-:W-:-:S12]  /*12f0*/  BRA `(.L_x_17840) ;  /* 0x0000000c00347947 */ /* 0x000fd80003800000 */
.L_x_17836:
        /* <DEDUP_REMOVED lines=9> */
.L_x_17844:
[----:B------:R-:W2:Y:S02]  /*1390*/  LDG.E.U16 R0, desc[UR36][R4.64] ;  /* 0x0000002404007981 */ /* 0x000ea4000c1e1500 */
[----:B--2---:R-:W-:-:S05]  /*13a0*/  HADD2.F32 R0, -RZ, R0.H0_H0 ;  /* 0x20000000ff007230 */ /* 0x004fca0000004100 */
[----:B------:R-:W-:Y:S01]  /*13b0*/  FSETP.NEU.FTZ.AND P0, PT, R0, RZ, PT ;  /* 0x000000ff0000720b */ /* 0x000fe20003f1d000 */
[----:B------:R-:W-:-:S12]  /*13c0*/  BRA `(.L_x_17840) ;  /* 0x0000000c00007947 */ /* 0x000fd80003800000 */
.L_x_17843:
        /* <DEDUP_REMOVED lines=11> */
.L_x_17846:
        /* <DEDUP_REMOVED lines=10> */
.L_x_17845:
[----:B------:R-:W2:Y:S02]  /*1520*/  LDG.E.64 R4, desc[UR36][R4.64] ;  /* 0x0000002404047981 */ /* 0x000ea4000c1e1b00 */
[----:B--2---:R-:W-:Y:S01]  /*1530*/  DSETP.NEU.AND P0, PT, R4, RZ, PT ;  /* 0x000000ff0400722a */ /* 0x004fe20003f0d000 */
[----:B------:R-:W-:-:S13]  /*1540*/  BRA `(.L_x_17840) ;  /* 0x0000000800a07947 */ /* 0x000fda0003800000 */
.L_x_17835:
        /* <DEDUP_REMOVED lines=11> */
.L_x_17849:
[----:B------:R-:W2:Y:S02]  /*1600*/  LDG.E.128 R4, desc[UR36][R4.64] ;  /* 0x0000002404047981 */ /* 0x000ea4000c1e1d00 */
[----:B--2---:R-:W-:-:S06]  /*1610*/  DSETP.NEU.AND P0, PT, R6, RZ, PT ;  /* 0x000000ff0600722a */ /* 0x004fcc0003f0d000 */
[----:B------:R-:W-:Y:S01]  /*1620*/  DSETP.NEU.OR P0, PT, R4, RZ, P0 ;  /* 0x000000ff0400722a */ /* 0x000fe2000070d400 */
[----:B------:R-:W-:-:S13]  /*1630*/  BRA `(.L_x_17840) ;  /* 0x0000000800647947 */ /* 0x000fda0003800000 */
.L_x_17848:
        /* <DEDUP_REMOVED lines=27> */
.L_x_17851:
        /* <DEDUP_REMOVED lines=14> */
.L_x_17850:
[----:B------:R-:W2:Y:S02]  /*18d0*/  LDG.E.U16 R0, desc[UR36][R4.64] ;  /* 0x0000002404007981 */ /* 0x000ea4000c1e1500 */
[----:B--2---:R-:W-:-:S05]  /*18e0*/  IMAD.U32 R0, R0, 0x10000, RZ ;  /* 0x0001000000007824 */ /* 0x004fca00078e00ff */
[----:B------:R-:W-:Y:S01]  /*18f0*/  FSETP.NEU.FTZ.AND P0, PT, R0, RZ, PT ;  /* 0x000000ff0000720b */ /* 0x000fe20003f1d000 */
[----:B------:R-:W-:-:S12]  /*1900*/  BRA `(.L_x_17840) ;  /* 0x0000000400b07947 */ /* 0x000fd80003800000 */
.L_x_17847:
        /* <DEDUP_REMOVED lines=11> */
.L_x_17854:
        /* <DEDUP_REMOVED lines=21> */
.L_x_17858:
[----:B------:R-:W-:Y:S05]  /*1b10*/  BSYNC B1 ;  /* 0x0000000000017941 */ /* 0x000fea0003800000 */
.L_x_17857:
[----:B------:R-:W-:Y:S01]  /*1b20*/  LEA R5, R0, 0x3b800000, 0x17 ;  /* 0x3b80000000057811 */ /* 0x000fe200078eb8ff */
[----:B------:R-:W-:-:S05]  /*1b30*/  IMAD.SHL.U32 R0, R3, 0x100000, RZ ;  /* 0x0010000003007824 */ /* 0x000fca00078e00ff */
[----:B------:R-:W-:-:S07]  /*1b40*/  LOP3.LUT R0, R5, R0, R6, 0xfe, !PT ;  /* 0x0000000005007212 */ /* 0x000fce00078efe06 */
.L_x_17856:
[----:B------:R-:W-:Y:S05]  /*1b50*/  BSYNC B0 ;  /* 0x0000000000007941 */ /* 0x000fea0003800000 */
.L_x_17855:
[----:B------:R-:W-:Y:S01]  /*1b60*/  FSETP.NEU.FTZ.AND P0, PT, R0, RZ, PT ;  /* 0x000000ff0000720b */ /* 0x000fe20003f1d000 */
[----:B------:R-:W-:-:S12]  /*1b70*/  BRA `(.L_x_17840) ;  /* 0x0000000400147947 */ /* 0x000fd80003800000 */
.L_x_17853:
        /* <DEDUP_REMOVED lines=21> */
.L_x_17862:
[----:B------:R-:W-:Y:S05]  /*1cd0*/  BSYNC B1 ;  /* 0x0000000000017941 */ /* 0x000fea0003800000 */
.L_x_17861:
[----:B------:R-:W-:Y:S01]  /*1ce0*/  LEA R5, R0, 0x37800000, 0x17 ;  /* 0x3780000000057811 */ /* 0x000fe200078eb8ff */
[----:B------:R-:W-:-:S05]  /*1cf0*/  IMAD.SHL.U32 R0, R3, 0x200000, RZ ;  /* 0x0020000003007824 */ /* 0x000fca00078e00ff */
[----:B------:R-:W-:-:S07]  /*1d00*/  LOP3.LUT R0, R5, R0, R6, 0xfe, !PT ;  /* 0x0000000005007212 */ /* 0x000fce00078efe06 */
.L_x_17860:
[----:B------:R-:W-:Y:S05]  /*1d10*/  BSYNC B0 ;  /* 0x0000000000007941 */ /* 0x000fea0003800000 */
.L_x_17859:
[----:B------:R-:W-:Y:S01]  /*1d20*/  FSETP.NEU.FTZ.AND P0, PT, R0, RZ, PT ;  /* 0x000000ff0000720b */ /* 0x000fe20003f1d000 */
[----:B------:R-:W-:-:S12]  /*1d30*/  BRA `(.L_x_17840) ;  /* 0x0000000000a47947 */ /* 0x000fd80003800000 */
.L_x_17852:
        /* <DEDUP_REMOVED lines=14> */
.L_x_17866:
[----:B------:R-:W-:Y:S05]  /*1e20*/  BSYNC B0 ;  /* 0x0000000000007941 */ /* 0x000fea0003800000 */
.L_x_17865:
[----:B------:R-:W-:Y:S01]  /*1e30*/  FSETP.NEU.FTZ.AND P0, PT, R0, RZ, PT ;  /* 0x000000ff0000720b */ /* 0x000fe20003f1d000 */
[----:B------:R-:W-:-:S12]  /*1e40*/  BRA `(.L_x_17840) ;  /* 0x0000000000607947 */ /* 0x000fd80003800000 */
.L_x_17839:
        /* <DEDUP_REMOVED lines=16> */
.L_x_17867:
[----:B------:R-:W-:Y:S01]  /*1f50*/  PLOP3.LUT P0, PT, PT, PT, PT, 0x8, 0x0 ;  /* 0x000000000000781c */ /* 0x000fe20003f0e170 */
[----:B------:R-:W-:-:S12]  /*1f60*/  BRA `(.L_x_17840) ;  /* 0x0000000000187947 */ /* 0x000fd80003800000 */
.L_x_17864:
[----:B------:R-:W2:Y:S02]  /*1f70*/  LDG.E.64 R4, desc[UR36][R4.64] ;  /* 0x0000002404047981 */ /* 0x000ea4000c1e1b00 */
[----:B--2---:R-:W-:-:S04]  /*1f80*/  ISETP.NE.U32.AND P0, PT, R4, RZ, PT ;  /* 0x000000ff0400720c */ /* 0x004fc80003f05070 */
[----:B------:R-:W-:Y:S01]  /*1f90*/  ISETP.NE.AND.EX P0, PT, R5, RZ, PT, P0 ;  /* 0x000000ff0500720c */ /* 0x000fe20003f05300 */
[----:B------:R-:W-:-:S12]  /*1fa0*/  BRA `(.L_x_17840) ;  /* 0x0000000000087947 */ /* 0x000fd80003800000 */
.L_x_17863:
[----:B------:R-:W2:Y:S02]  /*1fb0*/  LDG.E R4, desc[UR36][R4.64] ;  /* 0x0000002404047981 */ /* 0x000ea4000c1e1900 */
[----:B--2---:R-:W-:-:S13]  /*1fc0*/  ISETP.NE.AND P0, PT, R4, RZ, PT ;  /* 0x000000ff0400720c */ /* 0x004fda0003f05270 */
.L_x_17840:
[----:B------:R-:W-:Y:S01]  /*1fd0*/  SEL R18, RZ, 0x1, !P0 ;  /* 0x00000001ff127807 */ /* 0x000fe20004000000 */
[----:B------:R-:W-:-:S07]  /*1fe0*/  VIADD R23, R23, 0x80 ;  /* 0x0000008017177836 */ /* 0x000fce0000000000 */
.L_x_17834:
[----:B------:R-:W-:Y:S05]  /*1ff0*/  BSYNC B6 ;  /* 0x0000000000067941 */ /* 0x000fea0003800000 */
.L_x_17833:
        /* <DEDUP_REMOVED lines=26> */
.L_x_17873:
[----:B------:R-:W2:Y:S02]  /*21a0*/  LDG.E.U8 R4, desc[UR36][R4.64] ;  /* 0x0000002404047981 */ /* 0x000ea4000c1e1100 */
[----:B--2---:R-:W-:Y:S01]  /*21b0*/  ISETP.NE.AND P0, PT, R4, RZ, PT ;  /* 0x000000ff0400720c */ /* 0x004fe20003f05270 */
[----:B------:R-:W-:-:S12]  /*21c0*/  BRA `(.L_x_17875) ;  /* 0x0000000c00747947 */ /* 0x000fd80003800000 */
.L_x_17872:
        /* <DEDUP_REMOVED lines=10> */
.L_x_17877:
[----:B------:R-:W2:Y:S02]  /*2270*/  LDG.E R4, desc[UR36][R4.64] ;  /* 0x0000002404047981 */ /* 0x000ea4000c1e1900 */
[----:B--2---:R-:W-:Y:S01]  /*2280*/  ISETP.NE.AND P0, PT, R4, RZ, PT ;  /* 0x000000ff0400720c */ /* 0x004fe20003f05270 */
[----:B------:R-:W-:-:S12]  /*2290*/  BRA `(.L_x_17875) ;  /* 0x0000000c00407947 */ /* 0x000fd80003800000 */
.L_x_17876:
[----:B------:R-:W2:Y:S02]  /*22a0*/  LDG.E.U16 R4, desc[UR36][R4.64] ;  /* 0x0000002404047981 */ /* 0x000ea4000c1e1500 */
[----:B--2---:R-:W-:Y:S01]  /*22b0*/  ISETP.NE.AND P0, PT, R4, RZ, PT ;  /* 0x000000ff0400720c */ /* 0x004fe20003f05270 */
[----:B------:R-:W-:-:S12]  /*22c0*/  BRA `(.L_x_17875) ;  /* 0x0000000c00347947 */ /* 0x000fd80003800000 */
.L_x_17871:
        /* <DEDUP_REMOVED lines=9> */
.L_x_17879:
[----:B------:R-:W2:Y:S02]  /*2360*/  LDG.E.U16 R0, desc[UR36][R4.64] ;  /* 0x0000002404007981 */ /* 0x000ea4000c1e1500 */
[----:B--2---:R-:W-:-:S05]  /*2370*/  HADD2.F32 R0, -RZ, R0.H0_H0 ;  /* 0x20000000ff007230 */ /* 0x004fca0000004100 */
[----:B------:R-:W-:Y:S01]  /*2380*/  FSETP.NEU.FTZ.AND P0, PT, R0, RZ, PT ;  /* 0x000000ff0000720b */ /* 0x000fe20003f1d000 */
[----:B------:R-:W-:-:S12]  /*2390*/  BRA `(.L_x_17875) ;  /* 0x0000000c00007947 */ /* 0x000fd80003800000 */
.L_x_17878:
        /* <DEDUP_REMOVED lines=11> */
.L_x_17881:
        /* <DEDUP_REMOVED lines=10> */
.L_x_17880:
[----:B------:R-:W2:Y:S02]  /*24f0*/  LDG.E.64 R4, desc[UR36][R4.64] ;  /* 0x0000002404047981 */ /* 0x000ea4000c1e1b00 */
[----:B--2---:R-:W-:Y:S01]  /*2500*/  DSETP.NEU.AND P0, PT, R4, RZ, PT ;  /* 0x000000ff0400722a */ /* 0x004fe20003f0d000 */
[----:B------:R-:W-:-:S13]  /*2510*/  BRA `(.L_x_17875) ;  /* 0x0000000800a07947 */ /* 0x000fda0003800000 */
.L_x_17870:
        /* <DEDUP_REMOVED lines=11> */
.L_x_17884:
[----:B------:R-:W2:Y:S02]  /*25d0*/  LDG.E.128 R4, desc[UR36][R4.64] ;  /* 0x0000002404047981 */ /* 0x000ea4000c1e1d00 */
[----:B--2---:R-:W-:-:S06]  /*25e0*/  DSETP.NEU.AND P0, PT, R6, RZ, PT ;  /* 0x000000ff0600722a */ /* 0x004fcc0003f0d000 */
[----:B------:R-:W-:Y:S01]  /*25f0*/  DSETP.NEU.OR P0, PT, R4, RZ, P0 ;  /* 0x000000ff0400722a */ /* 0x000fe2000070d400 */
[----:B------:R-:W-:-:S13]  /*2600*/  BRA `(.L_x_17875) ;  /* 0x0000000800647947 */ /* 0x000fda0003800000 */
.L_x_17883:
        /* <DEDUP_REMOVED lines=27> */
.L_x_17886:
        /* <DEDUP_REMOVED lines=14> */
.L_x_17885:
[----:B------:R-:W2:Y:S02]  /*28a0*/  LDG.E.U16 R0, desc[UR36][R4.64] ;  /* 0x0000002404007981 */ /* 0x000ea4000c1e1500 */
[----:B--2---:R-:W-:-:S05]  /*28b0*/  IMAD.U32 R0, R0, 0x10000, RZ ;  /* 0x0001000000007824 */ /* 0x004fca00078e00ff */
[----:B------:R-:W-:Y:S01]  /*28c0*/  FSETP.NEU.FTZ.AND P0, PT, R0, RZ, PT ;  /* 0x000000ff0000720b */ /* 0x000fe20003f1d000 */
[----:B------:R-:W-:-:S12]  /*28d0*/  BRA `(.L_x_17875) ;  /* 0x0000000400b07947 */ /* 0x000fd80003800000 */
.L_x_17882:
        /* <DEDUP_REMOVED lines=11> */
.L_x_17889:
        /* <DEDUP_REMOVED lines=21> */
.L_x_17893:
[----:B------:R-:W-:Y:S05]  /*2ae0*/  BSYNC B1 ;  /* 0x0000000000017941 */ /* 0x000fea0003800000 */
.L_x_17892:
[----:B------:R-:W-:Y:S01]  /*2af0*/  LEA R5, R0, 0x3b800000, 0x17 ;  /* 0x3b80000000057811 */ /* 0x000fe200078eb8ff */
[----:B------:R-:W-:-:S05]  /*2b00*/  IMAD.SHL.U32 R0, R3, 0x100000, RZ ;  /* 0x0010000003007824 */ /* 0x000fca00078e00ff */
[----:B------:R-:W-:-:S07]  /*2b10*/  LOP3.LUT R0, R5, R0, R6, 0xfe, !PT ;  /* 0x0000000005007212 */ /* 0x000fce00078efe06 */
.L_x_17891:
[----:B------:R-:W-:Y:S05]  /*2b20*/  BSYNC B0 ;  /* 0x0000000000007941 */ /* 0x000fea0003800000 */
.L_x_17890:
[----:B------:R-:W-:Y:S01]  /*2b30*/  FSETP.NEU.FTZ.AND P0, PT, R0, RZ, PT ;  /* 0x000000ff0000720b */ /* 0x000fe20003f1d000 */
[----:B------:R-:W-:-:S12]  /*2b40*/  BRA `(.L_x_17875) ;  /* 0x0000000400147947 */ /* 0x000fd80003800000 */
.L_x_17888:
        /* <DEDUP_REMOVED lines=21> */
.L_x_17897:
[----:B------:R-:W-:Y:S05]  /*2ca0*/  BSYNC B1 ;  /* 0x0000000000017941 */ /* 0x000fea0003800000 */
.L_x_17896:
[----:B------:R-:W-:Y:S01]  /*2cb0*/  LEA R5, R0, 0x37800000, 0x17 ;  /* 0x3780000000057811 */ /* 0x000fe200078eb8ff */
[----:B------:R-:W-:-:S05]  /*2cc0*/  IMAD.SHL.U32 R0, R3, 0x200000, RZ ;  /* 0x0020000003007824 */ /* 0x000fca00078e00ff */
[----:B------:R-:W-:-:S07]  /*2cd0*/  LOP3.LUT R0, R5, R0, R6, 0xfe, !PT ;  /* 0x0000000005007212 */ /* 0x000fce00078efe06 */
.L_x_17895:
[----:B------:R-:W-:Y:S05]  /*2ce0*/  BSYNC B0 ;  /* 0x0000000000007941 */ /* 0x000fea0003800000 */
.L_x_17894:
[----:B------:R-:W-:Y:S01]  /*2cf0*/  FSETP.NEU.FTZ.AND P0, PT, R0, RZ, PT ;  /* 0x000000ff0000720b */ /* 0x000fe20003f1d000 */
[----:B------:R-:W-:-:S12]  /*2d00*/  BRA `(.L_x_17875) ;  /* 0x0000000000a47947 */ /* 0x000fd80003800000 */
.L_x_17887:
        /* <DEDUP_REMOVED lines=14> */
.L_x_17901:
[----:B------:R-:W-:Y:S05]  /*2df0*/  BSYNC B0 ;  /* 0x0000000000007941 */ /* 0x000fea0003800000 */
.L_x_17900:
[----:B------:R-:W-:Y:S01]  /*2e00*/  FSETP.NEU.FTZ.AND P0, PT, R0, RZ, PT ;  /* 0x000000ff0000720b */ /* 0x000fe20003f1d000 */
[----:B------:R-:W-:-:S12]  /*2e10*/  BRA `(.L_x_17875) ;  /* 0x0000000000607947 */ /* 0x000fd80003800000 */
.L_x_17874:
        /* <DEDUP_REMOVED lines=16> */
.L_x_17902:
[----:B------:R-:W-:Y:S01]  /*2f20*/  PLOP3.LUT P0, PT, PT, PT, PT, 0x8, 0x0 ;  /* 0x000000000000781c */ /* 0x000fe20003f0e170 */
[----:B------:R-:W-:-:S12]  /*2f30*/  BRA `(.L_x_17875) ;  /* 0x0000000000187947 */ /* 0x000fd80003800000 */
.L_x_17899:
[----:B------:R-:W2:Y:S02]  /*2f40*/  LDG.E.64 R4, desc[UR36][R4.64] ;  /* 0x0000002404047981 */ /* 0x000ea4000c1e1b00 */
[----:B--2---:R-:W-:-:S04]  /*2f50*/  ISETP.NE.U32.AND P0, PT, R4, RZ, PT ;  /* 0x000000ff0400720c */ /* 0x004fc80003f05070 */
[----:B------:R-:W-:Y:S01]  /*2f60*/  ISETP.NE.AND.EX P0, PT, R5, RZ, PT, P0 ;  /* 0x000000ff0500720c */ /* 0x000fe20003f05300 */
[----:B------:R-:W-:-:S12]  /*2f70*/  BRA `(.L_x_17875) ;  /* 0x0000000000087947 */ /* 0x000fd80003800000 */
.L_x_17898:
[----:B------:R-:W2:Y:S02]  /*2f80*/  LDG.E R4, desc[UR36][R4.64] ;  /* 0x0000002404047981 */ /* 0x000ea4000c1e1900 */
[----:B--2---:R-:W-:-:S13]  /*2f90*/  ISETP.NE.AND P0, PT, R4, RZ, PT ;  /* 0x000000ff0400720c */ /* 0x004fda0003f05270 */
.L_x_17875:
[----:B------:R-:W-:Y:S01]  /*2fa0*/  SEL R22, RZ, 0x1, !P0 ;  /* 0x00000001ff167807 */ /* 0x000fe20004000000 */
[----:B------:R-:W-:-:S07]  /*2fb0*/  VIADD R23, R23, 0x80 ;  /* 0x0000008017177836 */ /* 0x000fce0000000000 */
.L_x_17869:
[----:B------:R-:W-:Y:S05]  /*2fc0*/  BSYNC B6 ;  /* 0x0000000000067941 */ /* 0x000fea0003800000 */
.L_x_17868:
        /* <DEDUP_REMOVED lines=23> */
.L_x_17908:
[----:B------:R-:W2:Y:S02]  /*3140*/  LDG.E.U8 R4, desc[UR36][R4.64] ;  /* 0x0000002404047981 */ /* 0x000ea4000c1e1100 */
[----:B--2---:R-:W-:Y:S01]  /*3150*/  ISETP.NE.AND P0, PT, R4, RZ, PT ;  /* 0x000000ff0400720c */ /* 0x004fe20003f05270 */
[----:B------:R-:W-:-:S12]  /*3160*/  BRA `(.L_x_17910) ;  /* 0x0000000c00747947 */ /* 0x000fd80003800000 */
.L_x_17907:
        /* <DEDUP_REMOVED lines=10> */
.L_x_17912:
[----:B------:R-:W2:Y:S02]  /*3210*/  LDG.E R4, desc[UR36][R4.64] ;  /* 0x0000002404047981 */ /* 0x000ea4000c1e1900 */
[----:B--2---:R-:W-:Y:S01]  /*3220*/  ISETP.NE.AND P0, PT, R4, RZ, PT ;  /* 0x000000ff0400720c */ /* 0x004fe20003f05270 */
[----:B------:R-:W-:-:S12]  /*3230*/  BRA `(.L_x_17910) ;  /* 0x0000000c00407947 */ /* 0x000fd80003800000 */
.L_x_17911:
[----:B------:R-:W2:Y:S02]  /*3240*/  LDG.E.U16 R4, desc[UR36][R4.64] ;  /* 0x0000002404047981 */ /* 0x000ea4000c1e1500 */
[----:B--2---:R-:W-:Y:S01]  /*3250*/  ISETP.NE.AND P0, PT, R4, RZ, PT ;  /* 0x000000ff0400720c */ /* 0x004fe20003f05270 */
[----:B------:R-:W-:-:S12]  /*3260*/  BRA `(.L_x_17910) ;  /* 0x0000000c00347947 */ /* 0x000fd80003800000 */
.L_x_17906:
        /* <DEDUP_REMOVED lines=9> */
.L_x_17914:
[----:B------:R-:W2:Y:S02]  /*3300*/  LDG.E.U16 R0, desc[UR36][R4.64] ;  /* 0x0000002404007981 */ /* 0x000ea4000c1e1500 */
[----:B--2---:R-:W-:-:S05]  /*3310*/  HADD2.F32 R0, -RZ, R0.H0_H0 ;  /* 0x20000000ff007230 */ /* 0x004fca0000004100 */
[----:B------:R-:W-:Y:S01]  /*3320*/  FSETP.NEU.FTZ.AND P0, PT, R0, RZ, PT ;  /* 0x000000ff0000720b */ /* 0x000fe20003f1d000 */
[----:B------:R-:W-:-:S12]  /*3330*/  BRA `(.L_x_17910) ;  /* 0x0000000c00007947 */ /* 0x000fd80003800000 */
.L_x_17913:
        /* <DEDUP_REMOVED lines=11> */
.L_x_17916:
        /* <DEDUP_REMOVED lines=10> */
.L_x_17915:
[----:B------:R-:W2:Y:S02]  /*3490*/  LDG.E.64 R4, desc[UR36][R4.64] ;  /* 0x0000002404047981 */ /* 0x000ea4000c1e1b00 */
[----:B--2---:R-:W-:Y:S01]  /*34a0*/  DSETP.NEU.AND P0, PT, R4, RZ, PT ;  /* 0x000000ff0400722a */ /* 0x004fe20003f0d000 */
[----:B------:R-:W-:-:S13]  /*34b0*/  BRA `(.L_x_17910) ;  /* 0x0000000800a07947 */ /* 0x000fda0003800000 */
.L_x_17905:
        /* <DEDUP_REMOVED lines=11> */
.L_x_17919:
[----:B------:R-:W2:Y:S02]  /*3570*/  LDG.E.128 R4, desc[UR36][R4.64] ;  /* 0x0000002404047981 */ /* 0x000ea4000c1e1d00 */
[----:B--2---:R-:W-:-:S06]  /*3580*/  DSETP.NEU.AND P0, PT, R6, RZ, PT ;  /* 0x000000ff0600722a */ /* 0x004fcc0003f0d000 */
[----:B------:R-:W-:Y:S01]  /*3590*/  DSETP.NEU.OR P0, PT, R4, RZ, P0 ;  /* 0x000000ff0400722a */ /* 0x000fe2000070d400 */
[----:B------:R-:W-:-:S13]  /*35a0*/  BRA `(.L_x_17910) ;  /* 0x0000000800647947 */ /* 0x000fda0003800000 */
.L_x_17918:
        /* <DEDUP_REMOVED lines=27> */
.L_x_17921:
        /* <DEDUP_REMOVED lines=14> */
.L_x_17920:
[----:B------:R-:W2:Y:S02]  /*3840*/  LDG.E.U16 R0, desc[UR36][R4.64] ;  /* 0x0000002404007981 */ /* 0x000ea4000c1e1500 */
[----:B--2---:R-:W-:-:S05]  /*3850*/  IMAD.U32 R0, R0, 0x10000, RZ ;  /* 0x0001000000007824 */ /* 0x004fca00078e00ff */
[----:B------:R-:W-:Y:S01]  /*3860*/  FSETP.NEU.FTZ.AND P0, PT, R0, RZ, PT ;  /* 0x000000ff0000720b */ /* 0x000fe20003f1d000 */
[----:B------:R-:W-:-:S12]  /*3870*/  BRA `(.L_x_17910) ;  /* 0x0000000400b07947 */ /* 0x000fd80003800000 */
.L_x_17917:
        /* <DEDUP_REMOVED lines=11> */
.L_x_17924:
        /* <DEDUP_REMOVED lines=21> */
.L_x_17928:
[----:B------:R-:W-:Y:S05]  /*3a80*/  BSYNC B1 ;  /* 0x0000000000017941 */ /* 0x000fea0003800000 */
.L_x_17927:
[----:B------:R-:W-:Y:S01]  /*3a90*/  LEA R5, R0, 0x3b800000, 0x17 ;  /* 0x3b80000000057811 */ /* 0x000fe200078eb8ff */
[----:B------:R-:W-:-:S05]  /*3aa0*/  IMAD.SHL.U32 R0, R3, 0x100000, RZ ;  /* 0x0010000003007824 */ /* 0x000fca00078e00ff */
[----:B------:R-:W-:-:S07]  /*3ab0*/  LOP3.LUT R0, R5, R0, R6, 0xfe, !PT ;  /* 0x0000000005007212 */ /* 0x000fce00078efe06 */
.L_x_17926:
[----:B------:R-:W-:Y:S05]  /*3ac0*/  BSYNC B0 ;  /* 0x0000000000007941 */ /* 0x000fea0003800000 */
.L_x_17925:
[----:B------:R-:W-:Y:S01]  /*3ad0*/  FSETP.NEU.FTZ.AND P0, PT, R0, RZ, PT ;  /* 0x000000ff0000720b */ /* 0x000fe20003f1d000 */
[----:B------:R-:W-:-:S12]  /*3ae0*/  BRA `(.L_x_17910) ;  /* 0x0000000400147947 */ /* 0x000fd80003800000 */
.L_x_17923:
        /* <DEDUP_REMOVED lines=21> */
.L_x_17932:
[----:B------:R-:W-:Y:S05]  /*3c40*/  BSYNC B1 ;  /* 0x0000000000017941 */ /* 0x000fea0003800000 */
.L_x_17931:
[----:B------:R-:W-:Y:S01]  /*3c50*/  LEA R5, R0, 0x37800000, 0x17 ;  /* 0x3780000000057811 */ /* 0x000fe200078eb8ff */
[----:B------:R-:W-:-:S05]  /*3c60*/  IMAD.SHL.U32 R0, R3, 0x200000, RZ ;  /* 0x0020000003007824 */ /* 0x000fca00078e00ff */
[----:B------:R-:W-:-:S07]  /*3c70*/  LOP3.LUT R0, R5, R0, R6, 0xfe, !PT ;  /* 0x0000000005007212 */ /* 0x000fce00078efe06 */
.L_x_17930:
[----:B------:R-:W-:Y:S05]  /*3c80*/  BSYNC B0 ;  /* 0x0000000000007941 */ /* 0x000fea0003800000 */
.L_x_17929:
[----:B------:R-:W-:Y:S01]  /*3c90*/  FSETP.NEU.FTZ.AND P0, PT, R0, RZ, PT ;  /* 0x000000ff0000720b */ /* 0x000fe20003f1d000 */
[----:B------:R-:W-:-:S12]  /*3ca0*/  BRA `(.L_x_17910) ;  /* 0x0000000000a47947 */ /* 0x000fd80003800000 */
.L_x_17922:
        /* <DEDUP_REMOVED lines=14> */
.L_x_17936:
[----:B------:R-:W-:Y:S05]  /*3d90*/  BSYNC B0 ;  /* 0x0000000000007941 */ /* 0x000fea0003800000 */
.L_x_17935:
[----:B------:R-:W-:Y:S01]  /*3da0*/  FSETP.NEU.FTZ.AND P0, PT, R0, RZ, PT ;  /* 0x000000ff0000720b */ /* 0x000fe20003f1d000 */
[----:B------:R-:W-:-:S12]  /*3db0*/  BRA `(.L_x_17910) ;  /* 0x0000000000607947 */ /* 0x000fd80003800000 */
.L_x_17909:
        /* <DEDUP_REMOVED lines=16> */
.L_x_17937:
[----:B------:R-:W-:Y:S01]  /*3ec0*/  PLOP3.LUT P0, PT, PT, PT, PT, 0x8, 0x0 ;  /* 0x000000000000781c */ /* 0x000fe20003f0e170 */
[----:B------:R-:W-:-:S12]  /*3ed0*/  BRA `(.L_x_17910) ;  /* 0x0000000000187947 */ /* 0x000fd80003800000 */
.L_x_17934:
[----:B------:R-:W2:Y:S02]  /*3ee0*/  LDG.E.64 R4, desc[UR36][R4.64] ;  /* 0x0000002404047981 */ /* 0x000ea4000c1e1b00 */
[----:B--2---:R-:W-:-:S04]  /*3ef0*/  ISETP.NE.U32.AND P0, PT, R4, RZ, PT ;  /* 0x000000ff0400720c */ /* 0x004fc80003f05070 */
[----:B------:R-:W-:Y:S01]  /*3f00*/  ISETP.NE.AND.EX P0, PT, R5, RZ, PT, P0 ;  /* 0x000000ff0500720c */ /* 0x000fe20003f05300 */
[----:B------:R-:W-:-:S12]  /*3f10*/  BRA `(.L_x_17910) ;  /* 0x0000000000087947 */ /* 0x000fd80003800000 */
.L_x_17933:
[----:B------:R-:W2:Y:S02]  /*3f20*/  LDG.E R4, desc[UR36][R4.64] ;  /* 0x0000002404047981 */ /* 0x000ea4000c1e1900 */
[----:B--2---:R-:W-:-:S13]  /*3f30*/  ISETP.NE.AND P0, PT, R4, RZ, PT ;  /* 0x000000ff0400720c */ /* 0x004fda0003f05270 */
.L_x_17910:
[----:B------:R-:W-:-:S07]  /*3f40*/  SEL R17, RZ, 0x1, !P0 ;  /* 0x00000001ff117807 */ /* 0x000fce0004000000 */
.L_x_17904:
[----:B------:R-:W-:Y:S05]  /*3f50*/  BSYNC B6 ;  /* 0x0000000000067941 */ /* 0x000fea0003800000 */
.L_x_17903:
[----:B------:R-:W0:Y:S01]  /*3f60*/  S2R R7, SR_TID.X ;  /* 0x0000000000077919 */ /* 0x000e220000002100 */
[----:B------:R-:W-:Y:S01]  /*3f70*/  PRMT R0, R16, 0x9910, RZ ;  /* 0x0000991010007816 */ /* 0x000fe200000000ff */
[----:B------:R-:W-:Y:S01]  /*3f80*/  BSSY B6, `(.L_x_17938) ;  /* 0x00000fc000067945 */ /* 0x000fe20003800000 */
[----:B------:R-:W1:Y:S01]  /*3f90*/  LDC.U8 R16, c[0x0][0x234] ;  /* 0x00008d00ff107b82 */ /* 0x000e620000000000 */
[----:B------:R-:W-:Y:S02]  /*3fa0*/  PRMT R3, R18, 0x9910, RZ ;  /* 0x0000991012037816 */ /* 0x000fe400000000ff */
[----:B------:R-:W-:Y:S02]  /*3fb0*/  PRMT R4, R22, 0x9910, RZ ;  /* 0x0000991016047816 */ /* 0x000fe400000000ff */
[----:B------:R-:W-:Y:S02]  /*3fc0*/  PRMT R5, R17, 0x9910, RZ ;  /* 0x0000991011057816 */ /* 0x000fe400000000ff */
[----:B------:R-:W-:-:S02]  /*3fd0*/  ISETP.NE.AND P0, PT, R0, RZ, PT ;  /* 0x000000ff0000720c */ /* 0x000fc40003f05270 */
[----:B------:R-:W-:Y:S02]  /*3fe0*/  ISETP.NE.AND P1, PT, R3, RZ, PT ;  /* 0x000000ff0300720c */ /* 0x000fe40003f25270 */
[----:B------:R-:W-:Y:S02]  /*3ff0*/  ISETP.NE.AND P2, PT, R4, RZ, PT ;  /* 0x000000ff0400720c */ /* 0x000fe40003f45270 */
[----:B------:R-:W-:Y:S02]  /*4000*/  ISETP.NE.AND P3, PT, R5, RZ, PT ;  /* 0x000000ff0500720c */ /* 0x000fe40003f65270 */
[----:B------:R-:W-:Y:S02]  /*4010*/  SEL R3, RZ, 0x1, P0 ;  /* 0x00000001ff037807 */ /* 0x000fe40000000000 */
[----:B------:R-:W-:Y:S02]  /*4020*/  SEL R26, RZ, 0x1, P1 ;  /* 0x00000001ff1a7807 */ /* 0x000fe40000800000 */
[----:B------:R-:W-:-:S02]  /*4030*/  SEL R18, RZ, 0x1, P2 ;  /* 0x00000001ff127807 */ /* 0x000fc40001000000 */
[----:B------:R-:W-:Y:S02]  /*4040*/  SEL R22, RZ, 0x1, P3 ;  /* 0x00000001ff167807 */ /* 0x000fe40001800000 */
[----:B0-----:R-:W-:Y:S01]  /*4050*/  ISETP.GE.AND P4, PT, R7, R24, PT ;  /* 0x000000180700720c */ /* 0x001fe20003f86270 */
[----:B------:R-:W-:-:S12]  /*4060*/  IMAD.MOV.U32 R17, RZ, RZ, R7 ;  /* 0x000000ffff117224 */ /* 0x000fd800078e0007 */
        /* <DEDUP_REMOVED lines=22> */
.L_x_17943:
[----:B------:R0:W-:Y:S01]  /*41d0*/  STG.E.U8 desc[UR36][R8.64], R3 ;  /* 0x0000000308007986 */ /* 0x0001e2000c101124 */
[----:B------:R-:W-:Y:S05]  /*41e0*/  BRA `(.L_x_17939) ;  /* 0x0000000c00547947 */ /* 0x000fea0003800000 */
.L_x_17942:
        /* <DEDUP_REMOVED lines=10> */
.L_x_17946:
[----:B------:R0:W-:Y:S01]  /*4290*/  STG.E desc[UR36][R8.64], R3 ;  /* 0x0000000308007986 */ /* 0x0001e2000c101924 */
[----:B------:R-:W-:Y:S05]  /*42a0*/  BRA `(.L_x_17939) ;  /* 0x0000000c00247947 */ /* 0x000fea0003800000 */
.L_x_17945:
[----:B------:R0:W-:Y:S01]  /*42b0*/  STG.E.U16 desc[UR36][R8.64], R3 ;  /* 0x0000000308007986 */ /* 0x0001e2000c101524 */
[----:B------:R-:W-:Y:S05]  /*42c0*/  BRA `(.L_x_17939) ;  /* 0x0000000c001c7947 */ /* 0x000fea0003800000 */
.L_x_17941:
        /* <DEDUP_REMOVED lines=9> */
.L_x_17948:
[----:B------:R-:W0:Y:S02]  /*4360*/  I2F.S16 R0, R3 ;  /* 0x0000000300007306 */ /* 0x000e240000101400 */
[----:B0-----:R-:W-:-:S05]  /*4370*/  F2FP.F16.F32.PACK_AB R0, RZ, R0 ;  /* 0x00000000ff00723e */ /* 0x001fca00000000ff */
[----:B------:R0:W-:Y:S01]  /*4380*/  STG.E.U16 desc[UR36][R8.64], R0 ;  /* 0x0000000008007986 */ /* 0x0001e2000c101524 */
[----:B------:R-:W-:Y:S05]  /*4390*/  BRA `(.L_x_17939) ;  /* 0x0000000800e87947 */ /* 0x000fea0003800000 */
.L_x_17947:
        /* <DEDUP_REMOVED lines=10> */
.L_x_17950:
[----:B------:R-:W0:Y:S02]  /*4440*/  I2F.S16 R3, R3 ;  /* 0x0000000300037306 */ /* 0x000e240000101400 */
[----:B0-----:R-:W-:-:S04]  /*4450*/  F2FP.F16.F32.PACK_AB R3, RZ, R3 ;  /* 0x00000003ff03723e */ /* 0x001fc800000000ff */
[----:B------:R-:W-:-:S05]  /*4460*/  PRMT R3, R3, 0x5410, RZ ;  /* 0x0000541003037816 */ /* 0x000fca00000000ff */
[----:B------:R0:W-:Y:S01]  /*4470*/  STG.E desc[UR36][R8.64], R3 ;  /* 0x0000000308007986 */ /* 0x0001e2000c101924 */
[----:B------:R-:W-:Y:S05]  /*4480*/  BRA `(.L_x_17939) ;  /* 0x0000000800ac7947 */ /* 0x000fea0003800000 */
.L_x_17949:
[----:B------:R-:W0:Y:S02]  /*4490*/  I2F.F64.S16 R4, R3 ;  /* 0x0000000300047312 */ /* 0x000e240000101c00 */
[----:B0-----:R0:W-:Y:S01]  /*44a0*/  STG.E.64 desc[UR36][R8.64], R4 ;  /* 0x0000000408007986 */ /* 0x0011e2000c101b24 */
[----:B------:R-:W-:Y:S05]  /*44b0*/  BRA `(.L_x_17939) ;  /* 0x0000000800a07947 */ /* 0x000fea0003800000 */
.L_x_17940:
        /* <DEDUP_REMOVED lines=10> */
.L_x_17953:
[----:B------:R-:W0:Y:S01]  /*4560*/  I2F.F64.S16 R4, R3 ;  /* 0x0000000300047312 */ /* 0x000e220000101c00 */
[----:B------:R-:W-:-:S05]  /*4570*/  CS2R R6, SRZ ;  /* 0x0000000000067805 */ /* 0x000fca000001ff00 */
[----:B0-----:R0:W-:Y:S01]  /*4580*/  STG.E.128 desc[UR36][R8.64], R4 ;  /* 0x0000000408007986 */ /* 0x0011e2000c101d24 */
[----:B------:R-:W-:Y:S05]  /*4590*/  BRA `(.L_x_17939) ;  /* 0x0000000800687947 */ /* 0x000fea0003800000 */
.L_x_17952:
        /* <DEDUP_REMOVED lines=21> */
.L_x_17957:
[----:B------:R-:W-:Y:S05]  /*46f0*/  BSYNC B0 ;  /* 0x0000000000007941 */ /* 0x000fea0003800000 */
.L_x_17956:
[----:B------:R-:W-:-:S05]  /*4700*/  LOP3.LUT R5, R0, R5, RZ, 0xfc, !PT ;  /* 0x0000000500057212 */ /* 0x000fca00078efcff */
[----:B------:R0:W-:Y:S01]  /*4710*/  STG.E.U8 desc[UR36][R8.64], R5 ;  /* 0x0000000508007986 */ /* 0x0001e2000c101124 */
[----:B------:R-:W-:Y:S05]  /*4720*/  BRA `(.L_x_17939) ;  /* 0x0000000800047947 */ /* 0x000fea0003800000 */
.L_x_17955:
        /* <DEDUP_REMOVED lines=13> */
.L_x_17959:
[----:B------:R-:W-:Y:S01]  /*4800*/  IMAD.MOV.U32 R0, RZ, RZ, 0x7f ;  /* 0x0000007fff007424 */ /* 0x000fe200078e00ff */
[----:B------:R-:W-:-:S04]  /*4810*/  ISETP.GT.U32.AND P0, PT, R4, 0x7f800000, PT ;  /* 0x7f8000000400780c */ /* 0x000fc80003f04070 */
[----:B------:R-:W-:-:S09]  /*4820*/  SEL R0, R0, 0x7c, P0 ;  /* 0x0000007c00007807 */ /* 0x000fd20000000000 */
.L_x_17960:
[----:B------:R-:W-:Y:S05]  /*4830*/  BSYNC B0 ;  /* 0x0000000000007941 */ /* 0x000fea0003800000 */
.L_x_17958:
[----:B------:R-:W-:-:S04]  /*4840*/  LOP3.LUT R3, R5, 0x80000000, RZ, 0xc0, !PT ;  /* 0x8000000005037812 */ /* 0x000fc800078ec0ff */
[----:B------:R-:W-:-:S04]  /*4850*/  SHF.R.U32.HI R3, RZ, 0x18, R3 ;  /* 0x00000018ff037819 */ /* 0x000fc80000011603 */
[----:B------:R-:W-:-:S05]  /*4860*/  LOP3.LUT R3, R0, R3, RZ, 0xfc, !PT ;  /* 0x0000000300037212 */ /* 0x000fca00078efcff */
[----:B------:R0:W-:Y:S01]  /*4870*/  STG.E.U8 desc[UR36][R8.64], R3 ;  /* 0x0000000308007986 */ /* 0x0001e2000c101124 */
[----:B------:R-:W-:Y:S05]  /*4880*/  BRA `(.L_x_17939) ;  /* 0x0000000400ac7947 */ /* 0x000fea0003800000 */
.L_x_17954:
[----:B------:R-:W0:Y:S02]  /*4890*/  I2F.S16 R0, R3 ;  /* 0x0000000300007306 */ /* 0x000e240000101400 */
[----:B0-----:R-:W-:-:S05]  /*48a0*/  F2FP.BF16.F32.PACK_AB R0, RZ, R0 ;  /* 0x00000000ff00723e */ /* 0x001fca00000010ff */
[----:B------:R0:W-:Y:S01]  /*48b0*/  STG.E.U16 desc[UR36][R8.64], R0 ;  /* 0x0000000008007986 */ /* 0x0001e2000c101524 */
[----:B------:R-:W-:Y:S05]  /*48c0*/  BRA `(.L_x_17939) ;  /* 0x00000004009c7947 */ /* 0x000fea0003800000 */
.L_x_17951:
        /* <DEDUP_REMOVED lines=10> */
.L_x_17963:
        /* <DEDUP_REMOVED lines=17> */
.L_x_17966:
[----:B------:R-:W-:-:S04]  /*4a80*/  LOP3.LUT R3, R3, 0x80000000, RZ, 0xc0, !PT ;  /* 0x8000000003037812 */ /* 0x000fc800078ec0ff */
[----:B------:R-:W-:-:S04]  /*4a90*/  SHF.R.U32.HI R3, RZ, 0x18, R3 ;  /* 0x00000018ff037819 */ /* 0x000fc80000011603 */
[----:B------:R-:W-:-:S04]  /*4aa0*/  LOP3.LUT R0, R0, R3, RZ, 0xfc, !PT ;  /* 0x0000000300007212 */ /* 0x000fc800078efcff */
[----:B------:R-:W-:-:S07]  /*4ab0*/  PRMT R4, R0, 0x7610, R4 ;  /* 0x0000761000047816 */ /* 0x000fce0000000004 */
.L_x_17965:
[----:B------:R-:W-:Y:S05]  /*4ac0*/  BSYNC B0 ;  /* 0x0000000000007941 */ /* 0x000fea0003800000 */
.L_x_17964:
[----:B------:R4:W-:Y:S01]  /*4ad0*/  STG.E.U8 desc[UR36][R8.64], R4 ;  /* 0x0000000408007986 */ /* 0x0009e2000c101124 */
[----:B------:R-:W-:Y:S05]  /*4ae0*/  BRA `(.L_x_17939) ;  /* 0x0000000400147947 */ /* 0x000fea0003800000 */
.L_x_17962:
        /* <DEDUP_REMOVED lines=17> */
.L_x_17969:
[----:B------:R-:W-:-:S04]  /*4c00*/  LOP3.LUT R3, R3, 0x80000000, RZ, 0xc0, !PT ;  /* 0x8000000003037812 */ /* 0x000fc800078ec0ff */
[----:B------:R-:W-:-:S04]  /*4c10*/  SHF.R.U32.HI R3, RZ, 0x18, R3 ;  /* 0x00000018ff037819 */ /* 0x000fc80000011603 */
[----:B------:R-:W-:-:S04]  /*4c20*/  LOP3.LUT R0, R0, R3, RZ, 0xfc, !PT ;  /* 0x0000000300007212 */ /* 0x000fc800078efcff */
[----:B------:R-:W-:-:S07]  /*4c30*/  PRMT R4, R0, 0x7610, R4 ;  /* 0x0000761000047816 */ /* 0x000fce0000000004 */
.L_x_17968:
[----:B------:R-:W-:Y:S05]  /*4c40*/  BSYNC B0 ;  /* 0x0000000000007941 */ /* 0x000fea0003800000 */
.L_x_17967:
[----:B------:R0:W-:Y:S01]  /*4c50*/  STG.E.U8 desc[UR36][R8.64], R4 ;  /* 0x0000000408007986 */ /* 0x0001e2000c101124 */
[----:B------:R-:W-:Y:S05]  /*4c60*/  BRA `(.L_x_17939) ;  /* 0x0000000000b47947 */ /* 0x000fea0003800000 */
.L_x_17961:
        /* <DEDUP_REMOVED lines=23> */
.L_x_17944:
        /* <DEDUP_REMOVED lines=16> */
.L_x_17972:
[----:B------:R-:W-:Y:S05]  /*4ee0*/  BRA `(.L_x_17939) ;  /* 0x0000000000147947 */ /* 0x000fea0003800000 */
.L_x_17971:
[----:B------:R-:W-:Y:S02]  /*4ef0*/  IMAD.MOV.U32 R4, RZ, RZ, R3 ;  /* 0x000000ffff047224 */ /* 0x000fe400078e0003 */
[----:B------:R-:W-:-:S05]  /*4f00*/  IMAD.MOV.U32 R5, RZ, RZ, RZ ;  /* 0x000000ffff057224 */ /* 0x000fca00078e00ff */
[----:B------:R2:W-:Y:S01]  /*4f10*/  STG.E.64 desc[UR36][R8.64], R4 ;  /* 0x0000000408007986 */ /* 0x0005e2000c101b24 */
[----:B------:R-:W-:Y:S05]  /*4f20*/  BRA `(.L_x_17939) ;  /* 0x0000000000047947 */ /* 0x000fea0003800000 */
.L_x_17970:
[----:B------:R0:W-:Y:S02]  /*4f30*/  STG.E desc[UR36][R8.64], R3 ;  /* 0x0000000308007986 */ /* 0x0001e4000c101924 */
.L_x_17939:
[----:B------:R-:W-:Y:S05]  /*4f40*/  BSYNC B6 ;  /* 0x0000000000067941 */ /* 0x000fea0003800000 */
.L_x_17938:
        /* <DEDUP_REMOVED lines=23> */
.L_x_17978:
[----:B------:R0:W-:Y:S01]  /*50c0*/  STG.E.U8 desc[UR36][R8.64], R26 ;  /* 0x0000001a08007986 */ /* 0x0001e2000c101124 */
[----:B------:R-:W-:Y:S05]  /*50d0*/  BRA `(.L_x_17980) ;  /* 0x0000000c00487947 */ /* 0x000fea0003800000 */
.L_x_17977:
        /* <DEDUP_REMOVED lines=9> */
.L_x_17982:
[----:B------:R0:W-:Y:S01]  /*5170*/  STG.E desc[UR36][R8.64], R26 ;  /* 0x0000001a08007986 */ /* 0x0001e2000c101924 */
[----:B------:R-:W-:Y:S05]  /*5180*/  BRA `(.L_x_17980) ;  /* 0x0000000c001c7947 */ /* 0x000fea0003800000 */
.L_x_17981:
[----:B------:R0:W-:Y:S01]  /*5190*/  STG.E.U16 desc[UR36][R8.64], R26 ;  /* 0x0000001a08007986 */ /* 0x0001e2000c101524 */
[----:B------:R-:W-:Y:S05]  /*51a0*/  BRA `(.L_x_17980) ;  /* 0x0000000c00147947 */ /* 0x000fea0003800000 */
.L_x_17976:
        /* <DEDUP_REMOVED lines=9> */
.L_x_17984:
[----:B------:R-:W0:Y:S02]  /*5240*/  I2F.S16 R0, R26 ;  /* 0x0000001a00007306 */ /* 0x000e240000101400 */
[----:B0-----:R-:W-:-:S05]  /*5250*/  F2FP.F16.F32.PACK_AB R0, RZ, R0 ;  /* 0x00000000ff00723e */ /* 0x001fca00000000ff */
[----:B------:R0:W-:Y:S01]  /*5260*/  STG.E.U16 desc[UR36][R8.64], R0 ;  /* 0x0000000008007986 */ /* 0x0001e2000c101524 */
[----:B------:R-:W-:Y:S05]  /*5270*/  BRA `(.L_x_17980) ;  /* 0x0000000800e07947 */ /* 0x000fea0003800000 */
.L_x_17983:
        /* <DEDUP_REMOVED lines=10> */
.L_x_17986:
[----:B------:R-:W0:Y:S02]  /*5320*/  I2F.S16 R26, R26 ;  /* 0x0000001a001a7306 */ /* 0x000e240000101400 */
[----:B0-----:R-:W-:-:S04]  /*5330*/  F2FP.F16.F32.PACK_AB R3, RZ, R26 ;  /* 0x0000001aff03723e */ /* 0x001fc800000000ff */
[----:B------:R-:W-:-:S05]  /*5340*/  PRMT R3, R3, 0x5410, RZ ;  /* 0x0000541003037816 */ /* 0x000fca00000000ff */
[----:B------:R0:W-:Y:S01]  /*5350*/  STG.E desc[UR36][R8.64], R3 ;  /* 0x0000000308007986 */ /* 0x0001e2000c101924 */
[----:B------:R-:W-:Y:S05]  /*5360*/  BRA `(.L_x_17980) ;  /* 0x0000000800a47947 */ /* 0x000fea0003800000 */
.L_x_17985:
[----:B------:R-:W0:Y:S02]  /*5370*/  I2F.F64.S16 R26, R26 ;  /* 0x0000001a001a7312 */ /* 0x000e240000101c00 */
[----:B0-----:R0:W-:Y:S01]  /*5380*/  STG.E.64 desc[UR36][R8.64], R26 ;  /* 0x0000001a08007986 */ /* 0x0011e2000c101b24 */
[----:B------:R-:W-:Y:S05]  /*5390*/  BRA `(.L_x_17980) ;  /* 0x0000000800987947 */ /* 0x000fea0003800000 */
.L_x_17975:
        /* <DEDUP_REMOVED lines=10> */
.L_x_17989:
[----:B------:R-:W0:Y:S01]  /*5440*/  I2F.F64.S16 R4, R26 ;  /* 0x0000001a00047312 */ /* 0x000e220000101c00 */
[----:B------:R-:W-:-:S05]  /*5450*/  CS2R R6, SRZ ;  /* 0x0000000000067805 */ /* 0x000fca000001ff00 */
[----:B0-----:R0:W-:Y:S01]  /*5460*/  STG.E.128 desc[UR36][R8.64], R4 ;  /* 0x0000000408007986 */ /* 0x0011e2000c101d24 */
[----:B------:R-:W-:Y:S05]  /*5470*/  BRA `(.L_x_17980) ;  /* 0x0000000800607947 */ /* 0x000fea0003800000 */
.L_x_17988:
        /* <DEDUP_REMOVED lines=21> */
.L_x_17993:
[----:B------:R-:W-:Y:S05]  /*55d0*/  BSYNC B0 ;  /* 0x0000000000007941 */ /* 0x000fea0003800000 */
.L_x_17992:
[----:B------:R-:W-:-:S05]  /*55e0*/  LOP3.LUT R5, R0, R5, RZ, 0xfc, !PT ;  /* 0x0000000500057212 */ /* 0x000fca00078efcff */
[----:B------:R0:W-:Y:S01]  /*55f0*/  STG.E.U8 desc[UR36][R8.64], R5 ;  /* 0x0000000508007986 */ /* 0x0001e2000c101124 */
[----:B------:R-:W-:Y:S05]  /*5600*/  BRA `(.L_x_17980) ;  /* 0x0000000400fc7947 */ /* 0x000fea0003800000 */
.L_x_17991:
        /* <DEDUP_REMOVED lines=13> */
.L_x_17995:
[----:B------:R-:W-:Y:S01]  /*56e0*/  IMAD.MOV.U32 R0, RZ, RZ, 0x7f ;  /* 0x0000007fff007424 */ /* 0x000fe200078e00ff */
[----:B------:R-:W-:-:S04]  /*56f0*/  ISETP.GT.U32.AND P0, PT, R3, 0x7f800000, PT ;  /* 0x7f8000000300780c */ /* 0x000fc80003f04070 */
[----:B------:R-:W-:-:S09]  /*5700*/  SEL R0, R0, 0x7c, P0 ;  /* 0x0000007c00007807 */ /* 0x000fd20000000000 */
.L_x_17996:
[----:B------:R-:W-:Y:S05]  /*5710*/  BSYNC B0 ;  /* 0x0000000000007941 */ /* 0x000fea0003800000 */
.L_x_17994:
[----:B------:R-:W-:-:S04]  /*5720*/  LOP3.LUT R3, R5, 0x80000000, RZ, 0xc0, !PT ;  /* 0x8000000005037812 */ /* 0x000fc800078ec0ff */
[----:B------:R-:W-:-:S04]  /*5730*/  SHF.R.U32.HI R3, RZ, 0x18, R3 ;  /* 0x00000018ff037819 */ /* 0x000fc80000011603 */
[----:B------:R-:W-:-:S05]  /*5740*/  LOP3.LUT R3, R0, R3, RZ, 0xfc, !PT ;  /* 0x0000000300037212 */ /* 0x000fca00078efcff */
[----:B------:R0:W-:Y:S01]  /*5750*/  STG.E.U8 desc[UR36][R8.64], R3 ;  /* 0x0000000308007986 */ /* 0x0001e2000c101124 */
[----:B------:R-:W-:Y:S05]  /*5760*/  BRA `(.L_x_17980) ;  /* 0x0000000400a47947 */ /* 0x000fea0003800000 */
.L_x_17990:
[----:B------:R-:W0:Y:S02]  /*5770*/  I2F.S16 R0, R26 ;  /* 0x0000001a00007306 */ /* 0x000e240000101400 */
[----:B0-----:R-:W-:-:S05]  /*5780*/  F2FP.BF16.F32.PACK_AB R0, RZ, R0 ;  /* 0x00000000ff00723e */ /* 0x001fca00000010ff */
[----:B------:R0:W-:Y:S01]  /*5790*/  STG.E.U16 desc[UR36][R8.64], R0 ;  /* 0x0000000008007986 */ /* 0x0001e2000c101524 */
[----:B------:R-:W-:Y:S05]  /*57a0*/  BRA `(.L_x_17980) ;  /* 0x0000000400947947 */ /* 0x000fea0003800000 */
.L_x_17987:
        /* <DEDUP_REMOVED lines=10> */
.L_x_17999:
        /* <DEDUP_REMOVED lines=17> */
.L_x_18002:
[----:B------:R-:W-:-:S04]  /*5960*/  LOP3.LUT R3, R5, 0x80000000, RZ, 0xc0, !PT ;  /* 0x8000000005037812 */ /* 0x000fc800078ec0ff */
[----:B------:R-:W-:-:S04]  /*5970*/  SHF.R.U32.HI R3, RZ, 0x18, R3 ;  /* 0x00000018ff037819 */ /* 0x000fc80000011603 */
[----:B------:R-:W-:-:S04]  /*5980*/  LOP3.LUT R0, R0, R3, RZ, 0xfc, !PT ;  /* 0x0000000300007212 */ /* 0x000fc800078efcff */
[----:B------:R-:W-:-:S07]  /*5990*/  PRMT R4, R0, 0x7610, R4 ;  /* 0x0000761000047816 */ /* 0x000fce0000000004 */
.L_x_18001:
[----:B------:R-:W-:Y:S05]  /*59a0*/  BSYNC B0 ;  /* 0x0000000000007941 */ /* 0x000fea0003800000 */
.L_x_18000:
[----:B------:R3:W-:Y:S01]  /*59b0*/  STG.E.U8 desc[UR36][R8.64], R4 ;  /* 0x0000000408007986 */ /* 0x0007e2000c101124 */
[----:B------:R-:W-:Y:S05]  /*59c0*/  BRA `(.L_x_17980) ;  /* 0x00000004000c7947 */ /* 0x000fea0003800000 */
.L_x_17998:
        /* <DEDUP_REMOVED lines=17> */
.L_x_18005:
[----:B------:R-:W-:-:S04]  /*5ae0*/  LOP3.LUT R3, R5, 0x80000000, RZ, 0xc0, !PT ;  /* 0x8000000005037812 */ /* 0x000fc800078ec0ff */
[----:B------:R-:W-:-:S04]  /*5af0*/  SHF.R.U32.HI R3, RZ, 0x18, R3 ;  /* 0x00000018ff037819 */ /* 0x000fc80000011603 */
[----:B------:R-:W-:-:S04]  /*5b00*/  LOP3.LUT R0, R0, R3, RZ, 0xfc, !PT ;  /* 0x0000000300007212 */ /* 0x000fc800078efcff */
[----:B------:R-:W-:-:S07]  /*5b10*/  PRMT R4, R0, 0x7610, R4 ;  /* 0x0000761000047816 */ /* 0x000fce0000000004 */
.L_x_18004:
[----:B------:R-:W-:Y:S05]  /*5b20*/  BSYNC B0 ;  /* 0x0000000000007941 */ /* 0x000fea0003800000 */
.L_x_18003:
[----:B------:R0:W-:Y:S01]  /*5b30*/  STG.E.U8 desc[UR36][R8.64], R4 ;  /* 0x0000000408007986 */ /* 0x0001e2000c101124 */
[----:B------:R-:W-:Y:S05]  /*5b40*/  BRA `(.L_x_17980) ;  /* 0x0000000000ac7947 */ /* 0x000fea0003800000 */
.L_x_17997:
        /* <DEDUP_REMOVED lines=22> */
.L_x_17979:
        /* <DEDUP_REMOVED lines=16> */
.L_x_18008:
[----:B------:R-:W-:Y:S05]  /*5db0*/  BRA `(.L_x_17980) ;  /* 0x0000000000107947 */ /* 0x000fea0003800000 */
.L_x_18007:
[----:B------:R-:W-:-:S05]  /*5dc0*/  IMAD.MOV.U32 R27, RZ, RZ, RZ ;  /* 0x000000ffff1b7224 */ /* 0x000fca00078e00ff */
[----:B------:R1:W-:Y:S01]  /*5dd0*/  STG.E.64 desc[UR36][R8.64], R26 ;  /* 0x0000001a08007986 */ /* 0x0003e2000c101b24 */
[----:B------:R-:W-:Y:S05]  /*5de0*/  BRA `(.L_x_17980) ;  /* 0x0000000000047947 */ /* 0x000fea0003800000 */
.L_x_18006:
[----:B------:R0:W-:Y:S02]  /*5df0*/  STG.E desc[UR36][R8.64], R26 ;  /* 0x0000001a08007986 */ /* 0x0001e4000c101924 */
.L_x_17980:
        /* <DEDUP_REMOVED lines=23> */
.L_x_18012:
[----:B------:R0:W-:Y:S01]  /*5f70*/  STG.E.U8 desc[UR36][R8.64], R18 ;  /* 0x0000001208007986 */ /* 0x0001e2000c101124 */
[----:B------:R-:W-:Y:S05]  /*5f80*/  BRA `(.L_x_18014) ;  /* 0x0000000c00487947 */ /* 0x000fea0003800000 */
.L_x_18011:
        /* <DEDUP_REMOVED lines=9> */
.L_x_18016:
[----:B------:R0:W-:Y:S01]  /*6020*/  STG.E desc[UR36][R8.64], R18 ;  /* 0x0000001208007986 */ /* 0x0001e2000c101924 */
[----:B------:R-:W-:Y:S05]  /*6030*/  BRA `(.L_x_18014) ;  /* 0x0000000c001c7947 */ /* 0x000fea0003800000 */
.L_x_18015:
[----:B------:R0:W-:Y:S01]  /*6040*/  STG.E.U16 desc[UR36][R8.64], R18 ;  /* 0x0000001208007986 */ /* 0x0001e2000c101524 */
[----:B------:R-:W-:Y:S05]  /*6050*/  BRA `(.L_x_18014) ;  /* 0x0000000c00147947 */ /* 0x000fea0003800000 */
.L_x_18010:
        /* <DEDUP_REMOVED lines=9> */
.L_x_18018:
[----:B------:R-:W0:Y:S02]  /*60f0*/  I2F.S16 R0, R18 ;  /* 0x0000001200007306 */ /* 0x000e240000101400 */
[----:B0-----:R-:W-:-:S05]  /*6100*/  F2FP.F16.F32.PACK_AB R0, RZ, R0 ;  /* 0x00000000ff00723e */ /* 0x001fca00000000ff */
[----:B------:R0:W-:Y:S01]  /*6110*/  STG.E.U16 desc[UR36][R8.64], R0 ;  /* 0x0000000008007986 */ /* 0x0001e2000c101524 */
[----:B------:R-:W-:Y:S05]  /*6120*/  BRA `(.L_x_18014) ;  /* 0x0000000800e07947 */ /* 0x000fea0003800000 */
.L_x_18017:
        /* <DEDUP_REMOVED lines=10> */
.L_x_18020:
[----:B------:R-:W0:Y:S02]  /*61d0*/  I2F.S16 R18, R18 ;  /* 0x0000001200127306 */ /* 0x000e240000101400 */
[----:B0-----:R-:W-:-:S04]  /*61e0*/  F2FP.F16.F32.PACK_AB R3, RZ, R18 ;  /* 0x00000012ff03723e */ /* 0x001fc800000000ff */
[----:B------:R-:W-:-:S05]  /*61f0*/  PRMT R3, R3, 0x5410, RZ ;  /* 0x0000541003037816 */ /* 0x000fca00000000ff */
[----:B------:R0:W-:Y:S01]  /*6200*/  STG.E desc[UR36][R8.64], R3 ;  /* 0x0000000308007986 */ /* 0x0001e2000c101924 */
[----:B------:R-:W-:Y:S05]  /*6210*/  BRA `(.L_x_18014) ;  /* 0x0000000800a47947 */ /* 0x000fea0003800000 */
.L_x_18019:
[----:B------:R-:W0:Y:S02]  /*6220*/  I2F.F64.S16 R18, R18 ;  /* 0x0000001200127312 */ /* 0x000e240000101c00 */
[----:B0-----:R0:W-:Y:S01]  /*6230*/  STG.E.64 desc[UR36][R8.64], R18 ;  /* 0x0000001208007986 */ /* 0x0011e2000c101b24 */
[----:B------:R-:W-:Y:S05]  /*6240*/  BRA `(.L_x_18014) ;  /* 0x0000000800987947 */ /* 0x000fea0003800000 */
.L_x_18009:
        /* <DEDUP_REMOVED lines=10> */
.L_x_18023:
[----:B------:R-:W0:Y:S01]  /*62f0*/  I2F.F64.S16 R4, R18 ;  /* 0x0000001200047312 */ /* 0x000e220000101c00 */
[----:B------:R-:W-:-:S05]  /*6300*/  CS2R R6, SRZ ;  /* 0x0000000000067805 */ /* 0x000fca000001ff00 */
[----:B0-----:R0:W-:Y:S01]  /*6310*/  STG.E.128 desc[UR36][R8.64], R4 ;  /* 0x0000000408007986 */ /* 0x0011e2000c101d24 */
[----:B------:R-:W-:Y:S05]  /*6320*/  BRA `(.L_x_18014) ;  /* 0x0000000800607947 */ /* 0x000fea0003800000 */
.L_x_18022:
        /* <DEDUP_REMOVED lines=21> */
.L_x_18027:
[----:B------:R-:W-:Y:S05]  /*6480*/  BSYNC B0 ;  /* 0x0000000000007941 */ /* 0x000fea0003800000 */
.L_x_18026:
[----:B------:R-:W-:-:S05]  /*6490*/  LOP3.LUT R5, R0, R5, RZ, 0xfc, !PT ;  /* 0x0000000500057212 */ /* 0x000fca00078efcff */
[----:B------:R0:W-:Y:S01]  /*64a0*/  STG.E.U8 desc[UR36][R8.64], R5 ;  /* 0x0000000508007986 */ /* 0x0001e2000c101124 */
[----:B------:R-:W-:Y:S05]  /*64b0*/  BRA `(.L_x_18014) ;  /* 0x0000000400fc7947 */ /* 0x000fea0003800000 */
.L_x_18025:
        /* <DEDUP_REMOVED lines=13> */
.L_x_18029:
[----:B------:R-:W-:Y:S01]  /*6590*/  IMAD.MOV.U32 R0, RZ, RZ, 0x7f ;  /* 0x0000007fff007424 */ /* 0x000fe200078e00ff */
[----:B------:R-:W-:-:S04]  /*65a0*/  ISETP.GT.U32.AND P0, PT, R3, 0x7f800000, PT ;  /* 0x7f8000000300780c */ /* 0x000fc80003f04070 */
[----:B------:R-:W-:-:S09]  /*65b0*/  SEL R0, R0, 0x7c, P0 ;  /* 0x0000007c00007807 */ /* 0x000fd20000000000 */
.L_x_18030:
[----:B------:R-:W-:Y:S05]  /*65c0*/  BSYNC B0 ;  /* 0x0000000000007941 */ /* 0x000fea0003800000 */
.L_x_18028:
[----:B------:R-:W-:-:S04]  /*65d0*/  LOP3.LUT R3, R5, 0x80000000, RZ, 0xc0, !PT ;  /* 0x8000000005037812 */ /* 0x000fc800078ec0ff */
[----:B------:R-:W-:-:S04]  /*65e0*/  SHF.R.U32.HI R3, RZ, 0x18, R3 ;  /* 0x00000018ff037819 */ /* 0x000fc80000011603 */
[----:B------:R-:W-:-:S05]  /*65f0*/  LOP3.LUT R3, R0, R3, RZ, 0xfc, !PT ;  /* 0x0000000300037212 */ /* 0x000fca00078efcff */
[----:B------:R0:W-:Y:S01]  /*6600*/  STG.E.U8 desc[UR36][R8.64], R3 ;  /* 0x0000000308007986 */ /* 0x0001e2000c101124 */
[----:B------:R-:W-:Y:S05]  /*6610*/  BRA `(.L_x_18014) ;  /* 0x0000000400a47947 */ /* 0x000fea0003800000 */
.L_x_18024:
[----:B------:R-:W0:Y:S02]  /*6620*/  I2F.S16 R0, R18 ;  /* 0x0000001200007306 */ /* 0x000e240000101400 */
[----:B0-----:R-:W-:-:S05]  /*6630*/  F2FP.BF16.F32.PACK_AB R0, RZ, R0 ;  /* 0x00000000ff00723e */ /* 0x001fca00000010ff */
[----:B------:R0:W-:Y:S01]  /*6640*/  STG.E.U16 desc[UR36][R8.64], R0 ;  /* 0x0000000008007986 */ /* 0x0001e2000c101524 */
[----:B------:R-:W-:Y:S05]  /*6650*/  BRA `(.L_x_18014) ;  /* 0x0000000400947947 */ /* 0x000fea0003800000 */
.L_x_18021:
        /* <DEDUP_REMOVED lines=10> */
.L_x_18033:
        /* <DEDUP_REMOVED lines=17> */
.L_x_18036:
[----:B------:R-:W-:-:S04]  /*6810*/  LOP3.LUT R3, R5, 0x80000000, RZ, 0xc0, !PT ;  /* 0x8000000005037812 */ /* 0x000fc800078ec0ff */
[----:B------:R-:W-:-:S04]  /*6820*/  SHF.R.U32.HI R3, RZ, 0x18, R3 ;  /* 0x00000018ff037819 */ /* 0x000fc80000011603 */
[----:B------:R-:W-:-:S04]  /*6830*/  LOP3.LUT R0, R0, R3, RZ, 0xfc, !PT ;  /* 0x0000000300007212 */ /* 0x000fc800078efcff */
[----:B------:R-:W-:-:S07]  /*6840*/  PRMT R4, R0, 0x7610, R4 ;  /* 0x0000761000047816 */ /* 0x000fce0000000004 */
.L_x_18035:
[----:B------:R-:W-:Y:S05]  /*6850*/  BSYNC B0 ;  /* 0x0000000000007941 */ /* 0x000fea0003800000 */
.L_x_18034:
[----:B------:R3:W-:Y:S01]  /*6860*/  STG.E.U8 desc[UR36][R8.64], R4 ;  /* 0x0000000408007986 */ /* 0x0007e2000c101124 */
[----:B------:R-:W-:Y:S05]  /*6870*/  BRA `(.L_x_18014) ;  /* 0x00000004000c7947 */ /* 0x000fea0003800000 */
.L_x_18032:
        /* <DEDUP_REMOVED lines=17> */
.L_x_18039:
[----:B------:R-:W-:-:S04]  /*6990*/  LOP3.LUT R3, R5, 0x80000000, RZ, 0xc0, !PT ;  /* 0x8000000005037812 */ /* 0x000fc800078ec0ff */
[----:B------:R-:W-:-:S04]  /*69a0*/  SHF.R.U32.HI R3, RZ, 0x18, R3 ;  /* 0x00000018ff037819 */ /* 0x000fc80000011603 */
[----:B------:R-:W-:-:S04]  /*69b0*/  LOP3.LUT R0, R0, R3, RZ, 0xfc, !PT ;  /* 0x0000000300007212 */ /* 0x000fc800078efcff */
[----:B------:R-:W-:-:S07]  /*69c0*/  PRMT R4, R0, 0x7610, R4 ;  /* 0x0000761000047816 */ /* 0x000fce0000000004 */
.L_x_18038:
[----:B------:R-:W-:Y:S05]  /*69d0*/  BSYNC B0 ;  /* 0x0000000000007941 */ /* 0x000fea0003800000 */
.L_x_18037:
[----:B------:R0:W-:Y:S01]  /*69e0*/  STG.E.U8 desc[UR36][R8.64], R4 ;  /* 0x0000000408007986 */ /* 0x0001e2000c101124 */
[----:B------:R-:W-:Y:S05]  /*69f0*/  BRA `(.L_x_18014) ;  /* 0x0000000000ac7947 */ /* 0x000fea0003800000 */
.L_x_18031:
        /* <DEDUP_REMOVED lines=22> */
.L_x_18013:
        /* <DEDUP_REMOVED lines=16> */
.L_x_18042:
[----:B------:R-:W-:Y:S05]  /*6c60*/  BRA `(.L_x_18014) ;  /* 0x0000000000107947 */ /* 0x000fea0003800000 */
.L_x_18041:
[----:B------:R-:W-:-:S05]  /*6c70*/  IMAD.MOV.U32 R19, RZ, RZ, RZ ;  /* 0x000000ffff137224 */ /* 0x000fca00078e00ff */
[----:B------:R2:W-:Y:S01]  /*6c80*/  STG.E.64 desc[UR36][R8.64], R18 ;  /* 0x0000001208007986 */ /* 0x0005e2000c101b24 */
[----:B------:R-:W-:Y:S05]  /*6c90*/  BRA `(.L_x_18014) ;  /* 0x0000000000047947 */ /* 0x000fea0003800000 */
.L_x_18040:
[----:B------:R0:W-:Y:S02]  /*6ca0*/  STG.E desc[UR36][R8.64], R18 ;  /* 0x0000001208007986 */ /* 0x0001e4000c101924 */
.L_x_18014:
[----:B------:R-:W-:-:S07]  /*6cb0*/  VIADD R17, R17, 0x80 ;  /* 0x0000008011117836 */ /* 0x000fce0000000000 */
.L_x_17974:
[----:B------:R-:W-:Y:S05]  /*6cc0*/  BSYNC B6 ;  /* 0x0000000000067941 */ /* 0x000fea0003800000 */
.L_x_17973:
[----:B------:R-:W-:-:S13]  /*6cd0*/  ISETP.GE.AND P0, PT, R17, R24, PT ;  /* 0x000000181100720c */ /* 0x000fda0003f06270 */
[----:B------:R-:W-:Y:S05]  /*6ce0*/  @P0 EXIT ;  /* 0x000000000000094d */ /* 0x000fea0003800000 */
[----:B0-234-:R-:W0:Y:S01]  /*6cf0*/  LDC.64 R4, c[0x0][0x218] ;  /* 0x00008600ff047b82 */ /* 0x01de220000000a00 */
[----:B-1----:R-:W-:Y:S01]  /*6d00*/  PRMT R0, R16, 0x9910, RZ ;  /* 0x0000991010007816 */ /* 0x002fe200000000ff */
        /* <DEDUP_REMOVED lines=17> */
.L_x_18046:
[----:B------:R-:W-:Y:S01]  /*6e20*/  STG.E.U8 desc[UR36][R2.64], R22 ;  /* 0x0000001602007986 */ /* 0x000fe2000c101124 */
[----:B------:R-:W-:Y:S05]  /*6e30*/  EXIT ;  /* 0x000000000000794d */ /* 0x000fea0003800000 */
.L_x_18045:
        /* <DEDUP_REMOVED lines=9> */
.L_x_18049:
[----:B------:R-:W-:Y:S01]  /*6ed0*/  STG.E desc[UR36][R2.64], R22 ;  /* 0x0000001602007986 */ /* 0x000fe2000c101924 */
[----:B------:R-:W-:Y:S05]  /*6ee0*/  EXIT ;  /* 0x000000000000794d */ /* 0x000fea0003800000 */
.L_x_18048:
[----:B------:R-:W-:Y:S01]  /*6ef0*/  STG.E.U16 desc[UR36][R2.64], R22 ;  /* 0x0000001602007986 */ /* 0x000fe2000c101524 */
[----:B------:R-:W-:Y:S05]  /*6f00*/  EXIT ;  /* 0x000000000000794d */ /* 0x000fea0003800000 */
.L_x_18044:
        /* <DEDUP_REMOVED lines=9> */
.L_x_18051:
[----:B------:R-:W0:Y:S02]  /*6fa0*/  I2F.S16 R0, R22 ;  /* 0x0000001600007306 */ /* 0x000e240000101400 */
[----:B0-----:R-:W-:-:S05]  /*6fb0*/  F2FP.F16.F32.PACK_AB R0, RZ, R0 ;  /* 0x00000000ff00723e */ /* 0x001fca00000000ff */
[----:B------:R-:W-:Y:S01]  /*6fc0*/  STG.E.U16 desc[UR36][R2.64], R0 ;  /* 0x0000000002007986 */ /* 0x000fe2000c101524 */
[----:B------:R-:W-:Y:S05]  /*6fd0*/  EXIT ;  /* 0x000000000000794d */ /* 0x000fea0003800000 */
.L_x_18050:
        /* <DEDUP_REMOVED lines=10> */
.L_x_18053:
[----:B------:R-:W0:Y:S02]  /*7080*/  I2F.S16 R22, R22 ;  /* 0x0000001600167306 */ /* 0x000e240000101400 */
[----:B0-----:R-:W-:-:S04]  /*7090*/  F2FP.F16.F32.PACK_AB R5, RZ, R22 ;  /* 0x00000016ff05723e */ /* 0x001fc800000000ff */
[----:B------:R-:W-:-:S05]  /*70a0*/  PRMT R5, R5, 0x5410, RZ ;  /* 0x0000541005057816 */ /* 0x000fca00000000ff */
[----:B------:R-:W-:Y:S01]  /*70b0*/  STG.E desc[UR36][R2.64], R5 ;  /* 0x0000000502007986 */ /* 0x000fe2000c101924 */
[----:B------:R-:W-:Y:S05]  /*70c0*/  EXIT ;  /* 0x000000000000794d */ /* 0x000fea0003800000 */
.L_x_18052:
[----:B------:R-:W0:Y:S02]  /*70d0*/  I2F.F64.S16 R22, R22 ;  /* 0x0000001600167312 */ /* 0x000e240000101c00 */
[----:B0-----:R-:W-:Y:S01]  /*70e0*/  STG.E.64 desc[UR36][R2.64], R22 ;  /* 0x0000001602007986 */ /* 0x001fe2000c101b24 */
[----:B------:R-:W-:Y:S05]  /*70f0*/  EXIT ;  /* 0x000000000000794d */ /* 0x000fea0003800000 */
.L_x_18043:
        /* <DEDUP_REMOVED lines=10> */
.L_x_18056:
[----:B------:R-:W0:Y:S01]  /*71a0*/  I2F.F64.S16 R4, R22 ;  /* 0x0000001600047312 */ /* 0x000e220000101c00 */
[----:B------:R-:W-:-:S05]  /*71b0*/  CS2R R6, SRZ ;  /* 0x0000000000067805 */ /* 0x000fca000001ff00 */
[----:B0-----:R-:W-:Y:S01]  /*71c0*/  STG.E.128 desc[UR36][R2.64], R4 ;  /* 0x0000000402007986 */ /* 0x001fe2000c101d24 */
[----:B------:R-:W-:Y:S05]  /*71d0*/  EXIT ;  /* 0x000000000000794d */ /* 0x000fea0003800000 */
.L_x_18055:
        /* <DEDUP_REMOVED lines=21> */
.L_x_18060:
[----:B------:R-:W-:Y:S05]  /*7330*/  BSYNC B0 ;  /* 0x0000000000007941 */ /* 0x000fea0003800000 */
.L_x_18059:
[----:B------:R-:W-:-:S05]  /*7340*/  LOP3.LUT R5, R0, R5, RZ, 0xfc, !PT ;  /* 0x0000000500057212 */ /* 0x000fca00078efcff */
[----:B------:R-:W-:Y:S01]  /*7350*/  STG.E.U8 desc[UR36][R2.64], R5 ;  /* 0x0000000502007986 */ /* 0x000fe2000c101124 */
[----:B------:R-:W-:Y:S05]  /*7360*/  EXIT ;  /* 0x000000000000794d */ /* 0x000fea0003800000 */
.L_x_18058:
        /* <DEDUP_REMOVED lines=13> */
.L_x_18062:
[----:B------:R-:W-:Y:S01]  /*7440*/  IMAD.MOV.U32 R0, RZ, RZ, 0x7f ;  /* 0x0000007fff007424 */ /* 0x000fe200078e00ff */
[----:B------:R-:W-:-:S04]  /*7450*/  ISETP.GT.U32.AND P0, PT, R4, 0x7f800000, PT ;  /* 0x7f8000000400780c */ /* 0x000fc80003f04070 */
[----:B------:R-:W-:-:S09]  /*7460*/  SEL R0, R0, 0x7c, P0 ;  /* 0x0000007c00007807 */ /* 0x000fd20000000000 */
.L_x_18063:
[----:B------:R-:W-:Y:S05]  /*7470*/  BSYNC B0 ;  /* 0x0000000000007941 */ /* 0x000fea0003800000 */
.L_x_18061:
[----:B------:R-:W-:-:S04]  /*7480*/  LOP3.LUT R4, R5, 0x80000000, RZ, 0xc0, !PT ;  /* 0x8000000005047812 */ /* 0x000fc800078ec0ff */
[----:B------:R-:W-:-:S04]  /*7490*/  SHF.R.U32.HI R5, RZ, 0x18, R4 ;  /* 0x00000018ff057819 */ /* 0x000fc80000011604 */
[----:B------:R-:W-:-:S05]  /*74a0*/  LOP3.LUT R5, R0, R5, RZ, 0xfc, !PT ;  /* 0x0000000500057212 */ /* 0x000fca00078efcff */
[----:B------:R-:W-:Y:S01]  /*74b0*/  STG.E.U8 desc[UR36][R2.64], R5 ;  /* 0x0000000502007986 */ /* 0x000fe2000c101124 */
[----:B------:R-:W-:Y:S05]  /*74c0*/  EXIT ;  /* 0x000000000000794d */ /* 0x000fea0003800000 */
.L_x_18057:
[----:B------:R-:W0:Y:S02]  /*74d0*/  I2F.S16 R0, R22 ;  /* 0x0000001600007306 */ /* 0x000e240000101400 */
[----:B0-----:R-:W-:-:S05]  /*74e0*/  F2FP.BF16.F32.PACK_AB R0, RZ, R0 ;  /* 0x00000000ff00723e */ /* 0x001fca00000010ff */
[----:B------:R-:W-:Y:S01]  /*74f0*/  STG.E.U16 desc[UR36][R2.64], R0 ;  /* 0x0000000002007986 */ /* 0x000fe2000c101524 */
[----:B------:R-:W-:Y:S05]  /*7500*/  EXIT ;  /* 0x000000000000794d */ /* 0x000fea0003800000 */
.L_x_18054:
        /* <DEDUP_REMOVED lines=10> */
.L_x_18066:
        /* <DEDUP_REMOVED lines=17> */
.L_x_18069:
[----:B------:R-:W-:-:S04]  /*76c0*/  LOP3.LUT R0, R7, 0x80000000, RZ, 0xc0, !PT ;  /* 0x8000000007007812 */ /* 0x000fc800078ec0ff */
[----:B------:R-:W-:-:S04]  /*76d0*/  SHF.R.U32.HI R5, RZ, 0x18, R0 ;  /* 0x00000018ff057819 */ /* 0x000fc80000011600 */
[----:B------:R-:W-:-:S04]  /*76e0*/  LOP3.LUT R4, R4, R5, RZ, 0xfc, !PT ;  /* 0x0000000504047212 */ /* 0x000fc800078efcff */
[----:B------:R-:W-:-:S07]  /*76f0*/  PRMT R0, R4, 0x7610, R0 ;  /* 0x0000761004007816 */ /* 0x000fce0000000000 */
.L_x_18068:
[----:B------:R-:W-:Y:S05]  /*7700*/  BSYNC B0 ;  /* 0x0000000000007941 */ /* 0x000fea0003800000 */
.L_x_18067:
[----:B------:R-:W-:Y:S01]  /*7710*/  STG.E.U8 desc[UR36][R2.64], R0 ;  /* 0x0000000002007986 */ /* 0x000fe2000c101124 */
[----:B------:R-:W-:Y:S05]  /*7720*/  EXIT ;  /* 0x000000000000794d */ /* 0x000fea0003800000 */
.L_x_18065:
        /* <DEDUP_REMOVED lines=17> */
.L_x_18072:
[----:B------:R-:W-:-:S04]  /*7840*/  LOP3.LUT R0, R7, 0x80000000, RZ, 0xc0, !PT ;  /* 0x8000000007007812 */ /* 0x000fc800078ec0ff */
[----:B------:R-:W-:-:S04]  /*7850*/  SHF.R.U32.HI R5, RZ, 0x18, R0 ;  /* 0x00000018ff057819 */ /* 0x000fc80000011600 */
[----:B------:R-:W-:-:S04]  /*7860*/  LOP3.LUT R4, R4, R5, RZ, 0xfc, !PT ;  /* 0x0000000504047212 */ /* 0x000fc800078efcff */
[----:B------:R-:W-:-:S07]  /*7870*/  PRMT R0, R4, 0x7610, R0 ;  /* 0x0000761004007816 */ /* 0x000fce0000000000 */
.L_x_18071:
[----:B------:R-:W-:Y:S05]  /*7880*/  BSYNC B0 ;  /* 0x0000000000007941 */ /* 0x000fea0003800000 */
.L_x_18070:
[----:B------:R-:W-:Y:S01]  /*7890*/  STG.E.U8 desc[UR36][R2.64], R0 ;  /* 0x0000000002007986 */ /* 0x000fe2000c101124 */
[----:B------:R-:W-:Y:S05]  /*78a0*/  EXIT ;  /* 0x000000000000794d */ /* 0x000fea0003800000 */
.L_x_18064:
        /* <DEDUP_REMOVED lines=22> */
.L_x_18047:
        /* <DEDUP_REMOVED lines=16> */
.L_x_18075:
[----:B------:R-:W-:Y:S05]  /*7b10*/  EXIT ;  /* 0x000000000000794d */ /* 0x000fea0003800000 */
.L_x_18074:
[----:B------:R-:W-:-:S05]  /*7b20*/  IMAD.MOV.U32 R23, RZ, RZ, RZ ;  /* 0x000000ffff177224 */ /* 0x000fca00078e00ff */
[----:B------:R-:W-:Y:S01]  /*7b30*/  STG.E.64 desc[UR36][R2.64], R22 ;  /* 0x0000001602007986 */ /* 0x000fe2000c101b24 */
[----:B------:R-:W-:Y:S05]  /*7b40*/  EXIT ;  /* 0x000000000000794d */ /* 0x000fea0003800000 */
.L_x_18073:
[----:B------:R-:W-:Y:S01]  /*7b50*/  STG.E desc[UR36][R2.64], R22 ;  /* 0x0000001602007986 */ /* 0x000fe2000c101924 */
[----:B------:R-:W-:Y:S05]  /*7b60*/  EXIT ;  /* 0x000000000000794d */ /* 0x000fea0003800000 */
.L_x_18076:
        /* <DEDUP_REMOVED lines=9> */
.L_x_23639:


//--------------------- .text._ZN2at6native18elementwise_kernelILi128ELi4EZNS0_22gpu_kernel_impl_nocastIZZZNS0_23logical_not_kernel_cudaERNS_18TensorIteratorBaseEENKUlvE0_clEvENKUlvE8_clEvEUlbE_EEvS4_RKT_EUliE_EEviT1_ --------------------------
	.section	.text._ZN2at6native18elementwise_kernelILi128ELi4EZNS0_22gpu_kernel_impl_nocastIZZZNS0_23logical_not_kernel_cudaERNS_18TensorIteratorBaseEENKUlvE0_clEvENKUlvE8_clEvEUlbE_EEvS4_RKT_EUliE_EEviT1_,"ax",@progbits
	.align	128
        .global         _ZN2at6native18elementwise_kernelILi128ELi4EZNS0_22gpu_kernel_impl_nocastIZZZNS0_23logical_not_kernel_cudaERNS_18TensorIteratorBaseEENKUlvE0_clEvENKUlvE8_clEvEUlbE_EEvS4_RKT_EUliE_EEviT1_
        .type           _ZN2at6native18elementwise_kernelILi128ELi4EZNS0_22gpu_kernel_impl_nocastIZZZNS0_23logical_not_kernel_cudaERNS_18TensorIteratorBaseEENKUlvE0_clEvENKUlvE8_clEvEUlbE_EEvS4_RKT_EUliE_EEviT1_,@function
        .size           _ZN2at6native18elementwise_kernelILi128ELi4EZNS0_22gpu_kernel_impl_nocastIZZZNS0_23logical_not_kernel_cudaERNS_18TensorIteratorBaseEENKUlvE0_clEvENKUlvE8_clEvEUlbE_EEvS4_RKT_EUliE_EEviT1_,(.L_x_23640 - _ZN2at6native18elementwise_kernelILi128ELi4EZNS0_22gpu_kernel_impl_nocastIZZZNS0_23logical_not_kernel_cudaERNS_18TensorIteratorBaseEENKUlvE0_clEvENKUlvE8_clEvEUlbE_EEvS4_RKT_EUliE_EEviT1_)
        .other          _ZN2at6native18elementwise_kernelILi128ELi4EZNS0_22gpu_kernel_impl_nocastIZZZNS0_23logical_not_kernel_cudaERNS_18TensorIteratorBaseEENKUlvE0_clEvENKUlvE8_clEvEUlbE_EEvS4_RKT_EUliE_EEviT1_,@"STO_CUDA_ENTRY STV_DEFAULT"
_ZN2at6native18elementwise_kernelILi128ELi4EZNS0_22gpu_kernel_impl_nocastIZZZNS0_23logical_not_kernel_cudaERNS_18TensorIteratorBaseEENKUlvE0_clEvENKUlvE8_clEvEUlbE_EEvS4_RKT_EUliE_EEviT1_:
.text._ZN2at6native18elementwise_kernelILi128ELi4EZNS0_22gpu_kernel_impl_nocastIZZZNS0_23logical_not_kernel_cudaERNS_18TensorIteratorBaseEENKUlvE0_clEvENKUlvE8_clEvEUlbE_EEvS4_RKT_EUliE_EEviT1_:
        /* <DEDUP_REMOVED lines=311> */
.L_x_18079:
        /* <DEDUP_REMOVED lines=9> */
[----:B------:R-:W-:-:S05]  /*1400*/  SEL R7, RZ, 0x1, P0 ;  /* 0x00000001ff077807 */ /* 0x000fca0000000000 */
[----:B------:R0:W-:Y:S04]  /*1410*/  STG.E.U8 desc[UR4][R2.64], R7 ;  /* 0x0000000702007986 */ /* 0x0001e8000c101104 */
.L_x_18078:
[----:B------:R-:W-:Y:S05]  /*1420*/  BSYNC B0 ;  /* 0x0000000000007941 */ /* 0x000fea0003800000 */
.L_x_18077:
        /* <DEDUP_REMOVED lines=305> */
.L_x_18082:
        /* <DEDUP_REMOVED lines=315> */
.L_x_18083:
        /* <DEDUP_REMOVED lines=9> */
[----:B------:R-:W-:-:S05]  /*3b80*/  SEL R7, RZ, 0x1, P0 ;  /* 0x00000001ff077807 */ /* 0x000fca0000000000 */
[----:B------:R2:W-:Y:S04]  /*3b90*/  STG.E.U8 desc[UR4][R2.64], R7 ;  /* 0x0000000702007986 */ /* 0x0005e8000c101104 */
.L_x_18081:
[----:B------:R-:W-:Y:S05]  /*3ba0*/  BSYNC B0 ;  /* 0x0000000000007941 */ /* 0x000fea0003800000 */
.L_x_18080:
        /* <DEDUP_REMOVED lines=304> */
.L_x_18084:
        /* <DEDUP_REMOVED lines=8> */
[----:B------:R-:W-:-:S05]  /*4f30*/  SEL R7, RZ, 0x1, P0 ;  /* 0x00000001ff077807 */ /* 0x000fca0000000000 */
[----:B------:R-:W-:Y:S01]  /*4f40*/  STG.E.U8 desc[UR4][R2.64], R7 ;  /* 0x0000000702007986 */ /* 0x000fe2000c101104 */
[----:B------:R-:W-:Y:S05]  /*4f50*/  EXIT ;  /* 0x000000000000794d */ /* 0x000fea0003800000 */
.L_x_18085:
        /* <DEDUP_REMOVED lines=10> */
.L_x_23640:


//--------------------- .text._ZN2at6native27unrolled_elementwise_kernelIZZZNS0_23logical_not_kernel_cudaERNS_18TensorIteratorBaseEENKUlvE0_clEvENKUlvE8_clEvEUlbE_St5arrayIPcLm2EELi4E23TrivialOffsetCalculatorILi1EjESB_NS0_6memory15LoadWithoutCastENSC_16StoreWithoutCastEEEviT_T0_T2_T3_T4_T5_ --------------------------
	.section	.text._ZN2at6native27unrolled_elementwise_kernelIZZZNS0_23logical_not_kernel_cudaERNS_18TensorIteratorBaseEENKUlvE0_clEvENKUlvE8_clEvEUlbE_St5arrayIPcLm2EELi4E23TrivialOffsetCalculatorILi1EjESB_NS0_6memory15LoadWithoutCastENSC_16StoreWithoutCastEEEviT_T0_T2_T3_T4_T5_,"ax",@progbits
	.align	128
        .global         _ZN2at6native27unrolled_elementwise_kernelIZZZNS0_23logical_not_kernel_cudaERNS_18TensorIteratorBaseEENKUlvE0_clEvENKUlvE8_clEvEUlbE_St5arrayIPcLm2EELi4E23TrivialOffsetCalculatorILi1EjESB_NS0_6memory15LoadWithoutCastENSC_16StoreWithoutCastEEEviT_T0_T2_T3_T4_T5_
        .type           _ZN2at6native27unrolled_elementwise_kernelIZZZNS0_23logical_not_kernel_cudaERNS_18TensorIteratorBaseEENKUlvE0_clEvENKUlvE8_clEvEUlbE_St5arrayIPcLm2EELi4E23TrivialOffsetCalculatorILi1EjESB_NS0_6memory15LoadWithoutCastENSC_16StoreWithoutCastEEEviT_T0_T2_T3_T4_T5_,@function
        .size           _ZN2at6native27unrolled_elementwise_kernelIZZZNS0_23logical_not_kernel_cudaERNS_18TensorIteratorBaseEENKUlvE0_clEvENKUlvE8_clEvEUlbE_St5arrayIPcLm2EELi4E23TrivialOffsetCalculatorILi1EjESB_NS0_6memory15LoadWithoutCastENSC_16StoreWithoutCastEEEviT_T0_T2_T3_T4_T5_,(.L_x_23641 - _ZN2at6native27unrolled_elementwise_kernelIZZZNS0_23logical_not_kernel_cudaERNS_18TensorIteratorBaseEENKUlvE0_clEvENKUlvE8_clEvEUlbE_St5arrayIPcLm2EELi4E23TrivialOffsetCalculatorILi1EjESB_NS0_6memory15LoadWithoutCastENSC_16StoreWithoutCastEEEviT_T0_T2_T3_T4_T5_)
        .other          _ZN2at6native27unrolled_elementwise_kernelIZZZNS0_23logical_not_kernel_cudaERNS_18TensorIteratorBaseEENKUlvE0_clEvENKUlvE8_clEvEUlbE_St5arrayIPcLm2EELi4E23TrivialOffsetCalculatorILi1EjESB_NS0_6memory15LoadWithoutCastENSC_16StoreWithoutCastEEEviT_T0_T2_T3_T4_T5_,@"STO_CUDA_ENTRY STV_DEFAULT"
_ZN2at6native27unrolled_elementwise_kernelIZZZNS0_23logical_not_kernel_cudaERNS_18TensorIteratorBaseEENKUlvE0_clEvENKUlvE8_clEvEUlbE_St5arrayIPcLm2EELi4E23TrivialOffsetCalculatorILi1EjESB_NS0_6memory15LoadWithoutCastENSC_16StoreWithoutCastEEEviT_T0_T2_T3_T4_T5_:
.text._ZN2at6native27unrolled_elementwise_kernelIZZZNS0_23logical_not_kernel_cudaERNS_18TensorIteratorBaseEENKUlvE0_clEvENKUlvE8_clEvEUlbE_St5arrayIPcLm2EELi4E23TrivialOffsetCalculatorILi1EjESB_NS0_6memory15LoadWithoutCastENSC_16StoreWithoutCastEEEviT_T0_T2_T3_T4_T5_:
        /* <DEDUP_REMOVED lines=19> */
[----:B------:R-:W-:Y:S01]  /*0130*/  @!P2 IMAD R15, R0, 0x200, R5 ;  /* 0x00000200000fa824 */ /* 0x000fe200078e0205 */
[----:B------:R-:W0:Y:S01]  /*0140*/  @!P2 LDC.64 R16, c[0x0][0x220] ;  /* 0x00008800ff10ab82 */ /* 0x000e220000000a00 */
[----:B------:R-:W-:Y:S01]  /*0150*/  @!P2 VIADD R5, R5, 0x80 ;  /* 0x000000800505a836 */ /* 0x000fe20000000000 */
[----:B-1----:R-:W-:-:S04]  /*0160*/  @!P1 IADD3 R8, P3, R9, R12, RZ ;  /* 0x0000000c09089210 */ /* 0x002fc80007f7e0ff */
[----:B------:R-:W-:Y:S01]  /*0170*/  ISETP.GE.AND P0, PT, R5, R2, PT ;  /* 0x000000020500720c */ /* 0x000fe20003f06270 */
[----:B------:R-:W-:-:S05]  /*0180*/  @!P1 IMAD.X R9, RZ, RZ, R13, P3 ;  /* 0x000000ffff099224 */ /* 0x000fca00018e060d */
[----:B------:R-:W3:Y:S07]  /*0190*/  @!P1 LDG.E.U8 R8, desc[UR4][R8.64] ;  /* 0x0000000408089981 */ /* 0x000eee000c1e1100 */
[----:B------:R-:W1:Y:S01]  /*01a0*/  @!P0 LDC.64 R12, c[0x0][0x220] ;  /* 0x00008800ff0c8b82 */ /* 0x000e620000000a00 */
[----:B------:R-:W-:Y:S01]  /*01b0*/  @!P0 IMAD R5, R0, 0x200, R5 ;  /* 0x0000020000058824 */ /* 0x000fe200078e0205 */
[----:B0-----:R-:W-:-:S05]  /*01c0*/  @!P2 IADD3 R10, P4, R15, R16, RZ ;  /* 0x000000100f0aa210 */ /* 0x001fca0007f9e0ff */
[----:B------:R-:W-:-:S05]  /*01d0*/  @!P2 IMAD.X R11, RZ, RZ, R17, P4 ;  /* 0x000000ffff0ba224 */ /* 0x000fca00020e0611 */
[----:B------:R-:W4:Y:S01]  /*01e0*/  @!P2 LDG.E.U8 R10, desc[UR4][R10.64] ;  /* 0x000000040a0aa981 */ /* 0x000f22000c1e1100 */
[----:B-1----:R-:W-:-:S05]  /*01f0*/  @!P0 IADD3 R4, P3, R5, R12, RZ ;  /* 0x0000000c05048210 */ /* 0x002fca0007f7e0ff */
[----:B------:R-:W-:-:S05]  /*0200*/  @!P0 IMAD.X R5, RZ, RZ, R13, P3 ;  /* 0x000000ffff058224 */ /* 0x000fca00018e060d */
[----:B------:R0:W5:Y:S01]  /*0210*/  @!P0 LDG.E.U8 R4, desc[UR4][R4.64] ;  /* 0x0000000404048981 */ /* 0x000162000c1e1100 */
[----:B------:R-:W-:Y:S01]  /*0220*/  BSSY B0, `(.L_x_18086) ;  /* 0x0000011000007945 */ /* 0x000fe20003800000 */
[----:B--2---:R-:W-:Y:S02]  /*0230*/  @!P5 ISETP.NE.AND P6, PT, R6, RZ, PT ;  /* 0x000000ff0600d20c */ /* 0x004fe40003fc5270 */
[----:B------:R-:W-:Y:S02]  /*0240*/  PRMT R6, RZ, 0x7610, R6 ;  /* 0x00007610ff067816 */ /* 0x000fe40000000006 */
[----:B------:R-:W-:-:S04]  /*0250*/  @!P5 SEL R7, RZ, 0x1, !P6 ;  /* 0x00000001ff07d807 */ /* 0x000fc80007000000 */
[----:B------:R-:W-:Y:S02]  /*0260*/  @!P5 PRMT R6, R7, 0x7610, R6 ;  /* 0x000076100706d816 */ /* 0x000fe40000000006 */
[----:B---3--:R-:W-:Y:S02]  /*0270*/  @!P1 ISETP.NE.AND P3, PT, R8, RZ, PT ;  /* 0x000000ff0800920c */ /* 0x008fe40003f65270 */
[----:B----4-:R-:W-:Y:S01]  /*0280*/  @!P2 ISETP.NE.AND P4, PT, R10, RZ, PT ;  /* 0x000000ff0a00a20c */ /* 0x010fe20003f85270 */
[----:B0-----:R-:W-:-:S12]  /*0290*/  @P5 BRA `(.L_x_18087) ;  /* 0x0000000000245947 */ /* 0x001fd80003800000 */
[----:B------:R-:W-:Y:S01]  /*02a0*/  PRMT R5, R6, 0x9910, RZ ;  /* 0x0000991006057816 */ /* 0x000fe200000000ff */
[----:B------:R-:W-:Y:S01]  /*02b0*/  IMAD R6, R0, 0x200, R3 ;  /* 0x0000020000067824 */ /* 0x000fe200078e0203 */
[----:B------:R-:W-:Y:S01]  /*02c0*/  ULDC.64 UR6, c[0x0][0x218] ;  /* 0x0000860000067ab9 */ /* 0x000fe20000000a00 */
[----:B------:R-:W-:Y:S01]  /*02d0*/  VIADD R3, R3, 0x80 ;  /* 0x0000008003037836 */ /* 0x000fe20000000000 */
[----:B------:R-:W-:Y:S02]  /*02e0*/  ISETP.NE.AND P5, PT, R5, RZ, PT ;  /* 0x000000ff0500720c */ /* 0x000fe40003fa5270 */
[----:B------:R-:W-:Y:S02]  /*02f0*/  IADD3 R6, P6, R6, UR6, RZ ;  /* 0x0000000606067c10 */ /* 0x000fe4000ffde0ff */
[----:B------:R-:W-:-:S03]  /*0300*/  SEL R5, RZ, 0x1, P5 ;  /* 0x00000001ff057807 */ /* 0x000fc60002800000 */
[----:B------:R-:W-:-:S05]  /*0310*/  IMAD.X R7, RZ, RZ, UR7, P6 ;  /* 0x00000007ff077e24 */ /* 0x000fca000b0e06ff */
[----:B------:R0:W-:Y:S03]  /*0320*/  STG.E.U8 desc[UR4][R6.64], R5 ;  /* 0x0000000506007986 */ /* 0x0001e6000c101104 */
.L_x_18087:
[----:B------:R-:W-:Y:S05]  /*0330*/  BSYNC B0 ;  /* 0x0000000000007941 */ /* 0x000fea0003800000 */
.L_x_18086:
[----:B------:R-:W-:Y:S01]  /*0340*/  ISETP.GE.AND P5, PT, R3, R2, PT ;  /* 0x000000020300720c */ /* 0x000fe20003fa6270 */
[----:B------:R-:W-:Y:S01]  /*0350*/  BSSY B0, `(.L_x_18088) ;  /* 0x000001c000007945 */ /* 0x000fe20003800000 */
[----:B0-----:R-:W-:Y:S02]  /*0360*/  PRMT R5, RZ, 0x7610, R5 ;  /* 0x00007610ff057816 */ /* 0x001fe40000000005 */
[----:B------:R-:W-:Y:S02]  /*0370*/  PRMT R8, RZ, 0x7610, R8 ;  /* 0x00007610ff087816 */ /* 0x000fe40000000008 */
[----:B------:R-:W-:Y:S02]  /*0380*/  @!P1 SEL R6, RZ, 0x1, !P3 ;  /* 0x00000001ff069807 */ /* 0x000fe40005800000 */
[----:B------:R-:W-:Y:S02]  /*0390*/  @!P2 SEL R7, RZ, 0x1, !P4 ;  /* 0x00000001ff07a807 */ /* 0x000fe40006000000 */
[----:B------:R-:W-:-:S02]  /*03a0*/  @!P1 PRMT R5, R6, 0x7610, R5 ;  /* 0x0000761006059816 */ /* 0x000fc40000000005 */
[----:B------:R-:W-:Y:S01]  /*03b0*/  @!P2 PRMT R8, R7, 0x7610, R8 ;  /* 0x000076100708a816 */ /* 0x000fe20000000008 */
[----:B------:R-:W-:Y:S06]  /*03c0*/  @P5 BRA `(.L_x_18089) ;  /* 0x0000000000505947 */ /* 0x000fec0003800000 */
[----:B------:R-:W-:Y:S01]  /*03d0*/  IMAD R6, R0, 0x200, R3 ;  /* 0x0000020000067824 */ /* 0x000fe200078e0203 */
[----:B------:R-:W-:Y:S01]  /*03e0*/  PRMT R5, R5, 0x9910, RZ ;  /* 0x0000991005057816 */ /* 0x000fe200000000ff */
[----:B------:R-:W-:Y:S01]  /*03f0*/  ULDC.64 UR6, c[0x0][0x218] ;  /* 0x0000860000067ab9 */ /* 0x000fe20000000a00 */
[----:B------:R-:W-:Y:S02]  /*0400*/  VIADD R3, R3, 0x80 ;  /* 0x0000008003037836 */ /* 0x000fe40000000000 */
[----:B------:R-:W-:Y:S02]  /*0410*/  IADD3 R6, P2, R6, UR6, RZ ;  /* 0x0000000606067c10 */ /* 0x000fe4000ff5e0ff */
[----:B------:R-:W-:-:S03]  /*0420*/  ISETP.NE.AND P1, PT, R5, RZ, PT ;  /* 0x000000ff0500720c */ /* 0x000fc60003f25270 */
[----:B------:R-:W-:Y:S01]  /*0430*/  IMAD.X R7, RZ, RZ, UR7, P2 ;  /* 0x00000007ff077e24 */ /* 0x000fe200090e06ff */
[----:B------:R-:W-:Y:S02]  /*0440*/  SEL R5, RZ, 0x1, P1 ;  /* 0x00000001ff057807 */ /* 0x000fe40000800000 */
[----:B------:R-:W-:-:S03]  /*0450*/  ISETP.GE.AND P1, PT, R3, R2, PT ;  /* 0x000000020300720c */ /* 0x000fc60003f26270 */
[----:B------:R0:W-:Y:S10]  /*0460*/  STG.E.U8 desc[UR4][R6.64], R5 ;  /* 0x0000000506007986 */ /* 0x0001f4000c101104 */
[----:B------:R-:W-:Y:S05]  /*0470*/  @P1 BRA `(.L_x_18089) ;  /* 0x0000000000241947 */ /* 0x000fea0003800000 */
[----:B0-----:R-:W-:Y:S01]  /*0480*/  IMAD R6, R0, 0x200, R3 ;  /* 0x0000020000067824 */ /* 0x001fe200078e0203 */
[----:B------:R-:W-:Y:S01]  /*0490*/  PRMT R5, R8, 0x9910, RZ ;  /* 0x0000991008057816 */ /* 0x000fe200000000ff */
[----:B------:R-:W-:Y:S01]  /*04a0*/  ULDC.64 UR6, c[0x0][0x218] ;  /* 0x0000860000067ab9 */ /* 0x000fe20000000a00 */
[----:B------:R-:W-:Y:S02]  /*04b0*/  VIADD R3, R3, 0x80 ;  /* 0x0000008003037836 */ /* 0x000fe40000000000 */
[----:B------:R-:W-:Y:S02]  /*04c0*/  IADD3 R6, P2, R6, UR6, RZ ;  /* 0x0000000606067c10 */ /* 0x000fe4000ff5e0ff */
[----:B------:R-:W-:-:S03]  /*04d0*/  ISETP.NE.AND P1, PT, R5, RZ, PT ;  /* 0x000000ff0500720c */ /* 0x000fc60003f25270 */
[----:B------:R-:W-:Y:S01]  /*04e0*/  IMAD.X R7, RZ, RZ, UR7, P2 ;  /* 0x00000007ff077e24 */ /* 0x000fe200090e06ff */
[----:B------:R-:W-:-:S05]  /*04f0*/  SEL R5, RZ, 0x1, P1 ;  /* 0x00000001ff057807 */ /* 0x000fca0000800000 */
[----:B------:R1:W-:Y:S04]  /*0500*/  STG.E.U8 desc[UR4][R6.64], R5 ;  /* 0x0000000506007986 */ /* 0x0003e8000c101104 */
.L_x_18089:
[----:B------:R-:W-:Y:S05]  /*0510*/  BSYNC B0 ;  /* 0x0000000000007941 */ /* 0x000fea0003800000 */
.L_x_18088:
[----:B------:R-:W-:Y:S01]  /*0520*/  ISETP.GE.AND P1, PT, R3, R2, PT ;  /* 0x000000020300720c */ /* 0x000fe20003f26270 */
[----:B------:R-:W-:-:S12]  /*0530*/  IMAD.MOV.U32 R2, RZ, RZ, 0x1 ;  /* 0x00000001ff027424 */ /* 0x000fd800078e00ff */
[----:B------:R-:W-:Y:S05]  /*0540*/  @P1 EXIT ;  /* 0x000000000000194d */ /* 0x000fea0003800000 */
[----:B------:R-:W-:Y:S01]  /*0550*/  IMAD R3, R0, 0x200, R3 ;  /* 0x0000020000037824 */ /* 0x000fe200078e0203 */
[----:B-----5:R-:W-:Y:S01]  /*0560*/  @!P0 ISETP.NE.AND P1, PT, R4, RZ, PT ;  /* 0x000000ff0400820c */ /* 0x020fe20003f25270 */
[----:B------:R-:W-:Y:S01]  /*0570*/  ULDC.64 UR6, c[0x0][0x218] ;  /* 0x0000860000067ab9 */ /* 0x000fe20000000a00 */
[----:B------:R-:W-:Y:S02]  /*0580*/  PRMT R0, R2, 0x7610, R0 ;  /* 0x0000761002007816 */ /* 0x000fe40000000000 */
[----:B------:R-:W-:Y:S02]  /*0590*/  IADD3 R2, P2, R3, UR6, RZ ;  /* 0x0000000603027c10 */ /* 0x000fe4000ff5e0ff */
[----:B------:R-:W-:-:S03]  /*05a0*/  @!P0 SEL R4, RZ, 0x1, P1 ;  /* 0x00000001ff048807 */ /* 0x000fc60000800000 */
[----:B------:R-:W-:Y:S01]  /*05b0*/  IMAD.X R3, RZ, RZ, UR7, P2 ;  /* 0x00000007ff037e24 */ /* 0x000fe200090e06ff */
[----:B------:R-:W-:-:S05]  /*05c0*/  @!P0 PRMT R0, R4, 0x7610, R0 ;  /* 0x0000761004008816 */ /* 0x000fca0000000000 */
[----:B------:R-:W-:Y:S01]  /*05d0*/  STG.E.U8 desc[UR4][R2.64], R0 ;  /* 0x0000000002007986 */ /* 0x000fe2000c101104 */
[----:B------:R-:W-:Y:S05]  /*05e0*/  EXIT ;  /* 0x000000000000794d */ /* 0x000fea0003800000 */
.L_x_18090:
        /* <DEDUP_REMOVED lines=9> */
.L_x_23641:


//--------------------- .text._ZN2at6native29vectorized_elementwise_kernelILi2EZZZNS0_23logical_not_kernel_cudaERNS_18TensorIteratorBaseEENKUlvE0_clEvENKUlvE8_clEvEUlbE_St5arrayIPcLm2EEEEviT0_T1_ --------------------------
	.section	.text._ZN2at6native29vectorized_elementwise_kernelILi2EZZZNS0_23logical_not_kernel_cudaERNS_18TensorIteratorBaseEENKUlvE0_clEvENKUlvE8_clEvEUlbE_St5arrayIPcLm2EEEEviT0_T1_,"ax",@progbits
	.align	128
        .global         _ZN2at6native29vectorized_elementwise_kernelILi2EZZZNS0_23logical_not_kernel_cudaERNS_18TensorIteratorBaseEENKUlvE0_clEvENKUlvE8_clEvEUlbE_St5arrayIPcLm2EEEEviT0_T1_
        .type           _ZN2at6native29vectorized_elementwise_kernelILi2EZZZNS0_23logical_not_kernel_cudaERNS_18TensorIteratorBaseEENKUlvE0_clEvENKUlvE8_clEvEUlbE_St5arrayIPcLm2EEEEviT0_T1_,@function
        .size           _ZN2at6native29vectorized_elementwise_kernelILi2EZZZNS0_23logical_not_kernel_cudaERNS_18TensorIteratorBaseEENKUlvE0_clEvENKUlvE8_clEvEUlbE_St5arrayIPcLm2EEEEviT0_T1_,(.L_x_23642 - _ZN2at6native29vectorized_elementwise_kernelILi2EZZZNS0_23logical_not_kernel_cudaERNS_18TensorIteratorBaseEENKUlvE0_clEvENKUlvE8_clEvEUlbE_St5arrayIPcLm2EEEEviT0_T1_)
        .other          _ZN2at6native29vectorized_elementwise_kernelILi2EZZZNS0_23logical_not_kernel_cudaERNS_18TensorIteratorBaseEENKUlvE0_clEvENKUlvE8_clEvEUlbE_St5arrayIPcLm2EEEEviT0_T1_,@"STO_CUDA_ENTRY STV_DEFAULT"
_ZN2at6native29vectorized_elementwise_kernelILi2EZZZNS0_23logical_not_kernel_cudaERNS_18TensorIteratorBaseEENKUlvE0_clEvENKUlvE8_clEvEUlbE_St5arrayIPcLm2EEEEviT0_T1_:
.text._ZN2at6native29vectorized_elementwise_kernelILi2EZZZNS0_23logical_not_kernel_cudaERNS_18TensorIteratorBaseEENKUlvE0_clEvENKUlvE8_clEvEUlbE_St5arrayIPcLm2EEEEviT0_T1_:
        /* <DEDUP_REMOVED lines=37> */
[----:B------:R-:W-:Y:S02]  /*0250*/  SEL R0, RZ, 0x1, P6 ;  /* 0x00000001ff007807 */ /* 0x000fe40003000000 */
[----:B------:R-:W-:Y:S02]  /*0260*/  ISETP.NE.AND P5, PT, R6, RZ, PT ;  /* 0x000000ff0600720c */ /* 0x000fe40003fa5270 */
[----:B------:R-:W-:Y:S02]  /*0270*/  ISETP.NE.AND P4, PT, R7, RZ, PT ;  /* 0x000000ff0700720c */ /* 0x000fe40003f85270 */
[----:B------:R-:W-:Y:S02]  /*0280*/  ISETP.NE.AND P0, PT, R5, RZ, PT ;  /* 0x000000ff0500720c */ /* 0x000fe40003f05270 */
[----:B------:R-:W-:-:S02]  /*0290*/  ISETP.NE.AND P6, PT, R4, RZ, PT ;  /* 0x000000ff0400720c */ /* 0x000fc40003fc5270 */
[----:B------:R-:W-:Y:S02]  /*02a0*/  SEL R5, RZ, 0x1, P5 ;  /* 0x00000001ff057807 */ /* 0x000fe40002800000 */
[----:B------:R-:W-:Y:S02]  /*02b0*/  SEL R4, RZ, 0x1, P4 ;  /* 0x00000001ff047807 */ /* 0x000fe40002000000 */
[----:B------:R-:W-:Y:S02]  /*02c0*/  SEL R7, RZ, 0x1, P3 ;  /* 0x00000001ff077807 */ /* 0x000fe40001800000 */
[----:B------:R-:W-:Y:S02]  /*02d0*/  SEL R6, RZ, 0x1, P2 ;  /* 0x00000001ff067807 */ /* 0x000fe40001000000 */
[----:B------:R-:W-:Y:S02]  /*02e0*/  SEL R9, RZ, 0x1, P1 ;  /* 0x00000001ff097807 */ /* 0x000fe40000800000 */
[----:B------:R-:W-:-:S02]  /*02f0*/  SEL R8, RZ, 0x1, P0 ;  /* 0x00000001ff087807 */ /* 0x000fc40000000000 */
[----:B------:R-:W-:Y:S02]  /*0300*/  SEL R11, RZ, 0x1, P6 ;  /* 0x00000001ff0b7807 */ /* 0x000fe40003000000 */
        /* <DEDUP_REMOVED lines=9> */
.L_x_18091:
[----:B------:R-:W0:Y:S02]  /*03a0*/  S2R R7, SR_TID.X ;  /* 0x0000000000077919 */ /* 0x000e240000002100 */
[----:B0-----:R-:W-:Y:S01]  /*03b0*/  ISETP.GE.AND P4, PT, R7, R0, PT ;  /* 0x000000000700720c */ /* 0x001fe20003f86270 */
[----:B------:R-:W-:-:S12]  /*03c0*/  IMAD.MOV.U32 R15, RZ, RZ, R7 ;  /* 0x000000ffff0f7224 */ /* 0x000fd800078e0007 */
[----:B------:R-:W-:-:S05]  /*03d0*/  @!P4 VIADD R15, R7, 0x80 ;  /* 0x00000080070fc836 */ /* 0x000fca0000000000 */
[----:B------:R-:W-:-:S13]  /*03e0*/  ISETP.GE.AND P3, PT, R15, R0, PT ;  /* 0x000000000f00720c */ /* 0x000fda0003f66270 */
[----:B------:R-:W0:Y:S01]  /*03f0*/  @!P3 LDC.64 R4, c[0x0][0x220] ;  /* 0x00008800ff04bb82 */ /* 0x000e220000000a00 */
[----:B------:R-:W-:-:S05]  /*0400*/  @!P3 VIADD R3, R15, UR4 ;  /* 0x000000040f03bc36 */ /* 0x000fca0008000000 */
[----:B0-----:R-:W-:-:S05]  /*0410*/  @!P3 IADD3 R2, P0, R3, R4, RZ ;  /* 0x000000040302b210 */ /* 0x001fca0007f1e0ff */
[----:B------:R-:W-:-:S05]  /*0420*/  @!P3 IMAD.X R3, RZ, RZ, R5, P0 ;  /* 0x000000ffff03b224 */ /* 0x000fca00000e0605 */
[----:B------:R0:W2:Y:S01]  /*0430*/  @!P3 LDG.E.U8 R4, desc[UR8][R2.64] ;  /* 0x000000080204b981 */ /* 0x0000a2000c1e1100 */
[----:B------:R-:W-:Y:S01]  /*0440*/  @!P3 VIADD R15, R15, 0x80 ;  /* 0x000000800f0fb836 */ /* 0x000fe20000000000 */
[----:B------:R-:W-:-:S04]  /*0450*/  PRMT R6, RZ, 0x7610, R6 ;  /* 0x00007610ff067816 */ /* 0x000fc80000000006 */
[----:B------:R-:W-:-:S13]  /*0460*/  ISETP.GE.AND P6, PT, R15, R0, PT ;  /* 0x000000000f00720c */ /* 0x000fda0003fc6270 */
[----:B0-----:R-:W0:Y:S01]  /*0470*/  @!P6 LDC.64 R2, c[0x0][0x220] ;  /* 0x00008800ff02eb82 */ /* 0x001e220000000a00 */
[C---:B------:R-:W-:Y:S02]  /*0480*/  @!P6 VIADD R17, R15.reuse, UR4 ;  /* 0x000000040f11ec36 */ /* 0x040fe40008000000 */
[----:B------:R-:W-:-:S05]  /*0490*/  @!P6 VIADD R15, R15, 0x80 ;  /* 0x000000800f0fe836 */ /* 0x000fca0000000000 */
[----:B------:R-:W-:-:S04]  /*04a0*/  ISETP.GE.AND P5, PT, R15, R0, PT ;  /* 0x000000000f00720c */ /* 0x000fc80003fa6270 */
[----:B------:R-:W-:-:S09]  /*04b0*/  P2R R20, PR, RZ, 0x20 ;  /* 0x00000020ff147803 */ /* 0x000fd20000000000 */
[C---:B------:R-:W-:Y:S02]  /*04c0*/  @!P5 VIADD R19, R15.reuse, UR4 ;  /* 0x000000040f13dc36 */ /* 0x040fe40008000000 */
[----:B------:R-:W-:-:S05]  /*04d0*/  @!P5 VIADD R15, R15, 0x80 ;  /* 0x000000800f0fd836 */ /* 0x000fca0000000000 */
[----:B------:R-:W-:-:S13]  /*04e0*/  ISETP.GE.AND P0, PT, R15, R0, PT ;  /* 0x000000000f00720c */ /* 0x000fda0003f06270 */
[C---:B------:R-:W-:Y:S01]  /*04f0*/  @!P0 VIADD R21, R15.reuse, UR4 ;  /* 0x000000040f158c36 */ /* 0x040fe20008000000 */
[----:B------:R-:W1:Y:S01]  /*0500*/  @!P0 LDC.64 R8, c[0x0][0x220] ;  /* 0x00008800ff088b82 */ /* 0x000e620000000a00 */
[----:B------:R-:W-:-:S05]  /*0510*/  @!P0 VIADD R15, R15, 0x80 ;  /* 0x000000800f0f8836 */ /* 0x000fca0000000000 */
[----:B------:R-:W-:-:S13]  /*0520*/  ISETP.GE.AND P1, PT, R15, R0, PT ;  /* 0x000000000f00720c */ /* 0x000fda0003f26270 */
[C---:B------:R-:W-:Y:S01]  /*0530*/  @!P1 VIADD R23, R15.reuse, UR4 ;  /* 0x000000040f179c36 */ /* 0x040fe20008000000 */
[----:B------:R-:W3:Y:S01]  /*0540*/  @!P1 LDC.64 R10, c[0x0][0x220] ;  /* 0x00008800ff0a9b82 */ /* 0x000ee20000000a00 */
[----:B------:R-:W-:Y:S01]  /*0550*/  @!P1 VIADD R15, R15, 0x80 ;  /* 0x000000800f0f9836 */ /* 0x000fe20000000000 */
[----:B--2---:R-:W-:-:S06]  /*0560*/  @!P3 ISETP.NE.AND P2, PT, R4, RZ, PT ;  /* 0x000000ff0400b20c */ /* 0x004fcc0003f45270 */
[----:B------:R-:W2:Y:S01]  /*0570*/  @!P5 LDC.64 R4, c[0x0][0x220] ;  /* 0x00008800ff04db82 */ /* 0x000ea20000000a00 */
[----:B------:R-:W-:Y:S02]  /*0580*/  @!P3 SEL R14, RZ, 0x1, !P2 ;  /* 0x00000001ff0eb807 */ /* 0x000fe40005000000 */
[----:B------:R-:W-:Y:S02]  /*0590*/  ISETP.GE.AND P2, PT, R15, R0, PT ;  /* 0x000000000f00720c */ /* 0x000fe40003f46270 */
[----:B------:R-:W-:Y:S02]  /*05a0*/  @!P3 PRMT R6, R14, 0x7610, R6 ;  /* 0x000076100e06b816 */ /* 0x000fe40000000006 */
[----:B0-----:R-:W-:-:S05]  /*05b0*/  @!P6 IADD3 R2, P3, R17, R2, RZ ;  /* 0x000000021102e210 */ /* 0x001fca0007f7e0ff */
[----:B------:R-:W-:-:S04]  /*05c0*/  @!P6 IMAD.X R3, RZ, RZ, R3, P3 ;  /* 0x000000ffff03e224 */ /* 0x000fc800018e0603 */
[----:B------:R-:W0:Y:S01]  /*05d0*/  @!P2 LDC.64 R12, c[0x0][0x220] ;  /* 0x00008800ff0cab82 */ /* 0x000e220000000a00 */
[----:B------:R-:W4:Y:S01]  /*05e0*/  @!P6 LDG.E.U8 R2, desc[UR8][R2.64] ;  /* 0x000000080202e981 */ /* 0x000f22000c1e1100 */
[C---:B------:R-:W-:Y:S02]  /*05f0*/  @!P2 VIADD R17, R15.reuse, UR4 ;  /* 0x000000040f11ac36 */ /* 0x040fe40008000000 */
[----:B------:R-:W-:Y:S01]  /*0600*/  @!P2 VIADD R15, R15, 0x80 ;  /* 0x000000800f0fa836 */ /* 0x000fe20000000000 */
[----:B--2---:R-:W-:-:S03]  /*0610*/  @!P5 IADD3 R4, P3, R19, R4, RZ ;  /* 0x000000041304d210 */ /* 0x004fc60007f7e0ff */
[----:B------:R-:W2:Y:S02]  /*0620*/  @!P4 LDC.64 R18, c[0x0][0x220] ;  /* 0x00008800ff12cb82 */ /* 0x000ea40000000a00 */
[----:B------:R-:W-:Y:S01]  /*0630*/  @!P5 IMAD.X R5, RZ, RZ, R5, P3 ;  /* 0x000000ffff05d224 */ /* 0x000fe200018e0605 */
[----:B-1----:R-:W-:-:S05]  /*0640*/  @!P0 IADD3 R8, P3, R21, R8, RZ ;  /* 0x0000000815088210 */ /* 0x002fca0007f7e0ff */
[----:B------:R-:W-:Y:S01]  /*0650*/  @!P0 IMAD.X R9, RZ, RZ, R9, P3 ;  /* 0x000000ffff098224 */ /* 0x000fe200018e0609 */
[----:B---3--:R-:W-:-:S04]  /*0660*/  @!P1 IADD3 R10, P3, R23, R10, RZ ;  /* 0x0000000a170a9210 */ /* 0x008fc80007f7e0ff */
[----:B------:R-:W3:Y:S01]  /*0670*/  @!P0 LDG.E.U8 R8, desc[UR8][R8.64] ;  /* 0x0000000808088981 */ /* 0x000ee2000c1e1100 */
[----:B------:R-:W-:Y:S01]  /*0680*/  @!P1 IMAD.X R11, RZ, RZ, R11, P3 ;  /* 0x000000ffff0b9224 */ /* 0x000fe200018e060b */
[----:B0-----:R-:W-:-:S04]  /*0690*/  @!P2 IADD3 R12, P3, R17, R12, RZ ;  /* 0x0000000c110ca210 */ /* 0x001fc80007f7e0ff */
[----:B------:R-:W5:Y:S01]  /*06a0*/  @!P1 LDG.E.U8 R10, desc[UR8][R10.64] ;  /* 0x000000080a0a9981 */ /* 0x000f62000c1e1100 */
[----:B------:R-:W-:Y:S01]  /*06b0*/  @!P2 IMAD.X R13, RZ, RZ, R13, P3 ;  /* 0x000000ffff0da224 */ /* 0x000fe200018e060d */
[----:B------:R-:W-:-:S04]  /*06c0*/  ISETP.GE.AND P3, PT, R15, R0, PT ;  /* 0x000000000f00720c */ /* 0x000fc80003f66270 */
[----:B------:R-:W5:Y:S09]  /*06d0*/  @!P2 LDG.E.U8 R12, desc[UR8][R12.64] ;  /* 0x000000080c0ca981 */ /* 0x000f72000c1e1100 */
[----:B------:R-:W0:Y:S01]  /*06e0*/  @!P3 LDC.64 R16, c[0x0][0x220] ;  /* 0x00008800ff10bb82 */ /* 0x000e220000000a00 */
[----:B------:R-:W-:-:S05]  /*06f0*/  @!P3 VIADD R15, R15, UR4 ;  /* 0x000000040f0fbc36 */ /* 0x000fca0008000000 */
[----:B0-----:R-:W-:-:S05]  /*0700*/  @!P3 IADD3 R14, P5, R15, R16, RZ ;  /* 0x000000100f0eb210 */ /* 0x001fca0007fbe0ff */
[----:B------:R-:W-:Y:S02]  /*0710*/  @!P3 IMAD.X R15, RZ, RZ, R17, P5 ;  /* 0x000000ffff0fb224 */ /* 0x000fe400028e0611 */
[----:B------:R-:W-:-:S03]  /*0720*/  @!P4 VIADD R17, R7, UR4 ;  /* 0x000000040711cc36 */ /* 0x000fc60008000000 */
[----:B------:R-:W5:Y:S02]  /*0730*/  @!P3 LDG.E.U8 R14, desc[UR8][R14.64] ;  /* 0x000000080e0eb981 */ /* 0x000f64000c1e1100 */
[----:B--2---:R-:W-:-:S05]  /*0740*/  @!P4 IADD3 R16, P5, R17, R18, RZ ;  /* 0x000000121110c210 */ /* 0x004fca0007fbe0ff */
[----:B------:R-:W-:-:S05]  /*0750*/  @!P4 IMAD.X R17, RZ, RZ, R19, P5 ;  /* 0x000000ffff11c224 */ /* 0x000fca00028e0613 */
[----:B------:R-:W2:Y:S01]  /*0760*/  @!P4 LDG.E.U8 R16, desc[UR8][R16.64] ;  /* 0x000000081010c981 */ /* 0x000ea2000c1e1100 */
[----:B----4-:R-:W-:-:S04]  /*0770*/  @!P6 ISETP.NE.AND P5, PT, R2, RZ, PT ;  /* 0x000000ff0200e20c */ /* 0x010fc80003fa5270 */
[----:B------:R-:W-:Y:S02]  /*0780*/  @!P6 SEL R19, RZ, 0x1, !P5 ;  /* 0x00000001ff13e807 */ /* 0x000fe40006800000 */
[----:B------:R-:W-:-:S13]  /*0790*/  ISETP.NE.AND P5, PT, R20, RZ, PT ;  /* 0x000000ff1400720c */ /* 0x000fda0003fa5270 */
[----:B------:R0:W4:Y:S01]  /*07a0*/  @!P5 LDG.E.U8 R4, desc[UR8][R4.64] ;  /* 0x000000080404d981 */ /* 0x000122000c1e1100 */
[----:B------:R-:W-:-:S04]  /*07b0*/  PRMT R18, RZ, 0x7610, R18 ;  /* 0x00007610ff127816 */ /* 0x000fc80000000012 */
[----:B------:R-:W-:Y:S02]  /*07c0*/  @!P6 PRMT R18, R19, 0x7610, R18 ;  /* 0x000076101312e816 */ /* 0x000fe40000000012 */
[----:B------:R-:W-:Y:S02]  /*07d0*/  PRMT R3, RZ, 0x7610, R3 ;  /* 0x00007610ff037816 */ /* 0x000fe40000000003 */
[----:B0-----:R-:W-:Y:S01]  /*07e0*/  P2R R5, PR, RZ, 0x1 ;  /* 0x00000001ff057803 */ /* 0x001fe20000000000 */
[----:B------:R-:W-:Y:S01]  /*07f0*/  BSSY B0, `(.L_x_18092) ;  /* 0x000001a000007945 */ /* 0x000fe20003800000 */
[----:B----4-:R-:W-:-:S04]  /*0800*/  @!P5 ISETP.NE.AND P6, PT, R4, RZ, PT ;  /* 0x000000ff0400d20c */ /* 0x010fc80003fc5270 */
[----:B------:R-:W-:Y:S02]  /*0810*/  @!P5 SEL R2, RZ, 0x1, !P6 ;  /* 0x00000001ff02d807 */ /* 0x000fe40007000000 */
[----:B---3--:R-:W-:Y:S02]  /*0820*/  @!P0 ISETP.NE.AND P6, PT, R8, RZ, PT ;  /* 0x000000ff0800820c */ /* 0x008fe40003fc5270 */
[----:B------:R-:W-:Y:S02]  /*0830*/  @!P5 PRMT R3, R2, 0x7610, R3 ;  /* 0x000076100203d816 */ /* 0x000fe40000000003 */
[----:B--2---:R-:W-:Y:S02]  /*0840*/  @!P4 ISETP.NE.AND P5, PT, R16, RZ, PT ;  /* 0x000000ff1000c20c */ /* 0x004fe40003fa5270 */
[----:B------:R-:W-:Y:S02]  /*0850*/  @!P0 SEL R11, RZ, 0x1, !P6 ;  /* 0x00000001ff0b8807 */ /* 0x000fe40007000000 */
[----:B-----5:R-:W-:-:S02]  /*0860*/  @!P3 ISETP.NE.AND P0, PT, R14, RZ, PT ;  /* 0x000000ff0e00b20c */ /* 0x020fc40003f05270 */
[----:B------:R-:W-:Y:S02]  /*0870*/  PRMT R2, RZ, 0x7610, R2 ;  /* 0x00007610ff027816 */ /* 0x000fe40000000002 */
[----:B------:R-:W-:Y:S02]  /*0880*/  @!P4 SEL R4, RZ, 0x1, !P5 ;  /* 0x00000001ff04c807 */ /* 0x000fe40006800000 */
[----:B------:R-:W-:Y:S01]  /*0890*/  @!P1 ISETP.NE.AND P5, PT, R10, RZ, PT ;  /* 0x000000ff0a00920c */ /* 0x000fe20003fa5270 */
[----:B------:R-:W-:Y:S01]  /*08a0*/  IMAD.MOV.U32 R8, RZ, RZ, 0x1 ;  /* 0x00000001ff087424 */ /* 0x000fe200078e00ff */
[----:B------:R-:W-:Y:S02]  /*08b0*/  P2R R10, PR, RZ, 0x1 ;  /* 0x00000001ff0a7803 */ /* 0x000fe40000000000 */
[----:B------:R-:W-:Y:S02]  /*08c0*/  @!P2 ISETP.NE.AND P6, PT, R12, RZ, PT ;  /* 0x000000ff0c00a20c */ /* 0x000fe40003fc5270 */
[----:B------:R-:W-:-:S02]  /*08d0*/  @!P4 PRMT R2, R4, 0x7610, R2 ;  /* 0x000076100402c816 */ /* 0x000fc40000000002 */
[----:B------:R-:W-:Y:S01]  /*08e0*/  ISETP.NE.AND P0, PT, R5, RZ, PT ;  /* 0x000000ff0500720c */ /* 0x000fe20003f05270 */
[----:B------:R-:W-:-:S12]  /*08f0*/  @P4 BRA `(.L_x_18093) ;  /* 0x0000000000244947 */ /* 0x000fd80003800000 */
[C---:B------:R-:W-:Y:S01]  /*0900*/  VIADD R4, R7.reuse, UR4 ;  /* 0x0000000407047c36 */ /* 0x040fe20008000000 */
[----:B------:R-:W-:Y:S01]  /*0910*/  ULDC.64 UR6, c[0x0][0x218] ;  /* 0x0000860000067ab9 */ /* 0x000fe20000000a00 */
[----:B------:R-:W-:Y:S01]  /*0920*/  PRMT R2, R2, 0x9910, RZ ;  /* 0x0000991002027816 */ /* 0x000fe200000000ff */
[----:B------:R-:W-:Y:S02]  /*0930*/  VIADD R7, R7, 0x80 ;  /* 0x0000008007077836 */ /* 0x000fe40000000000 */
[----:B------:R-:W-:-:S05]  /*0940*/  IADD3 R4, P4, R4, UR6, RZ ;  /* 0x0000000604047c10 */ /* 0x000fca000ff9e0ff */
[----:B------:R-:W-:Y:S01]  /*0950*/  IMAD.X R5, RZ, RZ, UR7, P4 ;  /* 0x00000007ff057e24 */ /* 0x000fe2000a0e06ff */
[----:B------:R-:W-:-:S04]  /*0960*/  ISETP.NE.AND P4, PT, R2, RZ, PT ;  /* 0x000000ff0200720c */ /* 0x000fc80003f85270 */
[----:B------:R-:W-:-:S05]  /*0970*/  SEL R9, RZ, 0x1, P4 ;  /* 0x00000001ff097807 */ /* 0x000fca0002000000 */
[----:B------:R0:W-:Y:S04]  /*0980*/  STG.E.U8 desc[UR8][R4.64], R9 ;  /* 0x0000000904007986 */ /* 0x0001e8000c101108 */
.L_x_18093:
[----:B------:R-:W-:Y:S05]  /*0990*/  BSYNC B0 ;  /* 0x0000000000007941 */ /* 0x000fea0003800000 */
.L_x_18092:
[----:B------:R-:W-:Y:S01]  /*09a0*/  ISETP.GE.AND P4, PT, R7, R0, PT ;  /* 0x000000000700720c */ /* 0x000fe20003f86270 */
[----:B------:R-:W-:Y:S01]  /*09b0*/  BSSY B0, `(.L_x_18094) ;  /* 0x0000052000007945 */ /* 0x000fe20003800000 */
[----:B------:R-:W-:-:S03]  /*09c0*/  @!P1 SEL R12, RZ, 0x1, !P5 ;  /* 0x00000001ff0c9807 */ /* 0x000fc60006800000 */
[----:B------:R-:W-:Y:S01]  /*09d0*/  BSSY B1, `(.L_x_18095) ;  /* 0x0000046000017945 */ /* 0x000fe20003800000 */
[----:B------:R-:W-:Y:S02]  /*09e0*/  ISETP.NE.AND P5, PT, R10, RZ, PT ;  /* 0x000000ff0a00720c */ /* 0x000fe40003fa5270 */
[----:B------:R-:W-:Y:S02]  /*09f0*/  PRMT R2, R8, 0x7610, R2 ;  /* 0x0000761008027816 */ /* 0x000fe40000000002 */
[----:B------:R-:W-:Y:S02]  /*0a00*/  PRMT R8, RZ, 0x7610, R8 ;  /* 0x00007610ff087816 */ /* 0x000fe40000000008 */
[----:B0-----:R-:W-:Y:S02]  /*0a10*/  PRMT R5, RZ, 0x7610, R5 ;  /* 0x00007610ff057816 */ /* 0x001fe40000000005 */
[----:B------:R-:W-:Y:S02]  /*0a20*/  PRMT R4, RZ, 0x7610, R4 ;  /* 0x00007610ff047816 */ /* 0x000fe40000000004 */
[----:B------:R-:W-:-:S02]  /*0a30*/  @!P2 SEL R10, RZ, 0x1, !P6 ;  /* 0x00000001ff0aa807 */ /* 0x000fc40007000000 */
[----:B------:R-:W-:Y:S02]  /*0a40*/  @!P3 SEL R9, RZ, 0x1, P5 ;  /* 0x00000001ff09b807 */ /* 0x000fe40002800000 */
[----:B------:R-:W-:Y:S02]  /*0a50*/  @!P0 PRMT R8, R11, 0x7610, R8 ;  /* 0x000076100b088816 */ /* 0x000fe40000000008 */
[----:B------:R-:W-:Y:S02]  /*0a60*/  @!P1 PRMT R5, R12, 0x7610, R5 ;  /* 0x000076100c059816 */ /* 0x000fe40000000005 */
[----:B------:R-:W-:Y:S02]  /*0a70*/  @!P2 PRMT R4, R10, 0x7610, R4 ;  /* 0x000076100a04a816 */ /* 0x000fe40000000004 */
[----:B------:R-:W-:Y:S01]  /*0a80*/  @!P3 PRMT R2, R9, 0x7610, R2 ;  /* 0x000076100902b816 */ /* 0x000fe20000000002 */
[----:B------:R-:W-:Y:S06]  /*0a90*/  @P4 BRA `(.L_x_18096) ;  /* 0x0000000000504947 */ /* 0x000fec0003800000 */
[C---:B------:R-:W-:Y:S01]  /*0aa0*/  VIADD R10, R7.reuse, UR4 ;  /* 0x00000004070a7c36 */ /* 0x040fe20008000000 */
        /* <DEDUP_REMOVED lines=10> */
[C---:B0-----:R-:W-:Y:S01]  /*0b50*/  VIADD R10, R7.reuse, UR4 ;  /* 0x00000004070a7c36 */ /* 0x041fe20008000000 */
        /* <DEDUP_REMOVED lines=8> */
.L_x_18096:
[----:B------:R-:W-:-:S13]  /*0be0*/  ISETP.GE.AND P0, PT, R7, R0, PT ;  /* 0x000000000700720c */ /* 0x000fda0003f06270 */
[----:B------:R-:W-:Y:S05]  /*0bf0*/  @P0 BRA `(.L_x_18098) ;  /* 0x0000000000500947 */ /* 0x000fea0003800000 */
[----:B0-----:R-:W-:Y:S01]  /*0c00*/  VIADD R10, R7, UR4 ;  /* 0x00000004070a7c36 */ /* 0x001fe20008000000 */
        /* <DEDUP_REMOVED lines=8> */
.L_x_18097:
[----:B------:R-:W-:-:S13]  /*0c90*/  ISETP.GE.AND P0, PT, R7, R0, PT ;  /* 0x000000000700720c */ /* 0x000fda0003f06270 */
[----:B------:R-:W-:Y:S05]  /*0ca0*/  @P0 BRA `(.L_x_18099) ;  /* 0x0000000000540947 */ /* 0x000fea0003800000 */
[----:B-1----:R-:W-:Y:S01]  /*0cb0*/  PRMT R3, R8, 0x9910, RZ ;  /* 0x0000991008037816 */ /* 0x002fe200000000ff */
[C---:B------:R-:W-:Y:S01]  /*0cc0*/  VIADD R8, R7.reuse, UR4 ;  /* 0x0000000407087c36 */ /* 0x040fe20008000000 */
[----:B------:R-:W-:Y:S01]  /*0cd0*/  ULDC.64 UR6, c[0x0][0x218] ;  /* 0x0000860000067ab9 */ /* 0x000fe20000000a00 */
[----:B------:R-:W-:Y:S01]  /*0ce0*/  VIADD R7, R7, 0x80 ;  /* 0x0000008007077836 */ /* 0x000fe20000000000 */
[----:B------:R-:W-:Y:S02]  /*0cf0*/  ISETP.NE.AND P0, PT, R3, RZ, PT ;  /* 0x000000ff0300720c */ /* 0x000fe40003f05270 */
[----:B------:R-:W-:Y:S02]  /*0d00*/  IADD3 R8, P1, R8, UR6, RZ ;  /* 0x0000000608087c10 */ /* 0x000fe4000ff3e0ff */
[----:B------:R-:W-:-:S03]  /*0d10*/  SEL R3, RZ, 0x1, P0 ;  /* 0x00000001ff037807 */ /* 0x000fc60000000000 */
[----:B0-----:R-:W-:-:S05]  /*0d20*/  IMAD.X R9, RZ, RZ, UR7, P1 ;  /* 0x00000007ff097e24 */ /* 0x001fca00088e06ff */
[----:B------:R1:W-:Y:S03]  /*0d30*/  STG.E.U8 desc[UR8][R8.64], R3 ;  /* 0x0000000308007986 */ /* 0x0003e6000c101108 */
.L_x_18098:
[----:B------:R-:W-:-:S13]  /*0d40*/  ISETP.GE.AND P0, PT, R7, R0, PT ;  /* 0x000000000700720c */ /* 0x000fda0003f06270 */
[----:B------:R-:W-:Y:S05]  /*0d50*/  @P0 BREAK B1 ;  /* 0x0000000000010942 */ /* 0x000fea0003800000 */
[----:B------:R-:W-:Y:S05]  /*0d60*/  @P0 BRA `(.L_x_18100) ;  /* 0x0000000000580947 */ /* 0x000fea0003800000 */
[----:B-1----:R-:W-:Y:S01]  /*0d70*/  VIADD R8, R7, UR4 ;  /* 0x0000000407087c36 */ /* 0x002fe20008000000 */
[----:B------:R-:W-:Y:S01]  /*0d80*/  PRMT R3, R5, 0x9910, RZ ;  /* 0x0000991005037816 */ /* 0x000fe200000000ff */
[----:B------:R-:W-:Y:S01]  /*0d90*/  ULDC.64 UR6, c[0x0][0x218] ;  /* 0x0000860000067ab9 */ /* 0x000fe20000000a00 */
[----:B------:R-:W-:Y:S02]  /*0da0*/  VIADD R7, R7, 0x80 ;  /* 0x0000008007077836 */ /* 0x000fe40000000000 */
[----:B------:R-:W-:Y:S02]  /*0db0*/  IADD3 R8, P1, R8, UR6, RZ ;  /* 0x0000000608087c10 */ /* 0x000fe4000ff3e0ff */
[----:B------:R-:W-:-:S03]  /*0dc0*/  ISETP.NE.AND P0, PT, R3, RZ, PT ;  /* 0x000000ff0300720c */ /* 0x000fc60003f05270 */
[----:B0-----:R-:W-:Y:S01]  /*0dd0*/  IMAD.X R9, RZ, RZ, UR7, P1 ;  /* 0x00000007ff097e24 */ /* 0x001fe200088e06ff */
[----:B------:R-:W-:-:S05]  /*0de0*/  SEL R3, RZ, 0x1, P0 ;  /* 0x00000001ff037807 */ /* 0x000fca0000000000 */
[----:B------:R2:W-:Y:S04]  /*0df0*/  STG.E.U8 desc[UR8][R8.64], R3 ;  /* 0x0000000308007986 */ /* 0x0005e8000c101108 */
.L_x_18099:
[----:B------:R-:W-:-:S13]  /*0e00*/  ISETP.GE.AND P0, PT, R7, R0, PT ;  /* 0x000000000700720c */ /* 0x000fda0003f06270 */
[----:B------:R-:W-:Y:S05]  /*0e10*/  @P0 BREAK B1 ;  /* 0x0000000000010942 */ /* 0x000fea0003800000 */
[----:B------:R-:W-:Y:S05]  /*0e20*/  @P0 BRA `(.L_x_18100) ;  /* 0x0000000000280947 */ /* 0x000fea0003800000 */
[----:B------:R-:W-:Y:S05]  /*0e30*/  BSYNC B1 ;  /* 0x0000000000017941 */ /* 0x000fea0003800000 */
.L_x_18095:
[----:B-12---:R-:W-:Y:S01]  /*0e40*/  PRMT R3, R4, 0x9910, RZ ;  /* 0x0000991004037816 */ /* 0x006fe200000000ff */
[C---:B------:R-:W-:Y:S01]  /*0e50*/  VIADD R4, R7.reuse, UR4 ;  /* 0x0000000407047c36 */ /* 0x040fe20008000000 */
[----:B------:R-:W-:Y:S01]  /*0e60*/  ULDC.64 UR6, c[0x0][0x218] ;  /* 0x0000860000067ab9 */ /* 0x000fe20000000a00 */
[----:B------:R-:W-:Y:S01]  /*0e70*/  VIADD R7, R7, 0x80 ;  /* 0x0000008007077836 */ /* 0x000fe20000000000 */
[----:B------:R-:W-:Y:S02]  /*0e80*/  ISETP.NE.AND P0, PT, R3, RZ, PT ;  /* 0x000000ff0300720c */ /* 0x000fe40003f05270 */
[----:B------:R-:W-:Y:S02]  /*0e90*/  IADD3 R4, P1, R4, UR6, RZ ;  /* 0x0000000604047c10 */ /* 0x000fe4000ff3e0ff */
[----:B------:R-:W-:-:S03]  /*0ea0*/  SEL R3, RZ, 0x1, P0 ;  /* 0x00000001ff037807 */ /* 0x000fc60000000000 */
[----:B------:R-:W-:-:S05]  /*0eb0*/  IMAD.X R5, RZ, RZ, UR7, P1 ;  /* 0x00000007ff057e24 */ /* 0x000fca00088e06ff */
[----:B------:R3:W-:Y:S03]  /*0ec0*/  STG.E.U8 desc[UR8][R4.64], R3 ;  /* 0x0000000304007986 */ /* 0x0007e6000c101108 */
.L_x_18100:
[----:B------:R-:W-:Y:S05]  /*0ed0*/  BSYNC B0 ;  /* 0x0000000000007941 */ /* 0x000fea0003800000 */
.L_x_18094:
[----:B------:R-:W-:Y:S05]  /*0ee0*/  WARPSYNC.ALL ;  /* 0x0000000000007948 */ /* 0x000fea0003800000 */
[----:B------:R-:W-:-:S13]  /*0ef0*/  ISETP.GE.AND P0, PT, R7, R0, PT ;  /* 0x000000000700720c */ /* 0x000fda0003f06270 */
[----:B------:R-:W-:Y:S05]  /*0f00*/  @P0 EXIT ;  /* 0x000000000000094d */ /* 0x000fea0003800000 */
[----:B---3--:R-:W-:Y:S01]  /*0f10*/  VIADD R4, R7, UR4 ;  /* 0x0000000407047c36 */ /* 0x008fe20008000000 */
[----:B------:R-:W-:-:S04]  /*0f20*/  ULDC.64 UR6, c[0x0][0x218] ;  /* 0x0000860000067ab9 */ /* 0x000fc80000000a00 */
[----:B------:R-:W-:-:S05]  /*0f30*/  IADD3 R4, P0, R4, UR6, RZ ;  /* 0x0000000604047c10 */ /* 0x000fca000ff1e0ff */
[----:B------:R-:W-:-:S05]  /*0f40*/  IMAD.X R5, RZ, RZ, UR7, P0 ;  /* 0x00000007ff057e24 */ /* 0x000fca00080e06ff */
[----:B------:R-:W-:Y:S01]  /*0f50*/  STG.E.U8 desc[UR8][R4.64], R2 ;  /* 0x0000000204007986 */ /* 0x000fe2000c101108 */
[----:B------:R-:W-:Y:S05]  /*0f60*/  EXIT ;  /* 0x000000000000794d */ /* 0x000fea0003800000 */
.L_x_18101:
        /* <DEDUP_REMOVED lines=9> */
.L_x_23642:


//--------------------- .text._ZN2at6native29vectorized_elementwise_kernelILi4EZZZNS0_23logical_not_kernel_cudaERNS_18TensorIteratorBaseEENKUlvE0_clEvENKUlvE8_clEvEUlbE_St5arrayIPcLm2EEEEviT0_T1_ --------------------------
	.section	.text._ZN2at6native29vectorized_elementwise_kernelILi4EZZZNS0_23logical_not_kernel_cudaERNS_18TensorIteratorBaseEENKUlvE0_clEvENKUlvE8_clEvEUlbE_St5arrayIPcLm2EEEEviT0_T1_,"ax",@progbits
	.align	128
        .global         _ZN2at6native29vectorized_elementwise_kernelILi4EZZZNS0_23logical_not_kernel_cudaERNS_18TensorIteratorBaseEENKUlvE0_clEvENKUlvE8_clEvEUlbE_St5arrayIPcLm2EEEEviT0_T1_
        .type           _ZN2at6native29vectorized_elementwise_kernelILi4EZZZNS0_23logical_not_kernel_cudaERNS_18TensorIteratorBaseEENKUlvE0_clEvENKUlvE8_clEvEUlbE_St5arrayIPcLm2EEEEviT0_T1_,@function
        .size           _ZN2at6native29vectorized_elementwise_kernelILi4EZZZNS0_23logical_not_kernel_cudaERNS_18TensorIteratorBaseEENKUlvE0_clEvENKUlvE8_clEvEUlbE_St5arrayIPcLm2EEEEviT0_T1_,(.L_x_23643 - _ZN2at6native29vectorized_elementwise_kernelILi4EZZZNS0_23logical_not_kernel_cudaERNS_18TensorIteratorBaseEENKUlvE0_clEvENKUlvE8_clEvEUlbE_St5arrayIPcLm2EEEEviT0_T1_)
        .other          _ZN2at6native29vectorized_elementwise_kernelILi4EZZZNS0_23logical_not_kernel_cudaERNS_18TensorIteratorBaseEENKUlvE0_clEvENKUlvE8_clEvEUlbE_St5arrayIPcLm2EEEEviT0_T1_,@"STO_CUDA_ENTRY STV_DEFAULT"
_ZN2at6native29vectorized_elementwise_kernelILi4EZZZNS0_23logical_not_kernel_cudaERNS_18TensorIteratorBaseEENKUlvE0_clEvENKUlvE8_clEvEUlbE_St5arrayIPcLm2EEEEviT0_T1_:
.text._ZN2at6native29vectorized_elementwise_kernelILi4EZZZNS0_23logical_not_kernel_cudaERNS_18TensorIteratorBaseEENKUlvE0_clEvENKUlvE8_clEvEUlbE_St5arrayIPcLm2EEEEviT0_T1_:
        /* <DEDUP_REMOVED lines=27> */
[----:B------:R-:W-:Y:S02]  /*01b0*/  SEL R5, RZ, 0x1, P1 ;  /* 0x00000001ff057807 */ /* 0x000fe40000800000 */
[C---:B---3--:R-:W-:Y:S02]  /*01c0*/  PRMT R4, R7.reuse, 0x7770, RZ ;  /* 0x0000777007047816 */ /* 0x048fe400000000ff */
[----:B------:R-:W-:Y:S02]  /*01d0*/  ISETP.NE.AND P1, PT, R0, RZ, PT ;  /* 0x000000ff0000720c */ /* 0x000fe40003f25270 */
[----:B------:R-:W-:Y:S02]  /*01e0*/  PRMT R0, R7, 0x7771, RZ ;  /* 0x0000777107007816 */ /* 0x000fe400000000ff */
[----:B------:R-:W-:-:S02]  /*01f0*/  SEL R6, RZ, 0x1, P2 ;  /* 0x00000001ff067807 */ /* 0x000fc40001000000 */
[----:B------:R-:W-:Y:S02]  /*0200*/  ISETP.NE.AND P2, PT, R4, RZ, PT ;  /* 0x000000ff0400720c */ /* 0x000fe40003f45270 */
[----:B------:R-:W-:Y:S02]  /*0210*/  ISETP.NE.AND P3, PT, R0, RZ, PT ;  /* 0x000000ff0000720c */ /* 0x000fe40003f65270 */
[C---:B------:R-:W-:Y:S02]  /*0220*/  PRMT R4, R7.reuse, 0x7772, RZ ;  /* 0x0000777207047816 */ /* 0x040fe400000000ff */
[----:B------:R-:W-:Y:S02]  /*0230*/  PRMT R0, R7, 0x7773, RZ ;  /* 0x0000777307007816 */ /* 0x000fe400000000ff */
[----:B------:R-:W-:Y:S02]  /*0240*/  SEL R2, RZ, 0x1, P2 ;  /* 0x00000001ff027807 */ /* 0x000fe40001000000 */
[----:B------:R-:W-:-:S02]  /*0250*/  SEL R3, RZ, 0x1, P3 ;  /* 0x00000001ff037807 */ /* 0x000fc40001800000 */
[----:B------:R-:W-:Y:S02]  /*0260*/  ISETP.NE.AND P2, PT, R4, RZ, PT ;  /* 0x000000ff0400720c */ /* 0x000fe40003f45270 */
[----:B------:R-:W-:Y:S02]  /*0270*/  ISETP.NE.AND P3, PT, R0, RZ, PT ;  /* 0x000000ff0000720c */ /* 0x000fe40003f65270 */
[----:B------:R-:W-:Y:S02]  /*0280*/  PRMT R5, R6, 0x7604, R5 ;  /* 0x0000760406057816 */ /* 0x000fe40000000005 */
[----:B------:R-:W-:Y:S01]  /*0290*/  PRMT R7, R3, 0x7604, R2 ;  /* 0x0000760403077816 */ /* 0x000fe20000000002 */
[----:B------:R-:W-:Y:S01]  /*02a0*/  IMAD.U32 R2, RZ, RZ, UR5 ;  /* 0x00000005ff027e24 */ /* 0x000fe2000f8e00ff */
[----:B------:R-:W-:Y:S01]  /*02b0*/  SEL R0, RZ, 0x1, P0 ;  /* 0x00000001ff007807 */ /* 0x000fe20000000000 */
[----:B------:R-:W-:Y:S01]  /*02c0*/  IMAD.U32 R3, RZ, RZ, UR6 ;  /* 0x00000006ff037e24 */ /* 0x000fe2000f8e00ff */
[----:B------:R-:W-:-:S02]  /*02d0*/  SEL R4, RZ, 0x1, P2 ;  /* 0x00000001ff047807 */ /* 0x000fc40001000000 */
[----:B------:R-:W-:Y:S01]  /*02e0*/  PRMT R5, R0, 0x7054, R5 ;  /* 0x0000705400057816 */ /* 0x000fe20000000005 */
[----:B------:R-:W-:Y:S01]  /*02f0*/  IMAD.WIDE R2, R9, 0x4, R2 ;  /* 0x0000000409027825 */ /* 0x000fe200078e0202 */
[----:B------:R-:W-:Y:S02]  /*0300*/  PRMT R7, R4, 0x7054, R7 ;  /* 0x0000705404077816 */ /* 0x000fe40000000007 */
[----:B------:R-:W-:Y:S02]  /*0310*/  SEL R0, RZ, 0x1, P1 ;  /* 0x00000001ff007807 */ /* 0x000fe40000800000 */
[----:B------:R-:W-:Y:S02]  /*0320*/  SEL R4, RZ, 0x1, P3 ;  /* 0x00000001ff047807 */ /* 0x000fe40001800000 */
[----:B------:R-:W-:Y:S02]  /*0330*/  PRMT R5, R0, 0x654, R5 ;  /* 0x0000065400057816 */ /* 0x000fe40000000005 */
[----:B------:R-:W-:-:S03]  /*0340*/  PRMT R7, R4, 0x654, R7 ;  /* 0x0000065404077816 */ /* 0x000fc60000000007 */
[----:B------:R-:W-:Y:S04]  /*0350*/  STG.E desc[UR8][R2.64], R5 ;  /* 0x0000000502007986 */ /* 0x000fe8000c101908 */
[----:B------:R-:W-:Y:S01]  /*0360*/  STG.E desc[UR8][R2.64+0x200], R7 ;  /* 0x0002000702007986 */ /* 0x000fe2000c101908 */
[----:B------:R-:W-:Y:S05]  /*0370*/  EXIT ;  /* 0x000000000000794d */ /* 0x000fea0003800000 */
.L_x_18102:
        /* <DEDUP_REMOVED lines=95> */
.L_x_18104:
[----:B------:R-:W-:Y:S05]  /*0970*/  BSYNC B0 ;  /* 0x0000000000007941 */ /* 0x000fea0003800000 */
.L_x_18103:
        /* <DEDUP_REMOVED lines=36> */
.L_x_18107:
        /* <DEDUP_REMOVED lines=11> */
.L_x_18108:
        /* <DEDUP_REMOVED lines=11> */
.L_x_18109:
        /* <DEDUP_REMOVED lines=12> */
.L_x_18110:
[----:B------:R-:W-:-:S13]  /*0de0*/  ISETP.GE.AND P0, PT, R7, R0, PT ;  /* 0x000000000700720c */ /* 0x000fda0003f06270 */
[----:B------:R-:W-:Y:S05]  /*0df0*/  @P0 BREAK B1 ;  /* 0x0000000000010942 */ /* 0x000fea0003800000 */
[----:B------:R-:W-:Y:S05]  /*0e00*/  @P0 BRA `(.L_x_18111) ;  /* 0x0000000000280947 */ /* 0x000fea0003800000 */
[----:B------:R-:W-:Y:S05]  /*0e10*/  BSYNC B1 ;  /* 0x0000000000017941 */ /* 0x000fea0003800000 */
.L_x_18106:
        /* <DEDUP_REMOVED lines=9> */
.L_x_18111:
[----:B------:R-:W-:Y:S05]  /*0eb0*/  BSYNC B0 ;  /* 0x0000000000007941 */ /* 0x000fea0003800000 */
.L_x_18105:
        /* <DEDUP_REMOVED lines=9> */
.L_x_18112:
        /* <DEDUP_REMOVED lines=11> */
.L_x_23643:


//--------------------- .text._ZN2at6native29vectorized_elementwise_kernelILi8EZZZNS0_23logical_not_kernel_cudaERNS_18TensorIteratorBaseEENKUlvE0_clEvENKUlvE8_clEvEUlbE_St5arrayIPcLm2EEEEviT0_T1_ --------------------------
	.section	.text._ZN2at6native29vectorized_elementwise_kernelILi8EZZZNS0_23logical_not_kernel_cudaERNS_18TensorIteratorBaseEENKUlvE0_clEvENKUlvE8_clEvEUlbE_St5arrayIPcLm2EEEEviT0_T1_,"ax",@progbits
	.align	128
        .global         _ZN2at6native29vectorized_elementwise_kernelILi8EZZZNS0_23logical_not_kernel_cudaERNS_18TensorIteratorBaseEENKUlvE0_clEvENKUlvE8_clEvEUlbE_St5arrayIPcLm2EEEEviT0_T1_
        .type           _ZN2at6native29vectorized_elementwise_kernelILi8EZZZNS0_23logical_not_kernel_cudaERNS_18TensorIteratorBaseEENKUlvE0_clEvENKUlvE8_clEvEUlbE_St5arrayIPcLm2EEEEviT0_T1_,@function
        .size           _ZN2at6native29vectorized_elementwise_kernelILi8EZZZNS0_23logical_not_kernel_cudaERNS_18TensorIteratorBaseEENKUlvE0_clEvENKUlvE8_clEvEUlbE_St5arrayIPcLm2EEEEviT0_T1_,(.L_x_23644 - _ZN2at6native29vectorized_elementwise_kernelILi8EZZZNS0_23logical_not_kernel_cudaERNS_18TensorIteratorBaseEENKUlvE0_clEvENKUlvE8_clEvEUlbE_St5arrayIPcLm2EEEEviT0_T1_)
        .other          _ZN2at6native29vectorized_elementwise_kernelILi8EZZZNS0_23logical_not_kernel_cudaERNS_18TensorIteratorBaseEENKUlvE0_clEvENKUlvE8_clEvEUlbE_St5arrayIPcLm2EEEEviT0_T1_,@"STO_CUDA_ENTRY STV_DEFAULT"
_ZN2at6native29vectorized_elementwise_kernelILi8EZZZNS0_23logical_not_kernel_cudaERNS_18TensorIteratorBaseEENKUlvE0_clEvENKUlvE8_clEvEUlbE_St5arrayIPcLm2EEEEviT0_T1_:
.text._ZN2at6native29vectorized_elementwise_kernelILi8EZZZNS0_23logical_not_kernel_cudaERNS_18TensorIteratorBaseEENKUlvE0_clEvENKUlvE8_clEvEUlbE_St5arrayIPcLm2EEEEviT0_T1_:
        /* <DEDUP_REMOVED lines=43> */
[----:B------:R-:W-:Y:S02]  /*02b0*/  SEL R6, RZ, 0x1, P6 ;  /* 0x00000001ff067807 */ /* 0x000fe40003000000 */
[----:B------:R-:W-:Y:S01]  /*02c0*/  ISETP.NE.AND P6, PT, R3, RZ, PT ;  /* 0x000000ff0300720c */ /* 0x000fe20003fc5270 */
[----:B------:R-:W-:Y:S01]  /*02d0*/  IMAD.U32 R3, RZ, RZ, UR6 ;  /* 0x00000006ff037e24 */ /* 0x000fe2000f8e00ff */
[----:B------:R-:W-:-:S02]  /*02e0*/  SEL R11, RZ, 0xffffffff, P4 ;  /* 0xffffffffff0b7807 */ /* 0x000fc40002000000 */
[----:B------:R-:W-:Y:S01]  /*02f0*/  SEL R7, RZ, 0xffffffff, P3 ;  /* 0xffffffffff077807 */ /* 0x000fe20001800000 */
[----:B------:R-:W-:Y:S01]  /*0300*/  IMAD.WIDE R2, R0, 0x8, R2 ;  /* 0x0000000800027825 */ /* 0x000fe200078e0202 */
[----:B------:R-:W-:Y:S02]  /*0310*/  SEL R5, RZ, 0xffffffff, P5 ;  /* 0xffffffffff057807 */ /* 0x000fe40002800000 */
[----:B------:R-:W-:Y:S01]  /*0320*/  SEL R9, RZ, 0xffffffff, P6 ;  /* 0xffffffffff097807 */ /* 0x000fe20003000000 */
[----:B------:R-:W-:Y:S01]  /*0330*/  IMAD.SHL.U32 R13, R11, 0x100, RZ ;  /* 0x000001000b0d7824 */ /* 0x000fe200078e00ff */
[----:B------:R-:W-:Y:S01]  /*0340*/  SEL R4, RZ, 0x1, P1 ;  /* 0x00000001ff047807 */ /* 0x000fe20000800000 */
[----:B------:R-:W-:Y:S01]  /*0350*/  IMAD.SHL.U32 R7, R7, 0x100, RZ ;  /* 0x0000010007077824 */ /* 0x000fe200078e00ff */
[----:B------:R-:W-:Y:S01]  /*0360*/  SEL R10, RZ, 0x1, P2 ;  /* 0x00000001ff0a7807 */ /* 0x000fe20001000000 */
[----:B------:R-:W-:Y:S01]  /*0370*/  IMAD.SHL.U32 R11, R5, 0x100, RZ ;  /* 0x00000100050b7824 */ /* 0x000fe200078e00ff */
[----:B------:R-:W-:Y:S01]  /*0380*/  SEL R8, RZ, 0x1, P0 ;  /* 0x00000001ff087807 */ /* 0x000fe20000000000 */
        /* <DEDUP_REMOVED lines=9> */
.L_x_18113:
        /* <DEDUP_REMOVED lines=95> */
.L_x_18115:
[----:B------:R-:W-:Y:S05]  /*0a10*/  BSYNC B0 ;  /* 0x0000000000007941 */ /* 0x000fea0003800000 */
.L_x_18114:
        /* <DEDUP_REMOVED lines=36> */
.L_x_18118:
        /* <DEDUP_REMOVED lines=11> */
.L_x_18119:
        /* <DEDUP_REMOVED lines=11> */
.L_x_18120:
        /* <DEDUP_REMOVED lines=12> */
.L_x_18121:
[----:B------:R-:W-:-:S13]  /*0e80*/  ISETP.GE.AND P0, PT, R7, R0, PT ;  /* 0x000000000700720c */ /* 0x000fda0003f06270 */
[----:B------:R-:W-:Y:S05]  /*0e90*/  @P0 BREAK B1 ;  /* 0x0000000000010942 */ /* 0x000fea0003800000 */
[----:B------:R-:W-:Y:S05]  /*0ea0*/  @P0 BRA `(.L_x_18122) ;  /* 0x0000000000280947 */ /* 0x000fea0003800000 */
[----:B------:R-:W-:Y:S05]  /*0eb0*/  BSYNC B1 ;  /* 0x0000000000017941 */ /* 0x000fea0003800000 */
.L_x_18117:
        /* <DEDUP_REMOVED lines=9> */
.L_x_18122:
[----:B------:R-:W-:Y:S05]  /*0f50*/  BSYNC B0 ;  /* 0x0000000000007941 */ /* 0x000fea0003800000 */
.L_x_18116:
        /* <DEDUP_REMOVED lines=9> */
.L_x_18123:
        /* <DEDUP_REMOVED lines=9> */
.L_x_23644:


//--------------------- .text._ZN2at6native18elementwise_kernelILi128ELi4EZNS0_15gpu_kernel_implIZZZNS0_23logical_not_kernel_cudaERNS_18TensorIteratorBaseEENKUlvE0_clEvENKUlvE7_clEvEUlN3c107complexIfEEE_EEvS4_RKT_EUliE_EEviT1_ --------------------------
	.section	.text._ZN2at6native18elementwise_kernelILi128ELi4EZNS0_15gpu_kernel_implIZZZNS0_23logical_not_kernel_cudaERNS_18TensorIteratorBaseEENKUlvE0_clEvENKUlvE7_clEvEUlN3c107complexIfEEE_EEvS4_RKT_EUliE_EEviT1_,"ax",@progbits
	.align	128
        .global         _ZN2at6native18elementwise_kernelILi128ELi4EZNS0_15gpu_kernel_implIZZZNS0_23logical_not_kernel_cudaERNS_18TensorIteratorBaseEENKUlvE0_clEvENKUlvE7_clEvEUlN3c107complexIfEEE_EEvS4_RKT_EUliE_EEviT1_
        .type           _ZN2at6native18elementwise_kernelILi128ELi4EZNS0_15gpu_kernel_implIZZZNS0_23logical_not_kernel_cudaERNS_18TensorIteratorBaseEENKUlvE0_clEvENKUlvE7_clEvEUlN3c107complexIfEEE_EEvS4_RKT_EUliE_EEviT1_,@function
        .size           _ZN2at6native18elementwise_kernelILi128ELi4EZNS0_15gpu_kernel_implIZZZNS0_23logical_not_kernel_cudaERNS_18TensorIteratorBaseEENKUlvE0_clEvENKUlvE7_clEvEUlN3c107complexIfEEE_EEvS4_RKT_EUliE_EEviT1_,(.L_x_23645 - _ZN2at6native18elementwise_kernelILi128ELi4EZNS0_15gpu_kernel_implIZZZNS0_23logical_not_kernel_cudaERNS_18TensorIteratorBaseEENKUlvE0_clEvENKUlvE7_clEvEUlN3c107complexIfEEE_EEvS4_RKT_EUliE_EEviT1_)
        .other          _ZN2at6native18elementwise_kernelILi128ELi4EZNS0_15gpu_kernel_implIZZZNS0_23logical_not_kernel_cudaERNS_18TensorIteratorBaseEENKUlvE0_clEvENKUlvE7_clEvEUlN3c107complexIfEEE_EEvS4_RKT_EUliE_EEviT1_,@"STO_CUDA_ENTRY STV_DEFAULT"
_ZN2at6native18elementwise_kernelILi128ELi4EZNS0_15gpu_kernel_implIZZZNS0_23logical_not_kernel_cudaERNS_18TensorIteratorBaseEENKUlvE0_clEvENKUlvE7_clEvEUlN3c107complexIfEEE_EEvS4_RKT_EUliE_EEviT1_:
.text._ZN2at6native18elementwise_kernelILi128ELi4EZNS0_15gpu_kernel_implIZZZNS0_23logical_not_kernel_cudaERNS_18TensorIteratorBaseEENKUlvE0_clEvENKUlvE7_clEvEUlN3c107complexIfEEE_EEvS4_RKT_EUliE_EEviT1_:
        /* <DEDUP_REMOVED lines=313> */
.L_x_18126:
        /* <DEDUP_REMOVED lines=19> */
[----:B------:R-:W2:Y:S01]  /*14c0*/  LDG.E.S8 R2, desc[UR36][R4.64] ;  /* 0x0000002404027981 */ /* 0x000ea2000c1e1300 */
[----:B------:R-:W-:Y:S01]  /*14d0*/  IMAD.MOV.U32 R3, RZ, RZ, RZ ;  /* 0x000000ffff037224 */ /* 0x000fe200078e00ff */
[----:B--2---:R-:W0:Y:S01]  /*14e0*/  I2F.S16 R2, R2 ;  /* 0x0000000200027306 */ /* 0x004e220000101400 */
[----:B------:R-:W-:Y:S05]  /*14f0*/  BRA `(.L_x_18133) ;  /* 0x0000000c008c7947 */ /* 0x000fea0003800000 */
.L_x_18131:
[----:B------:R-:W2:Y:S01]  /*1500*/  LDG.E.U8 R2, desc[UR36][R4.64] ;  /* 0x0000002404027981 */ /* 0x000ea2000c1e1100 */
[----:B------:R-:W-:Y:S01]  /*1510*/  IMAD.MOV.U32 R3, RZ, RZ, RZ ;  /* 0x000000ffff037224 */ /* 0x000fe200078e00ff */
[----:B--2---:R-:W-:Y:S01]  /*1520*/  I2FP.F32.U32 R2, R2 ;  /* 0x0000000200027245 */ /* 0x004fe20000201000 */
[----:B------:R-:W-:Y:S06]  /*1530*/  BRA `(.L_x_18133) ;  /* 0x0000000c007c7947 */ /* 0x000fec0003800000 */
.L_x_18130:
[----:B------:R-:W-:-:S13]  /*1540*/  ISETP.NE.AND P0, PT, R2, 0x2, PT ;  /* 0x000000020200780c */ /* 0x000fda0003f05270 */
[----:B------:R-:W-:Y:S05]  /*1550*/  @!P0 BRA `(.L_x_18134) ;  /* 0x0000000000308947 */ /* 0x000fea0003800000 */
[----:B------:R-:W-:-:S13]  /*1560*/  ISETP.NE.AND P0, PT, R2, 0x3, PT ;  /* 0x000000030200780c */ /* 0x000fda0003f05270 */
[----:B------:R-:W-:Y:S05]  /*1570*/  @!P0 BRA `(.L_x_18135) ;  /* 0x0000000000188947 */ /* 0x000fea0003800000 */
[----:B------:R-:W-:-:S13]  /*1580*/  ISETP.NE.AND P0, PT, R2, 0x4, PT ;  /* 0x000000040200780c */ /* 0x000fda0003f05270 */
[----:B------:R-:W-:Y:S05]  /*1590*/  @P0 BRA `(.L_x_18132) ;  /* 0x0000000c00000947 */ /* 0x000fea0003800000 */
[----:B------:R-:W2:Y:S01]  /*15a0*/  LDG.E.64 R4, desc[UR36][R4.64] ;  /* 0x0000002404047981 */ /* 0x000ea2000c1e1b00 */
[----:B------:R-:W-:Y:S01]  /*15b0*/  IMAD.MOV.U32 R3, RZ, RZ, RZ ;  /* 0x000000ffff037224 */ /* 0x000fe200078e00ff */
[----:B--2---:R4:W0:Y:S01]  /*15c0*/  I2F.S64 R2, R4 ;  /* 0x0000000400027312 */ /* 0x0048220000301400 */
[----:B------:R-:W-:Y:S05]  /*15d0*/  BRA `(.L_x_18133) ;  /* 0x0000000c00547947 */ /* 0x000fea0003800000 */
.L_x_18135:
[----:B------:R-:W2:Y:S01]  /*15e0*/  LDG.E R2, desc[UR36][R4.64] ;  /* 0x0000002404027981 */ /* 0x000ea2000c1e1900 */
[----:B------:R-:W-:Y:S01]  /*15f0*/  IMAD.MOV.U32 R3, RZ, RZ, RZ ;  /* 0x000000ffff037224 */ /* 0x000fe200078e00ff */
[----:B--2---:R-:W-:Y:S01]  /*1600*/  I2FP.F32.S32 R2, R2 ;  /* 0x0000000200027245 */ /* 0x004fe20000201400 */
[----:B------:R-:W-:Y:S06]  /*1610*/  BRA `(.L_x_18133) ;  /* 0x0000000c00447947 */ /* 0x000fec0003800000 */
.L_x_18134:
[----:B------:R-:W2:Y:S01]  /*1620*/  LDG.E.U16 R2, desc[UR36][R4.64] ;  /* 0x0000002404027981 */ /* 0x000ea2000c1e1500 */
[----:B------:R-:W-:Y:S01]  /*1630*/  IMAD.MOV.U32 R3, RZ, RZ, RZ ;  /* 0x000000ffff037224 */ /* 0x000fe200078e00ff */
[----:B--2---:R-:W0:Y:S01]  /*1640*/  I2F.S16 R2, R2 ;  /* 0x0000000200027306 */ /* 0x004e220000101400 */
[----:B------:R-:W-:Y:S05]  /*1650*/  BRA `(.L_x_18133) ;  /* 0x0000000c00347947 */ /* 0x000fea0003800000 */
.L_x_18129:
[----:B------:R-:W-:-:S13]  /*1660*/  ISETP.GT.AND P0, PT, R2, 0x6, PT ;  /* 0x000000060200780c */ /* 0x000fda0003f04270 */
[----:B------:R-:W-:Y:S05]  /*1670*/  @P0 BRA `(.L_x_18136) ;  /* 0x00000000002c0947 */ /* 0x000fea0003800000 */
[----:B------:R-:W-:-:S13]  /*1680*/  ISETP.NE.AND P0, PT, R2, 0x5, PT ;  /* 0x000000050200780c */ /* 0x000fda0003f05270 */
[----:B------:R-:W-:Y:S05]  /*1690*/  @!P0 BRA `(.L_x_18137) ;  /* 0x0000000000148947 */ /* 0x000fea0003800000 */
[----:B------:R-:W-:-:S13]  /*16a0*/  ISETP.NE.AND P0, PT, R2, 0x6, PT ;  /* 0x000000060200780c */ /* 0x000fda0003f05270 */
[----:B------:R-:W-:Y:S05]  /*16b0*/  @P0 BRA `(.L_x_18132) ;  /* 0x0000000800b80947 */ /* 0x000fea0003800000 */
[----:B------:R2:W5:Y:S01]  /*16c0*/  LDG.E R2, desc[UR36][R4.64] ;  /* 0x0000002404027981 */ /* 0x000562000c1e1900 */
[----:B------:R-:W-:Y:S01]  /*16d0*/  IMAD.MOV.U32 R3, RZ, RZ, RZ ;  /* 0x000000ffff037224 */ /* 0x000fe200078e00ff */
[----:B------:R-:W-:Y:S06]  /*16e0*/  BRA `(.L_x_18133) ;  /* 0x0000000c00107947 */ /* 0x000fec0003800000 */
.L_x_18137:
[----:B------:R-:W2:Y:S01]  /*16f0*/  LDG.E.U16 R2, desc[UR36][R4.64] ;  /* 0x0000002404027981 */ /* 0x000ea2000c1e1500 */
[----:B------:R-:W-:Y:S02]  /*1700*/  IMAD.MOV.U32 R3, RZ, RZ, RZ ;  /* 0x000000ffff037224 */ /* 0x000fe400078e00ff */
[----:B--2---:R-:W-:Y:S01]  /*1710*/  HADD2.F32 R2, -RZ, R2.H0_H0 ;  /* 0x20000002ff027230 */ /* 0x004fe20000004100 */
[----:B------:R-:W-:Y:S06]  /*1720*/  BRA `(.L_x_18133) ;  /* 0x0000000c00007947 */ /* 0x000fec0003800000 */
.L_x_18136:
        /* <DEDUP_REMOVED lines=8> */
.L_x_18139:
[----:B------:R-:W2:Y:S02]  /*17b0*/  LDG.E R2, desc[UR36][R4.64] ;  /* 0x0000002404027981 */ /* 0x000ea4000c1e1900 */
[--C-:B--2---:R-:W-:Y:S02]  /*17c0*/  HADD2.F32 R3, -RZ, R2.reuse.H1_H1 ;  /* 0x30000002ff037230 */ /* 0x104fe40000004100 */
[----:B------:R-:W-:Y:S01]  /*17d0*/  HADD2.F32 R2, -RZ, R2.H0_H0 ;  /* 0x20000002ff027230 */ /* 0x000fe20000004100 */
[----:B------:R-:W-:Y:S06]  /*17e0*/  BRA `(.L_x_18133) ;  /* 0x0000000800d07947 */ /* 0x000fec0003800000 */
.L_x_18138:
[----:B------:R-:W2:Y:S01]  /*17f0*/  LDG.E.64 R4, desc[UR36][R4.64] ;  /* 0x0000002404047981 */ /* 0x000ea2000c1e1b00 */
[----:B------:R-:W-:Y:S01]  /*1800*/  UMOV UR4, 0xf0000000 ;  /* 0xf000000000047882 */ /* 0x000fe20000000000 */
[----:B------:R-:W-:Y:S01]  /*1810*/  UMOV UR5, 0x380fffff ;  /* 0x380fffff00057882 */ /* 0x000fe20000000000 */
[----:B------:R-:W-:Y:S01]  /*1820*/  IMAD.MOV.U32 R3, RZ, RZ, RZ ;  /* 0x000000ffff037224 */ /* 0x000fe200078e00ff */
[----:B--2---:R-:W0:Y:S01]  /*1830*/  F2F.F32.F64 R2, R4 ;  /* 0x0000000400027310 */ /* 0x004e220000301000 */
[----:B------:R-:W-:-:S14]  /*1840*/  DSETP.GEU.AND P0, PT, |R4|, UR4, PT ;  /* 0x0000000404007e2a */ /* 0x000fdc000bf0e200 */
[----:B0-----:R-:W-:Y:S01]  /*1850*/  @!P0 FMUL R2, R2, 1.175494350822287508e-38 ;  /* 0x0080000002028820 */ /* 0x001fe20000400000 */
[----:B------:R-:W-:Y:S06]  /*1860*/  BRA `(.L_x_18133) ;  /* 0x0000000800b07947 */ /* 0x000fec0003800000 */
.L_x_18128:
        /* <DEDUP_REMOVED lines=11> */
[----:B------:R-:W-:Y:S01]  /*1920*/  FSEL R2, RZ, 1, !P0 ;  /* 0x3f800000ff027808 */ /* 0x000fe20004000000 */
[----:B------:R-:W-:Y:S08]  /*1930*/  BRA `(.L_x_18133) ;  /* 0x00000008007c7947 */ /* 0x000ff00003800000 */
.L_x_18142:
[----:B------:R-:W2:Y:S01]  /*1940*/  LDG.E.128 R4, desc[UR36][R4.64] ;  /* 0x0000002404047981 */ /* 0x000ea2000c1e1d00 */
[----:B------:R-:W-:Y:S01]  /*1950*/  UMOV UR4, 0xf0000000 ;  /* 0xf000000000047882 */ /* 0x000fe20000000000 */
[----:B------:R-:W-:Y:S01]  /*1960*/  UMOV UR5, 0x380fffff ;  /* 0x380fffff00057882 */ /* 0x000fe20000000000 */
[----:B--2---:R-:W0:Y:S01]  /*1970*/  F2F.F32.F64 R3, R6 ;  /* 0x0000000600037310 */ /* 0x004e220000301000 */
[----:B------:R-:W-:Y:S02]  /*1980*/  DSETP.GEU.AND P0, PT, |R6|, UR4, PT ;  /* 0x0000000406007e2a */ /* 0x000fe4000bf0e200 */
[----:B------:R-:W-:-:S05]  /*1990*/  DSETP.GEU.AND P1, PT, |R4|, UR4, PT ;  /* 0x0000000404007e2a */ /* 0x000fca000bf2e200 */
[----:B------:R-:W1:Y:S07]  /*19a0*/  F2F.F32.F64 R2, R4 ;  /* 0x0000000400027310 */ /* 0x000e6e0000301000 */
[----:B0-----:R-:W-:Y:S02]  /*19b0*/  @!P0 FMUL R3, R3, 1.175494350822287508e-38 ;  /* 0x0080000003038820 */ /* 0x001fe40000400000 */
[----:B-1----:R-:W-:Y:S01]  /*19c0*/  @!P1 FMUL R2, R2, 1.175494350822287508e-38 ;  /* 0x0080000002029820 */ /* 0x002fe20000400000 */
[----:B------:R-:W-:Y:S06]  /*19d0*/  BRA `(.L_x_18133) ;  /* 0x0000000800547947 */ /* 0x000fec0003800000 */
.L_x_18141:
        /* <DEDUP_REMOVED lines=23> */
[----:B------:R-:W-:Y:S01]  /*1b50*/  LOP3.LUT R5, R6, R3, RZ, 0x30, !PT ;  /* 0x0000000306057212 */ /* 0x000fe200078e30ff */
[----:B------:R-:W-:-:S03]  /*1b60*/  IMAD.MOV.U32 R3, RZ, RZ, RZ ;  /* 0x000000ffff037224 */ /* 0x000fc600078e00ff */
[----:B------:R-:W-:Y:S01]  /*1b70*/  LOP3.LUT R2, R5, 0x80000000, R2, 0xf8, !PT ;  /* 0x8000000005027812 */ /* 0x000fe200078ef802 */
[----:B------:R-:W-:Y:S06]  /*1b80*/  BRA `(.L_x_18133) ;  /* 0x0000000400e87947 */ /* 0x000fec0003800000 */
.L_x_18144:
[----:B------:R-:W2:Y:S01]  /*1b90*/  LDG.E.U8 R4, desc[UR36][R4.64] ;  /* 0x0000002404047981 */ /* 0x000ea2000c1e1100 */
[----:B------:R-:W-:Y:S02]  /*1ba0*/  IMAD.MOV.U32 R3, RZ, RZ, RZ ;  /* 0x000000ffff037224 */ /* 0x000fe400078e00ff */
        /* <DEDUP_REMOVED lines=12> */
.L_x_18143:
[----:B------:R-:W2:Y:S01]  /*1c70*/  LDG.E.U16 R2, desc[UR36][R4.64] ;  /* 0x0000002404027981 */ /* 0x000ea2000c1e1500 */
[----:B------:R-:W-:Y:S02]  /*1c80*/  IMAD.MOV.U32 R3, RZ, RZ, RZ ;  /* 0x000000ffff037224 */ /* 0x000fe400078e00ff */
[----:B--2---:R-:W-:Y:S01]  /*1c90*/  IMAD.U32 R2, R2, 0x10000, RZ ;  /* 0x0001000002027824 */ /* 0x004fe200078e00ff */
[----:B------:R-:W-:Y:S06]  /*1ca0*/  BRA `(.L_x_18133) ;  /* 0x0000000400a07947 */ /* 0x000fec0003800000 */
.L_x_18140:
        /* <DEDUP_REMOVED lines=8> */
[----:B------:R-:W2:Y:S01]  /*1d30*/  LDG.E.U16 R2, desc[UR36][R4.64] ;  /* 0x0000002404027981 */ /* 0x000ea2000c1e1500 */
[----:B------:R-:W-:Y:S01]  /*1d40*/  IMAD.MOV.U32 R3, RZ, RZ, RZ ;  /* 0x000000ffff037224 */ /* 0x000fe200078e00ff */
[----:B--2---:R-:W-:Y:S01]  /*1d50*/  I2FP.F32.U32 R2, R2 ;  /* 0x0000000200027245 */ /* 0x004fe20000201000 */
[----:B------:R-:W-:Y:S06]  /*1d60*/  BRA `(.L_x_18133) ;  /* 0x0000000400707947 */ /* 0x000fec0003800000 */
.L_x_18147:
[----:B------:R-:W2:Y:S01]  /*1d70*/  LDG.E.U8 R5, desc[UR36][R4.64] ;  /* 0x0000002404057981 */ /* 0x000ea2000c1e1100 */
[----:B------:R-:W-:Y:S02]  /*1d80*/  CS2R R2, SRZ ;  /* 0x0000000000027805 */ /* 0x000fe4000001ff00 */
        /* <DEDUP_REMOVED lines=18> */
.L_x_18149:
[----:B------:R-:W-:Y:S05]  /*1eb0*/  BSYNC B0 ;  /* 0x0000000000007941 */ /* 0x000fea0003800000 */
.L_x_18148:
[----:B------:R-:W-:Y:S01]  /*1ec0*/  IMAD.SHL.U32 R2, R2, 0x100000, RZ ;  /* 0x0010000002027824 */ /* 0x000fe200078e00ff */
[----:B------:R-:W-:-:S04]  /*1ed0*/  LEA R5, R0, 0x3b800000, 0x17 ;  /* 0x3b80000000057811 */ /* 0x000fc800078eb8ff */
[----:B------:R-:W-:Y:S01]  /*1ee0*/  LOP3.LUT R2, R5, R2, R6, 0xfe, !PT ;  /* 0x0000000205027212 */ /* 0x000fe200078efe06 */
[----:B------:R-:W-:Y:S06]  /*1ef0*/  BRA `(.L_x_18133) ;  /* 0x00000004000c7947 */ /* 0x000fec0003800000 */
.L_x_18146:
        /* <DEDUP_REMOVED lines=20> */
.L_x_18151:
[----:B------:R-:W-:Y:S05]  /*2040*/  BSYNC B0 ;  /* 0x0000000000007941 */ /* 0x000fea0003800000 */
.L_x_18150:
[----:B------:R-:W-:Y:S01]  /*2050*/  IMAD.SHL.U32 R2, R2, 0x200000, RZ ;  /* 0x0020000002027824 */ /* 0x000fe200078e00ff */
[----:B------:R-:W-:-:S04]  /*2060*/  LEA R5, R0, 0x37800000, 0x17 ;  /* 0x3780000000057811 */ /* 0x000fc800078eb8ff */
[----:B------:R-:W-:Y:S01]  /*2070*/  LOP3.LUT R2, R5, R2, R6, 0xfe, !PT ;  /* 0x0000000205027212 */ /* 0x000fe200078efe06 */
[----:B------:R-:W-:Y:S06]  /*2080*/  BRA `(.L_x_18133) ;  /* 0x0000000000a87947 */ /* 0x000fec0003800000 */
.L_x_18145:
        /* <DEDUP_REMOVED lines=14> */
.L_x_18155:
[----:B------:R-:W-:Y:S05]  /*2170*/  BSYNC B0 ;  /* 0x0000000000007941 */ /* 0x000fea0003800000 */
.L_x_18154:
[----:B------:R-:W-:Y:S01]  /*2180*/  IMAD.MOV.U32 R3, RZ, RZ, RZ ;  /* 0x000000ffff037224 */ /* 0x000fe200078e00ff */
[----:B------:R-:W-:Y:S06]  /*2190*/  BRA `(.L_x_18133) ;  /* 0x0000000000647947 */ /* 0x000fec0003800000 */
.L_x_18132:
        /* <DEDUP_REMOVED lines=16> */
.L_x_18156:
[----:B------:R-:W-:Y:S01]  /*22a0*/  CS2R R2, SRZ ;  /* 0x0000000000027805 */ /* 0x000fe2000001ff00 */
[----:B------:R-:W-:Y:S06]  /*22b0*/  BRA `(.L_x_18133) ;  /* 0x00000000001c7947 */ /* 0x000fec0003800000 */
.L_x_18153:
[----:B------:R-:W2:Y:S01]  /*22c0*/  LDG.E.64 R4, desc[UR36][R4.64] ;  /* 0x0000002404047981 */ /* 0x000ea2000c1e1b00 */
[----:B------:R-:W-:Y:S01]  /*22d0*/  IMAD.MOV.U32 R3, RZ, RZ, RZ ;  /* 0x000000ffff037224 */ /* 0x000fe200078e00ff */
[----:B--2---:R0:W1:Y:S01]  /*22e0*/  I2F.U64 R2, R4 ;  /* 0x0000000400027312 */ /* 0x0040620000301000 */
[----:B------:R-:W-:Y:S05]  /*22f0*/  BRA `(.L_x_18133) ;  /* 0x00000000000c7947 */ /* 0x000fea0003800000 */
.L_x_18152:
[----:B------:R-:W2:Y:S01]  /*2300*/  LDG.E R2, desc[UR36][R4.64] ;  /* 0x0000002404027981 */ /* 0x000ea2000c1e1900 */
[----:B------:R-:W-:Y:S01]  /*2310*/  IMAD.MOV.U32 R3, RZ, RZ, RZ ;  /* 0x000000ffff037224 */ /* 0x000fe200078e00ff */
[----:B--2---:R-:W-:-:S07]  /*2320*/  I2FP.F32.U32 R2, R2 ;  /* 0x0000000200027245 */ /* 0x004fce0000201000 */
.L_x_18133:
[----:B------:R-:W-:Y:S05]  /*2330*/  BSYNC B6 ;  /* 0x0000000000067941 */ /* 0x000fea0003800000 */
.L_x_18127:
[----:B0-234-:R-:W0:Y:S01]  /*2340*/  LDC.U8 R4, c[0x0][0x421] ;  /* 0x00010840ff047b82 */ /* 0x01de220000000000 */
[----:B-1---5:R-:W-:Y:S02]  /*2350*/  FSETP.NEU.FTZ.AND P0, PT, R2, RZ, PT ;  /* 0x000000ff0200720b */ /* 0x022fe40003f1d000 */
[----:B------:R-:W-:-:S04]  /*2360*/  FSETP.NEU.FTZ.AND P1, PT, R3, RZ, PT ;  /* 0x000000ff0300720b */ /* 0x000fc80003f3d000 */
[----:B------:R-:W-:-:S04]  /*2370*/  PLOP3.LUT P0, PT, P1, P0, PT, 0x2, 0x0 ;  /* 0x000000000000781c */ /* 0x000fc80000f00072 */
        /* <DEDUP_REMOVED lines=14> */
.L_x_18160:
[----:B------:R0:W-:Y:S01]  /*2460*/  STG.E.U8 desc[UR36][R16.64], R2 ;  /* 0x0000000210007986 */ /* 0x0001e2000c101124 */
[----:B------:R-:W-:Y:S05]  /*2470*/  BRA `(.L_x_18162) ;  /* 0x0000000c00487947 */ /* 0x000fea0003800000 */
.L_x_18159:
        /* <DEDUP_REMOVED lines=9> */
.L_x_18164:
[----:B------:R0:W-:Y:S01]  /*2510*/  STG.E desc[UR36][R16.64], R2 ;  /* 0x0000000210007986 */ /* 0x0001e2000c101924 */
[----:B------:R-:W-:Y:S05]  /*2520*/  BRA `(.L_x_18162) ;  /* 0x0000000c001c7947 */ /* 0x000fea0003800000 */
.L_x_18163:
[----:B------:R0:W-:Y:S01]  /*2530*/  STG.E.U16 desc[UR36][R16.64], R2 ;  /* 0x0000000210007986 */ /* 0x0001e2000c101524 */
[----:B------:R-:W-:Y:S05]  /*2540*/  BRA `(.L_x_18162) ;  /* 0x0000000c00147947 */ /* 0x000fea0003800000 */
.L_x_18158:
        /* <DEDUP_REMOVED lines=9> */
.L_x_18166:
[----:B------:R-:W-:-:S04]  /*25e0*/  I2FP.F32.U32 R0, R2 ;  /* 0x0000000200007245 */ /* 0x000fc80000201000 */
[----:B------:R-:W-:-:S05]  /*25f0*/  F2FP.F16.F32.PACK_AB R0, RZ, R0 ;  /* 0x00000000ff00723e */ /* 0x000fca00000000ff */
[----:B------:R0:W-:Y:S01]  /*2600*/  STG.E.U16 desc[UR36][R16.64], R0 ;  /* 0x0000000010007986 */ /* 0x0001e2000c101524 */
[----:B------:R-:W-:Y:S05]  /*2610*/  BRA `(.L_x_18162) ;  /* 0x0000000800e07947 */ /* 0x000fea0003800000 */
.L_x_18165:
        /* <DEDUP_REMOVED lines=10> */
.L_x_18168:
[----:B------:R-:W-:-:S04]  /*26c0*/  I2FP.F32.U32 R2, R2 ;  /* 0x0000000200027245 */ /* 0x000fc80000201000 */
[----:B------:R-:W-:-:S04]  /*26d0*/  F2FP.F16.F32.PACK_AB R3, RZ, R2 ;  /* 0x00000002ff03723e */ /* 0x000fc800000000ff */
[----:B------:R-:W-:-:S05]  /*26e0*/  PRMT R3, R3, 0x5410, RZ ;  /* 0x0000541003037816 */ /* 0x000fca00000000ff */
[----:B------:R0:W-:Y:S01]  /*26f0*/  STG.E desc[UR36][R16.64], R3 ;  /* 0x0000000310007986 */ /* 0x0001e2000c101924 */
[----:B------:R-:W-:Y:S05]  /*2700*/  BRA `(.L_x_18162) ;  /* 0x0000000800a47947 */ /* 0x000fea0003800000 */
.L_x_18167:
[----:B------:R-:W0:Y:S02]  /*2710*/  I2F.F64.U32 R2, R2 ;  /* 0x0000000200027312 */ /* 0x000e240000201800 */
[----:B0-----:R0:W-:Y:S01]  /*2720*/  STG.E.64 desc[UR36][R16.64], R2 ;  /* 0x0000000210007986 */ /* 0x0011e2000c101b24 */
[----:B------:R-:W-:Y:S05]  /*2730*/  BRA `(.L_x_18162) ;  /* 0x0000000800987947 */ /* 0x000fea0003800000 */
.L_x_18157:
        /* <DEDUP_REMOVED lines=10> */
.L_x_18171:
[----:B------:R-:W0:Y:S01]  /*27e0*/  I2F.F64.U32 R4, R2 ;  /* 0x0000000200047312 */ /* 0x000e220000201800 */
[----:B------:R-:W-:-:S05]  /*27f0*/  CS2R R6, SRZ ;  /* 0x0000000000067805 */ /* 0x000fca000001ff00 */
[----:B0-----:R0:W-:Y:S01]  /*2800*/  STG.E.128 desc[UR36][R16.64], R4 ;  /* 0x0000000410007986 */ /* 0x0011e2000c101d24 */
[----:B------:R-:W-:Y:S05]  /*2810*/  BRA `(.L_x_18162) ;  /* 0x0000000800607947 */ /* 0x000fea0003800000 */
.L_x_18170:
        /* <DEDUP_REMOVED lines=21> */
.L_x_18175:
[----:B------:R-:W-:Y:S05]  /*2970*/  BSYNC B0 ;  /* 0x0000000000007941 */ /* 0x000fea0003800000 */
.L_x_18174:
[----:B------:R-:W-:-:S05]  /*2980*/  LOP3.LUT R3, R0, R3, RZ, 0xfc, !PT ;  /* 0x0000000300037212 */ /* 0x000fca00078efcff */
[----:B------:R0:W-:Y:S01]  /*2990*/  STG.E.U8 desc[UR36][R16.64], R3 ;  /* 0x0000000310007986 */ /* 0x0001e2000c101124 */
[----:B------:R-:W-:Y:S05]  /*29a0*/  BRA `(.L_x_18162) ;  /* 0x0000000400fc7947 */ /* 0x000fea0003800000 */
.L_x_18173:
        /* <DEDUP_REMOVED lines=13> */
.L_x_18177:
[----:B------:R-:W-:Y:S01]  /*2a80*/  IMAD.MOV.U32 R0, RZ, RZ, 0x7f ;  /* 0x0000007fff007424 */ /* 0x000fe200078e00ff */
[----:B------:R-:W-:-:S04]  /*2a90*/  ISETP.GT.U32.AND P0, PT, R2, 0x7f800000, PT ;  /* 0x7f8000000200780c */ /* 0x000fc80003f04070 */
[----:B------:R-:W-:-:S09]  /*2aa0*/  SEL R0, R0, 0x7c, P0 ;  /* 0x0000007c00007807 */ /* 0x000fd20000000000 */
.L_x_18178:
[----:B------:R-:W-:Y:S05]  /*2ab0*/  BSYNC B0 ;  /* 0x0000000000007941 */ /* 0x000fea0003800000 */
.L_x_18176:
[----:B------:R-:W-:-:S04]  /*2ac0*/  LOP3.LUT R2, R3, 0x80000000, RZ, 0xc0, !PT ;  /* 0x8000000003027812 */ /* 0x000fc800078ec0ff */
[----:B------:R-:W-:-:S04]  /*2ad0*/  SHF.R.U32.HI R3, RZ, 0x18, R2 ;  /* 0x00000018ff037819 */ /* 0x000fc80000011602 */
[----:B------:R-:W-:-:S05]  /*2ae0*/  LOP3.LUT R3, R0, R3, RZ, 0xfc, !PT ;  /* 0x0000000300037212 */ /* 0x000fca00078efcff */
[----:B------:R0:W-:Y:S01]  /*2af0*/  STG.E.U8 desc[UR36][R16.64], R3 ;  /* 0x0000000310007986 */ /* 0x0001e2000c101124 */
[----:B------:R-:W-:Y:S05]  /*2b00*/  BRA `(.L_x_18162) ;  /* 0x0000000400a47947 */ /* 0x000fea0003800000 */
.L_x_18172:
[----:B------:R-:W-:-:S04]  /*2b10*/  I2FP.F32.U32 R0, R2 ;  /* 0x0000000200007245 */ /* 0x000fc80000201000 */
[----:B------:R-:W-:-:S05]  /*2b20*/  F2FP.BF16.F32.PACK_AB R0, RZ, R0 ;  /* 0x00000000ff00723e */ /* 0x000fca00000010ff */
[----:B------:R0:W-:Y:S01]  /*2b30*/  STG.E.U16 desc[UR36][R16.64], R0 ;  /* 0x0000000010007986 */ /* 0x0001e2000c101524 */
[----:B------:R-:W-:Y:S05]  /*2b40*/  BRA `(.L_x_18162) ;  /* 0x0000000400947947 */ /* 0x000fea0003800000 */
.L_x_18169:
        /* <DEDUP_REMOVED lines=10> */
.L_x_18181:
        /* <DEDUP_REMOVED lines=17> */
.L_x_18184:
[----:B------:R-:W-:-:S04]  /*2d00*/  LOP3.LUT R2, R3, 0x80000000, RZ, 0xc0, !PT ;  /* 0x8000000003027812 */ /* 0x000fc800078ec0ff */
[----:B------:R-:W-:-:S04]  /*2d10*/  SHF.R.U32.HI R3, RZ, 0x18, R2 ;  /* 0x00000018ff037819 */ /* 0x000fc80000011602 */
[----:B------:R-:W-:-:S04]  /*2d20*/  LOP3.LUT R0, R0, R3, RZ, 0xfc, !PT ;  /* 0x0000000300007212 */ /* 0x000fc800078efcff */
[----:B------:R-:W-:-:S07]  /*2d30*/  PRMT R8, R0, 0x7610, R8 ;  /* 0x0000761000087816 */ /* 0x000fce0000000008 */
.L_x_18183:
[----:B------:R-:W-:Y:S05]  /*2d40*/  BSYNC B0 ;  /* 0x0000000000007941 */ /* 0x000fea0003800000 */
.L_x_18182:
[----:B------:R3:W-:Y:S01]  /*2d50*/  STG.E.U8 desc[UR36][R16.64], R8 ;  /* 0x0000000810007986 */ /* 0x0007e2000c101124 */
[----:B------:R-:W-:Y:S05]  /*2d60*/  BRA `(.L_x_18162) ;  /* 0x00000004000c7947 */ /* 0x000fea0003800000 */
.L_x_18180:
        /* <DEDUP_REMOVED lines=17> */
.L_x_18187:
[----:B------:R-:W-:-:S04]  /*2e80*/  LOP3.LUT R2, R3, 0x80000000, RZ, 0xc0, !PT ;  /* 0x8000000003027812 */ /* 0x000fc800078ec0ff */
[----:B------:R-:W-:-:S04]  /*2e90*/  SHF.R.U32.HI R3, RZ, 0x18, R2 ;  /* 0x00000018ff037819 */ /* 0x000fc80000011602 */
[----:B------:R-:W-:-:S04]  /*2ea0*/  LOP3.LUT R0, R0, R3, RZ, 0xfc, !PT ;  /* 0x0000000300007212 */ /* 0x000fc800078efcff */
[----:B------:R-:W-:-:S07]  /*2eb0*/  PRMT R8, R0, 0x7610, R8 ;  /* 0x0000761000087816 */ /* 0x000fce0000000008 */
.L_x_18186:
[----:B------:R-:W-:Y:S05]  /*2ec0*/  BSYNC B0 ;  /* 0x0000000000007941 */ /* 0x000fea0003800000 */
.L_x_18185:
[----:B------:R0:W-:Y:S01]  /*2ed0*/  STG.E.U8 desc[UR36][R16.64], R8 ;  /* 0x0000000810007986 */ /* 0x0001e2000c101124 */
[----:B------:R-:W-:Y:S05]  /*2ee0*/  BRA `(.L_x_18162) ;  /* 0x0000000000ac7947 */ /* 0x000fea0003800000 */
.L_x_18179:
        /* <DEDUP_REMOVED lines=22> */
.L_x_18161:
        /* <DEDUP_REMOVED lines=16> */
.L_x_18190:
[----:B------:R-:W-:Y:S05]  /*3150*/  BRA `(.L_x_18162) ;  /* 0x0000000000107947 */ /* 0x000fea0003800000 */
.L_x_18189:
[----:B------:R-:W-:-:S05]  /*3160*/  IMAD.MOV.U32 R3, RZ, RZ, RZ ;  /* 0x000000ffff037224 */ /* 0x000fca00078e00ff */
[----:B------:R1:W-:Y:S01]  /*3170*/  STG.E.64 desc[UR36][R16.64], R2 ;  /* 0x0000000210007986 */ /* 0x0003e2000c101b24 */
[----:B------:R-:W-:Y:S05]  /*3180*/  BRA `(.L_x_18162) ;  /* 0x0000000000047947 */ /* 0x000fea0003800000 */
.L_x_18188:
[----:B------:R0:W-:Y:S02]  /*3190*/  STG.E desc[UR36][R16.64], R2 ;  /* 0x0000000210007986 */ /* 0x0001e4000c101924 */
.L_x_18162:
[----:B------:R-:W-:-:S04]  /*31a0*/  IMAD R18, R23, 0x200, R18 ;  /* 0x0000020017127824 */ /* 0x000fc800078e0212 */
[----:B------:R-:W-:-:S07]  /*31b0*/  VIADD R19, R18, 0x80 ;  /* 0x0000008012137836 */ /* 0x000fce0000000000 */
.L_x_18125:
[----:B------:R-:W-:Y:S05]  /*31c0*/  BSYNC B7 ;  /* 0x0000000000077941 */ /* 0x000fea0003800000 */
.L_x_18124:
        /* <DEDUP_REMOVED lines=307> */
.L_x_18193:
        /* <DEDUP_REMOVED lines=21> */
[----:B--2---:R-:W3:Y:S01]  /*4650*/  I2F.S16 R2, R2 ;  /* 0x0000000200027306 */ /* 0x004ee20000101400 */
[----:B------:R-:W-:Y:S05]  /*4660*/  BRA `(.L_x_18200) ;  /* 0x0000000c008c7947 */ /* 0x000fea0003800000 */
.L_x_18198:
[----:B------:R-:W2:Y:S01]  /*4670*/  LDG.E.U8 R2, desc[UR36][R4.64] ;  /* 0x0000002404027981 */ /* 0x000ea2000c1e1100 */
[----:B------:R-:W-:Y:S01]  /*4680*/  IMAD.MOV.U32 R3, RZ, RZ, RZ ;  /* 0x000000ffff037224 */ /* 0x000fe200078e00ff */
[----:B--2---:R-:W-:Y:S01]  /*4690*/  I2FP.F32.U32 R2, R2 ;  /* 0x0000000200027245 */ /* 0x004fe20000201000 */
[----:B------:R-:W-:Y:S06]  /*46a0*/  BRA `(.L_x_18200) ;  /* 0x0000000c007c7947 */ /* 0x000fec0003800000 */
.L_x_18197:
        /* <DEDUP_REMOVED lines=8> */
[----:B--2---:R0:W1:Y:S01]  /*4730*/  I2F.S64 R2, R4 ;  /* 0x0000000400027312 */ /* 0x0040620000301400 */
[----:B------:R-:W-:Y:S05]  /*4740*/  BRA `(.L_x_18200) ;  /* 0x0000000c00547947 */ /* 0x000fea0003800000 */
.L_x_18202:
[----:B------:R-:W2:Y:S01]  /*4750*/  LDG.E R2, desc[UR36][R4.64] ;  /* 0x0000002404027981 */ /* 0x000ea2000c1e1900 */
[----:B------:R-:W-:Y:S01]  /*4760*/  IMAD.MOV.U32 R3, RZ, RZ, RZ ;  /* 0x000000ffff037224 */ /* 0x000fe200078e00ff */
[----:B--2---:R-:W-:Y:S01]  /*4770*/  I2FP.F32.S32 R2, R2 ;  /* 0x0000000200027245 */ /* 0x004fe20000201400 */
[----:B------:R-:W-:Y:S06]  /*4780*/  BRA `(.L_x_18200) ;  /* 0x0000000c00447947 */ /* 0x000fec0003800000 */
.L_x_18201:
[----:B------:R-:W2:Y:S01]  /*4790*/  LDG.E.U16 R2, desc[UR36][R4.64] ;  /* 0x0000002404027981 */ /* 0x000ea2000c1e1500 */
[----:B------:R-:W-:Y:S01]  /*47a0*/  IMAD.MOV.U32 R3, RZ, RZ, RZ ;  /* 0x000000ffff037224 */ /* 0x000fe200078e00ff */
[----:B--2---:R-:W2:Y:S01]  /*47b0*/  I2F.S16 R2, R2 ;  /* 0x0000000200027306 */ /* 0x004ea20000101400 */
[----:B------:R-:W-:Y:S05]  /*47c0*/  BRA `(.L_x_18200) ;  /* 0x0000000c00347947 */ /* 0x000fea0003800000 */
.L_x_18196:
        /* <DEDUP_REMOVED lines=9> */
.L_x_18204:
[----:B------:R-:W2:Y:S01]  /*4860*/  LDG.E.U16 R2, desc[UR36][R4.64] ;  /* 0x0000002404027981 */ /* 0x000ea2000c1e1500 */
[----:B------:R-:W-:Y:S02]  /*4870*/  IMAD.MOV.U32 R3, RZ, RZ, RZ ;  /* 0x000000ffff037224 */ /* 0x000fe400078e00ff */
[----:B--2---:R-:W-:Y:S01]  /*4880*/  HADD2.F32 R2, -RZ, R2.H0_H0 ;  /* 0x20000002ff027230 */ /* 0x004fe20000004100 */
[----:B------:R-:W-:Y:S06]  /*4890*/  BRA `(.L_x_18200) ;  /* 0x0000000c00007947 */ /* 0x000fec0003800000 */
.L_x_18203:
        /* <DEDUP_REMOVED lines=8> */
.L_x_18206:
[----:B------:R-:W2:Y:S02]  /*4920*/  LDG.E R2, desc[UR36][R4.64] ;  /* 0x0000002404027981 */ /* 0x000ea4000c1e1900 */
[--C-:B--2---:R-:W-:Y:S02]  /*4930*/  HADD2.F32 R3, -RZ, R2.reuse.H1_H1 ;  /* 0x30000002ff037230 */ /* 0x104fe40000004100 */
[----:B------:R-:W-:Y:S01]  /*4940*/  HADD2.F32 R2, -RZ, R2.H0_H0 ;  /* 0x20000002ff027230 */ /* 0x000fe20000004100 */
[----:B------:R-:W-:Y:S06]  /*4950*/  BRA `(.L_x_18200) ;  /* 0x0000000800d07947 */ /* 0x000fec0003800000 */
.L_x_18205:
        /* <DEDUP_REMOVED lines=8> */
.L_x_18195:
        /* <DEDUP_REMOVED lines=13> */
.L_x_18209:
        /* <DEDUP_REMOVED lines=10> */
.L_x_18208:
        /* <DEDUP_REMOVED lines=27> */
.L_x_18211:
        /* <DEDUP_REMOVED lines=14> */
.L_x_18210:
[----:B------:R-:W2:Y:S01]  /*4de0*/  LDG.E.U16 R2, desc[UR36][R4.64] ;  /* 0x0000002404027981 */ /* 0x000ea2000c1e1500 */
[----:B------:R-:W-:Y:S02]  /*4df0*/  IMAD.MOV.U32 R3, RZ, RZ, RZ ;  /* 0x000000ffff037224 */ /* 0x000fe400078e00ff */
[----:B--2---:R-:W-:Y:S01]  /*4e00*/  IMAD.U32 R2, R2, 0x10000, RZ ;  /* 0x0001000002027824 */ /* 0x004fe200078e00ff */
[----:B------:R-:W-:Y:S06]  /*4e10*/  BRA `(.L_x_18200) ;  /* 0x0000000400a07947 */ /* 0x000fec0003800000 */
.L_x_18207:
        /* <DEDUP_REMOVED lines=12> */
.L_x_18214:
        /* <DEDUP_REMOVED lines=20> */
.L_x_18216:
[----:B------:R-:W-:Y:S05]  /*5020*/  BSYNC B0 ;  /* 0x0000000000007941 */ /* 0x000fea0003800000 */
.L_x_18215:
[----:B------:R-:W-:Y:S01]  /*5030*/  IMAD.SHL.U32 R2, R2, 0x100000, RZ ;  /* 0x0010000002027824 */ /* 0x000fe200078e00ff */
[----:B------:R-:W-:-:S04]  /*5040*/  LEA R5, R0, 0x3b800000, 0x17 ;  /* 0x3b80000000057811 */ /* 0x000fc800078eb8ff */
[----:B------:R-:W-:Y:S01]  /*5050*/  LOP3.LUT R2, R5, R2, R6, 0xfe, !PT ;  /* 0x0000000205027212 */ /* 0x000fe200078efe06 */
[----:B------:R-:W-:Y:S06]  /*5060*/  BRA `(.L_x_18200) ;  /* 0x00000004000c7947 */ /* 0x000fec0003800000 */
.L_x_18213:
        /* <DEDUP_REMOVED lines=20> */
.L_x_18218:
[----:B------:R-:W-:Y:S05]  /*51b0*/  BSYNC B0 ;  /* 0x0000000000007941 */ /* 0x000fea0003800000 */
.L_x_18217:
[----:B------:R-:W-:Y:S01]  /*51c0*/  IMAD.SHL.U32 R2, R2, 0x200000, RZ ;  /* 0x0020000002027824 */ /* 0x000fe200078e00ff */
[----:B------:R-:W-:-:S04]  /*51d0*/  LEA R5, R0, 0x37800000, 0x17 ;  /* 0x3780000000057811 */ /* 0x000fc800078eb8ff */
[----:B------:R-:W-:Y:S01]  /*51e0*/  LOP3.LUT R2, R5, R2, R6, 0xfe, !PT ;  /* 0x0000000205027212 */ /* 0x000fe200078efe06 */
[----:B------:R-:W-:Y:S06]  /*51f0*/  BRA `(.L_x_18200) ;  /* 0x0000000000a87947 */ /* 0x000fec0003800000 */
.L_x_18212:
        /* <DEDUP_REMOVED lines=14> */
.L_x_18222:
[----:B------:R-:W-:Y:S05]  /*52e0*/  BSYNC B0 ;  /* 0x0000000000007941 */ /* 0x000fea0003800000 */
.L_x_18221:
[----:B------:R-:W-:Y:S01]  /*52f0*/  IMAD.MOV.U32 R3, RZ, RZ, RZ ;  /* 0x000000ffff037224 */ /* 0x000fe200078e00ff */
[----:B------:R-:W-:Y:S06]  /*5300*/  BRA `(.L_x_18200) ;  /* 0x0000000000647947 */ /* 0x000fec0003800000 */
.L_x_18199:
        /* <DEDUP_REMOVED lines=16> */
.L_x_18223:
[----:B------:R-:W-:Y:S01]  /*5410*/  CS2R R2, SRZ ;  /* 0x0000000000027805 */ /* 0x000fe2000001ff00 */
[----:B------:R-:W-:Y:S06]  /*5420*/  BRA `(.L_x_18200) ;  /* 0x00000000001c7947 */ /* 0x000fec0003800000 */
.L_x_18220:
[----:B------:R-:W2:Y:S01]  /*5430*/  LDG.E.64 R4, desc[UR36][R4.64] ;  /* 0x0000002404047981 */ /* 0x000ea2000c1e1b00 */
[----:B------:R-:W-:Y:S01]  /*5440*/  IMAD.MOV.U32 R3, RZ, RZ, RZ ;  /* 0x000000ffff037224 */ /* 0x000fe200078e00ff */
[----:B--2---:R0:W1:Y:S01]  /*5450*/  I2F.U64 R2, R4 ;  /* 0x0000000400027312 */ /* 0x0040620000301000 */
[----:B------:R-:W-:Y:S05]  /*5460*/  BRA `(.L_x_18200) ;  /* 0x00000000000c7947 */ /* 0x000fea0003800000 */
.L_x_18219:
[----:B------:R-:W2:Y:S01]  /*5470*/  LDG.E R2, desc[UR36][R4.64] ;  /* 0x0000002404027981 */ /* 0x000ea2000c1e1900 */
[----:B------:R-:W-:Y:S01]  /*5480*/  IMAD.MOV.U32 R3, RZ, RZ, RZ ;  /* 0x000000ffff037224 */ /* 0x000fe200078e00ff */
[----:B--2---:R-:W-:-:S07]  /*5490*/  I2FP.F32.U32 R2, R2 ;  /* 0x0000000200027245 */ /* 0x004fce0000201000 */
.L_x_18200:
[----:B------:R-:W-:Y:S05]  /*54a0*/  BSYNC B6 ;  /* 0x0000000000067941 */ /* 0x000fea0003800000 */
.L_x_18194:
[----:B0---4-:R-:W0:Y:S01]  /*54b0*/  LDC.U8 R4, c[0x0][0x421] ;  /* 0x00010840ff047b82 */ /* 0x011e220000000000 */
[----:B-123-5:R-:W-:Y:S02]  /*54c0*/  FSETP.NEU.FTZ.AND P0, PT, R2, RZ, PT ;  /* 0x000000ff0200720b */ /* 0x02efe40003f1d000 */
        /* <DEDUP_REMOVED lines=16> */
.L_x_18227:
[----:B------:R0:W-:Y:S01]  /*55d0*/  STG.E.U8 desc[UR36][R16.64], R2 ;  /* 0x0000000210007986 */ /* 0x0001e2000c101124 */
[----:B------:R-:W-:Y:S05]  /*55e0*/  BRA `(.L_x_18229) ;  /* 0x0000000c00487947 */ /* 0x000fea0003800000 */
.L_x_18226:
        /* <DEDUP_REMOVED lines=9> */
.L_x_18231:
[----:B------:R0:W-:Y:S01]  /*5680*/  STG.E desc[UR36][R16.64], R2 ;  /* 0x0000000210007986 */ /* 0x0001e2000c101924 */
[----:B------:R-:W-:Y:S05]  /*5690*/  BRA `(.L_x_18229) ;  /* 0x0000000c001c7947 */ /* 0x000fea0003800000 */
.L_x_18230:
[----:B------:R0:W-:Y:S01]  /*56a0*/  STG.E.U16 desc[UR36][R16.64], R2 ;  /* 0x0000000210007986 */ /* 0x0001e2000c101524 */
[----:B------:R-:W-:Y:S05]  /*56b0*/  BRA `(.L_x_18229) ;  /* 0x0000000c00147947 */ /* 0x000fea0003800000 */
.L_x_18225:
        /* <DEDUP_REMOVED lines=9> */
.L_x_18233:
[----:B------:R-:W-:-:S04]  /*5750*/  I2FP.F32.U32 R0, R2 ;  /* 0x0000000200007245 */ /* 0x000fc80000201000 */
[----:B------:R-:W-:-:S05]  /*5760*/  F2FP.F16.F32.PACK_AB R0, RZ, R0 ;  /* 0x00000000ff00723e */ /* 0x000fca00000000ff */
[----:B------:R0:W-:Y:S01]  /*5770*/  STG.E.U16 desc[UR36][R16.64], R0 ;  /* 0x0000000010007986 */ /* 0x0001e2000c101524 */
[----:B------:R-:W-:Y:S05]  /*5780*/  BRA `(.L_x_18229) ;  /* 0x0000000800e07947 */ /* 0x000fea0003800000 */
.L_x_18232:
        /* <DEDUP_REMOVED lines=10> */
.L_x_18235:
[----:B------:R-:W-:-:S04]  /*5830*/  I2FP.F32.U32 R2, R2 ;  /* 0x0000000200027245 */ /* 0x000fc80000201000 */
[----:B------:R-:W-:-:S04]  /*5840*/  F2FP.F16.F32.PACK_AB R3, RZ, R2 ;  /* 0x00000002ff03723e */ /* 0x000fc800000000ff */
[----:B------:R-:W-:-:S05]  /*5850*/  PRMT R3, R3, 0x5410, RZ ;  /* 0x0000541003037816 */ /* 0x000fca00000000ff */
[----:B------:R0:W-:Y:S01]  /*5860*/  STG.E desc[UR36][R16.64], R3 ;  /* 0x0000000310007986 */ /* 0x0001e2000c101924 */
[----:B------:R-:W-:Y:S05]  /*5870*/  BRA `(.L_x_18229) ;  /* 0x0000000800a47947 */ /* 0x000fea0003800000 */
.L_x_18234:
[----:B------:R-:W0:Y:S02]  /*5880*/  I2F.F64.U32 R2, R2 ;  /* 0x0000000200027312 */ /* 0x000e240000201800 */
[----:B0-----:R0:W-:Y:S01]  /*5890*/  STG.E.64 desc[UR36][R16.64], R2 ;  /* 0x0000000210007986 */ /* 0x0011e2000c101b24 */
[----:B------:R-:W-:Y:S05]  /*58a0*/  BRA `(.L_x_18229) ;  /* 0x0000000800987947 */ /* 0x000fea0003800000 */
.L_x_18224:
        /* <DEDUP_REMOVED lines=10> */
.L_x_18238:
[----:B------:R-:W0:Y:S01]  /*5950*/  I2F.F64.U32 R4, R2 ;  /* 0x0000000200047312 */ /* 0x000e220000201800 */
[----:B------:R-:W-:-:S05]  /*5960*/  CS2R R6, SRZ ;  /* 0x0000000000067805 */ /* 0x000fca000001ff00 */
[----:B0-----:R0:W-:Y:S01]  /*5970*/  STG.E.128 desc[UR36][R16.64], R4 ;  /* 0x0000000410007986 */ /* 0x0011e2000c101d24 */
[----:B------:R-:W-:Y:S05]  /*5980*/  BRA `(.L_x_18229) ;  /* 0x0000000800607947 */ /* 0x000fea0003800000 */
.L_x_18237:
        /* <DEDUP_REMOVED lines=21> */
.L_x_18242:
[----:B------:R-:W-:Y:S05]  /*5ae0*/  BSYNC B0 ;  /* 0x0000000000007941 */ /* 0x000fea0003800000 */
.L_x_18241:
[----:B------:R-:W-:-:S05]  /*5af0*/  LOP3.LUT R3, R0, R3, RZ, 0xfc, !PT ;  /* 0x0000000300037212 */ /* 0x000fca00078efcff */
[----:B------:R0:W-:Y:S01]  /*5b00*/  STG.E.U8 desc[UR36][R16.64], R3 ;  /* 0x0000000310007986 */ /* 0x0001e2000c101124 */
[----:B------:R-:W-:Y:S05]  /*5b10*/  BRA `(.L_x_18229) ;  /* 0x0000000400fc7947 */ /* 0x000fea0003800000 */
.L_x_18240:
        /* <DEDUP_REMOVED lines=13> */
.L_x_18244:
[----:B------:R-:W-:Y:S01]  /*5bf0*/  IMAD.MOV.U32 R0, RZ, RZ, 0x7f ;  /* 0x0000007fff007424 */ /* 0x000fe200078e00ff */
[----:B------:R-:W-:-:S04]  /*5c00*/  ISETP.GT.U32.AND P0, PT, R2, 0x7f800000, PT ;  /* 0x7f8000000200780c */ /* 0x000fc80003f04070 */
[----:B------:R-:W-:-:S09]  /*5c10*/  SEL R0, R0, 0x7c, P0 ;  /* 0x0000007c00007807 */ /* 0x000fd20000000000 */
.L_x_18245:
[----:B------:R-:W-:Y:S05]  /*5c20*/  BSYNC B0 ;  /* 0x0000000000007941 */ /* 0x000fea0003800000 */
.L_x_18243:
[----:B------:R-:W-:-:S04]  /*5c30*/  LOP3.LUT R2, R3, 0x80000000, RZ, 0xc0, !PT ;  /* 0x8000000003027812 */ /* 0x000fc800078ec0ff */
[----:B------:R-:W-:-:S04]  /*5c40*/  SHF.R.U32.HI R3, RZ, 0x18, R2 ;  /* 0x00000018ff037819 */ /* 0x000fc80000011602 */
[----:B------:R-:W-:-:S05]  /*5c50*/  LOP3.LUT R3, R0, R3, RZ, 0xfc, !PT ;  /* 0x0000000300037212 */ /* 0x000fca00078efcff */
[----:B------:R0:W-:Y:S01]  /*5c60*/  STG.E.U8 desc[UR36][R16.64], R3 ;  /* 0x0000000310007986 */ /* 0x0001e2000c101124 */
[----:B------:R-:W-:Y:S05]  /*5c70*/  BRA `(.L_x_18229) ;  /* 0x0000000400a47947 */ /* 0x000fea0003800000 */
.L_x_18239:
[----:B------:R-:W-:-:S04]  /*5c80*/  I2FP.F32.U32 R0, R2 ;  /* 0x0000000200007245 */ /* 0x000fc80000201000 */
[----:B------:R-:W-:-:S05]  /*5c90*/  F2FP.BF16.F32.PACK_AB R0, RZ, R0 ;  /* 0x00000000ff00723e */ /* 0x000fca00000010ff */
[----:B------:R0:W-:Y:S01]  /*5ca0*/  STG.E.U16 desc[UR36][R16.64], R0 ;  /* 0x0000000010007986 */ /* 0x0001e2000c101524 */
[----:B------:R-:W-:Y:S05]  /*5cb0*/  BRA `(.L_x_18229) ;  /* 0x0000000400947947 */ /* 0x000fea0003800000 */
.L_x_18236:
        /* <DEDUP_REMOVED lines=10> */
.L_x_18248:
        /* <DEDUP_REMOVED lines=17> */
.L_x_18251:
[----:B------:R-:W-:-:S04]  /*5e70*/  LOP3.LUT R2, R3, 0x80000000, RZ, 0xc0, !PT ;  /* 0x8000000003027812 */ /* 0x000fc800078ec0ff */
[----:B------:R-:W-:-:S04]  /*5e80*/  SHF.R.U32.HI R3, RZ, 0x18, R2 ;  /* 0x00000018ff037819 */ /* 0x000fc80000011602 */
[----:B------:R-:W-:-:S04]  /*5e90*/  LOP3.LUT R0, R0, R3, RZ, 0xfc, !PT ;  /* 0x0000000300007212 */ /* 0x000fc800078efcff */
[----:B------:R-:W-:-:S07]  /*5ea0*/  PRMT R8, R0, 0x7610, R8 ;  /* 0x0000761000087816 */ /* 0x000fce0000000008 */
.L_x_18250:
[----:B------:R-:W-:Y:S05]  /*5eb0*/  BSYNC B0 ;  /* 0x0000000000007941 */ /* 0x000fea0003800000 */
.L_x_18249:
[----:B------:R3:W-:Y:S01]  /*5ec0*/  STG.E.U8 desc[UR36][R16.64], R8 ;  /* 0x0000000810007986 */ /* 0x0007e2000c101124 */
[----:B------:R-:W-:Y:S05]  /*5ed0*/  BRA `(.L_x_18229) ;  /* 0x00000004000c7947 */ /* 0x000fea0003800000 */
.L_x_18247:
        /* <DEDUP_REMOVED lines=17> */
.L_x_18254:
[----:B------:R-:W-:-:S04]  /*5ff0*/  LOP3.LUT R2, R3, 0x80000000, RZ, 0xc0, !PT ;  /* 0x8000000003027812 */ /* 0x000fc800078ec0ff */
[----:B------:R-:W-:-:S04]  /*6000*/  SHF.R.U32.HI R3, RZ, 0x18, R2 ;  /* 0x00000018ff037819 */ /* 0x000fc80000011602 */
[----:B------:R-:W-:-:S04]  /*6010*/  LOP3.LUT R0, R0, R3, RZ, 0xfc, !PT ;  /* 0x0000000300007212 */ /* 0x000fc800078efcff */
[----:B------:R-:W-:-:S07]  /*6020*/  PRMT R8, R0, 0x7610, R8 ;  /* 0x0000761000087816 */ /* 0x000fce0000000008 */
.L_x_18253:
[----:B------:R-:W-:Y:S05]  /*6030*/  BSYNC B0 ;  /* 0x0000000000007941 */ /* 0x000fea0003800000 */
.L_x_18252:
[----:B------:R0:W-:Y:S01]  /*6040*/  STG.E.U8 desc[UR36][R16.64], R8 ;  /* 0x0000000810007986 */ /* 0x0001e2000c101124 */
[----:B------:R-:W-:Y:S05]  /*6050*/  BRA `(.L_x_18229) ;  /* 0x0000000000ac7947 */ /* 0x000fea0003800000 */
.L_x_18246:
        /* <DEDUP_REMOVED lines=22> */
.L_x_18228:
        /* <DEDUP_REMOVED lines=16> */
.L_x_18257:
[----:B------:R-:W-:Y:S05]  /*62c0*/  BRA `(.L_x_18229) ;  /* 0x0000000000107947 */ /* 0x000fea0003800000 */
.L_x_18256:
[----:B------:R-:W-:-:S05]  /*62d0*/  IMAD.MOV.U32 R3, RZ, RZ, RZ ;  /* 0x000000ffff037224 */ /* 0x000fca00078e00ff */
[----:B------:R2:W-:Y:S01]  /*62e0*/  STG.E.64 desc[UR36][R16.64], R2 ;  /* 0x0000000210007986 */ /* 0x0005e2000c101b24 */
[----:B------:R-:W-:Y:S05]  /*62f0*/  BRA `(.L_x_18229) ;  /* 0x0000000000047947 */ /* 0x000fea0003800000 */
.L_x_18255:
[----:B------:R0:W-:Y:S02]  /*6300*/  STG.E desc[UR36][R16.64], R2 ;  /* 0x0000000210007986 */ /* 0x0001e4000c101924 */
.L_x_18229:
[----:B------:R-:W-:-:S07]  /*6310*/  VIADD R19, R19, 0x80 ;  /* 0x0000008013137836 */ /* 0x000fce0000000000 */
.L_x_18192:
[----:B------:R-:W-:Y:S05]  /*6320*/  BSYNC B7 ;  /* 0x0000000000077941 */ /* 0x000fea0003800000 */
.L_x_18191:
        /* <DEDUP_REMOVED lines=307> */
.L_x_18260:
        /* <DEDUP_REMOVED lines=21> */
[----:B--2---:R-:W2:Y:S01]  /*77b0*/  I2F.S16 R2, R2 ;  /* 0x0000000200027306 */ /* 0x004ea20000101400 */
[----:B------:R-:W-:Y:S05]  /*77c0*/  BRA `(.L_x_18267) ;  /* 0x0000000c008c7947 */ /* 0x000fea0003800000 */
.L_x_18265:
[----:B------:R-:W2:Y:S01]  /*77d0*/  LDG.E.U8 R2, desc[UR36][R4.64] ;  /* 0x0000002404027981 */ /* 0x000ea2000c1e1100 */
[----:B------:R-:W-:Y:S01]  /*77e0*/  IMAD.MOV.U32 R3, RZ, RZ, RZ ;  /* 0x000000ffff037224 */ /* 0x000fe200078e00ff */
[----:B--2---:R-:W-:Y:S01]  /*77f0*/  I2FP.F32.U32 R2, R2 ;  /* 0x0000000200027245 */ /* 0x004fe20000201000 */
[----:B------:R-:W-:Y:S06]  /*7800*/  BRA `(.L_x_18267) ;  /* 0x0000000c007c7947 */ /* 0x000fec0003800000 */
.L_x_18264:
        /* <DEDUP_REMOVED lines=8> */
[----:B--2---:R3:W4:Y:S01]  /*7890*/  I2F.S64 R2, R4 ;  /* 0x0000000400027312 */ /* 0x0047220000301400 */
[----:B------:R-:W-:Y:S05]  /*78a0*/  BRA `(.L_x_18267) ;  /* 0x0000000c00547947 */ /* 0x000fea0003800000 */
.L_x_18269:
[----:B------:R-:W2:Y:S01]  /*78b0*/  LDG.E R2, desc[UR36][R4.64] ;  /* 0x0000002404027981 */ /* 0x000ea2000c1e1900 */
[----:B------:R-:W-:Y:S01]  /*78c0*/  IMAD.MOV.U32 R3, RZ, RZ, RZ ;  /* 0x000000ffff037224 */ /* 0x000fe200078e00ff */
[----:B--2---:R-:W-:Y:S01]  /*78d0*/  I2FP.F32.S32 R2, R2 ;  /* 0x0000000200027245 */ /* 0x004fe20000201400 */
[----:B------:R-:W-:Y:S06]  /*78e0*/  BRA `(.L_x_18267) ;  /* 0x0000000c00447947 */ /* 0x000fec0003800000 */
.L_x_18268:
[----:B------:R-:W2:Y:S01]  /*78f0*/  LDG.E.U16 R2, desc[UR36][R4.64] ;  /* 0x0000002404027981 */ /* 0x000ea2000c1e1500 */
[----:B------:R-:W-:Y:S01]  /*7900*/  IMAD.MOV.U32 R3, RZ, RZ, RZ ;  /* 0x000000ffff037224 */ /* 0x000fe200078e00ff */
[----:B--2---:R-:W0:Y:S01]  /*7910*/  I2F.S16 R2, R2 ;  /* 0x0000000200027306 */ /* 0x004e220000101400 */
[----:B------:R-:W-:Y:S05]  /*7920*/  BRA `(.L_x_18267) ;  /* 0x0000000c00347947 */ /* 0x000fea0003800000 */
.L_x_18263:
        /* <DEDUP_REMOVED lines=9> */
.L_x_18271:
[----:B------:R-:W2:Y:S01]  /*79c0*/  LDG.E.U16 R2, desc[UR36][R4.64] ;  /* 0x0000002404027981 */ /* 0x000ea2000c1e1500 */
[----:B------:R-:W-:Y:S02]  /*79d0*/  IMAD.MOV.U32 R3, RZ, RZ, RZ ;  /* 0x000000ffff037224 */ /* 0x000fe400078e00ff */
[----:B--2---:R-:W-:Y:S01]  /*79e0*/  HADD2.F32 R2, -RZ, R2.H0_H0 ;  /* 0x20000002ff027230 */ /* 0x004fe20000004100 */
[----:B------:R-:W-:Y:S06]  /*79f0*/  BRA `(.L_x_18267) ;  /* 0x0000000c00007947 */ /* 0x000fec0003800000 */
.L_x_18270:
        /* <DEDUP_REMOVED lines=8> */
.L_x_18273:
[----:B------:R-:W2:Y:S02]  /*7a80*/  LDG.E R2, desc[UR36][R4.64] ;  /* 0x0000002404027981 */ /* 0x000ea4000c1e1900 */
[--C-:B--2---:R-:W-:Y:S02]  /*7a90*/  HADD2.F32 R3, -RZ, R2.reuse.H1_H1 ;  /* 0x30000002ff037230 */ /* 0x104fe40000004100 */
[----:B------:R-:W-:Y:S01]  /*7aa0*/  HADD2.F32 R2, -RZ, R2.H0_H0 ;  /* 0x20000002ff027230 */ /* 0x000fe20000004100 */
[----:B------:R-:W-:Y:S06]  /*7ab0*/  BRA `(.L_x_18267) ;  /* 0x0000000800d07947 */ /* 0x000fec0003800000 */
.L_x_18272:
        /* <DEDUP_REMOVED lines=8> */
.L_x_18262:
        /* <DEDUP_REMOVED lines=13> */
.L_x_18276:
        /* <DEDUP_REMOVED lines=10> */
.L_x_18275:
        /* <DEDUP_REMOVED lines=27> */
.L_x_18278:
        /* <DEDUP_REMOVED lines=14> */
.L_x_18277:
[----:B------:R-:W2:Y:S01]  /*7f40*/  LDG.E.U16 R2, desc[UR36][R4.64] ;  /* 0x0000002404027981 */ /* 0x000ea2000c1e1500 */
[----:B------:R-:W-:Y:S02]  /*7f50*/  IMAD.MOV.U32 R3, RZ, RZ, RZ ;  /* 0x000000ffff037224 */ /* 0x000fe400078e00ff */
[----:B--2---:R-:W-:Y:S01]  /*7f60*/  IMAD.U32 R2, R2, 0x10000, RZ ;  /* 0x0001000002027824 */ /* 0x004fe200078e00ff */
[----:B------:R-:W-:Y:S06]  /*7f70*/  BRA `(.L_x_18267) ;  /* 0x0000000400a07947 */ /* 0x000fec0003800000 */
.L_x_18274:
        /* <DEDUP_REMOVED lines=12> */
.L_x_18281:
        /* <DEDUP_REMOVED lines=20> */
.L_x_18283:
[----:B------:R-:W-:Y:S05]  /*8180*/  BSYNC B0 ;  /* 0x0000000000007941 */ /* 0x000fea0003800000 */
.L_x_18282:
[----:B------:R-:W-:Y:S01]  /*8190*/  IMAD.SHL.U32 R2, R2, 0x100000, RZ ;  /* 0x0010000002027824 */ /* 0x000fe200078e00ff */
[----:B------:R-:W-:-:S04]  /*81a0*/  LEA R5, R0, 0x3b800000, 0x17 ;  /* 0x3b80000000057811 */ /* 0x000fc800078eb8ff */
[----:B------:R-:W-:Y:S01]  /*81b0*/  LOP3.LUT R2, R5, R2, R6, 0xfe, !PT ;  /* 0x0000000205027212 */ /* 0x000fe200078efe06 */
[----:B------:R-:W-:Y:S06]  /*81c0*/  BRA `(.L_x_18267) ;  /* 0x00000004000c7947 */ /* 0x000fec0003800000 */
.L_x_18280:
        /* <DEDUP_REMOVED lines=20> */
.L_x_18285:
[----:B------:R-:W-:Y:S05]  /*8310*/  BSYNC B0 ;  /* 0x0000000000007941 */ /* 0x000fea0003800000 */
.L_x_18284:
[----:B------:R-:W-:Y:S01]  /*8320*/  IMAD.SHL.U32 R2, R2, 0x200000, RZ ;  /* 0x0020000002027824 */ /* 0x000fe200078e00ff */
[----:B------:R-:W-:-:S04]  /*8330*/  LEA R5, R0, 0x37800000, 0x17 ;  /* 0x3780000000057811 */ /* 0x000fc800078eb8ff */
[----:B------:R-:W-:Y:S01]  /*8340*/  LOP3.LUT R2, R5, R2, R6, 0xfe, !PT ;  /* 0x0000000205027212 */ /* 0x000fe200078efe06 */
[----:B------:R-:W-:Y:S06]  /*8350*/  BRA `(.L_x_18267) ;  /* 0x0000000000a87947 */ /* 0x000fec0003800000 */
.L_x_18279:
        /* <DEDUP_REMOVED lines=14> */
.L_x_18289:
[----:B------:R-:W-:Y:S05]  /*8440*/  BSYNC B0 ;  /* 0x0000000000007941 */ /* 0x000fea0003800000 */
.L_x_18288:
[----:B------:R-:W-:Y:S01]  /*8450*/  IMAD.MOV.U32 R3, RZ, RZ, RZ ;  /* 0x000000ffff037224 */ /* 0x000fe200078e00ff */
[----:B------:R-:W-:Y:S06]  /*8460*/  BRA `(.L_x_18267) ;  /* 0x0000000000647947 */ /* 0x000fec0003800000 */
.L_x_18266:
        /* <DEDUP_REMOVED lines=16> */
.L_x_18290:
[----:B------:R-:W-:Y:S01]  /*8570*/  CS2R R2, SRZ ;  /* 0x0000000000027805 */ /* 0x000fe2000001ff00 */
[----:B------:R-:W-:Y:S06]  /*8580*/  BRA `(.L_x_18267) ;  /* 0x00000000001c7947 */ /* 0x000fec0003800000 */
.L_x_18287:
[----:B------:R-:W2:Y:S01]  /*8590*/  LDG.E.64 R4, desc[UR36][R4.64] ;  /* 0x0000002404047981 */ /* 0x000ea2000c1e1b00 */
[----:B------:R-:W-:Y:S01]  /*85a0*/  IMAD.MOV.U32 R3, RZ, RZ, RZ ;  /* 0x000000ffff037224 */ /* 0x000fe200078e00ff */
[----:B--2---:R0:W1:Y:S01]  /*85b0*/  I2F.U64 R2, R4 ;  /* 0x0000000400027312 */ /* 0x0040620000301000 */
[----:B------:R-:W-:Y:S05]  /*85c0*/  BRA `(.L_x_18267) ;  /* 0x00000000000c7947 */ /* 0x000fea0003800000 */
.L_x_18286:
[----:B------:R-:W2:Y:S01]  /*85d0*/  LDG.E R2, desc[UR36][R4.64] ;  /* 0x0000002404027981 */ /* 0x000ea2000c1e1900 */
[----:B------:R-:W-:Y:S01]  /*85e0*/  IMAD.MOV.U32 R3, RZ, RZ, RZ ;  /* 0x000000ffff037224 */ /* 0x000fe200078e00ff */
[----:B--2---:R-:W-:-:S07]  /*85f0*/  I2FP.F32.U32 R2, R2 ;  /* 0x0000000200027245 */ /* 0x004fce0000201000 */
.L_x_18267:
[----:B------:R-:W-:Y:S05]  /*8600*/  BSYNC B6 ;  /* 0x0000000000067941 */ /* 0x000fea0003800000 */
.L_x_18261:
[----:B0--3--:R-:W0:Y:S01]  /*8610*/  LDC.U8 R4, c[0x0][0x421] ;  /* 0x00010840ff047b82 */ /* 0x009e220000000000 */
        /* <DEDUP_REMOVED lines=17> */
.L_x_18294:
[----:B------:R0:W-:Y:S01]  /*8730*/  STG.E.U8 desc[UR36][R16.64], R2 ;  /* 0x0000000210007986 */ /* 0x0001e2000c101124 */
[----:B------:R-:W-:Y:S05]  /*8740*/  BRA `(.L_x_18296) ;  /* 0x0000000c00487947 */ /* 0x000fea0003800000 */
.L_x_18293:
        /* <DEDUP_REMOVED lines=9> */
.L_x_18298:
[----:B------:R0:W-:Y:S01]  /*87e0*/  STG.E desc[UR36][R16.64], R2 ;  /* 0x0000000210007986 */ /* 0x0001e2000c101924 */
[----:B------:R-:W-:Y:S05]  /*87f0*/  BRA `(.L_x_18296) ;  /* 0x0000000c001c7947 */ /* 0x000fea0003800000 */
.L_x_18297:
[----:B------:R0:W-:Y:S01]  /*8800*/  STG.E.U16 desc[UR36][R16.64], R2 ;  /* 0x0000000210007986 */ /* 0x0001e2000c101524 */
[----:B------:R-:W-:Y:S05]  /*8810*/  BRA `(.L_x_18296) ;  /* 0x0000000c00147947 */ /* 0x000fea0003800000 */
.L_x_18292:
        /* <DEDUP_REMOVED lines=9> */
.L_x_18300:
[----:B------:R-:W-:-:S04]  /*88b0*/  I2FP.F32.U32 R0, R2 ;  /* 0x0000000200007245 */ /* 0x000fc80000201000 */
[----:B------:R-:W-:-:S05]  /*88c0*/  F2FP.F16.F32.PACK_AB R0, RZ, R0 ;  /* 0x00000000ff00723e */ /* 0x000fca00000000ff */
[----:B------:R0:W-:Y:S01]  /*88d0*/  STG.E.U16 desc[UR36][R16.64], R0 ;  /* 0x0000000010007986 */ /* 0x0001e2000c101524 */
[----:B------:R-:W-:Y:S05]  /*88e0*/  BRA `(.L_x_18296) ;  /* 0x0000000800e07947 */ /* 0x000fea0003800000 */
.L_x_18299:
        /* <DEDUP_REMOVED lines=10> */
.L_x_18302:
[----:B------:R-:W-:-:S04]  /*8990*/  I2FP.F32.U32 R2, R2 ;  /* 0x0000000200027245 */ /* 0x000fc80000201000 */
[----:B------:R-:W-:-:S04]  /*89a0*/  F2FP.F16.F32.PACK_AB R3, RZ, R2 ;  /* 0x00000002ff03723e */ /* 0x000fc800000000ff */
[----:B------:R-:W-:-:S05]  /*89b0*/  PRMT R3, R3, 0x5410, RZ ;  /* 0x0000541003037816 */ /* 0x000fca00000000ff */
[----:B------:R0:W-:Y:S01]  /*89c0*/  STG.E desc[UR36][R16.64], R3 ;  /* 0x0000000310007986 */ /* 0x0001e2000c101924 */
[----:B------:R-:W-:Y:S05]  /*89d0*/  BRA `(.L_x_18296) ;  /* 0x0000000800a47947 */ /* 0x000fea0003800000 */
.L_x_18301:
[----:B------:R-:W0:Y:S02]  /*89e0*/  I2F.F64.U32 R2, R2 ;  /* 0x0000000200027312 */ /* 0x000e240000201800 */
[----:B0-----:R0:W-:Y:S01]  /*89f0*/  STG.E.64 desc[UR36][R16.64], R2 ;  /* 0x0000000210007986 */ /* 0x0011e2000c101b24 */
[----:B------:R-:W-:Y:S05]  /*8a00*/  BRA `(.L_x_18296) ;  /* 0x0000000800987947 */ /* 0x000fea0003800000 */
.L_x_18291:
        /* <DEDUP_REMOVED lines=10> */
.L_x_18305:
[----:B------:R-:W0:Y:S01]  /*8ab0*/  I2F.F64.U32 R4, R2 ;  /* 0x0000000200047312 */ /* 0x000e220000201800 */
[----:B------:R-:W-:-:S05]  /*8ac0*/  CS2R R6, SRZ ;  /* 0x0000000000067805 */ /* 0x000fca000001ff00 */
[----:B0-----:R0:W-:Y:S01]  /*8ad0*/  STG.E.128 desc[UR36][R16.64], R4 ;  /* 0x0000000410007986 */ /* 0x0011e2000c101d24 */
[----:B------:R-:W-:Y:S05]  /*8ae0*/  BRA `(.L_x_18296) ;  /* 0x0000000800607947 */ /* 0x000fea0003800000 */
.L_x_18304:
        /* <DEDUP_REMOVED lines=21> */
.L_x_18309:
[----:B------:R-:W-:Y:S05]  /*8c40*/  BSYNC B0 ;  /* 0x0000000000007941 */ /* 0x000fea0003800000 */
.L_x_18308:
[----:B------:R-:W-:-:S05]  /*8c50*/  LOP3.LUT R3, R0, R3, RZ, 0xfc, !PT ;  /* 0x0000000300037212 */ /* 0x000fca00078efcff */
[----:B------:R0:W-:Y:S01]  /*8c60*/  STG.E.U8 desc[UR36][R16.64], R3 ;  /* 0x0000000310007986 */ /* 0x0001e2000c101124 */
[----:B------:R-:W-:Y:S05]  /*8c70*/  BRA `(.L_x_18296) ;  /* 0x0000000400fc7947 */ /* 0x000fea0003800000 */
.L_x_18307:
        /* <DEDUP_REMOVED lines=13> */
.L_x_18311:
[----:B------:R-:W-:Y:S01]  /*8d50*/  IMAD.MOV.U32 R0, RZ, RZ, 0x7f ;  /* 0x0000007fff007424 */ /* 0x000fe200078e00ff */
[----:B------:R-:W-:-:S04]  /*8d60*/  ISETP.GT.U32.AND P0, PT, R2, 0x7f800000, PT ;  /* 0x7f8000000200780c */ /* 0x000fc80003f04070 */
[----:B------:R-:W-:-:S09]  /*8d70*/  SEL R0, R0, 0x7c, P0 ;  /* 0x0000007c00007807 */ /* 0x000fd20000000000 */
.L_x_18312:
[----:B------:R-:W-:Y:S05]  /*8d80*/  BSYNC B0 ;  /* 0x0000000000007941 */ /* 0x000fea0003800000 */
.L_x_18310:
[----:B------:R-:W-:-:S04]  /*8d90*/  LOP3.LUT R2, R3, 0x80000000, RZ, 0xc0, !PT ;  /* 0x8000000003027812 */ /* 0x000fc800078ec0ff */
[----:B------:R-:W-:-:S04]  /*8da0*/  SHF.R.U32.HI R3, RZ, 0x18, R2 ;  /* 0x00000018ff037819 */ /* 0x000fc80000011602 */
[----:B------:R-:W-:-:S05]  /*8db0*/  LOP3.LUT R3, R0, R3, RZ, 0xfc, !PT ;  /* 0x0000000300037212 */ /* 0x000fca00078efcff */
[----:B------:R0:W-:Y:S01]  /*8dc0*/  STG.E.U8 desc[UR36][R16.64], R3 ;  /* 0x0000000310007986 */ /* 0x0001e2000c101124 */
[----:B------:R-:W-:Y:S05]  /*8dd0*/  BRA `(.L_x_18296) ;  /* 0x0000000400a47947 */ /* 0x000fea0003800000 */
.L_x_18306:
[----:B------:R-:W-:-:S04]  /*8de0*/  I2FP.F32.U32 R0, R2 ;  /* 0x0000000200007245 */ /* 0x000fc80000201000 */
[----:B------:R-:W-:-:S05]  /*8df0*/  F2FP.BF16.F32.PACK_AB R0, RZ, R0 ;  /* 0x00000000ff00723e */ /* 0x000fca00000010ff */
[----:B------:R0:W-:Y:S01]  /*8e00*/  STG.E.U16 desc[UR36][R16.64], R0 ;  /* 0x0000000010007986 */ /* 0x0001e2000c101524 */
[----:B------:R-:W-:Y:S05]  /*8e10*/  BRA `(.L_x_18296) ;  /* 0x0000000400947947 */ /* 0x000fea0003800000 */
.L_x_18303:
        /* <DEDUP_REMOVED lines=10> */
.L_x_18315:
        /* <DEDUP_REMOVED lines=17> */
.L_x_18318:
[----:B------:R-:W-:-:S04]  /*8fd0*/  LOP3.LUT R2, R3, 0x80000000, RZ, 0xc0, !PT ;  /* 0x8000000003027812 */ /* 0x000fc800078ec0ff */
[----:B------:R-:W-:-:S04]  /*8fe0*/  SHF.R.U32.HI R3, RZ, 0x18, R2 ;  /* 0x00000018ff037819 */ /* 0x000fc80000011602 */
[----:B------:R-:W-:-:S04]  /*8ff0*/  LOP3.LUT R0, R0, R3, RZ, 0xfc, !PT ;  /* 0x0000000300007212 */ /* 0x000fc800078efcff */
[----:B------:R-:W-:-:S07]  /*9000*/  PRMT R8, R0, 0x7610, R8 ;  /* 0x0000761000087816 */ /* 0x000fce0000000008 */
.L_x_18317:
[----:B------:R-:W-:Y:S05]  /*9010*/  BSYNC B0 ;  /* 0x0000000000007941 */ /* 0x000fea0003800000 */
.L_x_18316:
[----:B------:R3:W-:Y:S01]  /*9020*/  STG.E.U8 desc[UR36][R16.64], R8 ;  /* 0x0000000810007986 */ /* 0x0007e2000c101124 */
[----:B------:R-:W-:Y:S05]  /*9030*/  BRA `(.L_x_18296) ;  /* 0x00000004000c7947 */ /* 0x000fea0003800000 */
.L_x_18314:
        /* <DEDUP_REMOVED lines=17> */
.L_x_18321:
[----:B------:R-:W-:-:S04]  /*9150*/  LOP3.LUT R2, R3, 0x80000000, RZ, 0xc0, !PT ;  /* 0x8000000003027812 */ /* 0x000fc800078ec0ff */
[----:B------:R-:W-:-:S04]  /*9160*/  SHF.R.U32.HI R3, RZ, 0x18, R2 ;  /* 0x00000018ff037819 */ /* 0x000fc80000011602 */
[----:B------:R-:W-:-:S04]  /*9170*/  LOP3.LUT R0, R0, R3, RZ, 0xfc, !PT ;  /* 0x0000000300007212 */ /* 0x000fc800078efcff */
[----:B------:R-:W-:-:S07]  /*9180*/  PRMT R8, R0, 0x7610, R8 ;  /* 0x0000761000087816 */ /* 0x000fce0000000008 */
.L_x_18320:
[----:B------:R-:W-:Y:S05]  /*9190*/  BSYNC B0 ;  /* 0x0000000000007941 */ /* 0x000fea0003800000 */
.L_x_18319:
[----:B------:R0:W-:Y:S01]  /*91a0*/  STG.E.U8 desc[UR36][R16.64], R8 ;  /* 0x0000000810007986 */ /* 0x0001e2000c101124 */
[----:B------:R-:W-:Y:S05]  /*91b0*/  BRA `(.L_x_18296) ;  /* 0x0000000000ac7947 */ /* 0x000fea0003800000 */
.L_x_18313:
        /* <DEDUP_REMOVED lines=22> */
.L_x_18295:
        /* <DEDUP_REMOVED lines=16> */
.L_x_18324:
[----:B------:R-:W-:Y:S05]  /*9420*/  BRA `(.L_x_18296) ;  /* 0x0000000000107947 */ /* 0x000fea0003800000 */
.L_x_18323:
[----:B------:R-:W-:-:S05]  /*9430*/  IMAD.MOV.U32 R3, RZ, RZ, RZ ;  /* 0x000000ffff037224 */ /* 0x000fca00078e00ff */
[----:B------:R2:W-:Y:S01]  /*9440*/  STG.E.64 desc[UR36][R16.64], R2 ;  /* 0x0000000210007986 */ /* 0x0005e2000c101b24 */
[----:B------:R-:W-:Y:S05]  /*9450*/  BRA `(.L_x_18296) ;  /* 0x0000000000047947 */ /* 0x000fea0003800000 */
.L_x_18322:
[----:B------:R0:W-:Y:S02]  /*9460*/  STG.E desc[UR36][R16.64], R2 ;  /* 0x0000000210007986 */ /* 0x0001e4000c101924 */
.L_x_18296:
[----:B------:R-:W-:-:S07]  /*9470*/  VIADD R19, R19, 0x80 ;  /* 0x0000008013137836 */ /* 0x000fce0000000000 */
.L_x_18259:
[----:B------:R-:W-:Y:S05]  /*9480*/  BSYNC B7 ;  /* 0x0000000000077941 */ /* 0x000fea0003800000 */
.L_x_18258:
        /* <DEDUP_REMOVED lines=306> */
.L_x_18325:
        /* <DEDUP_REMOVED lines=21> */
[----:B--2---:R-:W4:Y:S01]  /*a900*/  I2F.S16 R2, R2 ;  /* 0x0000000200027306 */ /* 0x004f220000101400 */
[----:B------:R-:W-:Y:S05]  /*a910*/  BRA `(.L_x_18332) ;  /* 0x0000000c008c7947 */ /* 0x000fea0003800000 */
.L_x_18330:
[----:B------:R-:W2:Y:S01]  /*a920*/  LDG.E.U8 R2, desc[UR36][R4.64] ;  /* 0x0000002404027981 */ /* 0x000ea2000c1e1100 */
[----:B------:R-:W-:Y:S01]  /*a930*/  IMAD.MOV.U32 R3, RZ, RZ, RZ ;  /* 0x000000ffff037224 */ /* 0x000fe200078e00ff */
[----:B--2---:R-:W-:Y:S01]  /*a940*/  I2FP.F32.U32 R2, R2 ;  /* 0x0000000200027245 */ /* 0x004fe20000201000 */
[----:B------:R-:W-:Y:S06]  /*a950*/  BRA `(.L_x_18332) ;  /* 0x0000000c007c7947 */ /* 0x000fec0003800000 */
.L_x_18329:
        /* <DEDUP_REMOVED lines=10> */
.L_x_18334:
[----:B------:R-:W2:Y:S01]  /*aa00*/  LDG.E R2, desc[UR36][R4.64] ;  /* 0x0000002404027981 */ /* 0x000ea2000c1e1900 */
[----:B------:R-:W-:Y:S01]  /*aa10*/  IMAD.MOV.U32 R3, RZ, RZ, RZ ;  /* 0x000000ffff037224 */ /* 0x000fe200078e00ff */
[----:B--2---:R-:W-:Y:S01]  /*aa20*/  I2FP.F32.S32 R2, R2 ;  /* 0x0000000200027245 */ /* 0x004fe20000201400 */
[----:B------:R-:W-:Y:S06]  /*aa30*/  BRA `(.L_x_18332) ;  /* 0x0000000c00447947 */ /* 0x000fec0003800000 */
.L_x_18333:
[----:B------:R-:W2:Y:S01]  /*aa40*/  LDG.E.U16 R2, desc[UR36][R4.64] ;  /* 0x0000002404027981 */ /* 0x000ea2000c1e1500 */
[----:B------:R-:W-:Y:S01]  /*aa50*/  IMAD.MOV.U32 R3, RZ, RZ, RZ ;  /* 0x000000ffff037224 */ /* 0x000fe200078e00ff */
[----:B--2---:R-:W0:Y:S01]  /*aa60*/  I2F.S16 R2, R2 ;  /* 0x0000000200027306 */ /* 0x004e220000101400 */
[----:B------:R-:W-:Y:S05]  /*aa70*/  BRA `(.L_x_18332) ;  /* 0x0000000c00347947 */ /* 0x000fea0003800000 */
.L_x_18328:
        /* <DEDUP_REMOVED lines=9> */
.L_x_18336:
[----:B------:R-:W2:Y:S01]  /*ab10*/  LDG.E.U16 R2, desc[UR36][R4.64] ;  /* 0x0000002404027981 */ /* 0x000ea2000c1e1500 */
[----:B------:R-:W-:Y:S02]  /*ab20*/  IMAD.MOV.U32 R3, RZ, RZ, RZ ;  /* 0x000000ffff037224 */ /* 0x000fe400078e00ff */
[----:B--2---:R-:W-:Y:S01]  /*ab30*/  HADD2.F32 R2, -RZ, R2.H0_H0 ;  /* 0x20000002ff027230 */ /* 0x004fe20000004100 */
[----:B------:R-:W-:Y:S06]  /*ab40*/  BRA `(.L_x_18332) ;  /* 0x0000000c00007947 */ /* 0x000fec0003800000 */
.L_x_18335:
        /* <DEDUP_REMOVED lines=8> */
.L_x_18338:
[----:B------:R-:W2:Y:S02]  /*abd0*/  LDG.E R2, desc[UR36][R4.64] ;  /* 0x0000002404027981 */ /* 0x000ea4000c1e1900 */
[--C-:B--2---:R-:W-:Y:S02]  /*abe0*/  HADD2.F32 R3, -RZ, R2.reuse.H1_H1 ;  /* 0x30000002ff037230 */ /* 0x104fe40000004100 */
[----:B------:R-:W-:Y:S01]  /*abf0*/  HADD2.F32 R2, -RZ, R2.H0_H0 ;  /* 0x20000002ff027230 */ /* 0x000fe20000004100 */
[----:B------:R-:W-:Y:S06]  /*ac00*/  BRA `(.L_x_18332) ;  /* 0x0000000800d07947 */ /* 0x000fec0003800000 */
.L_x_18337:
        /* <DEDUP_REMOVED lines=8> */
.L_x_18327:
        /* <DEDUP_REMOVED lines=13> */
.L_x_18341:
        /* <DEDUP_REMOVED lines=10> */
.L_x_18340:
        /* <DEDUP_REMOVED lines=27> */
.L_x_18343:
        /* <DEDUP_REMOVED lines=14> */
.L_x_18342:
[----:B------:R-:W2:Y:S01]  /*b090*/  LDG.E.U16 R2, desc[UR36][R4.64] ;  /* 0x0000002404027981 */ /* 0x000ea2000c1e1500 */
[----:B------:R-:W-:Y:S02]  /*b0a0*/  IMAD.MOV.U32 R3, RZ, RZ, RZ ;  /* 0x000000ffff037224 */ /* 0x000fe400078e00ff */
[----:B--2---:R-:W-:Y:S01]  /*b0b0*/  IMAD.U32 R2, R2, 0x10000, RZ ;  /* 0x0001000002027824 */ /* 0x004fe200078e00ff */
[----:B------:R-:W-:Y:S06]  /*b0c0*/  BRA `(.L_x_18332) ;  /* 0x0000000400a07947 */ /* 0x000fec0003800000 */
.L_x_18339:
        /* <DEDUP_REMOVED lines=12> */
.L_x_18346:
        /* <DEDUP_REMOVED lines=20> */
.L_x_18348:
[----:B------:R-:W-:Y:S05]  /*b2d0*/  BSYNC B0 ;  /* 0x0000000000007941 */ /* 0x000fea0003800000 */
.L_x_18347:
[----:B------:R-:W-:Y:S01]  /*b2e0*/  IMAD.SHL.U32 R2, R2, 0x100000, RZ ;  /* 0x0010000002027824 */ /* 0x000fe200078e00ff */
[----:B------:R-:W-:-:S04]  /*b2f0*/  LEA R5, R0, 0x3b800000, 0x17 ;  /* 0x3b80000000057811 */ /* 0x000fc800078eb8ff */
[----:B------:R-:W-:Y:S01]  /*b300*/  LOP3.LUT R2, R5, R2, R6, 0xfe, !PT ;  /* 0x0000000205027212 */ /* 0x000fe200078efe06 */
[----:B------:R-:W-:Y:S06]  /*b310*/  BRA `(.L_x_18332) ;  /* 0x00000004000c7947 */ /* 0x000fec0003800000 */
.L_x_18345:
        /* <DEDUP_REMOVED lines=20> */
.L_x_18350:
[----:B------:R-:W-:Y:S05]  /*b460*/  BSYNC B0 ;  /* 0x0000000000007941 */ /* 0x000fea0003800000 */
.L_x_18349:
[----:B------:R-:W-:Y:S01]  /*b470*/  IMAD.SHL.U32 R2, R2, 0x200000, RZ ;  /* 0x0020000002027824 */ /* 0x000fe200078e00ff */
[----:B------:R-:W-:-:S04]  /*b480*/  LEA R5, R0, 0x37800000, 0x17 ;  /* 0x3780000000057811 */ /* 0x000fc800078eb8ff */
[----:B------:R-:W-:Y:S01]  /*b490*/  LOP3.LUT R2, R5, R2, R6, 0xfe, !PT ;  /* 0x0000000205027212 */ /* 0x000fe200078efe06 */
[----:B------:R-:W-:Y:S06]  /*b4a0*/  BRA `(.L_x_18332) ;  /* 0x0000000000a87947 */ /* 0x000fec0003800000 */
.L_x_18344:
        /* <DEDUP_REMOVED lines=14> */
.L_x_18354:
[----:B------:R-:W-:Y:S05]  /*b590*/  BSYNC B0 ;  /* 0x0000000000007941 */ /* 0x000fea0003800000 */
.L_x_18353:
[----:B------:R-:W-:Y:S01]  /*b5a0*/  IMAD.MOV.U32 R3, RZ, RZ, RZ ;  /* 0x000000ffff037224 */ /* 0x000fe200078e00ff */
[----:B------:R-:W-:Y:S06]  /*b5b0*/  BRA `(.L_x_18332) ;  /* 0x0000000000647947 */ /* 0x000fec0003800000 */
.L_x_18331:
        /* <DEDUP_REMOVED lines=16> */
.L_x_18355:
[----:B------:R-:W-:Y:S01]  /*b6c0*/  CS2R R2, SRZ ;  /* 0x0000000000027805 */ /* 0x000fe2000001ff00 */
[----:B------:R-:W-:Y:S06]  /*b6d0*/  BRA `(.L_x_18332) ;  /* 0x00000000001c7947 */ /* 0x000fec0003800000 */
.L_x_18352:
[----:B------:R-:W2:Y:S01]  /*b6e0*/  LDG.E.64 R4, desc[UR36][R4.64] ;  /* 0x0000002404047981 */ /* 0x000ea2000c1e1b00 */
[----:B------:R-:W-:Y:S01]  /*b6f0*/  IMAD.MOV.U32 R3, RZ, RZ, RZ ;  /* 0x000000ffff037224 */ /* 0x000fe200078e00ff */
[----:B--2---:R0:W1:Y:S01]  /*b700*/  I2F.U64 R2, R4 ;  /* 0x0000000400027312 */ /* 0x0040620000301000 */
[----:B------:R-:W-:Y:S05]  /*b710*/  BRA `(.L_x_18332) ;  /* 0x00000000000c7947 */ /* 0x000fea0003800000 */
.L_x_18351:
[----:B------:R-:W2:Y:S01]  /*b720*/  LDG.E R2, desc[UR36][R4.64] ;  /* 0x0000002404027981 */ /* 0x000ea2000c1e1900 */
[----:B------:R-:W-:Y:S01]  /*b730*/  IMAD.MOV.U32 R3, RZ, RZ, RZ ;  /* 0x000000ffff037224 */ /* 0x000fe200078e00ff */
[----:B--2---:R-:W-:-:S07]  /*b740*/  I2FP.F32.U32 R2, R2 ;  /* 0x0000000200027245 */ /* 0x004fce0000201000 */
.L_x_18332:
[----:B------:R-:W-:Y:S05]  /*b750*/  BSYNC B6 ;  /* 0x0000000000067941 */ /* 0x000fea0003800000 */
.L_x_18326:
[----:B0-23--:R-:W0:Y:S01]  /*b760*/  LDC.U8 R4, c[0x0][0x421] ;  /* 0x00010840ff047b82 */ /* 0x00de220000000000 */
[----:B-1--45:R-:W-:Y:S02]  /*b770*/  FSETP.NEU.FTZ.AND P0, PT, R2, RZ, PT ;  /* 0x000000ff0200720b */ /* 0x032fe40003f1d000 */
        /* <DEDUP_REMOVED lines=16> */
.L_x_18359:
[----:B------:R-:W-:Y:S01]  /*b880*/  STG.E.U8 desc[UR36][R16.64], R2 ;  /* 0x0000000210007986 */ /* 0x000fe2000c101124 */
[----:B------:R-:W-:Y:S05]  /*b890*/  EXIT ;  /* 0x000000000000794d */ /* 0x000fea0003800000 */
.L_x_18358:
        /* <DEDUP_REMOVED lines=9> */
.L_x_18362:
[----:B------:R-:W-:Y:S01]  /*b930*/  STG.E desc[UR36][R16.64], R2 ;  /* 0x0000000210007986 */ /* 0x000fe2000c101924 */
[----:B------:R-:W-:Y:S05]  /*b940*/  EXIT ;  /* 0x000000000000794d */ /* 0x000fea0003800000 */
.L_x_18361:
[----:B------:R-:W-:Y:S01]  /*b950*/  STG.E.U16 desc[UR36][R16.64], R2 ;  /* 0x0000000210007986 */ /* 0x000fe2000c101524 */
[----:B------:R-:W-:Y:S05]  /*b960*/  EXIT ;  /* 0x000000000000794d */ /* 0x000fea0003800000 */
.L_x_18357:
        /* <DEDUP_REMOVED lines=9> */
.L_x_18364:
[----:B------:R-:W-:-:S04]  /*ba00*/  I2FP.F32.U32 R0, R2 ;  /* 0x0000000200007245 */ /* 0x000fc80000201000 */
[----:B------:R-:W-:-:S05]  /*ba10*/  F2FP.F16.F32.PACK_AB R0, RZ, R0 ;  /* 0x00000000ff00723e */ /* 0x000fca00000000ff */
[----:B------:R-:W-:Y:S01]  /*ba20*/  STG.E.U16 desc[UR36][R16.64], R0 ;  /* 0x0000000010007986 */ /* 0x000fe2000c101524 */
[----:B------:R-:W-:Y:S05]  /*ba30*/  EXIT ;  /* 0x000000000000794d */ /* 0x000fea0003800000 */
.L_x_18363:
        /* <DEDUP_REMOVED lines=10> */
.L_x_18366:
[----:B------:R-:W-:-:S04]  /*bae0*/  I2FP.F32.U32 R2, R2 ;  /* 0x0000000200027245 */ /* 0x000fc80000201000 */
[----:B------:R-:W-:-:S04]  /*baf0*/  F2FP.F16.F32.PACK_AB R3, RZ, R2 ;  /* 0x00000002ff03723e */ /* 0x000fc800000000ff */
[----:B------:R-:W-:-:S05]  /*bb00*/  PRMT R3, R3, 0x5410, RZ ;  /* 0x0000541003037816 */ /* 0x000fca00000000ff */
[----:B------:R-:W-:Y:S01]  /*bb10*/  STG.E desc[UR36][R16.64], R3 ;  /* 0x0000000310007986 */ /* 0x000fe2000c101924 */
[----:B------:R-:W-:Y:S05]  /*bb20*/  EXIT ;  /* 0x000000000000794d */ /* 0x000fea0003800000 */
.L_x_18365:
[----:B------:R-:W0:Y:S02]  /*bb30*/  I2F.F64.U32 R2, R2 ;  /* 0x0000000200027312 */ /* 0x000e240000201800 */
[----:B0-----:R-:W-:Y:S01]  /*bb40*/  STG.E.64 desc[UR36][R16.64], R2 ;  /* 0x0000000210007986 */ /* 0x001fe2000c101b24 */
[----:B------:R-:W-:Y:S05]  /*bb50*/  EXIT ;  /* 0x000000000000794d */ /* 0x000fea0003800000 */
.L_x_18356:
        /* <DEDUP_REMOVED lines=10> */
.L_x_18369:
[----:B------:R-:W0:Y:S01]  /*bc00*/  I2F.F64.U32 R4, R2 ;  /* 0x0000000200047312 */ /* 0x000e220000201800 */
[----:B------:R-:W-:-:S05]  /*bc10*/  CS2R R6, SRZ ;  /* 0x0000000000067805 */ /* 0x000fca000001ff00 */
[----:B0-----:R-:W-:Y:S01]  /*bc20*/  STG.E.128 desc[UR36][R16.64], R4 ;  /* 0x0000000410007986 */ /* 0x001fe2000c101d24 */
[----:B------:R-:W-:Y:S05]  /*bc30*/  EXIT ;  /* 0x000000000000794d */ /* 0x000fea0003800000 */
.L_x_18368:
        /* <DEDUP_REMOVED lines=21> */
.L_x_18373:
[----:B------:R-:W-:Y:S05]  /*bd90*/  BSYNC B0 ;  /* 0x0000000000007941 */ /* 0x000fea0003800000 */
.L_x_18372:
[----:B------:R-:W-:-:S05]  /*bda0*/  LOP3.LUT R3, R0, R3, RZ, 0xfc, !PT ;  /* 0x0000000300037212 */ /* 0x000fca00078efcff */
[----:B------:R-:W-:Y:S01]  /*bdb0*/  STG.E.U8 desc[UR36][R16.64], R3 ;  /* 0x0000000310007986 */ /* 0x000fe2000c101124 */
[----:B------:R-:W-:Y:S05]  /*bdc0*/  EXIT ;  /* 0x000000000000794d */ /* 0x000fea0003800000 */
.L_x_18371:
        /* <DEDUP_REMOVED lines=13> */
.L_x_18375:
[----:B------:R-:W-:Y:S01]  /*bea0*/  IMAD.MOV.U32 R0, RZ, RZ, 0x7f ;  /* 0x0000007fff007424 */ /* 0x000fe200078e00ff */
[----:B------:R-:W-:-:S04]  /*beb0*/  ISETP.GT.U32.AND P0, PT, R2, 0x7f800000, PT ;  /* 0x7f8000000200780c */ /* 0x000fc80003f04070 */
[----:B------:R-:W-:-:S09]  /*bec0*/  SEL R0, R0, 0x7c, P0 ;  /* 0x0000007c00007807 */ /* 0x000fd20000000000 */
.L_x_18376:
[----:B------:R-:W-:Y:S05]  /*bed0*/  BSYNC B0 ;  /* 0x0000000000007941 */ /* 0x000fea0003800000 */
.L_x_18374:
[----:B------:R-:W-:-:S04]  /*bee0*/  LOP3.LUT R2, R3, 0x80000000, RZ, 0xc0, !PT ;  /* 0x8000000003027812 */ /* 0x000fc800078ec0ff */
[----:B------:R-:W-:-:S04]  /*bef0*/  SHF.R.U32.HI R3, RZ, 0x18, R2 ;  /* 0x00000018ff037819 */ /* 0x000fc80000011602 */
[----:B------:R-:W-:-:S05]  /*bf00*/  LOP3.LUT R3, R0, R3, RZ, 0xfc, !PT ;  /* 0x0000000300037212 */ /* 0x000fca00078efcff */
[----:B------:R-:W-:Y:S01]  /*bf10*/  STG.E.U8 desc[UR36][R16.64], R3 ;  /* 0x0000000310007986 */ /* 0x000fe2000c101124 */
[----:B------:R-:W-:Y:S05]  /*bf20*/  EXIT ;  /* 0x000000000000794d */ /* 0x000fea0003800000 */
.L_x_18370:
[----:B------:R-:W-:-:S04]  /*bf30*/  I2FP.F32.U32 R0, R2 ;  /* 0x0000000200007245 */ /* 0x000fc80000201000 */
[----:B------:R-:W-:-:S05]  /*bf40*/  F2FP.BF16.F32.PACK_AB R0, RZ, R0 ;  /* 0x00000000ff00723e */ /* 0x000fca00000010ff */
[----:B------:R-:W-:Y:S01]  /*bf50*/  STG.E.U16 desc[UR36][R16.64], R0 ;  /* 0x0000000010007986 */ /* 0x000fe2000c101524 */
[----:B------:R-:W-:Y:S05]  /*bf60*/  EXIT ;  /* 0x000000000000794d */ /* 0x000fea0003800000 */
.L_x_18367:
        /* <DEDUP_REMOVED lines=10> */
.L_x_18379:
        /* <DEDUP_REMOVED lines=17> */
.L_x_18382:
[----:B------:R-:W-:-:S04]  /*c120*/  LOP3.LUT R2, R3, 0x80000000, RZ, 0xc0, !PT ;  /* 0x8000000003027812 */ /* 0x000fc800078ec0ff */
[----:B------:R-:W-:-:S04]  /*c130*/  SHF.R.U32.HI R3, RZ, 0x18, R2 ;  /* 0x00000018ff037819 */ /* 0x000fc80000011602 */
[----:B------:R-:W-:-:S04]  /*c140*/  LOP3.LUT R0, R0, R3, RZ, 0xfc, !PT ;  /* 0x0000000300007212 */ /* 0x000fc800078efcff */
[----:B------:R-:W-:-:S07]  /*c150*/  PRMT R8, R0, 0x7610, R8 ;  /* 0x0000761000087816 */ /* 0x000fce0000000008 */
.L_x_18381:
[----:B------:R-:W-:Y:S05]  /*c160*/  BSYNC B0 ;  /* 0x0000000000007941 */ /* 0x000fea0003800000 */
.L_x_18380:
[----:B------:R-:W-:Y:S01]  /*c170*/  STG.E.U8 desc[UR36][R16.64], R8 ;  /* 0x0000000810007986 */ /* 0x000fe2000c101124 */
[----:B------:R-:W-:Y:S05]  /*c180*/  EXIT ;  /* 0x000000000000794d */ /* 0x000fea0003800000 */
.L_x_18378:
        /* <DEDUP_REMOVED lines=17> */
.L_x_18385:
[----:B------:R-:W-:-:S04]  /*c2a0*/  LOP3.LUT R2, R3, 0x80000000, RZ, 0xc0, !PT ;  /* 0x8000000003027812 */ /* 0x000fc800078ec0ff */
[----:B------:R-:W-:-:S04]  /*c2b0*/  SHF.R.U32.HI R3, RZ, 0x18, R2 ;  /* 0x00000018ff037819 */ /* 0x000fc80000011602 */
[----:B------:R-:W-:-:S04]  /*c2c0*/  LOP3.LUT R0, R0, R3, RZ, 0xfc, !PT ;  /* 0x0000000300007212 */ /* 0x000fc800078efcff */
[----:B------:R-:W-:-:S07]  /*c2d0*/  PRMT R8, R0, 0x7610, R8 ;  /* 0x0000761000087816 */ /* 0x000fce0000000008 */
.L_x_18384:
[----:B------:R-:W-:Y:S05]  /*c2e0*/  BSYNC B0 ;  /* 0x0000000000007941 */ /* 0x000fea0003800000 */
.L_x_18383:
[----:B------:R-:W-:Y:S01]  /*c2f0*/  STG.E.U8 desc[UR36][R16.64], R8 ;  /* 0x0000000810007986 */ /* 0x000fe2000c101124 */
[----:B------:R-:W-:Y:S05]  /*c300*/  EXIT ;  /* 0x000000000000794d */ /* 0x000fea0003800000 */
.L_x_18377:
        /* <DEDUP_REMOVED lines=22> */
.L_x_18360:
        /* <DEDUP_REMOVED lines=16> */
.L_x_18388:
[----:B------:R-:W-:Y:S05]  /*c570*/  EXIT ;  /* 0x000000000000794d */ /* 0x000fea0003800000 */
.L_x_18387:
[----:B------:R-:W-:-:S05]  /*c580*/  IMAD.MOV.U32 R3, RZ, RZ, RZ ;  /* 0x000000ffff037224 */ /* 0x000fca00078e00ff */
[----:B------:R-:W-:Y:S01]  /*c590*/  STG.E.64 desc[UR36][R16.64], R2 ;  /* 0x0000000210007986 */ /* 0x000fe2000c101b24 */
[----:B------:R-:W-:Y:S05]  /*c5a0*/  EXIT ;  /* 0x000000000000794d */ /* 0x000fea0003800000 */
.L_x_18386:
[----:B------:R-:W-:Y:S01]  /*c5b0*/  STG.E desc[UR36][R16.64], R2 ;  /* 0x0000000210007986 */ /* 0x000fe2000c101924 */
[----:B------:R-:W-:Y:S05]  /*c5c0*/  EXIT ;  /* 0x000000000000794d */ /* 0x000fea0003800000 */
.L_x_18389:
        /* <DEDUP_REMOVED lines=11> */
.L_x_23645:


//--------------------- .text._ZN2at6native27unrolled_elementwise_kernelIZZZNS0_23logical_not_kernel_cudaERNS_18TensorIteratorBaseEENKUlvE0_clEvENKUlvE7_clEvEUlN3c107complexIfEEE_St5arrayIPcLm2EELi4E23TrivialOffsetCalculatorILi1EjESE_NS0_6memory12LoadWithCastILi1EEENSF_13StoreWithCastILi1EEEEEviT_T0_T2_T3_T4_T5_ --------------------------
	.section	.text._ZN2at6native27unrolled_elementwise_kernelIZZZNS0_23logical_not_kernel_cudaERNS_18TensorIteratorBaseEENKUlvE0_clEvENKUlvE7_clEvEUlN3c107complexIfEEE_St5arrayIPcLm2EELi4E23TrivialOffsetCalculatorILi1EjESE_NS0_6memory12LoadWithCastILi1EEENSF_13StoreWithCastILi1EEEEEviT_T0_T2_T3_T4_T5_,"ax",@progbits
	.align	128
        .global         _ZN2at6native27unrolled_elementwise_kernelIZZZNS0_23logical_not_kernel_cudaERNS_18TensorIteratorBaseEENKUlvE0_clEvENKUlvE7_clEvEUlN3c107complexIfEEE_St5arrayIPcLm2EELi4E23TrivialOffsetCalculatorILi1EjESE_NS0_6memory12LoadWithCastILi1EEENSF_13StoreWithCastILi1EEEEEviT_T0_T2_T3_T4_T5_
        .type           _ZN2at6native27unrolled_elementwise_kernelIZZZNS0_23logical_not_kernel_cudaERNS_18TensorIteratorBaseEENKUlvE0_clEvENKUlvE7_clEvEUlN3c107complexIfEEE_St5arrayIPcLm2EELi4E23TrivialOffsetCalculatorILi1EjESE_NS0_6memory12LoadWithCastILi1EEENSF_13StoreWithCastILi1EEEEEviT_T0_T2_T3_T4_T5_,@function
        .size           _ZN2at6native27unrolled_elementwise_kernelIZZZNS0_23logical_not_kernel_cudaERNS_18TensorIteratorBaseEENKUlvE0_clEvENKUlvE7_clEvEUlN3c107complexIfEEE_St5arrayIPcLm2EELi4E23TrivialOffsetCalculatorILi1EjESE_NS0_6memory12LoadWithCastILi1EEENSF_13StoreWithCastILi1EEEEEviT_T0_T2_T3_T4_T5_,(.L_x_23646 - _ZN2at6native27unrolled_elementwise_kernelIZZZNS0_23logical_not_kernel_cudaERNS_18TensorIteratorBaseEENKUlvE0_clEvENKUlvE7_clEvEUlN3c107complexIfEEE_St5arrayIPcLm2EELi4E23TrivialOffsetCalculatorILi1EjESE_NS0_6memory12LoadWithCastILi1EEENSF_13StoreWithCastILi1EEEEEviT_T0_T2_T3_T4_T5_)
        .other          _ZN2at6native27unrolled_elementwise_kernelIZZZNS0_23logical_not_kernel_cudaERNS_18TensorIteratorBaseEENKUlvE0_clEvENKUlvE7_clEvEUlN3c107complexIfEEE_St5arrayIPcLm2EELi4E23TrivialOffsetCalculatorILi1EjESE_NS0_6memory12LoadWithCastILi1EEENSF_13StoreWithCastILi1EEEEEviT_T0_T2_T3_T4_T5_,@"STO_CUDA_ENTRY STV_DEFAULT"
_ZN2at6native27unrolled_elementwise_kernelIZZZNS0_23logical_not_kernel_cudaERNS_18TensorIteratorBaseEENKUlvE0_clEvENKUlvE7_clEvEUlN3c107complexIfEEE_St5arrayIPcLm2EELi4E23TrivialOffsetCalculatorILi1EjESE_NS0_6memory12LoadWithCastILi1EEENSF_13StoreWithCastILi1EEEEEviT_T0_T2_T3_T4_T5_:
.text._ZN2at6native27unrolled_elementwise_kernelIZZZNS0_23logical_not_kernel_cudaERNS_18TensorIteratorBaseEENKUlvE0_clEvENKUlvE7_clEvEUlN3c107complexIfEEE_St5arrayIPcLm2EELi4E23TrivialOffsetCalculatorILi1EjESE_NS0_6memory12LoadWithCastILi1EEENSF_13StoreWithCastILi1EEEEEviT_T0_T2_T3_T4_T5_:
[----:B------:R-:W0:Y:S01]  /*0000*/  LDC R1, c[0x0][0x28] ;  /* 0x00000a00ff017b82 */ /* 0x000e220000000800 */
[----:B------:R-:W1:Y:S07]  /*0010*/  S2R R2, SR_CTAID.X ;  /* 0x0000000000027919 */ /* 0x000e6e0000002500 */
[----:B------:R-:W1:Y:S01]  /*0020*/  LDC R3, c[0x0][0x210] ;  /* 0x00008400ff037b82 */ /* 0x000e620000000800 */
[----:B------:R-:W-:Y:S01]  /*0030*/  ULDC.64 UR36, c[0x0][0x208] ;  /* 0x0000820000247ab9 */ /* 0x000fe20000000a00 */
[----:B------:R-:W-:Y:S01]  /*0040*/  BSSY B7, `(.L_x_18390) ;  /* 0x0000104000077945 */ /* 0x000fe20003800000 */
[----:B------:R-:W2:Y:S01]  /*0050*/  S2R R29, SR_TID.X ;  /* 0x00000000001d7919 */ /* 0x000ea20000002100 */
[----:B------:R-:W-:Y:S01]  /*0060*/  IMAD.MOV.U32 R23, RZ, RZ, RZ ;  /* 0x000000ffff177224 */ /* 0x000fe200078e00ff */
[----:B------:R-:W-:-:S03]  /*0070*/  CS2R R18, SRZ ;  /* 0x0000000000127805 */ /* 0x000fc6000001ff00 */
[----:B------:R-:W3:Y:S01]  /*0080*/  LDC.U8 R27, c[0x0][0x22c] ;  /* 0x00008b00ff1b7b82 */ /* 0x000ee20000000000 */
[----:B-1----:R-:W-:-:S05]  /*0090*/  IMAD R26, R2, -0x200, R3 ;  /* 0xfffffe00021a7824 */ /* 0x002fca00078e0203 */
[----:B--2---:R-:W-:-:S13]  /*00a0*/  ISETP.GE.AND P0, PT, R29, R26, PT ;  /* 0x0000001a1d00720c */ /* 0x004fda0003f06270 */
[----:B0--3--:R-:W-:Y:S05]  /*00b0*/  @P0 BRA `(.L_x_18391) ;  /* 0x0000000c00f00947 */ /* 0x009fea0003800000 */
[----:B------:R-:W0:Y:S01]  /*00c0*/  LDC.64 R4, c[0x0][0x220] ;  /* 0x00008800ff047b82 */ /* 0x000e220000000a00 */
        /* <DEDUP_REMOVED lines=20> */
[----:B--2---:R4:W0:Y:S01]  /*0210*/  I2F.S16 R18, R4 ;  /* 0x0000000400127306 */ /* 0x0048220000101400 */
[----:B------:R-:W-:Y:S05]  /*0220*/  BRA `(.L_x_18398) ;  /* 0x0000000c008c7947 */ /* 0x000fea0003800000 */
.L_x_18396:
[----:B------:R-:W2:Y:S01]  /*0230*/  LDG.E.U8 R4, desc[UR36][R4.64] ;  /* 0x0000002404047981 */ /* 0x000ea2000c1e1100 */
[----:B------:R-:W-:Y:S01]  /*0240*/  IMAD.MOV.U32 R19, RZ, RZ, RZ ;  /* 0x000000ffff137224 */ /* 0x000fe200078e00ff */
[----:B--2---:R-:W-:Y:S01]  /*0250*/  I2FP.F32.U32 R18, R4 ;  /* 0x0000000400127245 */ /* 0x004fe20000201000 */
[----:B------:R-:W-:Y:S06]  /*0260*/  BRA `(.L_x_18398) ;  /* 0x0000000c007c7947 */ /* 0x000fec0003800000 */
.L_x_18395:
        /* <DEDUP_REMOVED lines=10> */
.L_x_18400:
[----:B------:R-:W2:Y:S01]  /*0310*/  LDG.E R4, desc[UR36][R4.64] ;  /* 0x0000002404047981 */ /* 0x000ea2000c1e1900 */
[----:B------:R-:W-:Y:S01]  /*0320*/  IMAD.MOV.U32 R19, RZ, RZ, RZ ;  /* 0x000000ffff137224 */ /* 0x000fe200078e00ff */
[----:B--2---:R-:W-:Y:S01]  /*0330*/  I2FP.F32.S32 R18, R4 ;  /* 0x0000000400127245 */ /* 0x004fe20000201400 */
[----:B------:R-:W-:Y:S06]  /*0340*/  BRA `(.L_x_18398) ;  /* 0x0000000c00447947 */ /* 0x000fec0003800000 */
.L_x_18399:
[----:B------:R-:W2:Y:S01]  /*0350*/  LDG.E.U16 R4, desc[UR36][R4.64] ;  /* 0x0000002404047981 */ /* 0x000ea2000c1e1500 */
[----:B------:R-:W-:Y:S01]  /*0360*/  IMAD.MOV.U32 R19, RZ, RZ, RZ ;  /* 0x000000ffff137224 */ /* 0x000fe200078e00ff */
[----:B--2---:R2:W3:Y:S01]  /*0370*/  I2F.S16 R18, R4 ;  /* 0x0000000400127306 */ /* 0x0044e20000101400 */
[----:B------:R-:W-:Y:S05]  /*0380*/  BRA `(.L_x_18398) ;  /* 0x0000000c00347947 */ /* 0x000fea0003800000 */
.L_x_18394:
        /* <DEDUP_REMOVED lines=9> */
.L_x_18402:
[----:B------:R-:W2:Y:S01]  /*0420*/  LDG.E.U16 R4, desc[UR36][R4.64] ;  /* 0x0000002404047981 */ /* 0x000ea2000c1e1500 */
[----:B------:R-:W-:Y:S02]  /*0430*/  IMAD.MOV.U32 R19, RZ, RZ, RZ ;  /* 0x000000ffff137224 */ /* 0x000fe400078e00ff */
[----:B--2---:R-:W-:Y:S01]  /*0440*/  HADD2.F32 R18, -RZ, R4.H0_H0 ;  /* 0x20000004ff127230 */ /* 0x004fe20000004100 */
[----:B------:R-:W-:Y:S06]  /*0450*/  BRA `(.L_x_18398) ;  /* 0x0000000c00007947 */ /* 0x000fec0003800000 */
.L_x_18401:
        /* <DEDUP_REMOVED lines=8> */
.L_x_18404:
[----:B------:R-:W2:Y:S02]  /*04e0*/  LDG.E R4, desc[UR36][R4.64] ;  /* 0x0000002404047981 */ /* 0x000ea4000c1e1900 */
[--C-:B--2---:R-:W-:Y:S02]  /*04f0*/  HADD2.F32 R19, -RZ, R4.reuse.H1_H1 ;  /* 0x30000004ff137230 */ /* 0x104fe40000004100 */
[----:B------:R-:W-:Y:S01]  /*0500*/  HADD2.F32 R18, -RZ, R4.H0_H0 ;  /* 0x20000004ff127230 */ /* 0x000fe20000004100 */
[----:B------:R-:W-:Y:S06]  /*0510*/  BRA `(.L_x_18398) ;  /* 0x0000000800d07947 */ /* 0x000fec0003800000 */
.L_x_18403:
        /* <DEDUP_REMOVED lines=8> */
.L_x_18393:
        /* <DEDUP_REMOVED lines=13> */
.L_x_18407:
        /* <DEDUP_REMOVED lines=10> */
.L_x_18406:
        /* <DEDUP_REMOVED lines=8> */
[----:B------:R-:W-:Y:S02]  /*0790*/  IMAD.MOV.U32 R19, RZ, RZ, RZ ;  /* 0x000000ffff137224 */ /* 0x000fe400078e00ff */
        /* <DEDUP_REMOVED lines=18> */
.L_x_18409:
[----:B------:R-:W2:Y:S01]  /*08c0*/  LDG.E.U8 R4, desc[UR36][R4.64] ;  /* 0x0000002404047981 */ /* 0x000ea2000c1e1100 */
[----:B------:R-:W-:Y:S02]  /*08d0*/  IMAD.MOV.U32 R19, RZ, RZ, RZ ;  /* 0x000000ffff137224 */ /* 0x000fe400078e00ff */
        /* <DEDUP_REMOVED lines=12> */
.L_x_18408:
[----:B------:R-:W2:Y:S01]  /*09a0*/  LDG.E.U16 R4, desc[UR36][R4.64] ;  /* 0x0000002404047981 */ /* 0x000ea2000c1e1500 */
[----:B------:R-:W-:Y:S02]  /*09b0*/  IMAD.MOV.U32 R19, RZ, RZ, RZ ;  /* 0x000000ffff137224 */ /* 0x000fe400078e00ff */
[----:B--2---:R-:W-:Y:S01]  /*09c0*/  IMAD.U32 R18, R4, 0x10000, RZ ;  /* 0x0001000004127824 */ /* 0x004fe200078e00ff */
[----:B------:R-:W-:Y:S06]  /*09d0*/  BRA `(.L_x_18398) ;  /* 0x0000000400a07947 */ /* 0x000fec0003800000 */
.L_x_18405:
        /* <DEDUP_REMOVED lines=12> */
.L_x_18412:
        /* <DEDUP_REMOVED lines=20> */
.L_x_18414:
[----:B------:R-:W-:Y:S05]  /*0be0*/  BSYNC B0 ;  /* 0x0000000000007941 */ /* 0x000fea0003800000 */
.L_x_18413:
[----:B------:R-:W-:Y:S01]  /*0bf0*/  IMAD.SHL.U32 R3, R3, 0x100000, RZ ;  /* 0x0010000003037824 */ /* 0x000fe200078e00ff */
[----:B------:R-:W-:-:S04]  /*0c00*/  LEA R5, R0, 0x3b800000, 0x17 ;  /* 0x3b80000000057811 */ /* 0x000fc800078eb8ff */
[----:B------:R-:W-:Y:S01]  /*0c10*/  LOP3.LUT R18, R5, R3, R18, 0xfe, !PT ;  /* 0x0000000305127212 */ /* 0x000fe200078efe12 */
[----:B------:R-:W-:Y:S06]  /*0c20*/  BRA `(.L_x_18398) ;  /* 0x00000004000c7947 */ /* 0x000fec0003800000 */
.L_x_18411:
        /* <DEDUP_REMOVED lines=20> */
.L_x_18416:
[----:B------:R-:W-:Y:S05]  /*0d70*/  BSYNC B0 ;  /* 0x0000000000007941 */ /* 0x000fea0003800000 */
.L_x_18415:
[----:B------:R-:W-:Y:S01]  /*0d80*/  IMAD.SHL.U32 R3, R3, 0x200000, RZ ;  /* 0x0020000003037824 */ /* 0x000fe200078e00ff */
[----:B------:R-:W-:-:S04]  /*0d90*/  LEA R5, R0, 0x37800000, 0x17 ;  /* 0x3780000000057811 */ /* 0x000fc800078eb8ff */
[----:B------:R-:W-:Y:S01]  /*0da0*/  LOP3.LUT R18, R5, R3, R18, 0xfe, !PT ;  /* 0x0000000305127212 */ /* 0x000fe200078efe12 */
[----:B------:R-:W-:Y:S06]  /*0db0*/  BRA `(.L_x_18398) ;  /* 0x0000000000a87947 */ /* 0x000fec0003800000 */
.L_x_18410:
        /* <DEDUP_REMOVED lines=14> */
.L_x_18420:
[----:B------:R-:W-:Y:S05]  /*0ea0*/  BSYNC B0 ;  /* 0x0000000000007941 */ /* 0x000fea0003800000 */
.L_x_18419:
[----:B------:R-:W-:Y:S01]  /*0eb0*/  IMAD.MOV.U32 R19, RZ, RZ, RZ ;  /* 0x000000ffff137224 */ /* 0x000fe200078e00ff */
[----:B------:R-:W-:Y:S06]  /*0ec0*/  BRA `(.L_x_18398) ;  /* 0x0000000000647947 */ /* 0x000fec0003800000 */
.L_x_18397:
        /* <DEDUP_REMOVED lines=16> */
.L_x_18421:
[----:B------:R-:W-:Y:S01]  /*0fd0*/  CS2R R18, SRZ ;  /* 0x0000000000127805 */ /* 0x000fe2000001ff00 */
[----:B------:R-:W-:Y:S06]  /*0fe0*/  BRA `(.L_x_18398) ;  /* 0x00000000001c7947 */ /* 0x000fec0003800000 */
.L_x_18418:
[----:B------:R-:W2:Y:S01]  /*0ff0*/  LDG.E.64 R4, desc[UR36][R4.64] ;  /* 0x0000002404047981 */ /* 0x000ea2000c1e1b00 */
[----:B------:R-:W-:Y:S01]  /*1000*/  IMAD.MOV.U32 R19, RZ, RZ, RZ ;  /* 0x000000ffff137224 */ /* 0x000fe200078e00ff */
[----:B--2---:R0:W1:Y:S01]  /*1010*/  I2F.U64 R18, R4 ;  /* 0x0000000400127312 */ /* 0x0040620000301000 */
[----:B------:R-:W-:Y:S05]  /*1020*/  BRA `(.L_x_18398) ;  /* 0x00000000000c7947 */ /* 0x000fea0003800000 */
.L_x_18417:
[----:B------:R-:W2:Y:S01]  /*1030*/  LDG.E R4, desc[UR36][R4.64] ;  /* 0x0000002404047981 */ /* 0x000ea2000c1e1900 */
[----:B------:R-:W-:Y:S01]  /*1040*/  IMAD.MOV.U32 R19, RZ, RZ, RZ ;  /* 0x000000ffff137224 */ /* 0x000fe200078e00ff */
[----:B--2---:R-:W-:-:S07]  /*1050*/  I2FP.F32.U32 R18, R4 ;  /* 0x0000000400127245 */ /* 0x004fce0000201000 */
.L_x_18398:
[----:B------:R-:W-:Y:S05]  /*1060*/  BSYNC B6 ;  /* 0x0000000000067941 */ /* 0x000fea0003800000 */
.L_x_18392:
[----:B------:R-:W-:-:S07]  /*1070*/  VIADD R29, R29, 0x80 ;  /* 0x000000801d1d7836 */ /* 0x000fce0000000000 */
.L_x_18391:
[----:B------:R-:W-:Y:S05]  /*1080*/  BSYNC B7 ;  /* 0x0000000000077941 */ /* 0x000fea0003800000 */
.L_x_18390:
[----:B------:R-:W-:Y:S01]  /*1090*/  ISETP.GE.AND P0, PT, R29, R26, PT ;  /* 0x0000001a1d00720c */ /* 0x000fe20003f06270 */
[----:B------:R-:W-:Y:S01]  /*10a0*/  BSSY B7, `(.L_x_18422) ;  /* 0x0000100000077945 */ /* 0x000fe20003800000 */
[----:B------:R-:W-:-:S11]  /*10b0*/  IMAD.MOV.U32 R22, RZ, RZ, RZ ;  /* 0x000000ffff167224 */ /* 0x000fd600078e00ff */
        /* <DEDUP_REMOVED lines=22> */
[----:B--2---:R0:W2:Y:S01]  /*1220*/  I2F.S16 R22, R4 ;  /* 0x0000000400167306 */ /* 0x0040a20000101400 */
[----:B------:R-:W-:Y:S05]  /*1230*/  BRA `(.L_x_18430) ;  /* 0x0000000c00907947 */ /* 0x000fea0003800000 */
.L_x_18428:
[----:B------:R-:W2:Y:S01]  /*1240*/  LDG.E.U8 R4, desc[UR36][R4.64] ;  /* 0x0000002404047981 */ /* 0x000ea2000c1e1100 */
[----:B------:R-:W-:Y:S01]  /*1250*/  IMAD.MOV.U32 R23, RZ, RZ, RZ ;  /* 0x000000ffff177224 */ /* 0x000fe200078e00ff */
[----:B--2---:R-:W-:Y:S01]  /*1260*/  I2FP.F32.U32 R22, R4 ;  /* 0x0000000400167245 */ /* 0x004fe20000201000 */
[----:B------:R-:W-:Y:S06]  /*1270*/  BRA `(.L_x_18430) ;  /* 0x0000000c00807947 */ /* 0x000fec0003800000 */
.L_x_18427:
        /* <DEDUP_REMOVED lines=8> */
[----:B--2---:R0:W2:Y:S01]  /*1300*/  I2F.S64 R22, R4 ;  /* 0x0000000400167312 */ /* 0x0040a20000301400 */
[----:B------:R-:W-:Y:S05]  /*1310*/  BRA `(.L_x_18430) ;  /* 0x0000000c00587947 */ /* 0x000fea0003800000 */
.L_x_18432:
[----:B------:R-:W2:Y:S01]  /*1320*/  LDG.E R4, desc[UR36][R4.64] ;  /* 0x0000002404047981 */ /* 0x000ea2000c1e1900 */
[----:B------:R-:W-:Y:S01]  /*1330*/  IMAD.MOV.U32 R23, RZ, RZ, RZ ;  /* 0x000000ffff177224 */ /* 0x000fe200078e00ff */
[----:B--2---:R-:W-:Y:S01]  /*1340*/  I2FP.F32.S32 R22, R4 ;  /* 0x0000000400167245 */ /* 0x004fe20000201400 */
[----:B------:R-:W-:Y:S06]  /*1350*/  BRA `(.L_x_18430) ;  /* 0x0000000c00487947 */ /* 0x000fec0003800000 */
.L_x_18431:
[----:B------:R-:W2:Y:S01]  /*1360*/  LDG.E.U16 R4, desc[UR36][R4.64] ;  /* 0x0000002404047981 */ /* 0x000ea2000c1e1500 */
[----:B------:R-:W-:Y:S01]  /*1370*/  IMAD.MOV.U32 R23, RZ, RZ, RZ ;  /* 0x000000ffff177224 */ /* 0x000fe200078e00ff */
[----:B--2---:R4:W0:Y:S01]  /*1380*/  I2F.S16 R22, R4 ;  /* 0x0000000400167306 */ /* 0x0048220000101400 */
[----:B------:R-:W-:Y:S05]  /*1390*/  BRA `(.L_x_18430) ;  /* 0x0000000c00387947 */ /* 0x000fea0003800000 */
.L_x_18426:
        /* <DEDUP_REMOVED lines=9> */
.L_x_18434:
[----:B------:R-:W2:Y:S01]  /*1430*/  LDG.E.U16 R4, desc[UR36][R4.64] ;  /* 0x0000002404047981 */ /* 0x000ea2000c1e1500 */
[----:B------:R-:W-:Y:S02]  /*1440*/  IMAD.MOV.U32 R23, RZ, RZ, RZ ;  /* 0x000000ffff177224 */ /* 0x000fe400078e00ff */
[----:B--2---:R-:W-:Y:S01]  /*1450*/  HADD2.F32 R22, -RZ, R4.H0_H0 ;  /* 0x20000004ff167230 */ /* 0x004fe20000004100 */
[----:B------:R-:W-:Y:S06]  /*1460*/  BRA `(.L_x_18430) ;  /* 0x0000000c00047947 */ /* 0x000fec0003800000 */
.L_x_18433:
        /* <DEDUP_REMOVED lines=8> */
.L_x_18436:
[----:B------:R-:W2:Y:S02]  /*14f0*/  LDG.E R4, desc[UR36][R4.64] ;  /* 0x0000002404047981 */ /* 0x000ea4000c1e1900 */
[--C-:B--2---:R-:W-:Y:S02]  /*1500*/  HADD2.F32 R23, -RZ, R4.reuse.H1_H1 ;  /* 0x30000004ff177230 */ /* 0x104fe40000004100 */
[----:B------:R-:W-:Y:S01]  /*1510*/  HADD2.F32 R22, -RZ, R4.H0_H0 ;  /* 0x20000004ff167230 */ /* 0x000fe20000004100 */
[----:B------:R-:W-:Y:S06]  /*1520*/  BRA `(.L_x_18430) ;  /* 0x0000000800d47947 */ /* 0x000fec0003800000 */
.L_x_18435:
        /* <DEDUP_REMOVED lines=8> */
.L_x_18425:
        /* <DEDUP_REMOVED lines=13> */
.L_x_18439:
[----:B------:R-:W2:Y:S01]  /*1680*/  LDG.E.128 R4, desc[UR36][R4.64] ;  /* 0x0000002404047981 */ /* 0x000ea2000c1e1d00 */
[----:B------:R-:W-:Y:S01]  /*1690*/  UMOV UR4, 0xf0000000 ;  /* 0xf000000000047882 */ /* 0x000fe20000000000 */
[----:B------:R-:W-:Y:S01]  /*16a0*/  UMOV UR5, 0x380fffff ;  /* 0x380fffff00057882 */ /* 0x000fe20000000000 */
[----:B--2---:R-:W0:Y:S01]  /*16b0*/  F2F.F32.F64 R23, R6 ;  /* 0x0000000600177310 */ /* 0x004e220000301000 */
[----:B------:R-:W-:Y:S02]  /*16c0*/  DSETP.GEU.AND P0, PT, |R6|, UR4, PT ;  /* 0x0000000406007e2a */ /* 0x000fe4000bf0e200 */
[----:B------:R-:W-:-:S05]  /*16d0*/  DSETP.GEU.AND P1, PT, |R4|, UR4, PT ;  /* 0x0000000404007e2a */ /* 0x000fca000bf2e200 */
[----:B------:R-:W2:Y:S07]  /*16e0*/  F2F.F32.F64 R22, R4 ;  /* 0x0000000400167310 */ /* 0x000eae0000301000 */
[----:B0-----:R-:W-:Y:S02]  /*16f0*/  @!P0 FMUL R23, R23, 1.175494350822287508e-38 ;  /* 0x0080000017178820 */ /* 0x001fe40000400000 */
[----:B--2---:R-:W-:Y:S01]  /*1700*/  @!P1 FMUL R22, R22, 1.175494350822287508e-38 ;  /* 0x0080000016169820 */ /* 0x004fe20000400000 */
[----:B------:R-:W-:Y:S06]  /*1710*/  BRA `(.L_x_18430) ;  /* 0x0000000800587947 */ /* 0x000fec0003800000 */
.L_x_18438:
        /* <DEDUP_REMOVED lines=27> */
.L_x_18441:
[----:B------:R-:W2:Y:S01]  /*18d0*/  LDG.E.U8 R4, desc[UR36][R4.64] ;  /* 0x0000002404047981 */ /* 0x000ea2000c1e1100 */
[----:B------:R-:W-:Y:S02]  /*18e0*/  IMAD.MOV.U32 R23, RZ, RZ, RZ ;  /* 0x000000ffff177224 */ /* 0x000fe400078e00ff */
        /* <DEDUP_REMOVED lines=13> */
.L_x_18440:
[----:B------:R-:W2:Y:S01]  /*19c0*/  LDG.E.U16 R4, desc[UR36][R4.64] ;  /* 0x0000002404047981 */ /* 0x000ea2000c1e1500 */
[----:B------:R-:W-:Y:S02]  /*19d0*/  IMAD.MOV.U32 R23, RZ, RZ, RZ ;  /* 0x000000ffff177224 */ /* 0x000fe400078e00ff */
[----:B--2---:R-:W-:Y:S01]  /*19e0*/  IMAD.U32 R22, R4, 0x10000, RZ ;  /* 0x0001000004167824 */ /* 0x004fe200078e00ff */
[----:B------:R-:W-:Y:S06]  /*19f0*/  BRA `(.L_x_18430) ;  /* 0x0000000400a07947 */ /* 0x000fec0003800000 */
.L_x_18437:
        /* <DEDUP_REMOVED lines=12> */
.L_x_18444:
        /* <DEDUP_REMOVED lines=20> */
.L_x_18446:
[----:B------:R-:W-:Y:S05]  /*1c00*/  BSYNC B0 ;  /* 0x0000000000007941 */ /* 0x000fea0003800000 */
.L_x_18445:
[----:B------:R-:W-:Y:S01]  /*1c10*/  IMAD.SHL.U32 R3, R3, 0x100000, RZ ;  /* 0x0010000003037824 */ /* 0x000fe200078e00ff */
[----:B------:R-:W-:-:S04]  /*1c20*/  LEA R5, R0, 0x3b800000, 0x17 ;  /* 0x3b80000000057811 */ /* 0x000fc800078eb8ff */
[----:B------:R-:W-:Y:S01]  /*1c30*/  LOP3.LUT R22, R5, R3, R22, 0xfe, !PT ;  /* 0x0000000305167212 */ /* 0x000fe200078efe16 */
[----:B------:R-:W-:Y:S06]  /*1c40*/  BRA `(.L_x_18430) ;  /* 0x00000004000c7947 */ /* 0x000fec0003800000 */
.L_x_18443:
        /* <DEDUP_REMOVED lines=20> */
.L_x_18448:
[----:B------:R-:W-:Y:S05]  /*1d90*/  BSYNC B0 ;  /* 0x0000000000007941 */ /* 0x000fea0003800000 */
.L_x_18447:
[----:B------:R-:W-:Y:S01]  /*1da0*/  IMAD.SHL.U32 R3, R3, 0x200000, RZ ;  /* 0x0020000003037824 */ /* 0x000fe200078e00ff */
[----:B------:R-:W-:-:S04]  /*1db0*/  LEA R5, R0, 0x37800000, 0x17 ;  /* 0x3780000000057811 */ /* 0x000fc800078eb8ff */
[----:B------:R-:W-:Y:S01]  /*1dc0*/  LOP3.LUT R22, R5, R3, R22, 0xfe, !PT ;  /* 0x0000000305167212 */ /* 0x000fe200078efe16 */
[----:B------:R-:W-:Y:S06]  /*1dd0*/  BRA `(.L_x_18430) ;  /* 0x0000000000a87947 */ /* 0x000fec0003800000 */
.L_x_18442:
        /* <DEDUP_REMOVED lines=14> */
.L_x_18452:
[----:B------:R-:W-:Y:S05]  /*1ec0*/  BSYNC B0 ;  /* 0x0000000000007941 */ /* 0x000fea0003800000 */
.L_x_18451:
[----:B------:R-:W-:Y:S01]  /*1ed0*/  IMAD.MOV.U32 R23, RZ, RZ, RZ ;  /* 0x000000ffff177224 */ /* 0x000fe200078e00ff */
[----:B------:R-:W-:Y:S06]  /*1ee0*/  BRA `(.L_x_18430) ;  /* 0x0000000000647947 */ /* 0x000fec0003800000 */
.L_x_18429:
        /* <DEDUP_REMOVED lines=16> */
.L_x_18453:
[----:B------:R-:W-:Y:S01]  /*1ff0*/  CS2R R22, SRZ ;  /* 0x0000000000167805 */ /* 0x000fe2000001ff00 */
[----:B------:R-:W-:Y:S06]  /*2000*/  BRA `(.L_x_18430) ;  /* 0x00000000001c7947 */ /* 0x000fec0003800000 */
.L_x_18450:
[----:B------:R-:W2:Y:S01]  /*2010*/  LDG.E.64 R4, desc[UR36][R4.64] ;  /* 0x0000002404047981 */ /* 0x000ea2000c1e1b00 */
[----:B------:R-:W-:Y:S01]  /*2020*/  IMAD.MOV.U32 R23, RZ, RZ, RZ ;  /* 0x000000ffff177224 */ /* 0x000fe200078e00ff */
[----:B--2---:R0:W2:Y:S01]  /*2030*/  I2F.U64 R22, R4 ;  /* 0x0000000400167312 */ /* 0x0040a20000301000 */
[----:B------:R-:W-:Y:S05]  /*2040*/  BRA `(.L_x_18430) ;  /* 0x00000000000c7947 */ /* 0x000fea0003800000 */
.L_x_18449:
[----:B------:R-:W2:Y:S01]  /*2050*/  LDG.E R4, desc[UR36][R4.64] ;  /* 0x0000002404047981 */ /* 0x000ea2000c1e1900 */
[----:B------:R-:W-:Y:S01]  /*2060*/  IMAD.MOV.U32 R23, RZ, RZ, RZ ;  /* 0x000000ffff177224 */ /* 0x000fe200078e00ff */
[----:B--2---:R-:W-:-:S07]  /*2070*/  I2FP.F32.U32 R22, R4 ;  /* 0x0000000400167245 */ /* 0x004fce0000201000 */
.L_x_18430:
[----:B------:R-:W-:Y:S05]  /*2080*/  BSYNC B6 ;  /* 0x0000000000067941 */ /* 0x000fea0003800000 */
.L_x_18424:
[----:B------:R-:W-:-:S07]  /*2090*/  VIADD R29, R29, 0x80 ;  /* 0x000000801d1d7836 */ /* 0x000fce0000000000 */
.L_x_18423:
[----:B------:R-:W-:Y:S05]  /*20a0*/  BSYNC B7 ;  /* 0x0000000000077941 */ /* 0x000fea0003800000 */
.L_x_18422:
[----:B------:R-:W-:Y:S01]  /*20b0*/  ISETP.GE.AND P0, PT, R29, R26, PT ;  /* 0x0000001a1d00720c */ /* 0x000fe20003f06270 */
[----:B------:R-:W-:Y:S01]  /*20c0*/  BSSY B7, `(.L_x_18454) ;  /* 0x0000100000077945 */ /* 0x000fe20003800000 */
[----:B------:R-:W-:Y:S01]  /*20d0*/  IMAD.MOV.U32 R25, RZ, RZ, RZ ;  /* 0x000000ffff197224 */ /* 0x000fe200078e00ff */
[----:B------:R-:W-:-:S10]  /*20e0*/  CS2R R16, SRZ ;  /* 0x0000000000107805 */ /* 0x000fd4000001ff00 */
        /* <DEDUP_REMOVED lines=24> */
.L_x_18460:
[----:B------:R-:W2:Y:S01]  /*2270*/  LDG.E.U8 R4, desc[UR36][R4.64] ;  /* 0x0000002404047981 */ /* 0x000ea2000c1e1100 */
[----:B------:R-:W-:Y:S01]  /*2280*/  IMAD.MOV.U32 R17, RZ, RZ, RZ ;  /* 0x000000ffff117224 */ /* 0x000fe200078e00ff */
[----:B--2---:R-:W-:Y:S01]  /*2290*/  I2FP.F32.U32 R16, R4 ;  /* 0x0000000400107245 */ /* 0x004fe20000201000 */
[----:B------:R-:W-:Y:S06]  /*22a0*/  BRA `(.L_x_18462) ;  /* 0x0000000c007c7947 */ /* 0x000fec0003800000 */
.L_x_18459:
        /* <DEDUP_REMOVED lines=10> */
.L_x_18464:
[----:B------:R-:W2:Y:S01]  /*2350*/  LDG.E R4, desc[UR36][R4.64] ;  /* 0x0000002404047981 */ /* 0x000ea2000c1e1900 */
[----:B------:R-:W-:Y:S01]  /*2360*/  IMAD.MOV.U32 R17, RZ, RZ, RZ ;  /* 0x000000ffff117224 */ /* 0x000fe200078e00ff */
[----:B--2---:R-:W-:Y:S01]  /*2370*/  I2FP.F32.S32 R16, R4 ;  /* 0x0000000400107245 */ /* 0x004fe20000201400 */
[----:B------:R-:W-:Y:S06]  /*2380*/  BRA `(.L_x_18462) ;  /* 0x0000000c00447947 */ /* 0x000fec0003800000 */
.L_x_18463:
[----:B------:R-:W2:Y:S01]  /*2390*/  LDG.E.U16 R4, desc[UR36][R4.64] ;  /* 0x0000002404047981 */ /* 0x000ea2000c1e1500 */
[----:B------:R-:W-:Y:S01]  /*23a0*/  IMAD.MOV.U32 R17, RZ, RZ, RZ ;  /* 0x000000ffff117224 */ /* 0x000fe200078e00ff */
[----:B--2---:R0:W2:Y:S01]  /*23b0*/  I2F.S16 R16, R4 ;  /* 0x0000000400107306 */ /* 0x0040a20000101400 */
[----:B------:R-:W-:Y:S05]  /*23c0*/  BRA `(.L_x_18462) ;  /* 0x0000000c00347947 */ /* 0x000fea0003800000 */
.L_x_18458:
        /* <DEDUP_REMOVED lines=9> */
.L_x_18466:
[----:B------:R-:W2:Y:S01]  /*2460*/  LDG.E.U16 R4, desc[UR36][R4.64] ;  /* 0x0000002404047981 */ /* 0x000ea2000c1e1500 */
[----:B------:R-:W-:Y:S02]  /*2470*/  IMAD.MOV.U32 R17, RZ, RZ, RZ ;  /* 0x000000ffff117224 */ /* 0x000fe400078e00ff */
[----:B--2---:R-:W-:Y:S01]  /*2480*/  HADD2.F32 R16, -RZ, R4.H0_H0 ;  /* 0x20000004ff107230 */ /* 0x004fe20000004100 */
[----:B------:R-:W-:Y:S06]  /*2490*/  BRA `(.L_x_18462) ;  /* 0x0000000c00007947 */ /* 0x000fec0003800000 */
.L_x_18465:
        /* <DEDUP_REMOVED lines=8> */
.L_x_18468:
[----:B------:R-:W2:Y:S02]  /*2520*/  LDG.E R4, desc[UR36][R4.64] ;  /* 0x0000002404047981 */ /* 0x000ea4000c1e1900 */
[--C-:B--2---:R-:W-:Y:S02]  /*2530*/  HADD2.F32 R17, -RZ, R4.reuse.H1_H1 ;  /* 0x30000004ff117230 */ /* 0x104fe40000004100 */
[----:B------:R-:W-:Y:S01]  /*2540*/  HADD2.F32 R16, -RZ, R4.H0_H0 ;  /* 0x20000004ff107230 */ /* 0x000fe20000004100 */
[----:B------:R-:W-:Y:S06]  /*2550*/  BRA `(.L_x_18462) ;  /* 0x0000000800d07947 */ /* 0x000fec0003800000 */
.L_x_18467:
        /* <DEDUP_REMOVED lines=8> */
.L_x_18457:
        /* <DEDUP_REMOVED lines=13> */
.L_x_18471:
        /* <DEDUP_REMOVED lines=10> */
.L_x_18470:
        /* <DEDUP_REMOVED lines=27> */
.L_x_18473:
        /* <DEDUP_REMOVED lines=14> */
.L_x_18472:
[----:B------:R-:W2:Y:S01]  /*29e0*/  LDG.E.U16 R4, desc[UR36][R4.64] ;  /* 0x0000002404047981 */ /* 0x000ea2000c1e1500 */
[----:B------:R-:W-:Y:S02]  /*29f0*/  IMAD.MOV.U32 R17, RZ, RZ, RZ ;  /* 0x000000ffff117224 */ /* 0x000fe400078e00ff */
[----:B--2---:R-:W-:Y:S01]  /*2a00*/  IMAD.U32 R16, R4, 0x10000, RZ ;  /* 0x0001000004107824 */ /* 0x004fe200078e00ff */
[----:B------:R-:W-:Y:S06]  /*2a10*/  BRA `(.L_x_18462) ;  /* 0x0000000400a07947 */ /* 0x000fec0003800000 */
.L_x_18469:
        /* <DEDUP_REMOVED lines=12> */
.L_x_18476:
        /* <DEDUP_REMOVED lines=20> */
.L_x_18478:
[----:B------:R-:W-:Y:S05]  /*2c20*/  BSYNC B0 ;  /* 0x0000000000007941 */ /* 0x000fea0003800000 */
.L_x_18477:
[----:B------:R-:W-:Y:S01]  /*2c30*/  IMAD.SHL.U32 R3, R3, 0x100000, RZ ;  /* 0x0010000003037824 */ /* 0x000fe200078e00ff */
[----:B------:R-:W-:-:S04]  /*2c40*/  LEA R5, R0, 0x3b800000, 0x17 ;  /* 0x3b80000000057811 */ /* 0x000fc800078eb8ff */
[----:B------:R-:W-:Y:S01]  /*2c50*/  LOP3.LUT R16, R5, R3, R16, 0xfe, !PT ;  /* 0x0000000305107212 */ /* 0x000fe200078efe10 */
[----:B------:R-:W-:Y:S06]  /*2c60*/  BRA `(.L_x_18462) ;  /* 0x00000004000c7947 */ /* 0x000fec0003800000 */
.L_x_18475:
        /* <DEDUP_REMOVED lines=20> */
.L_x_18480:
[----:B------:R-:W-:Y:S05]  /*2db0*/  BSYNC B0 ;  /* 0x0000000000007941 */ /* 0x000fea0003800000 */
.L_x_18479:
[----:B------:R-:W-:Y:S01]  /*2dc0*/  IMAD.SHL.U32 R3, R3, 0x200000, RZ ;  /* 0x0020000003037824 */ /* 0x000fe200078e00ff */
[----:B------:R-:W-:-:S04]  /*2dd0*/  LEA R5, R0, 0x37800000, 0x17 ;  /* 0x3780000000057811 */ /* 0x000fc800078eb8ff */
[----:B------:R-:W-:Y:S01]  /*2de0*/  LOP3.LUT R16, R5, R3, R16, 0xfe, !PT ;  /* 0x0000000305107212 */ /* 0x000fe200078efe10 */
[----:B------:R-:W-:Y:S06]  /*2df0*/  BRA `(.L_x_18462) ;  /* 0x0000000000a87947 */ /* 0x000fec0003800000 */
.L_x_18474:
        /* <DEDUP_REMOVED lines=14> */
.L_x_18484:
[----:B------:R-:W-:Y:S05]  /*2ee0*/  BSYNC B0 ;  /* 0x0000000000007941 */ /* 0x000fea0003800000 */
.L_x_18483:
[----:B------:R-:W-:Y:S01]  /*2ef0*/  IMAD.MOV.U32 R17, RZ, RZ, RZ ;  /* 0x000000ffff117224 */ /* 0x000fe200078e00ff */
[----:B------:R-:W-:Y:S06]  /*2f00*/  BRA `(.L_x_18462) ;  /* 0x0000000000647947 */ /* 0x000fec0003800000 */
.L_x_18461:
        /* <DEDUP_REMOVED lines=16> */
.L_x_18485:
[----:B------:R-:W-:Y:S01]  /*3010*/  CS2R R16, SRZ ;  /* 0x0000000000107805 */ /* 0x000fe2000001ff00 */
[----:B------:R-:W-:Y:S06]  /*3020*/  BRA `(.L_x_18462) ;  /* 0x00000000001c7947 */ /* 0x000fec0003800000 */
.L_x_18482:
[----:B------:R-:W2:Y:S01]  /*3030*/  LDG.E.64 R4, desc[UR36][R4.64] ;  /* 0x0000002404047981 */ /* 0x000ea2000c1e1b00 */
[----:B------:R-:W-:Y:S01]  /*3040*/  IMAD.MOV.U32 R17, RZ, RZ, RZ ;  /* 0x000000ffff117224 */ /* 0x000fe200078e00ff */
[----:B--2---:R0:W2:Y:S01]  /*3050*/  I2F.U64 R16, R4 ;  /* 0x0000000400107312 */ /* 0x0040a20000301000 */
[----:B------:R-:W-:Y:S05]  /*3060*/  BRA `(.L_x_18462) ;  /* 0x00000000000c7947 */ /* 0x000fea0003800000 */
.L_x_18481:
[----:B------:R-:W2:Y:S01]  /*3070*/  LDG.E R4, desc[UR36][R4.64] ;  /* 0x0000002404047981 */ /* 0x000ea2000c1e1900 */
[----:B------:R-:W-:Y:S01]  /*3080*/  IMAD.MOV.U32 R17, RZ, RZ, RZ ;  /* 0x000000ffff117224 */ /* 0x000fe200078e00ff */
[----:B--2---:R-:W-:-:S07]  /*3090*/  I2FP.F32.U32 R16, R4 ;  /* 0x0000000400107245 */ /* 0x004fce0000201000 */
.L_x_18462:
[----:B------:R-:W-:Y:S05]  /*30a0*/  BSYNC B6 ;  /* 0x0000000000067941 */ /* 0x000fea0003800000 */
.L_x_18456:
[----:B------:R-:W-:-:S07]  /*30b0*/  VIADD R29, R29, 0x80 ;  /* 0x000000801d1d7836 */ /* 0x000fce0000000000 */
.L_x_18455:
[----:B------:R-:W-:Y:S05]  /*30c0*/  BSYNC B7 ;  /* 0x0000000000077941 */ /* 0x000fea0003800000 */
.L_x_18454:
[----:B------:R-:W-:Y:S01]  /*30d0*/  ISETP.GE.AND P0, PT, R29, R26, PT ;  /* 0x0000001a1d00720c */ /* 0x000fe20003f06270 */
[----:B------:R-:W-:Y:S01]  /*30e0*/  BSSY B6, `(.L_x_18486) ;  /* 0x00000fb000067945 */ /* 0x000fe20003800000 */
[----:B------:R-:W-:-:S11]  /*30f0*/  IMAD.MOV.U32 R24, RZ, RZ, RZ ;  /* 0x000000ffff187224 */ /* 0x000fd600078e00ff */
        /* <DEDUP_REMOVED lines=22> */
.L_x_18491:
[----:B------:R-:W2:Y:S01]  /*3260*/  LDG.E.U8 R4, desc[UR36][R4.64] ;  /* 0x0000002404047981 */ /* 0x000ea2000c1e1100 */
[----:B------:R-:W-:Y:S01]  /*3270*/  IMAD.MOV.U32 R25, RZ, RZ, RZ ;  /* 0x000000ffff197224 */ /* 0x000fe200078e00ff */
[----:B--2---:R-:W-:Y:S01]  /*3280*/  I2FP.F32.U32 R24, R4 ;  /* 0x0000000400187245 */ /* 0x004fe20000201000 */
[----:B------:R-:W-:Y:S06]  /*3290*/  BRA `(.L_x_18487) ;  /* 0x0000000c007c7947 */ /* 0x000fec0003800000 */
.L_x_18490:
        /* <DEDUP_REMOVED lines=10> */
.L_x_18494:
[----:B------:R-:W2:Y:S01]  /*3340*/  LDG.E R4, desc[UR36][R4.64] ;  /* 0x0000002404047981 */ /* 0x000ea2000c1e1900 */
[----:B------:R-:W-:Y:S01]  /*3350*/  IMAD.MOV.U32 R25, RZ, RZ, RZ ;  /* 0x000000ffff197224 */ /* 0x000fe200078e00ff */
[----:B--2---:R-:W-:Y:S01]  /*3360*/  I2FP.F32.S32 R24, R4 ;  /* 0x0000000400187245 */ /* 0x004fe20000201400 */
[----:B------:R-:W-:Y:S06]  /*3370*/  BRA `(.L_x_18487) ;  /* 0x0000000c00447947 */ /* 0x000fec0003800000 */
.L_x_18493:
[----:B------:R-:W2:Y:S01]  /*3380*/  LDG.E.U16 R4, desc[UR36][R4.64] ;  /* 0x0000002404047981 */ /* 0x000ea2000c1e1500 */
[----:B------:R-:W-:Y:S01]  /*3390*/  IMAD.MOV.U32 R25, RZ, RZ, RZ ;  /* 0x000000ffff197224 */ /* 0x000fe200078e00ff */
[----:B--2---:R0:W2:Y:S01]  /*33a0*/  I2F.S16 R24, R4 ;  /* 0x0000000400187306 */ /* 0x0040a20000101400 */
[----:B------:R-:W-:Y:S05]  /*33b0*/  BRA `(.L_x_18487) ;  /* 0x0000000c00347947 */ /* 0x000fea0003800000 */
.L_x_18489:
        /* <DEDUP_REMOVED lines=9> */
.L_x_18496:
[----:B------:R-:W2:Y:S01]  /*3450*/  LDG.E.U16 R4, desc[UR36][R4.64] ;  /* 0x0000002404047981 */ /* 0x000ea2000c1e1500 */
[----:B------:R-:W-:Y:S02]  /*3460*/  IMAD.MOV.U32 R25, RZ, RZ, RZ ;  /* 0x000000ffff197224 */ /* 0x000fe400078e00ff */
[----:B--2---:R-:W-:Y:S01]  /*3470*/  HADD2.F32 R24, -RZ, R4.H0_H0 ;  /* 0x20000004ff187230 */ /* 0x004fe20000004100 */
[----:B------:R-:W-:Y:S06]  /*3480*/  BRA `(.L_x_18487) ;  /* 0x0000000c00007947 */ /* 0x000fec0003800000 */
.L_x_18495:
        /* <DEDUP_REMOVED lines=8> */
.L_x_18498:
[----:B------:R-:W2:Y:S02]  /*3510*/  LDG.E R4, desc[UR36][R4.64] ;  /* 0x0000002404047981 */ /* 0x000ea4000c1e1900 */
[--C-:B--2---:R-:W-:Y:S02]  /*3520*/  HADD2.F32 R25, -RZ, R4.reuse.H1_H1 ;  /* 0x30000004ff197230 */ /* 0x104fe40000004100 */
[----:B------:R-:W-:Y:S01]  /*3530*/  HADD2.F32 R24, -RZ, R4.H0_H0 ;  /* 0x20000004ff187230 */ /* 0x000fe20000004100 */
[----:B------:R-:W-:Y:S06]  /*3540*/  BRA `(.L_x_18487) ;  /* 0x0000000800d07947 */ /* 0x000fec0003800000 */
.L_x_18497:
        /* <DEDUP_REMOVED lines=8> */
.L_x_18488:
        /* <DEDUP_REMOVED lines=13> */
.L_x_18501:
        /* <DEDUP_REMOVED lines=10> */
.L_x_18500:
        /* <DEDUP_REMOVED lines=27> */
.L_x_18503:
        /* <DEDUP_REMOVED lines=14> */
.L_x_18502:
[----:B------:R-:W2:Y:S01]  /*39d0*/  LDG.E.U16 R4, desc[UR36][R4.64] ;  /* 0x0000002404047981 */ /* 0x000ea2000c1e1500 */
[----:B------:R-:W-:Y:S02]  /*39e0*/  IMAD.MOV.U32 R25, RZ, RZ, RZ ;  /* 0x000000ffff197224 */ /* 0x000fe400078e00ff */
[----:B--2---:R-:W-:Y:S01]  /*39f0*/  IMAD.U32 R24, R4, 0x10000, RZ ;  /* 0x0001000004187824 */ /* 0x004fe200078e00ff */
[----:B------:R-:W-:Y:S06]  /*3a00*/  BRA `(.L_x_18487) ;  /* 0x0000000400a07947 */ /* 0x000fec0003800000 */
.L_x_18499:
        /* <DEDUP_REMOVED lines=12> */
.L_x_18506:
        /* <DEDUP_REMOVED lines=20> */
.L_x_18508:
[----:B------:R-:W-:Y:S05]  /*3c10*/  BSYNC B0 ;  /* 0x0000000000007941 */ /* 0x000fea0003800000 */
.L_x_18507:
[----:B------:R-:W-:Y:S01]  /*3c20*/  IMAD.SHL.U32 R3, R3, 0x100000, RZ ;  /* 0x0010000003037824 */ /* 0x000fe200078e00ff */
[----:B------:R-:W-:-:S04]  /*3c30*/  LEA R5, R0, 0x3b800000, 0x17 ;  /* 0x3b80000000057811 */ /* 0x000fc800078eb8ff */
[----:B------:R-:W-:Y:S01]  /*3c40*/  LOP3.LUT R24, R5, R3, R24, 0xfe, !PT ;  /* 0x0000000305187212 */ /* 0x000fe200078efe18 */
[----:B------:R-:W-:Y:S06]  /*3c50*/  BRA `(.L_x_18487) ;  /* 0x00000004000c7947 */ /* 0x000fec0003800000 */
.L_x_18505:
        /* <DEDUP_REMOVED lines=20> */
.L_x_18510:
[----:B------:R-:W-:Y:S05]  /*3da0*/  BSYNC B0 ;  /* 0x0000000000007941 */ /* 0x000fea0003800000 */
.L_x_18509:
[----:B------:R-:W-:Y:S01]  /*3db0*/  IMAD.SHL.U32 R3, R3, 0x200000, RZ ;  /* 0x0020000003037824 */ /* 0x000fe200078e00ff */
[----:B------:R-:W-:-:S04]  /*3dc0*/  LEA R5, R0, 0x37800000, 0x17 ;  /* 0x3780000000057811 */ /* 0x000fc800078eb8ff */
[----:B------:R-:W-:Y:S01]  /*3dd0*/  LOP3.LUT R24, R5, R3, R24, 0xfe, !PT ;  /* 0x0000000305187212 */ /* 0x000fe200078efe18 */
[----:B------:R-:W-:Y:S06]  /*3de0*/  BRA `(.L_x_18487) ;  /* 0x0000000000a87947 */ /* 0x000fec0003800000 */
.L_x_18504:
        /* <DEDUP_REMOVED lines=14> */
.L_x_18514:
[----:B------:R-:W-:Y:S05]  /*3ed0*/  BSYNC B0 ;  /* 0x0000000000007941 */ /* 0x000fea0003800000 */
.L_x_18513:
[----:B------:R-:W-:Y:S01]  /*3ee0*/  IMAD.MOV.U32 R25, RZ, RZ, RZ ;  /* 0x000000ffff197224 */ /* 0x000fe200078e00ff */
[----:B------:R-:W-:Y:S06]  /*3ef0*/  BRA `(.L_x_18487) ;  /* 0x0000000000647947 */ /* 0x000fec0003800000 */
.L_x_18492:
        /* <DEDUP_REMOVED lines=16> */
.L_x_18515:
[----:B------:R-:W-:Y:S01]  /*4000*/  CS2R R24, SRZ ;  /* 0x0000000000187805 */ /* 0x000fe2000001ff00 */
[----:B------:R-:W-:Y:S06]  /*4010*/  BRA `(.L_x_18487) ;  /* 0x00000000001c7947 */ /* 0x000fec0003800000 */
.L_x_18512:
[----:B------:R-:W2:Y:S01]  /*4020*/  LDG.E.64 R4, desc[UR36][R4.64] ;  /* 0x0000002404047981 */ /* 0x000ea2000c1e1b00 */
[----:B------:R-:W-:Y:S01]  /*4030*/  IMAD.MOV.U32 R25, RZ, RZ, RZ ;  /* 0x000000ffff197224 */ /* 0x000fe200078e00ff */
[----:B--2---:R0:W2:Y:S01]  /*4040*/  I2F.U64 R24, R4 ;  /* 0x0000000400187312 */ /* 0x0040a20000301000 */
[----:B------:R-:W-:Y:S05]  /*4050*/  BRA `(.L_x_18487) ;  /* 0x00000000000c7947 */ /* 0x000fea0003800000 */
.L_x_18511:
[----:B------:R-:W2:Y:S01]  /*4060*/  LDG.E R4, desc[UR36][R4.64] ;  /* 0x0000002404047981 */ /* 0x000ea2000c1e1900 */
[----:B------:R-:W-:Y:S01]  /*4070*/  IMAD.MOV.U32 R25, RZ, RZ, RZ ;  /* 0x000000ffff197224 */ /* 0x000fe200078e00ff */
[----:B--2---:R-:W-:-:S07]  /*4080*/  I2FP.F32.U32 R24, R4 ;  /* 0x0000000400187245 */ /* 0x004fce0000201000 */
.L_x_18487:
[----:B------:R-:W-:Y:S05]  /*4090*/  BSYNC B6 ;  /* 0x0000000000067941 */ /* 0x000fea0003800000 */
.L_x_18486:
[----:B0-2---:R-:W0:Y:S01]  /*40a0*/  S2R R5, SR_TID.X ;  /* 0x0000000000057919 */ /* 0x005e220000002100 */
[----:B-1-3-5:R-:W-:Y:S01]  /*40b0*/  FSETP.NEU.FTZ.AND P4, PT, R18, RZ, PT ;  /* 0x000000ff1200720b */ /* 0x02afe20003f9d000 */
[----:B------:R-:W-:Y:S01]  /*40c0*/  BSSY B6, `(.L_x_18516) ;  /* 0x0000100000067945 */ /* 0x000fe20003800000 */
[----:B------:R-:W1:Y:S01]  /*40d0*/  LDC.U8 R18, c[0x0][0x234] ;  /* 0x00008d00ff127b82 */ /* 0x000e620000000000 */
[----:B------:R-:W-:Y:S02]  /*40e0*/  FSETP.NEU.FTZ.AND P0, PT, R17, RZ, PT ;  /* 0x000000ff1100720b */ /* 0x000fe40003f1d000 */
[----:B------:R-:W-:Y:S02]  /*40f0*/  FSETP.NEU.FTZ.AND P1, PT, R16, RZ, PT ;  /* 0x000000ff1000720b */ /* 0x000fe40003f3d000 */
[----:B------:R-:W-:Y:S02]  /*4100*/  FSETP.NEU.FTZ.AND P3, PT, R19, RZ, PT ;  /* 0x000000ff1300720b */ /* 0x000fe40003f7d000 */
[----:B------:R-:W-:-:S02]  /*4110*/  PLOP3.LUT P0, PT, P0, P1, PT, 0x2, 0x0 ;  /* 0x000000000000781c */ /* 0x000fc40000702072 */
[----:B------:R-:W-:Y:S02]  /*4120*/  PLOP3.LUT P3, PT, P3, P4, PT, 0x2, 0x0 ;  /* 0x000000000000781c */ /* 0x000fe40001f68072 */
[----:B------:R-:W-:Y:S02]  /*4130*/  FSETP.NEU.FTZ.AND P5, PT, R23, RZ, PT ;  /* 0x000000ff1700720b */ /* 0x000fe40003fbd000 */
[----:B------:R-:W-:Y:S02]  /*4140*/  FSETP.NEU.FTZ.AND P6, PT, R22, RZ, PT ;  /* 0x000000ff1600720b */ /* 0x000fe40003fdd000 */
[----:B------:R-:W-:Y:S02]  /*4150*/  FSETP.NEU.FTZ.AND P2, PT, R25, RZ, PT ;  /* 0x000000ff1900720b */ /* 0x000fe40003f5d000 */
[----:B------:R-:W-:Y:S02]  /*4160*/  FSETP.NEU.FTZ.AND P4, PT, R24, RZ, PT ;  /* 0x000000ff1800720b */ /* 0x000fe40003f9d000 */
[----:B------:R-:W-:-:S02]  /*4170*/  PLOP3.LUT P5, PT, P5, P6, PT, 0x2, 0x0 ;  /* 0x000000000000781c */ /* 0x000fc40002fac072 */
[----:B------:R-:W-:Y:S02]  /*4180*/  PLOP3.LUT P2, PT, P2, P4, PT, 0x2, 0x0 ;  /* 0x000000000000781c */ /* 0x000fe40001748072 */
[----:B------:R-:W-:Y:S02]  /*4190*/  SEL R3, RZ, 0x1, !P3 ;  /* 0x00000001ff037807 */ /* 0x000fe40005800000 */
[----:B------:R-:W-:Y:S02]  /*41a0*/  SEL R24, RZ, 0x1, !P5 ;  /* 0x00000001ff187807 */ /* 0x000fe40006800000 */
[----:B------:R-:W-:Y:S02]  /*41b0*/  SEL R16, RZ, 0x1, !P0 ;  /* 0x00000001ff107807 */ /* 0x000fe40004000000 */
[----:B0-----:R-:W-:Y:S01]  /*41c0*/  ISETP.GE.AND P1, PT, R5, R26, PT ;  /* 0x0000001a0500720c */ /* 0x001fe20003f26270 */
[----:B------:R-:W-:Y:S01]  /*41d0*/  IMAD.MOV.U32 R17, RZ, RZ, R5 ;  /* 0x000000ffff117224 */ /* 0x000fe200078e0005 */
[----:B------:R-:W-:-:S11]  /*41e0*/  SEL R22, RZ, 0x1, !P2 ;  /* 0x00000001ff167807 */ /* 0x000fd60005000000 */
[----:B------:R-:W-:Y:S05]  /*41f0*/  @P1 BRA `(.L_x_18517) ;  /* 0x0000000c00b01947 */ /* 0x000fea0003800000 */
[----:B------:R-:W0:Y:S01]  /*4200*/  LDC.64 R8, c[0x0][0x218] ;  /* 0x00008600ff087b82 */ /* 0x000e220000000a00 */
[----:B------:R-:W-:Y:S01]  /*4210*/  IMAD R0, R2, 0x200, R5 ;  /* 0x0000020002007824 */ /* 0x000fe200078e0205 */
[----:B-1--4-:R-:W-:Y:S01]  /*4220*/  PRMT R4, R18, 0x9910, RZ ;  /* 0x0000991012047816 */ /* 0x012fe200000000ff */
        /* <DEDUP_REMOVED lines=18> */
.L_x_18521:
[----:B------:R0:W-:Y:S01]  /*4350*/  STG.E.U8 desc[UR36][R8.64], R3 ;  /* 0x0000000308007986 */ /* 0x0001e2000c101124 */
[----:B------:R-:W-:Y:S05]  /*4360*/  BRA `(.L_x_18517) ;  /* 0x0000000c00547947 */ /* 0x000fea0003800000 */
.L_x_18520:
        /* <DEDUP_REMOVED lines=10> */
.L_x_18524:
[----:B------:R0:W-:Y:S01]  /*4410*/  STG.E desc[UR36][R8.64], R3 ;  /* 0x0000000308007986 */ /* 0x0001e2000c101924 */
[----:B------:R-:W-:Y:S05]  /*4420*/  BRA `(.L_x_18517) ;  /* 0x0000000c00247947 */ /* 0x000fea0003800000 */
.L_x_18523:
[----:B------:R0:W-:Y:S01]  /*4430*/  STG.E.U16 desc[UR36][R8.64], R3 ;  /* 0x0000000308007986 */ /* 0x0001e2000c101524 */
[----:B------:R-:W-:Y:S05]  /*4440*/  BRA `(.L_x_18517) ;  /* 0x0000000c001c7947 */ /* 0x000fea0003800000 */
.L_x_18519:
        /* <DEDUP_REMOVED lines=9> */
.L_x_18526:
[----:B------:R-:W0:Y:S02]  /*44e0*/  I2F.S16 R0, R3 ;  /* 0x0000000300007306 */ /* 0x000e240000101400 */
[----:B0-----:R-:W-:-:S05]  /*44f0*/  F2FP.F16.F32.PACK_AB R0, RZ, R0 ;  /* 0x00000000ff00723e */ /* 0x001fca00000000ff */
[----:B------:R0:W-:Y:S01]  /*4500*/  STG.E.U16 desc[UR36][R8.64], R0 ;  /* 0x0000000008007986 */ /* 0x0001e2000c101524 */
[----:B------:R-:W-:Y:S05]  /*4510*/  BRA `(.L_x_18517) ;  /* 0x0000000800e87947 */ /* 0x000fea0003800000 */
.L_x_18525:
        /* <DEDUP_REMOVED lines=10> */
.L_x_18528:
[----:B------:R-:W0:Y:S02]  /*45c0*/  I2F.S16 R3, R3 ;  /* 0x0000000300037306 */ /* 0x000e240000101400 */
[----:B0-----:R-:W-:-:S04]  /*45d0*/  F2FP.F16.F32.PACK_AB R3, RZ, R3 ;  /* 0x00000003ff03723e */ /* 0x001fc800000000ff */
[----:B------:R-:W-:-:S05]  /*45e0*/  PRMT R3, R3, 0x5410, RZ ;  /* 0x0000541003037816 */ /* 0x000fca00000000ff */
[----:B------:R0:W-:Y:S01]  /*45f0*/  STG.E desc[UR36][R8.64], R3 ;  /* 0x0000000308007986 */ /* 0x0001e2000c101924 */
[----:B------:R-:W-:Y:S05]  /*4600*/  BRA `(.L_x_18517) ;  /* 0x0000000800ac7947 */ /* 0x000fea0003800000 */
.L_x_18527:
[----:B------:R-:W0:Y:S02]  /*4610*/  I2F.F64.S16 R4, R3 ;  /* 0x0000000300047312 */ /* 0x000e240000101c00 */
[----:B0-----:R0:W-:Y:S01]  /*4620*/  STG.E.64 desc[UR36][R8.64], R4 ;  /* 0x0000000408007986 */ /* 0x0011e2000c101b24 */
[----:B------:R-:W-:Y:S05]  /*4630*/  BRA `(.L_x_18517) ;  /* 0x0000000800a07947 */ /* 0x000fea0003800000 */
.L_x_18518:
        /* <DEDUP_REMOVED lines=10> */
.L_x_18531:
[----:B------:R-:W0:Y:S01]  /*46e0*/  I2F.F64.S16 R4, R3 ;  /* 0x0000000300047312 */ /* 0x000e220000101c00 */
[----:B------:R-:W-:-:S05]  /*46f0*/  CS2R R6, SRZ ;  /* 0x0000000000067805 */ /* 0x000fca000001ff00 */
[----:B0-----:R0:W-:Y:S01]  /*4700*/  STG.E.128 desc[UR36][R8.64], R4 ;  /* 0x0000000408007986 */ /* 0x0011e2000c101d24 */
[----:B------:R-:W-:Y:S05]  /*4710*/  BRA `(.L_x_18517) ;  /* 0x0000000800687947 */ /* 0x000fea0003800000 */
.L_x_18530:
        /* <DEDUP_REMOVED lines=21> */
.L_x_18535:
[----:B------:R-:W-:Y:S05]  /*4870*/  BSYNC B0 ;  /* 0x0000000000007941 */ /* 0x000fea0003800000 */
.L_x_18534:
[----:B------:R-:W-:-:S05]  /*4880*/  LOP3.LUT R5, R0, R5, RZ, 0xfc, !PT ;  /* 0x0000000500057212 */ /* 0x000fca00078efcff */
[----:B------:R0:W-:Y:S01]  /*4890*/  STG.E.U8 desc[UR36][R8.64], R5 ;  /* 0x0000000508007986 */ /* 0x0001e2000c101124 */
[----:B------:R-:W-:Y:S05]  /*48a0*/  BRA `(.L_x_18517) ;  /* 0x0000000800047947 */ /* 0x000fea0003800000 */
.L_x_18533:
        /* <DEDUP_REMOVED lines=13> */
.L_x_18537:
[----:B------:R-:W-:Y:S01]  /*4980*/  IMAD.MOV.U32 R0, RZ, RZ, 0x7f ;  /* 0x0000007fff007424 */ /* 0x000fe200078e00ff */
[----:B------:R-:W-:-:S04]  /*4990*/  ISETP.GT.U32.AND P0, PT, R4, 0x7f800000, PT ;  /* 0x7f8000000400780c */ /* 0x000fc80003f04070 */
[----:B------:R-:W-:-:S09]  /*49a0*/  SEL R0, R0, 0x7c, P0 ;  /* 0x0000007c00007807 */ /* 0x000fd20000000000 */
.L_x_18538:
[----:B------:R-:W-:Y:S05]  /*49b0*/  BSYNC B0 ;  /* 0x0000000000007941 */ /* 0x000fea0003800000 */
.L_x_18536:
[----:B------:R-:W-:-:S04]  /*49c0*/  LOP3.LUT R3, R5, 0x80000000, RZ, 0xc0, !PT ;  /* 0x8000000005037812 */ /* 0x000fc800078ec0ff */
[----:B------:R-:W-:-:S04]  /*49d0*/  SHF.R.U32.HI R3, RZ, 0x18, R3 ;  /* 0x00000018ff037819 */ /* 0x000fc80000011603 */
[----:B------:R-:W-:-:S05]  /*49e0*/  LOP3.LUT R3, R0, R3, RZ, 0xfc, !PT ;  /* 0x0000000300037212 */ /* 0x000fca00078efcff */
[----:B------:R0:W-:Y:S01]  /*49f0*/  STG.E.U8 desc[UR36][R8.64], R3 ;  /* 0x0000000308007986 */ /* 0x0001e2000c101124 */
[----:B------:R-:W-:Y:S05]  /*4a00*/  BRA `(.L_x_18517) ;  /* 0x0000000400ac7947 */ /* 0x000fea0003800000 */
.L_x_18532:
[----:B------:R-:W0:Y:S02]  /*4a10*/  I2F.S16 R0, R3 ;  /* 0x0000000300007306 */ /* 0x000e240000101400 */
[----:B0-----:R-:W-:-:S05]  /*4a20*/  F2FP.BF16.F32.PACK_AB R0, RZ, R0 ;  /* 0x00000000ff00723e */ /* 0x001fca00000010ff */
[----:B------:R0:W-:Y:S01]  /*4a30*/  STG.E.U16 desc[UR36][R8.64], R0 ;  /* 0x0000000008007986 */ /* 0x0001e2000c101524 */
[----:B------:R-:W-:Y:S05]  /*4a40*/  BRA `(.L_x_18517) ;  /* 0x00000004009c7947 */ /* 0x000fea0003800000 */
.L_x_18529:
        /* <DEDUP_REMOVED lines=10> */
.L_x_18541:
        /* <DEDUP_REMOVED lines=17> */
.L_x_18544:
[----:B------:R-:W-:-:S04]  /*4c00*/  LOP3.LUT R3, R3, 0x80000000, RZ, 0xc0, !PT ;  /* 0x8000000003037812 */ /* 0x000fc800078ec0ff */
[----:B------:R-:W-:-:S04]  /*4c10*/  SHF.R.U32.HI R3, RZ, 0x18, R3 ;  /* 0x00000018ff037819 */ /* 0x000fc80000011603 */
[----:B------:R-:W-:-:S04]  /*4c20*/  LOP3.LUT R0, R0, R3, RZ, 0xfc, !PT ;  /* 0x0000000300007212 */ /* 0x000fc800078efcff */
[----:B------:R-:W-:-:S07]  /*4c30*/  PRMT R4, R0, 0x7610, R4 ;  /* 0x0000761000047816 */ /* 0x000fce0000000004 */
.L_x_18543:
[----:B------:R-:W-:Y:S05]  /*4c40*/  BSYNC B0 ;  /* 0x0000000000007941 */ /* 0x000fea0003800000 */
.L_x_18542:
[----:B------:R0:W-:Y:S01]  /*4c50*/  STG.E.U8 desc[UR36][R8.64], R4 ;  /* 0x0000000408007986 */ /* 0x0001e2000c101124 */
[----:B------:R-:W-:Y:S05]  /*4c60*/  BRA `(.L_x_18517) ;  /* 0x0000000400147947 */ /* 0x000fea0003800000 */
.L_x_18540:
        /* <DEDUP_REMOVED lines=17> */
.L_x_18547:
[----:B------:R-:W-:-:S04]  /*4d80*/  LOP3.LUT R3, R3, 0x80000000, RZ, 0xc0, !PT ;  /* 0x8000000003037812 */ /* 0x000fc800078ec0ff */
[----:B------:R-:W-:-:S04]  /*4d90*/  SHF.R.U32.HI R3, RZ, 0x18, R3 ;  /* 0x00000018ff037819 */ /* 0x000fc80000011603 */
[----:B------:R-:W-:-:S04]  /*4da0*/  LOP3.LUT R0, R0, R3, RZ, 0xfc, !PT ;  /* 0x0000000300007212 */ /* 0x000fc800078efcff */
[----:B------:R-:W-:-:S07]  /*4db0*/  PRMT R4, R0, 0x7610, R4 ;  /* 0x0000761000047816 */ /* 0x000fce0000000004 */
.L_x_18546:
[----:B------:R-:W-:Y:S05]  /*4dc0*/  BSYNC B0 ;  /* 0x0000000000007941 */ /* 0x000fea0003800000 */
.L_x_18545:
[----:B------:R0:W-:Y:S01]  /*4dd0*/  STG.E.U8 desc[UR36][R8.64], R4 ;  /* 0x0000000408007986 */ /* 0x0001e2000c101124 */
[----:B------:R-:W-:Y:S05]  /*4de0*/  BRA `(.L_x_18517) ;  /* 0x0000000000b47947 */ /* 0x000fea0003800000 */
.L_x_18539:
        /* <DEDUP_REMOVED lines=23> */
.L_x_18522:
        /* <DEDUP_REMOVED lines=16> */
.L_x_18550:
[----:B------:R-:W-:Y:S05]  /*5060*/  BRA `(.L_x_18517) ;  /* 0x0000000000147947 */ /* 0x000fea0003800000 */
.L_x_18549:
[----:B------:R-:W-:Y:S02]  /*5070*/  IMAD.MOV.U32 R4, RZ, RZ, R3 ;  /* 0x000000ffff047224 */ /* 0x000fe400078e0003 */
[----:B------:R-:W-:-:S05]  /*5080*/  IMAD.MOV.U32 R5, RZ, RZ, RZ ;  /* 0x000000ffff057224 */ /* 0x000fca00078e00ff */
[----:B------:R3:W-:Y:S01]  /*5090*/  STG.E.64 desc[UR36][R8.64], R4 ;  /* 0x0000000408007986 */ /* 0x0007e2000c101b24 */
[----:B------:R-:W-:Y:S05]  /*50a0*/  BRA `(.L_x_18517) ;  /* 0x0000000000047947 */ /* 0x000fea0003800000 */
.L_x_18548:
[----:B------:R0:W-:Y:S02]  /*50b0*/  STG.E desc[UR36][R8.64], R3 ;  /* 0x0000000308007986 */ /* 0x0001e4000c101924 */
.L_x_18517:
[----:B------:R-:W-:Y:S05]  /*50c0*/  BSYNC B6 ;  /* 0x0000000000067941 */ /* 0x000fea0003800000 */
.L_x_18516:
[----:B------:R-:W-:Y:S01]  /*50d0*/  ISETP.GE.AND P0, PT, R17, R26, PT ;  /* 0x0000001a1100720c */ /* 0x000fe20003f06270 */
[----:B------:R-:W-:-:S12]  /*50e0*/  BSSY B6, `(.L_x_18551) ;  /* 0x00001d8000067945 */ /* 0x000fd80003800000 */
[----:B------:R-:W-:Y:S05]  /*50f0*/  @P0 BRA `(.L_x_18552) ;  /* 0x0000001c00580947 */ /* 0x000fea0003800000 */
[----:B0-23--:R-:W0:Y:S01]  /*5100*/  LDC.64 R8, c[0x0][0x218] ;  /* 0x00008600ff087b82 */ /* 0x00de220000000a00 */
[----:B------:R-:W-:Y:S01]  /*5110*/  IMAD R0, R2, 0x200, R17 ;  /* 0x0000020002007824 */ /* 0x000fe200078e0211 */
[----:B-1--4-:R-:W-:Y:S01]  /*5120*/  PRMT R4, R18, 0x9910, RZ ;  /* 0x0000991012047816 */ /* 0x012fe200000000ff */
        /* <DEDUP_REMOVED lines=17> */
.L_x_18556:
[----:B------:R0:W-:Y:S01]  /*5240*/  STG.E.U8 desc[UR36][R8.64], R24 ;  /* 0x0000001808007986 */ /* 0x0001e2000c101124 */
[----:B------:R-:W-:Y:S05]  /*5250*/  BRA `(.L_x_18558) ;  /* 0x0000000c00487947 */ /* 0x000fea0003800000 */
.L_x_18555:
        /* <DEDUP_REMOVED lines=9> */
.L_x_18560:
[----:B------:R0:W-:Y:S01]  /*52f0*/  STG.E desc[UR36][R8.64], R24 ;  /* 0x0000001808007986 */ /* 0x0001e2000c101924 */
[----:B------:R-:W-:Y:S05]  /*5300*/  BRA `(.L_x_18558) ;  /* 0x0000000c001c7947 */ /* 0x000fea0003800000 */
.L_x_18559:
[----:B------:R0:W-:Y:S01]  /*5310*/  STG.E.U16 desc[UR36][R8.64], R24 ;  /* 0x0000001808007986 */ /* 0x0001e2000c101524 */
[----:B------:R-:W-:Y:S05]  /*5320*/  BRA `(.L_x_18558) ;  /* 0x0000000c00147947 */ /* 0x000fea0003800000 */
.L_x_18554:
        /* <DEDUP_REMOVED lines=9> */
.L_x_18562:
[----:B------:R-:W0:Y:S02]  /*53c0*/  I2F.S16 R0, R24 ;  /* 0x0000001800007306 */ /* 0x000e240000101400 */
[----:B0-----:R-:W-:-:S05]  /*53d0*/  F2FP.F16.F32.PACK_AB R0, RZ, R0 ;  /* 0x00000000ff00723e */ /* 0x001fca00000000ff */
[----:B------:R0:W-:Y:S01]  /*53e0*/  STG.E.U16 desc[UR36][R8.64], R0 ;  /* 0x0000000008007986 */ /* 0x0001e2000c101524 */
[----:B------:R-:W-:Y:S05]  /*53f0*/  BRA `(.L_x_18558) ;  /* 0x0000000800e07947 */ /* 0x000fea0003800000 */
.L_x_18561:
        /* <DEDUP_REMOVED lines=10> */
.L_x_18564:
[----:B------:R-:W0:Y:S02]  /*54a0*/  I2F.S16 R24, R24 ;  /* 0x0000001800187306 */ /* 0x000e240000101400 */
[----:B0-----:R-:W-:-:S04]  /*54b0*/  F2FP.F16.F32.PACK_AB R3, RZ, R24 ;  /* 0x00000018ff03723e */ /* 0x001fc800000000ff */
[----:B------:R-:W-:-:S05]  /*54c0*/  PRMT R3, R3, 0x5410, RZ ;  /* 0x0000541003037816 */ /* 0x000fca00000000ff */
[----:B------:R0:W-:Y:S01]  /*54d0*/  STG.E desc[UR36][R8.64], R3 ;  /* 0x0000000308007986 */ /* 0x0001e2000c101924 */
[----:B------:R-:W-:Y:S05]  /*54e0*/  BRA `(.L_x_18558) ;  /* 0x0000000800a47947 */ /* 0x000fea0003800000 */
.L_x_18563:
[----:B------:R-:W0:Y:S02]  /*54f0*/  I2F.F64.S16 R24, R24 ;  /* 0x0000001800187312 */ /* 0x000e240000101c00 */
[----:B0-----:R0:W-:Y:S01]  /*5500*/  STG.E.64 desc[UR36][R8.64], R24 ;  /* 0x0000001808007986 */ /* 0x0011e2000c101b24 */
[----:B------:R-:W-:Y:S05]  /*5510*/  BRA `(.L_x_18558) ;  /* 0x0000000800987947 */ /* 0x000fea0003800000 */
.L_x_18553:
        /* <DEDUP_REMOVED lines=10> */
.L_x_18567:
[----:B------:R-:W0:Y:S01]  /*55c0*/  I2F.F64.S16 R4, R24 ;  /* 0x0000001800047312 */ /* 0x000e220000101c00 */
[----:B------:R-:W-:-:S05]  /*55d0*/  CS2R R6, SRZ ;  /* 0x0000000000067805 */ /* 0x000fca000001ff00 */
[----:B0-----:R0:W-:Y:S01]  /*55e0*/  STG.E.128 desc[UR36][R8.64], R4 ;  /* 0x0000000408007986 */ /* 0x0011e2000c101d24 */
[----:B------:R-:W-:Y:S05]  /*55f0*/  BRA `(.L_x_18558) ;  /* 0x0000000800607947 */ /* 0x000fea0003800000 */
.L_x_18566:
        /* <DEDUP_REMOVED lines=21> */
.L_x_18571:
[----:B------:R-:W-:Y:S05]  /*5750*/  BSYNC B0 ;  /* 0x0000000000007941 */ /* 0x000fea0003800000 */
.L_x_18570:
[----:B------:R-:W-:-:S05]  /*5760*/  LOP3.LUT R5, R0, R5, RZ, 0xfc, !PT ;  /* 0x0000000500057212 */ /* 0x000fca00078efcff */
[----:B------:R0:W-:Y:S01]  /*5770*/  STG.E.U8 desc[UR36][R8.64], R5 ;  /* 0x0000000508007986 */ /* 0x0001e2000c101124 */
[----:B------:R-:W-:Y:S05]  /*5780*/  BRA `(.L_x_18558) ;  /* 0x0000000400fc7947 */ /* 0x000fea0003800000 */
.L_x_18569:
        /* <DEDUP_REMOVED lines=13> */
.L_x_18573:
[----:B------:R-:W-:Y:S01]  /*5860*/  IMAD.MOV.U32 R0, RZ, RZ, 0x7f ;  /* 0x0000007fff007424 */ /* 0x000fe200078e00ff */
[----:B------:R-:W-:-:S04]  /*5870*/  ISETP.GT.U32.AND P0, PT, R3, 0x7f800000, PT ;  /* 0x7f8000000300780c */ /* 0x000fc80003f04070 */
[----:B------:R-:W-:-:S09]  /*5880*/  SEL R0, R0, 0x7c, P0 ;  /* 0x0000007c00007807 */ /* 0x000fd20000000000 */
.L_x_18574:
[----:B------:R-:W-:Y:S05]  /*5890*/  BSYNC B0 ;  /* 0x0000000000007941 */ /* 0x000fea0003800000 */
.L_x_18572:
[----:B------:R-:W-:-:S04]  /*58a0*/  LOP3.LUT R3, R5, 0x80000000, RZ, 0xc0, !PT ;  /* 0x8000000005037812 */ /* 0x000fc800078ec0ff */
[----:B------:R-:W-:-:S04]  /*58b0*/  SHF.R.U32.HI R3, RZ, 0x18, R3 ;  /* 0x00000018ff037819 */ /* 0x000fc80000011603 */
[----:B------:R-:W-:-:S05]  /*58c0*/  LOP3.LUT R3, R0, R3, RZ, 0xfc, !PT ;  /* 0x0000000300037212 */ /* 0x000fca00078efcff */
[----:B------:R0:W-:Y:S01]  /*58d0*/  STG.E.U8 desc[UR36][R8.64], R3 ;  /* 0x0000000308007986 */ /* 0x0001e2000c101124 */
[----:B------:R-:W-:Y:S05]  /*58e0*/  BRA `(.L_x_18558) ;  /* 0x0000000400a47947 */ /* 0x000fea0003800000 */
.L_x_18568:
[----:B------:R-:W0:Y:S02]  /*58f0*/  I2F.S16 R0, R24 ;  /* 0x0000001800007306 */ /* 0x000e240000101400 */
[----:B0-----:R-:W-:-:S05]  /*5900*/  F2FP.BF16.F32.PACK_AB R0, RZ, R0 ;  /* 0x00000000ff00723e */ /* 0x001fca00000010ff */
[----:B------:R0:W-:Y:S01]  /*5910*/  STG.E.U16 desc[UR36][R8.64], R0 ;  /* 0x0000000008007986 */ /* 0x0001e2000c101524 */
[----:B------:R-:W-:Y:S05]  /*5920*/  BRA `(.L_x_18558) ;  /* 0x0000000400947947 */ /* 0x000fea0003800000 */
.L_x_18565:
        /* <DEDUP_REMOVED lines=10> */
.L_x_18577:
        /* <DEDUP_REMOVED lines=17> */
.L_x_18580:
[----:B------:R-:W-:-:S04]  /*5ae0*/  LOP3.LUT R3, R5, 0x80000000, RZ, 0xc0, !PT ;  /* 0x8000000005037812 */ /* 0x000fc800078ec0ff */
[----:B------:R-:W-:-:S04]  /*5af0*/  SHF.R.U32.HI R3, RZ, 0x18, R3 ;  /* 0x00000018ff037819 */ /* 0x000fc80000011603 */
[----:B------:R-:W-:-:S04]  /*5b00*/  LOP3.LUT R0, R0, R3, RZ, 0xfc, !PT ;  /* 0x0000000300007212 */ /* 0x000fc800078efcff */
[----:B------:R-:W-:-:S07]  /*5b10*/  PRMT R4, R0, 0x7610, R4 ;  /* 0x0000761000047816 */ /* 0x000fce0000000004 */
.L_x_18579:
[----:B------:R-:W-:Y:S05]  /*5b20*/  BSYNC B0 ;  /* 0x0000000000007941 */ /* 0x000fea0003800000 */
.L_x_18578:
[----:B------:R3:W-:Y:S01]  /*5b30*/  STG.E.U8 desc[UR36][R8.64], R4 ;  /* 0x0000000408007986 */ /* 0x0007e2000c101124 */
[----:B------:R-:W-:Y:S05]  /*5b40*/  BRA `(.L_x_18558) ;  /* 0x00000004000c7947 */ /* 0x000fea0003800000 */
.L_x_18576:
        /* <DEDUP_REMOVED lines=17> */
.L_x_18583:
[----:B------:R-:W-:-:S04]  /*5c60*/  LOP3.LUT R3, R5, 0x80000000, RZ, 0xc0, !PT ;  /* 0x8000000005037812 */ /* 0x000fc800078ec0ff */
[----:B------:R-:W-:-:S04]  /*5c70*/  SHF.R.U32.HI R3, RZ, 0x18, R3 ;  /* 0x00000018ff037819 */ /* 0x000fc80000011603 */
[----:B------:R-:W-:-:S04]  /*5c80*/  LOP3.LUT R0, R0, R3, RZ, 0xfc, !PT ;  /* 0x0000000300007212 */ /* 0x000fc800078efcff */
[----:B------:R-:W-:-:S07]  /*5c90*/  PRMT R4, R0, 0x7610, R4 ;  /* 0x0000761000047816 */ /* 0x000fce0000000004 */
.L_x_18582:
[----:B------:R-:W-:Y:S05]  /*5ca0*/  BSYNC B0 ;  /* 0x0000000000007941 */ /* 0x000fea0003800000 */
.L_x_18581:
[----:B------:R0:W-:Y:S01]  /*5cb0*/  STG.E.U8 desc[UR36][R8.64], R4 ;  /* 0x0000000408007986 */ /* 0x0001e2000c101124 */
[----:B------:R-:W-:Y:S05]  /*5cc0*/  BRA `(.L_x_18558) ;  /* 0x0000000000ac7947 */ /* 0x000fea0003800000 */
.L_x_18575:
        /* <DEDUP_REMOVED lines=22> */
.L_x_18557:
        /* <DEDUP_REMOVED lines=16> */
.L_x_18586:
[----:B------:R-:W-:Y:S05]  /*5f30*/  BRA `(.L_x_18558) ;  /* 0x0000000000107947 */ /* 0x000fea0003800000 */
.L_x_18585:
[----:B------:R-:W-:-:S05]  /*5f40*/  IMAD.MOV.U32 R25, RZ, RZ, RZ ;  /* 0x000000ffff197224 */ /* 0x000fca00078e00ff */
[----:B------:R2:W-:Y:S01]  /*5f50*/  STG.E.64 desc[UR36][R8.64], R24 ;  /* 0x0000001808007986 */ /* 0x0005e2000c101b24 */
[----:B------:R-:W-:Y:S05]  /*5f60*/  BRA `(.L_x_18558) ;  /* 0x0000000000047947 */ /* 0x000fea0003800000 */
.L_x_18584:
[----:B------:R0:W-:Y:S02]  /*5f70*/  STG.E desc[UR36][R8.64], R24 ;  /* 0x0000001808007986 */ /* 0x0001e4000c101924 */
.L_x_18558:
        /* <DEDUP_REMOVED lines=23> */
.L_x_18590:
[----:B------:R0:W-:Y:S01]  /*60f0*/  STG.E.U8 desc[UR36][R8.64], R16 ;  /* 0x0000001008007986 */ /* 0x0001e2000c101124 */
[----:B------:R-:W-:Y:S05]  /*6100*/  BRA `(.L_x_18592) ;  /* 0x0000000c00507947 */ /* 0x000fea0003800000 */
.L_x_18589:
        /* <DEDUP_REMOVED lines=10> */
.L_x_18594:
[----:B------:R3:W-:Y:S01]  /*61b0*/  STG.E desc[UR36][R8.64], R16 ;  /* 0x0000001008007986 */ /* 0x0007e2000c101924 */
[----:B------:R-:W-:Y:S05]  /*61c0*/  BRA `(.L_x_18592) ;  /* 0x0000000c00207947 */ /* 0x000fea0003800000 */
.L_x_18593:
[----:B------:R2:W-:Y:S01]  /*61d0*/  STG.E.U16 desc[UR36][R8.64], R16 ;  /* 0x0000001008007986 */ /* 0x0005e2000c101524 */
[----:B------:R-:W-:Y:S05]  /*61e0*/  BRA `(.L_x_18592) ;  /* 0x0000000c00187947 */ /* 0x000fea0003800000 */
.L_x_18588:
        /* <DEDUP_REMOVED lines=9> */
.L_x_18596:
[----:B------:R-:W0:Y:S02]  /*6280*/  I2F.S16 R0, R16 ;  /* 0x0000001000007306 */ /* 0x000e240000101400 */
[----:B0-----:R-:W-:-:S05]  /*6290*/  F2FP.F16.F32.PACK_AB R0, RZ, R0 ;  /* 0x00000000ff00723e */ /* 0x001fca00000000ff */
[----:B------:R0:W-:Y:S01]  /*62a0*/  STG.E.U16 desc[UR36][R8.64], R0 ;  /* 0x0000000008007986 */ /* 0x0001e2000c101524 */
[----:B------:R-:W-:Y:S05]  /*62b0*/  BRA `(.L_x_18592) ;  /* 0x0000000800e47947 */ /* 0x000fea0003800000 */
.L_x_18595:
        /* <DEDUP_REMOVED lines=10> */
.L_x_18598:
[----:B------:R-:W0:Y:S02]  /*6360*/  I2F.S16 R16, R16 ;  /* 0x0000001000107306 */ /* 0x000e240000101400 */
[----:B0-----:R-:W-:-:S04]  /*6370*/  F2FP.F16.F32.PACK_AB R3, RZ, R16 ;  /* 0x00000010ff03723e */ /* 0x001fc800000000ff */
[----:B------:R-:W-:-:S05]  /*6380*/  PRMT R3, R3, 0x5410, RZ ;  /* 0x0000541003037816 */ /* 0x000fca00000000ff */
[----:B------:R0:W-:Y:S01]  /*6390*/  STG.E desc[UR36][R8.64], R3 ;  /* 0x0000000308007986 */ /* 0x0001e2000c101924 */
[----:B------:R-:W-:Y:S05]  /*63a0*/  BRA `(.L_x_18592) ;  /* 0x0000000800a87947 */ /* 0x000fea0003800000 */
.L_x_18597:
[----:B------:R-:W0:Y:S02]  /*63b0*/  I2F.F64.S16 R4, R16 ;  /* 0x0000001000047312 */ /* 0x000e240000101c00 */
[----:B0-----:R0:W-:Y:S01]  /*63c0*/  STG.E.64 desc[UR36][R8.64], R4 ;  /* 0x0000000408007986 */ /* 0x0011e2000c101b24 */
[----:B------:R-:W-:Y:S05]  /*63d0*/  BRA `(.L_x_18592) ;  /* 0x00000008009c7947 */ /* 0x000fea0003800000 */
.L_x_18587:
        /* <DEDUP_REMOVED lines=10> */
.L_x_18601:
[----:B------:R-:W0:Y:S01]  /*6480*/  I2F.F64.S16 R4, R16 ;  /* 0x0000001000047312 */ /* 0x000e220000101c00 */
[----:B------:R-:W-:-:S05]  /*6490*/  CS2R R6, SRZ ;  /* 0x0000000000067805 */ /* 0x000fca000001ff00 */
[----:B0-----:R0:W-:Y:S01]  /*64a0*/  STG.E.128 desc[UR36][R8.64], R4 ;  /* 0x0000000408007986 */ /* 0x0011e2000c101d24 */
[----:B------:R-:W-:Y:S05]  /*64b0*/  BRA `(.L_x_18592) ;  /* 0x0000000800647947 */ /* 0x000fea0003800000 */
.L_x_18600:
        /* <DEDUP_REMOVED lines=21> */
.L_x_18605:
[----:B------:R-:W-:Y:S05]  /*6610*/  BSYNC B0 ;  /* 0x0000000000007941 */ /* 0x000fea0003800000 */
.L_x_18604:
[----:B------:R-:W-:-:S05]  /*6620*/  LOP3.LUT R5, R0, R5, RZ, 0xfc, !PT ;  /* 0x0000000500057212 */ /* 0x000fca00078efcff */
[----:B------:R0:W-:Y:S01]  /*6630*/  STG.E.U8 desc[UR36][R8.64], R5 ;  /* 0x0000000508007986 */ /* 0x0001e2000c101124 */
[----:B------:R-:W-:Y:S05]  /*6640*/  BRA `(.L_x_18592) ;  /* 0x0000000800007947 */ /* 0x000fea0003800000 */
.L_x_18603:
        /* <DEDUP_REMOVED lines=13> */
.L_x_18607:
[----:B------:R-:W-:Y:S01]  /*6720*/  IMAD.MOV.U32 R0, RZ, RZ, 0x7f ;  /* 0x0000007fff007424 */ /* 0x000fe200078e00ff */
[----:B------:R-:W-:-:S04]  /*6730*/  ISETP.GT.U32.AND P0, PT, R3, 0x7f800000, PT ;  /* 0x7f8000000300780c */ /* 0x000fc80003f04070 */
[----:B------:R-:W-:-:S09]  /*6740*/  SEL R0, R0, 0x7c, P0 ;  /* 0x0000007c00007807 */ /* 0x000fd20000000000 */
.L_x_18608:
[----:B------:R-:W-:Y:S05]  /*6750*/  BSYNC B0 ;  /* 0x0000000000007941 */ /* 0x000fea0003800000 */
.L_x_18606:
[----:B------:R-:W-:-:S04]  /*6760*/  LOP3.LUT R3, R5, 0x80000000, RZ, 0xc0, !PT ;  /* 0x8000000005037812 */ /* 0x000fc800078ec0ff */
[----:B------:R-:W-:-:S04]  /*6770*/  SHF.R.U32.HI R3, RZ, 0x18, R3 ;  /* 0x00000018ff037819 */ /* 0x000fc80000011603 */
[----:B------:R-:W-:-:S05]  /*6780*/  LOP3.LUT R3, R0, R3, RZ, 0xfc, !PT ;  /* 0x0000000300037212 */ /* 0x000fca00078efcff */
[----:B------:R0:W-:Y:S01]  /*6790*/  STG.E.U8 desc[UR36][R8.64], R3 ;  /* 0x0000000308007986 */ /* 0x0001e2000c101124 */
[----:B------:R-:W-:Y:S05]  /*67a0*/  BRA `(.L_x_18592) ;  /* 0x0000000400a87947 */ /* 0x000fea0003800000 */
.L_x_18602:
[----:B------:R-:W0:Y:S02]  /*67b0*/  I2F.S16 R0, R16 ;  /* 0x0000001000007306 */ /* 0x000e240000101400 */
[----:B0-----:R-:W-:-:S05]  /*67c0*/  F2FP.BF16.F32.PACK_AB R0, RZ, R0 ;  /* 0x00000000ff00723e */ /* 0x001fca00000010ff */
[----:B------:R0:W-:Y:S01]  /*67d0*/  STG.E.U16 desc[UR36][R8.64], R0 ;  /* 0x0000000008007986 */ /* 0x0001e2000c101524 */
[----:B------:R-:W-:Y:S05]  /*67e0*/  BRA `(.L_x_18592) ;  /* 0x0000000400987947 */ /* 0x000fea0003800000 */
.L_x_18599:
        /* <DEDUP_REMOVED lines=10> */
.L_x_18611:
        /* <DEDUP_REMOVED lines=17> */
.L_x_18614:
[----:B------:R-:W-:-:S04]  /*69a0*/  LOP3.LUT R3, R5, 0x80000000, RZ, 0xc0, !PT ;  /* 0x8000000005037812 */ /* 0x000fc800078ec0ff */
[----:B------:R-:W-:-:S04]  /*69b0*/  SHF.R.U32.HI R3, RZ, 0x18, R3 ;  /* 0x00000018ff037819 */ /* 0x000fc80000011603 */
[----:B------:R-:W-:-:S04]  /*69c0*/  LOP3.LUT R0, R0, R3, RZ, 0xfc, !PT ;  /* 0x0000000300007212 */ /* 0x000fc800078efcff */
[----:B------:R-:W-:-:S07]  /*69d0*/  PRMT R4, R0, 0x7610, R4 ;  /* 0x0000761000047816 */ /* 0x000fce0000000004 */
.L_x_18613:
[----:B------:R-:W-:Y:S05]  /*69e0*/  BSYNC B0 ;  /* 0x0000000000007941 */ /* 0x000fea0003800000 */
.L_x_18612:
[----:B------:R0:W-:Y:S01]  /*69f0*/  STG.E.U8 desc[UR36][R8.64], R4 ;  /* 0x0000000408007986 */ /* 0x0001e2000c101124 */
[----:B------:R-:W-:Y:S05]  /*6a00*/  BRA `(.L_x_18592) ;  /* 0x0000000400107947 */ /* 0x000fea0003800000 */
.L_x_18610:
        /* <DEDUP_REMOVED lines=17> */
.L_x_18617:
[----:B------:R-:W-:-:S04]  /*6b20*/  LOP3.LUT R3, R5, 0x80000000, RZ, 0xc0, !PT ;  /* 0x8000000005037812 */ /* 0x000fc800078ec0ff */
[----:B------:R-:W-:-:S04]  /*6b30*/  SHF.R.U32.HI R3, RZ, 0x18, R3 ;  /* 0x00000018ff037819 */ /* 0x000fc80000011603 */
[----:B------:R-:W-:-:S04]  /*6b40*/  LOP3.LUT R0, R0, R3, RZ, 0xfc, !PT ;  /* 0x0000000300007212 */ /* 0x000fc800078efcff */
[----:B------:R-:W-:-:S07]  /*6b50*/  PRMT R4, R0, 0x7610, R4 ;  /* 0x0000761000047816 */ /* 0x000fce0000000004 */
.L_x_18616:
[----:B------:R-:W-:Y:S05]  /*6b60*/  BSYNC B0 ;  /* 0x0000000000007941 */ /* 0x000fea0003800000 */
.L_x_18615:
[----:B------:R0:W-:Y:S01]  /*6b70*/  STG.E.U8 desc[UR36][R8.64], R4 ;  /* 0x0000000408007986 */ /* 0x0001e2000c101124 */
[----:B------:R-:W-:Y:S05]  /*6b80*/  BRA `(.L_x_18592) ;  /* 0x0000000000b07947 */ /* 0x000fea0003800000 */
.L_x_18609:
        /* <DEDUP_REMOVED lines=22> */
.L_x_18591:
        /* <DEDUP_REMOVED lines=16> */
.L_x_18620:
[----:B------:R-:W-:Y:S05]  /*6df0*/  BRA `(.L_x_18592) ;  /* 0x0000000000147947 */ /* 0x000fea0003800000 */
.L_x_18619:
[----:B------:R-:W-:Y:S02]  /*6e00*/  IMAD.MOV.U32 R4, RZ, RZ, R16 ;  /* 0x000000ffff047224 */ /* 0x000fe400078e0010 */
[----:B------:R-:W-:-:S05]  /*6e10*/  IMAD.MOV.U32 R5, RZ, RZ, RZ ;  /* 0x000000ffff057224 */ /* 0x000fca00078e00ff */
[----:B------:R0:W-:Y:S01]  /*6e20*/  STG.E.64 desc[UR36][R8.64], R4 ;  /* 0x0000000408007986 */ /* 0x0001e2000c101b24 */
[----:B------:R-:W-:Y:S05]  /*6e30*/  BRA `(.L_x_18592) ;  /* 0x0000000000047947 */ /* 0x000fea0003800000 */
.L_x_18618:
[----:B------:R0:W-:Y:S02]  /*6e40*/  STG.E desc[UR36][R8.64], R16 ;  /* 0x0000001008007986 */ /* 0x0001e4000c101924 */
.L_x_18592:
[----:B------:R-:W-:-:S07]  /*6e50*/  VIADD R17, R17, 0x80 ;  /* 0x0000008011117836 */ /* 0x000fce0000000000 */
.L_x_18552:
[----:B------:R-:W-:Y:S05]  /*6e60*/  BSYNC B6 ;  /* 0x0000000000067941 */ /* 0x000fea0003800000 */
.L_x_18551:
[----:B------:R-:W-:-:S13]  /*6e70*/  ISETP.GE.AND P0, PT, R17, R26, PT ;  /* 0x0000001a1100720c */ /* 0x000fda0003f06270 */
[----:B------:R-:W-:Y:S05]  /*6e80*/  @P0 EXIT ;  /* 0x000000000000094d */ /* 0x000fea0003800000 */
[----:B0--34-:R-:W0:Y:S01]  /*6e90*/  LDC.64 R4, c[0x0][0x218] ;  /* 0x00008600ff047b82 */ /* 0x019e220000000a00 */
[----:B-1----:R-:W-:Y:S01]  /*6ea0*/  PRMT R0, R18, 0x9910, RZ ;  /* 0x0000991012007816 */ /* 0x002fe200000000ff */
[----:B------:R-:W-:Y:S01]  /*6eb0*/  IMAD R2, R2, 0x200, R17 ;  /* 0x0000020002027824 */ /* 0x000fe200078e0211 */
[----:B------:R-:W-:Y:S02]  /*6ec0*/  ULDC UR4, c[0x0][0x238] ;  /* 0x00008e0000047ab9 */ /* 0x000fe40000000800 */
[----:B------:R-:W-:Y:S01]  /*6ed0*/  ISETP.GT.AND P1, PT, R0, 0x9, PT ;  /* 0x000000090000780c */ /* 0x000fe20003f24270 */
[----:B--2---:R-:W-:-:S05]  /*6ee0*/  IMAD R3, R2, UR4, RZ ;  /* 0x0000000402037c24 */ /* 0x004fca000f8e02ff */
        /* <DEDUP_REMOVED lines=13> */
.L_x_18624:
[----:B------:R-:W-:Y:S01]  /*6fc0*/  STG.E.U8 desc[UR36][R2.64], R22 ;  /* 0x0000001602007986 */ /* 0x000fe2000c101124 */
[----:B------:R-:W-:Y:S05]  /*6fd0*/  EXIT ;  /* 0x000000000000794d */ /* 0x000fea0003800000 */
.L_x_18623:
        /* <DEDUP_REMOVED lines=9> */
.L_x_18627:
[----:B------:R-:W-:Y:S01]  /*7070*/  STG.E desc[UR36][R2.64], R22 ;  /* 0x0000001602007986 */ /* 0x000fe2000c101924 */
[----:B------:R-:W-:Y:S05]  /*7080*/  EXIT ;  /* 0x000000000000794d */ /* 0x000fea0003800000 */
.L_x_18626:
[----:B------:R-:W-:Y:S01]  /*7090*/  STG.E.U16 desc[UR36][R2.64], R22 ;  /* 0x0000001602007986 */ /* 0x000fe2000c101524 */
[----:B------:R-:W-:Y:S05]  /*70a0*/  EXIT ;  /* 0x000000000000794d */ /* 0x000fea0003800000 */
.L_x_18622:
        /* <DEDUP_REMOVED lines=9> */
.L_x_18629:
[----:B------:R-:W0:Y:S02]  /*7140*/  I2F.S16 R0, R22 ;  /* 0x0000001600007306 */ /* 0x000e240000101400 */
[----:B0-----:R-:W-:-:S05]  /*7150*/  F2FP.F16.F32.PACK_AB R0, RZ, R0 ;  /* 0x00000000ff00723e */ /* 0x001fca00000000ff */
[----:B------:R-:W-:Y:S01]  /*7160*/  STG.E.U16 desc[UR36][R2.64], R0 ;  /* 0x0000000002007986 */ /* 0x000fe2000c101524 */
[----:B------:R-:W-:Y:S05]  /*7170*/  EXIT ;  /* 0x000000000000794d */ /* 0x000fea0003800000 */
.L_x_18628:
        /* <DEDUP_REMOVED lines=10> */
.L_x_18631:
[----:B------:R-:W0:Y:S02]  /*7220*/  I2F.S16 R22, R22 ;  /* 0x0000001600167306 */ /* 0x000e240000101400 */
[----:B0-----:R-:W-:-:S04]  /*7230*/  F2FP.F16.F32.PACK_AB R5, RZ, R22 ;  /* 0x00000016ff05723e */ /* 0x001fc800000000ff */
[----:B------:R-:W-:-:S05]  /*7240*/  PRMT R5, R5, 0x5410, RZ ;  /* 0x0000541005057816 */ /* 0x000fca00000000ff */
[----:B------:R-:W-:Y:S01]  /*7250*/  STG.E desc[UR36][R2.64], R5 ;  /* 0x0000000502007986 */ /* 0x000fe2000c101924 */
[----:B------:R-:W-:Y:S05]  /*7260*/  EXIT ;  /* 0x000000000000794d */ /* 0x000fea0003800000 */
.L_x_18630:
[----:B------:R-:W0:Y:S02]  /*7270*/  I2F.F64.S16 R22, R22 ;  /* 0x0000001600167312 */ /* 0x000e240000101c00 */
[----:B0-----:R-:W-:Y:S01]  /*7280*/  STG.E.64 desc[UR36][R2.64], R22 ;  /* 0x0000001602007986 */ /* 0x001fe2000c101b24 */
[----:B------:R-:W-:Y:S05]  /*7290*/  EXIT ;  /* 0x000000000000794d */ /* 0x000fea0003800000 */
.L_x_18621:
        /* <DEDUP_REMOVED lines=10> */
.L_x_18634:
[----:B------:R-:W0:Y:S01]  /*7340*/  I2F.F64.S16 R4, R22 ;  /* 0x0000001600047312 */ /* 0x000e220000101c00 */
[----:B------:R-:W-:-:S05]  /*7350*/  CS2R R6, SRZ ;  /* 0x0000000000067805 */ /* 0x000fca000001ff00 */
[----:B0-----:R-:W-:Y:S01]  /*7360*/  STG.E.128 desc[UR36][R2.64], R4 ;  /* 0x0000000402007986 */ /* 0x001fe2000c101d24 */
[----:B------:R-:W-:Y:S05]  /*7370*/  EXIT ;  /* 0x000000000000794d */ /* 0x000fea0003800000 */
.L_x_18633:
        /* <DEDUP_REMOVED lines=21> */
.L_x_18638:
[----:B------:R-:W-:Y:S05]  /*74d0*/  BSYNC B0 ;  /* 0x0000000000007941 */ /* 0x000fea0003800000 */
.L_x_18637:
[----:B------:R-:W-:-:S05]  /*74e0*/  LOP3.LUT R5, R0, R5, RZ, 0xfc, !PT ;  /* 0x0000000500057212 */ /* 0x000fca00078efcff */
[----:B------:R-:W-:Y:S01]  /*74f0*/  STG.E.U8 desc[UR36][R2.64], R5 ;  /* 0x0000000502007986 */ /* 0x000fe2000c101124 */
[----:B------:R-:W-:Y:S05]  /*7500*/  EXIT ;  /* 0x000000000000794d */ /* 0x000fea0003800000 */
.L_x_18636:
        /* <DEDUP_REMOVED lines=13> */
.L_x_18640:
[----:B------:R-:W-:Y:S01]  /*75e0*/  IMAD.MOV.U32 R0, RZ, RZ, 0x7f ;  /* 0x0000007fff007424 */ /* 0x000fe200078e00ff */
[----:B------:R-:W-:-:S04]  /*75f0*/  ISETP.GT.U32.AND P0, PT, R4, 0x7f800000, PT ;  /* 0x7f8000000400780c */ /* 0x000fc80003f04070 */
[----:B------:R-:W-:-:S09]  /*7600*/  SEL R0, R0, 0x7c, P0 ;  /* 0x0000007c00007807 */ /* 0x000fd20000000000 */
.L_x_18641:
[----:B------:R-:W-:Y:S05]  /*7610*/  BSYNC B0 ;  /* 0x0000000000007941 */ /* 0x000fea0003800000 */
.L_x_18639:
[----:B------:R-:W-:-:S04]  /*7620*/  LOP3.LUT R4, R5, 0x80000000, RZ, 0xc0, !PT ;  /* 0x8000000005047812 */ /* 0x000fc800078ec0ff */
[----:B------:R-:W-:-:S04]  /*7630*/  SHF.R.U32.HI R5, RZ, 0x18, R4 ;  /* 0x00000018ff057819 */ /* 0x000fc80000011604 */
[----:B------:R-:W-:-:S05]  /*7640*/  LOP3.LUT R5, R0, R5, RZ, 0xfc, !PT ;  /* 0x0000000500057212 */ /* 0x000fca00078efcff */
[----:B------:R-:W-:Y:S01]  /*7650*/  STG.E.U8 desc[UR36][R2.64], R5 ;  /* 0x0000000502007986 */ /* 0x000fe2000c101124 */
[----:B------:R-:W-:Y:S05]  /*7660*/  EXIT ;  /* 0x000000000000794d */ /* 0x000fea0003800000 */
.L_x_18635:
[----:B------:R-:W0:Y:S02]  /*7670*/  I2F.S16 R0, R22 ;  /* 0x0000001600007306 */ /* 0x000e240000101400 */
[----:B0-----:R-:W-:-:S05]  /*7680*/  F2FP.BF16.F32.PACK_AB R0, RZ, R0 ;  /* 0x00000000ff00723e */ /* 0x001fca00000010ff */
[----:B------:R-:W-:Y:S01]  /*7690*/  STG.E.U16 desc[UR36][R2.64], R0 ;  /* 0x0000000002007986 */ /* 0x000fe2000c101524 */
[----:B------:R-:W-:Y:S05]  /*76a0*/  EXIT ;  /* 0x000000000000794d */ /* 0x000fea0003800000 */
.L_x_18632:
        /* <DEDUP_REMOVED lines=10> */
.L_x_18644:
        /* <DEDUP_REMOVED lines=17> */
.L_x_18647:
[----:B------:R-:W-:-:S04]  /*7860*/  LOP3.LUT R0, R7, 0x80000000, RZ, 0xc0, !PT ;  /* 0x8000000007007812 */ /* 0x000fc800078ec0ff */
[----:B------:R-:W-:-:S04]  /*7870*/  SHF.R.U32.HI R5, RZ, 0x18, R0 ;  /* 0x00000018ff057819 */ /* 0x000fc80000011600 */
[----:B------:R-:W-:-:S04]  /*7880*/  LOP3.LUT R4, R4, R5, RZ, 0xfc, !PT ;  /* 0x0000000504047212 */ /* 0x000fc800078efcff */
[----:B------:R-:W-:-:S07]  /*7890*/  PRMT R0, R4, 0x7610, R0 ;  /* 0x0000761004007816 */ /* 0x000fce0000000000 */
.L_x_18646:
[----:B------:R-:W-:Y:S05]  /*78a0*/  BSYNC B0 ;  /* 0x0000000000007941 */ /* 0x000fea0003800000 */
.L_x_18645:
[----:B------:R-:W-:Y:S01]  /*78b0*/  STG.E.U8 desc[UR36][R2.64], R0 ;  /* 0x0000000002007986 */ /* 0x000fe2000c101124 */
[----:B------:R-:W-:Y:S05]  /*78c0*/  EXIT ;  /* 0x000000000000794d */ /* 0x000fea0003800000 */
.L_x_18643:
        /* <DEDUP_REMOVED lines=17> */
.L_x_18650:
[----:B------:R-:W-:-:S04]  /*79e0*/  LOP3.LUT R0, R7, 0x80000000, RZ, 0xc0, !PT ;  /* 0x8000000007007812 */ /* 0x000fc800078ec0ff */
[----:B------:R-:W-:-:S04]  /*79f0*/  SHF.R.U32.HI R5, RZ, 0x18, R0 ;  /* 0x00000018ff057819 */ /* 0x000fc80000011600 */
[----:B------:R-:W-:-:S04]  /*7a00*/  LOP3.LUT R4, R4, R5, RZ, 0xfc, !PT ;  /* 0x0000000504047212 */ /* 0x000fc800078efcff */
[----:B------:R-:W-:-:S07]  /*7a10*/  PRMT R0, R4, 0x7610, R0 ;  /* 0x0000761004007816 */ /* 0x000fce0000000000 */
.L_x_18649:
[----:B------:R-:W-:Y:S05]  /*7a20*/  BSYNC B0 ;  /* 0x0000000000007941 */ /* 0x000fea0003800000 */
.L_x_18648:
[----:B------:R-:W-:Y:S01]  /*7a30*/  STG.E.U8 desc[UR36][R2.64], R0 ;  /* 0x0000000002007986 */ /* 0x000fe2000c101124 */
[----:B------:R-:W-:Y:S05]  /*7a40*/  EXIT ;  /* 0x000000000000794d */ /* 0x000fea0003800000 */
.L_x_18642:
        /* <DEDUP_REMOVED lines=22> */
.L_x_18625:
        /* <DEDUP_REMOVED lines=16> */
.L_x_18653:
[----:B------:R-:W-:Y:S05]  /*7cb0*/  EXIT ;  /* 0x000000000000794d */ /* 0x000fea0003800000 */
.L_x_18652:
[----:B------:R-:W-:-:S05]  /*7cc0*/  IMAD.MOV.U32 R23, RZ, RZ, RZ ;  /* 0x000000ffff177224 */ /* 0x000fca00078e00ff */
[----:B------:R-:W-:Y:S01]  /*7cd0*/  STG.E.64 desc[UR36][R2.64], R22 ;  /* 0x0000001602007986 */ /* 0x000fe2000c101b24 */
[----:B------:R-:W-:Y:S05]  /*7ce0*/  EXIT ;  /* 0x000000000000794d */ /* 0x000fea0003800000 */
.L_x_18651:
[----:B------:R-:W-:Y:S01]  /*7cf0*/  STG.E desc[UR36][R2.64], R22 ;  /* 0x0000001602007986 */ /* 0x000fe2000c101924 */
[----:B------:R-:W-:Y:S05]  /*7d00*/  EXIT ;  /* 0x000000000000794d */ /* 0x000fea0003800000 */
.L_x_18654:
        /* <DEDUP_REMOVED lines=15> */
.L_x_23646:


//--------------------- .text._ZN2at6native18elementwise_kernelILi128ELi4EZNS0_22gpu_kernel_impl_nocastIZZZNS0_23logical_not_kernel_cudaERNS_18TensorIteratorBaseEENKUlvE0_clEvENKUlvE7_clEvEUlN3c107complexIfEEE_EEvS4_RKT_EUliE_EEviT1_ --------------------------
	.section	.text._ZN2at6native18elementwise_kernelILi128ELi4EZNS0_22gpu_kernel_impl_nocastIZZZNS0_23logical_not_kernel_cudaERNS_18TensorIteratorBaseEENKUlvE0_clEvENKUlvE7_clEvEUlN3c107complexIfEEE_EEvS4_RKT_EUliE_EEviT1_,"ax",@progbits
	.align	128
        .global         _ZN2at6native18elementwise_kernelILi128ELi4EZNS0_22gpu_kernel_impl_nocastIZZZNS0_23logical_not_kernel_cudaERNS_18TensorIteratorBaseEENKUlvE0_clEvENKUlvE7_clEvEUlN3c107complexIfEEE_EEvS4_RKT_EUliE_EEviT1_
        .type           _ZN2at6native18elementwise_kernelILi128ELi4EZNS0_22gpu_kernel_impl_nocastIZZZNS0_23logical_not_kernel_cudaERNS_18TensorIteratorBaseEENKUlvE0_clEvENKUlvE7_clEvEUlN3c107complexIfEEE_EEvS4_RKT_EUliE_EEviT1_,@function
        .size           _ZN2at6native18elementwise_kernelILi128ELi4EZNS0_22gpu_kernel_impl_nocastIZZZNS0_23logical_not_kernel_cudaERNS_18TensorIteratorBaseEENKUlvE0_clEvENKUlvE7_clEvEUlN3c107complexIfEEE_EEvS4_RKT_EUliE_EEviT1_,(.L_x_23647 - _ZN2at6native18elementwise_kernelILi128ELi4EZNS0_22gpu_kernel_impl_nocastIZZZNS0_23logical_not_kernel_cudaERNS_18TensorIteratorBaseEENKUlvE0_clEvENKUlvE7_clEvEUlN3c107complexIfEEE_EEvS4_RKT_EUliE_EEviT1_)
        .other          _ZN2at6native18elementwise_kernelILi128ELi4EZNS0_22gpu_kernel_impl_nocastIZZZNS0_23logical_not_kernel_cudaERNS_18TensorIteratorBaseEENKUlvE0_clEvENKUlvE7_clEvEUlN3c107complexIfEEE_EEvS4_RKT_EUliE_EEviT1_,@"STO_CUDA_ENTRY STV_DEFAULT"
_ZN2at6native18elementwise_kernelILi128ELi4EZNS0_22gpu_kernel_impl_nocastIZZZNS0_23logical_not_kernel_cudaERNS_18TensorIteratorBaseEENKUlvE0_clEvENKUlvE7_clEvEUlN3c107complexIfEEE_EEvS4_RKT_EUliE_EEviT1_:
.text._ZN2at6native18elementwise_kernelILi128ELi4EZNS0_22gpu_kernel_impl_nocastIZZZNS0_23logical_not_kernel_cudaERNS_18TensorIteratorBaseEENKUlvE0_clEvENKUlvE7_clEvEUlN3c107complexIfEEE_EEvS4_RKT_EUliE_EEviT1_:
        /* <DEDUP_REMOVED lines=311> */
.L_x_18657:
[----:B------:R-:W-:Y:S02]  /*1370*/  ULDC.64 UR8, c[0x0][0x418] ;  /* 0x0001060000087ab9 */ /* 0x000fe40000000a00 */
[----:B------:R-:W-:-:S04]  /*1380*/  IADD3 R4, P0, R2, UR8, RZ ;  /* 0x0000000802047c10 */ /* 0x000fc8000ff1e0ff */
[----:B------:R-:W-:Y:S01]  /*1390*/  IADD3.X R5, RZ, UR9, RZ, P0, !PT ;  /* 0x00000009ff057c10 */ /* 0x000fe200087fe4ff */
[----:B------:R-:W-:-:S05]  /*13a0*/  ULDC.64 UR8, c[0x0][0x410] ;  /* 0x0001040000087ab9 */ /* 0x000fca0000000a00 */
[----:B------:R-:W2:Y:S01]  /*13b0*/  LDG.E.64 R4, desc[UR4][R4.64] ;  /* 0x0000000404047981 */ /* 0x000ea2000c1e1b00 */
[----:B------:R-:W-:Y:S02]  /*13c0*/  IADD3 R2, P1, R3, UR8, RZ ;  /* 0x0000000803027c10 */ /* 0x000fe4000ff3e0ff */
[----:B------:R-:W-:Y:S02]  /*13d0*/  IADD3 R0, R0, 0x80, RZ ;  /* 0x0000008000007810 */ /* 0x000fe40007ffe0ff */
[----:B------:R-:W-:Y:S02]  /*13e0*/  IADD3.X R3, RZ, UR9, RZ, P1, !PT ;  /* 0x00000009ff037c10 */ /* 0x000fe40008ffe4ff */
[----:B--2---:R-:W-:Y:S02]  /*13f0*/  FSETP.NEU.FTZ.AND P0, PT, R4, RZ, PT ;  /* 0x000000ff0400720b */ /* 0x004fe40003f1d000 */
[----:B------:R-:W-:-:S04]  /*1400*/  FSETP.NEU.FTZ.AND P2, PT, R5, RZ, PT ;  /* 0x000000ff0500720b */ /* 0x000fc80003f5d000 */
[----:B------:R-:W-:-:S04]  /*1410*/  PLOP3.LUT P0, PT, P2, P0, PT, 0x2, 0x0 ;  /* 0x000000000000781c */ /* 0x000fc80001700072 */
[----:B------:R-:W-:-:S05]  /*1420*/  SEL R7, RZ, 0x1, !P0 ;  /* 0x00000001ff077807 */ /* 0x000fca0004000000 */
[----:B------:R0:W-:Y:S04]  /*1430*/  STG.E.U8 desc[UR4][R2.64], R7 ;  /* 0x0000000702007986 */ /* 0x0001e8000c101104 */
.L_x_18656:
[----:B------:R-:W-:Y:S05]  /*1440*/  BSYNC B0 ;  /* 0x0000000000007941 */ /* 0x000fea0003800000 */
.L_x_18655:
        /* <DEDUP_REMOVED lines=305> */
.L_x_18660:
[----:B------:R-:W-:Y:S02]  /*2760*/  ULDC.64 UR8, c[0x0][0x418] ;  /* 0x0001060000087ab9 */ /* 0x000fe40000000a00 */
[----:B------:R-:W-:-:S04]  /*2770*/  IADD3 R4, P0, R2, UR8, RZ ;  /* 0x0000000802047c10 */ /* 0x000fc8000ff1e0ff */
[----:B------:R-:W-:Y:S01]  /*2780*/  IADD3.X R5, RZ, UR9, RZ, P0, !PT ;  /* 0x00000009ff057c10 */ /* 0x000fe200087fe4ff */
[----:B------:R-:W-:-:S05]  /*2790*/  ULDC.64 UR8, c[0x0][0x410] ;  /* 0x0001040000087ab9 */ /* 0x000fca0000000a00 */
[----:B------:R-:W2:Y:S01]  /*27a0*/  LDG.E.64 R4, desc[UR4][R4.64] ;  /* 0x0000000404047981 */ /* 0x000ea2000c1e1b00 */
[----:B------:R-:W-:Y:S01]  /*27b0*/  IADD3 R2, P1, R3, UR8, RZ ;  /* 0x0000000803027c10 */ /* 0x000fe2000ff3e0ff */
[----:B------:R-:W-:-:S03]  /*27c0*/  VIADD R0, R0, 0x80 ;  /* 0x0000008000007836 */ /* 0x000fc60000000000 */
[----:B------:R-:W-:Y:S02]  /*27d0*/  IADD3.X R3, RZ, UR9, RZ, P1, !PT ;  /* 0x00000009ff037c10 */ /* 0x000fe40008ffe4ff */
[----:B--2---:R-:W-:Y:S02]  /*27e0*/  FSETP.NEU.FTZ.AND P0, PT, R4, RZ, PT ;  /* 0x000000ff0400720b */ /* 0x004fe40003f1d000 */
[----:B------:R-:W-:-:S04]  /*27f0*/  FSETP.NEU.FTZ.AND P2, PT, R5, RZ, PT ;  /* 0x000000ff0500720b */ /* 0x000fc80003f5d000 */
[----:B------:R-:W-:-:S04]  /*2800*/  PLOP3.LUT P0, PT, P2, P0, PT, 0x2, 0x0 ;  /* 0x000000000000781c */ /* 0x000fc80001700072 */
        /* <DEDUP_REMOVED lines=306> */
.L_x_18661:
        /* <DEDUP_REMOVED lines=11> */
[----:B------:R-:W-:-:S05]  /*3be0*/  SEL R7, RZ, 0x1, !P0 ;  /* 0x00000001ff077807 */ /* 0x000fca0004000000 */
[----:B------:R2:W-:Y:S04]  /*3bf0*/  STG.E.U8 desc[UR4][R2.64], R7 ;  /* 0x0000000702007986 */ /* 0x0005e8000c101104 */
.L_x_18659:
[----:B------:R-:W-:Y:S05]  /*3c00*/  BSYNC B0 ;  /* 0x0000000000007941 */ /* 0x000fea0003800000 */
.L_x_18658:
        /* <DEDUP_REMOVED lines=304> */
.L_x_18662:
[----:B------:R-:W-:Y:S02]  /*4f10*/  ULDC.64 UR6, c[0x0][0x418] ;  /* 0x0001060000067ab9 */ /* 0x000fe40000000a00 */
[----:B------:R-:W-:-:S04]  /*4f20*/  IADD3 R4, P0, R2, UR6, RZ ;  /* 0x0000000602047c10 */ /* 0x000fc8000ff1e0ff */
[----:B------:R-:W-:Y:S01]  /*4f30*/  IADD3.X R5, RZ, UR7, RZ, P0, !PT ;  /* 0x00000007ff057c10 */ /* 0x000fe200087fe4ff */
[----:B------:R-:W-:-:S05]  /*4f40*/  ULDC.64 UR6, c[0x0][0x410] ;  /* 0x0001040000067ab9 */ /* 0x000fca0000000a00 */
[----:B------:R-:W2:Y:S01]  /*4f50*/  LDG.E.64 R4, desc[UR4][R4.64] ;  /* 0x0000000404047981 */ /* 0x000ea2000c1e1b00 */
[----:B------:R-:W-:-:S04]  /*4f60*/  IADD3 R2, P1, R3, UR6, RZ ;  /* 0x0000000603027c10 */ /* 0x000fc8000ff3e0ff */
[----:B------:R-:W-:Y:S02]  /*4f70*/  IADD3.X R3, RZ, UR7, RZ, P1, !PT ;  /* 0x00000007ff037c10 */ /* 0x000fe40008ffe4ff */
[----:B--2---:R-:W-:Y:S02]  /*4f80*/  FSETP.NEU.FTZ.AND P0, PT, R4, RZ, PT ;  /* 0x000000ff0400720b */ /* 0x004fe40003f1d000 */
[----:B------:R-:W-:-:S04]  /*4f90*/  FSETP.NEU.FTZ.AND P2, PT, R5, RZ, PT ;  /* 0x000000ff0500720b */ /* 0x000fc80003f5d000 */
[----:B------:R-:W-:-:S04]  /*4fa0*/  PLOP3.LUT P0, PT, P2, P0, PT, 0x2, 0x0 ;  /* 0x000000000000781c */ /* 0x000fc80001700072 */
[----:B------:R-:W-:-:S05]  /*4fb0*/  SEL R7, RZ, 0x1, !P0 ;  /* 0x00000001ff077807 */ /* 0x000fca0004000000 */
[----:B------:R-:W-:Y:S01]  /*4fc0*/  STG.E.U8 desc[UR4][R2.64], R7 ;  /* 0x0000000702007986 */ /* 0x000fe2000c101104 */
[----:B------:R-:W-:Y:S05]  /*4fd0*/  EXIT ;  /* 0x000000000000794d */ /* 0x000fea0003800000 */
.L_x_18663:
        /* <DEDUP_REMOVED lines=10> */
.L_x_23647:


//--------------------- .text._ZN2at6native27unrolled_elementwise_kernelIZZZNS0_23logical_not_kernel_cudaERNS_18TensorIteratorBaseEENKUlvE0_clEvENKUlvE7_clEvEUlN3c107complexIfEEE_St5arrayIPcLm2EELi4E23TrivialOffsetCalculatorILi1EjESE_NS0_6memory15LoadWithoutCastENSF_16StoreWithoutCastEEEviT_T0_T2_T3_T4_T5_ --------------------------
	.section	.text._ZN2at6native27unrolled_elementwise_kernelIZZZNS0_23logical_not_kernel_cudaERNS_18TensorIteratorBaseEENKUlvE0_clEvENKUlvE7_clEvEUlN3c107complexIfEEE_St5arrayIPcLm2EELi4E23TrivialOffsetCalculatorILi1EjESE_NS0_6memory15LoadWithoutCastENSF_16StoreWithoutCastEEEviT_T0_T2_T3_T4_T5_,"ax",@progbits
	.align	128
        .global         _ZN2at6native27unrolled_elementwise_kernelIZZZNS0_23logical_not_kernel_cudaERNS_18TensorIteratorBaseEENKUlvE0_clEvENKUlvE7_clEvEUlN3c107complexIfEEE_St5arrayIPcLm2EELi4E23TrivialOffsetCalculatorILi1EjESE_NS0_6memory15LoadWithoutCastENSF_16StoreWithoutCastEEEviT_T0_T2_T3_T4_T5_
        .type           _ZN2at6native27unrolled_elementwise_kernelIZZZNS0_23logical_not_kernel_cudaERNS_18TensorIteratorBaseEENKUlvE0_clEvENKUlvE7_clEvEUlN3c107complexIfEEE_St5arrayIPcLm2EELi4E23TrivialOffsetCalculatorILi1EjESE_NS0_6memory15LoadWithoutCastENSF_16StoreWithoutCastEEEviT_T0_T2_T3_T4_T5_,@function
        .size           _ZN2at6native27unrolled_elementwise_kernelIZZZNS0_23logical_not_kernel_cudaERNS_18TensorIteratorBaseEENKUlvE0_clEvENKUlvE7_clEvEUlN3c107complexIfEEE_St5arrayIPcLm2EELi4E23TrivialOffsetCalculatorILi1EjESE_NS0_6memory15LoadWithoutCastENSF_16StoreWithoutCastEEEviT_T0_T2_T3_T4_T5_,(.L_x_23648 - _ZN2at6native27unrolled_elementwise_kernelIZZZNS0_23logical_not_kernel_cudaERNS_18TensorIteratorBaseEENKUlvE0_clEvENKUlvE7_clEvEUlN3c107complexIfEEE_St5arrayIPcLm2EELi4E23TrivialOffsetCalculatorILi1EjESE_NS0_6memory15LoadWithoutCastENSF_16StoreWithoutCastEEEviT_T0_T2_T3_T4_T5_)
        .other          _ZN2at6native27unrolled_elementwise_kernelIZZZNS0_23logical_not_kernel_cudaERNS_18TensorIteratorBaseEENKUlvE0_clEvENKUlvE7_clEvEUlN3c107complexIfEEE_St5arrayIPcLm2EELi4E23TrivialOffsetCalculatorILi1EjESE_NS0_6memory15LoadWithoutCastENSF_16StoreWithoutCastEEEviT_T0_T2_T3_T4_T5_,@"STO_CUDA_ENTRY STV_DEFAULT"
_ZN2at6native27unrolled_elementwise_kernelIZZZNS0_23logical_not_kernel_cudaERNS_18TensorIteratorBaseEENKUlvE0_clEvENKUlvE7_clEvEUlN3c107complexIfEEE_St5arrayIPcLm2EELi4E23TrivialOffsetCalculatorILi1EjESE_NS0_6memory15LoadWithoutCastENSF_16StoreWithoutCastEEEviT_T0_T2_T3_T4_T5_:
.text._ZN2at6native27unrolled_elementwise_kernelIZZZNS0_23logical_not_kernel_cudaERNS_18TensorIteratorBaseEENKUlvE0_clEvENKUlvE7_clEvEUlN3c107complexIfEEE_St5arrayIPcLm2EELi4E23TrivialOffsetCalculatorILi1EjESE_NS0_6memory15LoadWithoutCastENSF_16StoreWithoutCastEEEviT_T0_T2_T3_T4_T5_:
        /* <DEDUP_REMOVED lines=9> */
[----:B------:R-:W-:Y:S01]  /*0090*/  @!P5 IMAD R9, R0, 0x200, R19 ;  /* 0x000002000009d824 */ /* 0x000fe200078e0213 */
[----:B------:R-:W0:Y:S01]  /*00a0*/  @!P5 LDC.64 R10, c[0x0][0x220] ;  /* 0x00008800ff0adb82 */ /* 0x000e220000000a00 */
[----:B------:R-:W-:-:S05]  /*00b0*/  @!P5 VIADD R19, R19, 0x80 ;  /* 0x000000801313d836 */ /* 0x000fca0000000000 */
[----:B------:R-:W-:-:S13]  /*00c0*/  ISETP.GE.AND P1, PT, R19, R2, PT ;  /* 0x000000021300720c */ /* 0x000fda0003f26270 */
[----:B------:R-:W1:Y:S01]  /*00d0*/  @!P1 LDC.64 R4, c[0x0][0x220] ;  /* 0x00008800ff049b82 */ /* 0x000e620000000a00 */
[----:B------:R-:W-:Y:S02]  /*00e0*/  @!P1 IMAD R13, R0, 0x200, R19 ;  /* 0x00000200000d9824 */ /* 0x000fe400078e0213 */
[----:B------:R-:W-:Y:S02]  /*00f0*/  @!P1 VIADD R19, R19, 0x80 ;  /* 0x0000008013139836 */ /* 0x000fe40000000000 */
[----:B0-----:R-:W-:-:S03]  /*0100*/  @!P5 IMAD.WIDE.U32 R10, R9, 0x8, R10 ;  /* 0x00000008090ad825 */ /* 0x001fc600078e000a */
[----:B------:R-:W-:Y:S02]  /*0110*/  ISETP.GE.AND P2, PT, R19, R2, PT ;  /* 0x000000021300720c */ /* 0x000fe40003f46270 */
[----:B------:R0:W2:Y:S11]  /*0120*/  @!P5 LDG.E.64 R16, desc[UR4][R10.64] ;  /* 0x000000040a10d981 */ /* 0x0000b6000c1e1b00 */
[----:B------:R-:W3:Y:S01]  /*0130*/  @!P2 LDC.64 R6, c[0x0][0x220] ;  /* 0x00008800ff06ab82 */ /* 0x000ee20000000a00 */
[----:B------:R-:W-:-:S02]  /*0140*/  @!P2 IMAD R15, R0, 0x200, R19 ;  /* 0x00000200000fa824 */ /* 0x000fc400078e0213 */
[----:B-1----:R-:W-:Y:S01]  /*0150*/  @!P1 IMAD.WIDE.U32 R12, R13, 0x8, R4 ;  /* 0x000000080d0c9825 */ /* 0x002fe200078e0004 */
[----:B------:R-:W-:-:S03]  /*0160*/  CS2R R4, SRZ ;  /* 0x0000000000047805 */ /* 0x000fc6000001ff00 */
[----:B------:R-:W-:-:S03]  /*0170*/  @!P2 VIADD R19, R19, 0x80 ;  /* 0x000000801313a836 */ /* 0x000fc60000000000 */
[----:B------:R-:W4:Y:S02]  /*0180*/  @!P1 LDG.E.64 R4, desc[UR4][R12.64] ;  /* 0x000000040c049981 */ /* 0x000f24000c1e1b00 */
[----:B------:R-:W-:Y:S01]  /*0190*/  ISETP.GE.AND P0, PT, R19, R2, PT ;  /* 0x000000021300720c */ /* 0x000fe20003f06270 */
[----:B---3--:R-:W-:Y:S01]  /*01a0*/  @!P2 IMAD.WIDE.U32 R14, R15, 0x8, R6 ;  /* 0x000000080f0ea825 */ /* 0x008fe200078e0006 */
[----:B------:R-:W-:-:S11]  /*01b0*/  CS2R R6, SRZ ;  /* 0x0000000000067805 */ /* 0x000fd6000001ff00 */
[----:B------:R-:W1:Y:S01]  /*01c0*/  @!P0 LDC.64 R8, c[0x0][0x220] ;  /* 0x00008800ff088b82 */ /* 0x000e620000000a00 */
[----:B------:R-:W3:Y:S01]  /*01d0*/  @!P2 LDG.E.64 R6, desc[UR4][R14.64] ;  /* 0x000000040e06a981 */ /* 0x000ee2000c1e1b00 */
[----:B------:R-:W-:-:S04]  /*01e0*/  @!P0 IMAD R19, R0, 0x200, R19 ;  /* 0x0000020000138824 */ /* 0x000fc800078e0213 */
[----:B-1----:R-:W-:Y:S02]  /*01f0*/  @!P0 IMAD.WIDE.U32 R8, R19, 0x8, R8 ;  /* 0x0000000813088825 */ /* 0x002fe400078e0008 */
[----:B------:R-:W1:Y:S02]  /*0200*/  @!P5 LDC.64 R18, c[0x0][0x218] ;  /* 0x00008600ff12db82 */ /* 0x000e640000000a00 */
[----:B0-----:R-:W-:Y:S02]  /*0210*/  VIADD R10, R3, 0x80 ;  /* 0x00000080030a7836 */ /* 0x001fe40000000000 */
[--C-:B------:R-:W-:Y:S01]  /*0220*/  IMAD.MOV.U32 R11, RZ, RZ, R3.reuse ;  /* 0x000000ffff0b7224 */ /* 0x100fe200078e0003 */
[----:B------:R-:W5:Y:S01]  /*0230*/  @!P0 LDG.E.64 R8, desc[UR4][R8.64] ;  /* 0x0000000408088981 */ /* 0x000f62000c1e1b00 */
[----:B------:R-:W-:Y:S02]  /*0240*/  @!P5 IMAD R3, R0, 0x200, R3 ;  /* 0x000002000003d824 */ /* 0x000fe400078e0203 */
[----:B------:R-:W-:Y:S01]  /*0250*/  @!P5 IMAD.MOV.U32 R11, RZ, RZ, R10 ;  /* 0x000000ffff0bd224 */ /* 0x000fe200078e000a */
[----:B------:R-:W-:Y:S01]  /*0260*/  BSSY B0, `(.L_x_18664) ;  /* 0x000001e000007945 */ /* 0x000fe20003800000 */
[----:B--2---:R-:W-:-:S02]  /*0270*/  FSETP.NEU.FTZ.AND P2, PT, R17, RZ, PT ;  /* 0x000000ff1100720b */ /* 0x004fc40003f5d000 */
[----:B------:R-:W-:-:S04]  /*0280*/  FSETP.NEU.FTZ.AND P3, PT, R16, RZ, PT ;  /* 0x000000ff1000720b */ /* 0x000fc80003f7d000 */
[----:B------:R-:W-:Y:S02]  /*0290*/  PLOP3.LUT P3, PT, P2, P3, PT, 0x2, 0x0 ;  /* 0x000000000000781c */ /* 0x000fe40001766072 */
[----:B----4-:R-:W-:Y:S02]  /*02a0*/  FSETP.NEU.FTZ.AND P4, PT, R4, RZ, PT ;  /* 0x000000ff0400720b */ /* 0x010fe40003f9d000 */
[----:B-1----:R-:W-:Y:S02]  /*02b0*/  @!P5 IADD3 R4, P6, R3, R18, RZ ;  /* 0x000000120304d210 */ /* 0x002fe40007fde0ff */
[----:B------:R-:W-:Y:S02]  /*02c0*/  FSETP.NEU.FTZ.AND P1, PT, R5, RZ, PT ;  /* 0x000000ff0500720b */ /* 0x000fe40003f3d000 */
[----:B------:R-:W-:Y:S01]  /*02d0*/  @!P5 SEL R3, RZ, 0x1, !P3 ;  /* 0x00000001ff03d807 */ /* 0x000fe20005800000 */
[----:B------:R-:W-:Y:S01]  /*02e0*/  @!P5 IMAD.X R5, RZ, RZ, R19, P6 ;  /* 0x000000ffff05d224 */ /* 0x000fe200030e0613 */
[----:B------:R-:W-:-:S04]  /*02f0*/  PLOP3.LUT P1, PT, P1, P4, PT, 0x2, 0x0 ;  /* 0x000000000000781c */ /* 0x000fc80000f28072 */
[----:B------:R0:W-:Y:S01]  /*0300*/  @!P5 STG.E.U8 desc[UR4][R4.64], R3 ;  /* 0x000000030400d986 */ /* 0x0001e2000c101104 */
[----:B------:R-:W-:Y:S02]  /*0310*/  ISETP.GE.AND P4, PT, R11, R2, PT ;  /* 0x000000020b00720c */ /* 0x000fe40003f86270 */
[----:B---3--:R-:W-:Y:S02]  /*0320*/  FSETP.NEU.FTZ.AND P2, PT, R7, RZ, PT ;  /* 0x000000ff0700720b */ /* 0x008fe40003f5d000 */
[----:B------:R-:W-:-:S04]  /*0330*/  FSETP.NEU.FTZ.AND P3, PT, R6, RZ, PT ;  /* 0x000000ff0600720b */ /* 0x000fc80003f7d000 */
[----:B------:R-:W-:Y:S02]  /*0340*/  PLOP3.LUT P2, PT, P2, P3, PT, 0x2, 0x0 ;  /* 0x000000000000781c */ /* 0x000fe40001746072 */
[----:B------:R-:W-:Y:S02]  /*0350*/  SEL R13, RZ, 0x1, !P1 ;  /* 0x00000001ff0d7807 */ /* 0x000fe40004800000 */
[----:B------:R-:W-:Y:S01]  /*0360*/  SEL R15, RZ, 0x1, !P2 ;  /* 0x00000001ff0f7807 */ /* 0x000fe20005000000 */
[----:B0-----:R-:W-:Y:S08]  /*0370*/  @P4 BRA `(.L_x_18665) ;  /* 0x0000000000304947 */ /* 0x001ff00003800000 */
        /* <DEDUP_REMOVED lines=12> */
.L_x_18665:
[----:B------:R-:W-:Y:S05]  /*0440*/  BSYNC B0 ;  /* 0x0000000000007941 */ /* 0x000fea0003800000 */
.L_x_18664:
[----:B------:R-:W-:Y:S02]  /*0450*/  ISETP.GE.AND P2, PT, R11, R2, PT ;  /* 0x000000020b00720c */ /* 0x000fe40003f46270 */
[----:B-----5:R-:W-:-:S11]  /*0460*/  FSETP.EQ.OR P1, PT, R8, RZ, P0 ;  /* 0x000000ff0800720b */ /* 0x020fd60000722400 */
[----:B------:R-:W-:Y:S05]  /*0470*/  @P2 EXIT ;  /* 0x000000000000294d */ /* 0x000fea0003800000 */
[----:B------:R-:W-:Y:S01]  /*0480*/  IMAD R0, R0, 0x200, R11 ;  /* 0x0000020000007824 */ /* 0x000fe200078e020b */
[----:B------:R-:W-:Y:S01]  /*0490*/  FSETP.EQ.OR P0, PT, R9, RZ, P0 ;  /* 0x000000ff0900720b */ /* 0x000fe20000702400 */
[----:B------:R-:W-:-:S03]  /*04a0*/  ULDC.64 UR6, c[0x0][0x218] ;  /* 0x0000860000067ab9 */ /* 0x000fc60000000a00 */
[----:B------:R-:W-:Y:S02]  /*04b0*/  IADD3 R2, P2, R0, UR6, RZ ;  /* 0x0000000600027c10 */ /* 0x000fe4000ff5e0ff */
[----:B------:R-:W-:-:S03]  /*04c0*/  PLOP3.LUT P0, PT, P0, P1, PT, 0x80, 0x0 ;  /* 0x000000000000781c */ /* 0x000fc60000703070 */
[----:B------:R-:W-:Y:S01]  /*04d0*/  IMAD.X R3, RZ, RZ, UR7, P2 ;  /* 0x00000007ff037e24 */ /* 0x000fe200090e06ff */
[----:B0-----:R-:W-:-:S05]  /*04e0*/  SEL R5, RZ, 0x1, !P0 ;  /* 0x00000001ff057807 */ /* 0x001fca0004000000 */
[----:B------:R-:W-:Y:S01]  /*04f0*/  STG.E.U8 desc[UR4][R2.64], R5 ;  /* 0x0000000502007986 */ /* 0x000fe2000c101104 */
[----:B------:R-:W-:Y:S05]  /*0500*/  EXIT ;  /* 0x000000000000794d */ /* 0x000fea0003800000 */
.L_x_18666:
        /* <DEDUP_REMOVED lines=15> */
.L_x_23648:


//--------------------- .text._ZN2at6native29vectorized_elementwise_kernelILi2EZZZNS0_23logical_not_kernel_cudaERNS_18TensorIteratorBaseEENKUlvE0_clEvENKUlvE7_clEvEUlN3c107complexIfEEE_St5arrayIPcLm2EEEEviT0_T1_ --------------------------
	.section	.text._ZN2at6native29vectorized_elementwise_kernelILi2EZZZNS0_23logical_not_kernel_cudaERNS_18TensorIteratorBaseEENKUlvE0_clEvENKUlvE7_clEvEUlN3c107complexIfEEE_St5arrayIPcLm2EEEEviT0_T1_,"ax",@progbits
	.align	128
        .global         _ZN2at6native29vectorized_elementwise_kernelILi2EZZZNS0_23logical_not_kernel_cudaERNS_18TensorIteratorBaseEENKUlvE0_clEvENKUlvE7_clEvEUlN3c107complexIfEEE_St5arrayIPcLm2EEEEviT0_T1_
        .type           _ZN2at6native29vectorized_elementwise_kernelILi2EZZZNS0_23logical_not_kernel_cudaERNS_18TensorIteratorBaseEENKUlvE0_clEvENKUlvE7_clEvEUlN3c107complexIfEEE_St5arrayIPcLm2EEEEviT0_T1_,@function
        .size           _ZN2at6native29vectorized_elementwise_kernelILi2EZZZNS0_23logical_not_kernel_cudaERNS_18TensorIteratorBaseEENKUlvE0_clEvENKUlvE7_clEvEUlN3c107complexIfEEE_St5arrayIPcLm2EEEEviT0_T1_,(.L_x_23649 - _ZN2at6native29vectorized_elementwise_kernelILi2EZZZNS0_23logical_not_kernel_cudaERNS_18TensorIteratorBaseEENKUlvE0_clEvENKUlvE7_clEvEUlN3c107complexIfEEE_St5arrayIPcLm2EEEEviT0_T1_)
        .other          _ZN2at6native29vectorized_elementwise_kernelILi2EZZZNS0_23logical_not_kernel_cudaERNS_18TensorIteratorBaseEENKUlvE0_clEvENKUlvE7_clEvEUlN3c107complexIfEEE_St5arrayIPcLm2EEEEviT0_T1_,@"STO_CUDA_ENTRY STV_DEFAULT"
_ZN2at6native29vectorized_elementwise_kernelILi2EZZZNS0_23logical_not_kernel_cudaERNS_18TensorIteratorBaseEENKUlvE0_clEvENKUlvE7_clEvEUlN3c107complexIfEEE_St5arrayIPcLm2EEEEviT0_T1_:
.text._ZN2at6native29vectorized_elementwise_kernelILi2EZZZNS0_23logical_not_kernel_cudaERNS_18TensorIteratorBaseEENKUlvE0_clEvENKUlvE7_clEvEUlN3c107complexIfEEE_St5arrayIPcLm2EEEEviT0_T1_:
        /* <DEDUP_REMOVED lines=17> */
[----:B--2---:R-:W-:-:S02]  /*0110*/  FSETP.NEU.FTZ.AND P3, PT, R16, RZ, PT ;  /* 0x000000ff1000720b */ /* 0x004fc40003f7d000 */
[----:B------:R-:W-:Y:S02]  /*0120*/  FSETP.NEU.FTZ.AND P6, PT, R17, RZ, PT ;  /* 0x000000ff1100720b */ /* 0x000fe40003fdd000 */
[----:B------:R-:W-:Y:S02]  /*0130*/  FSETP.NEU.FTZ.AND P1, PT, R18, RZ, PT ;  /* 0x000000ff1200720b */ /* 0x000fe40003f3d000 */
[----:B------:R-:W-:Y:S02]  /*0140*/  FSETP.NEU.FTZ.AND P4, PT, R19, RZ, PT ;  /* 0x000000ff1300720b */ /* 0x000fe40003f9d000 */
[----:B------:R-:W-:Y:S02]  /*0150*/  PLOP3.LUT P3, PT, P6, P3, PT, 0x2, 0x0 ;  /* 0x000000000000781c */ /* 0x000fe40003766072 */
[----:B---3--:R-:W-:Y:S02]  /*0160*/  FSETP.NEU.FTZ.AND P0, PT, R12, RZ, PT ;  /* 0x000000ff0c00720b */ /* 0x008fe40003f1d000 */
[----:B------:R-:W-:-:S02]  /*0170*/  FSETP.NEU.FTZ.AND P2, PT, R13, RZ, PT ;  /* 0x000000ff0d00720b */ /* 0x000fc40003f5d000 */
[----:B------:R-:W-:Y:S02]  /*0180*/  PLOP3.LUT P1, PT, P4, P1, PT, 0x2, 0x0 ;  /* 0x000000000000781c */ /* 0x000fe40002722072 */
[----:B------:R-:W-:Y:S02]  /*0190*/  SEL R0, RZ, 0x1, !P3 ;  /* 0x00000001ff007807 */ /* 0x000fe40005800000 */
[----:B----4-:R-:W-:Y:S02]  /*01a0*/  FSETP.NEU.FTZ.AND P3, PT, R9, RZ, PT ;  /* 0x000000ff0900720b */ /* 0x010fe40003f7d000 */
[----:B------:R-:W-:Y:S02]  /*01b0*/  FSETP.NEU.FTZ.AND P4, PT, R8, RZ, PT ;  /* 0x000000ff0800720b */ /* 0x000fe40003f9d000 */
[----:B------:R-:W-:Y:S02]  /*01c0*/  SEL R9, RZ, 0x1, !P1 ;  /* 0x00000001ff097807 */ /* 0x000fe40004800000 */
[----:B------:R-:W-:-:S02]  /*01d0*/  PLOP3.LUT P0, PT, P2, P0, PT, 0x2, 0x0 ;  /* 0x000000000000781c */ /* 0x000fc40001700072 */
[----:B------:R-:W-:Y:S02]  /*01e0*/  FSETP.NEU.FTZ.AND P5, PT, R14, RZ, PT ;  /* 0x000000ff0e00720b */ /* 0x000fe40003fbd000 */
[----:B------:R-:W-:Y:S02]  /*01f0*/  FSETP.NEU.FTZ.AND P6, PT, R15, RZ, PT ;  /* 0x000000ff0f00720b */ /* 0x000fe40003fdd000 */
[----:B------:R-:W-:Y:S02]  /*0200*/  FSETP.NEU.FTZ.AND P1, PT, R10, RZ, PT ;  /* 0x000000ff0a00720b */ /* 0x000fe40003f3d000 */
[----:B------:R-:W-:Y:S02]  /*0210*/  FSETP.NEU.FTZ.AND P2, PT, R11, RZ, PT ;  /* 0x000000ff0b00720b */ /* 0x000fe40003f5d000 */
[----:B------:R-:W-:Y:S02]  /*0220*/  PLOP3.LUT P3, PT, P3, P4, PT, 0x2, 0x0 ;  /* 0x000000000000781c */ /* 0x000fe40001f68072 */
[----:B------:R-:W-:-:S02]  /*0230*/  PLOP3.LUT P6, PT, P6, P5, PT, 0x2, 0x0 ;  /* 0x000000000000781c */ /* 0x000fc400037ca072 */
[----:B0-----:R-:W-:Y:S02]  /*0240*/  IADD3 R2, P4, R21, UR6, RZ ;  /* 0x0000000615027c10 */ /* 0x001fe4000ff9e0ff */
[----:B------:R-:W-:Y:S02]  /*0250*/  PLOP3.LUT P1, PT, P2, P1, PT, 0x2, 0x0 ;  /* 0x000000000000781c */ /* 0x000fe40001722072 */
[----:B-----5:R-:W-:Y:S01]  /*0260*/  FSETP.NEU.FTZ.AND P5, PT, R4, RZ, PT ;  /* 0x000000ff0400720b */ /* 0x020fe20003fbd000 */
[----:B------:R-:W-:Y:S01]  /*0270*/  IMAD.X R3, RZ, RZ, UR7, P4 ;  /* 0x00000007ff037e24 */ /* 0x000fe2000a0e06ff */
[----:B------:R-:W-:Y:S02]  /*0280*/  FSETP.NEU.FTZ.AND P2, PT, R5, RZ, PT ;  /* 0x000000ff0500720b */ /* 0x000fe40003f5d000 */
[----:B------:R-:W-:Y:S01]  /*0290*/  FSETP.NEU.FTZ.AND P4, PT, R6, RZ, PT ;  /* 0x000000ff0600720b */ /* 0x000fe20003f9d000 */
[----:B------:R-:W-:Y:S01]  /*02a0*/  IMAD.WIDE R2, R23, 0x2, R2 ;  /* 0x0000000217027825 */ /* 0x000fe200078e0202 */
[----:B------:R-:W-:-:S02]  /*02b0*/  PLOP3.LUT P2, PT, P2, P5, PT, 0x2, 0x0 ;  /* 0x000000000000781c */ /* 0x000fc4000174a072 */
[----:B------:R-:W-:Y:S02]  /*02c0*/  FSETP.NEU.FTZ.AND P5, PT, R7, RZ, PT ;  /* 0x000000ff0700720b */ /* 0x000fe40003fbd000 */
[----:B------:R-:W-:Y:S02]  /*02d0*/  SEL R4, RZ, 0x1, !P0 ;  /* 0x00000001ff047807 */ /* 0x000fe40004000000 */
[----:B------:R-:W-:Y:S02]  /*02e0*/  PLOP3.LUT P4, PT, P5, P4, PT, 0x2, 0x0 ;  /* 0x000000000000781c */ /* 0x000fe40002f88072 */
[----:B------:R-:W-:Y:S02]  /*02f0*/  SEL R5, RZ, 0x1, !P6 ;  /* 0x00000001ff057807 */ /* 0x000fe40007000000 */
[----:B------:R-:W-:Y:S02]  /*0300*/  SEL R6, RZ, 0x1, !P3 ;  /* 0x00000001ff067807 */ /* 0x000fe40005800000 */
[----:B------:R-:W-:-:S02]  /*0310*/  SEL R7, RZ, 0x1, !P1 ;  /* 0x00000001ff077807 */ /* 0x000fc40004800000 */
[----:B------:R-:W-:Y:S02]  /*0320*/  SEL R8, RZ, 0x1, !P2 ;  /* 0x00000001ff087807 */ /* 0x000fe40005000000 */
        /* <DEDUP_REMOVED lines=10> */
.L_x_18667:
[----:B------:R-:W0:Y:S01]  /*03d0*/  S2R R20, SR_TID.X ;  /* 0x0000000000147919 */ /* 0x000e220000002100 */
[----:B------:R-:W-:Y:S02]  /*03e0*/  CS2R R24, SRZ ;  /* 0x0000000000187805 */ /* 0x000fe4000001ff00 */
[----:B0-----:R-:W-:Y:S01]  /*03f0*/  ISETP.GE.AND P5, PT, R20, R23, PT ;  /* 0x000000171400720c */ /* 0x001fe20003fa6270 */
[----:B------:R-:W-:-:S12]  /*0400*/  IMAD.MOV.U32 R0, RZ, RZ, R20 ;  /* 0x000000ffff007224 */ /* 0x000fd800078e0014 */
[----:B------:R-:W-:Y:S01]  /*0410*/  @!P5 IMAD.IADD R3, R21, 0x1, R0 ;  /* 0x000000011503d824 */ /* 0x000fe200078e0200 */
[----:B------:R-:W0:Y:S01]  /*0420*/  @!P5 LDC.64 R10, c[0x0][0x220] ;  /* 0x00008800ff0adb82 */ /* 0x000e220000000a00 */
[----:B------:R-:W-:-:S05]  /*0430*/  @!P5 VIADD R0, R0, 0x80 ;  /* 0x000000800000d836 */ /* 0x000fca0000000000 */
[----:B------:R-:W-:-:S13]  /*0440*/  ISETP.GE.AND P2, PT, R0, R23, PT ;  /* 0x000000170000720c */ /* 0x000fda0003f46270 */
[----:B------:R-:W-:Y:S01]  /*0450*/  @!P2 IMAD.IADD R5, R21, 0x1, R0 ;  /* 0x000000011505a824 */ /* 0x000fe200078e0200 */
[----:B------:R-:W1:Y:S01]  /*0460*/  @!P2 LDC.64 R8, c[0x0][0x220] ;  /* 0x00008800ff08ab82 */ /* 0x000e620000000a00 */
[----:B------:R-:W-:Y:S02]  /*0470*/  @!P2 VIADD R0, R0, 0x80 ;  /* 0x000000800000a836 */ /* 0x000fe40000000000 */
[----:B0-----:R-:W-:Y:S01]  /*0480*/  @!P5 IMAD.WIDE.U32 R10, R3, 0x8, R10 ;  /* 0x00000008030ad825 */ /* 0x001fe200078e000a */
[----:B------:R-:W-:Y:S02]  /*0490*/  CS2R R2, SRZ ;  /* 0x0000000000027805 */ /* 0x000fe4000001ff00 */
[C---:B------:R-:W-:Y:S02]  /*04a0*/  ISETP.GE.AND P0, PT, R0.reuse, R23, PT ;  /* 0x000000170000720c */ /* 0x040fe40003f06270 */
[----:B------:R-:W2:Y:S11]  /*04b0*/  @!P5 LDG.E.64 R24, desc[UR4][R10.64] ;  /* 0x000000040a18d981 */ /* 0x000eb6000c1e1b00 */
[----:B------:R-:W-:Y:S01]  /*04c0*/  @!P0 IMAD.IADD R7, R21, 0x1, R0 ;  /* 0x0000000115078824 */ /* 0x000fe200078e0200 */
[----:B------:R-:W0:Y:S01]  /*04d0*/  @!P0 LDC.64 R16, c[0x0][0x220] ;  /* 0x00008800ff108b82 */ /* 0x000e220000000a00 */
[----:B------:R-:W-:-:S02]  /*04e0*/  @!P0 VIADD R0, R0, 0x80 ;  /* 0x0000008000008836 */ /* 0x000fc40000000000 */
[----:B-1----:R-:W-:-:S03]  /*04f0*/  @!P2 IMAD.WIDE.U32 R8, R5, 0x8, R8 ;  /* 0x000000080508a825 */ /* 0x002fc600078e0008 */
[C---:B------:R-:W-:Y:S02]  /*0500*/  ISETP.GE.AND P1, PT, R0.reuse, R23, PT ;  /* 0x000000170000720c */ /* 0x040fe40003f26270 */
[----:B------:R1:W3:Y:S11]  /*0510*/  @!P2 LDG.E.64 R2, desc[UR4][R8.64] ;  /* 0x000000040802a981 */ /* 0x0002f6000c1e1b00 */
[----:B------:R-:W-:Y:S01]  /*0520*/  @!P1 IMAD.IADD R18, R21, 0x1, R0 ;  /* 0x0000000115129824 */ /* 0x000fe200078e0200 */
[----:B------:R-:W4:Y:S01]  /*0530*/  @!P1 LDC.64 R14, c[0x0][0x220] ;  /* 0x00008800ff0e9b82 */ /* 0x000f220000000a00 */
[----:B------:R-:W-:-:S02]  /*0540*/  @!P1 VIADD R0, R0, 0x80 ;  /* 0x0000008000009836 */ /* 0x000fc40000000000 */
[----:B0-----:R-:W-:-:S03]  /*0550*/  @!P0 IMAD.WIDE.U32 R16, R7, 0x8, R16 ;  /* 0x0000000807108825 */ /* 0x001fc600078e0010 */
[----:B------:R-:W-:-:S13]  /*0560*/  ISETP.GE.AND P3, PT, R0, R23, PT ;  /* 0x000000170000720c */ /* 0x000fda0003f66270 */
[----:B------:R-:W-:Y:S01]  /*0570*/  @!P3 IMAD.IADD R19, R21, 0x1, R0 ;  /* 0x000000011513b824 */ /* 0x000fe200078e0200 */
[----:B------:R-:W0:Y:S01]  /*0580*/  @!P3 LDC.64 R12, c[0x0][0x220] ;  /* 0x00008800ff0cbb82 */ /* 0x000e220000000a00 */
[----:B------:R-:W-:-:S05]  /*0590*/  @!P3 VIADD R0, R0, 0x80 ;  /* 0x000000800000b836 */ /* 0x000fca0000000000 */
[----:B------:R-:W-:-:S13]  /*05a0*/  ISETP.GE.AND P4, PT, R0, R23, PT ;  /* 0x000000170000720c */ /* 0x000fda0003f86270 */
[----:B------:R-:W-:Y:S01]  /*05b0*/  @!P4 IMAD.IADD R27, R21, 0x1, R0 ;  /* 0x00000001151bc824 */ /* 0x000fe200078e0200 */
[----:B------:R-:W5:Y:S01]  /*05c0*/  @!P4 LDC.64 R4, c[0x0][0x220] ;  /* 0x00008800ff04cb82 */ /* 0x000f620000000a00 */
[----:B------:R-:W-:-:S05]  /*05d0*/  @!P4 VIADD R0, R0, 0x80 ;  /* 0x000000800000c836 */ /* 0x000fca0000000000 */
[----:B------:R-:W-:Y:S02]  /*05e0*/  ISETP.GE.AND P6, PT, R0, R23, PT ;  /* 0x000000170000720c */ /* 0x000fe40003fc6270 */
[----:B------:R-:W-:-:S06]  /*05f0*/  CS2R R6, SRZ ;  /* 0x0000000000067805 */ /* 0x000fcc000001ff00 */
[----:B------:R0:W3:Y:S05]  /*0600*/  @!P0 LDG.E.64 R6, desc[UR4][R16.64] ;  /* 0x0000000410068981 */ /* 0x0000ea000c1e1b00 */
[----:B------:R-:W-:Y:S01]  /*0610*/  @!P6 IMAD.IADD R29, R21, 0x1, R0 ;  /* 0x00000001151de824 */ /* 0x000fe200078e0200 */
[----:B-1----:R-:W1:Y:S01]  /*0620*/  @!P6 LDC.64 R8, c[0x0][0x220] ;  /* 0x00008800ff08eb82 */ /* 0x002e620000000a00 */
[----:B------:R-:W-:-:S05]  /*0630*/  @!P6 VIADD R0, R0, 0x80 ;  /* 0x000000800000e836 */ /* 0x000fca0000000000 */
[----:B------:R-:W-:Y:S02]  /*0640*/  ISETP.GE.AND P2, PT, R0, R23, PT ;  /* 0x000000170000720c */ /* 0x000fe40003f46270 */
[----:B------:R-:W-:Y:S01]  /*0650*/  CS2R R10, SRZ ;  /* 0x00000000000a7805 */ /* 0x000fe2000001ff00 */
[----:B----4-:R-:W-:-:S04]  /*0660*/  @!P1 IMAD.WIDE.U32 R14, R18, 0x8, R14 ;  /* 0x00000008120e9825 */ /* 0x010fc800078e000e */
[----:B0-----:R-:W-:-:S06]  /*0670*/  @!P3 IMAD.WIDE.U32 R12, R19, 0x8, R12 ;  /* 0x00000008130cb825 */ /* 0x001fcc00078e000c */
[----:B------:R-:W0:Y:S01]  /*0680*/  @!P2 LDC.64 R16, c[0x0][0x220] ;  /* 0x00008800ff10ab82 */ /* 0x000e220000000a00 */
[----:B------:R-:W-:Y:S01]  /*0690*/  CS2R R18, SRZ ;  /* 0x0000000000127805 */ /* 0x000fe2000001ff00 */
[----:B------:R4:W3:Y:S01]  /*06a0*/  @!P1 LDG.E.64 R10, desc[UR4][R14.64] ;  /* 0x000000040e0a9981 */ /* 0x0008e2000c1e1b00 */
[----:B-----5:R-:W-:Y:S01]  /*06b0*/  @!P4 IMAD.WIDE.U32 R4, R27, 0x8, R4 ;  /* 0x000000081b04c825 */ /* 0x020fe200078e0004 */
[----:B------:R-:W-:-:S03]  /*06c0*/  CS2R R26, SRZ ;  /* 0x00000000001a7805 */ /* 0x000fc6000001ff00 */
[----:B------:R-:W5:Y:S01]  /*06d0*/  @!P3 LDG.E.64 R18, desc[UR4][R12.64] ;  /* 0x000000040c12b981 */ /* 0x000f62000c1e1b00 */
[----:B-1----:R-:W-:Y:S01]  /*06e0*/  @!P6 IMAD.WIDE.U32 R28, R29, 0x8, R8 ;  /* 0x000000081d1ce825 */ /* 0x002fe200078e0008 */
[----:B------:R-:W-:Y:S02]  /*06f0*/  CS2R R8, SRZ ;  /* 0x0000000000087805 */ /* 0x000fe4000001ff00 */
[----:B------:R1:W5:Y:S01]  /*0700*/  @!P4 LDG.E.64 R26, desc[UR4][R4.64] ;  /* 0x00000004041ac981 */ /* 0x000362000c1e1b00 */
[----:B----4-:R-:W-:-:S03]  /*0710*/  @!P2 IMAD.IADD R15, R21, 0x1, R0 ;  /* 0x00000001150fa824 */ /* 0x010fc600078e0200 */
[----:B------:R-:W4:Y:S01]  /*0720*/  @!P6 LDG.E.64 R8, desc[UR4][R28.64] ;  /* 0x000000041c08e981 */ /* 0x000f22000c1e1b00 */
[----:B-1----:R-:W1:Y:S01]  /*0730*/  @!P5 LDC.64 R4, c[0x0][0x218] ;  /* 0x00008600ff04db82 */ /* 0x002e620000000a00 */
[----:B0-----:R-:W-:-:S06]  /*0740*/  @!P2 IMAD.WIDE.U32 R14, R15, 0x8, R16 ;  /* 0x000000080f0ea825 */ /* 0x001fcc00078e0010 */
[----:B------:R-:W4:Y:S01]  /*0750*/  @!P2 LDG.E.64 R14, desc[UR4][R14.64] ;  /* 0x000000040e0ea981 */ /* 0x000f22000c1e1b00 */
[----:B------:R-:W-:Y:S04]  /*0760*/  BSSY B0, `(.L_x_18668) ;  /* 0x0000058000007945 */ /* 0x000fe80003800000 */
[----:B------:R-:W-:Y:S01]  /*0770*/  BSSY B1, `(.L_x_18669) ;  /* 0x000004f000017945 */ /* 0x000fe20003800000 */
[----:B--2---:R-:W-:Y:S02]  /*0780*/  FSETP.NEU.FTZ.AND P3, PT, R25, RZ, PT ;  /* 0x000000ff1900720b */ /* 0x004fe40003f7d000 */
[----:B------:R-:W-:-:S04]  /*0790*/  FSETP.NEU.FTZ.AND P4, PT, R24, RZ, PT ;  /* 0x000000ff1800720b */ /* 0x000fc80003f9d000 */
[----:B------:R-:W-:Y:S02]  /*07a0*/  PLOP3.LUT P3, PT, P3, P4, PT, 0x2, 0x0 ;  /* 0x000000000000781c */ /* 0x000fe40001f68072 */
[----:B---3--:R-:W-:Y:S02]  /*07b0*/  FSETP.NEU.FTZ.AND P0, PT, R3, RZ, PT ;  /* 0x000000ff0300720b */ /* 0x008fe40003f1d000 */
[----:B------:R-:W-:-:S04]  /*07c0*/  FSETP.NEU.FTZ.AND P1, PT, R2, RZ, PT ;  /* 0x000000ff0200720b */ /* 0x000fc80003f3d000 */
[----:B------:R-:W-:Y:S01]  /*07d0*/  PLOP3.LUT P0, PT, P0, P1, PT, 0x2, 0x0 ;  /* 0x000000000000781c */ /* 0x000fe20000702072 */
[----:B------:R-:W-:Y:S02]  /*07e0*/  @!P5 IMAD.IADD R3, R21, 0x1, R20 ;  /* 0x000000011503d824 */ /* 0x000fe400078e0214 */
[----:B------:R-:W-:-:S04]  /*07f0*/  VIADD R2, R20, 0x80 ;  /* 0x0000008014027836 */ /* 0x000fc80000000000 */
[----:B------:R-:W-:Y:S01]  /*0800*/  @!P5 IMAD.MOV.U32 R20, RZ, RZ, R2 ;  /* 0x000000ffff14d224 */ /* 0x000fe200078e0002 */
[----:B------:R-:W-:Y:S02]  /*0810*/  FSETP.NEU.FTZ.AND P4, PT, R7, RZ, PT ;  /* 0x000000ff0700720b */ /* 0x000fe40003f9d000 */
[----:B------:R-:W-:-:S04]  /*0820*/  FSETP.NEU.FTZ.AND P1, PT, R6, RZ, PT ;  /* 0x000000ff0600720b */ /* 0x000fc80003f3d000 */
[----:B------:R-:W-:Y:S02]  /*0830*/  PLOP3.LUT P4, PT, P4, P1, PT, 0x2, 0x0 ;  /* 0x000000000000781c */ /* 0x000fe40002782072 */
[----:B------:R-:W-:Y:S02]  /*0840*/  SEL R7, RZ, 0x1, !P0 ;  /* 0x00000001ff077807 */ /* 0x000fe40004000000 */
[----:B------:R-:W-:Y:S02]  /*0850*/  SEL R0, RZ, 0x1, !P4 ;  /* 0x00000001ff007807 */ /* 0x000fe40006000000 */
[----:B------:R-:W-:Y:S02]  /*0860*/  FSETP.NEU.FTZ.AND P1, PT, R11, RZ, PT ;  /* 0x000000ff0b00720b */ /* 0x000fe40003f3d000 */
[----:B------:R-:W-:Y:S02]  /*0870*/  FSETP.NEU.FTZ.AND P6, PT, R10, RZ, PT ;  /* 0x000000ff0a00720b */ /* 0x000fe40003fdd000 */
[----:B-----5:R-:W-:-:S02]  /*0880*/  FSETP.NEU.FTZ.AND P0, PT, R19, RZ, PT ;  /* 0x000000ff1300720b */ /* 0x020fc40003f1d000 */
[----:B------:R-:W-:Y:S02]  /*0890*/  FSETP.NEU.FTZ.AND P4, PT, R18, RZ, PT ;  /* 0x000000ff1200720b */ /* 0x000fe40003f9d000 */
[----:B------:R-:W-:Y:S02]  /*08a0*/  PLOP3.LUT P1, PT, P1, P6, PT, 0x2, 0x0 ;  /* 0x000000000000781c */ /* 0x000fe40000f2c072 */
[----:B-1----:R-:W-:Y:S02]  /*08b0*/  @!P5 IADD3 R4, P6, R3, R4, RZ ;  /* 0x000000040304d210 */ /* 0x002fe40007fde0ff */
[----:B------:R-:W-:Y:S02]  /*08c0*/  PLOP3.LUT P0, PT, P0, P4, PT, 0x2, 0x0 ;  /* 0x000000000000781c */ /* 0x000fe40000708072 */
[----:B------:R-:W-:Y:S02]  /*08d0*/  @!P5 SEL R3, RZ, 0x1, !P3 ;  /* 0x00000001ff03d807 */ /* 0x000fe40005800000 */
[----:B------:R-:W-:-:S02]  /*08e0*/  FSETP.NEU.FTZ.AND P4, PT, R27, RZ, PT ;  /* 0x000000ff1b00720b */ /* 0x000fc40003f9d000 */
[----:B------:R-:W-:Y:S01]  /*08f0*/  FSETP.NEU.FTZ.AND P3, PT, R26, RZ, PT ;  /* 0x000000ff1a00720b */ /* 0x000fe20003f7d000 */
[----:B------:R-:W-:Y:S01]  /*0900*/  @!P5 IMAD.X R5, RZ, RZ, R5, P6 ;  /* 0x000000ffff05d224 */ /* 0x000fe200030e0605 */
[----:B----4-:R-:W-:Y:S02]  /*0910*/  FSETP.NEU.FTZ.AND P6, PT, R8, RZ, PT ;  /* 0x000000ff0800720b */ /* 0x010fe40003fdd000 */
[----:B------:R-:W-:Y:S02]  /*0920*/  PLOP3.LUT P3, PT, P4, P3, PT, 0x2, 0x0 ;  /* 0x000000000000781c */ /* 0x000fe40002766072 */
[----:B------:R-:W-:-:S04]  /*0930*/  FSETP.NEU.FTZ.AND P4, PT, R9, RZ, PT ;  /* 0x000000ff0900720b */ /* 0x000fc80003f9d000 */
[----:B------:R-:W-:Y:S02]  /*0940*/  PLOP3.LUT P4, PT, P4, P6, PT, 0x2, 0x0 ;  /* 0x000000000000781c */ /* 0x000fe4000278c072 */
[----:B------:R-:W-:Y:S02]  /*0950*/  FSETP.EQ.OR P6, PT, R14, RZ, P2 ;  /* 0x000000ff0e00720b */ /* 0x000fe400017c2400 */
[----:B------:R-:W-:-:S04]  /*0960*/  FSETP.EQ.OR P2, PT, R15, RZ, P2 ;  /* 0x000000ff0f00720b */ /* 0x000fc80001742400 */
[----:B------:R-:W-:Y:S02]  /*0970*/  PLOP3.LUT P6, PT, P2, P6, PT, 0x80, 0x0 ;  /* 0x000000000000781c */ /* 0x000fe400017cd070 */
[----:B------:R-:W-:Y:S01]  /*0980*/  ISETP.GE.AND P2, PT, R20, R23, PT ;  /* 0x000000171400720c */ /* 0x000fe20003f46270 */
[----:B------:R0:W-:Y:S01]  /*0990*/  @!P5 STG.E.U8 desc[UR4][R4.64], R3 ;  /* 0x000000030400d986 */ /* 0x0001e2000c101104 */
[----:B------:R-:W-:Y:S02]  /*09a0*/  SEL R9, RZ, 0x1, !P1 ;  /* 0x00000001ff097807 */ /* 0x000fe40004800000 */
[----:B------:R-:W-:Y:S02]  /*09b0*/  SEL R11, RZ, 0x1, !P0 ;  /* 0x00000001ff0b7807 */ /* 0x000fe40004000000 */
[----:B------:R-:W-:Y:S02]  /*09c0*/  SEL R13, RZ, 0x1, !P4 ;  /* 0x00000001ff0d7807 */ /* 0x000fe40006000000 */
[----:B0-----:R-:W-:-:S05]  /*09d0*/  SEL R5, RZ, 0x1, !P3 ;  /* 0x00000001ff057807 */ /* 0x001fca0005800000 */
[----:B------:R-:W-:Y:S05]  /*09e0*/  @P2 BRA `(.L_x_18670) ;  /* 0x0000000000382947 */ /* 0x000fea0003800000 */
        /* <DEDUP_REMOVED lines=14> */
.L_x_18670:
        /* <DEDUP_REMOVED lines=8> */
.L_x_18671:
        /* <DEDUP_REMOVED lines=8> */
.L_x_18672:
        /* <DEDUP_REMOVED lines=9> */
.L_x_18673:
[----:B------:R-:W-:Y:S05]  /*0c60*/  BSYNC B1 ;  /* 0x0000000000017941 */ /* 0x000fea0003800000 */
.L_x_18669:
[----:B------:R-:W-:-:S13]  /*0c70*/  ISETP.GE.AND P0, PT, R20, R23, PT ;  /* 0x000000171400720c */ /* 0x000fda0003f06270 */
[----:B--2---:R-:W2:Y:S01]  /*0c80*/  @!P0 LDC.64 R4, c[0x0][0x218] ;  /* 0x00008600ff048b82 */ /* 0x004ea20000000a00 */
[----:B01----:R-:W-:Y:S02]  /*0c90*/  @!P0 IMAD.IADD R3, R21, 0x1, R20 ;  /* 0x0000000115038824 */ /* 0x003fe400078e0214 */
[----:B------:R-:W-:-:S03]  /*0ca0*/  @!P0 VIADD R20, R20, 0x80 ;  /* 0x0000008014148836 */ /* 0x000fc60000000000 */
[----:B--2---:R-:W-:-:S05]  /*0cb0*/  @!P0 IADD3 R2, P1, R3, R4, RZ ;  /* 0x0000000403028210 */ /* 0x004fca0007f3e0ff */
[----:B------:R-:W-:-:S05]  /*0cc0*/  @!P0 IMAD.X R3, RZ, RZ, R5, P1 ;  /* 0x000000ffff038224 */ /* 0x000fca00008e0605 */
[----:B------:R2:W-:Y:S03]  /*0cd0*/  @!P0 STG.E.U8 desc[UR4][R2.64], R13 ;  /* 0x0000000d02008986 */ /* 0x0005e6000c101104 */
.L_x_18674:
[----:B------:R-:W-:Y:S05]  /*0ce0*/  BSYNC B0 ;  /* 0x0000000000007941 */ /* 0x000fea0003800000 */
.L_x_18668:
[----:B------:R-:W-:Y:S05]  /*0cf0*/  WARPSYNC.ALL ;  /* 0x0000000000007948 */ /* 0x000fea0003800000 */
[----:B------:R-:W-:-:S13]  /*0d00*/  ISETP.GE.AND P0, PT, R20, R23, PT ;  /* 0x000000171400720c */ /* 0x000fda0003f06270 */
[----:B------:R-:W-:Y:S05]  /*0d10*/  @P0 EXIT ;  /* 0x000000000000094d */ /* 0x000fea0003800000 */
[----:B012---:R-:W-:Y:S01]  /*0d20*/  IMAD.IADD R2, R21, 0x1, R20 ;  /* 0x0000000115027824 */ /* 0x007fe200078e0214 */
[----:B------:R-:W-:Y:S01]  /*0d30*/  ULDC.64 UR6, c[0x0][0x218] ;  /* 0x0000860000067ab9 */ /* 0x000fe20000000a00 */
[----:B------:R-:W-:-:S03]  /*0d40*/  SEL R5, RZ, 0x1, !P6 ;  /* 0x00000001ff057807 */ /* 0x000fc60007000000 */
[----:B------:R-:W-:-:S05]  /*0d50*/  IADD3 R2, P0, R2, UR6, RZ ;  /* 0x0000000602027c10 */ /* 0x000fca000ff1e0ff */
[----:B------:R-:W-:-:S05]  /*0d60*/  IMAD.X R3, RZ, RZ, UR7, P0 ;  /* 0x00000007ff037e24 */ /* 0x000fca00080e06ff */
[----:B------:R-:W-:Y:S01]  /*0d70*/  STG.E.U8 desc[UR4][R2.64], R5 ;  /* 0x0000000502007986 */ /* 0x000fe2000c101104 */
[----:B------:R-:W-:Y:S05]  /*0d80*/  EXIT ;  /* 0x000000000000794d */ /* 0x000fea0003800000 */
.L_x_18675:
        /* <DEDUP_REMOVED lines=15> */
.L_x_23649:


//--------------------- .text._ZN2at6native29vectorized_elementwise_kernelILi4EZZZNS0_23logical_not_kernel_cudaERNS_18TensorIteratorBaseEENKUlvE0_clEvENKUlvE7_clEvEUlN3c107complexIfEEE_St5arrayIPcLm2EEEEviT0_T1_ --------------------------
	.section	.text._ZN2at6native29vectorized_elementwise_kernelILi4EZZZNS0_23logical_not_kernel_cudaERNS_18TensorIteratorBaseEENKUlvE0_clEvENKUlvE7_clEvEUlN3c107complexIfEEE_St5arrayIPcLm2EEEEviT0_T1_,"ax",@progbits
	.align	128
        .global         _ZN2at6native29vectorized_elementwise_kernelILi4EZZZNS0_23logical_not_kernel_cudaERNS_18TensorIteratorBaseEENKUlvE0_clEvENKUlvE7_clEvEUlN3c107complexIfEEE_St5arrayIPcLm2EEEEviT0_T1_
        .type           _ZN2at6native29vectorized_elementwise_kernelILi4EZZZNS0_23logical_not_kernel_cudaERNS_18TensorIteratorBaseEENKUlvE0_clEvENKUlvE7_clEvEUlN3c107complexIfEEE_St5arrayIPcLm2EEEEviT0_T1_,@function
        .size           _ZN2at6native29vectorized_elementwise_kernelILi4EZZZNS0_23logical_not_kernel_cudaERNS_18TensorIteratorBaseEENKUlvE0_clEvENKUlvE7_clEvEUlN3c107complexIfEEE_St5arrayIPcLm2EEEEviT0_T1_,(.L_x_23650 - _ZN2at6native29vectorized_elementwise_kernelILi4EZZZNS0_23logical_not_kernel_cudaERNS_18TensorIteratorBaseEENKUlvE0_clEvENKUlvE7_clEvEUlN3c107complexIfEEE_St5arrayIPcLm2EEEEviT0_T1_)
        .other          _ZN2at6native29vectorized_elementwise_kernelILi4EZZZNS0_23logical_not_kernel_cudaERNS_18TensorIteratorBaseEENKUlvE0_clEvENKUlvE7_clEvEUlN3c107complexIfEEE_St5arrayIPcLm2EEEEviT0_T1_,@"STO_CUDA_ENTRY STV_DEFAULT"
_ZN2at6native29vectorized_elementwise_kernelILi4EZZZNS0_23logical_not_kernel_cudaERNS_18TensorIteratorBaseEENKUlvE0_clEvENKUlvE7_clEvEUlN3c107complexIfEEE_St5arrayIPcLm2EEEEviT0_T1_:
.text._ZN2at6native29vectorized_elementwise_kernelILi4EZZZNS0_23logical_not_kernel_cudaERNS_18TensorIteratorBaseEENKUlvE0_clEvENKUlvE7_clEvEUlN3c107complexIfEEE_St5arrayIPcLm2EEEEviT0_T1_:
        /* <DEDUP_REMOVED lines=22> */
[----:B------:R-:W-:Y:S02]  /*0160*/  PLOP3.LUT P3, PT, P5, P4, PT, 0x2, 0x0 ;  /* 0x000000000000781c */ /* 0x000fe40002f68072 */
[----:B---3--:R-:W-:-:S02]  /*0170*/  FSETP.NEU.FTZ.AND P0, PT, R4, RZ, PT ;  /* 0x000000ff0400720b */ /* 0x008fc40003f1d000 */
[----:B------:R-:W-:Y:S02]  /*0180*/  FSETP.NEU.FTZ.AND P1, PT, R5, RZ, PT ;  /* 0x000000ff0500720b */ /* 0x000fe40003f3d000 */
[----:B0-----:R-:W-:Y:S02]  /*0190*/  SEL R2, RZ, 0x1, !P2 ;  /* 0x00000001ff027807 */ /* 0x001fe40005000000 */
[----:B------:R-:W-:Y:S02]  /*01a0*/  SEL R3, RZ, 0x1, !P3 ;  /* 0x00000001ff037807 */ /* 0x000fe40005800000 */
[----:B------:R-:W-:Y:S02]  /*01b0*/  FSETP.NEU.FTZ.AND P4, PT, R6, RZ, PT ;  /* 0x000000ff0600720b */ /* 0x000fe40003f9d000 */
[----:B------:R-:W-:Y:S02]  /*01c0*/  FSETP.NEU.FTZ.AND P5, PT, R7, RZ, PT ;  /* 0x000000ff0700720b */ /* 0x000fe40003fbd000 */
[----:B------:R-:W-:-:S02]  /*01d0*/  PLOP3.LUT P0, PT, P1, P0, PT, 0x2, 0x0 ;  /* 0x000000000000781c */ /* 0x000fc40000f00072 */
[----:B------:R-:W-:Y:S02]  /*01e0*/  PRMT R7, R3, 0x7604, R2 ;  /* 0x0000760403077816 */ /* 0x000fe40000000002 */
[----:B------:R-:W-:Y:S02]  /*01f0*/  PLOP3.LUT P1, PT, P5, P4, PT, 0x2, 0x0 ;  /* 0x000000000000781c */ /* 0x000fe40002f28072 */
[----:B------:R-:W-:Y:S02]  /*0200*/  SEL R2, RZ, 0x1, !P0 ;  /* 0x00000001ff027807 */ /* 0x000fe40004000000 */
[----:B----4-:R-:W-:Y:S02]  /*0210*/  FSETP.NEU.FTZ.AND P4, PT, R8, RZ, PT ;  /* 0x000000ff0800720b */ /* 0x010fe40003f9d000 */
[----:B------:R-:W-:Y:S02]  /*0220*/  FSETP.NEU.FTZ.AND P6, PT, R9, RZ, PT ;  /* 0x000000ff0900720b */ /* 0x000fe40003fdd000 */
[----:B-----5:R-:W-:-:S02]  /*0230*/  FSETP.NEU.FTZ.AND P0, PT, R12, RZ, PT ;  /* 0x000000ff0c00720b */ /* 0x020fc40003f1d000 */
[----:B------:R-:W-:Y:S02]  /*0240*/  FSETP.NEU.FTZ.AND P3, PT, R13, RZ, PT ;  /* 0x000000ff0d00720b */ /* 0x000fe40003f7d000 */
[----:B------:R-:W-:Y:S02]  /*0250*/  SEL R3, RZ, 0x1, !P1 ;  /* 0x00000001ff037807 */ /* 0x000fe40004800000 */
[----:B------:R-:W-:Y:S02]  /*0260*/  PLOP3.LUT P6, PT, P6, P4, PT, 0x2, 0x0 ;  /* 0x000000000000781c */ /* 0x000fe400037c8072 */
[----:B------:R-:W-:Y:S02]  /*0270*/  PLOP3.LUT P0, PT, P3, P0, PT, 0x2, 0x0 ;  /* 0x000000000000781c */ /* 0x000fe40001f00072 */
[----:B------:R-:W-:Y:S02]  /*0280*/  FSETP.NEU.FTZ.AND P2, PT, R10, RZ, PT ;  /* 0x000000ff0a00720b */ /* 0x000fe40003f5d000 */
[----:B------:R-:W-:-:S02]  /*0290*/  FSETP.NEU.FTZ.AND P1, PT, R11, RZ, PT ;  /* 0x000000ff0b00720b */ /* 0x000fc40003f3d000 */
[----:B------:R-:W-:Y:S02]  /*02a0*/  FSETP.NEU.FTZ.AND P4, PT, R14, RZ, PT ;  /* 0x000000ff0e00720b */ /* 0x000fe40003f9d000 */
[----:B------:R-:W-:Y:S02]  /*02b0*/  FSETP.NEU.FTZ.AND P3, PT, R15, RZ, PT ;  /* 0x000000ff0f00720b */ /* 0x000fe40003f7d000 */
[----:B------:R-:W-:Y:S02]  /*02c0*/  PRMT R6, R3, 0x7604, R2 ;  /* 0x0000760403067816 */ /* 0x000fe40000000002 */
[----:B------:R-:W-:Y:S02]  /*02d0*/  IADD3 R2, P5, R21, UR6, RZ ;  /* 0x0000000615027c10 */ /* 0x000fe4000ffbe0ff */
[----:B------:R-:W-:Y:S02]  /*02e0*/  SEL R4, RZ, 0x1, !P6 ;  /* 0x00000001ff047807 */ /* 0x000fe40007000000 */
[----:B------:R-:W-:Y:S01]  /*02f0*/  SEL R5, RZ, 0x1, !P0 ;  /* 0x00000001ff057807 */ /* 0x000fe20004000000 */
[----:B------:R-:W-:Y:S01]  /*0300*/  IMAD.X R3, RZ, RZ, UR7, P5 ;  /* 0x00000007ff037e24 */ /* 0x000fe2000a8e06ff */
[----:B------:R-:W-:-:S02]  /*0310*/  PLOP3.LUT P1, PT, P1, P2, PT, 0x2, 0x0 ;  /* 0x000000000000781c */ /* 0x000fc40000f24072 */
[----:B------:R-:W-:Y:S01]  /*0320*/  PLOP3.LUT P4, PT, P3, P4, PT, 0x2, 0x0 ;  /* 0x000000000000781c */ /* 0x000fe20001f88072 */
[----:B------:R-:W-:Y:S01]  /*0330*/  IMAD.WIDE R2, R0, 0x4, R2 ;  /* 0x0000000400027825 */ /* 0x000fe200078e0202 */
[----:B------:R-:W-:Y:S02]  /*0340*/  PRMT R7, R4, 0x7054, R7 ;  /* 0x0000705404077816 */ /* 0x000fe40000000007 */
[----:B------:R-:W-:Y:S02]  /*0350*/  PRMT R6, R5, 0x7054, R6 ;  /* 0x0000705405067816 */ /* 0x000fe40000000006 */
[----:B------:R-:W-:Y:S02]  /*0360*/  SEL R4, RZ, 0x1, !P1 ;  /* 0x00000001ff047807 */ /* 0x000fe40004800000 */
[----:B------:R-:W-:Y:S02]  /*0370*/  SEL R5, RZ, 0x1, !P4 ;  /* 0x00000001ff057807 */ /* 0x000fe40006000000 */
[----:B------:R-:W-:-:S02]  /*0380*/  PRMT R7, R4, 0x654, R7 ;  /* 0x0000065404077816 */ /* 0x000fc40000000007 */
[----:B------:R-:W-:-:S03]  /*0390*/  PRMT R5, R5, 0x654, R6 ;  /* 0x0000065405057816 */ /* 0x000fc60000000006 */
[----:B------:R-:W-:Y:S04]  /*03a0*/  STG.E desc[UR4][R2.64], R7 ;  /* 0x0000000702007986 */ /* 0x000fe8000c101904 */
[----:B------:R-:W-:Y:S01]  /*03b0*/  STG.E desc[UR4][R2.64+0x200], R5 ;  /* 0x0002000502007986 */ /* 0x000fe2000c101904 */
[----:B------:R-:W-:Y:S05]  /*03c0*/  EXIT ;  /* 0x000000000000794d */ /* 0x000fea0003800000 */
.L_x_18676:
        /* <DEDUP_REMOVED lines=112> */
.L_x_18679:
        /* <DEDUP_REMOVED lines=8> */
.L_x_18680:
        /* <DEDUP_REMOVED lines=8> */
.L_x_18681:
        /* <DEDUP_REMOVED lines=9> */
.L_x_18682:
[----:B------:R-:W-:Y:S05]  /*0c60*/  BSYNC B1 ;  /* 0x0000000000017941 */ /* 0x000fea0003800000 */
.L_x_18678:
[----:B------:R-:W-:-:S13]  /*0c70*/  ISETP.GE.AND P0, PT, R20, R23, PT ;  /* 0x000000171400720c */ /* 0x000fda0003f06270 */
[----:B--2---:R-:W2:Y:S01]  /*0c80*/  @!P0 LDC.64 R4, c[0x0][0x218] ;  /* 0x00008600ff048b82 */ /* 0x004ea20000000a00 */
[----:B01----:R-:W-:Y:S02]  /*0c90*/  @!P0 IMAD.IADD R3, R21, 0x1, R20 ;  /* 0x0000000115038824 */ /* 0x003fe400078e0214 */
[----:B------:R-:W-:-:S03]  /*0ca0*/  @!P0 VIADD R20, R20, 0x80 ;  /* 0x0000008014148836 */ /* 0x000fc60000000000 */
[----:B--2---:R-:W-:-:S05]  /*0cb0*/  @!P0 IADD3 R2, P1, R3, R4, RZ ;  /* 0x0000000403028210 */ /* 0x004fca0007f3e0ff */
[----:B------:R-:W-:-:S05]  /*0cc0*/  @!P0 IMAD.X R3, RZ, RZ, R5, P1 ;  /* 0x000000ffff038224 */ /* 0x000fca00008e0605 */
[----:B------:R2:W-:Y:S03]  /*0cd0*/  @!P0 STG.E.U8 desc[UR4][R2.64], R13 ;  /* 0x0000000d02008986 */ /* 0x0005e6000c101104 */
.L_x_18683:
[----:B------:R-:W-:Y:S05]  /*0ce0*/  BSYNC B0 ;  /* 0x0000000000007941 */ /* 0x000fea0003800000 */
.L_x_18677:
        /* <DEDUP_REMOVED lines=10> */
.L_x_18684:
        /* <DEDUP_REMOVED lines=15> */
.L_x_23650:


//--------------------- .text._ZN2at6native29vectorized_elementwise_kernelILi8EZZZNS0_23logical_not_kernel_cudaERNS_18TensorIteratorBaseEENKUlvE0_clEvENKUlvE7_clEvEUlN3c107complexIfEEE_St5arrayIPcLm2EEEEviT0_T1_ --------------------------
	.section	.text._ZN2at6native29vectorized_elementwise_kernelILi8EZZZNS0_23logical_not_kernel_cudaERNS_18TensorIteratorBaseEENKUlvE0_clEvENKUlvE7_clEvEUlN3c107complexIfEEE_St5arrayIPcLm2EEEEviT0_T1_,"ax",@progbits
	.align	128
        .global         _ZN2at6native29vectorized_elementwise_kernelILi8EZZZNS0_23logical_not_kernel_cudaERNS_18TensorIteratorBaseEENKUlvE0_clEvENKUlvE7_clEvEUlN3c107complexIfEEE_St5arrayIPcLm2EEEEviT0_T1_
        .type           _ZN2at6native29vectorized_elementwise_kernelILi8EZZZNS0_23logical_not_kernel_cudaERNS_18TensorIteratorBaseEENKUlvE0_clEvENKUlvE7_clEvEUlN3c107complexIfEEE_St5arrayIPcLm2EEEEviT0_T1_,@function
        .size           _ZN2at6native29vectorized_elementwise_kernelILi8EZZZNS0_23logical_not_kernel_cudaERNS_18TensorIteratorBaseEENKUlvE0_clEvENKUlvE7_clEvEUlN3c107complexIfEEE_St5arrayIPcLm2EEEEviT0_T1_,(.L_x_23651 - _ZN2at6native29vectorized_elementwise_kernelILi8EZZZNS0_23logical_not_kernel_cudaERNS_18TensorIteratorBaseEENKUlvE0_clEvENKUlvE7_clEvEUlN3c107complexIfEEE_St5arrayIPcLm2EEEEviT0_T1_)
        .other          _ZN2at6native29vectorized_elementwise_kernelILi8EZZZNS0_23logical_not_kernel_cudaERNS_18TensorIteratorBaseEENKUlvE0_clEvENKUlvE7_clEvEUlN3c107complexIfEEE_St5arrayIPcLm2EEEEviT0_T1_,@"STO_CUDA_ENTRY STV_DEFAULT"
_ZN2at6native29vectorized_elementwise_kernelILi8EZZZNS0_23logical_not_kernel_cudaERNS_18TensorIteratorBaseEENKUlvE0_clEvENKUlvE7_clEvEUlN3c107complexIfEEE_St5arrayIPcLm2EEEEviT0_T1_:
.text._ZN2at6native29vectorized_elementwise_kernelILi8EZZZNS0_23logical_not_kernel_cudaERNS_18TensorIteratorBaseEENKUlvE0_clEvENKUlvE7_clEvEUlN3c107complexIfEEE_St5arrayIPcLm2EEEEviT0_T1_:
        /* <DEDUP_REMOVED lines=25> */
[----:B------:R-:W-:Y:S02]  /*0190*/  FSETP.NEU.FTZ.AND P5, PT, R10, RZ, PT ;  /* 0x000000ff0a00720b */ /* 0x000fe40003fbd000 */
[----:B------:R-:W-:Y:S02]  /*01a0*/  FSETP.NEU.FTZ.AND P6, PT, R11, RZ, PT ;  /* 0x000000ff0b00720b */ /* 0x000fe40003fdd000 */
[----:B------:R-:W-:Y:S02]  /*01b0*/  SEL R10, RZ, 0x1, !P3 ;  /* 0x00000001ff0a7807 */ /* 0x000fe40005800000 */
[----:B----4-:R-:W-:Y:S02]  /*01c0*/  FSETP.NEU.FTZ.AND P4, PT, R12, RZ, PT ;  /* 0x000000ff0c00720b */ /* 0x010fe40003f9d000 */
[----:B------:R-:W-:-:S02]  /*01d0*/  FSETP.NEU.FTZ.AND P3, PT, R13, RZ, PT ;  /* 0x000000ff0d00720b */ /* 0x000fc40003f7d000 */
[----:B------:R-:W-:Y:S02]  /*01e0*/  SEL R11, RZ, 0xffffffff, !P1 ;  /* 0xffffffffff0b7807 */ /* 0x000fe40004800000 */
[----:B------:R-:W-:Y:S02]  /*01f0*/  PLOP3.LUT P0, PT, P2, P0, PT, 0x2, 0x0 ;  /* 0x000000000000781c */ /* 0x000fe40001700072 */
[----:B------:R-:W-:Y:S02]  /*0200*/  FSETP.NEU.FTZ.AND P1, PT, R14, RZ, PT ;  /* 0x000000ff0e00720b */ /* 0x000fe40003f3d000 */
[----:B------:R-:W-:Y:S01]  /*0210*/  FSETP.NEU.FTZ.AND P2, PT, R15, RZ, PT ;  /* 0x000000ff0f00720b */ /* 0x000fe20003f5d000 */
[----:B------:R-:W-:Y:S01]  /*0220*/  IMAD.SHL.U32 R15, R11, 0x100, RZ ;  /* 0x000001000b0f7824 */ /* 0x000fe200078e00ff */
        /* <DEDUP_REMOVED lines=13> */
[----:B------:R-:W-:Y:S01]  /*0300*/  SEL R7, RZ, 0xffffffff, !P1 ;  /* 0xffffffffff077807 */ /* 0x000fe20004800000 */
[----:B------:R-:W-:Y:S01]  /*0310*/  IMAD.SHL.U32 R13, R9, 0x100, RZ ;  /* 0x00000100090d7824 */ /* 0x000fe200078e00ff */
[----:B------:R-:W-:Y:S02]  /*0320*/  SEL R5, RZ, 0xffffffff, !P4 ;  /* 0xffffffffff057807 */ /* 0x000fe40006000000 */
[----:B------:R-:W-:Y:S01]  /*0330*/  SEL R8, RZ, 0x1, !P0 ;  /* 0x00000001ff087807 */ /* 0x000fe20004000000 */
[----:B------:R-:W-:Y:S01]  /*0340*/  IMAD.SHL.U32 R11, R7, 0x100, RZ ;  /* 0x00000100070b7824 */ /* 0x000fe200078e00ff */
[----:B------:R-:W-:Y:S01]  /*0350*/  SEL R6, RZ, 0x1, !P3 ;  /* 0x00000001ff067807 */ /* 0x000fe20005800000 */
[----:B------:R-:W-:Y:S01]  /*0360*/  IMAD.SHL.U32 R9, R5, 0x100, RZ ;  /* 0x0000010005097824 */ /* 0x000fe200078e00ff */
[----:B------:R-:W-:-:S02]  /*0370*/  SEL R4, RZ, 0x1, !P2 ;  /* 0x00000001ff047807 */ /* 0x000fc40005000000 */
[----:B------:R-:W-:Y:S02]  /*0380*/  LOP3.LUT R7, R15, 0x100, R10, 0xe2, !PT ;  /* 0x000001000f077812 */ /* 0x000fe400078ee20a */
[----:B------:R-:W-:Y:S02]  /*0390*/  LOP3.LUT R8, R13, 0x100, R8, 0xe2, !PT ;  /* 0x000001000d087812 */ /* 0x000fe400078ee208 */
[----:B------:R-:W-:Y:S02]  /*03a0*/  LOP3.LUT R5, R11, 0x100, R6, 0xe2, !PT ;  /* 0x000001000b057812 */ /* 0x000fe400078ee206 */
[----:B------:R-:W-:Y:S02]  /*03b0*/  LOP3.LUT R4, R9, 0x100, R4, 0xe2, !PT ;  /* 0x0000010009047812 */ /* 0x000fe400078ee204 */
[----:B------:R-:W-:Y:S02]  /*03c0*/  PRMT R8, R7, 0x5410, R8 ;  /* 0x0000541007087816 */ /* 0x000fe40000000008 */
[----:B------:R-:W-:-:S05]  /*03d0*/  PRMT R9, R5, 0x5410, R4 ;  /* 0x0000541005097816 */ /* 0x000fca0000000004 */
[----:B------:R-:W-:Y:S01]  /*03e0*/  STG.E.64 desc[UR4][R2.64], R8 ;  /* 0x0000000802007986 */ /* 0x000fe2000c101b04 */
[----:B------:R-:W-:Y:S05]  /*03f0*/  EXIT ;  /* 0x000000000000794d */ /* 0x000fea0003800000 */
.L_x_18685:
        /* <DEDUP_REMOVED lines=112> */
.L_x_18688:
        /* <DEDUP_REMOVED lines=8> */
.L_x_18689:
        /* <DEDUP_REMOVED lines=8> */
.L_x_18690:
        /* <DEDUP_REMOVED lines=9> */
.L_x_18691:
[----:B------:R-:W-:Y:S05]  /*0c90*/  BSYNC B1 ;  /* 0x0000000000017941 */ /* 0x000fea0003800000 */
.L_x_18687:
[----:B------:R-:W-:-:S13]  /*0ca0*/  ISETP.GE.AND P0, PT, R20, R23, PT ;  /* 0x000000171400720c */ /* 0x000fda0003f06270 */
[----:B--2---:R-:W2:Y:S01]  /*0cb0*/  @!P0 LDC.64 R4, c[0x0][0x218] ;  /* 0x00008600ff048b82 */ /* 0x004ea20000000a00 */
[----:B01----:R-:W-:Y:S02]  /*0cc0*/  @!P0 IMAD.IADD R3, R21, 0x1, R20 ;  /* 0x0000000115038824 */ /* 0x003fe400078e0214 */
[----:B------:R-:W-:-:S03]  /*0cd0*/  @!P0 VIADD R20, R20, 0x80 ;  /* 0x0000008014148836 */ /* 0x000fc60000000000 */
[----:B--2---:R-:W-:-:S05]  /*0ce0*/  @!P0 IADD3 R2, P1, R3, R4, RZ ;  /* 0x0000000403028210 */ /* 0x004fca0007f3e0ff */
[----:B------:R-:W-:-:S05]  /*0cf0*/  @!P0 IMAD.X R3, RZ, RZ, R5, P1 ;  /* 0x000000ffff038224 */ /* 0x000fca00008e0605 */
[----:B------:R2:W-:Y:S03]  /*0d00*/  @!P0 STG.E.U8 desc[UR4][R2.64], R13 ;  /* 0x0000000d02008986 */ /* 0x0005e6000c101104 */
.L_x_18692:
[----:B------:R-:W-:Y:S05]  /*0d10*/  BSYNC B0 ;  /* 0x0000000000007941 */ /* 0x000fea0003800000 */
.L_x_18686:
        /* <DEDUP_REMOVED lines=10> */
.L_x_18693:
        /* <DEDUP_REMOVED lines=12> */
.L_x_23651:


//--------------------- .text._ZN2at6native18elementwise_kernelILi128ELi4EZNS0_15gpu_kernel_implIZZZNS0_23logical_not_kernel_cudaERNS_18TensorIteratorBaseEENKUlvE0_clEvENKUlvE6_clEvEUlN3c107complexIdEEE_EEvS4_RKT_EUliE_EEviT1_ --------------------------
	.section	.text._ZN2at6native18elementwise_kernelILi128ELi4EZNS0_15gpu_kernel_implIZZZNS0_23logical_not_kernel_cudaERNS_18TensorIteratorBaseEENKUlvE0_clEvENKUlvE6_clEvEUlN3c107complexIdEEE_EEvS4_RKT_EUliE_EEviT1_,"ax",@progbits
	.align	128
        .global         _ZN2at6native18elementwise_kernelILi128ELi4EZNS0_15gpu_kernel_implIZZZNS0_23logical_not_kernel_cudaERNS_18TensorIteratorBaseEENKUlvE0_clEvENKUlvE6_clEvEUlN3c107complexIdEEE_EEvS4_RKT_EUliE_EEviT1_
        .type           _ZN2at6native18elementwise_kernelILi128ELi4EZNS0_15gpu_kernel_implIZZZNS0_23logical_not_kernel_cudaERNS_18TensorIteratorBaseEENKUlvE0_clEvENKUlvE6_clEvEUlN3c107complexIdEEE_EEvS4_RKT_EUliE_EEviT1_,@function
        .size           _ZN2at6native18elementwise_kernelILi128ELi4EZNS0_15gpu_kernel_implIZZZNS0_23logical_not_kernel_cudaERNS_18TensorIteratorBaseEENKUlvE0_clEvENKUlvE6_clEvEUlN3c107complexIdEEE_EEvS4_RKT_EUliE_EEviT1_,(.L_x_23652 - _ZN2at6native18elementwise_kernelILi128ELi4EZNS0_15gpu_kernel_implIZZZNS0_23logical_not_kernel_cudaERNS_18TensorIteratorBaseEENKUlvE0_clEvENKUlvE6_clEvEUlN3c107complexIdEEE_EEvS4_RKT_EUliE_EEviT1_)
        .other          _ZN2at6native18elementwise_kernelILi128ELi4EZNS0_15gpu_kernel_implIZZZNS0_23logical_not_kernel_cudaERNS_18TensorIteratorBaseEENKUlvE0_clEvENKUlvE6_clEvEUlN3c107complexIdEEE_EEvS4_RKT_EUliE_EEviT1_,@"STO_CUDA_ENTRY STV_DEFAULT"
_ZN2at6native18elementwise_kernelILi128ELi4EZNS0_15gpu_kernel_implIZZZNS0_23logical_not_kernel_cudaERNS_18TensorIteratorBaseEENKUlvE0_clEvENKUlvE6_clEvEUlN3c107complexIdEEE_EEvS4_RKT_EUliE_EEviT1_:
.text._ZN2at6native18elementwise_kernelILi128ELi4EZNS0_15gpu_kernel_implIZZZNS0_23logical_not_kernel_cudaERNS_18TensorIteratorBaseEENKUlvE0_clEvENKUlvE6_clEvEUlN3c107complexIdEEE_EEvS4_RKT_EUliE_EEviT1_:
        /* <DEDUP_REMOVED lines=313> */
.L_x_18696:
        /* <DEDUP_REMOVED lines=19> */
[----:B------:R-:W-:Y:S01]  /*14c0*/  CS2R R6, SRZ ;  /* 0x0000000000067805 */ /* 0x000fe2000001ff00 */
[----:B--2---:R0:W1:Y:S01]  /*14d0*/  I2F.F64.S16 R4, R2 ;  /* 0x0000000200047312 */ /* 0x0040620000101c00 */
[----:B------:R-:W-:Y:S05]  /*14e0*/  BRA `(.L_x_18702) ;  /* 0x0000000c00d87947 */ /* 0x000fea0003800000 */
.L_x_18700:
[----:B------:R-:W2:Y:S01]  /*14f0*/  LDG.E.U8 R2, desc[UR36][R2.64] ;  /* 0x0000002402027981 */ /* 0x000ea2000c1e1100 */
[----:B------:R-:W-:Y:S01]  /*1500*/  CS2R R6, SRZ ;  /* 0x0000000000067805 */ /* 0x000fe2000001ff00 */
[----:B--2---:R0:W1:Y:S01]  /*1510*/  I2F.F64.U16 R4, R2 ;  /* 0x0000000200047312 */ /* 0x0040620000101800 */
[----:B------:R-:W-:Y:S05]  /*1520*/  BRA `(.L_x_18702) ;  /* 0x0000000c00c87947 */ /* 0x000fea0003800000 */
.L_x_18699:
[----:B------:R-:W-:-:S13]  /*1530*/  ISETP.NE.AND P0, PT, R4, 0x2, PT ;  /* 0x000000020400780c */ /* 0x000fda0003f05270 */
[----:B------:R-:W-:Y:S05]  /*1540*/  @!P0 BRA `(.L_x_18703) ;  /* 0x0000000000308947 */ /* 0x000fea0003800000 */
[----:B------:R-:W-:-:S13]  /*1550*/  ISETP.NE.AND P0, PT, R4, 0x3, PT ;  /* 0x000000030400780c */ /* 0x000fda0003f05270 */
[----:B------:R-:W-:Y:S05]  /*1560*/  @!P0 BRA `(.L_x_18704) ;  /* 0x0000000000188947 */ /* 0x000fea0003800000 */
[----:B------:R-:W-:-:S13]  /*1570*/  ISETP.NE.AND P0, PT, R4, 0x4, PT ;  /* 0x000000040400780c */ /* 0x000fda0003f05270 */
[----:B------:R-:W-:Y:S05]  /*1580*/  @P0 BRA `(.L_x_18701) ;  /* 0x0000000c00480947 */ /* 0x000fea0003800000 */
[----:B------:R-:W2:Y:S01]  /*1590*/  LDG.E.64 R4, desc[UR36][R2.64] ;  /* 0x0000002402047981 */ /* 0x000ea2000c1e1b00 */
[----:B------:R-:W-:Y:S01]  /*15a0*/  CS2R R6, SRZ ;  /* 0x0000000000067805 */ /* 0x000fe2000001ff00 */
[----:B--2---:R-:W0:Y:S01]  /*15b0*/  I2F.F64.S64 R4, R4 ;  /* 0x0000000400047312 */ /* 0x004e220000301c00 */
[----:B------:R-:W-:Y:S05]  /*15c0*/  BRA `(.L_x_18702) ;  /* 0x0000000c00a07947 */ /* 0x000fea0003800000 */
.L_x_18704:
[----:B------:R-:W2:Y:S01]  /*15d0*/  LDG.E R2, desc[UR36][R2.64] ;  /* 0x0000002402027981 */ /* 0x000ea2000c1e1900 */
[----:B------:R-:W-:Y:S01]  /*15e0*/  CS2R R6, SRZ ;  /* 0x0000000000067805 */ /* 0x000fe2000001ff00 */
[----:B--2---:R0:W1:Y:S01]  /*15f0*/  I2F.F64 R4, R2 ;  /* 0x0000000200047312 */ /* 0x0040620000201c00 */
[----:B------:R-:W-:Y:S05]  /*1600*/  BRA `(.L_x_18702) ;  /* 0x0000000c00907947 */ /* 0x000fea0003800000 */
.L_x_18703:
[----:B------:R-:W2:Y:S01]  /*1610*/  LDG.E.U16 R2, desc[UR36][R2.64] ;  /* 0x0000002402027981 */ /* 0x000ea2000c1e1500 */
[----:B------:R-:W-:Y:S01]  /*1620*/  CS2R R6, SRZ ;  /* 0x0000000000067805 */ /* 0x000fe2000001ff00 */
[----:B--2---:R0:W1:Y:S01]  /*1630*/  I2F.F64.S16 R4, R2 ;  /* 0x0000000200047312 */ /* 0x0040620000101c00 */
[----:B------:R-:W-:Y:S05]  /*1640*/  BRA `(.L_x_18702) ;  /* 0x0000000c00807947 */ /* 0x000fea0003800000 */
.L_x_18698:
[----:B------:R-:W-:-:S13]  /*1650*/  ISETP.GT.AND P0, PT, R4, 0x6, PT ;  /* 0x000000060400780c */ /* 0x000fda0003f04270 */
[----:B------:R-:W-:Y:S05]  /*1660*/  @P0 BRA `(.L_x_18705) ;  /* 0x00000000003c0947 */ /* 0x000fea0003800000 */
[----:B------:R-:W-:-:S13]  /*1670*/  ISETP.NE.AND P0, PT, R4, 0x5, PT ;  /* 0x000000050400780c */ /* 0x000fda0003f05270 */
[----:B------:R-:W-:Y:S05]  /*1680*/  @!P0 BRA `(.L_x_18706) ;  /* 0x00000000001c8947 */ /* 0x000fea0003800000 */
[----:B------:R-:W-:-:S13]  /*1690*/  ISETP.NE.AND P0, PT, R4, 0x6, PT ;  /* 0x000000060400780c */ /* 0x000fda0003f05270 */
[----:B------:R-:W-:Y:S05]  /*16a0*/  @P0 BRA `(.L_x_18701) ;  /* 0x0000000c00000947 */ /* 0x000fea0003800000 */
[----:B------:R-:W2:Y:S01]  /*16b0*/  LDG.E R4, desc[UR36][R2.64] ;  /* 0x0000002402047981 */ /* 0x000ea2000c1e1900 */
[----:B------:R-:W-:Y:S01]  /*16c0*/  CS2R R6, SRZ ;  /* 0x0000000000067805 */ /* 0x000fe2000001ff00 */
[----:B--2---:R-:W-:-:S06]  /*16d0*/  FMUL.FTZ R4, R4, 1 ;  /* 0x3f80000004047820 */ /* 0x004fcc0000410000 */
[----:B------:R-:W0:Y:S01]  /*16e0*/  F2F.F64.F32 R4, R4 ;  /* 0x0000000400047310 */ /* 0x000e220000201800 */
[----:B------:R-:W-:Y:S05]  /*16f0*/  BRA `(.L_x_18702) ;  /* 0x0000000c00547947 */ /* 0x000fea0003800000 */
.L_x_18706:
[----:B------:R-:W2:Y:S01]  /*1700*/  LDG.E.U16 R0, desc[UR36][R2.64] ;  /* 0x0000002402007981 */ /* 0x000ea2000c1e1500 */
[----:B------:R-:W-:Y:S01]  /*1710*/  CS2R R6, SRZ ;  /* 0x0000000000067805 */ /* 0x000fe2000001ff00 */
[----:B--2---:R-:W-:-:S05]  /*1720*/  HADD2.F32 R0, -RZ, R0.H0_H0 ;  /* 0x20000000ff007230 */ /* 0x004fca0000004100 */
[----:B------:R-:W-:-:S04]  /*1730*/  FMUL.FTZ R0, R0, 1 ;  /* 0x3f80000000007820 */ /* 0x000fc80000410000 */
[----:B------:R0:W1:Y:S01]  /*1740*/  F2F.F64.F32 R4, R0 ;  /* 0x0000000000047310 */ /* 0x0000620000201800 */
[----:B------:R-:W-:Y:S05]  /*1750*/  BRA `(.L_x_18702) ;  /* 0x0000000c003c7947 */ /* 0x000fea0003800000 */
.L_x_18705:
[----:B------:R-:W-:-:S13]  /*1760*/  ISETP.NE.AND P0, PT, R4, 0x7, PT ;  /* 0x000000070400780c */ /* 0x000fda0003f05270 */
[----:B------:R-:W-:Y:S05]  /*1770*/  @!P0 BRA `(.L_x_18707) ;  /* 0x0000000000488947 */ /* 0x000fea0003800000 */
[----:B------:R-:W-:-:S13]  /*1780*/  ISETP.NE.AND P0, PT, R4, 0x8, PT ;  /* 0x000000080400780c */ /* 0x000fda0003f05270 */
[----:B------:R-:W-:Y:S05]  /*1790*/  @!P0 BRA `(.L_x_18708) ;  /* 0x0000000000208947 */ /* 0x000fea0003800000 */
[----:B------:R-:W-:-:S13]  /*17a0*/  ISETP.NE.AND P0, PT, R4, 0x9, PT ;  /* 0x000000090400780c */ /* 0x000fda0003f05270 */
[----:B------:R-:W-:Y:S05]  /*17b0*/  @P0 BRA `(.L_x_18701) ;  /* 0x0000000800bc0947 */ /* 0x000fea0003800000 */
[----:B------:R-:W2:Y:S02]  /*17c0*/  LDG.E.64 R2, desc[UR36][R2.64] ;  /* 0x0000002402027981 */ /* 0x000ea4000c1e1b00 */
[----:B--2---:R-:W-:Y:S01]  /*17d0*/  FMUL.FTZ R6, R3, 1 ;  /* 0x3f80000003067820 */ /* 0x004fe20000410000 */
[----:B------:R-:W-:-:S05]  /*17e0*/  FMUL.FTZ R4, R2, 1 ;  /* 0x3f80000002047820 */ /* 0x000fca0000410000 */
[----:B------:R-:W0:Y:S08]  /*17f0*/  F2F.F64.F32 R6, R6 ;  /* 0x0000000600067310 */ /* 0x000e300000201800 */
[----:B------:R-:W1:Y:S01]  /*1800*/  F2F.F64.F32 R4, R4 ;  /* 0x0000000400047310 */ /* 0x000e620000201800 */
[----:B------:R-:W-:Y:S05]  /*1810*/  BRA `(.L_x_18702) ;  /* 0x0000000c000c7947 */ /* 0x000fea0003800000 */
.L_x_18708:
[----:B------:R-:W2:Y:S02]  /*1820*/  LDG.E R0, desc[UR36][R2.64] ;  /* 0x0000002402007981 */ /* 0x000ea4000c1e1900 */
[--C-:B--2---:R-:W-:Y:S02]  /*1830*/  HADD2.F32 R4, -RZ, R0.reuse.H1_H1 ;  /* 0x30000000ff047230 */ /* 0x104fe40000004100 */
[----:B------:R-:W-:-:S03]  /*1840*/  HADD2.F32 R0, -RZ, R0.H0_H0 ;  /* 0x20000000ff007230 */ /* 0x000fc60000004100 */
[----:B------:R-:W-:Y:S02]  /*1850*/  FMUL.FTZ R6, R4, 1 ;  /* 0x3f80000004067820 */ /* 0x000fe40000410000 */
[----:B------:R-:W-:-:S04]  /*1860*/  FMUL.FTZ R0, R0, 1 ;  /* 0x3f80000000007820 */ /* 0x000fc80000410000 */
[----:B------:R-:W0:Y:S08]  /*1870*/  F2F.F64.F32 R6, R6 ;  /* 0x0000000600067310 */ /* 0x000e300000201800 */
[----:B------:R1:W2:Y:S01]  /*1880*/  F2F.F64.F32 R4, R0 ;  /* 0x0000000000047310 */ /* 0x0002a20000201800 */
[----:B------:R-:W-:Y:S05]  /*1890*/  BRA `(.L_x_18702) ;  /* 0x0000000800ec7947 */ /* 0x000fea0003800000 */
.L_x_18707:
[----:B------:R0:W5:Y:S01]  /*18a0*/  LDG.E.64 R4, desc[UR36][R2.64] ;  /* 0x0000002402047981 */ /* 0x000162000c1e1b00 */
[----:B------:R-:W-:Y:S01]  /*18b0*/  CS2R R6, SRZ ;  /* 0x0000000000067805 */ /* 0x000fe2000001ff00 */
[----:B------:R-:W-:Y:S06]  /*18c0*/  BRA `(.L_x_18702) ;  /* 0x0000000800e07947 */ /* 0x000fec0003800000 */
.L_x_18697:
        /* <DEDUP_REMOVED lines=9> */
[----:B------:R-:W-:Y:S01]  /*1960*/  CS2R R6, SRZ ;  /* 0x0000000000067805 */ /* 0x000fe2000001ff00 */
[----:B------:R-:W-:Y:S01]  /*1970*/  IMAD.MOV.U32 R4, RZ, RZ, RZ ;  /* 0x000000ffff047224 */ /* 0x000fe200078e00ff */
[----:B--2---:R-:W-:-:S04]  /*1980*/  ISETP.NE.AND P0, PT, R2, RZ, PT ;  /* 0x000000ff0200720c */ /* 0x004fc80003f05270 */
[----:B------:R-:W-:Y:S01]  /*1990*/  FSEL R5, RZ, 1.875, !P0 ;  /* 0x3ff00000ff057808 */ /* 0x000fe20004000000 */
[----:B------:R-:W-:Y:S08]  /*19a0*/  BRA `(.L_x_18702) ;  /* 0x0000000800a87947 */ /* 0x000ff00003800000 */
.L_x_18711:
[----:B------:R0:W5:Y:S01]  /*19b0*/  LDG.E.128 R4, desc[UR36][R2.64] ;  /* 0x0000002402047981 */ /* 0x000162000c1e1d00 */
[----:B------:R-:W-:Y:S05]  /*19c0*/  BRA `(.L_x_18702) ;  /* 0x0000000800a07947 */ /* 0x000fea0003800000 */
.L_x_18710:
        /* <DEDUP_REMOVED lines=22> */
[----:B------:R-:W-:Y:S02]  /*1b30*/  LOP3.LUT R5, R5, 0x7f800000, R6, 0xf8, !PT ;  /* 0x7f80000005057812 */ /* 0x000fe400078ef806 */
[----:B------:R-:W-:Y:S02]  /*1b40*/  CS2R R6, SRZ ;  /* 0x0000000000067805 */ /* 0x000fe4000001ff00 */
[----:B------:R-:W-:-:S04]  /*1b50*/  LOP3.LUT R5, R5, R2, RZ, 0x30, !PT ;  /* 0x0000000205057212 */ /* 0x000fc800078e30ff */
[----:B------:R-:W-:-:S05]  /*1b60*/  LOP3.LUT R5, R5, 0x80000000, R0, 0xf8, !PT ;  /* 0x8000000005057812 */ /* 0x000fca00078ef800 */
[----:B------:R-:W-:-:S06]  /*1b70*/  FMUL.FTZ R5, R5, 1 ;  /* 0x3f80000005057820 */ /* 0x000fcc0000410000 */
[----:B------:R-:W0:Y:S01]  /*1b80*/  F2F.F64.F32 R4, R5 ;  /* 0x0000000500047310 */ /* 0x000e220000201800 */
[----:B------:R-:W-:Y:S05]  /*1b90*/  BRA `(.L_x_18702) ;  /* 0x00000008002c7947 */ /* 0x000fea0003800000 */
.L_x_18713:
[----:B------:R-:W2:Y:S01]  /*1ba0*/  LDG.E.U8 R2, desc[UR36][R2.64] ;  /* 0x0000002402027981 */ /* 0x000ea2000c1e1100 */
[----:B------:R-:W-:Y:S01]  /*1bb0*/  CS2R R6, SRZ ;  /* 0x0000000000067805 */ /* 0x000fe2000001ff00 */
        /* <DEDUP_REMOVED lines=14> */
.L_x_18712:
[----:B------:R-:W2:Y:S01]  /*1ca0*/  LDG.E.U16 R0, desc[UR36][R2.64] ;  /* 0x0000002402007981 */ /* 0x000ea2000c1e1500 */
[----:B------:R-:W-:Y:S01]  /*1cb0*/  CS2R R6, SRZ ;  /* 0x0000000000067805 */ /* 0x000fe2000001ff00 */
[----:B--2---:R-:W-:-:S04]  /*1cc0*/  IMAD.U32 R0, R0, 0x10000, RZ ;  /* 0x0001000000007824 */ /* 0x004fc800078e00ff */
[----:B------:R-:W-:-:S04]  /*1cd0*/  FMUL.FTZ R0, R0, 1 ;  /* 0x3f80000000007820 */ /* 0x000fc80000410000 */
[----:B------:R0:W1:Y:S01]  /*1ce0*/  F2F.F64.F32 R4, R0 ;  /* 0x0000000000047310 */ /* 0x0000620000201800 */
[----:B------:R-:W-:Y:S05]  /*1cf0*/  BRA `(.L_x_18702) ;  /* 0x0000000400d47947 */ /* 0x000fea0003800000 */
.L_x_18709:
        /* <DEDUP_REMOVED lines=9> */
[----:B------:R-:W-:Y:S01]  /*1d90*/  CS2R R6, SRZ ;  /* 0x0000000000067805 */ /* 0x000fe2000001ff00 */
[----:B--2---:R0:W1:Y:S01]  /*1da0*/  I2F.F64.U16 R4, R2 ;  /* 0x0000000200047312 */ /* 0x0040620000101800 */
[----:B------:R-:W-:Y:S05]  /*1db0*/  BRA `(.L_x_18702) ;  /* 0x0000000400a47947 */ /* 0x000fea0003800000 */
.L_x_18716:
        /* <DEDUP_REMOVED lines=21> */
.L_x_18720:
[----:B------:R-:W-:Y:S05]  /*1f10*/  BSYNC B1 ;  /* 0x0000000000017941 */ /* 0x000fea0003800000 */
.L_x_18719:
[----:B------:R-:W-:Y:S01]  /*1f20*/  LEA R3, R0, 0x3b800000, 0x17 ;  /* 0x3b80000000037811 */ /* 0x000fe200078eb8ff */
[----:B------:R-:W-:-:S05]  /*1f30*/  IMAD.SHL.U32 R0, R2, 0x100000, RZ ;  /* 0x0010000002007824 */ /* 0x000fca00078e00ff */
[----:B------:R-:W-:-:S07]  /*1f40*/  LOP3.LUT R0, R3, R0, R4, 0xfe, !PT ;  /* 0x0000000003007212 */ /* 0x000fce00078efe04 */
.L_x_18718:
[----:B------:R-:W-:Y:S05]  /*1f50*/  BSYNC B0 ;  /* 0x0000000000007941 */ /* 0x000fea0003800000 */
.L_x_18717:
[----:B------:R-:W-:Y:S01]  /*1f60*/  FMUL.FTZ R0, R0, 1 ;  /* 0x3f80000000007820 */ /* 0x000fe20000410000 */
[----:B------:R-:W-:-:S03]  /*1f70*/  CS2R R6, SRZ ;  /* 0x0000000000067805 */ /* 0x000fc6000001ff00 */
[----:B------:R2:W3:Y:S01]  /*1f80*/  F2F.F64.F32 R4, R0 ;  /* 0x0000000000047310 */ /* 0x0004e20000201800 */
[----:B------:R-:W-:Y:S05]  /*1f90*/  BRA `(.L_x_18702) ;  /* 0x00000004002c7947 */ /* 0x000fea0003800000 */
.L_x_18715:
        /* <DEDUP_REMOVED lines=21> */
.L_x_18724:
[----:B------:R-:W-:Y:S05]  /*20f0*/  BSYNC B1 ;  /* 0x0000000000017941 */ /* 0x000fea0003800000 */
.L_x_18723:
[----:B------:R-:W-:Y:S01]  /*2100*/  LEA R3, R0, 0x37800000, 0x17 ;  /* 0x3780000000037811 */ /* 0x000fe200078eb8ff */
[----:B------:R-:W-:-:S05]  /*2110*/  IMAD.SHL.U32 R0, R2, 0x200000, RZ ;  /* 0x0020000002007824 */ /* 0x000fca00078e00ff */
[----:B------:R-:W-:-:S07]  /*2120*/  LOP3.LUT R0, R3, R0, R4, 0xfe, !PT ;  /* 0x0000000003007212 */ /* 0x000fce00078efe04 */
.L_x_18722:
[----:B------:R-:W-:Y:S05]  /*2130*/  BSYNC B0 ;  /* 0x0000000000007941 */ /* 0x000fea0003800000 */
.L_x_18721:
[----:B------:R-:W-:Y:S01]  /*2140*/  FMUL.FTZ R0, R0, 1 ;  /* 0x3f80000000007820 */ /* 0x000fe20000410000 */
[----:B------:R-:W-:-:S03]  /*2150*/  CS2R R6, SRZ ;  /* 0x0000000000067805 */ /* 0x000fc6000001ff00 */
[----:B------:R4:W0:Y:S01]  /*2160*/  F2F.F64.F32 R4, R0 ;  /* 0x0000000000047310 */ /* 0x0008220000201800 */
[----:B------:R-:W-:Y:S05]  /*2170*/  BRA `(.L_x_18702) ;  /* 0x0000000000b47947 */ /* 0x000fea0003800000 */
.L_x_18714:
        /* <DEDUP_REMOVED lines=14> */
.L_x_18728:
[----:B------:R-:W-:Y:S05]  /*2260*/  BSYNC B0 ;  /* 0x0000000000007941 */ /* 0x000fea0003800000 */
.L_x_18727:
[----:B------:R-:W-:Y:S01]  /*2270*/  FMUL.FTZ R0, R0, 1 ;  /* 0x3f80000000007820 */ /* 0x000fe20000410000 */
[----:B------:R-:W-:-:S03]  /*2280*/  CS2R R6, SRZ ;  /* 0x0000000000067805 */ /* 0x000fc6000001ff00 */
[----:B------:R0:W1:Y:S01]  /*2290*/  F2F.F64.F32 R4, R0 ;  /* 0x0000000000047310 */ /* 0x0000620000201800 */
[----:B------:R-:W-:Y:S05]  /*22a0*/  BRA `(.L_x_18702) ;  /* 0x0000000000687947 */ /* 0x000fea0003800000 */
.L_x_18701:
        /* <DEDUP_REMOVED lines=16> */
.L_x_18729:
[----:B------:R-:W-:Y:S02]  /*23b0*/  CS2R R4, SRZ ;  /* 0x0000000000047805 */ /* 0x000fe4000001ff00 */
[----:B------:R-:W-:Y:S01]  /*23c0*/  CS2R R6, SRZ ;  /* 0x0000000000067805 */ /* 0x000fe2000001ff00 */
[----:B------:R-:W-:Y:S06]  /*23d0*/  BRA `(.L_x_18702) ;  /* 0x00000000001c7947 */ /* 0x000fec0003800000 */
.L_x_18726:
[----:B------:R-:W2:Y:S01]  /*23e0*/  LDG.E.64 R4, desc[UR36][R2.64] ;  /* 0x0000002402047981 */ /* 0x000ea2000c1e1b00 */
[----:B------:R-:W-:Y:S01]  /*23f0*/  CS2R R6, SRZ ;  /* 0x0000000000067805 */ /* 0x000fe2000001ff00 */
[----:B--2---:R-:W0:Y:S01]  /*2400*/  I2F.F64.U64 R4, R4 ;  /* 0x0000000400047312 */ /* 0x004e220000301800 */
[----:B------:R-:W-:Y:S05]  /*2410*/  BRA `(.L_x_18702) ;  /* 0x00000000000c7947 */ /* 0x000fea0003800000 */
.L_x_18725:
[----:B------:R-:W2:Y:S01]  /*2420*/  LDG.E R2, desc[UR36][R2.64] ;  /* 0x0000002402027981 */ /* 0x000ea2000c1e1900 */
[----:B------:R-:W-:Y:S01]  /*2430*/  CS2R R6, SRZ ;  /* 0x0000000000067805 */ /* 0x000fe2000001ff00 */
[----:B--2---:R0:W1:Y:S06]  /*2440*/  I2F.F64.U32 R4, R2 ;  /* 0x0000000200047312 */ /* 0x00406c0000201800 */
.L_x_18702:
[----:B0-----:R-:W4:Y:S01]  /*2450*/  LDC.U8 R3, c[0x0][0x421] ;  /* 0x00010840ff037b82 */ /* 0x001f220000000000 */
[----:B-123-5:R-:W-:-:S06]  /*2460*/  DSETP.NEU.AND P0, PT, R4, RZ, PT ;  /* 0x000000ff0400722a */ /* 0x02efcc0003f0d000 */
[----:B------:R-:W-:-:S06]  /*2470*/  DSETP.EQ.AND P0, PT, R6, RZ, !P0 ;  /* 0x000000ff0600722a */ /* 0x000fcc0004702000 */
[----:B------:R-:W-:Y:S02]  /*2480*/  SEL R2, RZ, 0x1, !P0 ;  /* 0x00000001ff027807 */ /* 0x000fe40004000000 */
[----:B----4-:R-:W-:-:S04]  /*2490*/  PRMT R0, R3, 0x9910, RZ ;  /* 0x0000991003007816 */ /* 0x010fc800000000ff */
        /* <DEDUP_REMOVED lines=12> */
.L_x_18733:
[----:B------:R3:W-:Y:S01]  /*2560*/  STG.E.U8 desc[UR36][R16.64], R2 ;  /* 0x0000000210007986 */ /* 0x0007e2000c101124 */
[----:B------:R-:W-:Y:S05]  /*2570*/  BRA `(.L_x_18735) ;  /* 0x0000000c00487947 */ /* 0x000fea0003800000 */
.L_x_18732:
        /* <DEDUP_REMOVED lines=9> */
.L_x_18737:
[----:B------:R1:W-:Y:S01]  /*2610*/  STG.E desc[UR36][R16.64], R2 ;  /* 0x0000000210007986 */ /* 0x0003e2000c101924 */
[----:B------:R-:W-:Y:S05]  /*2620*/  BRA `(.L_x_18735) ;  /* 0x0000000c001c7947 */ /* 0x000fea0003800000 */
.L_x_18736:
[----:B------:R2:W-:Y:S01]  /*2630*/  STG.E.U16 desc[UR36][R16.64], R2 ;  /* 0x0000000210007986 */ /* 0x0005e2000c101524 */
[----:B------:R-:W-:Y:S05]  /*2640*/  BRA `(.L_x_18735) ;  /* 0x0000000c00147947 */ /* 0x000fea0003800000 */
.L_x_18731:
        /* <DEDUP_REMOVED lines=9> */
.L_x_18739:
[----:B------:R-:W-:-:S04]  /*26e0*/  I2FP.F32.U32 R0, R2 ;  /* 0x0000000200007245 */ /* 0x000fc80000201000 */
[----:B------:R-:W-:-:S05]  /*26f0*/  F2FP.F16.F32.PACK_AB R0, RZ, R0 ;  /* 0x00000000ff00723e */ /* 0x000fca00000000ff */
[----:B------:R0:W-:Y:S01]  /*2700*/  STG.E.U16 desc[UR36][R16.64], R0 ;  /* 0x0000000010007986 */ /* 0x0001e2000c101524 */
[----:B------:R-:W-:Y:S05]  /*2710*/  BRA `(.L_x_18735) ;  /* 0x0000000800e07947 */ /* 0x000fea0003800000 */
.L_x_18738:
        /* <DEDUP_REMOVED lines=10> */
.L_x_18741:
[----:B------:R-:W-:-:S04]  /*27c0*/  I2FP.F32.U32 R2, R2 ;  /* 0x0000000200027245 */ /* 0x000fc80000201000 */
[----:B------:R-:W-:-:S04]  /*27d0*/  F2FP.F16.F32.PACK_AB R3, RZ, R2 ;  /* 0x00000002ff03723e */ /* 0x000fc800000000ff */
[----:B------:R-:W-:-:S05]  /*27e0*/  PRMT R3, R3, 0x5410, RZ ;  /* 0x0000541003037816 */ /* 0x000fca00000000ff */
[----:B------:R0:W-:Y:S01]  /*27f0*/  STG.E desc[UR36][R16.64], R3 ;  /* 0x0000000310007986 */ /* 0x0001e2000c101924 */
[----:B------:R-:W-:Y:S05]  /*2800*/  BRA `(.L_x_18735) ;  /* 0x0000000800a47947 */ /* 0x000fea0003800000 */
.L_x_18740:
[----:B------:R-:W0:Y:S02]  /*2810*/  I2F.F64.U32 R2, R2 ;  /* 0x0000000200027312 */ /* 0x000e240000201800 */
[----:B0-----:R0:W-:Y:S01]  /*2820*/  STG.E.64 desc[UR36][R16.64], R2 ;  /* 0x0000000210007986 */ /* 0x0011e2000c101b24 */
[----:B------:R-:W-:Y:S05]  /*2830*/  BRA `(.L_x_18735) ;  /* 0x0000000800987947 */ /* 0x000fea0003800000 */
.L_x_18730:
        /* <DEDUP_REMOVED lines=10> */
.L_x_18744:
[----:B------:R-:W0:Y:S01]  /*28e0*/  I2F.F64.U32 R4, R2 ;  /* 0x0000000200047312 */ /* 0x000e220000201800 */
[----:B------:R-:W-:-:S05]  /*28f0*/  CS2R R6, SRZ ;  /* 0x0000000000067805 */ /* 0x000fca000001ff00 */
[----:B0-----:R0:W-:Y:S01]  /*2900*/  STG.E.128 desc[UR36][R16.64], R4 ;  /* 0x0000000410007986 */ /* 0x0011e2000c101d24 */
[----:B------:R-:W-:Y:S05]  /*2910*/  BRA `(.L_x_18735) ;  /* 0x0000000800607947 */ /* 0x000fea0003800000 */
.L_x_18743:
        /* <DEDUP_REMOVED lines=21> */
.L_x_18748:
[----:B------:R-:W-:Y:S05]  /*2a70*/  BSYNC B0 ;  /* 0x0000000000007941 */ /* 0x000fea0003800000 */
.L_x_18747:
[----:B------:R-:W-:-:S05]  /*2a80*/  LOP3.LUT R3, R0, R3, RZ, 0xfc, !PT ;  /* 0x0000000300037212 */ /* 0x000fca00078efcff */
[----:B------:R0:W-:Y:S01]  /*2a90*/  STG.E.U8 desc[UR36][R16.64], R3 ;  /* 0x0000000310007986 */ /* 0x0001e2000c101124 */
[----:B------:R-:W-:Y:S05]  /*2aa0*/  BRA `(.L_x_18735) ;  /* 0x0000000400fc7947 */ /* 0x000fea0003800000 */
.L_x_18746:
        /* <DEDUP_REMOVED lines=13> */
.L_x_18750:
[----:B------:R-:W-:Y:S01]  /*2b80*/  IMAD.MOV.U32 R0, RZ, RZ, 0x7f ;  /* 0x0000007fff007424 */ /* 0x000fe200078e00ff */
[----:B------:R-:W-:-:S04]  /*2b90*/  ISETP.GT.U32.AND P0, PT, R2, 0x7f800000, PT ;  /* 0x7f8000000200780c */ /* 0x000fc80003f04070 */
[----:B------:R-:W-:-:S09]  /*2ba0*/  SEL R0, R0, 0x7c, P0 ;  /* 0x0000007c00007807 */ /* 0x000fd20000000000 */
.L_x_18751:
[----:B------:R-:W-:Y:S05]  /*2bb0*/  BSYNC B0 ;  /* 0x0000000000007941 */ /* 0x000fea0003800000 */
.L_x_18749:
[----:B------:R-:W-:-:S04]  /*2bc0*/  LOP3.LUT R2, R3, 0x80000000, RZ, 0xc0, !PT ;  /* 0x8000000003027812 */ /* 0x000fc800078ec0ff */
[----:B------:R-:W-:-:S04]  /*2bd0*/  SHF.R.U32.HI R3, RZ, 0x18, R2 ;  /* 0x00000018ff037819 */ /* 0x000fc80000011602 */
[----:B------:R-:W-:-:S05]  /*2be0*/  LOP3.LUT R3, R0, R3, RZ, 0xfc, !PT ;  /* 0x0000000300037212 */ /* 0x000fca00078efcff */
[----:B------:R0:W-:Y:S01]  /*2bf0*/  STG.E.U8 desc[UR36][R16.64], R3 ;  /* 0x0000000310007986 */ /* 0x0001e2000c101124 */
[----:B------:R-:W-:Y:S05]  /*2c00*/  BRA `(.L_x_18735) ;  /* 0x0000000400a47947 */ /* 0x000fea0003800000 */
.L_x_18745:
[----:B------:R-:W-:-:S04]  /*2c10*/  I2FP.F32.U32 R0, R2 ;  /* 0x0000000200007245 */ /* 0x000fc80000201000 */
[----:B------:R-:W-:-:S05]  /*2c20*/  F2FP.BF16.F32.PACK_AB R0, RZ, R0 ;  /* 0x00000000ff00723e */ /* 0x000fca00000010ff */
[----:B------:R0:W-:Y:S01]  /*2c30*/  STG.E.U16 desc[UR36][R16.64], R0 ;  /* 0x0000000010007986 */ /* 0x0001e2000c101524 */
[----:B------:R-:W-:Y:S05]  /*2c40*/  BRA `(.L_x_18735) ;  /* 0x0000000400947947 */ /* 0x000fea0003800000 */
.L_x_18742:
        /* <DEDUP_REMOVED lines=10> */
.L_x_18754:
        /* <DEDUP_REMOVED lines=17> */
.L_x_18757:
[----:B------:R-:W-:-:S04]  /*2e00*/  LOP3.LUT R2, R3, 0x80000000, RZ, 0xc0, !PT ;  /* 0x8000000003027812 */ /* 0x000fc800078ec0ff */
[----:B------:R-:W-:-:S04]  /*2e10*/  SHF.R.U32.HI R3, RZ, 0x18, R2 ;  /* 0x00000018ff037819 */ /* 0x000fc80000011602 */
[----:B------:R-:W-:-:S04]  /*2e20*/  LOP3.LUT R0, R0, R3, RZ, 0xfc, !PT ;  /* 0x0000000300007212 */ /* 0x000fc800078efcff */
[----:B------:R-:W-:-:S07]  /*2e30*/  PRMT R8, R0, 0x7610, R8 ;  /* 0x0000761000087816 */ /* 0x000fce0000000008 */
.L_x_18756:
[----:B------:R-:W-:Y:S05]  /*2e40*/  BSYNC B0 ;  /* 0x0000000000007941 */ /* 0x000fea0003800000 */
.L_x_18755:
[----:B------:R0:W-:Y:S01]  /*2e50*/  STG.E.U8 desc[UR36][R16.64], R8 ;  /* 0x0000000810007986 */ /* 0x0001e2000c101124 */
[----:B------:R-:W-:Y:S05]  /*2e60*/  BRA `(.L_x_18735) ;  /* 0x00000004000c7947 */ /* 0x000fea0003800000 */
.L_x_18753:
        /* <DEDUP_REMOVED lines=17> */
.L_x_18760:
[----:B------:R-:W-:-:S04]  /*2f80*/  LOP3.LUT R2, R3, 0x80000000, RZ, 0xc0, !PT ;  /* 0x8000000003027812 */ /* 0x000fc800078ec0ff */
[----:B------:R-:W-:-:S04]  /*2f90*/  SHF.R.U32.HI R3, RZ, 0x18, R2 ;  /* 0x00000018ff037819 */ /* 0x000fc80000011602 */
[----:B------:R-:W-:-:S04]  /*2fa0*/  LOP3.LUT R0, R0, R3, RZ, 0xfc, !PT ;  /* 0x0000000300007212 */ /* 0x000fc800078efcff */
[----:B------:R-:W-:-:S07]  /*2fb0*/  PRMT R8, R0, 0x7610, R8 ;  /* 0x0000761000087816 */ /* 0x000fce0000000008 */
.L_x_18759:
[----:B------:R-:W-:Y:S05]  /*2fc0*/  BSYNC B0 ;  /* 0x0000000000007941 */ /* 0x000fea0003800000 */
.L_x_18758:
[----:B------:R0:W-:Y:S01]  /*2fd0*/  STG.E.U8 desc[UR36][R16.64], R8 ;  /* 0x0000000810007986 */ /* 0x0001e2000c101124 */
[----:B------:R-:W-:Y:S05]  /*2fe0*/  BRA `(.L_x_18735) ;  /* 0x0000000000ac7947 */ /* 0x000fea0003800000 */
.L_x_18752:
        /* <DEDUP_REMOVED lines=22> */
.L_x_18734:
        /* <DEDUP_REMOVED lines=16> */
.L_x_18763:
[----:B------:R-:W-:Y:S05]  /*3250*/  BRA `(.L_x_18735) ;  /* 0x0000000000107947 */ /* 0x000fea0003800000 */
.L_x_18762:
[----:B------:R-:W-:-:S05]  /*3260*/  IMAD.MOV.U32 R3, RZ, RZ, RZ ;  /* 0x000000ffff037224 */ /* 0x000fca00078e00ff */
[----:B------:R0:W-:Y:S01]  /*3270*/  STG.E.64 desc[UR36][R16.64], R2 ;  /* 0x0000000210007986 */ /* 0x0001e2000c101b24 */
[----:B------:R-:W-:Y:S05]  /*3280*/  BRA `(.L_x_18735) ;  /* 0x0000000000047947 */ /* 0x000fea0003800000 */
.L_x_18761:
[----:B------:R0:W-:Y:S02]  /*3290*/  STG.E desc[UR36][R16.64], R2 ;  /* 0x0000000210007986 */ /* 0x0001e4000c101924 */
.L_x_18735:
[----:B------:R-:W-:-:S04]  /*32a0*/  IMAD R18, R23, 0x200, R18 ;  /* 0x0000020017127824 */ /* 0x000fc800078e0212 */
[----:B------:R-:W-:-:S07]  /*32b0*/  VIADD R19, R18, 0x80 ;  /* 0x0000008012137836 */ /* 0x000fce0000000000 */
.L_x_18695:
[----:B------:R-:W-:Y:S05]  /*32c0*/  BSYNC B6 ;  /* 0x0000000000067941 */ /* 0x000fea0003800000 */
.L_x_18694:
        /* <DEDUP_REMOVED lines=307> */
.L_x_18766:
        /* <DEDUP_REMOVED lines=22> */
.L_x_18770:
[----:B------:R-:W2:Y:S01]  /*4760*/  LDG.E.U8 R2, desc[UR36][R2.64] ;  /* 0x0000002402027981 */ /* 0x000ea2000c1e1100 */
[----:B------:R-:W-:Y:S01]  /*4770*/  CS2R R6, SRZ ;  /* 0x0000000000067805 */ /* 0x000fe2000001ff00 */
[----:B--2---:R0:W1:Y:S01]  /*4780*/  I2F.F64.U16 R4, R2 ;  /* 0x0000000200047312 */ /* 0x0040620000101800 */
[----:B------:R-:W-:Y:S05]  /*4790*/  BRA `(.L_x_18772) ;  /* 0x0000000c00c87947 */ /* 0x000fea0003800000 */
.L_x_18769:
        /* <DEDUP_REMOVED lines=10> */
.L_x_18774:
[----:B------:R-:W2:Y:S01]  /*4840*/  LDG.E R2, desc[UR36][R2.64] ;  /* 0x0000002402027981 */ /* 0x000ea2000c1e1900 */
[----:B------:R-:W-:Y:S01]  /*4850*/  CS2R R6, SRZ ;  /* 0x0000000000067805 */ /* 0x000fe2000001ff00 */
[----:B--2---:R0:W1:Y:S01]  /*4860*/  I2F.F64 R4, R2 ;  /* 0x0000000200047312 */ /* 0x0040620000201c00 */
[----:B------:R-:W-:Y:S05]  /*4870*/  BRA `(.L_x_18772) ;  /* 0x0000000c00907947 */ /* 0x000fea0003800000 */
.L_x_18773:
[----:B------:R-:W2:Y:S01]  /*4880*/  LDG.E.U16 R2, desc[UR36][R2.64] ;  /* 0x0000002402027981 */ /* 0x000ea2000c1e1500 */
[----:B------:R-:W-:Y:S01]  /*4890*/  CS2R R6, SRZ ;  /* 0x0000000000067805 */ /* 0x000fe2000001ff00 */
[----:B--2---:R0:W1:Y:S01]  /*48a0*/  I2F.F64.S16 R4, R2 ;  /* 0x0000000200047312 */ /* 0x0040620000101c00 */
[----:B------:R-:W-:Y:S05]  /*48b0*/  BRA `(.L_x_18772) ;  /* 0x0000000c00807947 */ /* 0x000fea0003800000 */
.L_x_18768:
        /* <DEDUP_REMOVED lines=11> */
.L_x_18776:
[----:B------:R-:W2:Y:S01]  /*4970*/  LDG.E.U16 R0, desc[UR36][R2.64] ;  /* 0x0000002402007981 */ /* 0x000ea2000c1e1500 */
[----:B------:R-:W-:Y:S01]  /*4980*/  CS2R R6, SRZ ;  /* 0x0000000000067805 */ /* 0x000fe2000001ff00 */
[----:B--2---:R-:W-:-:S05]  /*4990*/  HADD2.F32 R0, -RZ, R0.H0_H0 ;  /* 0x20000000ff007230 */ /* 0x004fca0000004100 */
[----:B------:R-:W-:-:S04]  /*49a0*/  FMUL.FTZ R0, R0, 1 ;  /* 0x3f80000000007820 */ /* 0x000fc80000410000 */
[----:B------:R0:W1:Y:S01]  /*49b0*/  F2F.F64.F32 R4, R0 ;  /* 0x0000000000047310 */ /* 0x0000620000201800 */
[----:B------:R-:W-:Y:S05]  /*49c0*/  BRA `(.L_x_18772) ;  /* 0x0000000c003c7947 */ /* 0x000fea0003800000 */
.L_x_18775:
        /* <DEDUP_REMOVED lines=12> */
.L_x_18778:
        /* <DEDUP_REMOVED lines=8> */
.L_x_18777:
[----:B------:R0:W5:Y:S01]  /*4b10*/  LDG.E.64 R4, desc[UR36][R2.64] ;  /* 0x0000002402047981 */ /* 0x000162000c1e1b00 */
[----:B------:R-:W-:Y:S01]  /*4b20*/  CS2R R6, SRZ ;  /* 0x0000000000067805 */ /* 0x000fe2000001ff00 */
[----:B------:R-:W-:Y:S06]  /*4b30*/  BRA `(.L_x_18772) ;  /* 0x0000000800e07947 */ /* 0x000fec0003800000 */
.L_x_18767:
        /* <DEDUP_REMOVED lines=14> */
.L_x_18781:
[----:B------:R0:W5:Y:S01]  /*4c20*/  LDG.E.128 R4, desc[UR36][R2.64] ;  /* 0x0000002402047981 */ /* 0x000162000c1e1d00 */
[----:B------:R-:W-:Y:S05]  /*4c30*/  BRA `(.L_x_18772) ;  /* 0x0000000800a07947 */ /* 0x000fea0003800000 */
.L_x_18780:
        /* <DEDUP_REMOVED lines=29> */
.L_x_18783:
        /* <DEDUP_REMOVED lines=16> */
.L_x_18782:
[----:B------:R-:W2:Y:S01]  /*4f10*/  LDG.E.U16 R0, desc[UR36][R2.64] ;  /* 0x0000002402007981 */ /* 0x000ea2000c1e1500 */
[----:B------:R-:W-:Y:S01]  /*4f20*/  CS2R R6, SRZ ;  /* 0x0000000000067805 */ /* 0x000fe2000001ff00 */
[----:B--2---:R-:W-:-:S04]  /*4f30*/  IMAD.U32 R0, R0, 0x10000, RZ ;  /* 0x0001000000007824 */ /* 0x004fc800078e00ff */
[----:B------:R-:W-:-:S04]  /*4f40*/  FMUL.FTZ R0, R0, 1 ;  /* 0x3f80000000007820 */ /* 0x000fc80000410000 */
[----:B------:R0:W1:Y:S01]  /*4f50*/  F2F.F64.F32 R4, R0 ;  /* 0x0000000000047310 */ /* 0x0000620000201800 */
[----:B------:R-:W-:Y:S05]  /*4f60*/  BRA `(.L_x_18772) ;  /* 0x0000000400d47947 */ /* 0x000fea0003800000 */
.L_x_18779:
        /* <DEDUP_REMOVED lines=12> */
.L_x_18786:
        /* <DEDUP_REMOVED lines=21> */
.L_x_18790:
[----:B------:R-:W-:Y:S05]  /*5180*/  BSYNC B1 ;  /* 0x0000000000017941 */ /* 0x000fea0003800000 */
.L_x_18789:
[----:B------:R-:W-:Y:S01]  /*5190*/  LEA R3, R0, 0x3b800000, 0x17 ;  /* 0x3b80000000037811 */ /* 0x000fe200078eb8ff */
[----:B------:R-:W-:-:S05]  /*51a0*/  IMAD.SHL.U32 R0, R2, 0x100000, RZ ;  /* 0x0010000002007824 */ /* 0x000fca00078e00ff */
[----:B------:R-:W-:-:S07]  /*51b0*/  LOP3.LUT R0, R3, R0, R4, 0xfe, !PT ;  /* 0x0000000003007212 */ /* 0x000fce00078efe04 */
.L_x_18788:
[----:B------:R-:W-:Y:S05]  /*51c0*/  BSYNC B0 ;  /* 0x0000000000007941 */ /* 0x000fea0003800000 */
.L_x_18787:
[----:B------:R-:W-:Y:S01]  /*51d0*/  FMUL.FTZ R0, R0, 1 ;  /* 0x3f80000000007820 */ /* 0x000fe20000410000 */
[----:B------:R-:W-:-:S03]  /*51e0*/  CS2R R6, SRZ ;  /* 0x0000000000067805 */ /* 0x000fc6000001ff00 */
[----:B------:R2:W3:Y:S01]  /*51f0*/  F2F.F64.F32 R4, R0 ;  /* 0x0000000000047310 */ /* 0x0004e20000201800 */
[----:B------:R-:W-:Y:S05]  /*5200*/  BRA `(.L_x_18772) ;  /* 0x00000004002c7947 */ /* 0x000fea0003800000 */
.L_x_18785:
        /* <DEDUP_REMOVED lines=21> */
.L_x_18794:
[----:B------:R-:W-:Y:S05]  /*5360*/  BSYNC B1 ;  /* 0x0000000000017941 */ /* 0x000fea0003800000 */
.L_x_18793:
[----:B------:R-:W-:Y:S01]  /*5370*/  LEA R3, R0, 0x37800000, 0x17 ;  /* 0x3780000000037811 */ /* 0x000fe200078eb8ff */
[----:B------:R-:W-:-:S05]  /*5380*/  IMAD.SHL.U32 R0, R2, 0x200000, RZ ;  /* 0x0020000002007824 */ /* 0x000fca00078e00ff */
[----:B------:R-:W-:-:S07]  /*5390*/  LOP3.LUT R0, R3, R0, R4, 0xfe, !PT ;  /* 0x0000000003007212 */ /* 0x000fce00078efe04 */
.L_x_18792:
[----:B------:R-:W-:Y:S05]  /*53a0*/  BSYNC B0 ;  /* 0x0000000000007941 */ /* 0x000fea0003800000 */
.L_x_18791:
[----:B------:R-:W-:Y:S01]  /*53b0*/  FMUL.FTZ R0, R0, 1 ;  /* 0x3f80000000007820 */ /* 0x000fe20000410000 */
[----:B------:R-:W-:-:S03]  /*53c0*/  CS2R R6, SRZ ;  /* 0x0000000000067805 */ /* 0x000fc6000001ff00 */
[----:B------:R4:W0:Y:S01]  /*53d0*/  F2F.F64.F32 R4, R0 ;  /* 0x0000000000047310 */ /* 0x0008220000201800 */
[----:B------:R-:W-:Y:S05]  /*53e0*/  BRA `(.L_x_18772) ;  /* 0x0000000000b47947 */ /* 0x000fea0003800000 */
.L_x_18784:
        /* <DEDUP_REMOVED lines=14> */
.L_x_18798:
[----:B------:R-:W-:Y:S05]  /*54d0*/  BSYNC B0 ;  /* 0x0000000000007941 */ /* 0x000fea0003800000 */
.L_x_18797:
[----:B------:R-:W-:Y:S01]  /*54e0*/  FMUL.FTZ R0, R0, 1 ;  /* 0x3f80000000007820 */ /* 0x000fe20000410000 */
[----:B------:R-:W-:-:S03]  /*54f0*/  CS2R R6, SRZ ;  /* 0x0000000000067805 */ /* 0x000fc6000001ff00 */
[----:B------:R0:W1:Y:S01]  /*5500*/  F2F.F64.F32 R4, R0 ;  /* 0x0000000000047310 */ /* 0x0000620000201800 */
[----:B------:R-:W-:Y:S05]  /*5510*/  BRA `(.L_x_18772) ;  /* 0x0000000000687947 */ /* 0x000fea0003800000 */
.L_x_18771:
        /* <DEDUP_REMOVED lines=16> */
.L_x_18799:
[----:B------:R-:W-:Y:S02]  /*5620*/  CS2R R4, SRZ ;  /* 0x0000000000047805 */ /* 0x000fe4000001ff00 */
[----:B------:R-:W-:Y:S01]  /*5630*/  CS2R R6, SRZ ;  /* 0x0000000000067805 */ /* 0x000fe2000001ff00 */
[----:B------:R-:W-:Y:S06]  /*5640*/  BRA `(.L_x_18772) ;  /* 0x00000000001c7947 */ /* 0x000fec0003800000 */
.L_x_18796:
[----:B------:R-:W2:Y:S01]  /*5650*/  LDG.E.64 R4, desc[UR36][R2.64] ;  /* 0x0000002402047981 */ /* 0x000ea2000c1e1b00 */
[----:B------:R-:W-:Y:S01]  /*5660*/  CS2R R6, SRZ ;  /* 0x0000000000067805 */ /* 0x000fe2000001ff00 */
[----:B--2---:R-:W0:Y:S01]  /*5670*/  I2F.F64.U64 R4, R4 ;  /* 0x0000000400047312 */ /* 0x004e220000301800 */
[----:B------:R-:W-:Y:S05]  /*5680*/  BRA `(.L_x_18772) ;  /* 0x00000000000c7947 */ /* 0x000fea0003800000 */
.L_x_18795:
[----:B------:R-:W2:Y:S01]  /*5690*/  LDG.E R2, desc[UR36][R2.64] ;  /* 0x0000002402027981 */ /* 0x000ea2000c1e1900 */
[----:B------:R-:W-:Y:S01]  /*56a0*/  CS2R R6, SRZ ;  /* 0x0000000000067805 */ /* 0x000fe2000001ff00 */
[----:B--2---:R0:W1:Y:S06]  /*56b0*/  I2F.F64.U32 R4, R2 ;  /* 0x0000000200047312 */ /* 0x00406c0000201800 */
.L_x_18772:
        /* <DEDUP_REMOVED lines=17> */
.L_x_18803:
[----:B------:R0:W-:Y:S01]  /*57d0*/  STG.E.U8 desc[UR36][R16.64], R2 ;  /* 0x0000000210007986 */ /* 0x0001e2000c101124 */
[----:B------:R-:W-:Y:S05]  /*57e0*/  BRA `(.L_x_18805) ;  /* 0x0000000c00487947 */ /* 0x000fea0003800000 */
.L_x_18802:
        /* <DEDUP_REMOVED lines=9> */
.L_x_18807:
[----:B------:R0:W-:Y:S01]  /*5880*/  STG.E desc[UR36][R16.64], R2 ;  /* 0x0000000210007986 */ /* 0x0001e2000c101924 */
[----:B------:R-:W-:Y:S05]  /*5890*/  BRA `(.L_x_18805) ;  /* 0x0000000c001c7947 */ /* 0x000fea0003800000 */
.L_x_18806:
[----:B------:R0:W-:Y:S01]  /*58a0*/  STG.E.U16 desc[UR36][R16.64], R2 ;  /* 0x0000000210007986 */ /* 0x0001e2000c101524 */
[----:B------:R-:W-:Y:S05]  /*58b0*/  BRA `(.L_x_18805) ;  /* 0x0000000c00147947 */ /* 0x000fea0003800000 */
.L_x_18801:
        /* <DEDUP_REMOVED lines=9> */
.L_x_18809:
[----:B------:R-:W-:-:S04]  /*5950*/  I2FP.F32.U32 R0, R2 ;  /* 0x0000000200007245 */ /* 0x000fc80000201000 */
[----:B------:R-:W-:-:S05]  /*5960*/  F2FP.F16.F32.PACK_AB R0, RZ, R0 ;  /* 0x00000000ff00723e */ /* 0x000fca00000000ff */
[----:B------:R0:W-:Y:S01]  /*5970*/  STG.E.U16 desc[UR36][R16.64], R0 ;  /* 0x0000000010007986 */ /* 0x0001e2000c101524 */
[----:B------:R-:W-:Y:S05]  /*5980*/  BRA `(.L_x_18805) ;  /* 0x0000000800e07947 */ /* 0x000fea0003800000 */
.L_x_18808:
        /* <DEDUP_REMOVED lines=10> */
.L_x_18811:
[----:B------:R-:W-:-:S04]  /*5a30*/  I2FP.F32.U32 R2, R2 ;  /* 0x0000000200027245 */ /* 0x000fc80000201000 */
[----:B------:R-:W-:-:S04]  /*5a40*/  F2FP.F16.F32.PACK_AB R3, RZ, R2 ;  /* 0x00000002ff03723e */ /* 0x000fc800000000ff */
[----:B------:R-:W-:-:S05]  /*5a50*/  PRMT R3, R3, 0x5410, RZ ;  /* 0x0000541003037816 */ /* 0x000fca00000000ff */
[----:B------:R0:W-:Y:S01]  /*5a60*/  STG.E desc[UR36][R16.64], R3 ;  /* 0x0000000310007986 */ /* 0x0001e2000c101924 */
[----:B------:R-:W-:Y:S05]  /*5a70*/  BRA `(.L_x_18805) ;  /* 0x0000000800a47947 */ /* 0x000fea0003800000 */
.L_x_18810:
[----:B------:R-:W0:Y:S02]  /*5a80*/  I2F.F64.U32 R2, R2 ;  /* 0x0000000200027312 */ /* 0x000e240000201800 */
[----:B0-----:R0:W-:Y:S01]  /*5a90*/  STG.E.64 desc[UR36][R16.64], R2 ;  /* 0x0000000210007986 */ /* 0x0011e2000c101b24 */
[----:B------:R-:W-:Y:S05]  /*5aa0*/  BRA `(.L_x_18805) ;  /* 0x0000000800987947 */ /* 0x000fea0003800000 */
.L_x_18800:
        /* <DEDUP_REMOVED lines=10> */
.L_x_18814:
[----:B------:R-:W0:Y:S01]  /*5b50*/  I2F.F64.U32 R4, R2 ;  /* 0x0000000200047312 */ /* 0x000e220000201800 */
[----:B------:R-:W-:-:S05]  /*5b60*/  CS2R R6, SRZ ;  /* 0x0000000000067805 */ /* 0x000fca000001ff00 */
[----:B0-----:R0:W-:Y:S01]  /*5b70*/  STG.E.128 desc[UR36][R16.64], R4 ;  /* 0x0000000410007986 */ /* 0x0011e2000c101d24 */
[----:B------:R-:W-:Y:S05]  /*5b80*/  BRA `(.L_x_18805) ;  /* 0x0000000800607947 */ /* 0x000fea0003800000 */
.L_x_18813:
        /* <DEDUP_REMOVED lines=21> */
.L_x_18818:
[----:B------:R-:W-:Y:S05]  /*5ce0*/  BSYNC B0 ;  /* 0x0000000000007941 */ /* 0x000fea0003800000 */
.L_x_18817:
[----:B------:R-:W-:-:S05]  /*5cf0*/  LOP3.LUT R3, R0, R3, RZ, 0xfc, !PT ;  /* 0x0000000300037212 */ /* 0x000fca00078efcff */
[----:B------:R0:W-:Y:S01]  /*5d00*/  STG.E.U8 desc[UR36][R16.64], R3 ;  /* 0x0000000310007986 */ /* 0x0001e2000c101124 */
[----:B------:R-:W-:Y:S05]  /*5d10*/  BRA `(.L_x_18805) ;  /* 0x0000000400fc7947 */ /* 0x000fea0003800000 */
.L_x_18816:
        /* <DEDUP_REMOVED lines=13> */
.L_x_18820:
[----:B------:R-:W-:Y:S01]  /*5df0*/  IMAD.MOV.U32 R0, RZ, RZ, 0x7f ;  /* 0x0000007fff007424 */ /* 0x000fe200078e00ff */
[----:B------:R-:W-:-:S04]  /*5e00*/  ISETP.GT.U32.AND P0, PT, R2, 0x7f800000, PT ;  /* 0x7f8000000200780c */ /* 0x000fc80003f04070 */
[----:B------:R-:W-:-:S09]  /*5e10*/  SEL R0, R0, 0x7c, P0 ;  /* 0x0000007c00007807 */ /* 0x000fd20000000000 */
.L_x_18821:
[----:B------:R-:W-:Y:S05]  /*5e20*/  BSYNC B0 ;  /* 0x0000000000007941 */ /* 0x000fea0003800000 */
.L_x_18819:
[----:B------:R-:W-:-:S04]  /*5e30*/  LOP3.LUT R2, R3, 0x80000000, RZ, 0xc0, !PT ;  /* 0x8000000003027812 */ /* 0x000fc800078ec0ff */
[----:B------:R-:W-:-:S04]  /*5e40*/  SHF.R.U32.HI R3, RZ, 0x18, R2 ;  /* 0x00000018ff037819 */ /* 0x000fc80000011602 */
[----:B------:R-:W-:-:S05]  /*5e50*/  LOP3.LUT R3, R0, R3, RZ, 0xfc, !PT ;  /* 0x0000000300037212 */ /* 0x000fca00078efcff */
[----:B------:R0:W-:Y:S01]  /*5e60*/  STG.E.U8 desc[UR36][R16.64], R3 ;  /* 0x0000000310007986 */ /* 0x0001e2000c101124 */
[----:B------:R-:W-:Y:S05]  /*5e70*/  BRA `(.L_x_18805) ;  /* 0x0000000400a47947 */ /* 0x000fea0003800000 */
.L_x_18815:
[----:B------:R-:W-:-:S04]  /*5e80*/  I2FP.F32.U32 R0, R2 ;  /* 0x0000000200007245 */ /* 0x000fc80000201000 */
[----:B------:R-:W-:-:S05]  /*5e90*/  F2FP.BF16.F32.PACK_AB R0, RZ, R0 ;  /* 0x00000000ff00723e */ /* 0x000fca00000010ff */
[----:B------:R0:W-:Y:S01]  /*5ea0*/  STG.E.U16 desc[UR36][R16.64], R0 ;  /* 0x0000000010007986 */ /* 0x0001e2000c101524 */
[----:B------:R-:W-:Y:S05]  /*5eb0*/  BRA `(.L_x_18805) ;  /* 0x0000000400947947 */ /* 0x000fea0003800000 */
.L_x_18812:
        /* <DEDUP_REMOVED lines=10> */
.L_x_18824:
        /* <DEDUP_REMOVED lines=17> */
.L_x_18827:
[----:B------:R-:W-:-:S04]  /*6070*/  LOP3.LUT R2, R3, 0x80000000, RZ, 0xc0, !PT ;  /* 0x8000000003027812 */ /* 0x000fc800078ec0ff */
[----:B------:R-:W-:-:S04]  /*6080*/  SHF.R.U32.HI R3, RZ, 0x18, R2 ;  /* 0x00000018ff037819 */ /* 0x000fc80000011602 */
[----:B------:R-:W-:-:S04]  /*6090*/  LOP3.LUT R0, R0, R3, RZ, 0xfc, !PT ;  /* 0x0000000300007212 */ /* 0x000fc800078efcff */
[----:B------:R-:W-:-:S07]  /*60a0*/  PRMT R8, R0, 0x7610, R8 ;  /* 0x0000761000087816 */ /* 0x000fce0000000008 */
.L_x_18826:
[----:B------:R-:W-:Y:S05]  /*60b0*/  BSYNC B0 ;  /* 0x0000000000007941 */ /* 0x000fea0003800000 */
.L_x_18825:
[----:B------:R3:W-:Y:S01]  /*60c0*/  STG.E.U8 desc[UR36][R16.64], R8 ;  /* 0x0000000810007986 */ /* 0x0007e2000c101124 */
[----:B------:R-:W-:Y:S05]  /*60d0*/  BRA `(.L_x_18805) ;  /* 0x00000004000c7947 */ /* 0x000fea0003800000 */
.L_x_18823:
        /* <DEDUP_REMOVED lines=17> */
.L_x_18830:
[----:B------:R-:W-:-:S04]  /*61f0*/  LOP3.LUT R2, R3, 0x80000000, RZ, 0xc0, !PT ;  /* 0x8000000003027812 */ /* 0x000fc800078ec0ff */
[----:B------:R-:W-:-:S04]  /*6200*/  SHF.R.U32.HI R3, RZ, 0x18, R2 ;  /* 0x00000018ff037819 */ /* 0x000fc80000011602 */
[----:B------:R-:W-:-:S04]  /*6210*/  LOP3.LUT R0, R0, R3, RZ, 0xfc, !PT ;  /* 0x0000000300007212 */ /* 0x000fc800078efcff */
[----:B------:R-:W-:-:S07]  /*6220*/  PRMT R8, R0, 0x7610, R8 ;  /* 0x0000761000087816 */ /* 0x000fce0000000008 */
.L_x_18829:
[----:B------:R-:W-:Y:S05]  /*6230*/  BSYNC B0 ;  /* 0x0000000000007941 */ /* 0x000fea0003800000 */
.L_x_18828:
[----:B------:R0:W-:Y:S01]  /*6240*/  STG.E.U8 desc[UR36][R16.64], R8 ;  /* 0x0000000810007986 */ /* 0x0001e2000c101124 */
[----:B------:R-:W-:Y:S05]  /*6250*/  BRA `(.L_x_18805) ;  /* 0x0000000000ac7947 */ /* 0x000fea0003800000 */
.L_x_18822:
        /* <DEDUP_REMOVED lines=22> */
.L_x_18804:
        /* <DEDUP_REMOVED lines=16> */
.L_x_18833:
[----:B------:R-:W-:Y:S05]  /*64c0*/  BRA `(.L_x_18805) ;  /* 0x0000000000107947 */ /* 0x000fea0003800000 */
.L_x_18832:
[----:B------:R-:W-:-:S05]  /*64d0*/  IMAD.MOV.U32 R3, RZ, RZ, RZ ;  /* 0x000000ffff037224 */ /* 0x000fca00078e00ff */
[----:B------:R2:W-:Y:S01]  /*64e0*/  STG.E.64 desc[UR36][R16.64], R2 ;  /* 0x0000000210007986 */ /* 0x0005e2000c101b24 */
[----:B------:R-:W-:Y:S05]  /*64f0*/  BRA `(.L_x_18805) ;  /* 0x0000000000047947 */ /* 0x000fea0003800000 */
.L_x_18831:
[----:B------:R0:W-:Y:S02]  /*6500*/  STG.E desc[UR36][R16.64], R2 ;  /* 0x0000000210007986 */ /* 0x0001e4000c101924 */
.L_x_18805:
[----:B------:R-:W-:-:S07]  /*6510*/  VIADD R19, R19, 0x80 ;  /* 0x0000008013137836 */ /* 0x000fce0000000000 */
.L_x_18765:
[----:B------:R-:W-:Y:S05]  /*6520*/  BSYNC B6 ;  /* 0x0000000000067941 */ /* 0x000fea0003800000 */
.L_x_18764:
        /* <DEDUP_REMOVED lines=307> */
.L_x_18836:
        /* <DEDUP_REMOVED lines=22> */
.L_x_18840:
[----:B------:R-:W2:Y:S01]  /*79c0*/  LDG.E.U8 R2, desc[UR36][R2.64] ;  /* 0x0000002402027981 */ /* 0x000ea2000c1e1100 */
[----:B------:R-:W-:Y:S01]  /*79d0*/  CS2R R6, SRZ ;  /* 0x0000000000067805 */ /* 0x000fe2000001ff00 */
[----:B--2---:R0:W1:Y:S01]  /*79e0*/  I2F.F64.U16 R4, R2 ;  /* 0x0000000200047312 */ /* 0x0040620000101800 */
[----:B------:R-:W-:Y:S05]  /*79f0*/  BRA `(.L_x_18842) ;  /* 0x0000000c00c87947 */ /* 0x000fea0003800000 */
.L_x_18839:
        /* <DEDUP_REMOVED lines=10> */
.L_x_18844:
[----:B------:R-:W2:Y:S01]  /*7aa0*/  LDG.E R2, desc[UR36][R2.64] ;  /* 0x0000002402027981 */ /* 0x000ea2000c1e1900 */
[----:B------:R-:W-:Y:S01]  /*7ab0*/  CS2R R6, SRZ ;  /* 0x0000000000067805 */ /* 0x000fe2000001ff00 */
[----:B--2---:R0:W1:Y:S01]  /*7ac0*/  I2F.F64 R4, R2 ;  /* 0x0000000200047312 */ /* 0x0040620000201c00 */
[----:B------:R-:W-:Y:S05]  /*7ad0*/  BRA `(.L_x_18842) ;  /* 0x0000000c00907947 */ /* 0x000fea0003800000 */
.L_x_18843:
[----:B------:R-:W2:Y:S01]  /*7ae0*/  LDG.E.U16 R2, desc[UR36][R2.64] ;  /* 0x0000002402027981 */ /* 0x000ea2000c1e1500 */
[----:B------:R-:W-:Y:S01]  /*7af0*/  CS2R R6, SRZ ;  /* 0x0000000000067805 */ /* 0x000fe2000001ff00 */
[----:B--2---:R0:W1:Y:S01]  /*7b00*/  I2F.F64.S16 R4, R2 ;  /* 0x0000000200047312 */ /* 0x0040620000101c00 */
[----:B------:R-:W-:Y:S05]  /*7b10*/  BRA `(.L_x_18842) ;  /* 0x0000000c00807947 */ /* 0x000fea0003800000 */
.L_x_18838:
        /* <DEDUP_REMOVED lines=11> */
.L_x_18846:
[----:B------:R-:W2:Y:S01]  /*7bd0*/  LDG.E.U16 R0, desc[UR36][R2.64] ;  /* 0x0000002402007981 */ /* 0x000ea2000c1e1500 */
[----:B------:R-:W-:Y:S01]  /*7be0*/  CS2R R6, SRZ ;  /* 0x0000000000067805 */ /* 0x000fe2000001ff00 */
[----:B--2---:R-:W-:-:S05]  /*7bf0*/  HADD2.F32 R0, -RZ, R0.H0_H0 ;  /* 0x20000000ff007230 */ /* 0x004fca0000004100 */
[----:B------:R-:W-:-:S04]  /*7c00*/  FMUL.FTZ R0, R0, 1 ;  /* 0x3f80000000007820 */ /* 0x000fc80000410000 */
[----:B------:R0:W1:Y:S01]  /*7c10*/  F2F.F64.F32 R4, R0 ;  /* 0x0000000000047310 */ /* 0x0000620000201800 */
[----:B------:R-:W-:Y:S05]  /*7c20*/  BRA `(.L_x_18842) ;  /* 0x0000000c003c7947 */ /* 0x000fea0003800000 */
.L_x_18845:
        /* <DEDUP_REMOVED lines=12> */
.L_x_18848:
        /* <DEDUP_REMOVED lines=8> */
.L_x_18847:
[----:B------:R0:W5:Y:S01]  /*7d70*/  LDG.E.64 R4, desc[UR36][R2.64] ;  /* 0x0000002402047981 */ /* 0x000162000c1e1b00 */
[----:B------:R-:W-:Y:S01]  /*7d80*/  CS2R R6, SRZ ;  /* 0x0000000000067805 */ /* 0x000fe2000001ff00 */
[----:B------:R-:W-:Y:S06]  /*7d90*/  BRA `(.L_x_18842) ;  /* 0x0000000800e07947 */ /* 0x000fec0003800000 */
.L_x_18837:
        /* <DEDUP_REMOVED lines=14> */
.L_x_18851:
[----:B------:R0:W5:Y:S01]  /*7e80*/  LDG.E.128 R4, desc[UR36][R2.64] ;  /* 0x0000002402047981 */ /* 0x000162000c1e1d00 */
[----:B------:R-:W-:Y:S05]  /*7e90*/  BRA `(.L_x_18842) ;  /* 0x0000000800a07947 */ /* 0x000fea0003800000 */
.L_x_18850:
        /* <DEDUP_REMOVED lines=29> */
.L_x_18853:
        /* <DEDUP_REMOVED lines=16> */
.L_x_18852:
[----:B------:R-:W2:Y:S01]  /*8170*/  LDG.E.U16 R0, desc[UR36][R2.64] ;  /* 0x0000002402007981 */ /* 0x000ea2000c1e1500 */
[----:B------:R-:W-:Y:S01]  /*8180*/  CS2R R6, SRZ ;  /* 0x0000000000067805 */ /* 0x000fe2000001ff00 */
[----:B--2---:R-:W-:-:S04]  /*8190*/  IMAD.U32 R0, R0, 0x10000, RZ ;  /* 0x0001000000007824 */ /* 0x004fc800078e00ff */
[----:B------:R-:W-:-:S04]  /*81a0*/  FMUL.FTZ R0, R0, 1 ;  /* 0x3f80000000007820 */ /* 0x000fc80000410000 */
[----:B------:R0:W1:Y:S01]  /*81b0*/  F2F.F64.F32 R4, R0 ;  /* 0x0000000000047310 */ /* 0x0000620000201800 */
[----:B------:R-:W-:Y:S05]  /*81c0*/  BRA `(.L_x_18842) ;  /* 0x0000000400d47947 */ /* 0x000fea0003800000 */
.L_x_18849:
        /* <DEDUP_REMOVED lines=12> */
.L_x_18856:
        /* <DEDUP_REMOVED lines=21> */
.L_x_18860:
[----:B------:R-:W-:Y:S05]  /*83e0*/  BSYNC B1 ;  /* 0x0000000000017941 */ /* 0x000fea0003800000 */
.L_x_18859:
[----:B------:R-:W-:Y:S01]  /*83f0*/  LEA R3, R0, 0x3b800000, 0x17 ;  /* 0x3b80000000037811 */ /* 0x000fe200078eb8ff */
[----:B------:R-:W-:-:S05]  /*8400*/  IMAD.SHL.U32 R0, R2, 0x100000, RZ ;  /* 0x0010000002007824 */ /* 0x000fca00078e00ff */
[----:B------:R-:W-:-:S07]  /*8410*/  LOP3.LUT R0, R3, R0, R4, 0xfe, !PT ;  /* 0x0000000003007212 */ /* 0x000fce00078efe04 */
.L_x_18858:
[----:B------:R-:W-:Y:S05]  /*8420*/  BSYNC B0 ;  /* 0x0000000000007941 */ /* 0x000fea0003800000 */
.L_x_18857:
[----:B------:R-:W-:Y:S01]  /*8430*/  FMUL.FTZ R0, R0, 1 ;  /* 0x3f80000000007820 */ /* 0x000fe20000410000 */
[----:B------:R-:W-:-:S03]  /*8440*/  CS2R R6, SRZ ;  /* 0x0000000000067805 */ /* 0x000fc6000001ff00 */
[----:B------:R2:W3:Y:S01]  /*8450*/  F2F.F64.F32 R4, R0 ;  /* 0x0000000000047310 */ /* 0x0004e20000201800 */
[----:B------:R-:W-:Y:S05]  /*8460*/  BRA `(.L_x_18842) ;  /* 0x00000004002c7947 */ /* 0x000fea0003800000 */
.L_x_18855:
        /* <DEDUP_REMOVED lines=21> */
.L_x_18864:
[----:B------:R-:W-:Y:S05]  /*85c0*/  BSYNC B1 ;  /* 0x0000000000017941 */ /* 0x000fea0003800000 */
.L_x_18863:
[----:B------:R-:W-:Y:S01]  /*85d0*/  LEA R3, R0, 0x37800000, 0x17 ;  /* 0x3780000000037811 */ /* 0x000fe200078eb8ff */
[----:B------:R-:W-:-:S05]  /*85e0*/  IMAD.SHL.U32 R0, R2, 0x200000, RZ ;  /* 0x0020000002007824 */ /* 0x000fca00078e00ff */
[----:B------:R-:W-:-:S07]  /*85f0*/  LOP3.LUT R0, R3, R0, R4, 0xfe, !PT ;  /* 0x0000000003007212 */ /* 0x000fce00078efe04 */
.L_x_18862:
[----:B------:R-:W-:Y:S05]  /*8600*/  BSYNC B0 ;  /* 0x0000000000007941 */ /* 0x000fea0003800000 */
.L_x_18861:
[----:B------:R-:W-:Y:S01]  /*8610*/  FMUL.FTZ R0, R0, 1 ;  /* 0x3f80000000007820 */ /* 0x000fe20000410000 */
[----:B------:R-:W-:-:S03]  /*8620*/  CS2R R6, SRZ ;  /* 0x0000000000067805 */ /* 0x000fc6000001ff00 */
[----:B------:R4:W0:Y:S01]  /*8630*/  F2F.F64.F32 R4, R0 ;  /* 0x0000000000047310 */ /* 0x0008220000201800 */
[----:B------:R-:W-:Y:S05]  /*8640*/  BRA `(.L_x_18842) ;  /* 0x0000000000b47947 */ /* 0x000fea0003800000 */
.L_x_18854:
        /* <DEDUP_REMOVED lines=14> */
.L_x_18868:
[----:B------:R-:W-:Y:S05]  /*8730*/  BSYNC B0 ;  /* 0x0000000000007941 */ /* 0x000fea0003800000 */
.L_x_18867:
[----:B------:R-:W-:Y:S01]  /*8740*/  FMUL.FTZ R0, R0, 1 ;  /* 0x3f80000000007820 */ /* 0x000fe20000410000 */
[----:B------:R-:W-:-:S03]  /*8750*/  CS2R R6, SRZ ;  /* 0x0000000000067805 */ /* 0x000fc6000001ff00 */
[----:B------:R0:W1:Y:S01]  /*8760*/  F2F.F64.F32 R4, R0 ;  /* 0x0000000000047310 */ /* 0x0000620000201800 */
[----:B------:R-:W-:Y:S05]  /*8770*/  BRA `(.L_x_18842) ;  /* 0x0000000000687947 */ /* 0x000fea0003800000 */
.L_x_18841:
        /* <DEDUP_REMOVED lines=16> */
.L_x_18869:
[----:B------:R-:W-:Y:S02]  /*8880*/  CS2R R4, SRZ ;  /* 0x0000000000047805 */ /* 0x000fe4000001ff00 */
[----:B------:R-:W-:Y:S01]  /*8890*/  CS2R R6, SRZ ;  /* 0x0000000000067805 */ /* 0x000fe2000001ff00 */
[----:B------:R-:W-:Y:S06]  /*88a0*/  BRA `(.L_x_18842) ;  /* 0x00000000001c7947 */ /* 0x000fec0003800000 */
.L_x_18866:
[----:B------:R-:W2:Y:S01]  /*88b0*/  LDG.E.64 R4, desc[UR36][R2.64] ;  /* 0x0000002402047981 */ /* 0x000ea2000c1e1b00 */
[----:B------:R-:W-:Y:S01]  /*88c0*/  CS2R R6, SRZ ;  /* 0x0000000000067805 */ /* 0x000fe2000001ff00 */
[----:B--2---:R-:W0:Y:S01]  /*88d0*/  I2F.F64.U64 R4, R4 ;  /* 0x0000000400047312 */ /* 0x004e220000301800 */
[----:B------:R-:W-:Y:S05]  /*88e0*/  BRA `(.L_x_18842) ;  /* 0x00000000000c7947 */ /* 0x000fea0003800000 */
.L_x_18865:
[----:B------:R-:W2:Y:S01]  /*88f0*/  LDG.E R2, desc[UR36][R2.64] ;  /* 0x0000002402027981 */ /* 0x000ea2000c1e1900 */
[----:B------:R-:W-:Y:S01]  /*8900*/  CS2R R6, SRZ ;  /* 0x0000000000067805 */ /* 0x000fe2000001ff00 */
[----:B--2---:R0:W1:Y:S06]  /*8910*/  I2F.F64.U32 R4, R2 ;  /* 0x0000000200047312 */ /* 0x00406c0000201800 */
.L_x_18842:
        /* <DEDUP_REMOVED lines=17> */
.L_x_18873:
[----:B------:R3:W-:Y:S01]  /*8a30*/  STG.E.U8 desc[UR36][R16.64], R2 ;  /* 0x0000000210007986 */ /* 0x0007e2000c101124 */
[----:B------:R-:W-:Y:S05]  /*8a40*/  BRA `(.L_x_18875) ;  /* 0x0000000c00487947 */ /* 0x000fea0003800000 */
.L_x_18872:
        /* <DEDUP_REMOVED lines=9> */
.L_x_18877:
[----:B------:R2:W-:Y:S01]  /*8ae0*/  STG.E desc[UR36][R16.64], R2 ;  /* 0x0000000210007986 */ /* 0x0005e2000c101924 */
[----:B------:R-:W-:Y:S05]  /*8af0*/  BRA `(.L_x_18875) ;  /* 0x0000000c001c7947 */ /* 0x000fea0003800000 */
.L_x_18876:
[----:B------:R0:W-:Y:S01]  /*8b00*/  STG.E.U16 desc[UR36][R16.64], R2 ;  /* 0x0000000210007986 */ /* 0x0001e2000c101524 */
[----:B------:R-:W-:Y:S05]  /*8b10*/  BRA `(.L_x_18875) ;  /* 0x0000000c00147947 */ /* 0x000fea0003800000 */
.L_x_18871:
        /* <DEDUP_REMOVED lines=9> */
.L_x_18879:
[----:B------:R-:W-:-:S04]  /*8bb0*/  I2FP.F32.U32 R0, R2 ;  /* 0x0000000200007245 */ /* 0x000fc80000201000 */
[----:B------:R-:W-:-:S05]  /*8bc0*/  F2FP.F16.F32.PACK_AB R0, RZ, R0 ;  /* 0x00000000ff00723e */ /* 0x000fca00000000ff */
[----:B------:R0:W-:Y:S01]  /*8bd0*/  STG.E.U16 desc[UR36][R16.64], R0 ;  /* 0x0000000010007986 */ /* 0x0001e2000c101524 */
[----:B------:R-:W-:Y:S05]  /*8be0*/  BRA `(.L_x_18875) ;  /* 0x0000000800e07947 */ /* 0x000fea0003800000 */
.L_x_18878:
        /* <DEDUP_REMOVED lines=10> */
.L_x_18881:
[----:B------:R-:W-:-:S04]  /*8c90*/  I2FP.F32.U32 R2, R2 ;  /* 0x0000000200027245 */ /* 0x000fc80000201000 */
[----:B------:R-:W-:-:S04]  /*8ca0*/  F2FP.F16.F32.PACK_AB R3, RZ, R2 ;  /* 0x00000002ff03723e */ /* 0x000fc800000000ff */
[----:B------:R-:W-:-:S05]  /*8cb0*/  PRMT R3, R3, 0x5410, RZ ;  /* 0x0000541003037816 */ /* 0x000fca00000000ff */
[----:B------:R0:W-:Y:S01]  /*8cc0*/  STG.E desc[UR36][R16.64], R3 ;  /* 0x0000000310007986 */ /* 0x0001e2000c101924 */
[----:B------:R-:W-:Y:S05]  /*8cd0*/  BRA `(.L_x_18875) ;  /* 0x0000000800a47947 */ /* 0x000fea0003800000 */
.L_x_18880:
[----:B------:R-:W0:Y:S02]  /*8ce0*/  I2F.F64.U32 R2, R2 ;  /* 0x0000000200027312 */ /* 0x000e240000201800 */
[----:B0-----:R0:W-:Y:S01]  /*8cf0*/  STG.E.64 desc[UR36][R16.64], R2 ;  /* 0x0000000210007986 */ /* 0x0011e2000c101b24 */
[----:B------:R-:W-:Y:S05]  /*8d00*/  BRA `(.L_x_18875) ;  /* 0x0000000800987947 */ /* 0x000fea0003800000 */
.L_x_18870:
        /* <DEDUP_REMOVED lines=10> */
.L_x_18884:
[----:B------:R-:W0:Y:S01]  /*8db0*/  I2F.F64.U32 R4, R2 ;  /* 0x0000000200047312 */ /* 0x000e220000201800 */
[----:B------:R-:W-:-:S05]  /*8dc0*/  CS2R R6, SRZ ;  /* 0x0000000000067805 */ /* 0x000fca000001ff00 */
[----:B0-----:R0:W-:Y:S01]  /*8dd0*/  STG.E.128 desc[UR36][R16.64], R4 ;  /* 0x0000000410007986 */ /* 0x0011e2000c101d24 */
[----:B------:R-:W-:Y:S05]  /*8de0*/  BRA `(.L_x_18875) ;  /* 0x0000000800607947 */ /* 0x000fea0003800000 */
.L_x_18883:
        /* <DEDUP_REMOVED lines=21> */
.L_x_18888:
[----:B------:R-:W-:Y:S05]  /*8f40*/  BSYNC B0 ;  /* 0x0000000000007941 */ /* 0x000fea0003800000 */
.L_x_18887:
[----:B------:R-:W-:-:S05]  /*8f50*/  LOP3.LUT R3, R0, R3, RZ, 0xfc, !PT ;  /* 0x0000000300037212 */ /* 0x000fca00078efcff */
[----:B------:R0:W-:Y:S01]  /*8f60*/  STG.E.U8 desc[UR36][R16.64], R3 ;  /* 0x0000000310007986 */ /* 0x0001e2000c101124 */
[----:B------:R-:W-:Y:S05]  /*8f70*/  BRA `(.L_x_18875) ;  /* 0x0000000400fc7947 */ /* 0x000fea0003800000 */
.L_x_18886:
        /* <DEDUP_REMOVED lines=13> */
.L_x_18890:
[----:B------:R-:W-:Y:S01]  /*9050*/  IMAD.MOV.U32 R0, RZ, RZ, 0x7f ;  /* 0x0000007fff007424 */ /* 0x000fe200078e00ff */
[----:B------:R-:W-:-:S04]  /*9060*/  ISETP.GT.U32.AND P0, PT, R2, 0x7f800000, PT ;  /* 0x7f8000000200780c */ /* 0x000fc80003f04070 */
[----:B------:R-:W-:-:S09]  /*9070*/  SEL R0, R0, 0x7c, P0 ;  /* 0x0000007c00007807 */ /* 0x000fd20000000000 */
.L_x_18891:
[----:B------:R-:W-:Y:S05]  /*9080*/  BSYNC B0 ;  /* 0x0000000000007941 */ /* 0x000fea0003800000 */
.L_x_18889:
[----:B------:R-:W-:-:S04]  /*9090*/  LOP3.LUT R2, R3, 0x80000000, RZ, 0xc0, !PT ;  /* 0x8000000003027812 */ /* 0x000fc800078ec0ff */
[----:B------:R-:W-:-:S04]  /*90a0*/  SHF.R.U32.HI R3, RZ, 0x18, R2 ;  /* 0x00000018ff037819 */ /* 0x000fc80000011602 */
[----:B------:R-:W-:-:S05]  /*90b0*/  LOP3.LUT R3, R0, R3, RZ, 0xfc, !PT ;  /* 0x0000000300037212 */ /* 0x000fca00078efcff */
[----:B------:R0:W-:Y:S01]  /*90c0*/  STG.E.U8 desc[UR36][R16.64], R3 ;  /* 0x0000000310007986 */ /* 0x0001e2000c101124 */
[----:B------:R-:W-:Y:S05]  /*90d0*/  BRA `(.L_x_18875) ;  /* 0x0000000400a47947 */ /* 0x000fea0003800000 */
.L_x_18885:
[----:B------:R-:W-:-:S04]  /*90e0*/  I2FP.F32.U32 R0, R2 ;  /* 0x0000000200007245 */ /* 0x000fc80000201000 */
[----:B------:R-:W-:-:S05]  /*90f0*/  F2FP.BF16.F32.PACK_AB R0, RZ, R0 ;  /* 0x00000000ff00723e */ /* 0x000fca00000010ff */
[----:B------:R0:W-:Y:S01]  /*9100*/  STG.E.U16 desc[UR36][R16.64], R0 ;  /* 0x0000000010007986 */ /* 0x0001e2000c101524 */
[----:B------:R-:W-:Y:S05]  /*9110*/  BRA `(.L_x_18875) ;  /* 0x0000000400947947 */ /* 0x000fea0003800000 */
.L_x_18882:
        /* <DEDUP_REMOVED lines=10> */
.L_x_18894:
        /* <DEDUP_REMOVED lines=17> */
.L_x_18897:
[----:B------:R-:W-:-:S04]  /*92d0*/  LOP3.LUT R2, R3, 0x80000000, RZ, 0xc0, !PT ;  /* 0x8000000003027812 */ /* 0x000fc800078ec0ff */
[----:B------:R-:W-:-:S04]  /*92e0*/  SHF.R.U32.HI R3, RZ, 0x18, R2 ;  /* 0x00000018ff037819 */ /* 0x000fc80000011602 */
[----:B------:R-:W-:-:S04]  /*92f0*/  LOP3.LUT R0, R0, R3, RZ, 0xfc, !PT ;  /* 0x0000000300007212 */ /* 0x000fc800078efcff */
[----:B------:R-:W-:-:S07]  /*9300*/  PRMT R8, R0, 0x7610, R8 ;  /* 0x0000761000087816 */ /* 0x000fce0000000008 */
.L_x_18896:
[----:B------:R-:W-:Y:S05]  /*9310*/  BSYNC B0 ;  /* 0x0000000000007941 */ /* 0x000fea0003800000 */
.L_x_18895:
[----:B------:R0:W-:Y:S01]  /*9320*/  STG.E.U8 desc[UR36][R16.64], R8 ;  /* 0x0000000810007986 */ /* 0x0001e2000c101124 */
[----:B------:R-:W-:Y:S05]  /*9330*/  BRA `(.L_x_18875) ;  /* 0x00000004000c7947 */ /* 0x000fea0003800000 */
.L_x_18893:
        /* <DEDUP_REMOVED lines=17> */
.L_x_18900:
[----:B------:R-:W-:-:S04]  /*9450*/  LOP3.LUT R2, R3, 0x80000000, RZ, 0xc0, !PT ;  /* 0x8000000003027812 */ /* 0x000fc800078ec0ff */
[----:B------:R-:W-:-:S04]  /*9460*/  SHF.R.U32.HI R3, RZ, 0x18, R2 ;  /* 0x00000018ff037819 */ /* 0x000fc80000011602 */
[----:B------:R-:W-:-:S04]  /*9470*/  LOP3.LUT R0, R0, R3, RZ, 0xfc, !PT ;  /* 0x0000000300007212 */ /* 0x000fc800078efcff */
[----:B------:R-:W-:-:S07]  /*9480*/  PRMT R8, R0, 0x7610, R8 ;  /* 0x0000761000087816 */ /* 0x000fce0000000008 */
.L_x_18899:
[----:B------:R-:W-:Y:S05]  /*9490*/  BSYNC B0 ;  /* 0x0000000000007941 */ /* 0x000fea0003800000 */
.L_x_18898:
[----:B------:R0:W-:Y:S01]  /*94a0*/  STG.E.U8 desc[UR36][R16.64], R8 ;  /* 0x0000000810007986 */ /* 0x0001e2000c101124 */
[----:B------:R-:W-:Y:S05]  /*94b0*/  BRA `(.L_x_18875) ;  /* 0x0000000000ac7947 */ /* 0x000fea0003800000 */
.L_x_18892:
        /* <DEDUP_REMOVED lines=22> */
.L_x_18874:
        /* <DEDUP_REMOVED lines=16> */
.L_x_18903:
[----:B------:R-:W-:Y:S05]  /*9720*/  BRA `(.L_x_18875) ;  /* 0x0000000000107947 */ /* 0x000fea0003800000 */
.L_x_18902:
[----:B------:R-:W-:-:S05]  /*9730*/  IMAD.MOV.U32 R3, RZ, RZ, RZ ;  /* 0x000000ffff037224 */ /* 0x000fca00078e00ff */
[----:B------:R0:W-:Y:S01]  /*9740*/  STG.E.64 desc[UR36][R16.64], R2 ;  /* 0x0000000210007986 */ /* 0x0001e2000c101b24 */
[----:B------:R-:W-:Y:S05]  /*9750*/  BRA `(.L_x_18875) ;  /* 0x0000000000047947 */ /* 0x000fea0003800000 */
.L_x_18901:
[----:B------:R0:W-:Y:S02]  /*9760*/  STG.E desc[UR36][R16.64], R2 ;  /* 0x0000000210007986 */ /* 0x0001e4000c101924 */
.L_x_18875:
[----:B------:R-:W-:-:S07]  /*9770*/  VIADD R19, R19, 0x80 ;  /* 0x0000008013137836 */ /* 0x000fce0000000000 */
.L_x_18835:
[----:B------:R-:W-:Y:S05]  /*9780*/  BSYNC B6 ;  /* 0x0000000000067941 */ /* 0x000fea0003800000 */
.L_x_18834:
        /* <DEDUP_REMOVED lines=306> */
.L_x_18904:
        /* <DEDUP_REMOVED lines=22> */
.L_x_18908:
[----:B------:R-:W2:Y:S01]  /*ac10*/  LDG.E.U8 R2, desc[UR36][R2.64] ;  /* 0x0000002402027981 */ /* 0x000ea2000c1e1100 */
[----:B------:R-:W-:Y:S01]  /*ac20*/  CS2R R6, SRZ ;  /* 0x0000000000067805 */ /* 0x000fe2000001ff00 */
[----:B--2---:R0:W1:Y:S01]  /*ac30*/  I2F.F64.U16 R4, R2 ;  /* 0x0000000200047312 */ /* 0x0040620000101800 */
[----:B------:R-:W-:Y:S05]  /*ac40*/  BRA `(.L_x_18910) ;  /* 0x0000000c00c87947 */ /* 0x000fea0003800000 */
.L_x_18907:
        /* <DEDUP_REMOVED lines=8> */
[----:B--2---:R-:W2:Y:S01]  /*acd0*/  I2F.F64.S64 R4, R4 ;  /* 0x0000000400047312 */ /* 0x004ea20000301c00 */
[----:B------:R-:W-:Y:S05]  /*ace0*/  BRA `(.L_x_18910) ;  /* 0x0000000c00a07947 */ /* 0x000fea0003800000 */
.L_x_18912:
[----:B------:R-:W2:Y:S01]  /*acf0*/  LDG.E R2, desc[UR36][R2.64] ;  /* 0x0000002402027981 */ /* 0x000ea2000c1e1900 */
[----:B------:R-:W-:Y:S01]  /*ad00*/  CS2R R6, SRZ ;  /* 0x0000000000067805 */ /* 0x000fe2000001ff00 */
[----:B--2---:R3:W4:Y:S01]  /*ad10*/  I2F.F64 R4, R2 ;  /* 0x0000000200047312 */ /* 0x0047220000201c00 */
[----:B------:R-:W-:Y:S05]  /*ad20*/  BRA `(.L_x_18910) ;  /* 0x0000000c00907947 */ /* 0x000fea0003800000 */
.L_x_18911:
[----:B------:R-:W2:Y:S01]  /*ad30*/  LDG.E.U16 R2, desc[UR36][R2.64] ;  /* 0x0000002402027981 */ /* 0x000ea2000c1e1500 */
[----:B------:R-:W-:Y:S01]  /*ad40*/  CS2R R6, SRZ ;  /* 0x0000000000067805 */ /* 0x000fe2000001ff00 */
[----:B--2---:R0:W1:Y:S01]  /*ad50*/  I2F.F64.S16 R4, R2 ;  /* 0x0000000200047312 */ /* 0x0040620000101c00 */
[----:B------:R-:W-:Y:S05]  /*ad60*/  BRA `(.L_x_18910) ;  /* 0x0000000c00807947 */ /* 0x000fea0003800000 */
.L_x_18906:
        /* <DEDUP_REMOVED lines=11> */
.L_x_18914:
[----:B------:R-:W2:Y:S01]  /*ae20*/  LDG.E.U16 R0, desc[UR36][R2.64] ;  /* 0x0000002402007981 */ /* 0x000ea2000c1e1500 */
[----:B------:R-:W-:Y:S01]  /*ae30*/  CS2R R6, SRZ ;  /* 0x0000000000067805 */ /* 0x000fe2000001ff00 */
[----:B--2---:R-:W-:-:S05]  /*ae40*/  HADD2.F32 R0, -RZ, R0.H0_H0 ;  /* 0x20000000ff007230 */ /* 0x004fca0000004100 */
[----:B------:R-:W-:-:S04]  /*ae50*/  FMUL.FTZ R0, R0, 1 ;  /* 0x3f80000000007820 */ /* 0x000fc80000410000 */
[----:B------:R0:W1:Y:S01]  /*ae60*/  F2F.F64.F32 R4, R0 ;  /* 0x0000000000047310 */ /* 0x0000620000201800 */
[----:B------:R-:W-:Y:S05]  /*ae70*/  BRA `(.L_x_18910) ;  /* 0x0000000c003c7947 */ /* 0x000fea0003800000 */
.L_x_18913:
        /* <DEDUP_REMOVED lines=12> */
.L_x_18916:
        /* <DEDUP_REMOVED lines=8> */
.L_x_18915:
[----:B------:R0:W5:Y:S01]  /*afc0*/  LDG.E.64 R4, desc[UR36][R2.64] ;  /* 0x0000002402047981 */ /* 0x000162000c1e1b00 */
[----:B------:R-:W-:Y:S01]  /*afd0*/  CS2R R6, SRZ ;  /* 0x0000000000067805 */ /* 0x000fe2000001ff00 */
[----:B------:R-:W-:Y:S06]  /*afe0*/  BRA `(.L_x_18910) ;  /* 0x0000000800e07947 */ /* 0x000fec0003800000 */
.L_x_18905:
        /* <DEDUP_REMOVED lines=14> */
.L_x_18919:
[----:B------:R0:W5:Y:S01]  /*b0d0*/  LDG.E.128 R4, desc[UR36][R2.64] ;  /* 0x0000002402047981 */ /* 0x000162000c1e1d00 */
[----:B------:R-:W-:Y:S05]  /*b0e0*/  BRA `(.L_x_18910) ;  /* 0x0000000800a07947 */ /* 0x000fea0003800000 */
.L_x_18918:
        /* <DEDUP_REMOVED lines=29> */
.L_x_18921:
        /* <DEDUP_REMOVED lines=16> */
.L_x_18920:
[----:B------:R-:W2:Y:S01]  /*b3c0*/  LDG.E.U16 R0, desc[UR36][R2.64] ;  /* 0x0000002402007981 */ /* 0x000ea2000c1e1500 */
[----:B------:R-:W-:Y:S01]  /*b3d0*/  CS2R R6, SRZ ;  /* 0x0000000000067805 */ /* 0x000fe2000001ff00 */
[----:B--2---:R-:W-:-:S04]  /*b3e0*/  IMAD.U32 R0, R0, 0x10000, RZ ;  /* 0x0001000000007824 */ /* 0x004fc800078e00ff */
[----:B------:R-:W-:-:S04]  /*b3f0*/  FMUL.FTZ R0, R0, 1 ;  /* 0x3f80000000007820 */ /* 0x000fc80000410000 */
[----:B------:R0:W1:Y:S01]  /*b400*/  F2F.F64.F32 R4, R0 ;  /* 0x0000000000047310 */ /* 0x0000620000201800 */
[----:B------:R-:W-:Y:S05]  /*b410*/  BRA `(.L_x_18910) ;  /* 0x0000000400d47947 */ /* 0x000fea0003800000 */
.L_x_18917:
        /* <DEDUP_REMOVED lines=12> */
.L_x_18924:
        /* <DEDUP_REMOVED lines=21> */
.L_x_18928:
[----:B------:R-:W-:Y:S05]  /*b630*/  BSYNC B1 ;  /* 0x0000000000017941 */ /* 0x000fea0003800000 */
.L_x_18927:
[----:B------:R-:W-:Y:S01]  /*b640*/  LEA R3, R0, 0x3b800000, 0x17 ;  /* 0x3b80000000037811 */ /* 0x000fe200078eb8ff */
[----:B------:R-:W-:-:S05]  /*b650*/  IMAD.SHL.U32 R0, R2, 0x100000, RZ ;  /* 0x0010000002007824 */ /* 0x000fca00078e00ff */
[----:B------:R-:W-:-:S07]  /*b660*/  LOP3.LUT R0, R3, R0, R4, 0xfe, !PT ;  /* 0x0000000003007212 */ /* 0x000fce00078efe04 */
.L_x_18926:
[----:B------:R-:W-:Y:S05]  /*b670*/  BSYNC B0 ;  /* 0x0000000000007941 */ /* 0x000fea0003800000 */
.L_x_18925:
[----:B------:R-:W-:Y:S01]  /*b680*/  FMUL.FTZ R0, R0, 1 ;  /* 0x3f80000000007820 */ /* 0x000fe20000410000 */
[----:B------:R-:W-:-:S03]  /*b690*/  CS2R R6, SRZ ;  /* 0x0000000000067805 */ /* 0x000fc6000001ff00 */
[----:B------:R0:W1:Y:S01]  /*b6a0*/  F2F.F64.F32 R4, R0 ;  /* 0x0000000000047310 */ /* 0x0000620000201800 */
[----:B------:R-:W-:Y:S05]  /*b6b0*/  BRA `(.L_x_18910) ;  /* 0x00000004002c7947 */ /* 0x000fea0003800000 */
.L_x_18923:
        /* <DEDUP_REMOVED lines=21> */
.L_x_18932:
[----:B------:R-:W-:Y:S05]  /*b810*/  BSYNC B1 ;  /* 0x0000000000017941 */ /* 0x000fea0003800000 */
.L_x_18931:
[----:B------:R-:W-:Y:S01]  /*b820*/  LEA R3, R0, 0x37800000, 0x17 ;  /* 0x3780000000037811 */ /* 0x000fe200078eb8ff */
[----:B------:R-:W-:-:S05]  /*b830*/  IMAD.SHL.U32 R0, R2, 0x200000, RZ ;  /* 0x0020000002007824 */ /* 0x000fca00078e00ff */
[----:B------:R-:W-:-:S07]  /*b840*/  LOP3.LUT R0, R3, R0, R4, 0xfe, !PT ;  /* 0x0000000003007212 */ /* 0x000fce00078efe04 */
.L_x_18930:
[----:B------:R-:W-:Y:S05]  /*b850*/  BSYNC B0 ;  /* 0x0000000000007941 */ /* 0x000fea0003800000 */
.L_x_18929:
[----:B------:R-:W-:Y:S01]  /*b860*/  FMUL.FTZ R0, R0, 1 ;  /* 0x3f80000000007820 */ /* 0x000fe20000410000 */
[----:B------:R-:W-:-:S03]  /*b870*/  CS2R R6, SRZ ;  /* 0x0000000000067805 */ /* 0x000fc6000001ff00 */
[----:B------:R0:W1:Y:S01]  /*b880*/  F2F.F64.F32 R4, R0 ;  /* 0x0000000000047310 */ /* 0x0000620000201800 */
[----:B------:R-:W-:Y:S05]  /*b890*/  BRA `(.L_x_18910) ;  /* 0x0000000000b47947 */ /* 0x000fea0003800000 */
.L_x_18922:
        /* <DEDUP_REMOVED lines=14> */
.L_x_18936:
[----:B------:R-:W-:Y:S05]  /*b980*/  BSYNC B0 ;  /* 0x0000000000007941 */ /* 0x000fea0003800000 */
.L_x_18935:
[----:B------:R-:W-:Y:S01]  /*b990*/  FMUL.FTZ R0, R0, 1 ;  /* 0x3f80000000007820 */ /* 0x000fe20000410000 */
[----:B------:R-:W-:-:S03]  /*b9a0*/  CS2R R6, SRZ ;  /* 0x0000000000067805 */ /* 0x000fc6000001ff00 */
[----:B------:R0:W1:Y:S01]  /*b9b0*/  F2F.F64.F32 R4, R0 ;  /* 0x0000000000047310 */ /* 0x0000620000201800 */
[----:B------:R-:W-:Y:S05]  /*b9c0*/  BRA `(.L_x_18910) ;  /* 0x0000000000687947 */ /* 0x000fea0003800000 */
.L_x_18909:
        /* <DEDUP_REMOVED lines=16> */
.L_x_18937:
[----:B------:R-:W-:Y:S02]  /*bad0*/  CS2R R4, SRZ ;  /* 0x0000000000047805 */ /* 0x000fe4000001ff00 */
[----:B------:R-:W-:Y:S01]  /*bae0*/  CS2R R6, SRZ ;  /* 0x0000000000067805 */ /* 0x000fe2000001ff00 */
[----:B------:R-:W-:Y:S06]  /*baf0*/  BRA `(.L_x_18910) ;  /* 0x00000000001c7947 */ /* 0x000fec0003800000 */
.L_x_18934:
[----:B------:R-:W2:Y:S01]  /*bb00*/  LDG.E.64 R4, desc[UR36][R2.64] ;  /* 0x0000002402047981 */ /* 0x000ea2000c1e1b00 */
[----:B------:R-:W-:Y:S01]  /*bb10*/  CS2R R6, SRZ ;  /* 0x0000000000067805 */ /* 0x000fe2000001ff00 */
[----:B--2---:R-:W0:Y:S01]  /*bb20*/  I2F.F64.U64 R4, R4 ;  /* 0x0000000400047312 */ /* 0x004e220000301800 */
[----:B------:R-:W-:Y:S05]  /*bb30*/  BRA `(.L_x_18910) ;  /* 0x00000000000c7947 */ /* 0x000fea0003800000 */
.L_x_18933:
[----:B------:R-:W2:Y:S01]  /*bb40*/  LDG.E R2, desc[UR36][R2.64] ;  /* 0x0000002402027981 */ /* 0x000ea2000c1e1900 */
[----:B------:R-:W-:Y:S01]  /*bb50*/  CS2R R6, SRZ ;  /* 0x0000000000067805 */ /* 0x000fe2000001ff00 */
[----:B--2---:R0:W1:Y:S06]  /*bb60*/  I2F.F64.U32 R4, R2 ;  /* 0x0000000200047312 */ /* 0x00406c0000201800 */
.L_x_18910:
[----:B0-----:R-:W0:Y:S01]  /*bb70*/  LDC.U8 R3, c[0x0][0x421] ;  /* 0x00010840ff037b82 */ /* 0x001e220000000000 */
[----:B-12-45:R-:W-:-:S06]  /*bb80*/  DSETP.NEU.AND P0, PT, R4, RZ, PT ;  /* 0x000000ff0400722a */ /* 0x036fcc0003f0d000 */
[----:B------:R-:W-:-:S06]  /*bb90*/  DSETP.EQ.AND P0, PT, R6, RZ, !P0 ;  /* 0x000000ff0600722a */ /* 0x000fcc0004702000 */
[----:B---3--:R-:W-:Y:S02]  /*bba0*/  SEL R2, RZ, 0x1, !P0 ;  /* 0x00000001ff027807 */ /* 0x008fe40004000000 */
        /* <DEDUP_REMOVED lines=13> */
.L_x_18941:
[----:B------:R-:W-:Y:S01]  /*bc80*/  STG.E.U8 desc[UR36][R16.64], R2 ;  /* 0x0000000210007986 */ /* 0x000fe2000c101124 */
[----:B------:R-:W-:Y:S05]  /*bc90*/  EXIT ;  /* 0x000000000000794d */ /* 0x000fea0003800000 */
.L_x_18940:
        /* <DEDUP_REMOVED lines=9> */
.L_x_18944:
[----:B------:R-:W-:Y:S01]  /*bd30*/  STG.E desc[UR36][R16.64], R2 ;  /* 0x0000000210007986 */ /* 0x000fe2000c101924 */
[----:B------:R-:W-:Y:S05]  /*bd40*/  EXIT ;  /* 0x000000000000794d */ /* 0x000fea0003800000 */
.L_x_18943:
[----:B------:R-:W-:Y:S01]  /*bd50*/  STG.E.U16 desc[UR36][R16.64], R2 ;  /* 0x0000000210007986 */ /* 0x000fe2000c101524 */
[----:B------:R-:W-:Y:S05]  /*bd60*/  EXIT ;  /* 0x000000000000794d */ /* 0x000fea0003800000 */
.L_x_18939:
        /* <DEDUP_REMOVED lines=9> */
.L_x_18946:
[----:B------:R-:W-:-:S04]  /*be00*/  I2FP.F32.U32 R0, R2 ;  /* 0x0000000200007245 */ /* 0x000fc80000201000 */
[----:B------:R-:W-:-:S05]  /*be10*/  F2FP.F16.F32.PACK_AB R0, RZ, R0 ;  /* 0x00000000ff00723e */ /* 0x000fca00000000ff */
[----:B------:R-:W-:Y:S01]  /*be20*/  STG.E.U16 desc[UR36][R16.64], R0 ;  /* 0x0000000010007986 */ /* 0x000fe2000c101524 */
[----:B------:R-:W-:Y:S05]  /*be30*/  EXIT ;  /* 0x000000000000794d */ /* 0x000fea0003800000 */
.L_x_18945:
        /* <DEDUP_REMOVED lines=10> */
.L_x_18948:
[----:B------:R-:W-:-:S04]  /*bee0*/  I2FP.F32.U32 R2, R2 ;  /* 0x0000000200027245 */ /* 0x000fc80000201000 */
[----:B------:R-:W-:-:S04]  /*bef0*/  F2FP.F16.F32.PACK_AB R3, RZ, R2 ;  /* 0x00000002ff03723e */ /* 0x000fc800000000ff */
[----:B------:R-:W-:-:S05]  /*bf00*/  PRMT R3, R3, 0x5410, RZ ;  /* 0x0000541003037816 */ /* 0x000fca00000000ff */
[----:B------:R-:W-:Y:S01]  /*bf10*/  STG.E desc[UR36][R16.64], R3 ;  /* 0x0000000310007986 */ /* 0x000fe2000c101924 */
[----:B------:R-:W-:Y:S05]  /*bf20*/  EXIT ;  /* 0x000000000000794d */ /* 0x000fea0003800000 */
.L_x_18947:
[----:B------:R-:W0:Y:S02]  /*bf30*/  I2F.F64.U32 R2, R2 ;  /* 0x0000000200027312 */ /* 0x000e240000201800 */
[----:B0-----:R-:W-:Y:S01]  /*bf40*/  STG.E.64 desc[UR36][R16.64], R2 ;  /* 0x0000000210007986 */ /* 0x001fe2000c101b24 */
[----:B------:R-:W-:Y:S05]  /*bf50*/  EXIT ;  /* 0x000000000000794d */ /* 0x000fea0003800000 */
.L_x_18938:
        /* <DEDUP_REMOVED lines=10> */
.L_x_18951:
[----:B------:R-:W0:Y:S01]  /*c000*/  I2F.F64.U32 R4, R2 ;  /* 0x0000000200047312 */ /* 0x000e220000201800 */
[----:B------:R-:W-:-:S05]  /*c010*/  CS2R R6, SRZ ;  /* 0x0000000000067805 */ /* 0x000fca000001ff00 */
[----:B0-----:R-:W-:Y:S01]  /*c020*/  STG.E.128 desc[UR36][R16.64], R4 ;  /* 0x0000000410007986 */ /* 0x001fe2000c101d24 */
[----:B------:R-:W-:Y:S05]  /*c030*/  EXIT ;  /* 0x000000000000794d */ /* 0x000fea0003800000 */
.L_x_18950:
        /* <DEDUP_REMOVED lines=21> */
.L_x_18955:
[----:B------:R-:W-:Y:S05]  /*c190*/  BSYNC B0 ;  /* 0x0000000000007941 */ /* 0x000fea0003800000 */
.L_x_18954:
[----:B------:R-:W-:-:S05]  /*c1a0*/  LOP3.LUT R3, R0, R3, RZ, 0xfc, !PT ;  /* 0x0000000300037212 */ /* 0x000fca00078efcff */
[----:B------:R-:W-:Y:S01]  /*c1b0*/  STG.E.U8 desc[UR36][R16.64], R3 ;  /* 0x0000000310007986 */ /* 0x000fe2000c101124 */
[----:B------:R-:W-:Y:S05]  /*c1c0*/  EXIT ;  /* 0x000000000000794d */ /* 0x000fea0003800000 */
.L_x_18953:
        /* <DEDUP_REMOVED lines=13> */
.L_x_18957:
[----:B------:R-:W-:Y:S01]  /*c2a0*/  IMAD.MOV.U32 R0, RZ, RZ, 0x7f ;  /* 0x0000007fff007424 */ /* 0x000fe200078e00ff */
[----:B------:R-:W-:-:S04]  /*c2b0*/  ISETP.GT.U32.AND P0, PT, R2, 0x7f800000, PT ;  /* 0x7f8000000200780c */ /* 0x000fc80003f04070 */
[----:B------:R-:W-:-:S09]  /*c2c0*/  SEL R0, R0, 0x7c, P0 ;  /* 0x0000007c00007807 */ /* 0x000fd20000000000 */
.L_x_18958:
[----:B------:R-:W-:Y:S05]  /*c2d0*/  BSYNC B0 ;  /* 0x0000000000007941 */ /* 0x000fea0003800000 */
.L_x_18956:
[----:B------:R-:W-:-:S04]  /*c2e0*/  LOP3.LUT R2, R3, 0x80000000, RZ, 0xc0, !PT ;  /* 0x8000000003027812 */ /* 0x000fc800078ec0ff */
[----:B------:R-:W-:-:S04]  /*c2f0*/  SHF.R.U32.HI R3, RZ, 0x18, R2 ;  /* 0x00000018ff037819 */ /* 0x000fc80000011602 */
[----:B------:R-:W-:-:S05]  /*c300*/  LOP3.LUT R3, R0, R3, RZ, 0xfc, !PT ;  /* 0x0000000300037212 */ /* 0x000fca00078efcff */
[----:B------:R-:W-:Y:S01]  /*c310*/  STG.E.U8 desc[UR36][R16.64], R3 ;  /* 0x0000000310007986 */ /* 0x000fe2000c101124 */
[----:B------:R-:W-:Y:S05]  /*c320*/  EXIT ;  /* 0x000000000000794d */ /* 0x000fea0003800000 */
.L_x_18952:
[----:B------:R-:W-:-:S04]  /*c330*/  I2FP.F32.U32 R0, R2 ;  /* 0x0000000200007245 */ /* 0x000fc80000201000 */
[----:B------:R-:W-:-:S05]  /*c340*/  F2FP.BF16.F32.PACK_AB R0, RZ, R0 ;  /* 0x00000000ff00723e */ /* 0x000fca00000010ff */
[----:B------:R-:W-:Y:S01]  /*c350*/  STG.E.U16 desc[UR36][R16.64], R0 ;  /* 0x0000000010007986 */ /* 0x000fe2000c101524 */
[----:B------:R-:W-:Y:S05]  /*c360*/  EXIT ;  /* 0x000000000000794d */ /* 0x000fea0003800000 */
.L_x_18949:
        /* <DEDUP_REMOVED lines=10> */
.L_x_18961:
        /* <DEDUP_REMOVED lines=17> */
.L_x_18964:
[----:B------:R-:W-:-:S04]  /*c520*/  LOP3.LUT R2, R3, 0x80000000, RZ, 0xc0, !PT ;  /* 0x8000000003027812 */ /* 0x000fc800078ec0ff */
[----:B------:R-:W-:-:S04]  /*c530*/  SHF.R.U32.HI R3, RZ, 0x18, R2 ;  /* 0x00000018ff037819 */ /* 0x000fc80000011602 */
[----:B------:R-:W-:-:S04]  /*c540*/  LOP3.LUT R0, R0, R3, RZ, 0xfc, !PT ;  /* 0x0000000300007212 */ /* 0x000fc800078efcff */
[----:B------:R-:W-:-:S07]  /*c550*/  PRMT R8, R0, 0x7610, R8 ;  /* 0x0000761000087816 */ /* 0x000fce0000000008 */
.L_x_18963:
[----:B------:R-:W-:Y:S05]  /*c560*/  BSYNC B0 ;  /* 0x0000000000007941 */ /* 0x000fea0003800000 */
.L_x_18962:
[----:B------:R-:W-:Y:S01]  /*c570*/  STG.E.U8 desc[UR36][R16.64], R8 ;  /* 0x0000000810007986 */ /* 0x000fe2000c101124 */
[----:B------:R-:W-:Y:S05]  /*c580*/  EXIT ;  /* 0x000000000000794d */ /* 0x000fea0003800000 */
.L_x_18960:
        /* <DEDUP_REMOVED lines=17> */
.L_x_18967:
[----:B------:R-:W-:-:S04]  /*c6a0*/  LOP3.LUT R2, R3, 0x80000000, RZ, 0xc0, !PT ;  /* 0x8000000003027812 */ /* 0x000fc800078ec0ff */
[----:B------:R-:W-:-:S04]  /*c6b0*/  SHF.R.U32.HI R3, RZ, 0x18, R2 ;  /* 0x00000018ff037819 */ /* 0x000fc80000011602 */
[----:B------:R-:W-:-:S04]  /*c6c0*/  LOP3.LUT R0, R0, R3, RZ, 0xfc, !PT ;  /* 0x0000000300007212 */ /* 0x000fc800078efcff */
[----:B------:R-:W-:-:S07]  /*c6d0*/  PRMT R8, R0, 0x7610, R8 ;  /* 0x0000761000087816 */ /* 0x000fce0000000008 */
.L_x_18966:
[----:B------:R-:W-:Y:S05]  /*c6e0*/  BSYNC B0 ;  /* 0x0000000000007941 */ /* 0x000fea0003800000 */
.L_x_18965:
[----:B------:R-:W-:Y:S01]  /*c6f0*/  STG.E.U8 desc[UR36][R16.64], R8 ;  /* 0x0000000810007986 */ /* 0x000fe2000c101124 */
[----:B------:R-:W-:Y:S05]  /*c700*/  EXIT ;  /* 0x000000000000794d */ /* 0x000fea0003800000 */
.L_x_18959:
        /* <DEDUP_REMOVED lines=22> */
.L_x_18942:
        /* <DEDUP_REMOVED lines=16> */
.L_x_18970:
[----:B------:R-:W-:Y:S05]  /*c970*/  EXIT ;  /* 0x000000000000794d */ /* 0x000fea0003800000 */
.L_x_18969:
[----:B------:R-:W-:-:S05]  /*c980*/  IMAD.MOV.U32 R3, RZ, RZ, RZ ;  /* 0x000000ffff037224 */ /* 0x000fca00078e00ff */
[----:B------:R-:W-:Y:S01]  /*c990*/  STG.E.64 desc[UR36][R16.64], R2 ;  /* 0x0000000210007986 */ /* 0x000fe2000c101b24 */
[----:B------:R-:W-:Y:S05]  /*c9a0*/  EXIT ;  /* 0x000000000000794d */ /* 0x000fea0003800000 */
.L_x_18968:
[----:B------:R-:W-:Y:S01]  /*c9b0*/  STG.E desc[UR36][R16.64], R2 ;  /* 0x0000000210007986 */ /* 0x000fe2000c101924 */
[----:B------:R-:W-:Y:S05]  /*c9c0*/  EXIT ;  /* 0x000000000000794d */ /* 0x000fea0003800000 */
.L_x_18971:
        /* <DEDUP_REMOVED lines=11> */
.L_x_23652:


//--------------------- .text._ZN2at6native27unrolled_elementwise_kernelIZZZNS0_23logical_not_kernel_cudaERNS_18TensorIteratorBaseEENKUlvE0_clEvENKUlvE6_clEvEUlN3c107complexIdEEE_St5arrayIPcLm2EELi4E23TrivialOffsetCalculatorILi1EjESE_NS0_6memory12LoadWithCastILi1EEENSF_13StoreWithCastILi1EEEEEviT_T0_T2_T3_T4_T5_ --------------------------
	.section	.text._ZN2at6native27unrolled_elementwise_kernelIZZZNS0_23logical_not_kernel_cudaERNS_18TensorIteratorBaseEENKUlvE0_clEvENKUlvE6_clEvEUlN3c107complexIdEEE_St5arrayIPcLm2EELi4E23TrivialOffsetCalculatorILi1EjESE_NS0_6memory12LoadWithCastILi1EEENSF_13StoreWithCastILi1EEEEEviT_T0_T2_T3_T4_T5_,"ax",@progbits
	.align	128
        .global         _ZN2at6native27unrolled_elementwise_kernelIZZZNS0_23logical_not_kernel_cudaERNS_18TensorIteratorBaseEENKUlvE0_clEvENKUlvE6_clEvEUlN3c107complexIdEEE_St5arrayIPcLm2EELi4E23TrivialOffsetCalculatorILi1EjESE_NS0_6memory12LoadWithCastILi1EEENSF_13StoreWithCastILi1EEEEEviT_T0_T2_T3_T4_T5_
        .type           _ZN2at6native27unrolled_elementwise_kernelIZZZNS0_23logical_not_kernel_cudaERNS_18TensorIteratorBaseEENKUlvE0_clEvENKUlvE6_clEvEUlN3c107complexIdEEE_St5arrayIPcLm2EELi4E23TrivialOffsetCalculatorILi1EjESE_NS0_6memory12LoadWithCastILi1EEENSF_13StoreWithCastILi1EEEEEviT_T0_T2_T3_T4_T5_,@function
        .size           _ZN2at6native27unrolled_elementwise_kernelIZZZNS0_23logical_not_kernel_cudaERNS_18TensorIteratorBaseEENKUlvE0_clEvENKUlvE6_clEvEUlN3c107complexIdEEE_St5arrayIPcLm2EELi4E23TrivialOffsetCalculatorILi1EjESE_NS0_6memory12LoadWithCastILi1EEENSF_13StoreWithCastILi1EEEEEviT_T0_T2_T3_T4_T5_,(.L_x_23653 - _ZN2at6native27unrolled_elementwise_kernelIZZZNS0_23logical_not_kernel_cudaERNS_18TensorIteratorBaseEENKUlvE0_clEvENKUlvE6_clEvEUlN3c107complexIdEEE_St5arrayIPcLm2EELi4E23TrivialOffsetCalculatorILi1EjESE_NS0_6memory12LoadWithCastILi1EEENSF_13StoreWithCastILi1EEEEEviT_T0_T2_T3_T4_T5_)
        .other          _ZN2at6native27unrolled_elementwise_kernelIZZZNS0_23logical_not_kernel_cudaERNS_18TensorIteratorBaseEENKUlvE0_clEvENKUlvE6_clEvEUlN3c107complexIdEEE_St5arrayIPcLm2EELi4E23TrivialOffsetCalculatorILi1EjESE_NS0_6memory12LoadWithCastILi1EEENSF_13StoreWithCastILi1EEEEEviT_T0_T2_T3_T4_T5_,@"STO_CUDA_ENTRY STV_DEFAULT"
_ZN2at6native27unrolled_elementwise_kernelIZZZNS0_23logical_not_kernel_cudaERNS_18TensorIteratorBaseEENKUlvE0_clEvENKUlvE6_clEvEUlN3c107complexIdEEE_St5arrayIPcLm2EELi4E23TrivialOffsetCalculatorILi1EjESE_NS0_6memory12LoadWithCastILi1EEENSF_13StoreWithCastILi1EEEEEviT_T0_T2_T3_T4_T5_:
.text._ZN2at6native27unrolled_elementwise_kernelIZZZNS0_23logical_not_kernel_cudaERNS_18TensorIteratorBaseEENKUlvE0_clEvENKUlvE6_clEvEUlN3c107complexIdEEE_St5arrayIPcLm2EELi4E23TrivialOffsetCalculatorILi1EjESE_NS0_6memory12LoadWithCastILi1EEENSF_13StoreWithCastILi1EEEEEviT_T0_T2_T3_T4_T5_:
        /* <DEDUP_REMOVED lines=8> */
[----:B------:R-:W-:Y:S01]  /*0080*/  CS2R R32, SRZ ;  /* 0x0000000000207805 */ /* 0x000fe2000001ff00 */
[----:B------:R-:W3:Y:S01]  /*0090*/  LDC.U8 R2, c[0x0][0x22c] ;  /* 0x00008b00ff027b82 */ /* 0x000ee20000000000 */
[----:B-1----:R-:W-:-:S05]  /*00a0*/  IMAD R36, R22, -0x200, R3 ;  /* 0xfffffe0016247824 */ /* 0x002fca00078e0203 */
[----:B--2---:R-:W-:-:S13]  /*00b0*/  ISETP.GE.AND P0, PT, R23, R36, PT ;  /* 0x000000241700720c */ /* 0x004fda0003f06270 */
[----:B0--3--:R-:W-:Y:S05]  /*00c0*/  @P0 BRA `(.L_x_18973) ;  /* 0x0000001000340947 */ /* 0x009fea0003800000 */
        /* <DEDUP_REMOVED lines=22> */
.L_x_18977:
[----:B------:R-:W2:Y:S01]  /*0230*/  LDG.E.U8 R4, desc[UR36][R4.64] ;  /* 0x0000002404047981 */ /* 0x000ea2000c1e1100 */
[----:B------:R-:W-:Y:S01]  /*0240*/  CS2R R34, SRZ ;  /* 0x0000000000227805 */ /* 0x000fe2000001ff00 */
[----:B--2---:R0:W1:Y:S01]  /*0250*/  I2F.F64.U16 R32, R4 ;  /* 0x0000000400207312 */ /* 0x0040620000101800 */
[----:B------:R-:W-:Y:S05]  /*0260*/  BRA `(.L_x_18979) ;  /* 0x0000000c00c87947 */ /* 0x000fea0003800000 */
.L_x_18976:
        /* <DEDUP_REMOVED lines=10> */
.L_x_18981:
[----:B------:R-:W2:Y:S01]  /*0310*/  LDG.E R4, desc[UR36][R4.64] ;  /* 0x0000002404047981 */ /* 0x000ea2000c1e1900 */
[----:B------:R-:W-:Y:S01]  /*0320*/  CS2R R34, SRZ ;  /* 0x0000000000227805 */ /* 0x000fe2000001ff00 */
[----:B--2---:R1:W2:Y:S01]  /*0330*/  I2F.F64 R32, R4 ;  /* 0x0000000400207312 */ /* 0x0042a20000201c00 */
[----:B------:R-:W-:Y:S05]  /*0340*/  BRA `(.L_x_18979) ;  /* 0x0000000c00907947 */ /* 0x000fea0003800000 */
.L_x_18980:
[----:B------:R-:W2:Y:S01]  /*0350*/  LDG.E.U16 R4, desc[UR36][R4.64] ;  /* 0x0000002404047981 */ /* 0x000ea2000c1e1500 */
[----:B------:R-:W-:Y:S01]  /*0360*/  CS2R R34, SRZ ;  /* 0x0000000000227805 */ /* 0x000fe2000001ff00 */
[----:B--2---:R3:W4:Y:S01]  /*0370*/  I2F.F64.S16 R32, R4 ;  /* 0x0000000400207312 */ /* 0x0047220000101c00 */
[----:B------:R-:W-:Y:S05]  /*0380*/  BRA `(.L_x_18979) ;  /* 0x0000000c00807947 */ /* 0x000fea0003800000 */
.L_x_18975:
        /* <DEDUP_REMOVED lines=11> */
.L_x_18983:
[----:B------:R-:W2:Y:S01]  /*0440*/  LDG.E.U16 R0, desc[UR36][R4.64] ;  /* 0x0000002404007981 */ /* 0x000ea2000c1e1500 */
[----:B------:R-:W-:Y:S01]  /*0450*/  CS2R R34, SRZ ;  /* 0x0000000000227805 */ /* 0x000fe2000001ff00 */
[----:B--2---:R-:W-:-:S05]  /*0460*/  HADD2.F32 R0, -RZ, R0.H0_H0 ;  /* 0x20000000ff007230 */ /* 0x004fca0000004100 */
[----:B------:R-:W-:-:S04]  /*0470*/  FMUL.FTZ R0, R0, 1 ;  /* 0x3f80000000007820 */ /* 0x000fc80000410000 */
[----:B------:R0:W1:Y:S01]  /*0480*/  F2F.F64.F32 R32, R0 ;  /* 0x0000000000207310 */ /* 0x0000620000201800 */
[----:B------:R-:W-:Y:S05]  /*0490*/  BRA `(.L_x_18979) ;  /* 0x0000000c003c7947 */ /* 0x000fea0003800000 */
.L_x_18982:
        /* <DEDUP_REMOVED lines=12> */
.L_x_18985:
[----:B------:R-:W2:Y:S02]  /*0560*/  LDG.E R0, desc[UR36][R4.64] ;  /* 0x0000002404007981 */ /* 0x000ea4000c1e1900 */
[--C-:B--2---:R-:W-:Y:S02]  /*0570*/  HADD2.F32 R3, -RZ, R0.reuse.H1_H1 ;  /* 0x30000000ff037230 */ /* 0x104fe40000004100 */
[----:B------:R-:W-:-:S03]  /*0580*/  HADD2.F32 R0, -RZ, R0.H0_H0 ;  /* 0x20000000ff007230 */ /* 0x000fc60000004100 */
[----:B------:R-:W-:Y:S02]  /*0590*/  FMUL.FTZ R3, R3, 1 ;  /* 0x3f80000003037820 */ /* 0x000fe40000410000 */
[----:B------:R-:W-:Y:S02]  /*05a0*/  FMUL.FTZ R0, R0, 1 ;  /* 0x3f80000000007820 */ /* 0x000fe40000410000 */
[----:B------:R0:W1:Y:S08]  /*05b0*/  F2F.F64.F32 R34, R3 ;  /* 0x0000000300227310 */ /* 0x0000700000201800 */
[----:B------:R0:W2:Y:S01]  /*05c0*/  F2F.F64.F32 R32, R0 ;  /* 0x0000000000207310 */ /* 0x0000a20000201800 */
[----:B------:R-:W-:Y:S05]  /*05d0*/  BRA `(.L_x_18979) ;  /* 0x0000000800ec7947 */ /* 0x000fea0003800000 */
.L_x_18984:
[----:B------:R0:W5:Y:S01]  /*05e0*/  LDG.E.64 R32, desc[UR36][R4.64] ;  /* 0x0000002404207981 */ /* 0x000162000c1e1b00 */
[----:B------:R-:W-:Y:S01]  /*05f0*/  CS2R R34, SRZ ;  /* 0x0000000000227805 */ /* 0x000fe2000001ff00 */
[----:B------:R-:W-:Y:S06]  /*0600*/  BRA `(.L_x_18979) ;  /* 0x0000000800e07947 */ /* 0x000fec0003800000 */
.L_x_18974:
        /* <DEDUP_REMOVED lines=14> */
.L_x_18988:
[----:B------:R0:W5:Y:S01]  /*06f0*/  LDG.E.128 R32, desc[UR36][R4.64] ;  /* 0x0000002404207981 */ /* 0x000162000c1e1d00 */
[----:B------:R-:W-:Y:S05]  /*0700*/  BRA `(.L_x_18979) ;  /* 0x0000000800a07947 */ /* 0x000fea0003800000 */
.L_x_18987:
[----:B------:R-:W-:-:S13]  /*0710*/  ISETP.NE.AND P0, PT, R0, 0xf, PT ;  /* 0x0000000f0000780c */ /* 0x000fda0003f05270 */
[----:B------:R-:W-:Y:S05]  /*0720*/  @!P0 BRA `(.L_x_18989) ;  /* 0x0000000000ac8947 */ /* 0x000fea0003800000 */
[----:B------:R-:W-:-:S13]  /*0730*/  ISETP.NE.AND P0, PT, R0, 0x17, PT ;  /* 0x000000170000780c */ /* 0x000fda0003f05270 */
[----:B------:R-:W-:Y:S05]  /*0740*/  @!P0 BRA `(.L_x_18990) ;  /* 0x0000000000648947 */ /* 0x000fea0003800000 */
[----:B------:R-:W-:-:S13]  /*0750*/  ISETP.NE.AND P0, PT, R0, 0x18, PT ;  /* 0x000000180000780c */ /* 0x000fda0003f05270 */
[----:B------:R-:W-:Y:S05]  /*0760*/  @P0 BRA `(.L_x_18978) ;  /* 0x0000000800200947 */ /* 0x000fea0003800000 */
[----:B------:R-:W2:Y:S01]  /*0770*/  LDG.E.U8 R0, desc[UR36][R4.64] ;  /* 0x0000002404007981 */ /* 0x000ea2000c1e1100 */
[----:B------:R-:W-:Y:S01]  /*0780*/  IMAD.MOV.U32 R9, RZ, RZ, -0x800000 ;  /* 0xff800000ff097424 */ /* 0x000fe200078e00ff */
[----:B------:R-:W-:Y:S01]  /*0790*/  CS2R R34, SRZ ;  /* 0x0000000000227805 */ /* 0x000fe2000001ff00 */
        /* <DEDUP_REMOVED lines=20> */
.L_x_18990:
[----:B------:R-:W2:Y:S01]  /*08e0*/  LDG.E.U8 R4, desc[UR36][R4.64] ;  /* 0x0000002404047981 */ /* 0x000ea2000c1e1100 */
[----:B------:R-:W-:Y:S01]  /*08f0*/  CS2R R34, SRZ ;  /* 0x0000000000227805 */ /* 0x000fe2000001ff00 */
        /* <DEDUP_REMOVED lines=14> */
.L_x_18989:
[----:B------:R-:W2:Y:S01]  /*09e0*/  LDG.E.U16 R0, desc[UR36][R4.64] ;  /* 0x0000002404007981 */ /* 0x000ea2000c1e1500 */
[----:B------:R-:W-:Y:S01]  /*09f0*/  CS2R R34, SRZ ;  /* 0x0000000000227805 */ /* 0x000fe2000001ff00 */
[----:B--2---:R-:W-:-:S04]  /*0a00*/  IMAD.U32 R0, R0, 0x10000, RZ ;  /* 0x0001000000007824 */ /* 0x004fc800078e00ff */
[----:B------:R-:W-:-:S04]  /*0a10*/  FMUL.FTZ R0, R0, 1 ;  /* 0x3f80000000007820 */ /* 0x000fc80000410000 */
[----:B------:R0:W1:Y:S01]  /*0a20*/  F2F.F64.F32 R32, R0 ;  /* 0x0000000000207310 */ /* 0x0000620000201800 */
[----:B------:R-:W-:Y:S05]  /*0a30*/  BRA `(.L_x_18979) ;  /* 0x0000000400d47947 */ /* 0x000fea0003800000 */
.L_x_18986:
        /* <DEDUP_REMOVED lines=12> */
.L_x_18993:
        /* <DEDUP_REMOVED lines=21> */
.L_x_18997:
[----:B------:R-:W-:Y:S05]  /*0c50*/  BSYNC B1 ;  /* 0x0000000000017941 */ /* 0x000fea0003800000 */
.L_x_18996:
[----:B------:R-:W-:Y:S01]  /*0c60*/  LEA R5, R0, 0x3b800000, 0x17 ;  /* 0x3b80000000057811 */ /* 0x000fe200078eb8ff */
[----:B------:R-:W-:-:S05]  /*0c70*/  IMAD.SHL.U32 R0, R3, 0x100000, RZ ;  /* 0x0010000003007824 */ /* 0x000fca00078e00ff */
[----:B------:R-:W-:-:S07]  /*0c80*/  LOP3.LUT R0, R5, R0, R6, 0xfe, !PT ;  /* 0x0000000005007212 */ /* 0x000fce00078efe06 */
.L_x_18995:
[----:B------:R-:W-:Y:S05]  /*0c90*/  BSYNC B0 ;  /* 0x0000000000007941 */ /* 0x000fea0003800000 */
.L_x_18994:
[----:B------:R-:W-:Y:S01]  /*0ca0*/  FMUL.FTZ R0, R0, 1 ;  /* 0x3f80000000007820 */ /* 0x000fe20000410000 */
[----:B------:R-:W-:-:S03]  /*0cb0*/  CS2R R34, SRZ ;  /* 0x0000000000227805 */ /* 0x000fc6000001ff00 */
[----:B------:R0:W1:Y:S01]  /*0cc0*/  F2F.F64.F32 R32, R0 ;  /* 0x0000000000207310 */ /* 0x0000620000201800 */
[----:B------:R-:W-:Y:S05]  /*0cd0*/  BRA `(.L_x_18979) ;  /* 0x00000004002c7947 */ /* 0x000fea0003800000 */
.L_x_18992:
        /* <DEDUP_REMOVED lines=21> */
.L_x_19001:
[----:B------:R-:W-:Y:S05]  /*0e30*/  BSYNC B1 ;  /* 0x0000000000017941 */ /* 0x000fea0003800000 */
.L_x_19000:
[----:B------:R-:W-:Y:S01]  /*0e40*/  LEA R5, R0, 0x37800000, 0x17 ;  /* 0x3780000000057811 */ /* 0x000fe200078eb8ff */
[----:B------:R-:W-:-:S05]  /*0e50*/  IMAD.SHL.U32 R0, R3, 0x200000, RZ ;  /* 0x0020000003007824 */ /* 0x000fca00078e00ff */
[----:B------:R-:W-:-:S07]  /*0e60*/  LOP3.LUT R0, R5, R0, R6, 0xfe, !PT ;  /* 0x0000000005007212 */ /* 0x000fce00078efe06 */
.L_x_18999:
[----:B------:R-:W-:Y:S05]  /*0e70*/  BSYNC B0 ;  /* 0x0000000000007941 */ /* 0x000fea0003800000 */
.L_x_18998:
[----:B------:R-:W-:Y:S01]  /*0e80*/  FMUL.FTZ R0, R0, 1 ;  /* 0x3f80000000007820 */ /* 0x000fe20000410000 */
[----:B------:R-:W-:-:S03]  /*0e90*/  CS2R R34, SRZ ;  /* 0x0000000000227805 */ /* 0x000fc6000001ff00 */
[----:B------:R0:W1:Y:S01]  /*0ea0*/  F2F.F64.F32 R32, R0 ;  /* 0x0000000000207310 */ /* 0x0000620000201800 */
[----:B------:R-:W-:Y:S05]  /*0eb0*/  BRA `(.L_x_18979) ;  /* 0x0000000000b47947 */ /* 0x000fea0003800000 */
.L_x_18991:
        /* <DEDUP_REMOVED lines=14> */
.L_x_19005:
[----:B------:R-:W-:Y:S05]  /*0fa0*/  BSYNC B0 ;  /* 0x0000000000007941 */ /* 0x000fea0003800000 */
.L_x_19004:
[----:B------:R-:W-:Y:S01]  /*0fb0*/  FMUL.FTZ R0, R0, 1 ;  /* 0x3f80000000007820 */ /* 0x000fe20000410000 */
[----:B------:R-:W-:-:S03]  /*0fc0*/  CS2R R34, SRZ ;  /* 0x0000000000227805 */ /* 0x000fc6000001ff00 */
[----:B------:R0:W1:Y:S01]  /*0fd0*/  F2F.F64.F32 R32, R0 ;  /* 0x0000000000207310 */ /* 0x0000620000201800 */
[----:B------:R-:W-:Y:S05]  /*0fe0*/  BRA `(.L_x_18979) ;  /* 0x0000000000687947 */ /* 0x000fea0003800000 */
.L_x_18978:
        /* <DEDUP_REMOVED lines=16> */
.L_x_19006:
[----:B------:R-:W-:Y:S02]  /*10f0*/  CS2R R32, SRZ ;  /* 0x0000000000207805 */ /* 0x000fe4000001ff00 */
[----:B------:R-:W-:Y:S01]  /*1100*/  CS2R R34, SRZ ;  /* 0x0000000000227805 */ /* 0x000fe2000001ff00 */
[----:B------:R-:W-:Y:S06]  /*1110*/  BRA `(.L_x_18979) ;  /* 0x00000000001c7947 */ /* 0x000fec0003800000 */
.L_x_19003:
[----:B------:R-:W2:Y:S01]  /*1120*/  LDG.E.64 R32, desc[UR36][R4.64] ;  /* 0x0000002404207981 */ /* 0x000ea2000c1e1b00 */
[----:B------:R-:W-:Y:S01]  /*1130*/  CS2R R34, SRZ ;  /* 0x0000000000227805 */ /* 0x000fe2000001ff00 */
[----:B--2---:R-:W0:Y:S01]  /*1140*/  I2F.F64.U64 R32, R32 ;  /* 0x0000002000207312 */ /* 0x004e220000301800 */
[----:B------:R-:W-:Y:S05]  /*1150*/  BRA `(.L_x_18979) ;  /* 0x00000000000c7947 */ /* 0x000fea0003800000 */
.L_x_19002:
[----:B------:R-:W2:Y:S01]  /*1160*/  LDG.E R4, desc[UR36][R4.64] ;  /* 0x0000002404047981 */ /* 0x000ea2000c1e1900 */
[----:B------:R-:W-:Y:S01]  /*1170*/  CS2R R34, SRZ ;  /* 0x0000000000227805 */ /* 0x000fe2000001ff00 */
[----:B--2---:R0:W1:Y:S06]  /*1180*/  I2F.F64.U32 R32, R4 ;  /* 0x0000000400207312 */ /* 0x00406c0000201800 */
.L_x_18979:
[----:B------:R-:W-:-:S07]  /*1190*/  VIADD R23, R23, 0x80 ;  /* 0x0000008017177836 */ /* 0x000fce0000000000 */
.L_x_18973:
[----:B------:R-:W-:Y:S05]  /*11a0*/  BSYNC B6 ;  /* 0x0000000000067941 */ /* 0x000fea0003800000 */
.L_x_18972:
[----:B------:R-:W-:Y:S01]  /*11b0*/  ISETP.GE.AND P0, PT, R23, R36, PT ;  /* 0x000000241700720c */ /* 0x000fe20003f06270 */
[----:B------:R-:W-:Y:S01]  /*11c0*/  BSSY B6, `(.L_x_19007) ;  /* 0x0000111000067945 */ /* 0x000fe20003800000 */
[----:B------:R-:W-:-:S11]  /*11d0*/  CS2R R28, SRZ ;  /* 0x00000000001c7805 */ /* 0x000fd6000001ff00 */
[----:B------:R-:W-:Y:S05]  /*11e0*/  @P0 BRA `(.L_x_19008) ;  /* 0x0000001000380947 */ /* 0x000fea0003800000 */
[----:B01-3--:R-:W0:Y:S01]  /*11f0*/  LDC.64 R4, c[0x0][0x220] ;  /* 0x00008800ff047b82 */ /* 0x00be220000000a00 */
        /* <DEDUP_REMOVED lines=17> */
[----:B------:R-:W3:Y:S01]  /*1310*/  LDG.E.S8 R4, desc[UR36][R4.64] ;  /* 0x0000002404047981 */ /* 0x000ee2000c1e1300 */
[----:B------:R-:W-:Y:S01]  /*1320*/  CS2R R30, SRZ ;  /* 0x00000000001e7805 */ /* 0x000fe2000001ff00 */
[----:B---3--:R0:W1:Y:S01]  /*1330*/  I2F.F64.S16 R28, R4 ;  /* 0x00000004001c7312 */ /* 0x0080620000101c00 */
[----:B------:R-:W-:Y:S05]  /*1340*/  BRA `(.L_x_19014) ;  /* 0x0000000c00dc7947 */ /* 0x000fea0003800000 */
.L_x_19012:
[----:B------:R-:W3:Y:S01]  /*1350*/  LDG.E.U8 R4, desc[UR36][R4.64] ;  /* 0x0000002404047981 */ /* 0x000ee2000c1e1100 */
[----:B------:R-:W-:Y:S01]  /*1360*/  CS2R R30, SRZ ;  /* 0x00000000001e7805 */ /* 0x000fe2000001ff00 */
[----:B---3--:R0:W1:Y:S01]  /*1370*/  I2F.F64.U16 R28, R4 ;  /* 0x00000004001c7312 */ /* 0x0080620000101800 */
[----:B------:R-:W-:Y:S05]  /*1380*/  BRA `(.L_x_19014) ;  /* 0x0000000c00cc7947 */ /* 0x000fea0003800000 */
.L_x_19011:
[----:B------:R-:W-:-:S13]  /*1390*/  ISETP.NE.AND P0, PT, R0, 0x2, PT ;  /* 0x000000020000780c */ /* 0x000fda0003f05270 */
[----:B------:R-:W-:Y:S05]  /*13a0*/  @!P0 BRA `(.L_x_19015) ;  /* 0x0000000000308947 */ /* 0x000fea0003800000 */
[----:B------:R-:W-:-:S13]  /*13b0*/  ISETP.NE.AND P0, PT, R0, 0x3, PT ;  /* 0x000000030000780c */ /* 0x000fda0003f05270 */
[----:B------:R-:W-:Y:S05]  /*13c0*/  @!P0 BRA `(.L_x_19016) ;  /* 0x0000000000188947 */ /* 0x000fea0003800000 */
[----:B------:R-:W-:-:S13]  /*13d0*/  ISETP.NE.AND P0, PT, R0, 0x4, PT ;  /* 0x000000040000780c */ /* 0x000fda0003f05270 */
[----:B------:R-:W-:Y:S05]  /*13e0*/  @P0 BRA `(.L_x_19013) ;  /* 0x0000000c004c0947 */ /* 0x000fea0003800000 */
[----:B------:R-:W3:Y:S01]  /*13f0*/  LDG.E.64 R28, desc[UR36][R4.64] ;  /* 0x00000024041c7981 */ /* 0x000ee2000c1e1b00 */
[----:B------:R-:W-:Y:S01]  /*1400*/  CS2R R30, SRZ ;  /* 0x00000000001e7805 */ /* 0x000fe2000001ff00 */
[----:B---3--:R-:W0:Y:S01]  /*1410*/  I2F.F64.S64 R28, R28 ;  /* 0x0000001c001c7312 */ /* 0x008e220000301c00 */
[----:B------:R-:W-:Y:S05]  /*1420*/  BRA `(.L_x_19014) ;  /* 0x0000000c00a47947 */ /* 0x000fea0003800000 */
.L_x_19016:
[----:B------:R-:W3:Y:S01]  /*1430*/  LDG.E R4, desc[UR36][R4.64] ;  /* 0x0000002404047981 */ /* 0x000ee2000c1e1900 */
[----:B------:R-:W-:Y:S01]  /*1440*/  CS2R R30, SRZ ;  /* 0x00000000001e7805 */ /* 0x000fe2000001ff00 */
[----:B---3--:R0:W1:Y:S01]  /*1450*/  I2F.F64 R28, R4 ;  /* 0x00000004001c7312 */ /* 0x0080620000201c00 */
[----:B------:R-:W-:Y:S05]  /*1460*/  BRA `(.L_x_19014) ;  /* 0x0000000c00947947 */ /* 0x000fea0003800000 */
.L_x_19015:
[----:B------:R-:W3:Y:S01]  /*1470*/  LDG.E.U16 R4, desc[UR36][R4.64] ;  /* 0x0000002404047981 */ /* 0x000ee2000c1e1500 */
[----:B------:R-:W-:Y:S01]  /*1480*/  CS2R R30, SRZ ;  /* 0x00000000001e7805 */ /* 0x000fe2000001ff00 */
[----:B---3--:R0:W1:Y:S01]  /*1490*/  I2F.F64.S16 R28, R4 ;  /* 0x00000004001c7312 */ /* 0x0080620000101c00 */
[----:B------:R-:W-:Y:S05]  /*14a0*/  BRA `(.L_x_19014) ;  /* 0x0000000c00847947 */ /* 0x000fea0003800000 */
.L_x_19010:
[----:B------:R-:W-:-:S13]  /*14b0*/  ISETP.GT.AND P0, PT, R0, 0x6, PT ;  /* 0x000000060000780c */ /* 0x000fda0003f04270 */
[----:B------:R-:W-:Y:S05]  /*14c0*/  @P0 BRA `(.L_x_19017) ;  /* 0x00000000003c0947 */ /* 0x000fea0003800000 */
[----:B------:R-:W-:-:S13]  /*14d0*/  ISETP.NE.AND P0, PT, R0, 0x5, PT ;  /* 0x000000050000780c */ /* 0x000fda0003f05270 */
[----:B------:R-:W-:Y:S05]  /*14e0*/  @!P0 BRA `(.L_x_19018) ;  /* 0x00000000001c8947 */ /* 0x000fea0003800000 */
[----:B------:R-:W-:-:S13]  /*14f0*/  ISETP.NE.AND P0, PT, R0, 0x6, PT ;  /* 0x000000060000780c */ /* 0x000fda0003f05270 */
[----:B------:R-:W-:Y:S05]  /*1500*/  @P0 BRA `(.L_x_19013) ;  /* 0x0000000c00040947 */ /* 0x000fea0003800000 */
[----:B------:R-:W3:Y:S01]  /*1510*/  LDG.E R28, desc[UR36][R4.64] ;  /* 0x00000024041c7981 */ /* 0x000ee2000c1e1900 */
[----:B------:R-:W-:Y:S01]  /*1520*/  CS2R R30, SRZ ;  /* 0x00000000001e7805 */ /* 0x000fe2000001ff00 */
[----:B---3--:R-:W-:-:S06]  /*1530*/  FMUL.FTZ R28, R28, 1 ;  /* 0x3f8000001c1c7820 */ /* 0x008fcc0000410000 */
[----:B------:R-:W0:Y:S01]  /*1540*/  F2F.F64.F32 R28, R28 ;  /* 0x0000001c001c7310 */ /* 0x000e220000201800 */
[----:B------:R-:W-:Y:S05]  /*1550*/  BRA `(.L_x_19014) ;  /* 0x0000000c00587947 */ /* 0x000fea0003800000 */
.L_x_19018:
[----:B------:R-:W3:Y:S01]  /*1560*/  LDG.E.U16 R0, desc[UR36][R4.64] ;  /* 0x0000002404007981 */ /* 0x000ee2000c1e1500 */
[----:B------:R-:W-:Y:S01]  /*1570*/  CS2R R30, SRZ ;  /* 0x00000000001e7805 */ /* 0x000fe2000001ff00 */
[----:B---3--:R-:W-:-:S05]  /*1580*/  HADD2.F32 R0, -RZ, R0.H0_H0 ;  /* 0x20000000ff007230 */ /* 0x008fca0000004100 */
[----:B------:R-:W-:-:S04]  /*1590*/  FMUL.FTZ R0, R0, 1 ;  /* 0x3f80000000007820 */ /* 0x000fc80000410000 */
[----:B------:R0:W1:Y:S01]  /*15a0*/  F2F.F64.F32 R28, R0 ;  /* 0x00000000001c7310 */ /* 0x0000620000201800 */
[----:B------:R-:W-:Y:S05]  /*15b0*/  BRA `(.L_x_19014) ;  /* 0x0000000c00407947 */ /* 0x000fea0003800000 */
.L_x_19017:
[----:B------:R-:W-:-:S13]  /*15c0*/  ISETP.NE.AND P0, PT, R0, 0x7, PT ;  /* 0x000000070000780c */ /* 0x000fda0003f05270 */
[----:B------:R-:W-:Y:S05]  /*15d0*/  @!P0 BRA `(.L_x_19019) ;  /* 0x0000000000488947 */ /* 0x000fea0003800000 */
[----:B------:R-:W-:-:S13]  /*15e0*/  ISETP.NE.AND P0, PT, R0, 0x8, PT ;  /* 0x000000080000780c */ /* 0x000fda0003f05270 */
[----:B------:R-:W-:Y:S05]  /*15f0*/  @!P0 BRA `(.L_x_19020) ;  /* 0x0000000000208947 */ /* 0x000fea0003800000 */
[----:B------:R-:W-:-:S13]  /*1600*/  ISETP.NE.AND P0, PT, R0, 0x9, PT ;  /* 0x000000090000780c */ /* 0x000fda0003f05270 */
[----:B------:R-:W-:Y:S05]  /*1610*/  @P0 BRA `(.L_x_19013) ;  /* 0x0000000800c00947 */ /* 0x000fea0003800000 */
[----:B------:R-:W3:Y:S02]  /*1620*/  LDG.E.64 R4, desc[UR36][R4.64] ;  /* 0x0000002404047981 */ /* 0x000ee4000c1e1b00 */
[----:B---3--:R-:W-:Y:S01]  /*1630*/  FMUL.FTZ R30, R5, 1 ;  /* 0x3f800000051e7820 */ /* 0x008fe20000410000 */
[----:B------:R-:W-:-:S05]  /*1640*/  FMUL.FTZ R28, R4, 1 ;  /* 0x3f800000041c7820 */ /* 0x000fca0000410000 */
[----:B------:R-:W0:Y:S08]  /*1650*/  F2F.F64.F32 R30, R30 ;  /* 0x0000001e001e7310 */ /* 0x000e300000201800 */
[----:B------:R-:W1:Y:S01]  /*1660*/  F2F.F64.F32 R28, R28 ;  /* 0x0000001c001c7310 */ /* 0x000e620000201800 */
[----:B------:R-:W-:Y:S05]  /*1670*/  BRA `(.L_x_19014) ;  /* 0x0000000c00107947 */ /* 0x000fea0003800000 */
.L_x_19020:
[----:B------:R-:W3:Y:S02]  /*1680*/  LDG.E R0, desc[UR36][R4.64] ;  /* 0x0000002404007981 */ /* 0x000ee4000c1e1900 */
[--C-:B---3--:R-:W-:Y:S02]  /*1690*/  HADD2.F32 R3, -RZ, R0.reuse.H1_H1 ;  /* 0x30000000ff037230 */ /* 0x108fe40000004100 */
[----:B------:R-:W-:-:S03]  /*16a0*/  HADD2.F32 R0, -RZ, R0.H0_H0 ;  /* 0x20000000ff007230 */ /* 0x000fc60000004100 */
[----:B------:R-:W-:Y:S02]  /*16b0*/  FMUL.FTZ R3, R3, 1 ;  /* 0x3f80000003037820 */ /* 0x000fe40000410000 */
[----:B------:R-:W-:Y:S02]  /*16c0*/  FMUL.FTZ R0, R0, 1 ;  /* 0x3f80000000007820 */ /* 0x000fe40000410000 */
[----:B------:R0:W1:Y:S08]  /*16d0*/  F2F.F64.F32 R30, R3 ;  /* 0x00000003001e7310 */ /* 0x0000700000201800 */
[----:B------:R0:W3:Y:S01]  /*16e0*/  F2F.F64.F32 R28, R0 ;  /* 0x00000000001c7310 */ /* 0x0000e20000201800 */
[----:B------:R-:W-:Y:S05]  /*16f0*/  BRA `(.L_x_19014) ;  /* 0x0000000800f07947 */ /* 0x000fea0003800000 */
.L_x_19019:
[----:B------:R0:W5:Y:S01]  /*1700*/  LDG.E.64 R28, desc[UR36][R4.64] ;  /* 0x00000024041c7981 */ /* 0x000162000c1e1b00 */
[----:B------:R-:W-:Y:S01]  /*1710*/  CS2R R30, SRZ ;  /* 0x00000000001e7805 */ /* 0x000fe2000001ff00 */
[----:B------:R-:W-:Y:S06]  /*1720*/  BRA `(.L_x_19014) ;  /* 0x0000000800e47947 */ /* 0x000fec0003800000 */
.L_x_19009:
        /* <DEDUP_REMOVED lines=9> */
[----:B------:R-:W-:Y:S01]  /*17c0*/  CS2R R30, SRZ ;  /* 0x00000000001e7805 */ /* 0x000fe2000001ff00 */
[----:B------:R-:W-:Y:S01]  /*17d0*/  IMAD.MOV.U32 R28, RZ, RZ, RZ ;  /* 0x000000ffff1c7224 */ /* 0x000fe200078e00ff */
[----:B---3--:R-:W-:-:S04]  /*17e0*/  ISETP.NE.AND P0, PT, R4, RZ, PT ;  /* 0x000000ff0400720c */ /* 0x008fc80003f05270 */
[----:B------:R-:W-:Y:S01]  /*17f0*/  FSEL R29, RZ, 1.875, !P0 ;  /* 0x3ff00000ff1d7808 */ /* 0x000fe20004000000 */
[----:B------:R-:W-:Y:S08]  /*1800*/  BRA `(.L_x_19014) ;  /* 0x0000000800ac7947 */ /* 0x000ff00003800000 */
.L_x_19023:
[----:B------:R0:W5:Y:S01]  /*1810*/  LDG.E.128 R28, desc[UR36][R4.64] ;  /* 0x00000024041c7981 */ /* 0x000162000c1e1d00 */
[----:B------:R-:W-:Y:S05]  /*1820*/  BRA `(.L_x_19014) ;  /* 0x0000000800a47947 */ /* 0x000fea0003800000 */
.L_x_19022:
[----:B------:R-:W-:-:S13]  /*1830*/  ISETP.NE.AND P0, PT, R0, 0xf, PT ;  /* 0x0000000f0000780c */ /* 0x000fda0003f05270 */
[----:B------:R-:W-:Y:S05]  /*1840*/  @!P0 BRA `(.L_x_19024) ;  /* 0x0000000000b08947 */ /* 0x000fea0003800000 */
[----:B------:R-:W-:-:S13]  /*1850*/  ISETP.NE.AND P0, PT, R0, 0x17, PT ;  /* 0x000000170000780c */ /* 0x000fda0003f05270 */
[----:B------:R-:W-:Y:S05]  /*1860*/  @!P0 BRA `(.L_x_19025) ;  /* 0x0000000000648947 */ /* 0x000fea0003800000 */
[----:B------:R-:W-:-:S13]  /*1870*/  ISETP.NE.AND P0, PT, R0, 0x18, PT ;  /* 0x000000180000780c */ /* 0x000fda0003f05270 */
[----:B------:R-:W-:Y:S05]  /*1880*/  @P0 BRA `(.L_x_19013) ;  /* 0x0000000800240947 */ /* 0x000fea0003800000 */
[----:B------:R-:W3:Y:S01]  /*1890*/  LDG.E.U8 R0, desc[UR36][R4.64] ;  /* 0x0000002404007981 */ /* 0x000ee2000c1e1100 */
[----:B------:R-:W-:Y:S01]  /*18a0*/  IMAD.MOV.U32 R9, RZ, RZ, -0x800000 ;  /* 0xff800000ff097424 */ /* 0x000fe200078e00ff */
[----:B------:R-:W-:Y:S01]  /*18b0*/  CS2R R30, SRZ ;  /* 0x00000000001e7805 */ /* 0x000fe2000001ff00 */
        /* <DEDUP_REMOVED lines=20> */
.L_x_19025:
[----:B------:R-:W3:Y:S01]  /*1a00*/  LDG.E.U8 R4, desc[UR36][R4.64] ;  /* 0x0000002404047981 */ /* 0x000ee2000c1e1100 */
[----:B------:R-:W-:Y:S01]  /*1a10*/  CS2R R30, SRZ ;  /* 0x00000000001e7805 */ /* 0x000fe2000001ff00 */
[----:B---3--:R-:W-:-:S05]  /*1a20*/  IMAD.SHL.U32 R0, R4, 0x2000000, RZ ;  /* 0x0200000004007824 */ /* 0x008fca00078e00ff */
        /* <DEDUP_REMOVED lines=14> */
.L_x_19024:
[----:B------:R-:W3:Y:S01]  /*1b10*/  LDG.E.U16 R0, desc[UR36][R4.64] ;  /* 0x0000002404007981 */ /* 0x000ee2000c1e1500 */
[----:B------:R-:W-:Y:S01]  /*1b20*/  CS2R R30, SRZ ;  /* 0x00000000001e7805 */ /* 0x000fe2000001ff00 */
[----:B---3--:R-:W-:-:S04]  /*1b30*/  IMAD.U32 R0, R0, 0x10000, RZ ;  /* 0x0001000000007824 */ /* 0x008fc800078e00ff */
[----:B------:R-:W-:-:S04]  /*1b40*/  FMUL.FTZ R0, R0, 1 ;  /* 0x3f80000000007820 */ /* 0x000fc80000410000 */
[----:B------:R0:W1:Y:S01]  /*1b50*/  F2F.F64.F32 R28, R0 ;  /* 0x00000000001c7310 */ /* 0x0000620000201800 */
[----:B------:R-:W-:Y:S05]  /*1b60*/  BRA `(.L_x_19014) ;  /* 0x0000000400d47947 */ /* 0x000fea0003800000 */
.L_x_19021:
        /* <DEDUP_REMOVED lines=8> */
[----:B------:R-:W3:Y:S01]  /*1bf0*/  LDG.E.U16 R4, desc[UR36][R4.64] ;  /* 0x0000002404047981 */ /* 0x000ee2000c1e1500 */
[----:B------:R-:W-:Y:S01]  /*1c00*/  CS2R R30, SRZ ;  /* 0x00000000001e7805 */ /* 0x000fe2000001ff00 */
[----:B---3--:R0:W1:Y:S01]  /*1c10*/  I2F.F64.U16 R28, R4 ;  /* 0x00000004001c7312 */ /* 0x0080620000101800 */
[----:B------:R-:W-:Y:S05]  /*1c20*/  BRA `(.L_x_19014) ;  /* 0x0000000400a47947 */ /* 0x000fea0003800000 */
.L_x_19028:
        /* <DEDUP_REMOVED lines=21> */
.L_x_19032:
[----:B------:R-:W-:Y:S05]  /*1d80*/  BSYNC B1 ;  /* 0x0000000000017941 */ /* 0x000fea0003800000 */
.L_x_19031:
[----:B------:R-:W-:Y:S01]  /*1d90*/  LEA R5, R0, 0x3b800000, 0x17 ;  /* 0x3b80000000057811 */ /* 0x000fe200078eb8ff */
[----:B------:R-:W-:-:S05]  /*1da0*/  IMAD.SHL.U32 R0, R3, 0x100000, RZ ;  /* 0x0010000003007824 */ /* 0x000fca00078e00ff */
[----:B------:R-:W-:-:S07]  /*1db0*/  LOP3.LUT R0, R5, R0, R6, 0xfe, !PT ;  /* 0x0000000005007212 */ /* 0x000fce00078efe06 */
.L_x_19030:
[----:B------:R-:W-:Y:S05]  /*1dc0*/  BSYNC B0 ;  /* 0x0000000000007941 */ /* 0x000fea0003800000 */
.L_x_19029:
[----:B------:R-:W-:Y:S01]  /*1dd0*/  FMUL.FTZ R0, R0, 1 ;  /* 0x3f80000000007820 */ /* 0x000fe20000410000 */
[----:B------:R-:W-:-:S03]  /*1de0*/  CS2R R30, SRZ ;  /* 0x00000000001e7805 */ /* 0x000fc6000001ff00 */
[----:B------:R0:W1:Y:S01]  /*1df0*/  F2F.F64.F32 R28, R0 ;  /* 0x00000000001c7310 */ /* 0x0000620000201800 */
[----:B------:R-:W-:Y:S05]  /*1e00*/  BRA `(.L_x_19014) ;  /* 0x00000004002c7947 */ /* 0x000fea0003800000 */
.L_x_19027:
        /* <DEDUP_REMOVED lines=21> */
.L_x_19036:
[----:B------:R-:W-:Y:S05]  /*1f60*/  BSYNC B1 ;  /* 0x0000000000017941 */ /* 0x000fea0003800000 */
.L_x_19035:
[----:B------:R-:W-:Y:S01]  /*1f70*/  LEA R5, R0, 0x37800000, 0x17 ;  /* 0x3780000000057811 */ /* 0x000fe200078eb8ff */
[----:B------:R-:W-:-:S05]  /*1f80*/  IMAD.SHL.U32 R0, R3, 0x200000, RZ ;  /* 0x0020000003007824 */ /* 0x000fca00078e00ff */
[----:B------:R-:W-:-:S07]  /*1f90*/  LOP3.LUT R0, R5, R0, R6, 0xfe, !PT ;  /* 0x0000000005007212 */ /* 0x000fce00078efe06 */
.L_x_19034:
[----:B------:R-:W-:Y:S05]  /*1fa0*/  BSYNC B0 ;  /* 0x0000000000007941 */ /* 0x000fea0003800000 */
.L_x_19033:
[----:B------:R-:W-:Y:S01]  /*1fb0*/  FMUL.FTZ R0, R0, 1 ;  /* 0x3f80000000007820 */ /* 0x000fe20000410000 */
[----:B------:R-:W-:-:S03]  /*1fc0*/  CS2R R30, SRZ ;  /* 0x00000000001e7805 */ /* 0x000fc6000001ff00 */
[----:B------:R0:W1:Y:S01]  /*1fd0*/  F2F.F64.F32 R28, R0 ;  /* 0x00000000001c7310 */ /* 0x0000620000201800 */
[----:B------:R-:W-:Y:S05]  /*1fe0*/  BRA `(.L_x_19014) ;  /* 0x0000000000b47947 */ /* 0x000fea0003800000 */
.L_x_19026:
        /* <DEDUP_REMOVED lines=14> */
.L_x_19040:
[----:B------:R-:W-:Y:S05]  /*20d0*/  BSYNC B0 ;  /* 0x0000000000007941 */ /* 0x000fea0003800000 */
.L_x_19039:
[----:B------:R-:W-:Y:S01]  /*20e0*/  FMUL.FTZ R0, R0, 1 ;  /* 0x3f80000000007820 */ /* 0x000fe20000410000 */
[----:B------:R-:W-:-:S03]  /*20f0*/  CS2R R30, SRZ ;  /* 0x00000000001e7805 */ /* 0x000fc6000001ff00 */
[----:B------:R0:W1:Y:S01]  /*2100*/  F2F.F64.F32 R28, R0 ;  /* 0x00000000001c7310 */ /* 0x0000620000201800 */
[----:B------:R-:W-:Y:S05]  /*2110*/  BRA `(.L_x_19014) ;  /* 0x0000000000687947 */ /* 0x000fea0003800000 */
.L_x_19013:
        /* <DEDUP_REMOVED lines=16> */
.L_x_19041:
[----:B------:R-:W-:Y:S02]  /*2220*/  CS2R R28, SRZ ;  /* 0x00000000001c7805 */ /* 0x000fe4000001ff00 */
[----:B------:R-:W-:Y:S01]  /*2230*/  CS2R R30, SRZ ;  /* 0x00000000001e7805 */ /* 0x000fe2000001ff00 */
[----:B------:R-:W-:Y:S06]  /*2240*/  BRA `(.L_x_19014) ;  /* 0x00000000001c7947 */ /* 0x000fec0003800000 */
.L_x_19038:
[----:B------:R-:W3:Y:S01]  /*2250*/  LDG.E.64 R28, desc[UR36][R4.64] ;  /* 0x00000024041c7981 */ /* 0x000ee2000c1e1b00 */
[----:B------:R-:W-:Y:S01]  /*2260*/  CS2R R30, SRZ ;  /* 0x00000000001e7805 */ /* 0x000fe2000001ff00 */
[----:B---3--:R-:W0:Y:S01]  /*2270*/  I2F.F64.U64 R28, R28 ;  /* 0x0000001c001c7312 */ /* 0x008e220000301800 */
[----:B------:R-:W-:Y:S05]  /*2280*/  BRA `(.L_x_19014) ;  /* 0x00000000000c7947 */ /* 0x000fea0003800000 */
.L_x_19037:
[----:B------:R-:W3:Y:S01]  /*2290*/  LDG.E R4, desc[UR36][R4.64] ;  /* 0x0000002404047981 */ /* 0x000ee2000c1e1900 */
[----:B------:R-:W-:Y:S01]  /*22a0*/  CS2R R30, SRZ ;  /* 0x00000000001e7805 */ /* 0x000fe2000001ff00 */
[----:B---3--:R0:W1:Y:S06]  /*22b0*/  I2F.F64.U32 R28, R4 ;  /* 0x00000004001c7312 */ /* 0x00806c0000201800 */
.L_x_19014:
[----:B------:R-:W-:-:S07]  /*22c0*/  VIADD R23, R23, 0x80 ;  /* 0x0000008017177836 */ /* 0x000fce0000000000 */
.L_x_19008:
[----:B------:R-:W-:Y:S05]  /*22d0*/  BSYNC B6 ;  /* 0x0000000000067941 */ /* 0x000fea0003800000 */
.L_x_19007:
[----:B------:R-:W-:Y:S01]  /*22e0*/  ISETP.GE.AND P0, PT, R23, R36, PT ;  /* 0x000000241700720c */ /* 0x000fe20003f06270 */
[----:B------:R-:W-:Y:S01]  /*22f0*/  BSSY B6, `(.L_x_19042) ;  /* 0x0000112000067945 */ /* 0x000fe20003800000 */
[----:B------:R-:W-:Y:S02]  /*2300*/  CS2R R18, SRZ ;  /* 0x0000000000127805 */ /* 0x000fe4000001ff00 */
[----:B------:R-:W-:Y:S02]  /*2310*/  CS2R R26, SRZ ;  /* 0x00000000001a7805 */ /* 0x000fe4000001ff00 */
[----:B------:R-:W-:-:S07]  /*2320*/  CS2R R24, SRZ ;  /* 0x0000000000187805 */ /* 0x000fce000001ff00 */
        /* <DEDUP_REMOVED lines=23> */
.L_x_19047:
[----:B------:R-:W3:Y:S01]  /*24a0*/  LDG.E.U8 R4, desc[UR36][R4.64] ;  /* 0x0000002404047981 */ /* 0x000ee2000c1e1100 */
[----:B------:R-:W-:Y:S01]  /*24b0*/  CS2R R26, SRZ ;  /* 0x00000000001a7805 */ /* 0x000fe2000001ff00 */
[----:B---3--:R0:W1:Y:S01]  /*24c0*/  I2F.F64.U16 R24, R4 ;  /* 0x0000000400187312 */ /* 0x0080620000101800 */
[----:B------:R-:W-:Y:S05]  /*24d0*/  BRA `(.L_x_19049) ;  /* 0x0000000c00c87947 */ /* 0x000fea0003800000 */
.L_x_19046:
        /* <DEDUP_REMOVED lines=10> */
.L_x_19051:
[----:B------:R-:W3:Y:S01]  /*2580*/  LDG.E R4, desc[UR36][R4.64] ;  /* 0x0000002404047981 */ /* 0x000ee2000c1e1900 */
[----:B------:R-:W-:Y:S01]  /*2590*/  CS2R R26, SRZ ;  /* 0x00000000001a7805 */ /* 0x000fe2000001ff00 */
[----:B---3--:R0:W1:Y:S01]  /*25a0*/  I2F.F64 R24, R4 ;  /* 0x0000000400187312 */ /* 0x0080620000201c00 */
[----:B------:R-:W-:Y:S05]  /*25b0*/  BRA `(.L_x_19049) ;  /* 0x0000000c00907947 */ /* 0x000fea0003800000 */
.L_x_19050:
[----:B------:R-:W3:Y:S01]  /*25c0*/  LDG.E.U16 R4, desc[UR36][R4.64] ;  /* 0x0000002404047981 */ /* 0x000ee2000c1e1500 */
[----:B------:R-:W-:Y:S01]  /*25d0*/  CS2R R26, SRZ ;  /* 0x00000000001a7805 */ /* 0x000fe2000001ff00 */
[----:B---3--:R0:W1:Y:S01]  /*25e0*/  I2F.F64.S16 R24, R4 ;  /* 0x0000000400187312 */ /* 0x0080620000101c00 */
[----:B------:R-:W-:Y:S05]  /*25f0*/  BRA `(.L_x_19049) ;  /* 0x0000000c00807947 */ /* 0x000fea0003800000 */
.L_x_19045:
        /* <DEDUP_REMOVED lines=11> */
.L_x_19053:
[----:B------:R-:W3:Y:S01]  /*26b0*/  LDG.E.U16 R0, desc[UR36][R4.64] ;  /* 0x0000002404007981 */ /* 0x000ee2000c1e1500 */
[----:B------:R-:W-:Y:S01]  /*26c0*/  CS2R R26, SRZ ;  /* 0x00000000001a7805 */ /* 0x000fe2000001ff00 */
[----:B---3--:R-:W-:-:S05]  /*26d0*/  HADD2.F32 R0, -RZ, R0.H0_H0 ;  /* 0x20000000ff007230 */ /* 0x008fca0000004100 */
[----:B------:R-:W-:-:S04]  /*26e0*/  FMUL.FTZ R0, R0, 1 ;  /* 0x3f80000000007820 */ /* 0x000fc80000410000 */
[----:B------:R0:W1:Y:S01]  /*26f0*/  F2F.F64.F32 R24, R0 ;  /* 0x0000000000187310 */ /* 0x0000620000201800 */
[----:B------:R-:W-:Y:S05]  /*2700*/  BRA `(.L_x_19049) ;  /* 0x0000000c003c7947 */ /* 0x000fea0003800000 */
.L_x_19052:
        /* <DEDUP_REMOVED lines=12> */
.L_x_19055:
        /* <DEDUP_REMOVED lines=8> */
.L_x_19054:
[----:B------:R0:W5:Y:S01]  /*2850*/  LDG.E.64 R24, desc[UR36][R4.64] ;  /* 0x0000002404187981 */ /* 0x000162000c1e1b00 */
[----:B------:R-:W-:Y:S01]  /*2860*/  CS2R R26, SRZ ;  /* 0x00000000001a7805 */ /* 0x000fe2000001ff00 */
[----:B------:R-:W-:Y:S06]  /*2870*/  BRA `(.L_x_19049) ;  /* 0x0000000800e07947 */ /* 0x000fec0003800000 */
.L_x_19044:
        /* <DEDUP_REMOVED lines=14> */
.L_x_19058:
[----:B------:R0:W5:Y:S01]  /*2960*/  LDG.E.128 R24, desc[UR36][R4.64] ;  /* 0x0000002404187981 */ /* 0x000162000c1e1d00 */
[----:B------:R-:W-:Y:S05]  /*2970*/  BRA `(.L_x_19049) ;  /* 0x0000000800a07947 */ /* 0x000fea0003800000 */
.L_x_19057:
        /* <DEDUP_REMOVED lines=29> */
.L_x_19060:
[----:B------:R-:W3:Y:S01]  /*2b50*/  LDG.E.U8 R4, desc[UR36][R4.64] ;  /* 0x0000002404047981 */ /* 0x000ee2000c1e1100 */
[----:B------:R-:W-:Y:S01]  /*2b60*/  CS2R R26, SRZ ;  /* 0x00000000001a7805 */ /* 0x000fe2000001ff00 */
        /* <DEDUP_REMOVED lines=14> */
.L_x_19059:
[----:B------:R-:W3:Y:S01]  /*2c50*/  LDG.E.U16 R0, desc[UR36][R4.64] ;  /* 0x0000002404007981 */ /* 0x000ee2000c1e1500 */
[----:B------:R-:W-:Y:S01]  /*2c60*/  CS2R R26, SRZ ;  /* 0x00000000001a7805 */ /* 0x000fe2000001ff00 */
[----:B---3--:R-:W-:-:S04]  /*2c70*/  IMAD.U32 R0, R0, 0x10000, RZ ;  /* 0x0001000000007824 */ /* 0x008fc800078e00ff */
[----:B------:R-:W-:-:S04]  /*2c80*/  FMUL.FTZ R0, R0, 1 ;  /* 0x3f80000000007820 */ /* 0x000fc80000410000 */
[----:B------:R0:W1:Y:S01]  /*2c90*/  F2F.F64.F32 R24, R0 ;  /* 0x0000000000187310 */ /* 0x0000620000201800 */
[----:B------:R-:W-:Y:S05]  /*2ca0*/  BRA `(.L_x_19049) ;  /* 0x0000000400d47947 */ /* 0x000fea0003800000 */
.L_x_19056:
        /* <DEDUP_REMOVED lines=12> */
.L_x_19063:
        /* <DEDUP_REMOVED lines=21> */
.L_x_19067:
[----:B------:R-:W-:Y:S05]  /*2ec0*/  BSYNC B1 ;  /* 0x0000000000017941 */ /* 0x000fea0003800000 */
.L_x_19066:
[----:B------:R-:W-:Y:S01]  /*2ed0*/  LEA R5, R0, 0x3b800000, 0x17 ;  /* 0x3b80000000057811 */ /* 0x000fe200078eb8ff */
[----:B------:R-:W-:-:S05]  /*2ee0*/  IMAD.SHL.U32 R0, R3, 0x100000, RZ ;  /* 0x0010000003007824 */ /* 0x000fca00078e00ff */
[----:B------:R-:W-:-:S07]  /*2ef0*/  LOP3.LUT R0, R5, R0, R6, 0xfe, !PT ;  /* 0x0000000005007212 */ /* 0x000fce00078efe06 */
.L_x_19065:
[----:B------:R-:W-:Y:S05]  /*2f00*/  BSYNC B0 ;  /* 0x0000000000007941 */ /* 0x000fea0003800000 */
.L_x_19064:
[----:B------:R-:W-:Y:S01]  /*2f10*/  FMUL.FTZ R0, R0, 1 ;  /* 0x3f80000000007820 */ /* 0x000fe20000410000 */
[----:B------:R-:W-:-:S03]  /*2f20*/  CS2R R26, SRZ ;  /* 0x00000000001a7805 */ /* 0x000fc6000001ff00 */
[----:B------:R3:W0:Y:S01]  /*2f30*/  F2F.F64.F32 R24, R0 ;  /* 0x0000000000187310 */ /* 0x0006220000201800 */
[----:B------:R-:W-:Y:S05]  /*2f40*/  BRA `(.L_x_19049) ;  /* 0x00000004002c7947 */ /* 0x000fea0003800000 */
.L_x_19062:
        /* <DEDUP_REMOVED lines=21> */
.L_x_19071:
[----:B------:R-:W-:Y:S05]  /*30a0*/  BSYNC B1 ;  /* 0x0000000000017941 */ /* 0x000fea0003800000 */
.L_x_19070:
[----:B------:R-:W-:Y:S01]  /*30b0*/  LEA R5, R0, 0x37800000, 0x17 ;  /* 0x3780000000057811 */ /* 0x000fe200078eb8ff */
[----:B------:R-:W-:-:S05]  /*30c0*/  IMAD.SHL.U32 R0, R3, 0x200000, RZ ;  /* 0x0020000003007824 */ /* 0x000fca00078e00ff */
[----:B------:R-:W-:-:S07]  /*30d0*/  LOP3.LUT R0, R5, R0, R6, 0xfe, !PT ;  /* 0x0000000005007212 */ /* 0x000fce00078efe06 */
.L_x_19069:
[----:B------:R-:W-:Y:S05]  /*30e0*/  BSYNC B0 ;  /* 0x0000000000007941 */ /* 0x000fea0003800000 */
.L_x_19068:
[----:B------:R-:W-:Y:S01]  /*30f0*/  FMUL.FTZ R0, R0, 1 ;  /* 0x3f80000000007820 */ /* 0x000fe20000410000 */
[----:B------:R-:W-:-:S03]  /*3100*/  CS2R R26, SRZ ;  /* 0x00000000001a7805 */ /* 0x000fc6000001ff00 */
[----:B------:R0:W1:Y:S01]  /*3110*/  F2F.F64.F32 R24, R0 ;  /* 0x0000000000187310 */ /* 0x0000620000201800 */
[----:B------:R-:W-:Y:S05]  /*3120*/  BRA `(.L_x_19049) ;  /* 0x0000000000b47947 */ /* 0x000fea0003800000 */
.L_x_19061:
        /* <DEDUP_REMOVED lines=14> */
.L_x_19075:
[----:B------:R-:W-:Y:S05]  /*3210*/  BSYNC B0 ;  /* 0x0000000000007941 */ /* 0x000fea0003800000 */
.L_x_19074:
[----:B------:R-:W-:Y:S01]  /*3220*/  FMUL.FTZ R0, R0, 1 ;  /* 0x3f80000000007820 */ /* 0x000fe20000410000 */
[----:B------:R-:W-:-:S03]  /*3230*/  CS2R R26, SRZ ;  /* 0x00000000001a7805 */ /* 0x000fc6000001ff00 */
[----:B------:R0:W1:Y:S01]  /*3240*/  F2F.F64.F32 R24, R0 ;  /* 0x0000000000187310 */ /* 0x0000620000201800 */
[----:B------:R-:W-:Y:S05]  /*3250*/  BRA `(.L_x_19049) ;  /* 0x0000000000687947 */ /* 0x000fea0003800000 */
.L_x_19048:
        /* <DEDUP_REMOVED lines=16> */
.L_x_19076:
[----:B------:R-:W-:Y:S02]  /*3360*/  CS2R R24, SRZ ;  /* 0x0000000000187805 */ /* 0x000fe4000001ff00 */
[----:B------:R-:W-:Y:S01]  /*3370*/  CS2R R26, SRZ ;  /* 0x00000000001a7805 */ /* 0x000fe2000001ff00 */
[----:B------:R-:W-:Y:S06]  /*3380*/  BRA `(.L_x_19049) ;  /* 0x00000000001c7947 */ /* 0x000fec0003800000 */
.L_x_19073:
[----:B------:R-:W3:Y:S01]  /*3390*/  LDG.E.64 R24, desc[UR36][R4.64] ;  /* 0x0000002404187981 */ /* 0x000ee2000c1e1b00 */
[----:B------:R-:W-:Y:S01]  /*33a0*/  CS2R R26, SRZ ;  /* 0x00000000001a7805 */ /* 0x000fe2000001ff00 */
[----:B---3--:R-:W0:Y:S01]  /*33b0*/  I2F.F64.U64 R24, R24 ;  /* 0x0000001800187312 */ /* 0x008e220000301800 */
[----:B------:R-:W-:Y:S05]  /*33c0*/  BRA `(.L_x_19049) ;  /* 0x00000000000c7947 */ /* 0x000fea0003800000 */
.L_x_19072:
[----:B------:R-:W3:Y:S01]  /*33d0*/  LDG.E R4, desc[UR36][R4.64] ;  /* 0x0000002404047981 */ /* 0x000ee2000c1e1900 */
[----:B------:R-:W-:Y:S01]  /*33e0*/  CS2R R26, SRZ ;  /* 0x00000000001a7805 */ /* 0x000fe2000001ff00 */
[----:B---3--:R0:W1:Y:S06]  /*33f0*/  I2F.F64.U32 R24, R4 ;  /* 0x0000000400187312 */ /* 0x00806c0000201800 */
.L_x_19049:
[----:B------:R-:W-:-:S07]  /*3400*/  VIADD R23, R23, 0x80 ;  /* 0x0000008017177836 */ /* 0x000fce0000000000 */
.L_x_19043:
[----:B------:R-:W-:Y:S05]  /*3410*/  BSYNC B6 ;  /* 0x0000000000067941 */ /* 0x000fea0003800000 */
.L_x_19042:
[----:B------:R-:W-:Y:S01]  /*3420*/  ISETP.GE.AND P0, PT, R23, R36, PT ;  /* 0x000000241700720c */ /* 0x000fe20003f06270 */
[----:B------:R-:W-:Y:S01]  /*3430*/  BSSY B6, `(.L_x_19077) ;  /* 0x000010e000067945 */ /* 0x000fe20003800000 */
[----:B------:R-:W-:-:S11]  /*3440*/  CS2R R16, SRZ ;  /* 0x0000000000107805 */ /* 0x000fd6000001ff00 */
[----:B------:R-:W-:Y:S05]  /*3450*/  @P0 BRA `(.L_x_19078) ;  /* 0x00000010002c0947 */ /* 0x000fea0003800000 */
        /* <DEDUP_REMOVED lines=21> */
.L_x_19082:
[----:B------:R-:W3:Y:S01]  /*35b0*/  LDG.E.U8 R4, desc[UR36][R4.64] ;  /* 0x0000002404047981 */ /* 0x000ee2000c1e1100 */
[----:B------:R-:W-:Y:S01]  /*35c0*/  CS2R R18, SRZ ;  /* 0x0000000000127805 */ /* 0x000fe2000001ff00 */
[----:B---3--:R0:W1:Y:S01]  /*35d0*/  I2F.F64.U16 R16, R4 ;  /* 0x0000000400107312 */ /* 0x0080620000101800 */
[----:B------:R-:W-:Y:S05]  /*35e0*/  BRA `(.L_x_19078) ;  /* 0x0000000c00c87947 */ /* 0x000fea0003800000 */
.L_x_19081:
        /* <DEDUP_REMOVED lines=10> */
.L_x_19085:
[----:B------:R-:W3:Y:S01]  /*3690*/  LDG.E R4, desc[UR36][R4.64] ;  /* 0x0000002404047981 */ /* 0x000ee2000c1e1900 */
[----:B------:R-:W-:Y:S01]  /*36a0*/  CS2R R18, SRZ ;  /* 0x0000000000127805 */ /* 0x000fe2000001ff00 */
[----:B---3--:R0:W1:Y:S01]  /*36b0*/  I2F.F64 R16, R4 ;  /* 0x0000000400107312 */ /* 0x0080620000201c00 */
[----:B------:R-:W-:Y:S05]  /*36c0*/  BRA `(.L_x_19078) ;  /* 0x0000000c00907947 */ /* 0x000fea0003800000 */
.L_x_19084:
[----:B------:R-:W3:Y:S01]  /*36d0*/  LDG.E.U16 R4, desc[UR36][R4.64] ;  /* 0x0000002404047981 */ /* 0x000ee2000c1e1500 */
[----:B------:R-:W-:Y:S01]  /*36e0*/  CS2R R18, SRZ ;  /* 0x0000000000127805 */ /* 0x000fe2000001ff00 */
[----:B---3--:R0:W1:Y:S01]  /*36f0*/  I2F.F64.S16 R16, R4 ;  /* 0x0000000400107312 */ /* 0x0080620000101c00 */
[----:B------:R-:W-:Y:S05]  /*3700*/  BRA `(.L_x_19078) ;  /* 0x0000000c00807947 */ /* 0x000fea0003800000 */
.L_x_19080:
        /* <DEDUP_REMOVED lines=11> */
.L_x_19087:
[----:B------:R-:W3:Y:S01]  /*37c0*/  LDG.E.U16 R0, desc[UR36][R4.64] ;  /* 0x0000002404007981 */ /* 0x000ee2000c1e1500 */
[----:B------:R-:W-:Y:S01]  /*37d0*/  CS2R R18, SRZ ;  /* 0x0000000000127805 */ /* 0x000fe2000001ff00 */
[----:B---3--:R-:W-:-:S05]  /*37e0*/  HADD2.F32 R0, -RZ, R0.H0_H0 ;  /* 0x20000000ff007230 */ /* 0x008fca0000004100 */
[----:B------:R-:W-:-:S04]  /*37f0*/  FMUL.FTZ R0, R0, 1 ;  /* 0x3f80000000007820 */ /* 0x000fc80000410000 */
[----:B------:R0:W1:Y:S01]  /*3800*/  F2F.F64.F32 R16, R0 ;  /* 0x0000000000107310 */ /* 0x0000620000201800 */
[----:B------:R-:W-:Y:S05]  /*3810*/  BRA `(.L_x_19078) ;  /* 0x0000000c003c7947 */ /* 0x000fea0003800000 */
.L_x_19086:
        /* <DEDUP_REMOVED lines=12> */
.L_x_19089:
        /* <DEDUP_REMOVED lines=8> */
.L_x_19088:
[----:B------:R0:W5:Y:S01]  /*3960*/  LDG.E.64 R16, desc[UR36][R4.64] ;  /* 0x0000002404107981 */ /* 0x000162000c1e1b00 */
[----:B------:R-:W-:Y:S01]  /*3970*/  CS2R R18, SRZ ;  /* 0x0000000000127805 */ /* 0x000fe2000001ff00 */
[----:B------:R-:W-:Y:S06]  /*3980*/  BRA `(.L_x_19078) ;  /* 0x0000000800e07947 */ /* 0x000fec0003800000 */
.L_x_19079:
        /* <DEDUP_REMOVED lines=14> */
.L_x_19092:
[----:B------:R0:W5:Y:S01]  /*3a70*/  LDG.E.128 R16, desc[UR36][R4.64] ;  /* 0x0000002404107981 */ /* 0x000162000c1e1d00 */
[----:B------:R-:W-:Y:S05]  /*3a80*/  BRA `(.L_x_19078) ;  /* 0x0000000800a07947 */ /* 0x000fea0003800000 */
.L_x_19091:
        /* <DEDUP_REMOVED lines=29> */
.L_x_19094:
[----:B------:R-:W3:Y:S01]  /*3c60*/  LDG.E.U8 R3, desc[UR36][R4.64] ;  /* 0x0000002404037981 */ /* 0x000ee2000c1e1100 */
[----:B------:R-:W-:Y:S01]  /*3c70*/  CS2R R18, SRZ ;  /* 0x0000000000127805 */ /* 0x000fe2000001ff00 */
        /* <DEDUP_REMOVED lines=14> */
.L_x_19093:
[----:B------:R-:W3:Y:S01]  /*3d60*/  LDG.E.U16 R0, desc[UR36][R4.64] ;  /* 0x0000002404007981 */ /* 0x000ee2000c1e1500 */
[----:B------:R-:W-:Y:S01]  /*3d70*/  CS2R R18, SRZ ;  /* 0x0000000000127805 */ /* 0x000fe2000001ff00 */
[----:B---3--:R-:W-:-:S04]  /*3d80*/  IMAD.U32 R0, R0, 0x10000, RZ ;  /* 0x0001000000007824 */ /* 0x008fc800078e00ff */
[----:B------:R-:W-:-:S04]  /*3d90*/  FMUL.FTZ R0, R0, 1 ;  /* 0x3f80000000007820 */ /* 0x000fc80000410000 */
[----:B------:R0:W1:Y:S01]  /*3da0*/  F2F.F64.F32 R16, R0 ;  /* 0x0000000000107310 */ /* 0x0000620000201800 */
[----:B------:R-:W-:Y:S05]  /*3db0*/  BRA `(.L_x_19078) ;  /* 0x0000000400d47947 */ /* 0x000fea0003800000 */
.L_x_19090:
        /* <DEDUP_REMOVED lines=12> */
.L_x_19097:
        /* <DEDUP_REMOVED lines=21> */
.L_x_19101:
[----:B------:R-:W-:Y:S05]  /*3fd0*/  BSYNC B1 ;  /* 0x0000000000017941 */ /* 0x000fea0003800000 */
.L_x_19100:
[----:B------:R-:W-:Y:S01]  /*3fe0*/  LEA R3, R0, 0x3b800000, 0x17 ;  /* 0x3b80000000037811 */ /* 0x000fe200078eb8ff */
[----:B------:R-:W-:-:S05]  /*3ff0*/  IMAD.SHL.U32 R0, R2, 0x100000, RZ ;  /* 0x0010000002007824 */ /* 0x000fca00078e00ff */
[----:B------:R-:W-:-:S07]  /*4000*/  LOP3.LUT R0, R3, R0, R4, 0xfe, !PT ;  /* 0x0000000003007212 */ /* 0x000fce00078efe04 */
.L_x_19099:
[----:B------:R-:W-:Y:S05]  /*4010*/  BSYNC B0 ;  /* 0x0000000000007941 */ /* 0x000fea0003800000 */
.L_x_19098:
[----:B------:R-:W-:Y:S01]  /*4020*/  FMUL.FTZ R0, R0, 1 ;  /* 0x3f80000000007820 */ /* 0x000fe20000410000 */
[----:B------:R-:W-:-:S03]  /*4030*/  CS2R R18, SRZ ;  /* 0x0000000000127805 */ /* 0x000fc6000001ff00 */
[----:B------:R0:W1:Y:S01]  /*4040*/  F2F.F64.F32 R16, R0 ;  /* 0x0000000000107310 */ /* 0x0000620000201800 */
[----:B------:R-:W-:Y:S05]  /*4050*/  BRA `(.L_x_19078) ;  /* 0x00000004002c7947 */ /* 0x000fea0003800000 */
.L_x_19096:
        /* <DEDUP_REMOVED lines=21> */
.L_x_19105:
[----:B------:R-:W-:Y:S05]  /*41b0*/  BSYNC B1 ;  /* 0x0000000000017941 */ /* 0x000fea0003800000 */
.L_x_19104:
[----:B------:R-:W-:Y:S01]  /*41c0*/  LEA R3, R0, 0x37800000, 0x17 ;  /* 0x3780000000037811 */ /* 0x000fe200078eb8ff */
[----:B------:R-:W-:-:S05]  /*41d0*/  IMAD.SHL.U32 R0, R2, 0x200000, RZ ;  /* 0x0020000002007824 */ /* 0x000fca00078e00ff */
[----:B------:R-:W-:-:S07]  /*41e0*/  LOP3.LUT R0, R3, R0, R4, 0xfe, !PT ;  /* 0x0000000003007212 */ /* 0x000fce00078efe04 */
.L_x_19103:
[----:B------:R-:W-:Y:S05]  /*41f0*/  BSYNC B0 ;  /* 0x0000000000007941 */ /* 0x000fea0003800000 */
.L_x_19102:
[----:B------:R-:W-:Y:S01]  /*4200*/  FMUL.FTZ R0, R0, 1 ;  /* 0x3f80000000007820 */ /* 0x000fe20000410000 */
[----:B------:R-:W-:-:S03]  /*4210*/  CS2R R18, SRZ ;  /* 0x0000000000127805 */ /* 0x000fc6000001ff00 */
[----:B------:R0:W1:Y:S01]  /*4220*/  F2F.F64.F32 R16, R0 ;  /* 0x0000000000107310 */ /* 0x0000620000201800 */
[----:B------:R-:W-:Y:S05]  /*4230*/  BRA `(.L_x_19078) ;  /* 0x0000000000b47947 */ /* 0x000fea0003800000 */
.L_x_19095:
        /* <DEDUP_REMOVED lines=14> */
.L_x_19109:
[----:B------:R-:W-:Y:S05]  /*4320*/  BSYNC B0 ;  /* 0x0000000000007941 */ /* 0x000fea0003800000 */
.L_x_19108:
[----:B------:R-:W-:Y:S01]  /*4330*/  FMUL.FTZ R0, R0, 1 ;  /* 0x3f80000000007820 */ /* 0x000fe20000410000 */
[----:B------:R-:W-:-:S03]  /*4340*/  CS2R R18, SRZ ;  /* 0x0000000000127805 */ /* 0x000fc6000001ff00 */
[----:B------:R0:W1:Y:S01]  /*4350*/  F2F.F64.F32 R16, R0 ;  /* 0x0000000000107310 */ /* 0x0000620000201800 */
[----:B------:R-:W-:Y:S05]  /*4360*/  BRA `(.L_x_19078) ;  /* 0x0000000000687947 */ /* 0x000fea0003800000 */
.L_x_19083:
        /* <DEDUP_REMOVED lines=16> */
.L_x_19110:
[----:B------:R-:W-:Y:S02]  /*4470*/  CS2R R16, SRZ ;  /* 0x0000000000107805 */ /* 0x000fe4000001ff00 */
[----:B------:R-:W-:Y:S01]  /*4480*/  CS2R R18, SRZ ;  /* 0x0000000000127805 */ /* 0x000fe2000001ff00 */
[----:B------:R-:W-:Y:S06]  /*4490*/  BRA `(.L_x_19078) ;  /* 0x00000000001c7947 */ /* 0x000fec0003800000 */
.L_x_19107:
[----:B------:R-:W3:Y:S01]  /*44a0*/  LDG.E.64 R16, desc[UR36][R4.64] ;  /* 0x0000002404107981 */ /* 0x000ee2000c1e1b00 */
[----:B------:R-:W-:Y:S01]  /*44b0*/  CS2R R18, SRZ ;  /* 0x0000000000127805 */ /* 0x000fe2000001ff00 */
[----:B---3--:R-:W0:Y:S01]  /*44c0*/  I2F.F64.U64 R16, R16 ;  /* 0x0000001000107312 */ /* 0x008e220000301800 */
[----:B------:R-:W-:Y:S05]  /*44d0*/  BRA `(.L_x_19078) ;  /* 0x00000000000c7947 */ /* 0x000fea0003800000 */
.L_x_19106:
[----:B------:R-:W3:Y:S01]  /*44e0*/  LDG.E R4, desc[UR36][R4.64] ;  /* 0x0000002404047981 */ /* 0x000ee2000c1e1900 */
[----:B------:R-:W-:Y:S01]  /*44f0*/  CS2R R18, SRZ ;  /* 0x0000000000127805 */ /* 0x000fe2000001ff00 */
[----:B---3--:R0:W1:Y:S06]  /*4500*/  I2F.F64.U32 R16, R4 ;  /* 0x0000000400107312 */ /* 0x00806c0000201800 */
.L_x_19078:
[----:B------:R-:W-:Y:S05]  /*4510*/  BSYNC B6 ;  /* 0x0000000000067941 */ /* 0x000fea0003800000 */
.L_x_19077:
[----:B0-----:R-:W0:Y:S01]  /*4520*/  S2R R3, SR_TID.X ;  /* 0x0000000000037919 */ /* 0x001e220000002100 */
[----:B------:R-:W0:Y:S01]  /*4530*/  LDC.U8 R2, c[0x0][0x234] ;  /* 0x00008d00ff027b82 */ /* 0x000e220000000000 */
[----:B-12-45:R-:W-:Y:S01]  /*4540*/  DSETP.NEU.AND P0, PT, R32, RZ, PT ;  /* 0x000000ff2000722a */ /* 0x036fe20003f0d000 */
[----:B------:R-:W-:Y:S01]  /*4550*/  BSSY B6, `(.L_x_19111) ;  /* 0x00000fa000067945 */ /* 0x000fe20003800000 */
[----:B---3--:R-:W-:Y:S02]  /*4560*/  DSETP.NEU.AND P1, PT, R28, RZ, PT ;  /* 0x000000ff1c00722a */ /* 0x008fe40003f2d000 */
[----:B------:R-:W-:Y:S02]  /*4570*/  DSETP.NEU.AND P3, PT, R24, RZ, PT ;  /* 0x000000ff1800722a */ /* 0x000fe40003f6d000 */
[----:B------:R-:W-:Y:S02]  /*4580*/  DSETP.NEU.AND P2, PT, R16, RZ, PT ;  /* 0x000000ff1000722a */ /* 0x000fe40003f4d000 */
[----:B------:R-:W-:-:S02]  /*4590*/  DSETP.EQ.AND P0, PT, R34, RZ, !P0 ;  /* 0x000000ff2200722a */ /* 0x000fc40004702000 */
[----:B------:R-:W-:Y:S02]  /*45a0*/  DSETP.EQ.AND P1, PT, R30, RZ, !P1 ;  /* 0x000000ff1e00722a */ /* 0x000fe40004f22000 */
[----:B------:R-:W-:Y:S02]  /*45b0*/  DSETP.EQ.AND P3, PT, R26, RZ, !P3 ;  /* 0x000000ff1a00722a */ /* 0x000fe40005f62000 */
[----:B------:R-:W-:Y:S01]  /*45c0*/  DSETP.EQ.AND P2, PT, R18, RZ, !P2 ;  /* 0x000000ff1200722a */ /* 0x000fe20005742000 */
[----:B------:R-:W-:Y:S02]  /*45d0*/  SEL R11, RZ, 0x1, !P0 ;  /* 0x00000001ff0b7807 */ /* 0x000fe40004000000 */
[----:B------:R-:W-:Y:S02]  /*45e0*/  SEL R19, RZ, 0x1, !P1 ;  /* 0x00000001ff137807 */ /* 0x000fe40004800000 */
[----:B------:R-:W-:Y:S02]  /*45f0*/  SEL R16, RZ, 0x1, !P3 ;  /* 0x00000001ff107807 */ /* 0x000fe40005800000 */
[----:B------:R-:W-:-:S02]  /*4600*/  SEL R17, RZ, 0x1, !P2 ;  /* 0x00000001ff117807 */ /* 0x000fc40005000000 */
[----:B0-----:R-:W-:Y:S01]  /*4610*/  ISETP.GE.AND P4, PT, R3, R36, PT ;  /* 0x000000240300720c */ /* 0x001fe20003f86270 */
[----:B------:R-:W-:-:S12]  /*4620*/  IMAD.MOV.U32 R18, RZ, RZ, R3 ;  /* 0x000000ffff127224 */ /* 0x000fd800078e0003 */
[----:B------:R-:W-:Y:S05]  /*4630*/  @P4 BRA `(.L_x_19112) ;  /* 0x0000000c00ac4947 */ /* 0x000fea0003800000 */
[----:B------:R-:W0:Y:S01]  /*4640*/  LDC.64 R8, c[0x0][0x218] ;  /* 0x00008600ff087b82 */ /* 0x000e220000000a00 */
[----:B------:R-:W-:Y:S01]  /*4650*/  IMAD R0, R22, 0x200, R3 ;  /* 0x0000020016007824 */ /* 0x000fe200078e0203 */
[----:B------:R-:W-:Y:S01]  /*4660*/  PRMT R4, R2, 0x9910, RZ ;  /* 0x0000991002047816 */ /* 0x000fe200000000ff */
        /* <DEDUP_REMOVED lines=18> */
.L_x_19116:
[----:B------:R0:W-:Y:S01]  /*4790*/  STG.E.U8 desc[UR36][R8.64], R11 ;  /* 0x0000000b08007986 */ /* 0x0001e2000c101124 */
[----:B------:R-:W-:Y:S05]  /*47a0*/  BRA `(.L_x_19112) ;  /* 0x0000000c00507947 */ /* 0x000fea0003800000 */
.L_x_19115:
        /* <DEDUP_REMOVED lines=10> */
.L_x_19119:
[----:B------:R0:W-:Y:S01]  /*4850*/  STG.E desc[UR36][R8.64], R11 ;  /* 0x0000000b08007986 */ /* 0x0001e2000c101924 */
[----:B------:R-:W-:Y:S05]  /*4860*/  BRA `(.L_x_19112) ;  /* 0x0000000c00207947 */ /* 0x000fea0003800000 */
.L_x_19118:
[----:B------:R0:W-:Y:S01]  /*4870*/  STG.E.U16 desc[UR36][R8.64], R11 ;  /* 0x0000000b08007986 */ /* 0x0001e2000c101524 */
[----:B------:R-:W-:Y:S05]  /*4880*/  BRA `(.L_x_19112) ;  /* 0x0000000c00187947 */ /* 0x000fea0003800000 */
.L_x_19114:
        /* <DEDUP_REMOVED lines=9> */
.L_x_19121:
[----:B------:R-:W0:Y:S02]  /*4920*/  I2F.S16 R0, R11 ;  /* 0x0000000b00007306 */ /* 0x000e240000101400 */
[----:B0-----:R-:W-:-:S05]  /*4930*/  F2FP.F16.F32.PACK_AB R0, RZ, R0 ;  /* 0x00000000ff00723e */ /* 0x001fca00000000ff */
[----:B------:R0:W-:Y:S01]  /*4940*/  STG.E.U16 desc[UR36][R8.64], R0 ;  /* 0x0000000008007986 */ /* 0x0001e2000c101524 */
[----:B------:R-:W-:Y:S05]  /*4950*/  BRA `(.L_x_19112) ;  /* 0x0000000800e47947 */ /* 0x000fea0003800000 */
.L_x_19120:
        /* <DEDUP_REMOVED lines=10> */
.L_x_19123:
[----:B------:R-:W0:Y:S02]  /*4a00*/  I2F.S16 R11, R11 ;  /* 0x0000000b000b7306 */ /* 0x000e240000101400 */
[----:B0-----:R-:W-:-:S04]  /*4a10*/  F2FP.F16.F32.PACK_AB R3, RZ, R11 ;  /* 0x0000000bff03723e */ /* 0x001fc800000000ff */
[----:B------:R-:W-:-:S05]  /*4a20*/  PRMT R3, R3, 0x5410, RZ ;  /* 0x0000541003037816 */ /* 0x000fca00000000ff */
[----:B------:R0:W-:Y:S01]  /*4a30*/  STG.E desc[UR36][R8.64], R3 ;  /* 0x0000000308007986 */ /* 0x0001e2000c101924 */
[----:B------:R-:W-:Y:S05]  /*4a40*/  BRA `(.L_x_19112) ;  /* 0x0000000800a87947 */ /* 0x000fea0003800000 */
.L_x_19122:
[----:B------:R-:W0:Y:S02]  /*4a50*/  I2F.F64.S16 R4, R11 ;  /* 0x0000000b00047312 */ /* 0x000e240000101c00 */
[----:B0-----:R0:W-:Y:S01]  /*4a60*/  STG.E.64 desc[UR36][R8.64], R4 ;  /* 0x0000000408007986 */ /* 0x0011e2000c101b24 */
[----:B------:R-:W-:Y:S05]  /*4a70*/  BRA `(.L_x_19112) ;  /* 0x00000008009c7947 */ /* 0x000fea0003800000 */
.L_x_19113:
        /* <DEDUP_REMOVED lines=10> */
.L_x_19126:
[----:B------:R-:W0:Y:S01]  /*4b20*/  I2F.F64.S16 R4, R11 ;  /* 0x0000000b00047312 */ /* 0x000e220000101c00 */
[----:B------:R-:W-:-:S05]  /*4b30*/  CS2R R6, SRZ ;  /* 0x0000000000067805 */ /* 0x000fca000001ff00 */
[----:B0-----:R0:W-:Y:S01]  /*4b40*/  STG.E.128 desc[UR36][R8.64], R4 ;  /* 0x0000000408007986 */ /* 0x0011e2000c101d24 */
[----:B------:R-:W-:Y:S05]  /*4b50*/  BRA `(.L_x_19112) ;  /* 0x0000000800647947 */ /* 0x000fea0003800000 */
.L_x_19125:
        /* <DEDUP_REMOVED lines=21> */
.L_x_19130:
[----:B------:R-:W-:Y:S05]  /*4cb0*/  BSYNC B0 ;  /* 0x0000000000007941 */ /* 0x000fea0003800000 */
.L_x_19129:
[----:B------:R-:W-:-:S05]  /*4cc0*/  LOP3.LUT R5, R0, R5, RZ, 0xfc, !PT ;  /* 0x0000000500057212 */ /* 0x000fca00078efcff */
[----:B------:R0:W-:Y:S01]  /*4cd0*/  STG.E.U8 desc[UR36][R8.64], R5 ;  /* 0x0000000508007986 */ /* 0x0001e2000c101124 */
[----:B------:R-:W-:Y:S05]  /*4ce0*/  BRA `(.L_x_19112) ;  /* 0x0000000800007947 */ /* 0x000fea0003800000 */
.L_x_19128:
        /* <DEDUP_REMOVED lines=13> */
.L_x_19132:
[----:B------:R-:W-:Y:S01]  /*4dc0*/  IMAD.MOV.U32 R0, RZ, RZ, 0x7f ;  /* 0x0000007fff007424 */ /* 0x000fe200078e00ff */
[----:B------:R-:W-:-:S04]  /*4dd0*/  ISETP.GT.U32.AND P0, PT, R3, 0x7f800000, PT ;  /* 0x7f8000000300780c */ /* 0x000fc80003f04070 */
[----:B------:R-:W-:-:S09]  /*4de0*/  SEL R0, R0, 0x7c, P0 ;  /* 0x0000007c00007807 */ /* 0x000fd20000000000 */
.L_x_19133:
[----:B------:R-:W-:Y:S05]  /*4df0*/  BSYNC B0 ;  /* 0x0000000000007941 */ /* 0x000fea0003800000 */
.L_x_19131:
[----:B------:R-:W-:-:S04]  /*4e00*/  LOP3.LUT R3, R11, 0x80000000, RZ, 0xc0, !PT ;  /* 0x800000000b037812 */ /* 0x000fc800078ec0ff */
[----:B------:R-:W-:-:S04]  /*4e10*/  SHF.R.U32.HI R3, RZ, 0x18, R3 ;  /* 0x00000018ff037819 */ /* 0x000fc80000011603 */
[----:B------:R-:W-:-:S05]  /*4e20*/  LOP3.LUT R3, R0, R3, RZ, 0xfc, !PT ;  /* 0x0000000300037212 */ /* 0x000fca00078efcff */
[----:B------:R0:W-:Y:S01]  /*4e30*/  STG.E.U8 desc[UR36][R8.64], R3 ;  /* 0x0000000308007986 */ /* 0x0001e2000c101124 */
[----:B------:R-:W-:Y:S05]  /*4e40*/  BRA `(.L_x_19112) ;  /* 0x0000000400a87947 */ /* 0x000fea0003800000 */
.L_x_19127:
[----:B------:R-:W0:Y:S02]  /*4e50*/  I2F.S16 R0, R11 ;  /* 0x0000000b00007306 */ /* 0x000e240000101400 */
[----:B0-----:R-:W-:-:S05]  /*4e60*/  F2FP.BF16.F32.PACK_AB R0, RZ, R0 ;  /* 0x00000000ff00723e */ /* 0x001fca00000010ff */
[----:B------:R0:W-:Y:S01]  /*4e70*/  STG.E.U16 desc[UR36][R8.64], R0 ;  /* 0x0000000008007986 */ /* 0x0001e2000c101524 */
[----:B------:R-:W-:Y:S05]  /*4e80*/  BRA `(.L_x_19112) ;  /* 0x0000000400987947 */ /* 0x000fea0003800000 */
.L_x_19124:
        /* <DEDUP_REMOVED lines=10> */
.L_x_19136:
        /* <DEDUP_REMOVED lines=17> */
.L_x_19139:
[----:B------:R-:W-:-:S04]  /*5040*/  LOP3.LUT R3, R11, 0x80000000, RZ, 0xc0, !PT ;  /* 0x800000000b037812 */ /* 0x000fc800078ec0ff */
[----:B------:R-:W-:-:S04]  /*5050*/  SHF.R.U32.HI R3, RZ, 0x18, R3 ;  /* 0x00000018ff037819 */ /* 0x000fc80000011603 */
[----:B------:R-:W-:-:S04]  /*5060*/  LOP3.LUT R0, R0, R3, RZ, 0xfc, !PT ;  /* 0x0000000300007212 */ /* 0x000fc800078efcff */
[----:B------:R-:W-:-:S07]  /*5070*/  PRMT R4, R0, 0x7610, R4 ;  /* 0x0000761000047816 */ /* 0x000fce0000000004 */
.L_x_19138:
[----:B------:R-:W-:Y:S05]  /*5080*/  BSYNC B0 ;  /* 0x0000000000007941 */ /* 0x000fea0003800000 */
.L_x_19137:
[----:B------:R3:W-:Y:S01]  /*5090*/  STG.E.U8 desc[UR36][R8.64], R4 ;  /* 0x0000000408007986 */ /* 0x0007e2000c101124 */
[----:B------:R-:W-:Y:S05]  /*50a0*/  BRA `(.L_x_19112) ;  /* 0x0000000400107947 */ /* 0x000fea0003800000 */
.L_x_19135:
        /* <DEDUP_REMOVED lines=17> */
.L_x_19142:
[----:B------:R-:W-:-:S04]  /*51c0*/  LOP3.LUT R3, R11, 0x80000000, RZ, 0xc0, !PT ;  /* 0x800000000b037812 */ /* 0x000fc800078ec0ff */
[----:B------:R-:W-:-:S04]  /*51d0*/  SHF.R.U32.HI R3, RZ, 0x18, R3 ;  /* 0x00000018ff037819 */ /* 0x000fc80000011603 */
[----:B------:R-:W-:-:S04]  /*51e0*/  LOP3.LUT R0, R0, R3, RZ, 0xfc, !PT ;  /* 0x0000000300007212 */ /* 0x000fc800078efcff */
[----:B------:R-:W-:-:S07]  /*51f0*/  PRMT R4, R0, 0x7610, R4 ;  /* 0x0000761000047816 */ /* 0x000fce0000000004 */
.L_x_19141:
[----:B------:R-:W-:Y:S05]  /*5200*/  BSYNC B0 ;  /* 0x0000000000007941 */ /* 0x000fea0003800000 */
.L_x_19140:
[----:B------:R0:W-:Y:S01]  /*5210*/  STG.E.U8 desc[UR36][R8.64], R4 ;  /* 0x0000000408007986 */ /* 0x0001e2000c101124 */
[----:B------:R-:W-:Y:S05]  /*5220*/  BRA `(.L_x_19112) ;  /* 0x0000000000b07947 */ /* 0x000fea0003800000 */
.L_x_19134:
        /* <DEDUP_REMOVED lines=22> */
.L_x_19117:
        /* <DEDUP_REMOVED lines=16> */
.L_x_19145:
[----:B------:R-:W-:Y:S05]  /*5490*/  BRA `(.L_x_19112) ;  /* 0x0000000000147947 */ /* 0x000fea0003800000 */
.L_x_19144:
[----:B------:R-:W-:Y:S02]  /*54a0*/  IMAD.MOV.U32 R4, RZ, RZ, R11 ;  /* 0x000000ffff047224 */ /* 0x000fe400078e000b */
[----:B------:R-:W-:-:S05]  /*54b0*/  IMAD.MOV.U32 R5, RZ, RZ, RZ ;  /* 0x000000ffff057224 */ /* 0x000fca00078e00ff */
[----:B------:R2:W-:Y:S01]  /*54c0*/  STG.E.64 desc[UR36][R8.64], R4 ;  /* 0x0000000408007986 */ /* 0x0005e2000c101b24 */
[----:B------:R-:W-:Y:S05]  /*54d0*/  BRA `(.L_x_19112) ;  /* 0x0000000000047947 */ /* 0x000fea0003800000 */
.L_x_19143:
[----:B------:R0:W-:Y:S02]  /*54e0*/  STG.E desc[UR36][R8.64], R11 ;  /* 0x0000000b08007986 */ /* 0x0001e4000c101924 */
.L_x_19112:
[----:B------:R-:W-:Y:S05]  /*54f0*/  BSYNC B6 ;  /* 0x0000000000067941 */ /* 0x000fea0003800000 */
.L_x_19111:
        /* <DEDUP_REMOVED lines=23> */
.L_x_19151:
[----:B------:R0:W-:Y:S01]  /*5670*/  STG.E.U8 desc[UR36][R8.64], R19 ;  /* 0x0000001308007986 */ /* 0x0001e2000c101124 */
[----:B------:R-:W-:Y:S05]  /*5680*/  BRA `(.L_x_19153) ;  /* 0x0000000c00507947 */ /* 0x000fea0003800000 */
.L_x_19150:
        /* <DEDUP_REMOVED lines=10> */
.L_x_19155:
[----:B------:R0:W-:Y:S01]  /*5730*/  STG.E desc[UR36][R8.64], R19 ;  /* 0x0000001308007986 */ /* 0x0001e2000c101924 */
[----:B------:R-:W-:Y:S05]  /*5740*/  BRA `(.L_x_19153) ;  /* 0x0000000c00207947 */ /* 0x000fea0003800000 */
.L_x_19154:
[----:B------:R0:W-:Y:S01]  /*5750*/  STG.E.U16 desc[UR36][R8.64], R19 ;  /* 0x0000001308007986 */ /* 0x0001e2000c101524 */
[----:B------:R-:W-:Y:S05]  /*5760*/  BRA `(.L_x_19153) ;  /* 0x0000000c00187947 */ /* 0x000fea0003800000 */
.L_x_19149:
        /* <DEDUP_REMOVED lines=9> */
.L_x_19157:
[----:B------:R-:W0:Y:S02]  /*5800*/  I2F.S16 R0, R19 ;  /* 0x0000001300007306 */ /* 0x000e240000101400 */
[----:B0-----:R-:W-:-:S05]  /*5810*/  F2FP.F16.F32.PACK_AB R0, RZ, R0 ;  /* 0x00000000ff00723e */ /* 0x001fca00000000ff */
[----:B------:R0:W-:Y:S01]  /*5820*/  STG.E.U16 desc[UR36][R8.64], R0 ;  /* 0x0000000008007986 */ /* 0x0001e2000c101524 */
[----:B------:R-:W-:Y:S05]  /*5830*/  BRA `(.L_x_19153) ;  /* 0x0000000800e47947 */ /* 0x000fea0003800000 */
.L_x_19156:
        /* <DEDUP_REMOVED lines=10> */
.L_x_19159:
[----:B------:R-:W0:Y:S02]  /*58e0*/  I2F.S16 R19, R19 ;  /* 0x0000001300137306 */ /* 0x000e240000101400 */
[----:B0-----:R-:W-:-:S04]  /*58f0*/  F2FP.F16.F32.PACK_AB R3, RZ, R19 ;  /* 0x00000013ff03723e */ /* 0x001fc800000000ff */
[----:B------:R-:W-:-:S05]  /*5900*/  PRMT R3, R3, 0x5410, RZ ;  /* 0x0000541003037816 */ /* 0x000fca00000000ff */
[----:B------:R0:W-:Y:S01]  /*5910*/  STG.E desc[UR36][R8.64], R3 ;  /* 0x0000000308007986 */ /* 0x0001e2000c101924 */
[----:B------:R-:W-:Y:S05]  /*5920*/  BRA `(.L_x_19153) ;  /* 0x0000000800a87947 */ /* 0x000fea0003800000 */
.L_x_19158:
[----:B------:R-:W0:Y:S02]  /*5930*/  I2F.F64.S16 R4, R19 ;  /* 0x0000001300047312 */ /* 0x000e240000101c00 */
[----:B0-----:R0:W-:Y:S01]  /*5940*/  STG.E.64 desc[UR36][R8.64], R4 ;  /* 0x0000000408007986 */ /* 0x0011e2000c101b24 */
[----:B------:R-:W-:Y:S05]  /*5950*/  BRA `(.L_x_19153) ;  /* 0x00000008009c7947 */ /* 0x000fea0003800000 */
.L_x_19148:
        /* <DEDUP_REMOVED lines=10> */
.L_x_19162:
[----:B------:R-:W0:Y:S01]  /*5a00*/  I2F.F64.S16 R4, R19 ;  /* 0x0000001300047312 */ /* 0x000e220000101c00 */
[----:B------:R-:W-:-:S05]  /*5a10*/  CS2R R6, SRZ ;  /* 0x0000000000067805 */ /* 0x000fca000001ff00 */
[----:B0-----:R0:W-:Y:S01]  /*5a20*/  STG.E.128 desc[UR36][R8.64], R4 ;  /* 0x0000000408007986 */ /* 0x0011e2000c101d24 */
[----:B------:R-:W-:Y:S05]  /*5a30*/  BRA `(.L_x_19153) ;  /* 0x0000000800647947 */ /* 0x000fea0003800000 */
.L_x_19161:
        /* <DEDUP_REMOVED lines=21> */
.L_x_19166:
[----:B------:R-:W-:Y:S05]  /*5b90*/  BSYNC B0 ;  /* 0x0000000000007941 */ /* 0x000fea0003800000 */
.L_x_19165:
[----:B------:R-:W-:-:S05]  /*5ba0*/  LOP3.LUT R5, R0, R5, RZ, 0xfc, !PT ;  /* 0x0000000500057212 */ /* 0x000fca00078efcff */
[----:B------:R0:W-:Y:S01]  /*5bb0*/  STG.E.U8 desc[UR36][R8.64], R5 ;  /* 0x0000000508007986 */ /* 0x0001e2000c101124 */
[----:B------:R-:W-:Y:S05]  /*5bc0*/  BRA `(.L_x_19153) ;  /* 0x0000000800007947 */ /* 0x000fea0003800000 */
.L_x_19164:
        /* <DEDUP_REMOVED lines=13> */
.L_x_19168:
[----:B------:R-:W-:Y:S01]  /*5ca0*/  IMAD.MOV.U32 R0, RZ, RZ, 0x7f ;  /* 0x0000007fff007424 */ /* 0x000fe200078e00ff */
[----:B------:R-:W-:-:S04]  /*5cb0*/  ISETP.GT.U32.AND P0, PT, R3, 0x7f800000, PT ;  /* 0x7f8000000300780c */ /* 0x000fc80003f04070 */
[----:B------:R-:W-:-:S09]  /*5cc0*/  SEL R0, R0, 0x7c, P0 ;  /* 0x0000007c00007807 */ /* 0x000fd20000000000 */
.L_x_19169:
[----:B------:R-:W-:Y:S05]  /*5cd0*/  BSYNC B0 ;  /* 0x0000000000007941 */ /* 0x000fea0003800000 */
.L_x_19167:
[----:B------:R-:W-:-:S04]  /*5ce0*/  LOP3.LUT R3, R19, 0x80000000, RZ, 0xc0, !PT ;  /* 0x8000000013037812 */ /* 0x000fc800078ec0ff */
[----:B------:R-:W-:-:S04]  /*5cf0*/  SHF.R.U32.HI R3, RZ, 0x18, R3 ;  /* 0x00000018ff037819 */ /* 0x000fc80000011603 */
[----:B------:R-:W-:-:S05]  /*5d00*/  LOP3.LUT R3, R0, R3, RZ, 0xfc, !PT ;  /* 0x0000000300037212 */ /* 0x000fca00078efcff */
[----:B------:R0:W-:Y:S01]  /*5d10*/  STG.E.U8 desc[UR36][R8.64], R3 ;  /* 0x0000000308007986 */ /* 0x0001e2000c101124 */
[----:B------:R-:W-:Y:S05]  /*5d20*/  BRA `(.L_x_19153) ;  /* 0x0000000400a87947 */ /* 0x000fea0003800000 */
.L_x_19163:
[----:B------:R-:W0:Y:S02]  /*5d30*/  I2F.S16 R0, R19 ;  /* 0x0000001300007306 */ /* 0x000e240000101400 */
[----:B0-----:R-:W-:-:S05]  /*5d40*/  F2FP.BF16.F32.PACK_AB R0, RZ, R0 ;  /* 0x00000000ff00723e */ /* 0x001fca00000010ff */
[----:B------:R0:W-:Y:S01]  /*5d50*/  STG.E.U16 desc[UR36][R8.64], R0 ;  /* 0x0000000008007986 */ /* 0x0001e2000c101524 */
[----:B------:R-:W-:Y:S05]  /*5d60*/  BRA `(.L_x_19153) ;  /* 0x0000000400987947 */ /* 0x000fea0003800000 */
.L_x_19160:
        /* <DEDUP_REMOVED lines=10> */
.L_x_19172:
        /* <DEDUP_REMOVED lines=17> */
.L_x_19175:
[----:B------:R-:W-:-:S04]  /*5f20*/  LOP3.LUT R3, R19, 0x80000000, RZ, 0xc0, !PT ;  /* 0x8000000013037812 */ /* 0x000fc800078ec0ff */
[----:B------:R-:W-:-:S04]  /*5f30*/  SHF.R.U32.HI R3, RZ, 0x18, R3 ;  /* 0x00000018ff037819 */ /* 0x000fc80000011603 */
[----:B------:R-:W-:-:S04]  /*5f40*/  LOP3.LUT R0, R0, R3, RZ, 0xfc, !PT ;  /* 0x0000000300007212 */ /* 0x000fc800078efcff */
[----:B------:R-:W-:-:S07]  /*5f50*/  PRMT R4, R0, 0x7610, R4 ;  /* 0x0000761000047816 */ /* 0x000fce0000000004 */
.L_x_19174:
[----:B------:R-:W-:Y:S05]  /*5f60*/  BSYNC B0 ;  /* 0x0000000000007941 */ /* 0x000fea0003800000 */
.L_x_19173:
[----:B------:R3:W-:Y:S01]  /*5f70*/  STG.E.U8 desc[UR36][R8.64], R4 ;  /* 0x0000000408007986 */ /* 0x0007e2000c101124 */
[----:B------:R-:W-:Y:S05]  /*5f80*/  BRA `(.L_x_19153) ;  /* 0x0000000400107947 */ /* 0x000fea0003800000 */
.L_x_19171:
        /* <DEDUP_REMOVED lines=17> */
.L_x_19178:
[----:B------:R-:W-:-:S04]  /*60a0*/  LOP3.LUT R3, R19, 0x80000000, RZ, 0xc0, !PT ;  /* 0x8000000013037812 */ /* 0x000fc800078ec0ff */
[----:B------:R-:W-:-:S04]  /*60b0*/  SHF.R.U32.HI R3, RZ, 0x18, R3 ;  /* 0x00000018ff037819 */ /* 0x000fc80000011603 */
[----:B------:R-:W-:-:S04]  /*60c0*/  LOP3.LUT R0, R0, R3, RZ, 0xfc, !PT ;  /* 0x0000000300007212 */ /* 0x000fc800078efcff */
[----:B------:R-:W-:-:S07]  /*60d0*/  PRMT R4, R0, 0x7610, R4 ;  /* 0x0000761000047816 */ /* 0x000fce0000000004 */
.L_x_19177:
[----:B------:R-:W-:Y:S05]  /*60e0*/  BSYNC B0 ;  /* 0x0000000000007941 */ /* 0x000fea0003800000 */
.L_x_19176:
[----:B------:R0:W-:Y:S01]  /*60f0*/  STG.E.U8 desc[UR36][R8.64], R4 ;  /* 0x0000000408007986 */ /* 0x0001e2000c101124 */
[----:B------:R-:W-:Y:S05]  /*6100*/  BRA `(.L_x_19153) ;  /* 0x0000000000b07947 */ /* 0x000fea0003800000 */
.L_x_19170:
        /* <DEDUP_REMOVED lines=22> */
.L_x_19152:
        /* <DEDUP_REMOVED lines=16> */
.L_x_19181:
[----:B------:R-:W-:Y:S05]  /*6370*/  BRA `(.L_x_19153) ;  /* 0x0000000000147947 */ /* 0x000fea0003800000 */
.L_x_19180:
[----:B------:R-:W-:Y:S02]  /*6380*/  IMAD.MOV.U32 R4, RZ, RZ, R19 ;  /* 0x000000ffff047224 */ /* 0x000fe400078e0013 */
[----:B------:R-:W-:-:S05]  /*6390*/  IMAD.MOV.U32 R5, RZ, RZ, RZ ;  /* 0x000000ffff057224 */ /* 0x000fca00078e00ff */
[----:B------:R2:W-:Y:S01]  /*63a0*/  STG.E.64 desc[UR36][R8.64], R4 ;  /* 0x0000000408007986 */ /* 0x0005e2000c101b24 */
[----:B------:R-:W-:Y:S05]  /*63b0*/  BRA `(.L_x_19153) ;  /* 0x0000000000047947 */ /* 0x000fea0003800000 */
.L_x_19179:
[----:B------:R0:W-:Y:S02]  /*63c0*/  STG.E desc[UR36][R8.64], R19 ;  /* 0x0000001308007986 */ /* 0x0001e4000c101924 */
.L_x_19153:
        /* <DEDUP_REMOVED lines=23> */
.L_x_19185:
[----:B------:R3:W-:Y:S01]  /*6540*/  STG.E.U8 desc[UR36][R8.64], R16 ;  /* 0x0000001008007986 */ /* 0x0007e2000c101124 */
[----:B------:R-:W-:Y:S05]  /*6550*/  BRA `(.L_x_19187) ;  /* 0x0000000c00507947 */ /* 0x000fea0003800000 */
.L_x_19184:
        /* <DEDUP_REMOVED lines=10> */
.L_x_19189:
[----:B------:R2:W-:Y:S01]  /*6600*/  STG.E desc[UR36][R8.64], R16 ;  /* 0x0000001008007986 */ /* 0x0005e2000c101924 */
[----:B------:R-:W-:Y:S05]  /*6610*/  BRA `(.L_x_19187) ;  /* 0x0000000c00207947 */ /* 0x000fea0003800000 */
.L_x_19188:
[----:B------:R0:W-:Y:S01]  /*6620*/  STG.E.U16 desc[UR36][R8.64], R16 ;  /* 0x0000001008007986 */ /* 0x0001e2000c101524 */
[----:B------:R-:W-:Y:S05]  /*6630*/  BRA `(.L_x_19187) ;  /* 0x0000000c00187947 */ /* 0x000fea0003800000 */
.L_x_19183:
        /* <DEDUP_REMOVED lines=9> */
.L_x_19191:
[----:B------:R-:W0:Y:S02]  /*66d0*/  I2F.S16 R0, R16 ;  /* 0x0000001000007306 */ /* 0x000e240000101400 */
[----:B0-----:R-:W-:-:S05]  /*66e0*/  F2FP.F16.F32.PACK_AB R0, RZ, R0 ;  /* 0x00000000ff00723e */ /* 0x001fca00000000ff */
[----:B------:R0:W-:Y:S01]  /*66f0*/  STG.E.U16 desc[UR36][R8.64], R0 ;  /* 0x0000000008007986 */ /* 0x0001e2000c101524 */
[----:B------:R-:W-:Y:S05]  /*6700*/  BRA `(.L_x_19187) ;  /* 0x0000000800e47947 */ /* 0x000fea0003800000 */
.L_x_19190:
        /* <DEDUP_REMOVED lines=10> */
.L_x_19193:
[----:B------:R-:W0:Y:S02]  /*67b0*/  I2F.S16 R16, R16 ;  /* 0x0000001000107306 */ /* 0x000e240000101400 */
[----:B0-----:R-:W-:-:S04]  /*67c0*/  F2FP.F16.F32.PACK_AB R3, RZ, R16 ;  /* 0x00000010ff03723e */ /* 0x001fc800000000ff */
[----:B------:R-:W-:-:S05]  /*67d0*/  PRMT R3, R3, 0x5410, RZ ;  /* 0x0000541003037816 */ /* 0x000fca00000000ff */
[----:B------:R0:W-:Y:S01]  /*67e0*/  STG.E desc[UR36][R8.64], R3 ;  /* 0x0000000308007986 */ /* 0x0001e2000c101924 */
[----:B------:R-:W-:Y:S05]  /*67f0*/  BRA `(.L_x_19187) ;  /* 0x0000000800a87947 */ /* 0x000fea0003800000 */
.L_x_19192:
[----:B------:R-:W0:Y:S02]  /*6800*/  I2F.F64.S16 R4, R16 ;  /* 0x0000001000047312 */ /* 0x000e240000101c00 */
[----:B0-----:R0:W-:Y:S01]  /*6810*/  STG.E.64 desc[UR36][R8.64], R4 ;  /* 0x0000000408007986 */ /* 0x0011e2000c101b24 */
[----:B------:R-:W-:Y:S05]  /*6820*/  BRA `(.L_x_19187) ;  /* 0x00000008009c7947 */ /* 0x000fea0003800000 */
.L_x_19182:
        /* <DEDUP_REMOVED lines=10> */
.L_x_19196:
[----:B------:R-:W0:Y:S01]  /*68d0*/  I2F.F64.S16 R4, R16 ;  /* 0x0000001000047312 */ /* 0x000e220000101c00 */
[----:B------:R-:W-:-:S05]  /*68e0*/  CS2R R6, SRZ ;  /* 0x0000000000067805 */ /* 0x000fca000001ff00 */
[----:B0-----:R0:W-:Y:S01]  /*68f0*/  STG.E.128 desc[UR36][R8.64], R4 ;  /* 0x0000000408007986 */ /* 0x0011e2000c101d24 */
[----:B------:R-:W-:Y:S05]  /*6900*/  BRA `(.L_x_19187) ;  /* 0x0000000800647947 */ /* 0x000fea0003800000 */
.L_x_19195:
        /* <DEDUP_REMOVED lines=21> */
.L_x_19200:
[----:B------:R-:W-:Y:S05]  /*6a60*/  BSYNC B0 ;  /* 0x0000000000007941 */ /* 0x000fea0003800000 */
.L_x_19199:
[----:B------:R-:W-:-:S05]  /*6a70*/  LOP3.LUT R5, R0, R5, RZ, 0xfc, !PT ;  /* 0x0000000500057212 */ /* 0x000fca00078efcff */
[----:B------:R0:W-:Y:S01]  /*6a80*/  STG.E.U8 desc[UR36][R8.64], R5 ;  /* 0x0000000508007986 */ /* 0x0001e2000c101124 */
[----:B------:R-:W-:Y:S05]  /*6a90*/  BRA `(.L_x_19187) ;  /* 0x0000000800007947 */ /* 0x000fea0003800000 */
.L_x_19198:
        /* <DEDUP_REMOVED lines=13> */
.L_x_19202:
[----:B------:R-:W-:Y:S01]  /*6b70*/  IMAD.MOV.U32 R0, RZ, RZ, 0x7f ;  /* 0x0000007fff007424 */ /* 0x000fe200078e00ff */
[----:B------:R-:W-:-:S04]  /*6b80*/  ISETP.GT.U32.AND P0, PT, R3, 0x7f800000, PT ;  /* 0x7f8000000300780c */ /* 0x000fc80003f04070 */
[----:B------:R-:W-:-:S09]  /*6b90*/  SEL R0, R0, 0x7c, P0 ;  /* 0x0000007c00007807 */ /* 0x000fd20000000000 */
.L_x_19203:
[----:B------:R-:W-:Y:S05]  /*6ba0*/  BSYNC B0 ;  /* 0x0000000000007941 */ /* 0x000fea0003800000 */
.L_x_19201:
[----:B------:R-:W-:-:S04]  /*6bb0*/  LOP3.LUT R3, R5, 0x80000000, RZ, 0xc0, !PT ;  /* 0x8000000005037812 */ /* 0x000fc800078ec0ff */
[----:B------:R-:W-:-:S04]  /*6bc0*/  SHF.R.U32.HI R3, RZ, 0x18, R3 ;  /* 0x00000018ff037819 */ /* 0x000fc80000011603 */
[----:B------:R-:W-:-:S05]  /*6bd0*/  LOP3.LUT R3, R0, R3, RZ, 0xfc, !PT ;  /* 0x0000000300037212 */ /* 0x000fca00078efcff */
[----:B------:R0:W-:Y:S01]  /*6be0*/  STG.E.U8 desc[UR36][R8.64], R3 ;  /* 0x0000000308007986 */ /* 0x0001e2000c101124 */
[----:B------:R-:W-:Y:S05]  /*6bf0*/  BRA `(.L_x_19187) ;  /* 0x0000000400a87947 */ /* 0x000fea0003800000 */
.L_x_19197:
[----:B------:R-:W0:Y:S02]  /*6c00*/  I2F.S16 R0, R16 ;  /* 0x0000001000007306 */ /* 0x000e240000101400 */
[----:B0-----:R-:W-:-:S05]  /*6c10*/  F2FP.BF16.F32.PACK_AB R0, RZ, R0 ;  /* 0x00000000ff00723e */ /* 0x001fca00000010ff */
[----:B------:R0:W-:Y:S01]  /*6c20*/  STG.E.U16 desc[UR36][R8.64], R0 ;  /* 0x0000000008007986 */ /* 0x0001e2000c101524 */
[----:B------:R-:W-:Y:S05]  /*6c30*/  BRA `(.L_x_19187) ;  /* 0x0000000400987947 */ /* 0x000fea0003800000 */
.L_x_19194:
        /* <DEDUP_REMOVED lines=10> */
.L_x_19206:
        /* <DEDUP_REMOVED lines=17> */
.L_x_19209:
[----:B------:R-:W-:-:S04]  /*6df0*/  LOP3.LUT R3, R5, 0x80000000, RZ, 0xc0, !PT ;  /* 0x8000000005037812 */ /* 0x000fc800078ec0ff */
[----:B------:R-:W-:-:S04]  /*6e00*/  SHF.R.U32.HI R3, RZ, 0x18, R3 ;  /* 0x00000018ff037819 */ /* 0x000fc80000011603 */
[----:B------:R-:W-:-:S04]  /*6e10*/  LOP3.LUT R0, R0, R3, RZ, 0xfc, !PT ;  /* 0x0000000300007212 */ /* 0x000fc800078efcff */
[----:B------:R-:W-:-:S07]  /*6e20*/  PRMT R4, R0, 0x7610, R4 ;  /* 0x0000761000047816 */ /* 0x000fce0000000004 */
.L_x_19208:
[----:B------:R-:W-:Y:S05]  /*6e30*/  BSYNC B0 ;  /* 0x0000000000007941 */ /* 0x000fea0003800000 */
.L_x_19207:
[----:B------:R0:W-:Y:S01]  /*6e40*/  STG.E.U8 desc[UR36][R8.64], R4 ;  /* 0x0000000408007986 */ /* 0x0001e2000c101124 */
[----:B------:R-:W-:Y:S05]  /*6e50*/  BRA `(.L_x_19187) ;  /* 0x0000000400107947 */ /* 0x000fea0003800000 */
.L_x_19205:
        /* <DEDUP_REMOVED lines=17> */
.L_x_19212:
[----:B------:R-:W-:-:S04]  /*6f70*/  LOP3.LUT R3, R5, 0x80000000, RZ, 0xc0, !PT ;  /* 0x8000000005037812 */ /* 0x000fc800078ec0ff */
[----:B------:R-:W-:-:S04]  /*6f80*/  SHF.R.U32.HI R3, RZ, 0x18, R3 ;  /* 0x00000018ff037819 */ /* 0x000fc80000011603 */
[----:B------:R-:W-:-:S04]  /*6f90*/  LOP3.LUT R0, R0, R3, RZ, 0xfc, !PT ;  /* 0x0000000300007212 */ /* 0x000fc800078efcff */
[----:B------:R-:W-:-:S07]  /*6fa0*/  PRMT R4, R0, 0x7610, R4 ;  /* 0x0000761000047816 */ /* 0x000fce0000000004 */
.L_x_19211:
[----:B------:R-:W-:Y:S05]  /*6fb0*/  BSYNC B0 ;  /* 0x0000000000007941 */ /* 0x000fea0003800000 */
.L_x_19210:
[----:B------:R0:W-:Y:S01]  /*6fc0*/  STG.E.U8 desc[UR36][R8.64], R4 ;  /* 0x0000000408007986 */ /* 0x0001e2000c101124 */
[----:B------:R-:W-:Y:S05]  /*6fd0*/  BRA `(.L_x_19187) ;  /* 0x0000000000b07947 */ /* 0x000fea0003800000 */
.L_x_19204:
        /* <DEDUP_REMOVED lines=22> */
.L_x_19186:
        /* <DEDUP_REMOVED lines=16> */
.L_x_19215:
[----:B------:R-:W-:Y:S05]  /*7240*/  BRA `(.L_x_19187) ;  /* 0x0000000000147947 */ /* 0x000fea0003800000 */
.L_x_19214:
[----:B------:R-:W-:Y:S02]  /*7250*/  IMAD.MOV.U32 R4, RZ, RZ, R16 ;  /* 0x000000ffff047224 */ /* 0x000fe400078e0010 */
[----:B------:R-:W-:-:S05]  /*7260*/  IMAD.MOV.U32 R5, RZ, RZ, RZ ;  /* 0x000000ffff057224 */ /* 0x000fca00078e00ff */
[----:B------:R0:W-:Y:S01]  /*7270*/  STG.E.64 desc[UR36][R8.64], R4 ;  /* 0x0000000408007986 */ /* 0x0001e2000c101b24 */
[----:B------:R-:W-:Y:S05]  /*7280*/  BRA `(.L_x_19187) ;  /* 0x0000000000047947 */ /* 0x000fea0003800000 */
.L_x_19213:
[----:B------:R0:W-:Y:S02]  /*7290*/  STG.E desc[UR36][R8.64], R16 ;  /* 0x0000001008007986 */ /* 0x0001e4000c101924 */
.L_x_19187:
[----:B------:R-:W-:-:S07]  /*72a0*/  VIADD R18, R18, 0x80 ;  /* 0x0000008012127836 */ /* 0x000fce0000000000 */
.L_x_19147:
[----:B------:R-:W-:Y:S05]  /*72b0*/  BSYNC B6 ;  /* 0x0000000000067941 */ /* 0x000fea0003800000 */
.L_x_19146:
        /* <DEDUP_REMOVED lines=21> */
.L_x_19219:
[----:B------:R-:W-:Y:S01]  /*7410*/  STG.E.U8 desc[UR36][R4.64], R17 ;  /* 0x0000001104007986 */ /* 0x000fe2000c101124 */
[----:B------:R-:W-:Y:S05]  /*7420*/  EXIT ;  /* 0x000000000000794d */ /* 0x000fea0003800000 */
.L_x_19218:
        /* <DEDUP_REMOVED lines=8> */
[----:B------:R-:W-:Y:S01]  /*74b0*/  STG.E.64 desc[UR36][R4.64], R2 ;  /* 0x0000000204007986 */ /* 0x000fe2000c101b24 */
[----:B------:R-:W-:Y:S05]  /*74c0*/  EXIT ;  /* 0x000000000000794d */ /* 0x000fea0003800000 */
.L_x_19222:
[----:B------:R-:W-:Y:S01]  /*74d0*/  STG.E desc[UR36][R4.64], R17 ;  /* 0x0000001104007986 */ /* 0x000fe2000c101924 */
[----:B------:R-:W-:Y:S05]  /*74e0*/  EXIT ;  /* 0x000000000000794d */ /* 0x000fea0003800000 */
.L_x_19221:
[----:B------:R-:W-:Y:S01]  /*74f0*/  STG.E.U16 desc[UR36][R4.64], R17 ;  /* 0x0000001104007986 */ /* 0x000fe2000c101524 */
[----:B------:R-:W-:Y:S05]  /*7500*/  EXIT ;  /* 0x000000000000794d */ /* 0x000fea0003800000 */
.L_x_19217:
        /* <DEDUP_REMOVED lines=9> */
.L_x_19224:
[----:B------:R-:W0:Y:S02]  /*75a0*/  I2F.S16 R0, R17 ;  /* 0x0000001100007306 */ /* 0x000e240000101400 */
[----:B0-----:R-:W-:-:S05]  /*75b0*/  F2FP.F16.F32.PACK_AB R0, RZ, R0 ;  /* 0x00000000ff00723e */ /* 0x001fca00000000ff */
[----:B------:R-:W-:Y:S01]  /*75c0*/  STG.E.U16 desc[UR36][R4.64], R0 ;  /* 0x0000000004007986 */ /* 0x000fe2000c101524 */
[----:B------:R-:W-:Y:S05]  /*75d0*/  EXIT ;  /* 0x000000000000794d */ /* 0x000fea0003800000 */
.L_x_19223:
        /* <DEDUP_REMOVED lines=10> */
.L_x_19226:
[----:B------:R-:W0:Y:S02]  /*7680*/  I2F.S16 R17, R17 ;  /* 0x0000001100117306 */ /* 0x000e240000101400 */
[----:B0-----:R-:W-:-:S04]  /*7690*/  F2FP.F16.F32.PACK_AB R3, RZ, R17 ;  /* 0x00000011ff03723e */ /* 0x001fc800000000ff */
[----:B------:R-:W-:-:S05]  /*76a0*/  PRMT R3, R3, 0x5410, RZ ;  /* 0x0000541003037816 */ /* 0x000fca00000000ff */
[----:B------:R-:W-:Y:S01]  /*76b0*/  STG.E desc[UR36][R4.64], R3 ;  /* 0x0000000304007986 */ /* 0x000fe2000c101924 */
[----:B------:R-:W-:Y:S05]  /*76c0*/  EXIT ;  /* 0x000000000000794d */ /* 0x000fea0003800000 */
.L_x_19225:
[----:B------:R-:W0:Y:S02]  /*76d0*/  I2F.F64.S16 R2, R17 ;  /* 0x0000001100027312 */ /* 0x000e240000101c00 */
[----:B0-----:R-:W-:Y:S01]  /*76e0*/  STG.E.64 desc[UR36][R4.64], R2 ;  /* 0x0000000204007986 */ /* 0x001fe2000c101b24 */
[----:B------:R-:W-:Y:S05]  /*76f0*/  EXIT ;  /* 0x000000000000794d */ /* 0x000fea0003800000 */
.L_x_19216:
        /* <DEDUP_REMOVED lines=10> */
.L_x_19229:
[----:B----4-:R-:W0:Y:S01]  /*77a0*/  I2F.F64.S16 R8, R17 ;  /* 0x0000001100087312 */ /* 0x010e220000101c00 */
[----:B------:R-:W-:-:S05]  /*77b0*/  CS2R R10, SRZ ;  /* 0x00000000000a7805 */ /* 0x000fca000001ff00 */
[----:B0-----:R-:W-:Y:S01]  /*77c0*/  STG.E.128 desc[UR36][R4.64], R8 ;  /* 0x0000000804007986 */ /* 0x001fe2000c101d24 */
[----:B------:R-:W-:Y:S05]  /*77d0*/  EXIT ;  /* 0x000000000000794d */ /* 0x000fea0003800000 */
.L_x_19228:
        /* <DEDUP_REMOVED lines=21> */
.L_x_19233:
[----:B------:R-:W-:Y:S05]  /*7930*/  BSYNC B0 ;  /* 0x0000000000007941 */ /* 0x000fea0003800000 */
.L_x_19232:
[----:B------:R-:W-:-:S05]  /*7940*/  LOP3.LUT R3, R0, R3, RZ, 0xfc, !PT ;  /* 0x0000000300037212 */ /* 0x000fca00078efcff */
[----:B------:R-:W-:Y:S01]  /*7950*/  STG.E.U8 desc[UR36][R4.64], R3 ;  /* 0x0000000304007986 */ /* 0x000fe2000c101124 */
[----:B------:R-:W-:Y:S05]  /*7960*/  EXIT ;  /* 0x000000000000794d */ /* 0x000fea0003800000 */
.L_x_19231:
        /* <DEDUP_REMOVED lines=13> */
.L_x_19235:
[----:B------:R-:W-:Y:S01]  /*7a40*/  IMAD.MOV.U32 R0, RZ, RZ, 0x7f ;  /* 0x0000007fff007424 */ /* 0x000fe200078e00ff */
[----:B------:R-:W-:-:S04]  /*7a50*/  ISETP.GT.U32.AND P0, PT, R2, 0x7f800000, PT ;  /* 0x7f8000000200780c */ /* 0x000fc80003f04070 */
[----:B------:R-:W-:-:S09]  /*7a60*/  SEL R0, R0, 0x7c, P0 ;  /* 0x0000007c00007807 */ /* 0x000fd20000000000 */
.L_x_19236:
[----:B------:R-:W-:Y:S05]  /*7a70*/  BSYNC B0 ;  /* 0x0000000000007941 */ /* 0x000fea0003800000 */
.L_x_19234:
[----:B------:R-:W-:-:S04]  /*7a80*/  LOP3.LUT R2, R17, 0x80000000, RZ, 0xc0, !PT ;  /* 0x8000000011027812 */ /* 0x000fc800078ec0ff */
[----:B------:R-:W-:-:S04]  /*7a90*/  SHF.R.U32.HI R3, RZ, 0x18, R2 ;  /* 0x00000018ff037819 */ /* 0x000fc80000011602 */
[----:B------:R-:W-:-:S05]  /*7aa0*/  LOP3.LUT R3, R0, R3, RZ, 0xfc, !PT ;  /* 0x0000000300037212 */ /* 0x000fca00078efcff */
[----:B------:R-:W-:Y:S01]  /*7ab0*/  STG.E.U8 desc[UR36][R4.64], R3 ;  /* 0x0000000304007986 */ /* 0x000fe2000c101124 */
[----:B------:R-:W-:Y:S05]  /*7ac0*/  EXIT ;  /* 0x000000000000794d */ /* 0x000fea0003800000 */
.L_x_19230:
[----:B------:R-:W0:Y:S02]  /*7ad0*/  I2F.S16 R0, R17 ;  /* 0x0000001100007306 */ /* 0x000e240000101400 */
[----:B0-----:R-:W-:-:S05]  /*7ae0*/  F2FP.BF16.F32.PACK_AB R0, RZ, R0 ;  /* 0x00000000ff00723e */ /* 0x001fca00000010ff */
[----:B------:R-:W-:Y:S01]  /*7af0*/  STG.E.U16 desc[UR36][R4.64], R0 ;  /* 0x0000000004007986 */ /* 0x000fe2000c101524 */
[----:B------:R-:W-:Y:S05]  /*7b00*/  EXIT ;  /* 0x000000000000794d */ /* 0x000fea0003800000 */
.L_x_19227:
        /* <DEDUP_REMOVED lines=10> */
.L_x_19239:
        /* <DEDUP_REMOVED lines=17> */
.L_x_19242:
[----:B------:R-:W-:-:S04]  /*7cc0*/  LOP3.LUT R2, R17, 0x80000000, RZ, 0xc0, !PT ;  /* 0x8000000011027812 */ /* 0x000fc800078ec0ff */
[----:B------:R-:W-:-:S04]  /*7cd0*/  SHF.R.U32.HI R3, RZ, 0x18, R2 ;  /* 0x00000018ff037819 */ /* 0x000fc80000011602 */
[----:B------:R-:W-:-:S04]  /*7ce0*/  LOP3.LUT R0, R0, R3, RZ, 0xfc, !PT ;  /* 0x0000000300007212 */ /* 0x000fc800078efcff */
[----:B------:R-:W-:-:S07]  /*7cf0*/  PRMT R2, R0, 0x7610, R2 ;  /* 0x0000761000027816 */ /* 0x000fce0000000002 */
.L_x_19241:
[----:B------:R-:W-:Y:S05]  /*7d00*/  BSYNC B0 ;  /* 0x0000000000007941 */ /* 0x000fea0003800000 */
.L_x_19240:
[----:B------:R-:W-:Y:S01]  /*7d10*/  STG.E.U8 desc[UR36][R4.64], R2 ;  /* 0x0000000204007986 */ /* 0x000fe2000c101124 */
[----:B------:R-:W-:Y:S05]  /*7d20*/  EXIT ;  /* 0x000000000000794d */ /* 0x000fea0003800000 */
.L_x_19238:
        /* <DEDUP_REMOVED lines=17> */
.L_x_19245:
[----:B------:R-:W-:-:S04]  /*7e40*/  LOP3.LUT R2, R17, 0x80000000, RZ, 0xc0, !PT ;  /* 0x8000000011027812 */ /* 0x000fc800078ec0ff */
[----:B------:R-:W-:-:S04]  /*7e50*/  SHF.R.U32.HI R3, RZ, 0x18, R2 ;  /* 0x00000018ff037819 */ /* 0x000fc80000011602 */
[----:B------:R-:W-:-:S04]  /*7e60*/  LOP3.LUT R0, R0, R3, RZ, 0xfc, !PT ;  /* 0x0000000300007212 */ /* 0x000fc800078efcff */
[----:B------:R-:W-:-:S07]  /*7e70*/  PRMT R2, R0, 0x7610, R2 ;  /* 0x0000761000027816 */ /* 0x000fce0000000002 */
.L_x_19244:
[----:B------:R-:W-:Y:S05]  /*7e80*/  BSYNC B0 ;  /* 0x0000000000007941 */ /* 0x000fea0003800000 */
.L_x_19243:
[----:B------:R-:W-:Y:S01]  /*7e90*/  STG.E.U8 desc[UR36][R4.64], R2 ;  /* 0x0000000204007986 */ /* 0x000fe2000c101124 */
[----:B------:R-:W-:Y:S05]  /*7ea0*/  EXIT ;  /* 0x000000000000794d */ /* 0x000fea0003800000 */
.L_x_19237:
        /* <DEDUP_REMOVED lines=22> */
.L_x_19220:
        /* <DEDUP_REMOVED lines=10> */
[----:B----4-:R-:W-:Y:S02]  /*80b0*/  IMAD.U32 R11, RZ, RZ, UR7 ;  /* 0x00000007ff0b7e24 */ /* 0x010fe4000f8e00ff */
[----:B------:R-:W-:Y:S02]  /*80c0*/  IMAD.MOV.U32 R8, RZ, RZ, 0x65 ;  /* 0x00000065ff087424 */ /* 0x000fe400078e00ff */
[----:B------:R-:W-:Y:S02]  /*80d0*/  IMAD.MOV.U32 R12, RZ, RZ, 0x1 ;  /* 0x00000001ff0c7424 */ /* 0x000fe400078e00ff */
[----:B0-----:R-:W-:-:S07]  /*80e0*/  IMAD.MOV.U32 R13, RZ, RZ, RZ ;  /* 0x000000ffff0d7224 */ /* 0x001fce00078e00ff */
[----:B------:R-:W-:-:S07]  /*80f0*/  LEPC R20, `(.L_x_19248) ;  /* 0x000000001014794e */ /* 0x000fce0000000000 */
[----:B-1----:R-:W-:Y:S05]  /*8100*/  CALL.ABS.NOINC R2 ;  /* 0x0000000002007343 */ /* 0x002fea0003c00000 */
.L_x_19248:
[----:B------:R-:W-:Y:S05]  /*8110*/  EXIT ;  /* 0x000000000000794d */ /* 0x000fea0003800000 */
.L_x_19247:
[----:B------:R-:W-:Y:S02]  /*8120*/  IMAD.MOV.U32 R2, RZ, RZ, R17 ;  /* 0x000000ffff027224 */ /* 0x000fe400078e0011 */
[----:B------:R-:W-:-:S05]  /*8130*/  IMAD.MOV.U32 R3, RZ, RZ, RZ ;  /* 0x000000ffff037224 */ /* 0x000fca00078e00ff */
[----:B------:R-:W-:Y:S01]  /*8140*/  STG.E.64 desc[UR36][R4.64], R2 ;  /* 0x0000000204007986 */ /* 0x000fe2000c101b24 */
[----:B------:R-:W-:Y:S05]  /*8150*/  EXIT ;  /* 0x000000000000794d */ /* 0x000fea0003800000 */
.L_x_19246:
[----:B------:R-:W-:Y:S01]  /*8160*/  STG.E desc[UR36][R4.64], R17 ;  /* 0x0000001104007986 */ /* 0x000fe2000c101924 */
[----:B------:R-:W-:Y:S05]  /*8170*/  EXIT ;  /* 0x000000000000794d */ /* 0x000fea0003800000 */
.L_x_19249:
        /* <DEDUP_REMOVED lines=16> */
.L_x_23653:


//--------------------- .text._ZN2at6native18elementwise_kernelILi128ELi4EZNS0_22gpu_kernel_impl_nocastIZZZNS0_23logical_not_kernel_cudaERNS_18TensorIteratorBaseEENKUlvE0_clEvENKUlvE6_clEvEUlN3c107complexIdEEE_EEvS4_RKT_EUliE_EEviT1_ --------------------------
	.section	.text._ZN2at6native18elementwise_kernelILi128ELi4EZNS0_22gpu_kernel_impl_nocastIZZZNS0_23logical_not_kernel_cudaERNS_18TensorIteratorBaseEENKUlvE0_clEvENKUlvE6_clEvEUlN3c107complexIdEEE_EEvS4_RKT_EUliE_EEviT1_,"ax",@progbits
	.align	128
        .global         _ZN2at6native18elementwise_kernelILi128ELi4EZNS0_22gpu_kernel_impl_nocastIZZZNS0_23logical_not_kernel_cudaERNS_18TensorIteratorBaseEENKUlvE0_clEvENKUlvE6_clEvEUlN3c107complexIdEEE_EEvS4_RKT_EUliE_EEviT1_
        .type           _ZN2at6native18elementwise_kernelILi128ELi4EZNS0_22gpu_kernel_impl_nocastIZZZNS0_23logical_not_kernel_cudaERNS_18TensorIteratorBaseEENKUlvE0_clEvENKUlvE6_clEvEUlN3c107complexIdEEE_EEvS4_RKT_EUliE_EEviT1_,@function
        .size           _ZN2at6native18elementwise_kernelILi128ELi4EZNS0_22gpu_kernel_impl_nocastIZZZNS0_23logical_not_kernel_cudaERNS_18TensorIteratorBaseEENKUlvE0_clEvENKUlvE6_clEvEUlN3c107complexIdEEE_EEvS4_RKT_EUliE_EEviT1_,(.L_x_23654 - _ZN2at6native18elementwise_kernelILi128ELi4EZNS0_22gpu_kernel_impl_nocastIZZZNS0_23logical_not_kernel_cudaERNS_18TensorIteratorBaseEENKUlvE0_clEvENKUlvE6_clEvEUlN3c107complexIdEEE_EEvS4_RKT_EUliE_EEviT1_)
        .other          _ZN2at6native18elementwise_kernelILi128ELi4EZNS0_22gpu_kernel_impl_nocastIZZZNS0_23logical_not_kernel_cudaERNS_18TensorIteratorBaseEENKUlvE0_clEvENKUlvE6_clEvEUlN3c107complexIdEEE_EEvS4_RKT_EUliE_EEviT1_,@"STO_CUDA_ENTRY STV_DEFAULT"
_ZN2at6native18elementwise_kernelILi128ELi4EZNS0_22gpu_kernel_impl_nocastIZZZNS0_23logical_not_kernel_cudaERNS_18TensorIteratorBaseEENKUlvE0_clEvENKUlvE6_clEvEUlN3c107complexIdEEE_EEvS4_RKT_EUliE_EEviT1_:
.text._ZN2at6native18elementwise_kernelILi128ELi4EZNS0_22gpu_kernel_impl_nocastIZZZNS0_23logical_not_kernel_cudaERNS_18TensorIteratorBaseEENKUlvE0_clEvENKUlvE6_clEvEUlN3c107complexIdEEE_EEvS4_RKT_EUliE_EEviT1_:
        /* <DEDUP_REMOVED lines=11> */
[----:B------:R-:W-:Y:S02]  /*00b0*/  MOV R5, RZ ;  /* 0x000000ff00057202 */ /* 0x000fe40000000f00 */
        /* <DEDUP_REMOVED lines=288> */
[----:B------:R-:W1:Y:S01]  /*12c0*/  @P0 LDC R15, c[0x0][0x33c] ;  /* 0x0000cf00ff0f0b82 */ /* 0x000e620000000800 */
[----:B------:R-:W-:Y:S01]  /*12d0*/  IMAD R6, R6, UR8, R7 ;  /* 0x0000000806067c24 */ /* 0x000fe2000f8e0207 */
[----:B------:R-:W-:-:S03]  /*12e0*/  ULDC.64 UR8, c[0x0][0x400] ;  /* 0x0001000000087ab9 */ /* 0x000fc60000000a00 */
        /* <DEDUP_REMOVED lines=9> */
.L_x_19252:
[----:B------:R-:W-:Y:S02]  /*1380*/  ULDC.64 UR8, c[0x0][0x418] ;  /* 0x0001060000087ab9 */ /* 0x000fe40000000a00 */
[----:B------:R-:W-:-:S04]  /*1390*/  IADD3 R8, P0, R0, UR8, RZ ;  /* 0x0000000800087c10 */ /* 0x000fc8000ff1e0ff */
[----:B------:R-:W-:Y:S01]  /*13a0*/  IADD3.X R9, RZ, UR9, RZ, P0, !PT ;  /* 0x00000009ff097c10 */ /* 0x000fe200087fe4ff */
[----:B------:R-:W-:-:S05]  /*13b0*/  ULDC.64 UR8, c[0x0][0x410] ;  /* 0x0001040000087ab9 */ /* 0x000fca0000000a00 */
[----:B------:R-:W2:Y:S01]  /*13c0*/  LDG.E.128 R8, desc[UR4][R8.64] ;  /* 0x0000000408087981 */ /* 0x000ea2000c1e1d00 */
[----:B------:R-:W-:Y:S02]  /*13d0*/  IADD3 R4, P1, R5, UR8, RZ ;  /* 0x0000000805047c10 */ /* 0x000fe4000ff3e0ff */
[----:B------:R-:W-:-:S03]  /*13e0*/  IADD3 R3, R3, 0x80, RZ ;  /* 0x0000008003037810 */ /* 0x000fc60007ffe0ff */
[----:B------:R-:W-:Y:S01]  /*13f0*/  IMAD.X R5, RZ, RZ, UR9, P1 ;  /* 0x00000009ff057e24 */ /* 0x000fe200088e06ff */
[----:B--2---:R-:W-:-:S06]  /*1400*/  DSETP.NEU.AND P0, PT, R8, RZ, PT ;  /* 0x000000ff0800722a */ /* 0x004fcc0003f0d000 */
[----:B------:R-:W-:-:S06]  /*1410*/  DSETP.EQ.AND P0, PT, R10, RZ, !P0 ;  /* 0x000000ff0a00722a */ /* 0x000fcc0004702000 */
[----:B------:R-:W-:-:S05]  /*1420*/  SEL R7, RZ, 0x1, !P0 ;  /* 0x00000001ff077807 */ /* 0x000fca0004000000 */
[----:B------:R0:W-:Y:S03]  /*1430*/  STG.E.U8 desc[UR4][R4.64], R7 ;  /* 0x0000000704007986 */ /* 0x0001e6000c101104 */
.L_x_19251:
[----:B------:R-:W-:Y:S05]  /*1440*/  BSYNC B0 ;  /* 0x0000000000007941 */ /* 0x000fea0003800000 */
.L_x_19250:
[----:B------:R-:W-:Y:S01]  /*1450*/  ISETP.GE.AND P0, PT, R3, UR6, PT ;  /* 0x0000000603007c0c */ /* 0x000fe2000bf06270 */
[----:B------:R-:W-:-:S12]  /*1460*/  BSSY B0, `(.L_x_19253) ;  /* 0x0000278000007945 */ /* 0x000fd80003800000 */
[----:B------:R-:W-:Y:S05]  /*1470*/  @P0 BRA `(.L_x_19254) ;  /* 0x0000002400d80947 */ /* 0x000fea0003800000 */
[----:B0-----:R-:W0:Y:S01]  /*1480*/  LDC R4, c[0x0][0x218] ;  /* 0x00008600ff047b82 */ /* 0x001e220000000800 */
[----:B------:R-:W-:Y:S01]  /*1490*/  HFMA2.MMA R5, -RZ, RZ, 0, 0 ;  /* 0x00000000ff057435 */ /* 0x000fe200000001ff */
[----:B------:R-:W-:Y:S02]  /*14a0*/  MOV R0, RZ ;  /* 0x000000ff00007202 */ /* 0x000fe40000000f00 */
[----:B0-----:R-:W-:-:S13]  /*14b0*/  ISETP.NE.AND P0, PT, R4, RZ, PT ;  /* 0x000000ff0400720c */ /* 0x001fda0003f05270 */
[----:B------:R-:W-:Y:S05]  /*14c0*/  @!P0 BRA `(.L_x_19255) ;  /* 0x0000001000a48947 */ /* 0x000fea0003800000 */
        /* <DEDUP_REMOVED lines=284> */
[----:B------:R-:W-:Y:S01]  /*2690*/  IADD3 R6, -R11, RZ, RZ ;  /* 0x000000ff0b067210 */ /* 0x000fe20007ffe1ff */
[----:B------:R-:W1:Y:S04]  /*26a0*/  @P0 LDC R15, c[0x0][0x33c] ;  /* 0x0000cf00ff0f0b82 */ /* 0x000e680000000800 */
[----:B------:R-:W-:Y:S01]  /*26b0*/  IMAD R6, R6, UR8, R7 ;  /* 0x0000000806067c24 */ /* 0x000fe2000f8e0207 */
[----:B------:R-:W-:-:S03]  /*26c0*/  ULDC.64 UR8, c[0x0][0x400] ;  /* 0x0001000000087ab9 */ /* 0x000fc60000000a00 */
        /* <DEDUP_REMOVED lines=9> */
.L_x_19255:
[----:B------:R-:W-:Y:S02]  /*2760*/  ULDC.64 UR8, c[0x0][0x418] ;  /* 0x0001060000087ab9 */ /* 0x000fe40000000a00 */
[----:B------:R-:W-:-:S04]  /*2770*/  IADD3 R8, P0, R0, UR8, RZ ;  /* 0x0000000800087c10 */ /* 0x000fc8000ff1e0ff */
[----:B------:R-:W-:Y:S01]  /*2780*/  IADD3.X R9, RZ, UR9, RZ, P0, !PT ;  /* 0x00000009ff097c10 */ /* 0x000fe200087fe4ff */
[----:B------:R-:W-:-:S05]  /*2790*/  ULDC.64 UR8, c[0x0][0x410] ;  /* 0x0001040000087ab9 */ /* 0x000fca0000000a00 */
[----:B------:R-:W2:Y:S01]  /*27a0*/  LDG.E.128 R8, desc[UR4][R8.64] ;  /* 0x0000000408087981 */ /* 0x000ea2000c1e1d00 */
[----:B------:R-:W-:Y:S02]  /*27b0*/  IADD3 R4, P1, R5, UR8, RZ ;  /* 0x0000000805047c10 */ /* 0x000fe4000ff3e0ff */
[----:B------:R-:W-:Y:S02]  /*27c0*/  IADD3 R3, R3, 0x80, RZ ;  /* 0x0000008003037810 */ /* 0x000fe40007ffe0ff */
[----:B------:R-:W-:Y:S01]  /*27d0*/  IADD3.X R5, RZ, UR9, RZ, P1, !PT ;  /* 0x00000009ff057c10 */ /* 0x000fe20008ffe4ff */
[----:B--2---:R-:W-:-:S06]  /*27e0*/  DSETP.NEU.AND P0, PT, R8, RZ, PT ;  /* 0x000000ff0800722a */ /* 0x004fcc0003f0d000 */
[----:B------:R-:W-:-:S06]  /*27f0*/  DSETP.EQ.AND P0, PT, R10, RZ, !P0 ;  /* 0x000000ff0a00722a */ /* 0x000fcc0004702000 */
[----:B------:R-:W-:Y:S02]  /*2800*/  SEL R7, RZ, 0x1, !P0 ;  /* 0x00000001ff077807 */ /* 0x000fe40004000000 */
[----:B------:R-:W-:-:S03]  /*2810*/  ISETP.GE.AND P0, PT, R3, UR6, PT ;  /* 0x0000000603007c0c */ /* 0x000fc6000bf06270 */
[----:B------:R1:W-:Y:S10]  /*2820*/  STG.E.U8 desc[UR4][R4.64], R7 ;  /* 0x0000000704007986 */ /* 0x0003f4000c101104 */
[----:B------:R-:W-:Y:S05]  /*2830*/  @P0 BRA `(.L_x_19254) ;  /* 0x0000001000e80947 */ /* 0x000fea0003800000 */
[----:B-1----:R-:W0:Y:S01]  /*2840*/  LDC R4, c[0x0][0x218] ;  /* 0x00008600ff047b82 */ /* 0x002e220000000800 */
[----:B------:R-:W-:Y:S01]  /*2850*/  MOV R0, RZ ;  /* 0x000000ff00007202 */ /* 0x000fe20000000f00 */
[----:B------:R-:W-:Y:S01]  /*2860*/  IMAD.MOV.U32 R5, RZ, RZ, RZ ;  /* 0x000000ffff057224 */ /* 0x000fe200078e00ff */
        /* <DEDUP_REMOVED lines=299> */
.L_x_19256:
        /* <DEDUP_REMOVED lines=10> */
[----:B------:R-:W-:-:S05]  /*3bc0*/  SEL R7, RZ, 0x1, !P0 ;  /* 0x00000001ff077807 */ /* 0x000fca0004000000 */
[----:B------:R2:W-:Y:S03]  /*3bd0*/  STG.E.U8 desc[UR4][R4.64], R7 ;  /* 0x0000000704007986 */ /* 0x0005e6000c101104 */
.L_x_19254:
[----:B------:R-:W-:Y:S05]  /*3be0*/  BSYNC B0 ;  /* 0x0000000000007941 */ /* 0x000fea0003800000 */
.L_x_19253:
[----:B------:R-:W-:-:S13]  /*3bf0*/  ISETP.GE.AND P0, PT, R3, UR6, PT ;  /* 0x0000000603007c0c */ /* 0x000fda000bf06270 */
[----:B------:R-:W-:Y:S05]  /*3c00*/  @P0 EXIT ;  /* 0x000000000000094d */ /* 0x000fea0003800000 */
[----:B012---:R-:W0:Y:S01]  /*3c10*/  LDC R4, c[0x0][0x218] ;  /* 0x00008600ff047b82 */ /* 0x007e220000000800 */
[----:B------:R-:W-:Y:S01]  /*3c20*/  HFMA2.MMA R5, -RZ, RZ, 0, 0 ;  /* 0x00000000ff057435 */ /* 0x000fe200000001ff */
[----:B------:R-:W-:Y:S02]  /*3c30*/  MOV R0, RZ ;  /* 0x000000ff00007202 */ /* 0x000fe40000000f00 */
[----:B0-----:R-:W-:-:S13]  /*3c40*/  ISETP.NE.AND P0, PT, R4, RZ, PT ;  /* 0x000000ff0400720c */ /* 0x001fda0003f05270 */
[----:B------:R-:W-:Y:S05]  /*3c50*/  @!P0 BRA `(.L_x_19257) ;  /* 0x0000001000a48947 */ /* 0x000fea0003800000 */
        /* <DEDUP_REMOVED lines=286> */
[----:B------:R-:W1:Y:S08]  /*4e40*/  @P0 LDC R13, c[0x0][0x33c] ;  /* 0x0000cf00ff0d0b82 */ /* 0x000e700000000800 */
[----:B------:R-:W2:Y:S01]  /*4e50*/  @P0 LDC.64 R14, c[0x0][0x408] ;  /* 0x00010200ff0e0b82 */ /* 0x000ea20000000a00 */
[----:B0-----:R-:W-:-:S05]  /*4e60*/  @P0 IMAD.HI.U32 R2, R7, R10, R6 ;  /* 0x0000000a07020227 */ /* 0x001fca00078e0006 */
[----:B------:R-:W-:Y:S01]  /*4e70*/  @P0 SHF.R.U32.HI R4, RZ, R11, R2 ;  /* 0x0000000bff040219 */ /* 0x000fe20000011602 */
[----:B------:R-:W-:-:S03]  /*4e80*/  IMAD R2, R9, UR8, R3 ;  /* 0x0000000809027c24 */ /* 0x000fc6000f8e0203 */
[----:B------:R-:W-:Y:S01]  /*4e90*/  @P0 IADD3 R6, -R4, RZ, RZ ;  /* 0x000000ff04060210 */ /* 0x000fe20007ffe1ff */
[C---:B------:R-:W-:Y:S02]  /*4ea0*/  IMAD R5, R2.reuse, UR6, R5 ;  /* 0x0000000602057c24 */ /* 0x040fe4000f8e0205 */
[----:B------:R-:W-:Y:S02]  /*4eb0*/  IMAD R0, R2, UR7, R0 ;  /* 0x0000000702007c24 */ /* 0x000fe4000f8e0200 */
[----:B-1----:R-:W-:-:S04]  /*4ec0*/  @P0 IMAD R6, R13, R6, R7 ;  /* 0x000000060d060224 */ /* 0x002fc800078e0207 */
[C---:B--2---:R-:W-:Y:S02]  /*4ed0*/  @P0 IMAD R5, R6.reuse, R14, R5 ;  /* 0x0000000e06050224 */ /* 0x044fe400078e0205 */
[----:B------:R-:W-:-:S07]  /*4ee0*/  @P0 IMAD R0, R6, R15, R0 ;  /* 0x0000000f06000224 */ /* 0x000fce00078e0200 */
.L_x_19257:
[----:B------:R-:W-:Y:S02]  /*4ef0*/  ULDC.64 UR6, c[0x0][0x418] ;  /* 0x0001060000067ab9 */ /* 0x000fe40000000a00 */
[----:B------:R-:W-:-:S04]  /*4f00*/  IADD3 R8, P0, R0, UR6, RZ ;  /* 0x0000000600087c10 */ /* 0x000fc8000ff1e0ff */
[----:B------:R-:W-:Y:S01]  /*4f10*/  IADD3.X R9, RZ, UR7, RZ, P0, !PT ;  /* 0x00000007ff097c10 */ /* 0x000fe200087fe4ff */
[----:B------:R-:W-:-:S05]  /*4f20*/  ULDC.64 UR6, c[0x0][0x410] ;  /* 0x0001040000067ab9 */ /* 0x000fca0000000a00 */
[----:B------:R-:W2:Y:S01]  /*4f30*/  LDG.E.128 R8, desc[UR4][R8.64] ;  /* 0x0000000408087981 */ /* 0x000ea2000c1e1d00 */
[----:B------:R-:W-:-:S04]  /*4f40*/  IADD3 R2, P1, R5, UR6, RZ ;  /* 0x0000000605027c10 */ /* 0x000fc8000ff3e0ff */
[----:B------:R-:W-:Y:S01]  /*4f50*/  IADD3.X R3, RZ, UR7, RZ, P1, !PT ;  /* 0x00000007ff037c10 */ /* 0x000fe20008ffe4ff */
[----:B--2---:R-:W-:-:S06]  /*4f60*/  DSETP.NEU.AND P0, PT, R8, RZ, PT ;  /* 0x000000ff0800722a */ /* 0x004fcc0003f0d000 */
[----:B------:R-:W-:-:S06]  /*4f70*/  DSETP.EQ.AND P0, PT, R10, RZ, !P0 ;  /* 0x000000ff0a00722a */ /* 0x000fcc0004702000 */
[----:B------:R-:W-:-:S05]  /*4f80*/  SEL R5, RZ, 0x1, !P0 ;  /* 0x00000001ff057807 */ /* 0x000fca0004000000 */
[----:B------:R-:W-:Y:S01]  /*4f90*/  STG.E.U8 desc[UR4][R2.64], R5 ;  /* 0x0000000502007986 */ /* 0x000fe2000c101104 */
[----:B------:R-:W-:Y:S05]  /*4fa0*/  EXIT ;  /* 0x000000000000794d */ /* 0x000fea0003800000 */
.L_x_19258:
        /* <DEDUP_REMOVED lines=13> */
.L_x_23654:


//--------------------- .text._ZN2at6native27unrolled_elementwise_kernelIZZZNS0_23logical_not_kernel_cudaERNS_18TensorIteratorBaseEENKUlvE0_clEvENKUlvE6_clEvEUlN3c107complexIdEEE_St5arrayIPcLm2EELi4E23TrivialOffsetCalculatorILi1EjESE_NS0_6memory15LoadWithoutCastENSF_16StoreWithoutCastEEEviT_T0_T2_T3_T4_T5_ --------------------------
	.section	.text._ZN2at6native27unrolled_elementwise_kernelIZZZNS0_23logical_not_kernel_cudaERNS_18TensorIteratorBaseEENKUlvE0_clEvENKUlvE6_clEvEUlN3c107complexIdEEE_St5arrayIPcLm2EELi4E23TrivialOffsetCalculatorILi1EjESE_NS0_6memory15LoadWithoutCastENSF_16StoreWithoutCastEEEviT_T0_T2_T3_T4_T5_,"ax",@progbits
	.align	128
        .global         _ZN2at6native27unrolled_elementwise_kernelIZZZNS0_23logical_not_kernel_cudaERNS_18TensorIteratorBaseEENKUlvE0_clEvENKUlvE6_clEvEUlN3c107complexIdEEE_St5arrayIPcLm2EELi4E23TrivialOffsetCalculatorILi1EjESE_NS0_6memory15LoadWithoutCastENSF_16StoreWithoutCastEEEviT_T0_T2_T3_T4_T5_
        .type           _ZN2at6native27unrolled_elementwise_kernelIZZZNS0_23logical_not_kernel_cudaERNS_18TensorIteratorBaseEENKUlvE0_clEvENKUlvE6_clEvEUlN3c107complexIdEEE_St5arrayIPcLm2EELi4E23TrivialOffsetCalculatorILi1EjESE_NS0_6memory15LoadWithoutCastENSF_16StoreWithoutCastEEEviT_T0_T2_T3_T4_T5_,@function
        .size           _ZN2at6native27unrolled_elementwise_kernelIZZZNS0_23logical_not_kernel_cudaERNS_18TensorIteratorBaseEENKUlvE0_clEvENKUlvE6_clEvEUlN3c107complexIdEEE_St5arrayIPcLm2EELi4E23TrivialOffsetCalculatorILi1EjESE_NS0_6memory15LoadWithoutCastENSF_16StoreWithoutCastEEEviT_T0_T2_T3_T4_T5_,(.L_x_23655 - _ZN2at6native27unrolled_elementwise_kernelIZZZNS0_23logical_not_kernel_cudaERNS_18TensorIteratorBaseEENKUlvE0_clEvENKUlvE6_clEvEUlN3c107complexIdEEE_St5arrayIPcLm2EELi4E23TrivialOffsetCalculatorILi1EjESE_NS0_6memory15LoadWithoutCastENSF_16StoreWithoutCastEEEviT_T0_T2_T3_T4_T5_)
        .other          _ZN2at6native27unrolled_elementwise_kernelIZZZNS0_23logical_not_kernel_cudaERNS_18TensorIteratorBaseEENKUlvE0_clEvENKUlvE6_clEvEUlN3c107complexIdEEE_St5arrayIPcLm2EELi4E23TrivialOffsetCalculatorILi1EjESE_NS0_6memory15LoadWithoutCastENSF_16StoreWithoutCastEEEviT_T0_T2_T3_T4_T5_,@"STO_CUDA_ENTRY STV_DEFAULT"
_ZN2at6native27unrolled_elementwise_kernelIZZZNS0_23logical_not_kernel_cudaERNS_18TensorIteratorBaseEENKUlvE0_clEvENKUlvE6_clEvEUlN3c107complexIdEEE_St5arrayIPcLm2EELi4E23TrivialOffsetCalculatorILi1EjESE_NS0_6memory15LoadWithoutCastENSF_16StoreWithoutCastEEEviT_T0_T2_T3_T4_T5_:
.text._ZN2at6native27unrolled_elementwise_kernelIZZZNS0_23logical_not_kernel_cudaERNS_18TensorIteratorBaseEENKUlvE0_clEvENKUlvE6_clEvEUlN3c107complexIdEEE_St5arrayIPcLm2EELi4E23TrivialOffsetCalculatorILi1EjESE_NS0_6memory15LoadWithoutCastENSF_16StoreWithoutCastEEEviT_T0_T2_T3_T4_T5_:
        /* <DEDUP_REMOVED lines=12> */
[----:B------:R-:W-:Y:S01]  /*00c0*/  @!P5 IMAD R11, R0, 0x200, R17 ;  /* 0x00000200000bd824 */ /* 0x000fe200078e0211 */
[----:B------:R-:W1:Y:S01]  /*00d0*/  @!P5 LDC.64 R8, c[0x0][0x220] ;  /* 0x00008800ff08db82 */ /* 0x000e620000000a00 */
[----:B------:R-:W-:Y:S02]  /*00e0*/  @!P5 VIADD R17, R17, 0x80 ;  /* 0x000000801111d836 */ /* 0x000fe40000000000 */
[----:B0-----:R-:W-:-:S03]  /*00f0*/  @!P6 IMAD.WIDE.U32 R4, R7, 0x10, R4 ;  /* 0x000000100704e825 */ /* 0x001fc600078e0004 */
[----:B------:R-:W-:-:S03]  /*0100*/  ISETP.GE.AND P4, PT, R17, R2, PT ;  /* 0x000000021100720c */ /* 0x000fc60003f86270 */
[----:B------:R-:W2:Y:S10]  /*0110*/  @!P6 LDG.E.128 R4, desc[UR4][R4.64] ;  /* 0x000000040404e981 */ /* 0x000eb4000c1e1d00 */
[----:B------:R-:W0:Y:S01]  /*0120*/  @!P4 LDC.64 R12, c[0x0][0x220] ;  /* 0x00008800ff0ccb82 */ /* 0x000e220000000a00 */
[----:B------:R-:W-:-:S02]  /*0130*/  @!P4 IMAD R15, R0, 0x200, R17 ;  /* 0x00000200000fc824 */ /* 0x000fc400078e0211 */
[----:B-1----:R-:W-:-:S06]  /*0140*/  @!P5 IMAD.WIDE.U32 R8, R11, 0x10, R8 ;  /* 0x000000100b08d825 */ /* 0x002fcc00078e0008 */
[----:B------:R-:W3:Y:S01]  /*0150*/  @!P5 LDG.E.128 R8, desc[UR4][R8.64] ;  /* 0x000000040808d981 */ /* 0x000ee2000c1e1d00 */
[----:B0-----:R-:W-:-:S06]  /*0160*/  @!P4 IMAD.WIDE.U32 R12, R15, 0x10, R12 ;  /* 0x000000100f0cc825 */ /* 0x001fcc00078e000c */
[----:B------:R-:W4:Y:S01]  /*0170*/  @!P4 LDG.E.128 R12, desc[UR4][R12.64] ;  /* 0x000000040c0cc981 */ /* 0x000f22000c1e1d00 */
[----:B------:R-:W-:Y:S02]  /*0180*/  PLOP3.LUT P3, PT, PT, PT, PT, 0x8, 0x0 ;  /* 0x000000000000781c */ /* 0x000fe40003f6e170 */
[----:B------:R-:W-:Y:S02]  /*0190*/  PLOP3.LUT P2, PT, PT, PT, PT, 0x8, 0x0 ;  /* 0x000000000000781c */ /* 0x000fe40003f4e170 */
[----:B------:R-:W-:Y:S02]  /*01a0*/  PLOP3.LUT P0, PT, PT, PT, PT, 0x8, 0x0 ;  /* 0x000000000000781c */ /* 0x000fe40003f0e170 */
[----:B------:R-:W-:Y:S01]  /*01b0*/  PLOP3.LUT P1, PT, PT, PT, PT, 0x8, 0x0 ;  /* 0x000000000000781c */ /* 0x000fe20003f2e170 */
[----:B------:R-:W-:Y:S01]  /*01c0*/  @!P4 VIADD R17, R17, 0x80 ;  /* 0x000000801111c836 */ /* 0x000fe20000000000 */
[----:B------:R-:W-:Y:S01]  /*01d0*/  BSSY B0, `(.L_x_19259) ;  /* 0x0000029000007945 */ /* 0x000fe20003800000 */
[----:B--2---:R-:W-:-:S02]  /*01e0*/  @!P6 DSETP.NEU.AND P3, PT, R4, RZ, PT ;  /* 0x000000ff0400e22a */ /* 0x004fc40003f6d000 */
[----:B------:R-:W-:-:S06]  /*01f0*/  @!P6 DSETP.NEU.AND P2, PT, R6, RZ, PT ;  /* 0x000000ff0600e22a */ /* 0x000fcc0003f4d000 */
[----:B------:R-:W-:Y:S02]  /*0200*/  PLOP3.LUT P2, PT, P2, P3, PT, 0x2, 0x0 ;  /* 0x000000000000781c */ /* 0x000fe40001746072 */
[----:B------:R-:W-:Y:S01]  /*0210*/  PLOP3.LUT P3, PT, PT, PT, PT, 0x8, 0x0 ;  /* 0x000000000000781c */ /* 0x000fe20003f6e170 */
[----:B---3--:R-:W-:Y:S02]  /*0220*/  @!P5 DSETP.NEU.AND P0, PT, R8, RZ, PT ;  /* 0x000000ff0800d22a */ /* 0x008fe40003f0d000 */
[----:B------:R-:W-:Y:S01]  /*0230*/  @!P5 DSETP.NEU.AND P1, PT, R10, RZ, PT ;  /* 0x000000ff0a00d22a */ /* 0x000fe20003f2d000 */
[----:B------:R-:W-:-:S03]  /*0240*/  PLOP3.LUT P5, PT, PT, PT, PT, 0x8, 0x0 ;  /* 0x000000000000781c */ /* 0x000fc60003fae170 */
[----:B----4-:R-:W-:-:S04]  /*0250*/  @!P4 DSETP.NEU.AND P3, PT, R12, RZ, PT ;  /* 0x000000ff0c00c22a */ /* 0x010fc80003f6d000 */
[----:B------:R-:W-:Y:S01]  /*0260*/  @!P4 DSETP.NEU.AND P5, PT, R14, RZ, PT ;  /* 0x000000ff0e00c22a */ /* 0x000fe20003fad000 */
[----:B------:R-:W-:Y:S01]  /*0270*/  ISETP.GE.AND P4, PT, R17, R2, PT ;  /* 0x000000021100720c */ /* 0x000fe20003f86270 */
[----:B------:R-:W0:-:S12]  /*0280*/  @!P6 LDC.64 R14, c[0x0][0x218] ;  /* 0x00008600ff0eeb82 */ /* 0x000e180000000a00 */
[----:B------:R-:W1:Y:S01]  /*0290*/  @!P4 LDC.64 R4, c[0x0][0x220] ;  /* 0x00008800ff04cb82 */ /* 0x000e620000000a00 */
[C---:B------:R-:W-:Y:S01]  /*02a0*/  @!P6 IMAD R13, R0.reuse, 0x200, R3 ;  /* 0x00000200000de824 */ /* 0x040fe200078e0203 */
[----:B------:R-:W-:Y:S01]  /*02b0*/  @!P6 SEL R11, RZ, 0x1, !P2 ;  /* 0x00000001ff0be807 */ /* 0x000fe20005000000 */
[----:B------:R-:W-:Y:S02]  /*02c0*/  @!P4 IMAD R7, R0, 0x200, R17 ;  /* 0x000002000007c824 */ /* 0x000fe400078e0211 */
[----:B------:R-:W-:Y:S01]  /*02d0*/  VIADD R9, R3, 0x80 ;  /* 0x0000008003097836 */ /* 0x000fe20000000000 */
[----:B0-----:R-:W-:-:S03]  /*02e0*/  @!P6 IADD3 R8, P2, R13, R14, RZ ;  /* 0x0000000e0d08e210 */ /* 0x001fc60007f5e0ff */
[----:B------:R-:W-:Y:S02]  /*02f0*/  @!P6 IMAD.MOV.U32 R3, RZ, RZ, R9 ;  /* 0x000000ffff03e224 */ /* 0x000fe400078e0009 */
[----:B------:R-:W-:Y:S02]  /*0300*/  @!P6 IMAD.X R9, RZ, RZ, R15, P2 ;  /* 0x000000ffff09e224 */ /* 0x000fe400010e060f */
[----:B-1----:R-:W-:Y:S01]  /*0310*/  @!P4 IMAD.WIDE.U32 R4, R7, 0x10, R4 ;  /* 0x000000100704c825 */ /* 0x002fe200078e0004 */
[----:B------:R-:W-:-:S05]  /*0320*/  PLOP3.LUT P0, PT, P1, P0, PT, 0x2, 0x0 ;  /* 0x000000000000781c */ /* 0x000fca0000f00072 */
[----:B------:R-:W5:Y:S04]  /*0330*/  @!P4 LDG.E.128 R4, desc[UR4][R4.64] ;  /* 0x000000040404c981 */ /* 0x000f68000c1e1d00 */
[----:B------:R0:W-:Y:S01]  /*0340*/  @!P6 STG.E.U8 desc[UR4][R8.64], R11 ;  /* 0x0000000b0800e986 */ /* 0x0001e2000c101104 */
[----:B------:R-:W-:Y:S02]  /*0350*/  ISETP.GE.AND P1, PT, R3, R2, PT ;  /* 0x000000020300720c */ /* 0x000fe40003f26270 */
[----:B------:R-:W-:Y:S02]  /*0360*/  PLOP3.LUT P3, PT, P5, P3, PT, 0x2, 0x0 ;  /* 0x000000000000781c */ /* 0x000fe40002f66072 */
[----:B------:R-:W-:Y:S02]  /*0370*/  SEL R13, RZ, 0x1, !P0 ;  /* 0x00000001ff0d7807 */ /* 0x000fe40004000000 */
[----:B------:R-:W-:-:S07]  /*0380*/  SEL R15, RZ, 0x1, !P3 ;  /* 0x00000001ff0f7807 */ /* 0x000fce0005800000 */
[----:B0-----:R-:W-:Y:S05]  /*0390*/  @P1 BRA `(.L_x_19260) ;  /* 0x0000000000301947 */ /* 0x001fea0003800000 */
        /* <DEDUP_REMOVED lines=12> */
.L_x_19260:
[----:B------:R-:W-:Y:S05]  /*0460*/  BSYNC B0 ;  /* 0x0000000000007941 */ /* 0x000fea0003800000 */
.L_x_19259:
[----:B------:R-:W-:Y:S02]  /*0470*/  ISETP.GE.AND P2, PT, R3, R2, PT ;  /* 0x000000020300720c */ /* 0x000fe40003f46270 */
[----:B------:R-:W-:Y:S02]  /*0480*/  PLOP3.LUT P1, PT, PT, PT, PT, 0x80, 0x0 ;  /* 0x000000000000781c */ /* 0x000fe40003f2f070 */
[----:B------:R-:W-:-:S05]  /*0490*/  PLOP3.LUT P0, PT, PT, PT, PT, 0x80, 0x0 ;  /* 0x000000000000781c */ /* 0x000fca0003f0f070 */
[----:B-----5:R-:W-:Y:S02]  /*04a0*/  @!P4 DSETP.EQ.AND P1, PT, R4, RZ, PT ;  /* 0x000000ff0400c22a */ /* 0x020fe40003f22000 */
[----:B------:R-:W-:Y:S02]  /*04b0*/  @!P4 DSETP.EQ.AND P0, PT, R6, RZ, PT ;  /* 0x000000ff0600c22a */ /* 0x000fe40003f02000 */
[----:B------:R-:W-:-:S12]  /*04c0*/  @P2 EXIT ;  /* 0x000000000000294d */ /* 0x000fd80003800000 */
[----:B------:R-:W-:Y:S01]  /*04d0*/  IMAD R3, R0, 0x200, R3 ;  /* 0x0000020000037824 */ /* 0x000fe200078e0203 */
[----:B------:R-:W-:Y:S01]  /*04e0*/  ULDC.64 UR6, c[0x0][0x218] ;  /* 0x0000860000067ab9 */ /* 0x000fe20000000a00 */
[----:B------:R-:W-:-:S03]  /*04f0*/  PLOP3.LUT P0, PT, P0, P1, PT, 0x80, 0x0 ;  /* 0x000000000000781c */ /* 0x000fc60000703070 */
[----:B------:R-:W-:Y:S02]  /*0500*/  IADD3 R2, P2, R3, UR6, RZ ;  /* 0x0000000603027c10 */ /* 0x000fe4000ff5e0ff */
[----:B------:R-:W-:-:S03]  /*0510*/  SEL R5, RZ, 0x1, !P0 ;  /* 0x00000001ff057807 */ /* 0x000fc60004000000 */
[----:B------:R-:W-:-:S05]  /*0520*/  IMAD.X R3, RZ, RZ, UR7, P2 ;  /* 0x00000007ff037e24 */ /* 0x000fca00090e06ff */
[----:B------:R-:W-:Y:S01]  /*0530*/  STG.E.U8 desc[UR4][R2.64], R5 ;  /* 0x0000000502007986 */ /* 0x000fe2000c101104 */
[----:B------:R-:W-:Y:S05]  /*0540*/  EXIT ;  /* 0x000000000000794d */ /* 0x000fea0003800000 */
.L_x_19261:
        /* <DEDUP_REMOVED lines=11> */
.L_x_23655:


//--------------------- .text._ZN2at6native29vectorized_elementwise_kernelILi2EZZZNS0_23logical_not_kernel_cudaERNS_18TensorIteratorBaseEENKUlvE0_clEvENKUlvE6_clEvEUlN3c107complexIdEEE_St5arrayIPcLm2EEEEviT0_T1_ --------------------------
	.section	.text._ZN2at6native29vectorized_elementwise_kernelILi2EZZZNS0_23logical_not_kernel_cudaERNS_18TensorIteratorBaseEENKUlvE0_clEvENKUlvE6_clEvEUlN3c107complexIdEEE_St5arrayIPcLm2EEEEviT0_T1_,"ax",@progbits
	.align	128
        .global         _ZN2at6native29vectorized_elementwise_kernelILi2EZZZNS0_23logical_not_kernel_cudaERNS_18TensorIteratorBaseEENKUlvE0_clEvENKUlvE6_clEvEUlN3c107complexIdEEE_St5arrayIPcLm2EEEEviT0_T1_
        .type           _ZN2at6native29vectorized_elementwise_kernelILi2EZZZNS0_23logical_not_kernel_cudaERNS_18TensorIteratorBaseEENKUlvE0_clEvENKUlvE6_clEvEUlN3c107complexIdEEE_St5arrayIPcLm2EEEEviT0_T1_,@function
        .size           _ZN2at6native29vectorized_elementwise_kernelILi2EZZZNS0_23logical_not_kernel_cudaERNS_18TensorIteratorBaseEENKUlvE0_clEvENKUlvE6_clEvEUlN3c107complexIdEEE_St5arrayIPcLm2EEEEviT0_T1_,(.L_x_23656 - _ZN2at6native29vectorized_elementwise_kernelILi2EZZZNS0_23logical_not_kernel_cudaERNS_18TensorIteratorBaseEENKUlvE0_clEvENKUlvE6_clEvEUlN3c107complexIdEEE_St5arrayIPcLm2EEEEviT0_T1_)
        .other          _ZN2at6native29vectorized_elementwise_kernelILi2EZZZNS0_23logical_not_kernel_cudaERNS_18TensorIteratorBaseEENKUlvE0_clEvENKUlvE6_clEvEUlN3c107complexIdEEE_St5arrayIPcLm2EEEEviT0_T1_,@"STO_CUDA_ENTRY STV_DEFAULT"
_ZN2at6native29vectorized_elementwise_kernelILi2EZZZNS0_23logical_not_kernel_cudaERNS_18TensorIteratorBaseEENKUlvE0_clEvENKUlvE6_clEvEUlN3c107complexIdEEE_St5arrayIPcLm2EEEEviT0_T1_:
.text._ZN2at6native29vectorized_elementwise_kernelILi2EZZZNS0_23logical_not_kernel_cudaERNS_18TensorIteratorBaseEENKUlvE0_clEvENKUlvE6_clEvEUlN3c107complexIdEEE_St5arrayIPcLm2EEEEviT0_T1_:
        /* <DEDUP_REMOVED lines=16> */
[----:B------:R-:W5:Y:S04]  /*0100*/  LDG.E.128 R28, desc[UR4][R2.64+0x10] ;  /* 0x00001004021c7981 */ /* 0x000f68000c1e1d00 */
[----:B------:R-:W5:Y:S04]  /*0110*/  LDG.E.128 R20, desc[UR4][R2.64+0x1010] ;  /* 0x0010100402147981 */ /* 0x000f68000c1e1d00 */
[----:B------:R-:W5:Y:S04]  /*0120*/  LDG.E.128 R24, desc[UR4][R2.64+0x2000] ;  /* 0x0020000402187981 */ /* 0x000f68000c1e1d00 */
[----:B------:R-:W5:Y:S04]  /*0130*/  LDG.E.128 R8, desc[UR4][R2.64+0x3000] ;  /* 0x0030000402087981 */ /* 0x000f68000c1e1d00 */
[----:B------:R-:W5:Y:S01]  /*0140*/  LDG.E.128 R12, desc[UR4][R2.64+0x3010] ;  /* 0x00301004020c7981 */ /* 0x000f62000c1e1d00 */
[----:B--2---:R-:W-:Y:S01]  /*0150*/  DSETP.NEU.AND P4, PT, R16, RZ, PT ;  /* 0x000000ff1000722a */ /* 0x004fe20003f8d000 */
[----:B------:R-:W0:Y:S01]  /*0160*/  S2R R17, SR_TID.X ;  /* 0x0000000000117919 */ /* 0x000e220000002100 */
[----:B---3--:R-:W-:-:S02]  /*0170*/  DSETP.NEU.AND P5, PT, R32, RZ, PT ;  /* 0x000000ff2000722a */ /* 0x008fc40003fad000 */
[----:B----4-:R-:W-:-:S04]  /*0180*/  DSETP.NEU.AND P6, PT, R4, RZ, PT ;  /* 0x000000ff0400722a */ /* 0x010fc80003fcd000 */
[----:B------:R-:W-:Y:S01]  /*0190*/  DSETP.EQ.AND P5, PT, R34, RZ, !P5 ;  /* 0x000000ff2200722a */ /* 0x000fe20006fa2000 */
[----:B------:R-:W-:Y:S01]  /*01a0*/  IADD3 R4, P1, R0, UR6, RZ ;  /* 0x0000000600047c10 */ /* 0x000fe2000ff3e0ff */
[----:B-----5:R-:W-:-:S04]  /*01b0*/  DSETP.NEU.AND P0, PT, R28, RZ, PT ;  /* 0x000000ff1c00722a */ /* 0x020fc80003f0d000 */
[----:B------:R-:W-:Y:S01]  /*01c0*/  SEL R0, RZ, 0x1, !P5 ;  /* 0x00000001ff007807 */ /* 0x000fe20006800000 */
[----:B------:R-:W-:Y:S01]  /*01d0*/  IMAD.X R5, RZ, RZ, UR7, P1 ;  /* 0x00000007ff057e24 */ /* 0x000fe200088e06ff */
[----:B------:R-:W-:Y:S02]  /*01e0*/  DSETP.NEU.AND P3, PT, R20, RZ, PT ;  /* 0x000000ff1400722a */ /* 0x000fe40003f6d000 */
[----:B------:R-:W-:Y:S02]  /*01f0*/  DSETP.NEU.AND P2, PT, R24, RZ, PT ;  /* 0x000000ff1800722a */ /* 0x000fe40003f4d000 */
[----:B------:R-:W-:Y:S02]  /*0200*/  DSETP.NEU.AND P5, PT, R8, RZ, PT ;  /* 0x000000ff0800722a */ /* 0x000fe40003fad000 */
[----:B------:R-:W-:Y:S02]  /*0210*/  DSETP.NEU.AND P1, PT, R12, RZ, PT ;  /* 0x000000ff0c00722a */ /* 0x000fe40003f2d000 */
[----:B------:R-:W-:-:S02]  /*0220*/  DSETP.EQ.AND P0, PT, R30, RZ, !P0 ;  /* 0x000000ff1e00722a */ /* 0x000fc40004702000 */
[----:B------:R-:W-:Y:S02]  /*0230*/  DSETP.EQ.AND P4, PT, R18, RZ, !P4 ;  /* 0x000000ff1200722a */ /* 0x000fe40006782000 */
[----:B------:R-:W-:Y:S02]  /*0240*/  DSETP.EQ.AND P3, PT, R22, RZ, !P3 ;  /* 0x000000ff1600722a */ /* 0x000fe40005f62000 */
[----:B------:R-:W-:Y:S02]  /*0250*/  DSETP.EQ.AND P2, PT, R26, RZ, !P2 ;  /* 0x000000ff1a00722a */ /* 0x000fe40005742000 */
[----:B------:R-:W-:Y:S02]  /*0260*/  DSETP.EQ.AND P6, PT, R6, RZ, !P6 ;  /* 0x000000ff0600722a */ /* 0x000fe400077c2000 */
[----:B------:R-:W-:Y:S02]  /*0270*/  DSETP.EQ.AND P5, PT, R10, RZ, !P5 ;  /* 0x000000ff0a00722a */ /* 0x000fe40006fa2000 */
[----:B------:R-:W-:Y:S01]  /*0280*/  DSETP.EQ.AND P1, PT, R14, RZ, !P1 ;  /* 0x000000ff0e00722a */ /* 0x000fe20004f22000 */
[----:B0-----:R-:W-:Y:S01]  /*0290*/  IMAD.WIDE R2, R17, 0x2, R4 ;  /* 0x0000000211027825 */ /* 0x001fe200078e0204 */
[----:B------:R-:W-:-:S02]  /*02a0*/  SEL R5, RZ, 0x1, !P0 ;  /* 0x00000001ff057807 */ /* 0x000fc40004000000 */
[----:B------:R-:W-:Y:S02]  /*02b0*/  SEL R4, RZ, 0x1, !P4 ;  /* 0x00000001ff047807 */ /* 0x000fe40006000000 */
[----:B------:R-:W-:Y:S02]  /*02c0*/  SEL R7, RZ, 0x1, !P3 ;  /* 0x00000001ff077807 */ /* 0x000fe40005800000 */
[----:B------:R-:W-:Y:S02]  /*02d0*/  SEL R6, RZ, 0x1, !P2 ;  /* 0x00000001ff067807 */ /* 0x000fe40005000000 */
[----:B------:R-:W-:Y:S02]  /*02e0*/  SEL R9, RZ, 0x1, !P6 ;  /* 0x00000001ff097807 */ /* 0x000fe40007000000 */
[----:B------:R-:W-:Y:S02]  /*02f0*/  SEL R8, RZ, 0x1, !P5 ;  /* 0x00000001ff087807 */ /* 0x000fe40006800000 */
[----:B------:R-:W-:-:S02]  /*0300*/  SEL R11, RZ, 0x1, !P1 ;  /* 0x00000001ff0b7807 */ /* 0x000fc40004800000 */
        /* <DEDUP_REMOVED lines=9> */
.L_x_19262:
[----:B------:R-:W0:Y:S02]  /*03a0*/  S2R R21, SR_TID.X ;  /* 0x0000000000157919 */ /* 0x000e240000002100 */
[----:B0-----:R-:W-:Y:S01]  /*03b0*/  ISETP.GE.AND P3, PT, R21, R2, PT ;  /* 0x000000021500720c */ /* 0x001fe20003f66270 */
[----:B------:R-:W-:-:S12]  /*03c0*/  IMAD.MOV.U32 R11, RZ, RZ, R21 ;  /* 0x000000ffff0b7224 */ /* 0x000fd800078e0015 */
[----:B------:R-:W-:Y:S01]  /*03d0*/  @!P3 IMAD.IADD R16, R0, 0x1, R11 ;  /* 0x000000010010b824 */ /* 0x000fe200078e020b */
[----:B------:R-:W-:Y:S01]  /*03e0*/  PLOP3.LUT P1, PT, PT, PT, PT, 0x8, 0x0 ;  /* 0x000000000000781c */ /* 0x000fe20003f2e170 */
[----:B------:R-:W-:Y:S01]  /*03f0*/  @!P3 VIADD R11, R11, 0x80 ;  /* 0x000000800b0bb836 */ /* 0x000fe20000000000 */
[----:B------:R-:W0:Y:S04]  /*0400*/  @!P3 LDC.64 R24, c[0x0][0x218] ;  /* 0x00008600ff18bb82 */ /* 0x000e280000000a00 */
[----:B------:R-:W-:-:S04]  /*0410*/  ISETP.GE.AND P2, PT, R11, R2, PT ;  /* 0x000000020b00720c */ /* 0x000fc80003f46270 */
[----:B------:R-:W1:Y:S09]  /*0420*/  @!P3 LDC.64 R30, c[0x0][0x220] ;  /* 0x00008800ff1ebb82 */ /* 0x000e720000000a00 */
[----:B------:R-:W-:Y:S02]  /*0430*/  @!P2 IMAD.IADD R9, R0, 0x1, R11 ;  /* 0x000000010009a824 */ /* 0x000fe400078e020b */
[----:B------:R-:W-:-:S05]  /*0440*/  @!P2 VIADD R11, R11, 0x80 ;  /* 0x000000800b0ba836 */ /* 0x000fca0000000000 */
[----:B------:R-:W-:-:S13]  /*0450*/  ISETP.GE.AND P4, PT, R11, R2, PT ;  /* 0x000000020b00720c */ /* 0x000fda0003f86270 */
[----:B------:R-:W-:Y:S01]  /*0460*/  @!P4 IMAD.IADD R8, R0, 0x1, R11 ;  /* 0x000000010008c824 */ /* 0x000fe200078e020b */
[----:B------:R-:W2:Y:S01]  /*0470*/  @!P4 LDC.64 R28, c[0x0][0x220] ;  /* 0x00008800ff1ccb82 */ /* 0x000ea20000000a00 */
[----:B------:R-:W-:-:S05]  /*0480*/  @!P4 VIADD R11, R11, 0x80 ;  /* 0x000000800b0bc836 */ /* 0x000fca0000000000 */
[----:B------:R-:W-:-:S13]  /*0490*/  ISETP.GE.AND P5, PT, R11, R2, PT ;  /* 0x000000020b00720c */ /* 0x000fda0003fa6270 */
[----:B------:R-:W-:Y:S01]  /*04a0*/  @!P5 IMAD.IADD R12, R0, 0x1, R11 ;  /* 0x00000001000cd824 */ /* 0x000fe200078e020b */
[----:B------:R-:W3:Y:S01]  /*04b0*/  @!P5 LDC.64 R26, c[0x0][0x220] ;  /* 0x00008800ff1adb82 */ /* 0x000ee20000000a00 */
[----:B------:R-:W-:-:S05]  /*04c0*/  @!P5 VIADD R11, R11, 0x80 ;  /* 0x000000800b0bd836 */ /* 0x000fca0000000000 */
[----:B------:R-:W-:-:S13]  /*04d0*/  ISETP.GE.AND P0, PT, R11, R2, PT ;  /* 0x000000020b00720c */ /* 0x000fda0003f06270 */
[----:B------:R-:W4:Y:S01]  /*04e0*/  @!P0 LDC.64 R4, c[0x0][0x220] ;  /* 0x00008800ff048b82 */ /* 0x000f220000000a00 */
[----:B------:R-:W-:-:S04]  /*04f0*/  @!P0 IMAD.IADD R15, R0, 0x1, R11 ;  /* 0x00000001000f8824 */ /* 0x000fc800078e020b */
[----:B----4-:R-:W-:-:S05]  /*0500*/  @!P0 IMAD.WIDE.U32 R14, R15, 0x10, R4 ;  /* 0x000000100f0e8825 */ /* 0x010fca00078e0004 */
[----:B------:R-:W4:Y:S01]  /*0510*/  @!P0 LDG.E.128 R4, desc[UR4][R14.64] ;  /* 0x000000040e048981 */ /* 0x000f22000c1e1d00 */
[----:B------:R-:W-:Y:S01]  /*0520*/  @!P0 VIADD R11, R11, 0x80 ;  /* 0x000000800b0b8836 */ /* 0x000fe20000000000 */
[----:B----4-:R-:W-:-:S06]  /*0530*/  @!P0 DSETP.NEU.AND P1, PT, R4, RZ, PT ;  /* 0x000000ff0400822a */ /* 0x010fcc0003f2d000 */
[----:B------:R-:W-:Y:S02]  /*0540*/  P2R R10, PR, RZ, 0x2 ;  /* 0x00000002ff0a7803 */ /* 0x000fe40000000000 */
[----:B------:R-:W-:-:S07]  /*0550*/  PLOP3.LUT P1, PT, PT, PT, PT, 0x8, 0x0 ;  /* 0x000000000000781c */ /* 0x000fce0003f2e170 */
[----:B------:R-:W-:Y:S01]  /*0560*/  @!P0 DSETP.NEU.AND P1, PT, R6, RZ, PT ;  /* 0x000000ff0600822a */ /* 0x000fe20003f2d000 */
[----:B------:R-:W-:-:S05]  /*0570*/  ISETP.GE.AND P0, PT, R11, R2, PT ;  /* 0x000000020b00720c */ /* 0x000fca0003f06270 */
[----:B------:R-:W-:-:S08]  /*0580*/  P2R R3, PR, RZ, 0x2 ;  /* 0x00000002ff037803 */ /* 0x000fd00000000000 */
[----:B------:R-:W4:Y:S01]  /*0590*/  @!P0 LDC.64 R4, c[0x0][0x220] ;  /* 0x00008800ff048b82 */ /* 0x000f220000000a00 */
[----:B------:R-:W-:-:S04]  /*05a0*/  @!P0 IMAD.IADD R19, R0, 0x1, R11 ;  /* 0x0000000100138824 */ /* 0x000fc800078e020b */
[----:B----4-:R-:W-:-:S05]  /*05b0*/  @!P0 IMAD.WIDE.U32 R18, R19, 0x10, R4 ;  /* 0x0000001013128825 */ /* 0x010fca00078e0004 */
[----:B------:R4:W5:Y:S01]  /*05c0*/  @!P0 LDG.E.128 R4, desc[UR4][R18.64] ;  /* 0x0000000412048981 */ /* 0x000962000c1e1d00 */
[----:B------:R-:W-:Y:S01]  /*05d0*/  PLOP3.LUT P1, PT, PT, PT, PT, 0x8, 0x0 ;  /* 0x000000000000781c */ /* 0x000fe20003f2e170 */
[----:B------:R-:W-:Y:S01]  /*05e0*/  @!P0 VIADD R11, R11, 0x80 ;  /* 0x000000800b0b8836 */ /* 0x000fe20000000000 */
[----:B----4-:R-:W4:Y:S05]  /*05f0*/  @!P2 LDC.64 R18, c[0x0][0x220] ;  /* 0x00008800ff12ab82 */ /* 0x010f2a0000000a00 */
[----:B-----5:R-:W-:-:S06]  /*0600*/  @!P0 DSETP.NEU.AND P1, PT, R4, RZ, PT ;  /* 0x000000ff0400822a */ /* 0x020fcc0003f2d000 */
[----:B------:R-:W-:Y:S02]  /*0610*/  P2R R14, PR, RZ, 0x2 ;  /* 0x00000002ff0e7803 */ /* 0x000fe40000000000 */
[----:B------:R-:W-:-:S07]  /*0620*/  PLOP3.LUT P1, PT, PT, PT, PT, 0x8, 0x0 ;  /* 0x000000000000781c */ /* 0x000fce0003f2e170 */
[----:B------:R-:W-:Y:S01]  /*0630*/  @!P0 DSETP.NEU.AND P1, PT, R6, RZ, PT ;  /* 0x000000ff0600822a */ /* 0x000fe20003f2d000 */
[----:B------:R-:W-:-:S05]  /*0640*/  ISETP.GE.AND P0, PT, R11, R2, PT ;  /* 0x000000020b00720c */ /* 0x000fca0003f06270 */
[----:B------:R-:W-:-:S08]  /*0650*/  P2R R13, PR, RZ, 0x2 ;  /* 0x00000002ff0d7803 */ /* 0x000fd00000000000 */
[----:B------:R-:W5:Y:S01]  /*0660*/  @!P0 LDC.64 R4, c[0x0][0x220] ;  /* 0x00008800ff048b82 */ /* 0x000f620000000a00 */
[----:B------:R-:W-:-:S04]  /*0670*/  @!P0 IMAD.IADD R23, R0, 0x1, R11 ;  /* 0x0000000100178824 */ /* 0x000fc800078e020b */
[----:B-----5:R-:W-:-:S05]  /*0680*/  @!P0 IMAD.WIDE.U32 R22, R23, 0x10, R4 ;  /* 0x0000001017168825 */ /* 0x020fca00078e0004 */
[----:B------:R-:W5:Y:S01]  /*0690*/  @!P0 LDG.E.128 R4, desc[UR4][R22.64] ;  /* 0x0000000416048981 */ /* 0x000f62000c1e1d00 */
[----:B------:R-:W-:Y:S01]  /*06a0*/  @!P0 VIADD R11, R11, 0x80 ;  /* 0x000000800b0b8836 */ /* 0x000fe20000000000 */
[----:B------:R-:W-:-:S04]  /*06b0*/  PLOP3.LUT P1, PT, PT, PT, PT, 0x8, 0x0 ;  /* 0x000000000000781c */ /* 0x000fc80003f2e170 */
[----:B------:R-:W-:-:S03]  /*06c0*/  ISETP.GE.AND P6, PT, R11, R2, PT ;  /* 0x000000020b00720c */ /* 0x000fc60003fc6270 */
[----:B-----5:R-:W-:-:S10]  /*06d0*/  @!P0 DSETP.NEU.AND P1, PT, R4, RZ, PT ;  /* 0x000000ff0400822a */ /* 0x020fd40003f2d000 */
[----:B------:R-:W5:Y:S01]  /*06e0*/  @!P6 LDC.64 R4, c[0x0][0x220] ;  /* 0x00008800ff04eb82 */ /* 0x000f620000000a00 */
[----:B------:R-:W-:Y:S02]  /*06f0*/  P2R R17, PR, RZ, 0x2 ;  /* 0x00000002ff117803 */ /* 0x000fe40000000000 */
[----:B------:R-:W-:-:S07]  /*0700*/  PLOP3.LUT P1, PT, PT, PT, PT, 0x8, 0x0 ;  /* 0x000000000000781c */ /* 0x000fce0003f2e170 */
[----:B------:R-:W-:Y:S01]  /*0710*/  @!P0 DSETP.NEU.AND P1, PT, R6, RZ, PT ;  /* 0x000000ff0600822a */ /* 0x000fe20003f2d000 */
[----:B------:R-:W-:Y:S01]  /*0720*/  @!P6 IMAD.IADD R7, R0, 0x1, R11 ;  /* 0x000000010007e824 */ /* 0x000fe200078e020b */
[----:B------:R-:W-:-:S04]  /*0730*/  PLOP3.LUT P0, PT, PT, PT, PT, 0x80, 0x0 ;  /* 0x000000000000781c */ /* 0x000fc80003f0f070 */
[----:B------:R-:W-:Y:S01]  /*0740*/  P2R R11, PR, RZ, 0x2 ;  /* 0x00000002ff0b7803 */ /* 0x000fe20000000000 */
[----:B-----5:R-:W-:-:S06]  /*0750*/  @!P6 IMAD.WIDE.U32 R4, R7, 0x10, R4 ;  /* 0x000000100704e825 */ /* 0x020fcc00078e0004 */
[----:B------:R-:W5:Y:S01]  /*0760*/  @!P6 LDG.E.128 R4, desc[UR4][R4.64] ;  /* 0x000000040404e981 */ /* 0x000f62000c1e1d00 */
[----:B------:R-:W-:Y:S01]  /*0770*/  PLOP3.LUT P1, PT, PT, PT, PT, 0x80, 0x0 ;  /* 0x000000000000781c */ /* 0x000fe20003f2f070 */
[----:B----4-:R-:W-:-:S04]  /*0780*/  @!P2 IMAD.WIDE.U32 R18, R9, 0x10, R18 ;  /* 0x000000100912a825 */ /* 0x010fc800078e0012 */
[----:B--2---:R-:W-:Y:S01]  /*0790*/  @!P4 IMAD.WIDE.U32 R28, R8, 0x10, R28 ;  /* 0x00000010081cc825 */ /* 0x004fe200078e001c */
[----:B------:R-:W-:-:S03]  /*07a0*/  CS2R R8, SRZ ;  /* 0x0000000000087805 */ /* 0x000fc6000001ff00 */
[----:B---3--:R-:W-:-:S04]  /*07b0*/  @!P5 IMAD.WIDE.U32 R26, R12, 0x10, R26 ;  /* 0x000000100c1ad825 */ /* 0x008fc800078e001a */
[----:B-1----:R-:W-:Y:S01]  /*07c0*/  @!P3 IMAD.WIDE.U32 R30, R16, 0x10, R30 ;  /* 0x00000010101eb825 */ /* 0x002fe200078e001e */
[----:B-----5:R-:W-:Y:S02]  /*07d0*/  @!P6 DSETP.EQ.AND P0, PT, R4, RZ, PT ;  /* 0x000000ff0400e22a */ /* 0x020fe40003f02000 */
[----:B------:R-:W-:Y:S01]  /*07e0*/  @!P6 DSETP.EQ.AND P1, PT, R6, RZ, PT ;  /* 0x000000ff0600e22a */ /* 0x000fe20003f22000 */
[----:B------:R-:W-:Y:S01]  /*07f0*/  CS2R R4, SRZ ;  /* 0x0000000000047805 */ /* 0x000fe2000001ff00 */
[----:B------:R-:W-:Y:S02]  /*0800*/  @!P3 IMAD.IADD R7, R0, 0x1, R21 ;  /* 0x000000010007b824 */ /* 0x000fe400078e0215 */
[----:B------:R-:W-:Y:S02]  /*0810*/  P2R R20, PR, RZ, 0x1 ;  /* 0x00000001ff147803 */ /* 0x000fe40000000000 */
[----:B------:R-:W-:Y:S02]  /*0820*/  ISETP.NE.AND P0, PT, R14, RZ, PT ;  /* 0x000000ff0e00720c */ /* 0x000fe40003f05270 */
[----:B0-----:R-:W-:-:S02]  /*0830*/  @!P3 IADD3 R24, P6, R7, R24, RZ ;  /* 0x000000180718b210 */ /* 0x001fc40007fde0ff */
[----:B------:R-:W-:Y:S02]  /*0840*/  CS2R R14, SRZ ;  /* 0x00000000000e7805 */ /* 0x000fe4000001ff00 */
[----:B------:R-:W-:Y:S02]  /*0850*/  P2R R22, PR, RZ, 0x1 ;  /* 0x00000001ff167803 */ /* 0x000fe40000000000 */
[----:B------:R-:W-:Y:S02]  /*0860*/  CS2R R6, SRZ ;  /* 0x0000000000067805 */ /* 0x000fe4000001ff00 */
[----:B------:R-:W-:Y:S01]  /*0870*/  ISETP.NE.AND P0, PT, R10, RZ, PT ;  /* 0x000000ff0a00720c */ /* 0x000fe20003f05270 */
[----:B------:R-:W-:Y:S01]  /*0880*/  @!P3 IMAD.X R25, RZ, RZ, R25, P6 ;  /* 0x000000ffff19b224 */ /* 0x000fe200030e0619 */
[----:B------:R-:W-:Y:S02]  /*0890*/  ISETP.NE.AND P6, PT, R11, RZ, PT ;  /* 0x000000ff0b00720c */ /* 0x000fe40003fc5270 */
[----:B------:R-:W-:Y:S01]  /*08a0*/  CS2R R10, SRZ ;  /* 0x00000000000a7805 */ /* 0x000fe2000001ff00 */
[----:B------:R0:W2:Y:S05]  /*08b0*/  @!P2 LDG.E.128 R4, desc[UR4][R18.64] ;  /* 0x000000041204a981 */ /* 0x0000aa000c1e1d00 */
[----:B------:R-:W3:Y:S01]  /*08c0*/  @!P4 LDG.E.128 R8, desc[UR4][R28.64] ;  /* 0x000000041c08c981 */ /* 0x000ee2000c1e1d00 */
[----:B------:R-:W-:-:S02]  /*08d0*/  ISETP.NE.AND P4, PT, R13, RZ, PT ;  /* 0x000000ff0d00720c */ /* 0x000fc40003f85270 */
[----:B------:R-:W-:Y:S02]  /*08e0*/  CS2R R12, SRZ ;  /* 0x00000000000c7805 */ /* 0x000fe4000001ff00 */
[----:B0-----:R-:W-:-:S04]  /*08f0*/  CS2R R18, SRZ ;  /* 0x0000000000127805 */ /* 0x001fc8000001ff00 */
[----:B------:R-:W4:Y:S01]  /*0900*/  @!P5 LDG.E.128 R12, desc[UR4][R26.64] ;  /* 0x000000041a0cd981 */ /* 0x000f22000c1e1d00 */
[----:B------:R-:W-:Y:S02]  /*0910*/  ISETP.NE.AND P5, PT, R17, RZ, PT ;  /* 0x000000ff1100720c */ /* 0x000fe40003fa5270 */
[----:B------:R-:W-:-:S06]  /*0920*/  CS2R R16, SRZ ;  /* 0x0000000000107805 */ /* 0x000fcc000001ff00 */
[----:B------:R-:W5:Y:S01]  /*0930*/  @!P3 LDG.E.128 R16, desc[UR4][R30.64] ;  /* 0x000000041e10b981 */ /* 0x000f62000c1e1d00 */
[----:B------:R-:W-:Y:S01]  /*0940*/  PLOP3.LUT P5, PT, P6, P5, PT, 0x2, 0x0 ;  /* 0x000000000000781c */ /* 0x000fe200037aa072 */
[----:B------:R-:W-:Y:S04]  /*0950*/  BSSY B0, `(.L_x_19263) ;  /* 0x000004b000007945 */ /* 0x000fe80003800000 */
[----:B------:R-:W-:Y:S01]  /*0960*/  BSSY B1, `(.L_x_19264) ;  /* 0x0000042000017945 */ /* 0x000fe20003800000 */
[----:B----4-:R-:W-:Y:S02]  /*0970*/  DSETP.NEU.AND P6, PT, R12, RZ, PT ;  /* 0x000000ff0c00722a */ /* 0x010fe40003fcd000 */
[----:B-----5:R-:W-:-:S06]  /*0980*/  DSETP.NEU.AND P2, PT, R16, RZ, PT ;  /* 0x000000ff1000722a */ /* 0x020fcc0003f4d000 */
[----:B------:R-:W-:-:S06]  /*0990*/  DSETP.EQ.AND P2, PT, R18, RZ, !P2 ;  /* 0x000000ff1200722a */ /* 0x000fcc0005742000 */
[----:B------:R-:W-:Y:S01]  /*09a0*/  @!P3 SEL R17, RZ, 0x1, !P2 ;  /* 0x00000001ff11b807 */ /* 0x000fe20005000000 */
[----:B--2---:R-:W-:-:S04]  /*09b0*/  DSETP.NEU.AND P2, PT, R4, RZ, PT ;  /* 0x000000ff0400722a */ /* 0x004fc80003f4d000 */
[----:B------:R0:W-:Y:S02]  /*09c0*/  @!P3 STG.E.U8 desc[UR4][R24.64], R17 ;  /* 0x000000111800b986 */ /* 0x0001e4000c101104 */
[----:B------:R-:W-:-:S06]  /*09d0*/  DSETP.EQ.AND P2, PT, R6, RZ, !P2 ;  /* 0x000000ff0600722a */ /* 0x000fcc0005742000 */
[----:B------:R-:W-:Y:S01]  /*09e0*/  SEL R7, RZ, 0x1, !P2 ;  /* 0x00000001ff077807 */ /* 0x000fe20005000000 */
[----:B---3--:R-:W-:-:S06]  /*09f0*/  DSETP.NEU.AND P2, PT, R8, RZ, PT ;  /* 0x000000ff0800722a */ /* 0x008fcc0003f4d000 */
[----:B------:R-:W-:-:S06]  /*0a00*/  DSETP.EQ.AND P2, PT, R10, RZ, !P2 ;  /* 0x000000ff0a00722a */ /* 0x000fcc0005742000 */
[----:B------:R-:W-:Y:S02]  /*0a10*/  SEL R9, RZ, 0x1, !P2 ;  /* 0x00000001ff097807 */ /* 0x000fe40005000000 */
[----:B------:R-:W-:Y:S01]  /*0a20*/  ISETP.NE.AND P2, PT, R3, RZ, PT ;  /* 0x000000ff0300720c */ /* 0x000fe20003f45270 */
[----:B------:R-:W-:-:S03]  /*0a30*/  VIADD R3, R21, 0x80 ;  /* 0x0000008015037836 */ /* 0x000fc60000000000 */
[----:B------:R-:W-:Y:S01]  /*0a40*/  PLOP3.LUT P2, PT, P2, P0, PT, 0x2, 0x0 ;  /* 0x000000000000781c */ /* 0x000fe20001740072 */
[----:B------:R-:W-:Y:S01]  /*0a50*/  @!P3 IMAD.MOV.U32 R21, RZ, RZ, R3 ;  /* 0x000000ffff15b224 */ /* 0x000fe200078e0003 */
[----:B------:R-:W-:Y:S01]  /*0a60*/  ISETP.NE.AND P0, PT, R22, RZ, PT ;  /* 0x000000ff1600720c */ /* 0x000fe20003f05270 */
[----:B------:R-:W-:Y:S01]  /*0a70*/  DSETP.EQ.AND P3, PT, R14, RZ, !P6 ;  /* 0x000000ff0e00722a */ /* 0x000fe20007762000 */
[----:B------:R-:W-:Y:S02]  /*0a80*/  SEL R11, RZ, 0x1, !P2 ;  /* 0x00000001ff0b7807 */ /* 0x000fe40005000000 */
[----:B------:R-:W-:Y:S02]  /*0a90*/  PLOP3.LUT P4, PT, P4, P0, PT, 0x2, 0x0 ;  /* 0x000000000000781c */ /* 0x000fe40002780072 */
[----:B------:R-:W-:Y:S02]  /*0aa0*/  ISETP.NE.AND P0, PT, R20, RZ, PT ;  /* 0x000000ff1400720c */ /* 0x000fe40003f05270 */
[----:B------:R-:W-:-:S02]  /*0ab0*/  SEL R3, RZ, 0x1, !P3 ;  /* 0x00000001ff037807 */ /* 0x000fc40005800000 */
[----:B------:R-:W-:Y:S02]  /*0ac0*/  PLOP3.LUT P0, PT, P1, P0, PT, 0x80, 0x0 ;  /* 0x000000000000781c */ /* 0x000fe40000f01070 */
[----:B------:R-:W-:Y:S02]  /*0ad0*/  ISETP.GE.AND P1, PT, R21, R2, PT ;  /* 0x000000021500720c */ /* 0x000fe40003f26270 */
[----:B------:R-:W-:Y:S02]  /*0ae0*/  SEL R13, RZ, 0x1, !P4 ;  /* 0x00000001ff0d7807 */ /* 0x000fe40006000000 */
[----:B------:R-:W-:-:S09]  /*0af0*/  SEL R15, RZ, 0x1, !P5 ;  /* 0x00000001ff0f7807 */ /* 0x000fd20006800000 */
[----:B0-----:R-:W-:Y:S05]  /*0b00*/  @P1 BRA `(.L_x_19265) ;  /* 0x0000000000381947 */ /* 0x001fea0003800000 */
        /* <DEDUP_REMOVED lines=14> */
.L_x_19265:
        /* <DEDUP_REMOVED lines=8> */
.L_x_19266:
        /* <DEDUP_REMOVED lines=8> */
.L_x_19267:
        /* <DEDUP_REMOVED lines=9> */
.L_x_19268:
[----:B------:R-:W-:Y:S05]  /*0d80*/  BSYNC B1 ;  /* 0x0000000000017941 */ /* 0x000fea0003800000 */
.L_x_19264:
[----:B------:R-:W-:-:S13]  /*0d90*/  ISETP.GE.AND P1, PT, R21, R2, PT ;  /* 0x000000021500720c */ /* 0x000fda0003f26270 */
[----:B0-----:R-:W0:Y:S01]  /*0da0*/  @!P1 LDC.64 R6, c[0x0][0x218] ;  /* 0x00008600ff069b82 */ /* 0x001e220000000a00 */
[----:B-12---:R-:W-:Y:S02]  /*0db0*/  @!P1 IMAD.IADD R5, R0, 0x1, R21 ;  /* 0x0000000100059824 */ /* 0x006fe400078e0215 */
[----:B------:R-:W-:-:S03]  /*0dc0*/  @!P1 VIADD R21, R21, 0x80 ;  /* 0x0000008015159836 */ /* 0x000fc60000000000 */
[----:B0-----:R-:W-:-:S05]  /*0dd0*/  @!P1 IADD3 R4, P2, R5, R6, RZ ;  /* 0x0000000605049210 */ /* 0x001fca0007f5e0ff */
[----:B------:R-:W-:-:S05]  /*0de0*/  @!P1 IMAD.X R5, RZ, RZ, R7, P2 ;  /* 0x000000ffff059224 */ /* 0x000fca00010e0607 */
[----:B------:R2:W-:Y:S03]  /*0df0*/  @!P1 STG.E.U8 desc[UR4][R4.64], R15 ;  /* 0x0000000f04009986 */ /* 0x0005e6000c101104 */
.L_x_19269:
[----:B------:R-:W-:Y:S05]  /*0e00*/  BSYNC B0 ;  /* 0x0000000000007941 */ /* 0x000fea0003800000 */
.L_x_19263:
[----:B------:R-:W-:Y:S05]  /*0e10*/  WARPSYNC.ALL ;  /* 0x0000000000007948 */ /* 0x000fea0003800000 */
[----:B------:R-:W-:-:S13]  /*0e20*/  ISETP.GE.AND P1, PT, R21, R2, PT ;  /* 0x000000021500720c */ /* 0x000fda0003f26270 */
[----:B------:R-:W-:Y:S05]  /*0e30*/  @P1 EXIT ;  /* 0x000000000000194d */ /* 0x000fea0003800000 */
[----:B------:R-:W-:Y:S01]  /*0e40*/  IMAD.IADD R0, R0, 0x1, R21 ;  /* 0x0000000100007824 */ /* 0x000fe200078e0215 */
[----:B------:R-:W-:Y:S01]  /*0e50*/  ULDC.64 UR6, c[0x0][0x218] ;  /* 0x0000860000067ab9 */ /* 0x000fe20000000a00 */
[----:B012---:R-:W-:-:S03]  /*0e60*/  SEL R5, RZ, 0x1, !P0 ;  /* 0x00000001ff057807 */ /* 0x007fc60004000000 */
[----:B------:R-:W-:-:S05]  /*0e70*/  IADD3 R2, P1, R0, UR6, RZ ;  /* 0x0000000600027c10 */ /* 0x000fca000ff3e0ff */
[----:B------:R-:W-:-:S05]  /*0e80*/  IMAD.X R3, RZ, RZ, UR7, P1 ;  /* 0x00000007ff037e24 */ /* 0x000fca00088e06ff */
[----:B------:R-:W-:Y:S01]  /*0e90*/  STG.E.U8 desc[UR4][R2.64], R5 ;  /* 0x0000000502007986 */ /* 0x000fe2000c101104 */
[----:B------:R-:W-:Y:S05]  /*0ea0*/  EXIT ;  /* 0x000000000000794d */ /* 0x000fea0003800000 */
.L_x_19270:
        /* <DEDUP_REMOVED lines=13> */
.L_x_23656:


//--------------------- .text._ZN2at6native29vectorized_elementwise_kernelILi4EZZZNS0_23logical_not_kernel_cudaERNS_18TensorIteratorBaseEENKUlvE0_clEvENKUlvE6_clEvEUlN3c107complexIdEEE_St5arrayIPcLm2EEEEviT0_T1_ --------------------------
	.section	.text._ZN2at6native29vectorized_elementwise_kernelILi4EZZZNS0_23logical_not_kernel_cudaERNS_18TensorIteratorBaseEENKUlvE0_clEvENKUlvE6_clEvEUlN3c107complexIdEEE_St5arrayIPcLm2EEEEviT0_T1_,"ax",@progbits
	.align	128
        .global         _ZN2at6native29vectorized_elementwise_kernelILi4EZZZNS0_23logical_not_kernel_cudaERNS_18TensorIteratorBaseEENKUlvE0_clEvENKUlvE6_clEvEUlN3c107complexIdEEE_St5arrayIPcLm2EEEEviT0_T1_
        .type           _ZN2at6native29vectorized_elementwise_kernelILi4EZZZNS0_23logical_not_kernel_cudaERNS_18TensorIteratorBaseEENKUlvE0_clEvENKUlvE6_clEvEUlN3c107complexIdEEE_St5arrayIPcLm2EEEEviT0_T1_,@function
        .size           _ZN2at6native29vectorized_elementwise_kernelILi4EZZZNS0_23logical_not_kernel_cudaERNS_18TensorIteratorBaseEENKUlvE0_clEvENKUlvE6_clEvEUlN3c107complexIdEEE_St5arrayIPcLm2EEEEviT0_T1_,(.L_x_23657 - _ZN2at6native29vectorized_elementwise_kernelILi4EZZZNS0_23logical_not_kernel_cudaERNS_18TensorIteratorBaseEENKUlvE0_clEvENKUlvE6_clEvEUlN3c107complexIdEEE_St5arrayIPcLm2EEEEviT0_T1_)
        .other          _ZN2at6native29vectorized_elementwise_kernelILi4EZZZNS0_23logical_not_kernel_cudaERNS_18TensorIteratorBaseEENKUlvE0_clEvENKUlvE6_clEvEUlN3c107complexIdEEE_St5arrayIPcLm2EEEEviT0_T1_,@"STO_CUDA_ENTRY STV_DEFAULT"
_ZN2at6native29vectorized_elementwise_kernelILi4EZZZNS0_23logical_not_kernel_cudaERNS_18TensorIteratorBaseEENKUlvE0_clEvENKUlvE6_clEvEUlN3c107complexIdEEE_St5arrayIPcLm2EEEEviT0_T1_:
.text._ZN2at6native29vectorized_elementwise_kernelILi4EZZZNS0_23logical_not_kernel_cudaERNS_18TensorIteratorBaseEENKUlvE0_clEvENKUlvE6_clEvEUlN3c107complexIdEEE_St5arrayIPcLm2EEEEviT0_T1_:
        /* <DEDUP_REMOVED lines=19> */
[----:B------:R-:W5:Y:S01]  /*0130*/  LDG.E.128 R8, desc[UR4][R2.64+0x2030] ;  /* 0x0020300402087981 */ /* 0x000f62000c1e1d00 */
[----:B--2---:R-:W-:-:S06]  /*0140*/  DSETP.NEU.AND P6, PT, R4, RZ, PT ;  /* 0x000000ff0400722a */ /* 0x004fcc0003fcd000 */
[----:B------:R-:W-:Y:S01]  /*0150*/  DSETP.EQ.AND P6, PT, R6, RZ, !P6 ;  /* 0x000000ff0600722a */ /* 0x000fe200077c2000 */
[----:B------:R0:W2:Y:S01]  /*0160*/  LDG.E.128 R4, desc[UR4][R2.64+0x2020] ;  /* 0x0020200402047981 */ /* 0x0000a2000c1e1d00 */
[----:B---3--:R-:W-:Y:S01]  /*0170*/  DSETP.NEU.AND P1, PT, R12, RZ, PT ;  /* 0x000000ff0c00722a */ /* 0x008fe20003f2d000 */
[----:B------:R-:W1:Y:S01]  /*0180*/  S2R R12, SR_TID.X ;  /* 0x00000000000c7919 */ /* 0x000e620000002100 */
[----:B----4-:R-:W-:Y:S02]  /*0190*/  DSETP.NEU.AND P4, PT, R16, RZ, PT ;  /* 0x000000ff1000722a */ /* 0x010fe40003f8d000 */
[----:B-----5:R-:W-:Y:S02]  /*01a0*/  DSETP.NEU.AND P3, PT, R20, RZ, PT ;  /* 0x000000ff1400722a */ /* 0x020fe40003f6d000 */
[----:B------:R-:W-:Y:S02]  /*01b0*/  DSETP.NEU.AND P5, PT, R28, RZ, PT ;  /* 0x000000ff1c00722a */ /* 0x000fe40003fad000 */
[----:B------:R-:W-:-:S02]  /*01c0*/  DSETP.EQ.AND P4, PT, R18, RZ, !P4 ;  /* 0x000000ff1200722a */ /* 0x000fc40006782000 */
[----:B------:R-:W-:Y:S02]  /*01d0*/  DSETP.EQ.AND P3, PT, R22, RZ, !P3 ;  /* 0x000000ff1600722a */ /* 0x000fe40005f62000 */
[----:B------:R-:W-:Y:S02]  /*01e0*/  DSETP.EQ.AND P5, PT, R30, RZ, !P5 ;  /* 0x000000ff1e00722a */ /* 0x000fe40006fa2000 */
[----:B------:R-:W-:Y:S01]  /*01f0*/  DSETP.NEU.AND P2, PT, R24, RZ, PT ;  /* 0x000000ff1800722a */ /* 0x000fe20003f4d000 */
[----:B0-----:R-:W-:Y:S01]  /*0200*/  SEL R2, RZ, 0x1, !P4 ;  /* 0x00000001ff027807 */ /* 0x001fe20006000000 */
[----:B------:R-:W-:Y:S02]  /*0210*/  DSETP.EQ.AND P1, PT, R14, RZ, !P1 ;  /* 0x000000ff0e00722a */ /* 0x000fe40004f22000 */
[----:B------:R-:W-:Y:S02]  /*0220*/  SEL R3, RZ, 0x1, !P5 ;  /* 0x00000001ff037807 */ /* 0x000fe40006800000 */
[----:B------:R-:W-:-:S02]  /*0230*/  DSETP.EQ.AND P2, PT, R26, RZ, !P2 ;  /* 0x000000ff1a00722a */ /* 0x000fc40005742000 */
[----:B--2---:R-:W-:Y:S01]  /*0240*/  DSETP.NEU.AND P0, PT, R4, RZ, PT ;  /* 0x000000ff0400722a */ /* 0x004fe20003f0d000 */
[----:B------:R-:W-:Y:S01]  /*0250*/  SEL R4, RZ, 0x1, !P6 ;  /* 0x00000001ff047807 */ /* 0x000fe20007000000 */
[----:B------:R-:W-:Y:S01]  /*0260*/  DSETP.NEU.AND P6, PT, R8, RZ, PT ;  /* 0x000000ff0800722a */ /* 0x000fe20003fcd000 */
[----:B------:R-:W-:-:S03]  /*0270*/  SEL R5, RZ, 0x1, !P3 ;  /* 0x00000001ff057807 */ /* 0x000fc60005800000 */
[----:B------:R-:W-:Y:S01]  /*0280*/  DSETP.EQ.AND P0, PT, R6, RZ, !P0 ;  /* 0x000000ff0600722a */ /* 0x000fe20004702000 */
[----:B------:R-:W-:Y:S02]  /*0290*/  PRMT R9, R3, 0x7604, R4 ;  /* 0x0000760403097816 */ /* 0x000fe40000000004 */
[----:B------:R-:W-:Y:S01]  /*02a0*/  PRMT R5, R5, 0x7604, R2 ;  /* 0x0000760405057816 */ /* 0x000fe20000000002 */
[----:B------:R-:W-:Y:S01]  /*02b0*/  DSETP.EQ.AND P6, PT, R10, RZ, !P6 ;  /* 0x000000ff0a00722a */ /* 0x000fe200077c2000 */
[----:B------:R-:W-:Y:S02]  /*02c0*/  IADD3 R2, P3, R0, UR6, RZ ;  /* 0x0000000600027c10 */ /* 0x000fe4000ff7e0ff */
[----:B------:R-:W-:Y:S02]  /*02d0*/  SEL R0, RZ, 0x1, !P1 ;  /* 0x00000001ff007807 */ /* 0x000fe40004800000 */
[----:B------:R-:W-:Y:S01]  /*02e0*/  SEL R4, RZ, 0x1, !P0 ;  /* 0x00000001ff047807 */ /* 0x000fe20004000000 */
[----:B------:R-:W-:Y:S01]  /*02f0*/  IMAD.X R3, RZ, RZ, UR7, P3 ;  /* 0x00000007ff037e24 */ /* 0x000fe200098e06ff */
[----:B------:R-:W-:-:S02]  /*0300*/  PRMT R9, R0, 0x7054, R9 ;  /* 0x0000705400097816 */ /* 0x000fc40000000009 */
[----:B------:R-:W-:Y:S02]  /*0310*/  PRMT R5, R4, 0x7054, R5 ;  /* 0x0000705404057816 */ /* 0x000fe40000000005 */
[----:B------:R-:W-:Y:S02]  /*0320*/  SEL R0, RZ, 0x1, !P2 ;  /* 0x00000001ff007807 */ /* 0x000fe40005000000 */
[----:B------:R-:W-:Y:S01]  /*0330*/  SEL R4, RZ, 0x1, !P6 ;  /* 0x00000001ff047807 */ /* 0x000fe20007000000 */
[----:B-1----:R-:W-:Y:S01]  /*0340*/  IMAD.WIDE R12, R12, 0x4, R2 ;  /* 0x000000040c0c7825 */ /* 0x002fe200078e0202 */
[----:B------:R-:W-:Y:S02]  /*0350*/  PRMT R9, R0, 0x654, R9 ;  /* 0x0000065400097816 */ /* 0x000fe40000000009 */
[----:B------:R-:W-:-:S03]  /*0360*/  PRMT R5, R4, 0x654, R5 ;  /* 0x0000065404057816 */ /* 0x000fc60000000005 */
[----:B------:R-:W-:Y:S04]  /*0370*/  STG.E desc[UR4][R12.64], R9 ;  /* 0x000000090c007986 */ /* 0x000fe8000c101904 */
[----:B------:R-:W-:Y:S01]  /*0380*/  STG.E desc[UR4][R12.64+0x200], R5 ;  /* 0x000200050c007986 */ /* 0x000fe2000c101904 */
[----:B------:R-:W-:Y:S05]  /*0390*/  EXIT ;  /* 0x000000000000794d */ /* 0x000fea0003800000 */
.L_x_19271:
        /* <DEDUP_REMOVED lines=133> */
.L_x_19274:
        /* <DEDUP_REMOVED lines=8> */
.L_x_19275:
        /* <DEDUP_REMOVED lines=8> */
.L_x_19276:
        /* <DEDUP_REMOVED lines=9> */
.L_x_19277:
[----:B------:R-:W-:Y:S05]  /*0d80*/  BSYNC B1 ;  /* 0x0000000000017941 */ /* 0x000fea0003800000 */
.L_x_19273:
[----:B------:R-:W-:-:S13]  /*0d90*/  ISETP.GE.AND P1, PT, R21, R2, PT ;  /* 0x000000021500720c */ /* 0x000fda0003f26270 */
[----:B0-----:R-:W0:Y:S01]  /*0da0*/  @!P1 LDC.64 R6, c[0x0][0x218] ;  /* 0x00008600ff069b82 */ /* 0x001e220000000a00 */
[----:B-12---:R-:W-:Y:S02]  /*0db0*/  @!P1 IMAD.IADD R5, R0, 0x1, R21 ;  /* 0x0000000100059824 */ /* 0x006fe400078e0215 */
[----:B------:R-:W-:-:S03]  /*0dc0*/  @!P1 VIADD R21, R21, 0x80 ;  /* 0x0000008015159836 */ /* 0x000fc60000000000 */
[----:B0-----:R-:W-:-:S05]  /*0dd0*/  @!P1 IADD3 R4, P2, R5, R6, RZ ;  /* 0x0000000605049210 */ /* 0x001fca0007f5e0ff */
[----:B------:R-:W-:-:S05]  /*0de0*/  @!P1 IMAD.X R5, RZ, RZ, R7, P2 ;  /* 0x000000ffff059224 */ /* 0x000fca00010e0607 */
[----:B------:R2:W-:Y:S03]  /*0df0*/  @!P1 STG.E.U8 desc[UR4][R4.64], R15 ;  /* 0x0000000f04009986 */ /* 0x0005e6000c101104 */
.L_x_19278:
[----:B------:R-:W-:Y:S05]  /*0e00*/  BSYNC B0 ;  /* 0x0000000000007941 */ /* 0x000fea0003800000 */
.L_x_19272:
        /* <DEDUP_REMOVED lines=10> */
.L_x_19279:
        /* <DEDUP_REMOVED lines=13> */
.L_x_23657:


//--------------------- .text._ZN2at6native29vectorized_elementwise_kernelILi8EZZZNS0_23logical_not_kernel_cudaERNS_18TensorIteratorBaseEENKUlvE0_clEvENKUlvE6_clEvEUlN3c107complexIdEEE_St5arrayIPcLm2EEEEviT0_T1_ --------------------------
	.section	.text._ZN2at6native29vectorized_elementwise_kernelILi8EZZZNS0_23logical_not_kernel_cudaERNS_18TensorIteratorBaseEENKUlvE0_clEvENKUlvE6_clEvEUlN3c107complexIdEEE_St5arrayIPcLm2EEEEviT0_T1_,"ax",@progbits
	.align	128
        .global         _ZN2at6native29vectorized_elementwise_kernelILi8EZZZNS0_23logical_not_kernel_cudaERNS_18TensorIteratorBaseEENKUlvE0_clEvENKUlvE6_clEvEUlN3c107complexIdEEE_St5arrayIPcLm2EEEEviT0_T1_
        .type           _ZN2at6native29vectorized_elementwise_kernelILi8EZZZNS0_23logical_not_kernel_cudaERNS_18TensorIteratorBaseEENKUlvE0_clEvENKUlvE6_clEvEUlN3c107complexIdEEE_St5arrayIPcLm2EEEEviT0_T1_,@function
        .size           _ZN2at6native29vectorized_elementwise_kernelILi8EZZZNS0_23logical_not_kernel_cudaERNS_18TensorIteratorBaseEENKUlvE0_clEvENKUlvE6_clEvEUlN3c107complexIdEEE_St5arrayIPcLm2EEEEviT0_T1_,(.L_x_23658 - _ZN2at6native29vectorized_elementwise_kernelILi8EZZZNS0_23logical_not_kernel_cudaERNS_18TensorIteratorBaseEENKUlvE0_clEvENKUlvE6_clEvEUlN3c107complexIdEEE_St5arrayIPcLm2EEEEviT0_T1_)
        .other          _ZN2at6native29vectorized_elementwise_kernelILi8EZZZNS0_23logical_not_kernel_cudaERNS_18TensorIteratorBaseEENKUlvE0_clEvENKUlvE6_clEvEUlN3c107complexIdEEE_St5arrayIPcLm2EEEEviT0_T1_,@"STO_CUDA_ENTRY STV_DEFAULT"
_ZN2at6native29vectorized_elementwise_kernelILi8EZZZNS0_23logical_not_kernel_cudaERNS_18TensorIteratorBaseEENKUlvE0_clEvENKUlvE6_clEvEUlN3c107complexIdEEE_St5arrayIPcLm2EEEEviT0_T1_:
.text._ZN2at6native29vectorized_elementwise_kernelILi8EZZZNS0_23logical_not_kernel_cudaERNS_18TensorIteratorBaseEENKUlvE0_clEvENKUlvE6_clEvEUlN3c107complexIdEEE_St5arrayIPcLm2EEEEviT0_T1_:
        /* <DEDUP_REMOVED lines=22> */
[----:B------:R-:W2:Y:S01]  /*0160*/  LDG.E.128 R4, desc[UR4][R2.64+0x10] ;  /* 0x0000100402047981 */ /* 0x000ea2000c1e1d00 */
[----:B---3--:R-:W-:Y:S01]  /*0170*/  DSETP.NEU.AND P4, PT, R12, RZ, PT ;  /* 0x000000ff0c00722a */ /* 0x008fe20003f8d000 */
[----:B------:R-:W0:Y:S01]  /*0180*/  S2R R12, SR_TID.X ;  /* 0x00000000000c7919 */ /* 0x000e220000002100 */
[----:B----4-:R-:W-:Y:S02]  /*0190*/  DSETP.NEU.AND P2, PT, R20, RZ, PT ;  /* 0x000000ff1400722a */ /* 0x010fe40003f4d000 */
[----:B-----5:R-:W-:Y:S02]  /*01a0*/  DSETP.NEU.AND P5, PT, R28, RZ, PT ;  /* 0x000000ff1c00722a */ /* 0x020fe40003fad000 */
[----:B------:R-:W-:Y:S02]  /*01b0*/  DSETP.NEU.AND P3, PT, R16, RZ, PT ;  /* 0x000000ff1000722a */ /* 0x000fe40003f6d000 */
[----:B------:R-:W-:-:S02]  /*01c0*/  DSETP.EQ.AND P4, PT, R14, RZ, !P4 ;  /* 0x000000ff0e00722a */ /* 0x000fc40006782000 */
[----:B------:R-:W-:Y:S02]  /*01d0*/  DSETP.EQ.AND P2, PT, R22, RZ, !P2 ;  /* 0x000000ff1600722a */ /* 0x000fe40005742000 */
[----:B------:R-:W-:Y:S02]  /*01e0*/  DSETP.NEU.AND P1, PT, R24, RZ, PT ;  /* 0x000000ff1800722a */ /* 0x000fe40003f2d000 */
[----:B------:R-:W-:Y:S02]  /*01f0*/  DSETP.EQ.AND P5, PT, R30, RZ, !P5 ;  /* 0x000000ff1e00722a */ /* 0x000fe40006fa2000 */
[----:B------:R-:W-:Y:S02]  /*0200*/  DSETP.EQ.AND P3, PT, R18, RZ, !P3 ;  /* 0x000000ff1200722a */ /* 0x000fe40005f62000 */
[----:B------:R-:W-:Y:S02]  /*0210*/  DSETP.EQ.AND P1, PT, R26, RZ, !P1 ;  /* 0x000000ff1a00722a */ /* 0x000fe40004f22000 */
[----:B--2---:R-:W-:Y:S01]  /*0220*/  DSETP.NEU.AND P0, PT, R4, RZ, PT ;  /* 0x000000ff0400722a */ /* 0x004fe20003f0d000 */
[----:B------:R-:W-:Y:S01]  /*0230*/  SEL R5, RZ, 0xffffffff, !P6 ;  /* 0xffffffffff057807 */ /* 0x000fe20007000000 */
[----:B------:R-:W-:-:S04]  /*0240*/  DSETP.NEU.AND P6, PT, R8, RZ, PT ;  /* 0x000000ff0800722a */ /* 0x000fc80003fcd000 */
[----:B------:R-:W-:Y:S01]  /*0250*/  DSETP.EQ.AND P0, PT, R6, RZ, !P0 ;  /* 0x000000ff0600722a */ /* 0x000fe20004702000 */
[----:B------:R-:W-:Y:S01]  /*0260*/  SEL R8, RZ, 0xffffffff, !P2 ;  /* 0xffffffffff087807 */ /* 0x000fe20005000000 */
[----:B------:R-:W-:Y:S01]  /*0270*/  DSETP.EQ.AND P6, PT, R10, RZ, !P6 ;  /* 0x000000ff0a00722a */ /* 0x000fe200077c2000 */
[----:B------:R-:W-:-:S03]  /*0280*/  SEL R6, RZ, 0xffffffff, !P4 ;  /* 0xffffffffff067807 */ /* 0x000fc60006000000 */
[----:B------:R-:W-:Y:S01]  /*0290*/  SEL R10, RZ, 0xffffffff, !P0 ;  /* 0xffffffffff0a7807 */ /* 0x000fe20004000000 */
[----:B------:R-:W-:Y:S01]  /*02a0*/  IMAD.SHL.U32 R5, R5, 0x100, RZ ;  /* 0x0000010005057824 */ /* 0x000fe200078e00ff */
[----:B------:R-:W-:Y:S01]  /*02b0*/  SEL R4, RZ, 0x1, !P5 ;  /* 0x00000001ff047807 */ /* 0x000fe20006800000 */
[----:B------:R-:W-:Y:S01]  /*02c0*/  IMAD.SHL.U32 R11, R6, 0x100, RZ ;  /* 0x00000100060b7824 */ /* 0x000fe200078e00ff */
[----:B------:R-:W-:Y:S01]  /*02d0*/  IADD3 R2, P5, R0, UR6, RZ ;  /* 0x0000000600027c10 */ /* 0x000fe2000ffbe0ff */
[----:B------:R-:W-:Y:S01]  /*02e0*/  IMAD.SHL.U32 R8, R8, 0x100, RZ ;  /* 0x0000010008087824 */ /* 0x000fe200078e00ff */
[----:B------:R-:W-:Y:S01]  /*02f0*/  SEL R0, RZ, 0x1, !P3 ;  /* 0x00000001ff007807 */ /* 0x000fe20005800000 */
[----:B------:R-:W-:Y:S01]  /*0300*/  IMAD.SHL.U32 R10, R10, 0x100, RZ ;  /* 0x000001000a0a7824 */ /* 0x000fe200078e00ff */
[----:B------:R-:W-:Y:S02]  /*0310*/  SEL R7, RZ, 0x1, !P1 ;  /* 0x00000001ff077807 */ /* 0x000fe40004800000 */
[----:B------:R-:W-:-:S02]  /*0320*/  SEL R9, RZ, 0x1, !P6 ;  /* 0x00000001ff097807 */ /* 0x000fc40007000000 */
[----:B------:R-:W-:Y:S01]  /*0330*/  LOP3.LUT R4, R5, 0x100, R4, 0xe2, !PT ;  /* 0x0000010005047812 */ /* 0x000fe200078ee204 */
[----:B------:R-:W-:Y:S01]  /*0340*/  IMAD.X R3, RZ, RZ, UR7, P5 ;  /* 0x00000007ff037e24 */ /* 0x000fe2000a8e06ff */
[----:B------:R-:W-:Y:S02]  /*0350*/  LOP3.LUT R5, R11, 0x100, R0, 0xe2, !PT ;  /* 0x000001000b057812 */ /* 0x000fe400078ee200 */
[----:B------:R-:W-:Y:S02]  /*0360*/  LOP3.LUT R7, R8, 0x100, R7, 0xe2, !PT ;  /* 0x0000010008077812 */ /* 0x000fe400078ee207 */
[----:B------:R-:W-:Y:S01]  /*0370*/  LOP3.LUT R0, R10, 0x100, R9, 0xe2, !PT ;  /* 0x000001000a007812 */ /* 0x000fe200078ee209 */
[----:B0-----:R-:W-:Y:S01]  /*0380*/  IMAD.WIDE R2, R12, 0x8, R2 ;  /* 0x000000080c027825 */ /* 0x001fe200078e0202 */
[----:B------:R-:W-:Y:S02]  /*0390*/  PRMT R5, R5, 0x5410, R4 ;  /* 0x0000541005057816 */ /* 0x000fe40000000004 */
[----:B------:R-:W-:-:S05]  /*03a0*/  PRMT R4, R0, 0x5410, R7 ;  /* 0x0000541000047816 */ /* 0x000fca0000000007 */
[----:B------:R-:W-:Y:S01]  /*03b0*/  STG.E.64 desc[UR4][R2.64], R4 ;  /* 0x0000000402007986 */ /* 0x000fe2000c101b04 */
[----:B------:R-:W-:Y:S05]  /*03c0*/  EXIT ;  /* 0x000000000000794d */ /* 0x000fea0003800000 */
.L_x_19280:
        /* <DEDUP_REMOVED lines=133> */
.L_x_19283:
        /* <DEDUP_REMOVED lines=8> */
.L_x_19284:
        /* <DEDUP_REMOVED lines=8> */
.L_x_19285:
        /* <DEDUP_REMOVED lines=9> */
.L_x_19286:
[----:B------:R-:W-:Y:S05]  /*0db0*/  BSYNC B1 ;  /* 0x0000000000017941 */ /* 0x000fea0003800000 */
.L_x_19282:
[----:B------:R-:W-:-:S13]  /*0dc0*/  ISETP.GE.AND P1, PT, R21, R2, PT ;  /* 0x000000021500720c */ /* 0x000fda0003f26270 */
[----:B0-----:R-:W0:Y:S01]  /*0dd0*/  @!P1 LDC.64 R6, c[0x0][0x218] ;  /* 0x00008600ff069b82 */ /* 0x001e220000000a00 */
[----:B-12---:R-:W-:Y:S02]  /*0de0*/  @!P1 IMAD.IADD R5, R0, 0x1, R21 ;  /* 0x0000000100059824 */ /* 0x006fe400078e0215 */
[----:B------:R-:W-:-:S03]  /*0df0*/  @!P1 VIADD R21, R21, 0x80 ;  /* 0x0000008015159836 */ /* 0x000fc60000000000 */
[----:B0-----:R-:W-:-:S05]  /*0e00*/  @!P1 IADD3 R4, P2, R5, R6, RZ ;  /* 0x0000000605049210 */ /* 0x001fca0007f5e0ff */
[----:B------:R-:W-:-:S05]  /*0e10*/  @!P1 IMAD.X R5, RZ, RZ, R7, P2 ;  /* 0x000000ffff059224 */ /* 0x000fca00010e0607 */
[----:B------:R2:W-:Y:S03]  /*0e20*/  @!P1 STG.E.U8 desc[UR4][R4.64], R15 ;  /* 0x0000000f04009986 */ /* 0x0005e6000c101104 */
.L_x_19287:
[----:B------:R-:W-:Y:S05]  /*0e30*/  BSYNC B0 ;  /* 0x0000000000007941 */ /* 0x000fea0003800000 */
.L_x_19281:
        /* <DEDUP_REMOVED lines=10> */
.L_x_19288:
        /* <DEDUP_REMOVED lines=10> */
.L_x_23658:


//--------------------- .text._ZN2at6native18elementwise_kernelILi128ELi4EZNS0_15gpu_kernel_implIZZZNS0_23logical_not_kernel_cudaERNS_18TensorIteratorBaseEENKUlvE0_clEvENKUlvE5_clEvEUlfE_EEvS4_RKT_EUliE_EEviT1_ --------------------------
	.section	.text._ZN2at6native18elementwise_kernelILi128ELi4EZNS0_15gpu_kernel_implIZZZNS0_23logical_not_kernel_cudaERNS_18TensorIteratorBaseEENKUlvE0_clEvENKUlvE5_clEvEUlfE_EEvS4_RKT_EUliE_EEviT1_,"ax",@progbits
	.align	128
        .global         _ZN2at6native18elementwise_kernelILi128ELi4EZNS0_15gpu_kernel_implIZZZNS0_23logical_not_kernel_cudaERNS_18TensorIteratorBaseEENKUlvE0_clEvENKUlvE5_clEvEUlfE_EEvS4_RKT_EUliE_EEviT1_
        .type           _ZN2at6native18elementwise_kernelILi128ELi4EZNS0_15gpu_kernel_implIZZZNS0_23logical_not_kernel_cudaERNS_18TensorIteratorBaseEENKUlvE0_clEvENKUlvE5_clEvEUlfE_EEvS4_RKT_EUliE_EEviT1_,@function
        .size           _ZN2at6native18elementwise_kernelILi128ELi4EZNS0_15gpu_kernel_implIZZZNS0_23logical_not_kernel_cudaERNS_18TensorIteratorBaseEENKUlvE0_clEvENKUlvE5_clEvEUlfE_EEvS4_RKT_EUliE_EEviT1_,(.L_x_23659 - _ZN2at6native18elementwise_kernelILi128ELi4EZNS0_15gpu_kernel_implIZZZNS0_23logical_not_kernel_cudaERNS_18TensorIteratorBaseEENKUlvE0_clEvENKUlvE5_clEvEUlfE_EEvS4_RKT_EUliE_EEviT1_)
        .other          _ZN2at6native18elementwise_kernelILi128ELi4EZNS0_15gpu_kernel_implIZZZNS0_23logical_not_kernel_cudaERNS_18TensorIteratorBaseEENKUlvE0_clEvENKUlvE5_clEvEUlfE_EEvS4_RKT_EUliE_EEviT1_,@"STO_CUDA_ENTRY STV_DEFAULT"
_ZN2at6native18elementwise_kernelILi128ELi4EZNS0_15gpu_kernel_implIZZZNS0_23logical_not_kernel_cudaERNS_18TensorIteratorBaseEENKUlvE0_clEvENKUlvE5_clEvEUlfE_EEvS4_RKT_EUliE_EEviT1_:
.text._ZN2at6native18elementwise_kernelILi128ELi4EZNS0_15gpu_kernel_implIZZZNS0_23logical_not_kernel_cudaERNS_18TensorIteratorBaseEENKUlvE0_clEvENKUlvE5_clEvEUlfE_EEvS4_RKT_EUliE_EEviT1_:
        /* <DEDUP_REMOVED lines=313> */
.L_x_19291:
        /* <DEDUP_REMOVED lines=22> */
.L_x_19296:
[----:B------:R-:W2:Y:S02]  /*14f0*/  LDG.E.U8 R0, desc[UR36][R2.64] ;  /* 0x0000002402007981 */ /* 0x000ea4000c1e1100 */
[----:B--2---:R-:W-:Y:S01]  /*1500*/  I2FP.F32.U32 R0, R0 ;  /* 0x0000000000007245 */ /* 0x004fe20000201000 */
[----:B------:R-:W-:Y:S06]  /*1510*/  BRA `(.L_x_19298) ;  /* 0x0000000c002c7947 */ /* 0x000fec0003800000 */
.L_x_19295:
        /* <DEDUP_REMOVED lines=9> */
.L_x_19300:
[----:B------:R-:W2:Y:S02]  /*15b0*/  LDG.E R0, desc[UR36][R2.64] ;  /* 0x0000002402007981 */ /* 0x000ea4000c1e1900 */
[----:B--2---:R-:W-:Y:S01]  /*15c0*/  I2FP.F32.S32 R0, R0 ;  /* 0x0000000000007245 */ /* 0x004fe20000201400 */
[----:B------:R-:W-:Y:S06]  /*15d0*/  BRA `(.L_x_19298) ;  /* 0x0000000800fc7947 */ /* 0x000fec0003800000 */
.L_x_19299:
[----:B------:R-:W2:Y:S02]  /*15e0*/  LDG.E.U16 R0, desc[UR36][R2.64] ;  /* 0x0000002402007981 */ /* 0x000ea4000c1e1500 */
[----:B--2---:R-:W0:Y:S01]  /*15f0*/  I2F.S16 R0, R0 ;  /* 0x0000000000007306 */ /* 0x004e220000101400 */
[----:B------:R-:W-:Y:S05]  /*1600*/  BRA `(.L_x_19298) ;  /* 0x0000000800f07947 */ /* 0x000fea0003800000 */
.L_x_19294:
        /* <DEDUP_REMOVED lines=8> */
.L_x_19302:
[----:B------:R-:W2:Y:S02]  /*1690*/  LDG.E.U16 R0, desc[UR36][R2.64] ;  /* 0x0000002402007981 */ /* 0x000ea4000c1e1500 */
[----:B--2---:R-:W-:Y:S01]  /*16a0*/  HADD2.F32 R0, -RZ, R0.H0_H0 ;  /* 0x20000000ff007230 */ /* 0x004fe20000004100 */
[----:B------:R-:W-:Y:S06]  /*16b0*/  BRA `(.L_x_19298) ;  /* 0x0000000800c47947 */ /* 0x000fec0003800000 */
.L_x_19301:
        /* <DEDUP_REMOVED lines=8> */
.L_x_19304:
[----:B------:R-:W2:Y:S02]  /*1740*/  LDG.E.U16 R0, desc[UR36][R2.64] ;  /* 0x0000002402007981 */ /* 0x000ea4000c1e1500 */
[----:B--2---:R-:W-:Y:S01]  /*1750*/  HADD2.F32 R0, -RZ, R0.H0_H0 ;  /* 0x20000000ff007230 */ /* 0x004fe20000004100 */
[----:B------:R-:W-:Y:S06]  /*1760*/  BRA `(.L_x_19298) ;  /* 0x0000000800987947 */ /* 0x000fec0003800000 */
.L_x_19303:
[----:B------:R-:W2:Y:S01]  /*1770*/  LDG.E.64 R2, desc[UR36][R2.64] ;  /* 0x0000002402027981 */ /* 0x000ea2000c1e1b00 */
[----:B------:R-:W-:Y:S01]  /*1780*/  UMOV UR4, 0xf0000000 ;  /* 0xf000000000047882 */ /* 0x000fe20000000000 */
[----:B------:R-:W-:Y:S01]  /*1790*/  UMOV UR5, 0x380fffff ;  /* 0x380fffff00057882 */ /* 0x000fe20000000000 */
[----:B--2---:R-:W0:Y:S01]  /*17a0*/  F2F.F32.F64 R0, R2 ;  /* 0x0000000200007310 */ /* 0x004e220000301000 */
[----:B------:R-:W-:-:S14]  /*17b0*/  DSETP.GEU.AND P0, PT, |R2|, UR4, PT ;  /* 0x0000000402007e2a */ /* 0x000fdc000bf0e200 */
[----:B0-----:R-:W-:Y:S01]  /*17c0*/  @!P0 FMUL R0, R0, 1.175494350822287508e-38 ;  /* 0x0080000000008820 */ /* 0x001fe20000400000 */
[----:B------:R-:W-:Y:S06]  /*17d0*/  BRA `(.L_x_19298) ;  /* 0x00000008007c7947 */ /* 0x000fec0003800000 */
.L_x_19293:
        /* <DEDUP_REMOVED lines=12> */
.L_x_19307:
[----:B------:R-:W2:Y:S01]  /*18a0*/  LDG.E.64 R2, desc[UR36][R2.64] ;  /* 0x0000002402027981 */ /* 0x000ea2000c1e1b00 */
[----:B------:R-:W-:Y:S01]  /*18b0*/  UMOV UR4, 0xf0000000 ;  /* 0xf000000000047882 */ /* 0x000fe20000000000 */
[----:B------:R-:W-:Y:S01]  /*18c0*/  UMOV UR5, 0x380fffff ;  /* 0x380fffff00057882 */ /* 0x000fe20000000000 */
[----:B--2---:R-:W0:Y:S01]  /*18d0*/  F2F.F32.F64 R0, R2 ;  /* 0x0000000200007310 */ /* 0x004e220000301000 */
[----:B------:R-:W-:-:S14]  /*18e0*/  DSETP.GEU.AND P0, PT, |R2|, UR4, PT ;  /* 0x0000000402007e2a */ /* 0x000fdc000bf0e200 */
[----:B0-----:R-:W-:Y:S01]  /*18f0*/  @!P0 FMUL R0, R0, 1.175494350822287508e-38 ;  /* 0x0080000000008820 */ /* 0x001fe20000400000 */
[----:B------:R-:W-:Y:S06]  /*1900*/  BRA `(.L_x_19298) ;  /* 0x0000000800307947 */ /* 0x000fec0003800000 */
.L_x_19306:
        /* <DEDUP_REMOVED lines=26> */
.L_x_19309:
        /* <DEDUP_REMOVED lines=13> */
.L_x_19308:
[----:B------:R-:W2:Y:S02]  /*1b80*/  LDG.E.U16 R0, desc[UR36][R2.64] ;  /* 0x0000002402007981 */ /* 0x000ea4000c1e1500 */
[----:B--2---:R-:W-:Y:S01]  /*1b90*/  IMAD.U32 R0, R0, 0x10000, RZ ;  /* 0x0001000000007824 */ /* 0x004fe200078e00ff */
[----:B------:R-:W-:Y:S06]  /*1ba0*/  BRA `(.L_x_19298) ;  /* 0x0000000400887947 */ /* 0x000fec0003800000 */
.L_x_19305:
        /* <DEDUP_REMOVED lines=11> */
.L_x_19312:
        /* <DEDUP_REMOVED lines=20> */
.L_x_19314:
[----:B------:R-:W-:Y:S05]  /*1da0*/  BSYNC B0 ;  /* 0x0000000000007941 */ /* 0x000fea0003800000 */
.L_x_19313:
[----:B------:R-:W-:Y:S01]  /*1db0*/  LEA R3, R0, 0x3b800000, 0x17 ;  /* 0x3b80000000037811 */ /* 0x000fe200078eb8ff */
[----:B------:R-:W-:-:S05]  /*1dc0*/  IMAD.SHL.U32 R0, R2, 0x100000, RZ ;  /* 0x0010000002007824 */ /* 0x000fca00078e00ff */
[----:B------:R-:W-:Y:S01]  /*1dd0*/  LOP3.LUT R0, R3, R0, R4, 0xfe, !PT ;  /* 0x0000000003007212 */ /* 0x000fe200078efe04 */
[----:B------:R-:W-:Y:S06]  /*1de0*/  BRA `(.L_x_19298) ;  /* 0x0000000000f87947 */ /* 0x000fec0003800000 */
.L_x_19311:
        /* <DEDUP_REMOVED lines=20> */
.L_x_19316:
[----:B------:R-:W-:Y:S05]  /*1f30*/  BSYNC B0 ;  /* 0x0000000000007941 */ /* 0x000fea0003800000 */
.L_x_19315:
[----:B------:R-:W-:Y:S01]  /*1f40*/  LEA R3, R0, 0x37800000, 0x17 ;  /* 0x3780000000037811 */ /* 0x000fe200078eb8ff */
[----:B------:R-:W-:-:S05]  /*1f50*/  IMAD.SHL.U32 R0, R2, 0x200000, RZ ;  /* 0x0020000002007824 */ /* 0x000fca00078e00ff */
[----:B------:R-:W-:Y:S01]  /*1f60*/  LOP3.LUT R0, R3, R0, R4, 0xfe, !PT ;  /* 0x0000000003007212 */ /* 0x000fe200078efe04 */
[----:B------:R-:W-:Y:S06]  /*1f70*/  BRA `(.L_x_19298) ;  /* 0x0000000000947947 */ /* 0x000fec0003800000 */
.L_x_19310:
        /* <DEDUP_REMOVED lines=14> */
.L_x_19297:
        /* <DEDUP_REMOVED lines=16> */
.L_x_19319:
[----:B------:R-:W-:Y:S01]  /*2160*/  IMAD.MOV.U32 R0, RZ, RZ, RZ ;  /* 0x000000ffff007224 */ /* 0x000fe200078e00ff */
[----:B------:R-:W-:Y:S06]  /*2170*/  BRA `(.L_x_19298) ;  /* 0x0000000000147947 */ /* 0x000fec0003800000 */
.L_x_19318:
[----:B------:R-:W2:Y:S02]  /*2180*/  LDG.E.64 R2, desc[UR36][R2.64] ;  /* 0x0000002402027981 */ /* 0x000ea4000c1e1b00 */
[----:B--2---:R0:W1:Y:S01]  /*2190*/  I2F.U64 R0, R2 ;  /* 0x0000000200007312 */ /* 0x0040620000301000 */
[----:B------:R-:W-:Y:S05]  /*21a0*/  BRA `(.L_x_19298) ;  /* 0x0000000000087947 */ /* 0x000fea0003800000 */
.L_x_19317:
[----:B------:R-:W2:Y:S02]  /*21b0*/  LDG.E R0, desc[UR36][R2.64] ;  /* 0x0000002402007981 */ /* 0x000ea4000c1e1900 */
[----:B--2---:R-:W-:-:S07]  /*21c0*/  I2FP.F32.U32 R0, R0 ;  /* 0x0000000000007245 */ /* 0x004fce0000201000 */
.L_x_19298:
[----:B------:R-:W-:Y:S05]  /*21d0*/  BSYNC B6 ;  /* 0x0000000000067941 */ /* 0x000fea0003800000 */
.L_x_19292:
[----:B0-234-:R-:W0:Y:S01]  /*21e0*/  LDC.U8 R3, c[0x0][0x421] ;  /* 0x00010840ff037b82 */ /* 0x01de220000000000 */
[----:B-1---5:R-:W-:Y:S01]  /*21f0*/  FSETP.NEU.FTZ.AND P0, PT, R0, RZ, PT ;  /* 0x000000ff0000720b */ /* 0x022fe20003f1d000 */
[----:B------:R-:W-:Y:S03]  /*2200*/  BSSY B6, `(.L_x_19320) ;  /* 0x00000d6000067945 */ /* 0x000fe60003800000 */
        /* <DEDUP_REMOVED lines=14> */
.L_x_19324:
[----:B------:R0:W-:Y:S01]  /*22f0*/  STG.E.U8 desc[UR36][R16.64], R5 ;  /* 0x0000000510007986 */ /* 0x0001e2000c101124 */
[----:B------:R-:W-:Y:S05]  /*2300*/  BRA `(.L_x_19326) ;  /* 0x0000000c00147947 */ /* 0x000fea0003800000 */
.L_x_19323:
        /* <DEDUP_REMOVED lines=10> */
.L_x_19328:
[----:B------:R0:W-:Y:S01]  /*23b0*/  STG.E desc[UR36][R16.64], R5 ;  /* 0x0000000510007986 */ /* 0x0001e2000c101924 */
[----:B------:R-:W-:Y:S05]  /*23c0*/  BRA `(.L_x_19326) ;  /* 0x0000000800e47947 */ /* 0x000fea0003800000 */
.L_x_19327:
[----:B------:R0:W-:Y:S01]  /*23d0*/  STG.E.U16 desc[UR36][R16.64], R5 ;  /* 0x0000000510007986 */ /* 0x0001e2000c101524 */
[----:B------:R-:W-:Y:S05]  /*23e0*/  BRA `(.L_x_19326) ;  /* 0x0000000800dc7947 */ /* 0x000fea0003800000 */
.L_x_19322:
        /* <DEDUP_REMOVED lines=9> */
.L_x_19330:
[----:B------:R-:W-:-:S04]  /*2480*/  FSET.BF.EQ.FTZ.AND R0, R0, RZ, PT ;  /* 0x000000ff0000720a */ /* 0x000fc80003812000 */
[----:B------:R-:W-:-:S05]  /*2490*/  F2FP.F16.F32.PACK_AB R0, RZ, R0 ;  /* 0x00000000ff00723e */ /* 0x000fca00000000ff */
[----:B------:R0:W-:Y:S01]  /*24a0*/  STG.E.U16 desc[UR36][R16.64], R0 ;  /* 0x0000000010007986 */ /* 0x0001e2000c101524 */
[----:B------:R-:W-:Y:S05]  /*24b0*/  BRA `(.L_x_19326) ;  /* 0x0000000800a87947 */ /* 0x000fea0003800000 */
.L_x_19329:
        /* <DEDUP_REMOVED lines=10> */
.L_x_19332:
[----:B------:R-:W-:-:S04]  /*2560*/  FSET.BF.EQ.FTZ.AND R0, R0, RZ, PT ;  /* 0x000000ff0000720a */ /* 0x000fc80003812000 */
[----:B------:R-:W-:-:S04]  /*2570*/  F2FP.F16.F32.PACK_AB R3, RZ, R0 ;  /* 0x00000000ff03723e */ /* 0x000fc800000000ff */
[----:B------:R-:W-:-:S05]  /*2580*/  PRMT R3, R3, 0x5410, RZ ;  /* 0x0000541003037816 */ /* 0x000fca00000000ff */
[----:B------:R0:W-:Y:S01]  /*2590*/  STG.E desc[UR36][R16.64], R3 ;  /* 0x0000000310007986 */ /* 0x0001e2000c101924 */
[----:B------:R-:W-:Y:S05]  /*25a0*/  BRA `(.L_x_19326) ;  /* 0x00000008006c7947 */ /* 0x000fea0003800000 */
.L_x_19331:
[----:B------:R-:W-:Y:S01]  /*25b0*/  FSEL R3, RZ, 1.875, P0 ;  /* 0x3ff00000ff037808 */ /* 0x000fe20000000000 */
[----:B------:R-:W-:-:S05]  /*25c0*/  IMAD.MOV.U32 R2, RZ, RZ, RZ ;  /* 0x000000ffff027224 */ /* 0x000fca00078e00ff */
[----:B------:R0:W-:Y:S01]  /*25d0*/  STG.E.64 desc[UR36][R16.64], R2 ;  /* 0x0000000210007986 */ /* 0x0001e2000c101b24 */
[----:B------:R-:W-:Y:S05]  /*25e0*/  BRA `(.L_x_19326) ;  /* 0x00000008005c7947 */ /* 0x000fea0003800000 */
.L_x_19321:
        /* <DEDUP_REMOVED lines=10> */
.L_x_19335:
[----:B------:R-:W-:Y:S02]  /*2690*/  FSEL R5, RZ, 1.875, P0 ;  /* 0x3ff00000ff057808 */ /* 0x000fe40000000000 */
[----:B------:R-:W-:Y:S01]  /*26a0*/  CS2R R6, SRZ ;  /* 0x0000000000067805 */ /* 0x000fe2000001ff00 */
[----:B------:R-:W-:-:S05]  /*26b0*/  IMAD.MOV.U32 R4, RZ, RZ, RZ ;  /* 0x000000ffff047224 */ /* 0x000fca00078e00ff */
[----:B------:R0:W-:Y:S01]  /*26c0*/  STG.E.128 desc[UR36][R16.64], R4 ;  /* 0x0000000410007986 */ /* 0x0001e2000c101d24 */
[----:B------:R-:W-:Y:S05]  /*26d0*/  BRA `(.L_x_19326) ;  /* 0x0000000800207947 */ /* 0x000fea0003800000 */
.L_x_19334:
        /* <DEDUP_REMOVED lines=18> */
.L_x_19339:
[----:B------:R-:W-:Y:S05]  /*2800*/  BSYNC B0 ;  /* 0x0000000000007941 */ /* 0x000fea0003800000 */
.L_x_19338:
[----:B------:R0:W-:Y:S01]  /*2810*/  STG.E.U8 desc[UR36][R16.64], R3 ;  /* 0x0000000310007986 */ /* 0x0001e2000c101124 */
[----:B------:R-:W-:Y:S05]  /*2820*/  BRA `(.L_x_19326) ;  /* 0x0000000400cc7947 */ /* 0x000fea0003800000 */
.L_x_19337:
        /* <DEDUP_REMOVED lines=13> */
.L_x_19340:
[----:B------:R-:W-:Y:S01]  /*2900*/  ISETP.GT.U32.AND P0, PT, R3, 0x7f800000, PT ;  /* 0x7f8000000300780c */ /* 0x000fe20003f04070 */
[----:B------:R-:W-:-:S05]  /*2910*/  IMAD.MOV.U32 R3, RZ, RZ, 0x7f ;  /* 0x0000007fff037424 */ /* 0x000fca00078e00ff */
[----:B------:R-:W-:-:S05]  /*2920*/  SEL R3, R3, 0x7c, P0 ;  /* 0x0000007c03037807 */ /* 0x000fca0000000000 */
[----:B------:R0:W-:Y:S01]  /*2930*/  STG.E.U8 desc[UR36][R16.64], R3 ;  /* 0x0000000310007986 */ /* 0x0001e2000c101124 */
[----:B------:R-:W-:Y:S05]  /*2940*/  BRA `(.L_x_19326) ;  /* 0x0000000400847947 */ /* 0x000fea0003800000 */
.L_x_19336:
[----:B------:R-:W-:-:S04]  /*2950*/  FSET.BF.EQ.FTZ.AND R0, R0, RZ, PT ;  /* 0x000000ff0000720a */ /* 0x000fc80003812000 */
[----:B------:R-:W-:-:S05]  /*2960*/  F2FP.BF16.F32.PACK_AB R0, RZ, R0 ;  /* 0x00000000ff00723e */ /* 0x000fca00000010ff */
[----:B------:R0:W-:Y:S01]  /*2970*/  STG.E.U16 desc[UR36][R16.64], R0 ;  /* 0x0000000010007986 */ /* 0x0001e2000c101524 */
[----:B------:R-:W-:Y:S05]  /*2980*/  BRA `(.L_x_19326) ;  /* 0x0000000400747947 */ /* 0x000fea0003800000 */
.L_x_19333:
        /* <DEDUP_REMOVED lines=10> */
.L_x_19343:
        /* <DEDUP_REMOVED lines=16> */
.L_x_19346:
[----:B------:R-:W-:-:S07]  /*2b30*/  PRMT R8, R0, 0x7610, R8 ;  /* 0x0000761000087816 */ /* 0x000fce0000000008 */
.L_x_19345:
[----:B------:R-:W-:Y:S05]  /*2b40*/  BSYNC B0 ;  /* 0x0000000000007941 */ /* 0x000fea0003800000 */
.L_x_19344:
[----:B------:R4:W-:Y:S01]  /*2b50*/  STG.E.U8 desc[UR36][R16.64], R8 ;  /* 0x0000000810007986 */ /* 0x0009e2000c101124 */
[----:B------:R-:W-:Y:S05]  /*2b60*/  BRA `(.L_x_19326) ;  /* 0x0000000000fc7947 */ /* 0x000fea0003800000 */
.L_x_19342:
        /* <DEDUP_REMOVED lines=16> */
.L_x_19349:
[----:B------:R-:W-:-:S07]  /*2c70*/  PRMT R8, R0, 0x7610, R8 ;  /* 0x0000761000087816 */ /* 0x000fce0000000008 */
.L_x_19348:
[----:B------:R-:W-:Y:S05]  /*2c80*/  BSYNC B0 ;  /* 0x0000000000007941 */ /* 0x000fea0003800000 */
.L_x_19347:
[----:B------:R3:W-:Y:S01]  /*2c90*/  STG.E.U8 desc[UR36][R16.64], R8 ;  /* 0x0000000810007986 */ /* 0x0007e2000c101124 */
[----:B------:R-:W-:Y:S05]  /*2ca0*/  BRA `(.L_x_19326) ;  /* 0x0000000000ac7947 */ /* 0x000fea0003800000 */
.L_x_19341:
        /* <DEDUP_REMOVED lines=21> */
.L_x_19325:
        /* <DEDUP_REMOVED lines=16> */
.L_x_19352:
[----:B------:R-:W-:Y:S05]  /*2f00*/  BRA `(.L_x_19326) ;  /* 0x0000000000147947 */ /* 0x000fea0003800000 */
.L_x_19351:
[----:B------:R-:W-:Y:S02]  /*2f10*/  IMAD.MOV.U32 R2, RZ, RZ, R5 ;  /* 0x000000ffff027224 */ /* 0x000fe400078e0005 */
[----:B------:R-:W-:-:S05]  /*2f20*/  IMAD.MOV.U32 R3, RZ, RZ, RZ ;  /* 0x000000ffff037224 */ /* 0x000fca00078e00ff */
[----:B------:R2:W-:Y:S01]  /*2f30*/  STG.E.64 desc[UR36][R16.64], R2 ;  /* 0x0000000210007986 */ /* 0x0005e2000c101b24 */
[----:B------:R-:W-:Y:S05]  /*2f40*/  BRA `(.L_x_19326) ;  /* 0x0000000000047947 */ /* 0x000fea0003800000 */
.L_x_19350:
[----:B------:R0:W-:Y:S02]  /*2f50*/  STG.E desc[UR36][R16.64], R5 ;  /* 0x0000000510007986 */ /* 0x0001e4000c101924 */
.L_x_19326:
[----:B------:R-:W-:Y:S05]  /*2f60*/  BSYNC B6 ;  /* 0x0000000000067941 */ /* 0x000fea0003800000 */
.L_x_19320:
[----:B------:R-:W-:-:S04]  /*2f70*/  IMAD R18, R23, 0x200, R18 ;  /* 0x0000020017127824 */ /* 0x000fc800078e0212 */
[----:B------:R-:W-:-:S07]  /*2f80*/  VIADD R19, R18, 0x80 ;  /* 0x0000008012137836 */ /* 0x000fce0000000000 */
.L_x_19290:
[----:B------:R-:W-:Y:S05]  /*2f90*/  BSYNC B7 ;  /* 0x0000000000077941 */ /* 0x000fea0003800000 */
.L_x_19289:
        /* <DEDUP_REMOVED lines=307> */
.L_x_19355:
        /* <DEDUP_REMOVED lines=20> */
[----:B--2---:R-:W4:Y:S01]  /*4410*/  I2F.S16 R0, R0 ;  /* 0x0000000000007306 */ /* 0x004f220000101400 */
[----:B------:R-:W-:Y:S05]  /*4420*/  BRA `(.L_x_19362) ;  /* 0x0000000c00387947 */ /* 0x000fea0003800000 */
.L_x_19360:
[----:B------:R-:W2:Y:S02]  /*4430*/  LDG.E.U8 R0, desc[UR36][R2.64] ;  /* 0x0000002402007981 */ /* 0x000ea4000c1e1100 */
[----:B--2---:R-:W-:Y:S01]  /*4440*/  I2FP.F32.U32 R0, R0 ;  /* 0x0000000000007245 */ /* 0x004fe20000201000 */
[----:B------:R-:W-:Y:S06]  /*4450*/  BRA `(.L_x_19362) ;  /* 0x0000000c002c7947 */ /* 0x000fec0003800000 */
.L_x_19359:
        /* <DEDUP_REMOVED lines=9> */
.L_x_19364:
[----:B------:R-:W2:Y:S02]  /*44f0*/  LDG.E R0, desc[UR36][R2.64] ;  /* 0x0000002402007981 */ /* 0x000ea4000c1e1900 */
[----:B--2---:R-:W-:Y:S01]  /*4500*/  I2FP.F32.S32 R0, R0 ;  /* 0x0000000000007245 */ /* 0x004fe20000201400 */
[----:B------:R-:W-:Y:S06]  /*4510*/  BRA `(.L_x_19362) ;  /* 0x0000000800fc7947 */ /* 0x000fec0003800000 */
.L_x_19363:
[----:B------:R-:W2:Y:S02]  /*4520*/  LDG.E.U16 R0, desc[UR36][R2.64] ;  /* 0x0000002402007981 */ /* 0x000ea4000c1e1500 */
[----:B--2---:R-:W0:Y:S01]  /*4530*/  I2F.S16 R0, R0 ;  /* 0x0000000000007306 */ /* 0x004e220000101400 */
[----:B------:R-:W-:Y:S05]  /*4540*/  BRA `(.L_x_19362) ;  /* 0x0000000800f07947 */ /* 0x000fea0003800000 */
.L_x_19358:
        /* <DEDUP_REMOVED lines=8> */
.L_x_19366:
[----:B------:R-:W2:Y:S02]  /*45d0*/  LDG.E.U16 R0, desc[UR36][R2.64] ;  /* 0x0000002402007981 */ /* 0x000ea4000c1e1500 */
[----:B--2---:R-:W-:Y:S01]  /*45e0*/  HADD2.F32 R0, -RZ, R0.H0_H0 ;  /* 0x20000000ff007230 */ /* 0x004fe20000004100 */
[----:B------:R-:W-:Y:S06]  /*45f0*/  BRA `(.L_x_19362) ;  /* 0x0000000800c47947 */ /* 0x000fec0003800000 */
.L_x_19365:
        /* <DEDUP_REMOVED lines=8> */
.L_x_19368:
[----:B------:R-:W2:Y:S02]  /*4680*/  LDG.E.U16 R0, desc[UR36][R2.64] ;  /* 0x0000002402007981 */ /* 0x000ea4000c1e1500 */
[----:B--2---:R-:W-:Y:S01]  /*4690*/  HADD2.F32 R0, -RZ, R0.H0_H0 ;  /* 0x20000000ff007230 */ /* 0x004fe20000004100 */
[----:B------:R-:W-:Y:S06]  /*46a0*/  BRA `(.L_x_19362) ;  /* 0x0000000800987947 */ /* 0x000fec0003800000 */
.L_x_19367:
[----:B------:R-:W2:Y:S01]  /*46b0*/  LDG.E.64 R2, desc[UR36][R2.64] ;  /* 0x0000002402027981 */ /* 0x000ea2000c1e1b00 */
[----:B------:R-:W-:Y:S01]  /*46c0*/  UMOV UR4, 0xf0000000 ;  /* 0xf000000000047882 */ /* 0x000fe20000000000 */
[----:B------:R-:W-:Y:S01]  /*46d0*/  UMOV UR5, 0x380fffff ;  /* 0x380fffff00057882 */ /* 0x000fe20000000000 */
[----:B--2---:R-:W0:Y:S01]  /*46e0*/  F2F.F32.F64 R0, R2 ;  /* 0x0000000200007310 */ /* 0x004e220000301000 */
[----:B------:R-:W-:-:S14]  /*46f0*/  DSETP.GEU.AND P0, PT, |R2|, UR4, PT ;  /* 0x0000000402007e2a */ /* 0x000fdc000bf0e200 */
[----:B0-----:R-:W-:Y:S01]  /*4700*/  @!P0 FMUL R0, R0, 1.175494350822287508e-38 ;  /* 0x0080000000008820 */ /* 0x001fe20000400000 */
[----:B------:R-:W-:Y:S06]  /*4710*/  BRA `(.L_x_19362) ;  /* 0x00000008007c7947 */ /* 0x000fec0003800000 */
.L_x_19357:
        /* <DEDUP_REMOVED lines=12> */
.L_x_19371:
[----:B------:R-:W2:Y:S01]  /*47e0*/  LDG.E.64 R2, desc[UR36][R2.64] ;  /* 0x0000002402027981 */ /* 0x000ea2000c1e1b00 */
[----:B------:R-:W-:Y:S01]  /*47f0*/  UMOV UR4, 0xf0000000 ;  /* 0xf000000000047882 */ /* 0x000fe20000000000 */
[----:B------:R-:W-:Y:S01]  /*4800*/  UMOV UR5, 0x380fffff ;  /* 0x380fffff00057882 */ /* 0x000fe20000000000 */
[----:B--2---:R-:W0:Y:S01]  /*4810*/  F2F.F32.F64 R0, R2 ;  /* 0x0000000200007310 */ /* 0x004e220000301000 */
[----:B------:R-:W-:-:S14]  /*4820*/  DSETP.GEU.AND P0, PT, |R2|, UR4, PT ;  /* 0x0000000402007e2a */ /* 0x000fdc000bf0e200 */
[----:B0-----:R-:W-:Y:S01]  /*4830*/  @!P0 FMUL R0, R0, 1.175494350822287508e-38 ;  /* 0x0080000000008820 */ /* 0x001fe20000400000 */
[----:B------:R-:W-:Y:S06]  /*4840*/  BRA `(.L_x_19362) ;  /* 0x0000000800307947 */ /* 0x000fec0003800000 */
.L_x_19370:
        /* <DEDUP_REMOVED lines=26> */
.L_x_19373:
        /* <DEDUP_REMOVED lines=13> */
.L_x_19372:
[----:B------:R-:W2:Y:S02]  /*4ac0*/  LDG.E.U16 R0, desc[UR36][R2.64] ;  /* 0x0000002402007981 */ /* 0x000ea4000c1e1500 */
[----:B--2---:R-:W-:Y:S01]  /*4ad0*/  IMAD.U32 R0, R0, 0x10000, RZ ;  /* 0x0001000000007824 */ /* 0x004fe200078e00ff */
[----:B------:R-:W-:Y:S06]  /*4ae0*/  BRA `(.L_x_19362) ;  /* 0x0000000400887947 */ /* 0x000fec0003800000 */
.L_x_19369:
        /* <DEDUP_REMOVED lines=11> */
.L_x_19376:
        /* <DEDUP_REMOVED lines=20> */
.L_x_19378:
[----:B------:R-:W-:Y:S05]  /*4ce0*/  BSYNC B0 ;  /* 0x0000000000007941 */ /* 0x000fea0003800000 */
.L_x_19377:
[----:B------:R-:W-:Y:S01]  /*4cf0*/  LEA R3, R0, 0x3b800000, 0x17 ;  /* 0x3b80000000037811 */ /* 0x000fe200078eb8ff */
[----:B------:R-:W-:-:S05]  /*4d00*/  IMAD.SHL.U32 R0, R2, 0x100000, RZ ;  /* 0x0010000002007824 */ /* 0x000fca00078e00ff */
[----:B------:R-:W-:Y:S01]  /*4d10*/  LOP3.LUT R0, R3, R0, R4, 0xfe, !PT ;  /* 0x0000000003007212 */ /* 0x000fe200078efe04 */
[----:B------:R-:W-:Y:S06]  /*4d20*/  BRA `(.L_x_19362) ;  /* 0x0000000000f87947 */ /* 0x000fec0003800000 */
.L_x_19375:
        /* <DEDUP_REMOVED lines=20> */
.L_x_19380:
[----:B------:R-:W-:Y:S05]  /*4e70*/  BSYNC B0 ;  /* 0x0000000000007941 */ /* 0x000fea0003800000 */
.L_x_19379:
[----:B------:R-:W-:Y:S01]  /*4e80*/  LEA R3, R0, 0x37800000, 0x17 ;  /* 0x3780000000037811 */ /* 0x000fe200078eb8ff */
[----:B------:R-:W-:-:S05]  /*4e90*/  IMAD.SHL.U32 R0, R2, 0x200000, RZ ;  /* 0x0020000002007824 */ /* 0x000fca00078e00ff */
[----:B------:R-:W-:Y:S01]  /*4ea0*/  LOP3.LUT R0, R3, R0, R4, 0xfe, !PT ;  /* 0x0000000003007212 */ /* 0x000fe200078efe04 */
[----:B------:R-:W-:Y:S06]  /*4eb0*/  BRA `(.L_x_19362) ;  /* 0x0000000000947947 */ /* 0x000fec0003800000 */
.L_x_19374:
        /* <DEDUP_REMOVED lines=14> */
.L_x_19361:
        /* <DEDUP_REMOVED lines=16> */
.L_x_19383:
[----:B------:R-:W-:Y:S01]  /*50a0*/  IMAD.MOV.U32 R0, RZ, RZ, RZ ;  /* 0x000000ffff007224 */ /* 0x000fe200078e00ff */
[----:B------:R-:W-:Y:S06]  /*50b0*/  BRA `(.L_x_19362) ;  /* 0x0000000000147947 */ /* 0x000fec0003800000 */
.L_x_19382:
[----:B------:R-:W2:Y:S02]  /*50c0*/  LDG.E.64 R2, desc[UR36][R2.64] ;  /* 0x0000002402027981 */ /* 0x000ea4000c1e1b00 */
[----:B--2---:R0:W1:Y:S01]  /*50d0*/  I2F.U64 R0, R2 ;  /* 0x0000000200007312 */ /* 0x0040620000301000 */
[----:B------:R-:W-:Y:S05]  /*50e0*/  BRA `(.L_x_19362) ;  /* 0x0000000000087947 */ /* 0x000fea0003800000 */
.L_x_19381:
[----:B------:R-:W2:Y:S02]  /*50f0*/  LDG.E R0, desc[UR36][R2.64] ;  /* 0x0000002402007981 */ /* 0x000ea4000c1e1900 */
[----:B--2---:R-:W-:-:S07]  /*5100*/  I2FP.F32.U32 R0, R0 ;  /* 0x0000000000007245 */ /* 0x004fce0000201000 */
.L_x_19362:
[----:B------:R-:W-:Y:S05]  /*5110*/  BSYNC B6 ;  /* 0x0000000000067941 */ /* 0x000fea0003800000 */
.L_x_19356:
[----:B------:R-:W2:Y:S01]  /*5120*/  LDC.U8 R4, c[0x0][0x421] ;  /* 0x00010840ff047b82 */ /* 0x000ea20000000000 */
[----:B01--45:R-:W-:Y:S01]  /*5130*/  FSETP.NEU.FTZ.AND P0, PT, R0, RZ, PT ;  /* 0x000000ff0000720b */ /* 0x033fe20003f1d000 */
[----:B------:R-:W-:Y:S03]  /*5140*/  BSSY B6, `(.L_x_19384) ;  /* 0x00000d4000067945 */ /* 0x000fe60003800000 */
[----:B--23--:R-:W-:Y:S02]  /*5150*/  SEL R2, RZ, 0x1, P0 ;  /* 0x00000001ff027807 */ /* 0x00cfe40000000000 */
        /* <DEDUP_REMOVED lines=13> */
.L_x_19388:
[----:B------:R0:W-:Y:S01]  /*5230*/  STG.E.U8 desc[UR36][R16.64], R2 ;  /* 0x0000000210007986 */ /* 0x0001e2000c101124 */
[----:B------:R-:W-:Y:S05]  /*5240*/  BRA `(.L_x_19390) ;  /* 0x0000000c000c7947 */ /* 0x000fea0003800000 */
.L_x_19387:
        /* <DEDUP_REMOVED lines=9> */
.L_x_19392:
[----:B------:R0:W-:Y:S01]  /*52e0*/  STG.E desc[UR36][R16.64], R2 ;  /* 0x0000000210007986 */ /* 0x0001e2000c101924 */
[----:B------:R-:W-:Y:S05]  /*52f0*/  BRA `(.L_x_19390) ;  /* 0x0000000800e07947 */ /* 0x000fea0003800000 */
.L_x_19391:
[----:B------:R0:W-:Y:S01]  /*5300*/  STG.E.U16 desc[UR36][R16.64], R2 ;  /* 0x0000000210007986 */ /* 0x0001e2000c101524 */
[----:B------:R-:W-:Y:S05]  /*5310*/  BRA `(.L_x_19390) ;  /* 0x0000000800d87947 */ /* 0x000fea0003800000 */
.L_x_19386:
        /* <DEDUP_REMOVED lines=9> */
.L_x_19394:
[----:B------:R-:W-:-:S04]  /*53b0*/  FSET.BF.EQ.FTZ.AND R0, R0, RZ, PT ;  /* 0x000000ff0000720a */ /* 0x000fc80003812000 */
[----:B------:R-:W-:-:S05]  /*53c0*/  F2FP.F16.F32.PACK_AB R0, RZ, R0 ;  /* 0x00000000ff00723e */ /* 0x000fca00000000ff */
[----:B------:R0:W-:Y:S01]  /*53d0*/  STG.E.U16 desc[UR36][R16.64], R0 ;  /* 0x0000000010007986 */ /* 0x0001e2000c101524 */
[----:B------:R-:W-:Y:S05]  /*53e0*/  BRA `(.L_x_19390) ;  /* 0x0000000800a47947 */ /* 0x000fea0003800000 */
.L_x_19393:
        /* <DEDUP_REMOVED lines=10> */
.L_x_19396:
[----:B------:R-:W-:-:S04]  /*5490*/  FSET.BF.EQ.FTZ.AND R0, R0, RZ, PT ;  /* 0x000000ff0000720a */ /* 0x000fc80003812000 */
[----:B------:R-:W-:-:S04]  /*54a0*/  F2FP.F16.F32.PACK_AB R3, RZ, R0 ;  /* 0x00000000ff03723e */ /* 0x000fc800000000ff */
[----:B------:R-:W-:-:S05]  /*54b0*/  PRMT R3, R3, 0x5410, RZ ;  /* 0x0000541003037816 */ /* 0x000fca00000000ff */
[----:B------:R0:W-:Y:S01]  /*54c0*/  STG.E desc[UR36][R16.64], R3 ;  /* 0x0000000310007986 */ /* 0x0001e2000c101924 */
[----:B------:R-:W-:Y:S05]  /*54d0*/  BRA `(.L_x_19390) ;  /* 0x0000000800687947 */ /* 0x000fea0003800000 */
.L_x_19395:
[----:B------:R-:W-:Y:S01]  /*54e0*/  FSEL R3, RZ, 1.875, P0 ;  /* 0x3ff00000ff037808 */ /* 0x000fe20000000000 */
[----:B------:R-:W-:-:S05]  /*54f0*/  IMAD.MOV.U32 R2, RZ, RZ, RZ ;  /* 0x000000ffff027224 */ /* 0x000fca00078e00ff */
[----:B------:R0:W-:Y:S01]  /*5500*/  STG.E.64 desc[UR36][R16.64], R2 ;  /* 0x0000000210007986 */ /* 0x0001e2000c101b24 */
[----:B------:R-:W-:Y:S05]  /*5510*/  BRA `(.L_x_19390) ;  /* 0x0000000800587947 */ /* 0x000fea0003800000 */
.L_x_19385:
        /* <DEDUP_REMOVED lines=10> */
.L_x_19399:
[----:B------:R-:W-:Y:S02]  /*55c0*/  FSEL R5, RZ, 1.875, P0 ;  /* 0x3ff00000ff057808 */ /* 0x000fe40000000000 */
[----:B------:R-:W-:Y:S01]  /*55d0*/  CS2R R6, SRZ ;  /* 0x0000000000067805 */ /* 0x000fe2000001ff00 */
[----:B------:R-:W-:-:S05]  /*55e0*/  IMAD.MOV.U32 R4, RZ, RZ, RZ ;  /* 0x000000ffff047224 */ /* 0x000fca00078e00ff */
[----:B------:R0:W-:Y:S01]  /*55f0*/  STG.E.128 desc[UR36][R16.64], R4 ;  /* 0x0000000410007986 */ /* 0x0001e2000c101d24 */
[----:B------:R-:W-:Y:S05]  /*5600*/  BRA `(.L_x_19390) ;  /* 0x00000008001c7947 */ /* 0x000fea0003800000 */
.L_x_19398:
        /* <DEDUP_REMOVED lines=18> */
.L_x_19403:
[----:B------:R-:W-:Y:S05]  /*5730*/  BSYNC B0 ;  /* 0x0000000000007941 */ /* 0x000fea0003800000 */
.L_x_19402:
[----:B------:R0:W-:Y:S01]  /*5740*/  STG.E.U8 desc[UR36][R16.64], R3 ;  /* 0x0000000310007986 */ /* 0x0001e2000c101124 */
[----:B------:R-:W-:Y:S05]  /*5750*/  BRA `(.L_x_19390) ;  /* 0x0000000400c87947 */ /* 0x000fea0003800000 */
.L_x_19401:
        /* <DEDUP_REMOVED lines=13> */
.L_x_19404:
[----:B------:R-:W-:Y:S01]  /*5830*/  ISETP.GT.U32.AND P0, PT, R3, 0x7f800000, PT ;  /* 0x7f8000000300780c */ /* 0x000fe20003f04070 */
[----:B------:R-:W-:-:S05]  /*5840*/  IMAD.MOV.U32 R3, RZ, RZ, 0x7f ;  /* 0x0000007fff037424 */ /* 0x000fca00078e00ff */
[----:B------:R-:W-:-:S05]  /*5850*/  SEL R3, R3, 0x7c, P0 ;  /* 0x0000007c03037807 */ /* 0x000fca0000000000 */
[----:B------:R0:W-:Y:S01]  /*5860*/  STG.E.U8 desc[UR36][R16.64], R3 ;  /* 0x0000000310007986 */ /* 0x0001e2000c101124 */
[----:B------:R-:W-:Y:S05]  /*5870*/  BRA `(.L_x_19390) ;  /* 0x0000000400807947 */ /* 0x000fea0003800000 */
.L_x_19400:
[----:B------:R-:W-:-:S04]  /*5880*/  FSET.BF.EQ.FTZ.AND R0, R0, RZ, PT ;  /* 0x000000ff0000720a */ /* 0x000fc80003812000 */
[----:B------:R-:W-:-:S05]  /*5890*/  F2FP.BF16.F32.PACK_AB R0, RZ, R0 ;  /* 0x00000000ff00723e */ /* 0x000fca00000010ff */
[----:B------:R0:W-:Y:S01]  /*58a0*/  STG.E.U16 desc[UR36][R16.64], R0 ;  /* 0x0000000010007986 */ /* 0x0001e2000c101524 */
[----:B------:R-:W-:Y:S05]  /*58b0*/  BRA `(.L_x_19390) ;  /* 0x0000000400707947 */ /* 0x000fea0003800000 */
.L_x_19397:
        /* <DEDUP_REMOVED lines=10> */
.L_x_19407:
        /* <DEDUP_REMOVED lines=16> */
.L_x_19410:
[----:B------:R-:W-:-:S07]  /*5a60*/  PRMT R8, R0, 0x7610, R8 ;  /* 0x0000761000087816 */ /* 0x000fce0000000008 */
.L_x_19409:
[----:B------:R-:W-:Y:S05]  /*5a70*/  BSYNC B0 ;  /* 0x0000000000007941 */ /* 0x000fea0003800000 */
.L_x_19408:
[----:B------:R3:W-:Y:S01]  /*5a80*/  STG.E.U8 desc[UR36][R16.64], R8 ;  /* 0x0000000810007986 */ /* 0x0007e2000c101124 */
[----:B------:R-:W-:Y:S05]  /*5a90*/  BRA `(.L_x_19390) ;  /* 0x0000000000f87947 */ /* 0x000fea0003800000 */
.L_x_19406:
        /* <DEDUP_REMOVED lines=16> */
.L_x_19413:
[----:B------:R-:W-:-:S07]  /*5ba0*/  PRMT R8, R0, 0x7610, R8 ;  /* 0x0000761000087816 */ /* 0x000fce0000000008 */
.L_x_19412:
[----:B------:R-:W-:Y:S05]  /*5bb0*/  BSYNC B0 ;  /* 0x0000000000007941 */ /* 0x000fea0003800000 */
.L_x_19411:
[----:B------:R0:W-:Y:S01]  /*5bc0*/  STG.E.U8 desc[UR36][R16.64], R8 ;  /* 0x0000000810007986 */ /* 0x0001e2000c101124 */
[----:B------:R-:W-:Y:S05]  /*5bd0*/  BRA `(.L_x_19390) ;  /* 0x0000000000a87947 */ /* 0x000fea0003800000 */
.L_x_19405:
        /* <DEDUP_REMOVED lines=21> */
.L_x_19389:
        /* <DEDUP_REMOVED lines=16> */
.L_x_19416:
[----:B------:R-:W-:Y:S05]  /*5e30*/  BRA `(.L_x_19390) ;  /* 0x0000000000107947 */ /* 0x000fea0003800000 */
.L_x_19415:
[----:B------:R-:W-:-:S05]  /*5e40*/  IMAD.MOV.U32 R3, RZ, RZ, RZ ;  /* 0x000000ffff037224 */ /* 0x000fca00078e00ff */
[----:B------:R1:W-:Y:S01]  /*5e50*/  STG.E.64 desc[UR36][R16.64], R2 ;  /* 0x0000000210007986 */ /* 0x0003e2000c101b24 */
[----:B------:R-:W-:Y:S05]  /*5e60*/  BRA `(.L_x_19390) ;  /* 0x0000000000047947 */ /* 0x000fea0003800000 */
.L_x_19414:
[----:B------:R0:W-:Y:S02]  /*5e70*/  STG.E desc[UR36][R16.64], R2 ;  /* 0x0000000210007986 */ /* 0x0001e4000c101924 */
.L_x_19390:
[----:B------:R-:W-:Y:S05]  /*5e80*/  BSYNC B6 ;  /* 0x0000000000067941 */ /* 0x000fea0003800000 */
.L_x_19384:
[----:B------:R-:W-:-:S07]  /*5e90*/  VIADD R19, R19, 0x80 ;  /* 0x0000008013137836 */ /* 0x000fce0000000000 */
.L_x_19354:
[----:B------:R-:W-:Y:S05]  /*5ea0*/  BSYNC B7 ;  /* 0x0000000000077941 */ /* 0x000fea0003800000 */
.L_x_19353:
        /* <DEDUP_REMOVED lines=307> */
.L_x_19419:
        /* <DEDUP_REMOVED lines=22> */
.L_x_19424:
[----:B------:R-:W2:Y:S02]  /*7340*/  LDG.E.U8 R0, desc[UR36][R2.64] ;  /* 0x0000002402007981 */ /* 0x000ea4000c1e1100 */
[----:B--2---:R-:W-:Y:S01]  /*7350*/  I2FP.F32.U32 R0, R0 ;  /* 0x0000000000007245 */ /* 0x004fe20000201000 */
[----:B------:R-:W-:Y:S06]  /*7360*/  BRA `(.L_x_19426) ;  /* 0x0000000c002c7947 */ /* 0x000fec0003800000 */
.L_x_19423:
        /* <DEDUP_REMOVED lines=9> */
.L_x_19428:
[----:B------:R-:W2:Y:S02]  /*7400*/  LDG.E R0, desc[UR36][R2.64] ;  /* 0x0000002402007981 */ /* 0x000ea4000c1e1900 */
[----:B--2---:R-:W-:Y:S01]  /*7410*/  I2FP.F32.S32 R0, R0 ;  /* 0x0000000000007245 */ /* 0x004fe20000201400 */
[----:B------:R-:W-:Y:S06]  /*7420*/  BRA `(.L_x_19426) ;  /* 0x0000000800fc7947 */ /* 0x000fec0003800000 */
.L_x_19427:
[----:B------:R-:W2:Y:S02]  /*7430*/  LDG.E.U16 R0, desc[UR36][R2.64] ;  /* 0x0000002402007981 */ /* 0x000ea4000c1e1500 */
[----:B--2---:R-:W0:Y:S01]  /*7440*/  I2F.S16 R0, R0 ;  /* 0x0000000000007306 */ /* 0x004e220000101400 */
[----:B------:R-:W-:Y:S05]  /*7450*/  BRA `(.L_x_19426) ;  /* 0x0000000800f07947 */ /* 0x000fea0003800000 */
.L_x_19422:
        /* <DEDUP_REMOVED lines=8> */
.L_x_19430:
[----:B------:R-:W2:Y:S02]  /*74e0*/  LDG.E.U16 R0, desc[UR36][R2.64] ;  /* 0x0000002402007981 */ /* 0x000ea4000c1e1500 */
[----:B--2---:R-:W-:Y:S01]  /*74f0*/  HADD2.F32 R0, -RZ, R0.H0_H0 ;  /* 0x20000000ff007230 */ /* 0x004fe20000004100 */
[----:B------:R-:W-:Y:S06]  /*7500*/  BRA `(.L_x_19426) ;  /* 0x0000000800c47947 */ /* 0x000fec0003800000 */
.L_x_19429:
        /* <DEDUP_REMOVED lines=8> */
.L_x_19432:
[----:B------:R-:W2:Y:S02]  /*7590*/  LDG.E.U16 R0, desc[UR36][R2.64] ;  /* 0x0000002402007981 */ /* 0x000ea4000c1e1500 */
[----:B--2---:R-:W-:Y:S01]  /*75a0*/  HADD2.F32 R0, -RZ, R0.H0_H0 ;  /* 0x20000000ff007230 */ /* 0x004fe20000004100 */
[----:B------:R-:W-:Y:S06]  /*75b0*/  BRA `(.L_x_19426) ;  /* 0x0000000800987947 */ /* 0x000fec0003800000 */
.L_x_19431:
[----:B------:R-:W2:Y:S01]  /*75c0*/  LDG.E.64 R2, desc[UR36][R2.64] ;  /* 0x0000002402027981 */ /* 0x000ea2000c1e1b00 */
[----:B------:R-:W-:Y:S01]  /*75d0*/  UMOV UR4, 0xf0000000 ;  /* 0xf000000000047882 */ /* 0x000fe20000000000 */
[----:B------:R-:W-:Y:S01]  /*75e0*/  UMOV UR5, 0x380fffff ;  /* 0x380fffff00057882 */ /* 0x000fe20000000000 */
[----:B--2---:R-:W0:Y:S01]  /*75f0*/  F2F.F32.F64 R0, R2 ;  /* 0x0000000200007310 */ /* 0x004e220000301000 */
[----:B------:R-:W-:-:S14]  /*7600*/  DSETP.GEU.AND P0, PT, |R2|, UR4, PT ;  /* 0x0000000402007e2a */ /* 0x000fdc000bf0e200 */
[----:B0-----:R-:W-:Y:S01]  /*7610*/  @!P0 FMUL R0, R0, 1.175494350822287508e-38 ;  /* 0x0080000000008820 */ /* 0x001fe20000400000 */
[----:B------:R-:W-:Y:S06]  /*7620*/  BRA `(.L_x_19426) ;  /* 0x00000008007c7947 */ /* 0x000fec0003800000 */
.L_x_19421:
        /* <DEDUP_REMOVED lines=12> */
.L_x_19435:
[----:B------:R-:W2:Y:S01]  /*76f0*/  LDG.E.64 R2, desc[UR36][R2.64] ;  /* 0x0000002402027981 */ /* 0x000ea2000c1e1b00 */
[----:B------:R-:W-:Y:S01]  /*7700*/  UMOV UR4, 0xf0000000 ;  /* 0xf000000000047882 */ /* 0x000fe20000000000 */
[----:B------:R-:W-:Y:S01]  /*7710*/  UMOV UR5, 0x380fffff ;  /* 0x380fffff00057882 */ /* 0x000fe20000000000 */
[----:B--2---:R-:W0:Y:S01]  /*7720*/  F2F.F32.F64 R0, R2 ;  /* 0x0000000200007310 */ /* 0x004e220000301000 */
[----:B------:R-:W-:-:S14]  /*7730*/  DSETP.GEU.AND P0, PT, |R2|, UR4, PT ;  /* 0x0000000402007e2a */ /* 0x000fdc000bf0e200 */
[----:B0-----:R-:W-:Y:S01]  /*7740*/  @!P0 FMUL R0, R0, 1.175494350822287508e-38 ;  /* 0x0080000000008820 */ /* 0x001fe20000400000 */
[----:B------:R-:W-:Y:S06]  /*7750*/  BRA `(.L_x_19426) ;  /* 0x0000000800307947 */ /* 0x000fec0003800000 */
.L_x_19434:
        /* <DEDUP_REMOVED lines=26> */
.L_x_19437:
        /* <DEDUP_REMOVED lines=13> */
.L_x_19436:
[----:B------:R-:W2:Y:S02]  /*79d0*/  LDG.E.U16 R0, desc[UR36][R2.64] ;  /* 0x0000002402007981 */ /* 0x000ea4000c1e1500 */
[----:B--2---:R-:W-:Y:S01]  /*79e0*/  IMAD.U32 R0, R0, 0x10000, RZ ;  /* 0x0001000000007824 */ /* 0x004fe200078e00ff */
[----:B------:R-:W-:Y:S06]  /*79f0*/  BRA `(.L_x_19426) ;  /* 0x0000000400887947 */ /* 0x000fec0003800000 */
.L_x_19433:
        /* <DEDUP_REMOVED lines=11> */
.L_x_19440:
        /* <DEDUP_REMOVED lines=20> */
.L_x_19442:
[----:B------:R-:W-:Y:S05]  /*7bf0*/  BSYNC B0 ;  /* 0x0000000000007941 */ /* 0x000fea0003800000 */
.L_x_19441:
[----:B------:R-:W-:Y:S01]  /*7c00*/  LEA R3, R0, 0x3b800000, 0x17 ;  /* 0x3b80000000037811 */ /* 0x000fe200078eb8ff */
[----:B------:R-:W-:-:S05]  /*7c10*/  IMAD.SHL.U32 R0, R2, 0x100000, RZ ;  /* 0x0010000002007824 */ /* 0x000fca00078e00ff */
[----:B------:R-:W-:Y:S01]  /*7c20*/  LOP3.LUT R0, R3, R0, R4, 0xfe, !PT ;  /* 0x0000000003007212 */ /* 0x000fe200078efe04 */
[----:B------:R-:W-:Y:S06]  /*7c30*/  BRA `(.L_x_19426) ;  /* 0x0000000000f87947 */ /* 0x000fec0003800000 */
.L_x_19439:
        /* <DEDUP_REMOVED lines=20> */
.L_x_19444:
[----:B------:R-:W-:Y:S05]  /*7d80*/  BSYNC B0 ;  /* 0x0000000000007941 */ /* 0x000fea0003800000 */
.L_x_19443:
[----:B------:R-:W-:Y:S01]  /*7d90*/  LEA R3, R0, 0x37800000, 0x17 ;  /* 0x3780000000037811 */ /* 0x000fe200078eb8ff */
[----:B------:R-:W-:-:S05]  /*7da0*/  IMAD.SHL.U32 R0, R2, 0x200000, RZ ;  /* 0x0020000002007824 */ /* 0x000fca00078e00ff */
[----:B------:R-:W-:Y:S01]  /*7db0*/  LOP3.LUT R0, R3, R0, R4, 0xfe, !PT ;  /* 0x0000000003007212 */ /* 0x000fe200078efe04 */
[----:B------:R-:W-:Y:S06]  /*7dc0*/  BRA `(.L_x_19426) ;  /* 0x0000000000947947 */ /* 0x000fec0003800000 */
.L_x_19438:
        /* <DEDUP_REMOVED lines=14> */
.L_x_19425:
        /* <DEDUP_REMOVED lines=16> */
.L_x_19447:
[----:B------:R-:W-:Y:S01]  /*7fb0*/  IMAD.MOV.U32 R0, RZ, RZ, RZ ;  /* 0x000000ffff007224 */ /* 0x000fe200078e00ff */
[----:B------:R-:W-:Y:S06]  /*7fc0*/  BRA `(.L_x_19426) ;  /* 0x0000000000147947 */ /* 0x000fec0003800000 */
.L_x_19446:
[----:B------:R-:W2:Y:S02]  /*7fd0*/  LDG.E.64 R2, desc[UR36][R2.64] ;  /* 0x0000002402027981 */ /* 0x000ea4000c1e1b00 */
[----:B--2---:R0:W1:Y:S01]  /*7fe0*/  I2F.U64 R0, R2 ;  /* 0x0000000200007312 */ /* 0x0040620000301000 */
[----:B------:R-:W-:Y:S05]  /*7ff0*/  BRA `(.L_x_19426) ;  /* 0x0000000000087947 */ /* 0x000fea0003800000 */
.L_x_19445:
[----:B------:R-:W2:Y:S02]  /*8000*/  LDG.E R0, desc[UR36][R2.64] ;  /* 0x0000002402007981 */ /* 0x000ea4000c1e1900 */
[----:B--2---:R-:W-:-:S07]  /*8010*/  I2FP.F32.U32 R0, R0 ;  /* 0x0000000000007245 */ /* 0x004fce0000201000 */
.L_x_19426:
[----:B------:R-:W-:Y:S05]  /*8020*/  BSYNC B6 ;  /* 0x0000000000067941 */ /* 0x000fea0003800000 */
.L_x_19420:
[----:B------:R-:W3:Y:S01]  /*8030*/  LDC.U8 R4, c[0x0][0x421] ;  /* 0x00010840ff047b82 */ /* 0x000ee20000000000 */
[----:B012-45:R-:W-:Y:S01]  /*8040*/  FSETP.NEU.FTZ.AND P0, PT, R0, RZ, PT ;  /* 0x000000ff0000720b */ /* 0x037fe20003f1d000 */
[----:B------:R-:W-:Y:S03]  /*8050*/  BSSY B6, `(.L_x_19448) ;  /* 0x00000d4000067945 */ /* 0x000fe60003800000 */
[----:B---3--:R-:W-:Y:S02]  /*8060*/  SEL R2, RZ, 0x1, P0 ;  /* 0x00000001ff027807 */ /* 0x008fe40000000000 */
        /* <DEDUP_REMOVED lines=13> */
.L_x_19452:
[----:B------:R0:W-:Y:S01]  /*8140*/  STG.E.U8 desc[UR36][R16.64], R2 ;  /* 0x0000000210007986 */ /* 0x0001e2000c101124 */
[----:B------:R-:W-:Y:S05]  /*8150*/  BRA `(.L_x_19454) ;  /* 0x0000000c000c7947 */ /* 0x000fea0003800000 */
.L_x_19451:
        /* <DEDUP_REMOVED lines=9> */
.L_x_19456:
[----:B------:R0:W-:Y:S01]  /*81f0*/  STG.E desc[UR36][R16.64], R2 ;  /* 0x0000000210007986 */ /* 0x0001e2000c101924 */
[----:B------:R-:W-:Y:S05]  /*8200*/  BRA `(.L_x_19454) ;  /* 0x0000000800e07947 */ /* 0x000fea0003800000 */
.L_x_19455:
[----:B------:R0:W-:Y:S01]  /*8210*/  STG.E.U16 desc[UR36][R16.64], R2 ;  /* 0x0000000210007986 */ /* 0x0001e2000c101524 */
[----:B------:R-:W-:Y:S05]  /*8220*/  BRA `(.L_x_19454) ;  /* 0x0000000800d87947 */ /* 0x000fea0003800000 */
.L_x_19450:
        /* <DEDUP_REMOVED lines=9> */
.L_x_19458:
[----:B------:R-:W-:-:S04]  /*82c0*/  FSET.BF.EQ.FTZ.AND R0, R0, RZ, PT ;  /* 0x000000ff0000720a */ /* 0x000fc80003812000 */
[----:B------:R-:W-:-:S05]  /*82d0*/  F2FP.F16.F32.PACK_AB R0, RZ, R0 ;  /* 0x00000000ff00723e */ /* 0x000fca00000000ff */
[----:B------:R0:W-:Y:S01]  /*82e0*/  STG.E.U16 desc[UR36][R16.64], R0 ;  /* 0x0000000010007986 */ /* 0x0001e2000c101524 */
[----:B------:R-:W-:Y:S05]  /*82f0*/  BRA `(.L_x_19454) ;  /* 0x0000000800a47947 */ /* 0x000fea0003800000 */
.L_x_19457:
        /* <DEDUP_REMOVED lines=10> */
.L_x_19460:
[----:B------:R-:W-:-:S04]  /*83a0*/  FSET.BF.EQ.FTZ.AND R0, R0, RZ, PT ;  /* 0x000000ff0000720a */ /* 0x000fc80003812000 */
[----:B------:R-:W-:-:S04]  /*83b0*/  F2FP.F16.F32.PACK_AB R3, RZ, R0 ;  /* 0x00000000ff03723e */ /* 0x000fc800000000ff */
[----:B------:R-:W-:-:S05]  /*83c0*/  PRMT R3, R3, 0x5410, RZ ;  /* 0x0000541003037816 */ /* 0x000fca00000000ff */
[----:B------:R0:W-:Y:S01]  /*83d0*/  STG.E desc[UR36][R16.64], R3 ;  /* 0x0000000310007986 */ /* 0x0001e2000c101924 */
[----:B------:R-:W-:Y:S05]  /*83e0*/  BRA `(.L_x_19454) ;  /* 0x0000000800687947 */ /* 0x000fea0003800000 */
.L_x_19459:
[----:B------:R-:W-:Y:S01]  /*83f0*/  FSEL R3, RZ, 1.875, P0 ;  /* 0x3ff00000ff037808 */ /* 0x000fe20000000000 */
[----:B------:R-:W-:-:S05]  /*8400*/  IMAD.MOV.U32 R2, RZ, RZ, RZ ;  /* 0x000000ffff027224 */ /* 0x000fca00078e00ff */
[----:B------:R0:W-:Y:S01]  /*8410*/  STG.E.64 desc[UR36][R16.64], R2 ;  /* 0x0000000210007986 */ /* 0x0001e2000c101b24 */
[----:B------:R-:W-:Y:S05]  /*8420*/  BRA `(.L_x_19454) ;  /* 0x0000000800587947 */ /* 0x000fea0003800000 */
.L_x_19449:
        /* <DEDUP_REMOVED lines=10> */
.L_x_19463:
[----:B------:R-:W-:Y:S02]  /*84d0*/  FSEL R5, RZ, 1.875, P0 ;  /* 0x3ff00000ff057808 */ /* 0x000fe40000000000 */
[----:B------:R-:W-:Y:S01]  /*84e0*/  CS2R R6, SRZ ;  /* 0x0000000000067805 */ /* 0x000fe2000001ff00 */
[----:B------:R-:W-:-:S05]  /*84f0*/  IMAD.MOV.U32 R4, RZ, RZ, RZ ;  /* 0x000000ffff047224 */ /* 0x000fca00078e00ff */
[----:B------:R0:W-:Y:S01]  /*8500*/  STG.E.128 desc[UR36][R16.64], R4 ;  /* 0x0000000410007986 */ /* 0x0001e2000c101d24 */
[----:B------:R-:W-:Y:S05]  /*8510*/  BRA `(.L_x_19454) ;  /* 0x00000008001c7947 */ /* 0x000fea0003800000 */
.L_x_19462:
        /* <DEDUP_REMOVED lines=18> */
.L_x_19467:
[----:B------:R-:W-:Y:S05]  /*8640*/  BSYNC B0 ;  /* 0x0000000000007941 */ /* 0x000fea0003800000 */
.L_x_19466:
[----:B------:R0:W-:Y:S01]  /*8650*/  STG.E.U8 desc[UR36][R16.64], R3 ;  /* 0x0000000310007986 */ /* 0x0001e2000c101124 */
[----:B------:R-:W-:Y:S05]  /*8660*/  BRA `(.L_x_19454) ;  /* 0x0000000400c87947 */ /* 0x000fea0003800000 */
.L_x_19465:
        /* <DEDUP_REMOVED lines=13> */
.L_x_19468:
[----:B------:R-:W-:Y:S01]  /*8740*/  ISETP.GT.U32.AND P0, PT, R3, 0x7f800000, PT ;  /* 0x7f8000000300780c */ /* 0x000fe20003f04070 */
[----:B------:R-:W-:-:S05]  /*8750*/  IMAD.MOV.U32 R3, RZ, RZ, 0x7f ;  /* 0x0000007fff037424 */ /* 0x000fca00078e00ff */
[----:B------:R-:W-:-:S05]  /*8760*/  SEL R3, R3, 0x7c, P0 ;  /* 0x0000007c03037807 */ /* 0x000fca0000000000 */
[----:B------:R0:W-:Y:S01]  /*8770*/  STG.E.U8 desc[UR36][R16.64], R3 ;  /* 0x0000000310007986 */ /* 0x0001e2000c101124 */
[----:B------:R-:W-:Y:S05]  /*8780*/  BRA `(.L_x_19454) ;  /* 0x0000000400807947 */ /* 0x000fea0003800000 */
.L_x_19464:
[----:B------:R-:W-:-:S04]  /*8790*/  FSET.BF.EQ.FTZ.AND R0, R0, RZ, PT ;  /* 0x000000ff0000720a */ /* 0x000fc80003812000 */
[----:B------:R-:W-:-:S05]  /*87a0*/  F2FP.BF16.F32.PACK_AB R0, RZ, R0 ;  /* 0x00000000ff00723e */ /* 0x000fca00000010ff */
[----:B------:R0:W-:Y:S01]  /*87b0*/  STG.E.U16 desc[UR36][R16.64], R0 ;  /* 0x0000000010007986 */ /* 0x0001e2000c101524 */
[----:B------:R-:W-:Y:S05]  /*87c0*/  BRA `(.L_x_19454) ;  /* 0x0000000400707947 */ /* 0x000fea0003800000 */
.L_x_19461:
        /* <DEDUP_REMOVED lines=10> */
.L_x_19471:
        /* <DEDUP_REMOVED lines=16> */
.L_x_19474:
[----:B------:R-:W-:-:S07]  /*8970*/  PRMT R8, R0, 0x7610, R8 ;  /* 0x0000761000087816 */ /* 0x000fce0000000008 */
.L_x_19473:
[----:B------:R-:W-:Y:S05]  /*8980*/  BSYNC B0 ;  /* 0x0000000000007941 */ /* 0x000fea0003800000 */
.L_x_19472:
[----:B------:R3:W-:Y:S01]  /*8990*/  STG.E.U8 desc[UR36][R16.64], R8 ;  /* 0x0000000810007986 */ /* 0x0007e2000c101124 */
[----:B------:R-:W-:Y:S05]  /*89a0*/  BRA `(.L_x_19454) ;  /* 0x0000000000f87947 */ /* 0x000fea0003800000 */
.L_x_19470:
        /* <DEDUP_REMOVED lines=16> */
.L_x_19477:
[----:B------:R-:W-:-:S07]  /*8ab0*/  PRMT R8, R0, 0x7610, R8 ;  /* 0x0000761000087816 */ /* 0x000fce0000000008 */
.L_x_19476:
[----:B------:R-:W-:Y:S05]  /*8ac0*/  BSYNC B0 ;  /* 0x0000000000007941 */ /* 0x000fea0003800000 */
.L_x_19475:
[----:B------:R0:W-:Y:S01]  /*8ad0*/  STG.E.U8 desc[UR36][R16.64], R8 ;  /* 0x0000000810007986 */ /* 0x0001e2000c101124 */
[----:B------:R-:W-:Y:S05]  /*8ae0*/  BRA `(.L_x_19454) ;  /* 0x0000000000a87947 */ /* 0x000fea0003800000 */
.L_x_19469:
        /* <DEDUP_REMOVED lines=21> */
.L_x_19453:
        /* <DEDUP_REMOVED lines=16> */
.L_x_19480:
[----:B------:R-:W-:Y:S05]  /*8d40*/  BRA `(.L_x_19454) ;  /* 0x0000000000107947 */ /* 0x000fea0003800000 */
.L_x_19479:
[----:B------:R-:W-:-:S05]  /*8d50*/  IMAD.MOV.U32 R3, RZ, RZ, RZ ;  /* 0x000000ffff037224 */ /* 0x000fca00078e00ff */
[----:B------:R1:W-:Y:S01]  /*8d60*/  STG.E.64 desc[UR36][R16.64], R2 ;  /* 0x0000000210007986 */ /* 0x0003e2000c101b24 */
[----:B------:R-:W-:Y:S05]  /*8d70*/  BRA `(.L_x_19454) ;  /* 0x0000000000047947 */ /* 0x000fea0003800000 */
.L_x_19478:
[----:B------:R0:W-:Y:S02]  /*8d80*/  STG.E desc[UR36][R16.64], R2 ;  /* 0x0000000210007986 */ /* 0x0001e4000c101924 */
.L_x_19454:
[----:B------:R-:W-:Y:S05]  /*8d90*/  BSYNC B6 ;  /* 0x0000000000067941 */ /* 0x000fea0003800000 */
.L_x_19448:
[----:B------:R-:W-:-:S07]  /*8da0*/  VIADD R19, R19, 0x80 ;  /* 0x0000008013137836 */ /* 0x000fce0000000000 */
.L_x_19418:
[----:B------:R-:W-:Y:S05]  /*8db0*/  BSYNC B7 ;  /* 0x0000000000077941 */ /* 0x000fea0003800000 */
.L_x_19417:
        /* <DEDUP_REMOVED lines=306> */
.L_x_19481:
        /* <DEDUP_REMOVED lines=22> */
.L_x_19486:
[----:B------:R-:W2:Y:S02]  /*a240*/  LDG.E.U8 R0, desc[UR36][R2.64] ;  /* 0x0000002402007981 */ /* 0x000ea4000c1e1100 */
[----:B--2---:R-:W-:Y:S01]  /*a250*/  I2FP.F32.U32 R0, R0 ;  /* 0x0000000000007245 */ /* 0x004fe20000201000 */
[----:B------:R-:W-:Y:S06]  /*a260*/  BRA `(.L_x_19488) ;  /* 0x0000000c002c7947 */ /* 0x000fec0003800000 */
.L_x_19485:
        /* <DEDUP_REMOVED lines=9> */
.L_x_19490:
[----:B------:R-:W2:Y:S02]  /*a300*/  LDG.E R0, desc[UR36][R2.64] ;  /* 0x0000002402007981 */ /* 0x000ea4000c1e1900 */
[----:B--2---:R-:W-:Y:S01]  /*a310*/  I2FP.F32.S32 R0, R0 ;  /* 0x0000000000007245 */ /* 0x004fe20000201400 */
[----:B------:R-:W-:Y:S06]  /*a320*/  BRA `(.L_x_19488) ;  /* 0x0000000800fc7947 */ /* 0x000fec0003800000 */
.L_x_19489:
[----:B------:R-:W2:Y:S02]  /*a330*/  LDG.E.U16 R0, desc[UR36][R2.64] ;  /* 0x0000002402007981 */ /* 0x000ea4000c1e1500 */
[----:B--2---:R-:W3:Y:S01]  /*a340*/  I2F.S16 R0, R0 ;  /* 0x0000000000007306 */ /* 0x004ee20000101400 */
[----:B------:R-:W-:Y:S05]  /*a350*/  BRA `(.L_x_19488) ;  /* 0x0000000800f07947 */ /* 0x000fea0003800000 */
.L_x_19484:
        /* <DEDUP_REMOVED lines=8> */
.L_x_19492:
[----:B------:R-:W2:Y:S02]  /*a3e0*/  LDG.E.U16 R0, desc[UR36][R2.64] ;  /* 0x0000002402007981 */ /* 0x000ea4000c1e1500 */
[----:B--2---:R-:W-:Y:S01]  /*a3f0*/  HADD2.F32 R0, -RZ, R0.H0_H0 ;  /* 0x20000000ff007230 */ /* 0x004fe20000004100 */
[----:B------:R-:W-:Y:S06]  /*a400*/  BRA `(.L_x_19488) ;  /* 0x0000000800c47947 */ /* 0x000fec0003800000 */
.L_x_19491:
        /* <DEDUP_REMOVED lines=8> */
.L_x_19494:
[----:B------:R-:W2:Y:S02]  /*a490*/  LDG.E.U16 R0, desc[UR36][R2.64] ;  /* 0x0000002402007981 */ /* 0x000ea4000c1e1500 */
[----:B--2---:R-:W-:Y:S01]  /*a4a0*/  HADD2.F32 R0, -RZ, R0.H0_H0 ;  /* 0x20000000ff007230 */ /* 0x004fe20000004100 */
[----:B------:R-:W-:Y:S06]  /*a4b0*/  BRA `(.L_x_19488) ;  /* 0x0000000800987947 */ /* 0x000fec0003800000 */
.L_x_19493:
[----:B------:R-:W2:Y:S01]  /*a4c0*/  LDG.E.64 R2, desc[UR36][R2.64] ;  /* 0x0000002402027981 */ /* 0x000ea2000c1e1b00 */
[----:B------:R-:W-:Y:S01]  /*a4d0*/  UMOV UR4, 0xf0000000 ;  /* 0xf000000000047882 */ /* 0x000fe20000000000 */
[----:B------:R-:W-:Y:S01]  /*a4e0*/  UMOV UR5, 0x380fffff ;  /* 0x380fffff00057882 */ /* 0x000fe20000000000 */
[----:B--2---:R-:W0:Y:S01]  /*a4f0*/  F2F.F32.F64 R0, R2 ;  /* 0x0000000200007310 */ /* 0x004e220000301000 */
[----:B------:R-:W-:-:S14]  /*a500*/  DSETP.GEU.AND P0, PT, |R2|, UR4, PT ;  /* 0x0000000402007e2a */ /* 0x000fdc000bf0e200 */
[----:B0-----:R-:W-:Y:S01]  /*a510*/  @!P0 FMUL R0, R0, 1.175494350822287508e-38 ;  /* 0x0080000000008820 */ /* 0x001fe20000400000 */
[----:B------:R-:W-:Y:S06]  /*a520*/  BRA `(.L_x_19488) ;  /* 0x00000008007c7947 */ /* 0x000fec0003800000 */
.L_x_19483:
        /* <DEDUP_REMOVED lines=12> */
.L_x_19497:
[----:B------:R-:W2:Y:S01]  /*a5f0*/  LDG.E.64 R2, desc[UR36][R2.64] ;  /* 0x0000002402027981 */ /* 0x000ea2000c1e1b00 */
[----:B------:R-:W-:Y:S01]  /*a600*/  UMOV UR4, 0xf0000000 ;  /* 0xf000000000047882 */ /* 0x000fe20000000000 */
[----:B------:R-:W-:Y:S01]  /*a610*/  UMOV UR5, 0x380fffff ;  /* 0x380fffff00057882 */ /* 0x000fe20000000000 */
[----:B--2---:R-:W0:Y:S01]  /*a620*/  F2F.F32.F64 R0, R2 ;  /* 0x0000000200007310 */ /* 0x004e220000301000 */
[----:B------:R-:W-:-:S14]  /*a630*/  DSETP.GEU.AND P0, PT, |R2|, UR4, PT ;  /* 0x0000000402007e2a */ /* 0x000fdc000bf0e200 */
[----:B0-----:R-:W-:Y:S01]  /*a640*/  @!P0 FMUL R0, R0, 1.175494350822287508e-38 ;  /* 0x0080000000008820 */ /* 0x001fe20000400000 */
[----:B------:R-:W-:Y:S06]  /*a650*/  BRA `(.L_x_19488) ;  /* 0x0000000800307947 */ /* 0x000fec0003800000 */
.L_x_19496:
        /* <DEDUP_REMOVED lines=26> */
.L_x_19499:
        /* <DEDUP_REMOVED lines=13> */
.L_x_19498:
[----:B------:R-:W2:Y:S02]  /*a8d0*/  LDG.E.U16 R0, desc[UR36][R2.64] ;  /* 0x0000002402007981 */ /* 0x000ea4000c1e1500 */
[----:B--2---:R-:W-:Y:S01]  /*a8e0*/  IMAD.U32 R0, R0, 0x10000, RZ ;  /* 0x0001000000007824 */ /* 0x004fe200078e00ff */
[----:B------:R-:W-:Y:S06]  /*a8f0*/  BRA `(.L_x_19488) ;  /* 0x0000000400887947 */ /* 0x000fec0003800000 */
.L_x_19495:
        /* <DEDUP_REMOVED lines=11> */
.L_x_19502:
        /* <DEDUP_REMOVED lines=20> */
.L_x_19504:
[----:B------:R-:W-:Y:S05]  /*aaf0*/  BSYNC B0 ;  /* 0x0000000000007941 */ /* 0x000fea0003800000 */
.L_x_19503:
[----:B------:R-:W-:Y:S01]  /*ab00*/  LEA R3, R0, 0x3b800000, 0x17 ;  /* 0x3b80000000037811 */ /* 0x000fe200078eb8ff */
[----:B------:R-:W-:-:S05]  /*ab10*/  IMAD.SHL.U32 R0, R2, 0x100000, RZ ;  /* 0x0010000002007824 */ /* 0x000fca00078e00ff */
[----:B------:R-:W-:Y:S01]  /*ab20*/  LOP3.LUT R0, R3, R0, R4, 0xfe, !PT ;  /* 0x0000000003007212 */ /* 0x000fe200078efe04 */
[----:B------:R-:W-:Y:S06]  /*ab30*/  BRA `(.L_x_19488) ;  /* 0x0000000000f87947 */ /* 0x000fec0003800000 */
.L_x_19501:
        /* <DEDUP_REMOVED lines=20> */
.L_x_19506:
[----:B------:R-:W-:Y:S05]  /*ac80*/  BSYNC B0 ;  /* 0x0000000000007941 */ /* 0x000fea0003800000 */
.L_x_19505:
[----:B------:R-:W-:Y:S01]  /*ac90*/  LEA R3, R0, 0x37800000, 0x17 ;  /* 0x3780000000037811 */ /* 0x000fe200078eb8ff */
[----:B------:R-:W-:-:S05]  /*aca0*/  IMAD.SHL.U32 R0, R2, 0x200000, RZ ;  /* 0x0020000002007824 */ /* 0x000fca00078e00ff */
[----:B------:R-:W-:Y:S01]  /*acb0*/  LOP3.LUT R0, R3, R0, R4, 0xfe, !PT ;  /* 0x0000000003007212 */ /* 0x000fe200078efe04 */
[----:B------:R-:W-:Y:S06]  /*acc0*/  BRA `(.L_x_19488) ;  /* 0x0000000000947947 */ /* 0x000fec0003800000 */
.L_x_19500:
        /* <DEDUP_REMOVED lines=14> */
.L_x_19487:
        /* <DEDUP_REMOVED lines=16> */
.L_x_19509:
[----:B------:R-:W-:Y:S01]  /*aeb0*/  IMAD.MOV.U32 R0, RZ, RZ, RZ ;  /* 0x000000ffff007224 */ /* 0x000fe200078e00ff */
[----:B------:R-:W-:Y:S06]  /*aec0*/  BRA `(.L_x_19488) ;  /* 0x0000000000147947 */ /* 0x000fec0003800000 */
.L_x_19508:
[----:B------:R-:W2:Y:S02]  /*aed0*/  LDG.E.64 R2, desc[UR36][R2.64] ;  /* 0x0000002402027981 */ /* 0x000ea4000c1e1b00 */
[----:B--2---:R0:W1:Y:S01]  /*aee0*/  I2F.U64 R0, R2 ;  /* 0x0000000200007312 */ /* 0x0040620000301000 */
[----:B------:R-:W-:Y:S05]  /*aef0*/  BRA `(.L_x_19488) ;  /* 0x0000000000087947 */ /* 0x000fea0003800000 */
.L_x_19507:
[----:B------:R-:W2:Y:S02]  /*af00*/  LDG.E R0, desc[UR36][R2.64] ;  /* 0x0000002402007981 */ /* 0x000ea4000c1e1900 */
[----:B--2---:R-:W-:-:S07]  /*af10*/  I2FP.F32.U32 R0, R0 ;  /* 0x0000000000007245 */ /* 0x004fce0000201000 */
.L_x_19488:
[----:B------:R-:W-:Y:S05]  /*af20*/  BSYNC B6 ;  /* 0x0000000000067941 */ /* 0x000fea0003800000 */
.L_x_19482:
[----:B------:R-:W4:Y:S01]  /*af30*/  LDC.U8 R4, c[0x0][0x421] ;  /* 0x00010840ff047b82 */ /* 0x000f220000000000 */
[----:B0123-5:R-:W-:-:S04]  /*af40*/  FSETP.NEU.FTZ.AND P0, PT, R0, RZ, PT ;  /* 0x000000ff0000720b */ /* 0x02ffc80003f1d000 */
[----:B----4-:R-:W-:Y:S02]  /*af50*/  SEL R2, RZ, 0x1, P0 ;  /* 0x00000001ff027807 */ /* 0x010fe40000000000 */
        /* <DEDUP_REMOVED lines=13> */
.L_x_19513:
[----:B------:R-:W-:Y:S01]  /*b030*/  STG.E.U8 desc[UR36][R16.64], R2 ;  /* 0x0000000210007986 */ /* 0x000fe2000c101124 */
[----:B------:R-:W-:Y:S05]  /*b040*/  EXIT ;  /* 0x000000000000794d */ /* 0x000fea0003800000 */
.L_x_19512:
        /* <DEDUP_REMOVED lines=9> */
.L_x_19516:
[----:B------:R-:W-:Y:S01]  /*b0e0*/  STG.E desc[UR36][R16.64], R2 ;  /* 0x0000000210007986 */ /* 0x000fe2000c101924 */
[----:B------:R-:W-:Y:S05]  /*b0f0*/  EXIT ;  /* 0x000000000000794d */ /* 0x000fea0003800000 */
.L_x_19515:
[----:B------:R-:W-:Y:S01]  /*b100*/  STG.E.U16 desc[UR36][R16.64], R2 ;  /* 0x0000000210007986 */ /* 0x000fe2000c101524 */
[----:B------:R-:W-:Y:S05]  /*b110*/  EXIT ;  /* 0x000000000000794d */ /* 0x000fea0003800000 */
.L_x_19511:
        /* <DEDUP_REMOVED lines=9> */
.L_x_19518:
[----:B------:R-:W-:-:S04]  /*b1b0*/  FSET.BF.EQ.FTZ.AND R0, R0, RZ, PT ;  /* 0x000000ff0000720a */ /* 0x000fc80003812000 */
[----:B------:R-:W-:-:S05]  /*b1c0*/  F2FP.F16.F32.PACK_AB R0, RZ, R0 ;  /* 0x00000000ff00723e */ /* 0x000fca00000000ff */
[----:B------:R-:W-:Y:S01]  /*b1d0*/  STG.E.U16 desc[UR36][R16.64], R0 ;  /* 0x0000000010007986 */ /* 0x000fe2000c101524 */
[----:B------:R-:W-:Y:S05]  /*b1e0*/  EXIT ;  /* 0x000000000000794d */ /* 0x000fea0003800000 */
.L_x_19517:
        /* <DEDUP_REMOVED lines=10> */
.L_x_19520:
[----:B------:R-:W-:-:S04]  /*b290*/  FSET.BF.EQ.FTZ.AND R0, R0, RZ, PT ;  /* 0x000000ff0000720a */ /* 0x000fc80003812000 */
[----:B------:R-:W-:-:S04]  /*b2a0*/  F2FP.F16.F32.PACK_AB R3, RZ, R0 ;  /* 0x00000000ff03723e */ /* 0x000fc800000000ff */
[----:B------:R-:W-:-:S05]  /*b2b0*/  PRMT R3, R3, 0x5410, RZ ;  /* 0x0000541003037816 */ /* 0x000fca00000000ff */
[----:B------:R-:W-:Y:S01]  /*b2c0*/  STG.E desc[UR36][R16.64], R3 ;  /* 0x0000000310007986 */ /* 0x000fe2000c101924 */
[----:B------:R-:W-:Y:S05]  /*b2d0*/  EXIT ;  /* 0x000000000000794d */ /* 0x000fea0003800000 */
.L_x_19519:
[----:B------:R-:W-:Y:S01]  /*b2e0*/  FSEL R3, RZ, 1.875, P0 ;  /* 0x3ff00000ff037808 */ /* 0x000fe20000000000 */
[----:B------:R-:W-:-:S05]  /*b2f0*/  IMAD.MOV.U32 R2, RZ, RZ, RZ ;  /* 0x000000ffff027224 */ /* 0x000fca00078e00ff */
[----:B------:R-:W-:Y:S01]  /*b300*/  STG.E.64 desc[UR36][R16.64], R2 ;  /* 0x0000000210007986 */ /* 0x000fe2000c101b24 */
[----:B------:R-:W-:Y:S05]  /*b310*/  EXIT ;  /* 0x000000000000794d */ /* 0x000fea0003800000 */
.L_x_19510:
        /* <DEDUP_REMOVED lines=10> */
.L_x_19523:
[----:B------:R-:W-:Y:S02]  /*b3c0*/  FSEL R5, RZ, 1.875, P0 ;  /* 0x3ff00000ff057808 */ /* 0x000fe40000000000 */
[----:B------:R-:W-:Y:S01]  /*b3d0*/  CS2R R6, SRZ ;  /* 0x0000000000067805 */ /* 0x000fe2000001ff00 */
[----:B------:R-:W-:-:S05]  /*b3e0*/  IMAD.MOV.U32 R4, RZ, RZ, RZ ;  /* 0x000000ffff047224 */ /* 0x000fca00078e00ff */
[----:B------:R-:W-:Y:S01]  /*b3f0*/  STG.E.128 desc[UR36][R16.64], R4 ;  /* 0x0000000410007986 */ /* 0x000fe2000c101d24 */
[----:B------:R-:W-:Y:S05]  /*b400*/  EXIT ;  /* 0x000000000000794d */ /* 0x000fea0003800000 */
.L_x_19522:
        /* <DEDUP_REMOVED lines=18> */
.L_x_19527:
[----:B------:R-:W-:Y:S05]  /*b530*/  BSYNC B0 ;  /* 0x0000000000007941 */ /* 0x000fea0003800000 */
.L_x_19526:
[----:B------:R-:W-:Y:S01]  /*b540*/  STG.E.U8 desc[UR36][R16.64], R3 ;  /* 0x0000000310007986 */ /* 0x000fe2000c101124 */
[----:B------:R-:W-:Y:S05]  /*b550*/  EXIT ;  /* 0x000000000000794d */ /* 0x000fea0003800000 */
.L_x_19525:
        /* <DEDUP_REMOVED lines=14> */
.L_x_19528:
[----:B------:R-:W-:Y:S01]  /*b640*/  IMAD.MOV.U32 R3, RZ, RZ, 0x7f ;  /* 0x0000007fff037424 */ /* 0x000fe200078e00ff */
[----:B------:R-:W-:-:S04]  /*b650*/  ISETP.GT.U32.AND P0, PT, R5, 0x7f800000, PT ;  /* 0x7f8000000500780c */ /* 0x000fc80003f04070 */
[----:B------:R-:W-:-:S05]  /*b660*/  SEL R3, R3, 0x7c, P0 ;  /* 0x0000007c03037807 */ /* 0x000fca0000000000 */
[----:B------:R-:W-:Y:S01]  /*b670*/  STG.E.U8 desc[UR36][R16.64], R3 ;  /* 0x0000000310007986 */ /* 0x000fe2000c101124 */
[----:B------:R-:W-:Y:S05]  /*b680*/  EXIT ;  /* 0x000000000000794d */ /* 0x000fea0003800000 */
.L_x_19524:
[----:B------:R-:W-:-:S04]  /*b690*/  FSET.BF.EQ.FTZ.AND R0, R0, RZ, PT ;  /* 0x000000ff0000720a */ /* 0x000fc80003812000 */
[----:B------:R-:W-:-:S05]  /*b6a0*/  F2FP.BF16.F32.PACK_AB R0, RZ, R0 ;  /* 0x00000000ff00723e */ /* 0x000fca00000010ff */
[----:B------:R-:W-:Y:S01]  /*b6b0*/  STG.E.U16 desc[UR36][R16.64], R0 ;  /* 0x0000000010007986 */ /* 0x000fe2000c101524 */
[----:B------:R-:W-:Y:S05]  /*b6c0*/  EXIT ;  /* 0x000000000000794d */ /* 0x000fea0003800000 */
.L_x_19521:
        /* <DEDUP_REMOVED lines=10> */
.L_x_19531:
        /* <DEDUP_REMOVED lines=16> */
.L_x_19534:
[----:B------:R-:W-:-:S07]  /*b870*/  PRMT R8, R0, 0x7610, R8 ;  /* 0x0000761000087816 */ /* 0x000fce0000000008 */
.L_x_19533:
[----:B------:R-:W-:Y:S05]  /*b880*/  BSYNC B0 ;  /* 0x0000000000007941 */ /* 0x000fea0003800000 */
.L_x_19532:
[----:B------:R-:W-:Y:S01]  /*b890*/  STG.E.U8 desc[UR36][R16.64], R8 ;  /* 0x0000000810007986 */ /* 0x000fe2000c101124 */
[----:B------:R-:W-:Y:S05]  /*b8a0*/  EXIT ;  /* 0x000000000000794d */ /* 0x000fea0003800000 */
.L_x_19530:
        /* <DEDUP_REMOVED lines=16> */
.L_x_19537:
[----:B------:R-:W-:-:S07]  /*b9b0*/  PRMT R8, R0, 0x7610, R8 ;  /* 0x0000761000087816 */ /* 0x000fce0000000008 */
.L_x_19536:
[----:B------:R-:W-:Y:S05]  /*b9c0*/  BSYNC B0 ;  /* 0x0000000000007941 */ /* 0x000fea0003800000 */
.L_x_19535:
[----:B------:R-:W-:Y:S01]  /*b9d0*/  STG.E.U8 desc[UR36][R16.64], R8 ;  /* 0x0000000810007986 */ /* 0x000fe2000c101124 */
[----:B------:R-:W-:Y:S05]  /*b9e0*/  EXIT ;  /* 0x000000000000794d */ /* 0x000fea0003800000 */
.L_x_19529:
        /* <DEDUP_REMOVED lines=21> */
.L_x_19514:
        /* <DEDUP_REMOVED lines=16> */
.L_x_19540:
[----:B------:R-:W-:Y:S05]  /*bc40*/  EXIT ;  /* 0x000000000000794d */ /* 0x000fea0003800000 */
.L_x_19539:
[----:B------:R-:W-:-:S05]  /*bc50*/  IMAD.MOV.U32 R3, RZ, RZ, RZ ;  /* 0x000000ffff037224 */ /* 0x000fca00078e00ff */
[----:B------:R-:W-:Y:S01]  /*bc60*/  STG.E.64 desc[UR36][R16.64], R2 ;  /* 0x0000000210007986 */ /* 0x000fe2000c101b24 */
[----:B------:R-:W-:Y:S05]  /*bc70*/  EXIT ;  /* 0x000000000000794d */ /* 0x000fea0003800000 */
.L_x_19538:
[----:B------:R-:W-:Y:S01]  /*bc80*/  STG.E desc[UR36][R16.64], R2 ;  /* 0x0000000210007986 */ /* 0x000fe2000c101924 */
[----:B------:R-:W-:Y:S05]  /*bc90*/  EXIT ;  /* 0x000000000000794d */ /* 0x000fea0003800000 */
.L_x_19541:
        /* <DEDUP_REMOVED lines=14> */
.L_x_23659:


//--------------------- .text._ZN2at6native27unrolled_elementwise_kernelIZZZNS0_23logical_not_kernel_cudaERNS_18TensorIteratorBaseEENKUlvE0_clEvENKUlvE5_clEvEUlfE_St5arrayIPcLm2EELi4E23TrivialOffsetCalculatorILi1EjESB_NS0_6memory12LoadWithCastILi1EEENSC_13StoreWithCastILi1EEEEEviT_T0_T2_T3_T4_T5_ --------------------------
	.section	.text._ZN2at6native27unrolled_elementwise_kernelIZZZNS0_23logical_not_kernel_cudaERNS_18TensorIteratorBaseEENKUlvE0_clEvENKUlvE5_clEvEUlfE_St5arrayIPcLm2EELi4E23TrivialOffsetCalculatorILi1EjESB_NS0_6memory12LoadWithCastILi1EEENSC_13StoreWithCastILi1EEEEEviT_T0_T2_T3_T4_T5_,"ax",@progbits
	.align	128
        .global         _ZN2at6native27unrolled_elementwise_kernelIZZZNS0_23logical_not_kernel_cudaERNS_18TensorIteratorBaseEENKUlvE0_clEvENKUlvE5_clEvEUlfE_St5arrayIPcLm2EELi4E23TrivialOffsetCalculatorILi1EjESB_NS0_6memory12LoadWithCastILi1EEENSC_13StoreWithCastILi1EEEEEviT_T0_T2_T3_T4_T5_
        .type           _ZN2at6native27unrolled_elementwise_kernelIZZZNS0_23logical_not_kernel_cudaERNS_18TensorIteratorBaseEENKUlvE0_clEvENKUlvE5_clEvEUlfE_St5arrayIPcLm2EELi4E23TrivialOffsetCalculatorILi1EjESB_NS0_6memory12LoadWithCastILi1EEENSC_13StoreWithCastILi1EEEEEviT_T0_T2_T3_T4_T5_,@function
        .size           _ZN2at6native27unrolled_elementwise_kernelIZZZNS0_23logical_not_kernel_cudaERNS_18TensorIteratorBaseEENKUlvE0_clEvENKUlvE5_clEvEUlfE_St5arrayIPcLm2EELi4E23TrivialOffsetCalculatorILi1EjESB_NS0_6memory12LoadWithCastILi1EEENSC_13StoreWithCastILi1EEEEEviT_T0_T2_T3_T4_T5_,(.L_x_23660 - _ZN2at6native27unrolled_elementwise_kernelIZZZNS0_23logical_not_kernel_cudaERNS_18TensorIteratorBaseEENKUlvE0_clEvENKUlvE5_clEvEUlfE_St5arrayIPcLm2EELi4E23TrivialOffsetCalculatorILi1EjESB_NS0_6memory12LoadWithCastILi1EEENSC_13StoreWithCastILi1EEEEEviT_T0_T2_T3_T4_T5_)
        .other          _ZN2at6native27unrolled_elementwise_kernelIZZZNS0_23logical_not_kernel_cudaERNS_18TensorIteratorBaseEENKUlvE0_clEvENKUlvE5_clEvEUlfE_St5arrayIPcLm2EELi4E23TrivialOffsetCalculatorILi1EjESB_NS0_6memory12LoadWithCastILi1EEENSC_13StoreWithCastILi1EEEEEviT_T0_T2_T3_T4_T5_,@"STO_CUDA_ENTRY STV_DEFAULT"
_ZN2at6native27unrolled_elementwise_kernelIZZZNS0_23logical_not_kernel_cudaERNS_18TensorIteratorBaseEENKUlvE0_clEvENKUlvE5_clEvEUlfE_St5arrayIPcLm2EELi4E23TrivialOffsetCalculatorILi1EjESB_NS0_6memory12LoadWithCastILi1EEENSC_13StoreWithCastILi1EEEEEviT_T0_T2_T3_T4_T5_:
.text._ZN2at6native27unrolled_elementwise_kernelIZZZNS0_23logical_not_kernel_cudaERNS_18TensorIteratorBaseEENKUlvE0_clEvENKUlvE5_clEvEUlfE_St5arrayIPcLm2EELi4E23TrivialOffsetCalculatorILi1EjESB_NS0_6memory12LoadWithCastILi1EEENSC_13StoreWithCastILi1EEEEEviT_T0_T2_T3_T4_T5_:
        /* <DEDUP_REMOVED lines=33> */
.L_x_19548:
[----:B------:R-:W2:Y:S02]  /*0210*/  LDG.E.U8 R2, desc[UR36][R2.64] ;  /* 0x0000002402027981 */ /* 0x000ea4000c1e1100 */
[----:B--2---:R-:W-:Y:S01]  /*0220*/  I2FP.F32.U32 R18, R2 ;  /* 0x0000000200127245 */ /* 0x004fe20000201000 */
[----:B------:R-:W-:Y:S06]  /*0230*/  BRA `(.L_x_19550) ;  /* 0x0000000c00307947 */ /* 0x000fec0003800000 */
.L_x_19547:
        /* <DEDUP_REMOVED lines=9> */
.L_x_19552:
[----:B------:R-:W2:Y:S02]  /*02d0*/  LDG.E R2, desc[UR36][R2.64] ;  /* 0x0000002402027981 */ /* 0x000ea4000c1e1900 */
[----:B--2---:R-:W-:Y:S01]  /*02e0*/  I2FP.F32.S32 R18, R2 ;  /* 0x0000000200127245 */ /* 0x004fe20000201400 */
[----:B------:R-:W-:Y:S06]  /*02f0*/  BRA `(.L_x_19550) ;  /* 0x0000000c00007947 */ /* 0x000fec0003800000 */
.L_x_19551:
[----:B------:R-:W2:Y:S02]  /*0300*/  LDG.E.U16 R2, desc[UR36][R2.64] ;  /* 0x0000002402027981 */ /* 0x000ea4000c1e1500 */
[----:B--2---:R2:W3:Y:S01]  /*0310*/  I2F.S16 R18, R2 ;  /* 0x0000000200127306 */ /* 0x0044e20000101400 */
[----:B------:R-:W-:Y:S05]  /*0320*/  BRA `(.L_x_19550) ;  /* 0x0000000800f47947 */ /* 0x000fea0003800000 */
.L_x_19546:
        /* <DEDUP_REMOVED lines=8> */
.L_x_19554:
[----:B------:R-:W2:Y:S02]  /*03b0*/  LDG.E.U16 R2, desc[UR36][R2.64] ;  /* 0x0000002402027981 */ /* 0x000ea4000c1e1500 */
[----:B--2---:R-:W-:Y:S01]  /*03c0*/  HADD2.F32 R18, -RZ, R2.H0_H0 ;  /* 0x20000002ff127230 */ /* 0x004fe20000004100 */
[----:B------:R-:W-:Y:S06]  /*03d0*/  BRA `(.L_x_19550) ;  /* 0x0000000800c87947 */ /* 0x000fec0003800000 */
.L_x_19553:
        /* <DEDUP_REMOVED lines=8> */
.L_x_19556:
[----:B------:R-:W2:Y:S02]  /*0460*/  LDG.E.U16 R2, desc[UR36][R2.64] ;  /* 0x0000002402027981 */ /* 0x000ea4000c1e1500 */
[----:B--2---:R-:W-:Y:S01]  /*0470*/  HADD2.F32 R18, -RZ, R2.H0_H0 ;  /* 0x20000002ff127230 */ /* 0x004fe20000004100 */
[----:B------:R-:W-:Y:S06]  /*0480*/  BRA `(.L_x_19550) ;  /* 0x00000008009c7947 */ /* 0x000fec0003800000 */
.L_x_19555:
[----:B------:R-:W2:Y:S01]  /*0490*/  LDG.E.64 R2, desc[UR36][R2.64] ;  /* 0x0000002402027981 */ /* 0x000ea2000c1e1b00 */
[----:B------:R-:W-:Y:S01]  /*04a0*/  UMOV UR4, 0xf0000000 ;  /* 0xf000000000047882 */ /* 0x000fe20000000000 */
[----:B------:R-:W-:Y:S01]  /*04b0*/  UMOV UR5, 0x380fffff ;  /* 0x380fffff00057882 */ /* 0x000fe20000000000 */
[----:B--2---:R-:W0:Y:S01]  /*04c0*/  F2F.F32.F64 R18, R2 ;  /* 0x0000000200127310 */ /* 0x004e220000301000 */
[----:B------:R-:W-:-:S14]  /*04d0*/  DSETP.GEU.AND P0, PT, |R2|, UR4, PT ;  /* 0x0000000402007e2a */ /* 0x000fdc000bf0e200 */
[----:B0-----:R-:W-:Y:S01]  /*04e0*/  @!P0 FMUL R18, R18, 1.175494350822287508e-38 ;  /* 0x0080000012128820 */ /* 0x001fe20000400000 */
[----:B------:R-:W-:Y:S06]  /*04f0*/  BRA `(.L_x_19550) ;  /* 0x0000000800807947 */ /* 0x000fec0003800000 */
.L_x_19545:
        /* <DEDUP_REMOVED lines=12> */
.L_x_19559:
[----:B------:R-:W2:Y:S01]  /*05c0*/  LDG.E.64 R2, desc[UR36][R2.64] ;  /* 0x0000002402027981 */ /* 0x000ea2000c1e1b00 */
[----:B------:R-:W-:Y:S01]  /*05d0*/  UMOV UR4, 0xf0000000 ;  /* 0xf000000000047882 */ /* 0x000fe20000000000 */
[----:B------:R-:W-:Y:S01]  /*05e0*/  UMOV UR5, 0x380fffff ;  /* 0x380fffff00057882 */ /* 0x000fe20000000000 */
[----:B--2---:R-:W0:Y:S01]  /*05f0*/  F2F.F32.F64 R18, R2 ;  /* 0x0000000200127310 */ /* 0x004e220000301000 */
[----:B------:R-:W-:-:S14]  /*0600*/  DSETP.GEU.AND P0, PT, |R2|, UR4, PT ;  /* 0x0000000402007e2a */ /* 0x000fdc000bf0e200 */
[----:B0-----:R-:W-:Y:S01]  /*0610*/  @!P0 FMUL R18, R18, 1.175494350822287508e-38 ;  /* 0x0080000012128820 */ /* 0x001fe20000400000 */
[----:B------:R-:W-:Y:S06]  /*0620*/  BRA `(.L_x_19550) ;  /* 0x0000000800347947 */ /* 0x000fec0003800000 */
.L_x_19558:
        /* <DEDUP_REMOVED lines=26> */
.L_x_19561:
        /* <DEDUP_REMOVED lines=12> */
[----:B------:R-:W-:Y:S01]  /*0890*/  LOP3.LUT R18, R18, 0x80000000, R3, 0xf8, !PT ;  /* 0x8000000012127812 */ /* 0x000fe200078ef803 */
[----:B------:R-:W-:Y:S06]  /*08a0*/  BRA `(.L_x_19550) ;  /* 0x0000000400947947 */ /* 0x000fec0003800000 */
.L_x_19560:
[----:B------:R-:W2:Y:S02]  /*08b0*/  LDG.E.U16 R2, desc[UR36][R2.64] ;  /* 0x0000002402027981 */ /* 0x000ea4000c1e1500 */
[----:B--2---:R-:W-:Y:S01]  /*08c0*/  IMAD.U32 R18, R2, 0x10000, RZ ;  /* 0x0001000002127824 */ /* 0x004fe200078e00ff */
[----:B------:R-:W-:Y:S06]  /*08d0*/  BRA `(.L_x_19550) ;  /* 0x0000000400887947 */ /* 0x000fec0003800000 */
.L_x_19557:
        /* <DEDUP_REMOVED lines=11> */
.L_x_19564:
        /* <DEDUP_REMOVED lines=20> */
.L_x_19566:
[----:B------:R-:W-:Y:S05]  /*0ad0*/  BSYNC B0 ;  /* 0x0000000000007941 */ /* 0x000fea0003800000 */
.L_x_19565:
[----:B------:R-:W-:Y:S01]  /*0ae0*/  IMAD.SHL.U32 R2, R2, 0x100000, RZ ;  /* 0x0010000002027824 */ /* 0x000fe200078e00ff */
[----:B------:R-:W-:-:S04]  /*0af0*/  LEA R3, R0, 0x3b800000, 0x17 ;  /* 0x3b80000000037811 */ /* 0x000fc800078eb8ff */
[----:B------:R-:W-:Y:S01]  /*0b00*/  LOP3.LUT R18, R3, R2, R18, 0xfe, !PT ;  /* 0x0000000203127212 */ /* 0x000fe200078efe12 */
[----:B------:R-:W-:Y:S06]  /*0b10*/  BRA `(.L_x_19550) ;  /* 0x0000000000f87947 */ /* 0x000fec0003800000 */
.L_x_19563:
        /* <DEDUP_REMOVED lines=20> */
.L_x_19568:
[----:B------:R-:W-:Y:S05]  /*0c60*/  BSYNC B0 ;  /* 0x0000000000007941 */ /* 0x000fea0003800000 */
.L_x_19567:
[----:B------:R-:W-:Y:S01]  /*0c70*/  IMAD.SHL.U32 R2, R2, 0x200000, RZ ;  /* 0x0020000002027824 */ /* 0x000fe200078e00ff */
[----:B------:R-:W-:-:S04]  /*0c80*/  LEA R3, R0, 0x37800000, 0x17 ;  /* 0x3780000000037811 */ /* 0x000fc800078eb8ff */
[----:B------:R-:W-:Y:S01]  /*0c90*/  LOP3.LUT R18, R3, R2, R18, 0xfe, !PT ;  /* 0x0000000203127212 */ /* 0x000fe200078efe12 */
[----:B------:R-:W-:Y:S06]  /*0ca0*/  BRA `(.L_x_19550) ;  /* 0x0000000000947947 */ /* 0x000fec0003800000 */
.L_x_19562:
        /* <DEDUP_REMOVED lines=14> */
.L_x_19549:
        /* <DEDUP_REMOVED lines=16> */
.L_x_19571:
[----:B------:R-:W-:Y:S01]  /*0e90*/  IMAD.MOV.U32 R18, RZ, RZ, RZ ;  /* 0x000000ffff127224 */ /* 0x000fe200078e00ff */
[----:B------:R-:W-:Y:S06]  /*0ea0*/  BRA `(.L_x_19550) ;  /* 0x0000000000147947 */ /* 0x000fec0003800000 */
.L_x_19570:
[----:B------:R-:W2:Y:S02]  /*0eb0*/  LDG.E.64 R2, desc[UR36][R2.64] ;  /* 0x0000002402027981 */ /* 0x000ea4000c1e1b00 */
[----:B--2---:R0:W1:Y:S01]  /*0ec0*/  I2F.U64 R18, R2 ;  /* 0x0000000200127312 */ /* 0x0040620000301000 */
[----:B------:R-:W-:Y:S05]  /*0ed0*/  BRA `(.L_x_19550) ;  /* 0x0000000000087947 */ /* 0x000fea0003800000 */
.L_x_19569:
[----:B------:R-:W2:Y:S02]  /*0ee0*/  LDG.E R2, desc[UR36][R2.64] ;  /* 0x0000002402027981 */ /* 0x000ea4000c1e1900 */
[----:B--2---:R-:W-:-:S07]  /*0ef0*/  I2FP.F32.U32 R18, R2 ;  /* 0x0000000200127245 */ /* 0x004fce0000201000 */
.L_x_19550:
[----:B------:R-:W-:Y:S05]  /*0f00*/  BSYNC B6 ;  /* 0x0000000000067941 */ /* 0x000fea0003800000 */
.L_x_19544:
[----:B------:R-:W2:Y:S02]  /*0f10*/  S2R R26, SR_TID.X ;  /* 0x00000000001a7919 */ /* 0x000ea40000002100 */
[----:B--2---:R-:W-:-:S07]  /*0f20*/  VIADD R26, R26, 0x80 ;  /* 0x000000801a1a7836 */ /* 0x004fce0000000000 */
.L_x_19543:
[----:B------:R-:W-:Y:S05]  /*0f30*/  BSYNC B7 ;  /* 0x0000000000077941 */ /* 0x000fea0003800000 */
.L_x_19542:
        /* <DEDUP_REMOVED lines=25> */
.L_x_19578:
[----:B------:R-:W2:Y:S02]  /*10d0*/  LDG.E.U8 R2, desc[UR36][R2.64] ;  /* 0x0000002402027981 */ /* 0x000ea4000c1e1100 */
[----:B--2---:R-:W-:Y:S01]  /*10e0*/  I2FP.F32.U32 R22, R2 ;  /* 0x0000000200167245 */ /* 0x004fe20000201000 */
[----:B------:R-:W-:Y:S06]  /*10f0*/  BRA `(.L_x_19580) ;  /* 0x0000000c002c7947 */ /* 0x000fec0003800000 */
.L_x_19577:
        /* <DEDUP_REMOVED lines=9> */
.L_x_19582:
[----:B------:R-:W2:Y:S02]  /*1190*/  LDG.E R2, desc[UR36][R2.64] ;  /* 0x0000002402027981 */ /* 0x000ea4000c1e1900 */
[----:B--2---:R-:W-:Y:S01]  /*11a0*/  I2FP.F32.S32 R22, R2 ;  /* 0x0000000200167245 */ /* 0x004fe20000201400 */
[----:B------:R-:W-:Y:S06]  /*11b0*/  BRA `(.L_x_19580) ;  /* 0x0000000800fc7947 */ /* 0x000fec0003800000 */
.L_x_19581:
[----:B------:R-:W2:Y:S02]  /*11c0*/  LDG.E.U16 R2, desc[UR36][R2.64] ;  /* 0x0000002402027981 */ /* 0x000ea4000c1e1500 */
[----:B--2---:R0:W2:Y:S01]  /*11d0*/  I2F.S16 R22, R2 ;  /* 0x0000000200167306 */ /* 0x0040a20000101400 */
[----:B------:R-:W-:Y:S05]  /*11e0*/  BRA `(.L_x_19580) ;  /* 0x0000000800f07947 */ /* 0x000fea0003800000 */
.L_x_19576:
        /* <DEDUP_REMOVED lines=8> */
.L_x_19584:
[----:B------:R-:W2:Y:S02]  /*1270*/  LDG.E.U16 R2, desc[UR36][R2.64] ;  /* 0x0000002402027981 */ /* 0x000ea4000c1e1500 */
[----:B--2---:R-:W-:Y:S01]  /*1280*/  HADD2.F32 R22, -RZ, R2.H0_H0 ;  /* 0x20000002ff167230 */ /* 0x004fe20000004100 */
[----:B------:R-:W-:Y:S06]  /*1290*/  BRA `(.L_x_19580) ;  /* 0x0000000800c47947 */ /* 0x000fec0003800000 */
.L_x_19583:
        /* <DEDUP_REMOVED lines=8> */
.L_x_19586:
[----:B------:R-:W2:Y:S02]  /*1320*/  LDG.E.U16 R2, desc[UR36][R2.64] ;  /* 0x0000002402027981 */ /* 0x000ea4000c1e1500 */
[----:B--2---:R-:W-:Y:S01]  /*1330*/  HADD2.F32 R22, -RZ, R2.H0_H0 ;  /* 0x20000002ff167230 */ /* 0x004fe20000004100 */
[----:B------:R-:W-:Y:S06]  /*1340*/  BRA `(.L_x_19580) ;  /* 0x0000000800987947 */ /* 0x000fec0003800000 */
.L_x_19585:
[----:B------:R-:W2:Y:S01]  /*1350*/  LDG.E.64 R2, desc[UR36][R2.64] ;  /* 0x0000002402027981 */ /* 0x000ea2000c1e1b00 */
[----:B------:R-:W-:Y:S01]  /*1360*/  UMOV UR4, 0xf0000000 ;  /* 0xf000000000047882 */ /* 0x000fe20000000000 */
[----:B------:R-:W-:Y:S01]  /*1370*/  UMOV UR5, 0x380fffff ;  /* 0x380fffff00057882 */ /* 0x000fe20000000000 */
[----:B--2---:R-:W0:Y:S01]  /*1380*/  F2F.F32.F64 R22, R2 ;  /* 0x0000000200167310 */ /* 0x004e220000301000 */
[----:B------:R-:W-:-:S14]  /*1390*/  DSETP.GEU.AND P0, PT, |R2|, UR4, PT ;  /* 0x0000000402007e2a */ /* 0x000fdc000bf0e200 */
[----:B0-----:R-:W-:Y:S01]  /*13a0*/  @!P0 FMUL R22, R22, 1.175494350822287508e-38 ;  /* 0x0080000016168820 */ /* 0x001fe20000400000 */
[----:B------:R-:W-:Y:S06]  /*13b0*/  BRA `(.L_x_19580) ;  /* 0x00000008007c7947 */ /* 0x000fec0003800000 */
.L_x_19575:
        /* <DEDUP_REMOVED lines=12> */
.L_x_19589:
[----:B------:R-:W2:Y:S01]  /*1480*/  LDG.E.64 R2, desc[UR36][R2.64] ;  /* 0x0000002402027981 */ /* 0x000ea2000c1e1b00 */
[----:B------:R-:W-:Y:S01]  /*1490*/  UMOV UR4, 0xf0000000 ;  /* 0xf000000000047882 */ /* 0x000fe20000000000 */
[----:B------:R-:W-:Y:S01]  /*14a0*/  UMOV UR5, 0x380fffff ;  /* 0x380fffff00057882 */ /* 0x000fe20000000000 */
[----:B--2---:R-:W0:Y:S01]  /*14b0*/  F2F.F32.F64 R22, R2 ;  /* 0x0000000200167310 */ /* 0x004e220000301000 */
[----:B------:R-:W-:-:S14]  /*14c0*/  DSETP.GEU.AND P0, PT, |R2|, UR4, PT ;  /* 0x0000000402007e2a */ /* 0x000fdc000bf0e200 */
[----:B0-----:R-:W-:Y:S01]  /*14d0*/  @!P0 FMUL R22, R22, 1.175494350822287508e-38 ;  /* 0x0080000016168820 */ /* 0x001fe20000400000 */
[----:B------:R-:W-:Y:S06]  /*14e0*/  BRA `(.L_x_19580) ;  /* 0x0000000800307947 */ /* 0x000fec0003800000 */
.L_x_19588:
        /* <DEDUP_REMOVED lines=26> */
.L_x_19591:
        /* <DEDUP_REMOVED lines=13> */
.L_x_19590:
[----:B------:R-:W2:Y:S02]  /*1760*/  LDG.E.U16 R2, desc[UR36][R2.64] ;  /* 0x0000002402027981 */ /* 0x000ea4000c1e1500 */
[----:B--2---:R-:W-:Y:S01]  /*1770*/  IMAD.U32 R22, R2, 0x10000, RZ ;  /* 0x0001000002167824 */ /* 0x004fe200078e00ff */
[----:B------:R-:W-:Y:S06]  /*1780*/  BRA `(.L_x_19580) ;  /* 0x0000000400887947 */ /* 0x000fec0003800000 */
.L_x_19587:
        /* <DEDUP_REMOVED lines=11> */
.L_x_19594:
        /* <DEDUP_REMOVED lines=20> */
.L_x_19596:
[----:B------:R-:W-:Y:S05]  /*1980*/  BSYNC B0 ;  /* 0x0000000000007941 */ /* 0x000fea0003800000 */
.L_x_19595:
[----:B------:R-:W-:Y:S01]  /*1990*/  IMAD.SHL.U32 R2, R2, 0x100000, RZ ;  /* 0x0010000002027824 */ /* 0x000fe200078e00ff */
[----:B------:R-:W-:-:S04]  /*19a0*/  LEA R3, R0, 0x3b800000, 0x17 ;  /* 0x3b80000000037811 */ /* 0x000fc800078eb8ff */
[----:B------:R-:W-:Y:S01]  /*19b0*/  LOP3.LUT R22, R3, R2, R22, 0xfe, !PT ;  /* 0x0000000203167212 */ /* 0x000fe200078efe16 */
[----:B------:R-:W-:Y:S06]  /*19c0*/  BRA `(.L_x_19580) ;  /* 0x0000000000f87947 */ /* 0x000fec0003800000 */
.L_x_19593:
        /* <DEDUP_REMOVED lines=20> */
.L_x_19598:
[----:B------:R-:W-:Y:S05]  /*1b10*/  BSYNC B0 ;  /* 0x0000000000007941 */ /* 0x000fea0003800000 */
.L_x_19597:
[----:B------:R-:W-:Y:S01]  /*1b20*/  IMAD.SHL.U32 R2, R2, 0x200000, RZ ;  /* 0x0020000002027824 */ /* 0x000fe200078e00ff */
[----:B------:R-:W-:-:S04]  /*1b30*/  LEA R3, R0, 0x37800000, 0x17 ;  /* 0x3780000000037811 */ /* 0x000fc800078eb8ff */
[----:B------:R-:W-:Y:S01]  /*1b40*/  LOP3.LUT R22, R3, R2, R22, 0xfe, !PT ;  /* 0x0000000203167212 */ /* 0x000fe200078efe16 */
[----:B------:R-:W-:Y:S06]  /*1b50*/  BRA `(.L_x_19580) ;  /* 0x0000000000947947 */ /* 0x000fec0003800000 */
.L_x_19592:
        /* <DEDUP_REMOVED lines=14> */
.L_x_19579:
        /* <DEDUP_REMOVED lines=16> */
.L_x_19601:
[----:B------:R-:W-:Y:S01]  /*1d40*/  IMAD.MOV.U32 R22, RZ, RZ, RZ ;  /* 0x000000ffff167224 */ /* 0x000fe200078e00ff */
[----:B------:R-:W-:Y:S06]  /*1d50*/  BRA `(.L_x_19580) ;  /* 0x0000000000147947 */ /* 0x000fec0003800000 */
.L_x_19600:
[----:B------:R-:W2:Y:S02]  /*1d60*/  LDG.E.64 R2, desc[UR36][R2.64] ;  /* 0x0000002402027981 */ /* 0x000ea4000c1e1b00 */
[----:B--2---:R0:W2:Y:S01]  /*1d70*/  I2F.U64 R22, R2 ;  /* 0x0000000200167312 */ /* 0x0040a20000301000 */
[----:B------:R-:W-:Y:S05]  /*1d80*/  BRA `(.L_x_19580) ;  /* 0x0000000000087947 */ /* 0x000fea0003800000 */
.L_x_19599:
[----:B------:R-:W2:Y:S02]  /*1d90*/  LDG.E R2, desc[UR36][R2.64] ;  /* 0x0000002402027981 */ /* 0x000ea4000c1e1900 */
[----:B--2---:R-:W-:-:S07]  /*1da0*/  I2FP.F32.U32 R22, R2 ;  /* 0x0000000200167245 */ /* 0x004fce0000201000 */
.L_x_19580:
[----:B------:R-:W-:Y:S05]  /*1db0*/  BSYNC B6 ;  /* 0x0000000000067941 */ /* 0x000fea0003800000 */
.L_x_19574:
[----:B------:R-:W-:-:S07]  /*1dc0*/  VIADD R26, R26, 0x80 ;  /* 0x000000801a1a7836 */ /* 0x000fce0000000000 */
.L_x_19573:
[----:B------:R-:W-:Y:S05]  /*1dd0*/  BSYNC B7 ;  /* 0x0000000000077941 */ /* 0x000fea0003800000 */
.L_x_19572:
        /* <DEDUP_REMOVED lines=27> */
.L_x_19608:
[----:B------:R-:W2:Y:S02]  /*1f90*/  LDG.E.U8 R2, desc[UR36][R2.64] ;  /* 0x0000002402027981 */ /* 0x000ea4000c1e1100 */
[----:B--2---:R-:W-:Y:S01]  /*1fa0*/  I2FP.F32.U32 R24, R2 ;  /* 0x0000000200187245 */ /* 0x004fe20000201000 */
[----:B------:R-:W-:Y:S06]  /*1fb0*/  BRA `(.L_x_19610) ;  /* 0x0000000c002c7947 */ /* 0x000fec0003800000 */
.L_x_19607:
        /* <DEDUP_REMOVED lines=9> */
.L_x_19612:
[----:B------:R-:W2:Y:S02]  /*2050*/  LDG.E R2, desc[UR36][R2.64] ;  /* 0x0000002402027981 */ /* 0x000ea4000c1e1900 */
[----:B--2---:R-:W-:Y:S01]  /*2060*/  I2FP.F32.S32 R24, R2 ;  /* 0x0000000200187245 */ /* 0x004fe20000201400 */
[----:B------:R-:W-:Y:S06]  /*2070*/  BRA `(.L_x_19610) ;  /* 0x0000000800fc7947 */ /* 0x000fec0003800000 */
.L_x_19611:
[----:B------:R-:W2:Y:S02]  /*2080*/  LDG.E.U16 R2, desc[UR36][R2.64] ;  /* 0x0000002402027981 */ /* 0x000ea4000c1e1500 */
[----:B--2---:R4:W0:Y:S01]  /*2090*/  I2F.S16 R24, R2 ;  /* 0x0000000200187306 */ /* 0x0048220000101400 */
[----:B------:R-:W-:Y:S05]  /*20a0*/  BRA `(.L_x_19610) ;  /* 0x0000000800f07947 */ /* 0x000fea0003800000 */
.L_x_19606:
        /* <DEDUP_REMOVED lines=8> */
.L_x_19614:
[----:B------:R-:W2:Y:S02]  /*2130*/  LDG.E.U16 R2, desc[UR36][R2.64] ;  /* 0x0000002402027981 */ /* 0x000ea4000c1e1500 */
[----:B--2---:R-:W-:Y:S01]  /*2140*/  HADD2.F32 R24, -RZ, R2.H0_H0 ;  /* 0x20000002ff187230 */ /* 0x004fe20000004100 */
[----:B------:R-:W-:Y:S06]  /*2150*/  BRA `(.L_x_19610) ;  /* 0x0000000800c47947 */ /* 0x000fec0003800000 */
.L_x_19613:
        /* <DEDUP_REMOVED lines=8> */
.L_x_19616:
[----:B------:R-:W2:Y:S02]  /*21e0*/  LDG.E.U16 R2, desc[UR36][R2.64] ;  /* 0x0000002402027981 */ /* 0x000ea4000c1e1500 */
[----:B--2---:R-:W-:Y:S01]  /*21f0*/  HADD2.F32 R24, -RZ, R2.H0_H0 ;  /* 0x20000002ff187230 */ /* 0x004fe20000004100 */
[----:B------:R-:W-:Y:S06]  /*2200*/  BRA `(.L_x_19610) ;  /* 0x0000000800987947 */ /* 0x000fec0003800000 */
.L_x_19615:
[----:B------:R-:W2:Y:S01]  /*2210*/  LDG.E.64 R2, desc[UR36][R2.64] ;  /* 0x0000002402027981 */ /* 0x000ea2000c1e1b00 */
[----:B------:R-:W-:Y:S01]  /*2220*/  UMOV UR4, 0xf0000000 ;  /* 0xf000000000047882 */ /* 0x000fe20000000000 */
[----:B------:R-:W-:Y:S01]  /*2230*/  UMOV UR5, 0x380fffff ;  /* 0x380fffff00057882 */ /* 0x000fe20000000000 */
[----:B--2---:R-:W0:Y:S01]  /*2240*/  F2F.F32.F64 R24, R2 ;  /* 0x0000000200187310 */ /* 0x004e220000301000 */
[----:B------:R-:W-:-:S14]  /*2250*/  DSETP.GEU.AND P0, PT, |R2|, UR4, PT ;  /* 0x0000000402007e2a */ /* 0x000fdc000bf0e200 */
[----:B0-----:R-:W-:Y:S01]  /*2260*/  @!P0 FMUL R24, R24, 1.175494350822287508e-38 ;  /* 0x0080000018188820 */ /* 0x001fe20000400000 */
[----:B------:R-:W-:Y:S06]  /*2270*/  BRA `(.L_x_19610) ;  /* 0x00000008007c7947 */ /* 0x000fec0003800000 */
.L_x_19605:
        /* <DEDUP_REMOVED lines=12> */
.L_x_19619:
[----:B------:R-:W2:Y:S01]  /*2340*/  LDG.E.64 R2, desc[UR36][R2.64] ;  /* 0x0000002402027981 */ /* 0x000ea2000c1e1b00 */
[----:B------:R-:W-:Y:S01]  /*2350*/  UMOV UR4, 0xf0000000 ;  /* 0xf000000000047882 */ /* 0x000fe20000000000 */
[----:B------:R-:W-:Y:S01]  /*2360*/  UMOV UR5, 0x380fffff ;  /* 0x380fffff00057882 */ /* 0x000fe20000000000 */
[----:B--2---:R-:W0:Y:S01]  /*2370*/  F2F.F32.F64 R24, R2 ;  /* 0x0000000200187310 */ /* 0x004e220000301000 */
[----:B------:R-:W-:-:S14]  /*2380*/  DSETP.GEU.AND P0, PT, |R2|, UR4, PT ;  /* 0x0000000402007e2a */ /* 0x000fdc000bf0e200 */
[----:B0-----:R-:W-:Y:S01]  /*2390*/  @!P0 FMUL R24, R24, 1.175494350822287508e-38 ;  /* 0x0080000018188820 */ /* 0x001fe20000400000 */
[----:B------:R-:W-:Y:S06]  /*23a0*/  BRA `(.L_x_19610) ;  /* 0x0000000800307947 */ /* 0x000fec0003800000 */
.L_x_19618:
        /* <DEDUP_REMOVED lines=26> */
.L_x_19621:
        /* <DEDUP_REMOVED lines=13> */
.L_x_19620:
[----:B------:R-:W2:Y:S02]  /*2620*/  LDG.E.U16 R2, desc[UR36][R2.64] ;  /* 0x0000002402027981 */ /* 0x000ea4000c1e1500 */
[----:B--2---:R-:W-:Y:S01]  /*2630*/  IMAD.U32 R24, R2, 0x10000, RZ ;  /* 0x0001000002187824 */ /* 0x004fe200078e00ff */
[----:B------:R-:W-:Y:S06]  /*2640*/  BRA `(.L_x_19610) ;  /* 0x0000000400887947 */ /* 0x000fec0003800000 */
.L_x_19617:
        /* <DEDUP_REMOVED lines=11> */
.L_x_19624:
        /* <DEDUP_REMOVED lines=20> */
.L_x_19626:
[----:B------:R-:W-:Y:S05]  /*2840*/  BSYNC B0 ;  /* 0x0000000000007941 */ /* 0x000fea0003800000 */
.L_x_19625:
[----:B------:R-:W-:Y:S01]  /*2850*/  IMAD.SHL.U32 R2, R2, 0x100000, RZ ;  /* 0x0010000002027824 */ /* 0x000fe200078e00ff */
[----:B------:R-:W-:-:S04]  /*2860*/  LEA R3, R0, 0x3b800000, 0x17 ;  /* 0x3b80000000037811 */ /* 0x000fc800078eb8ff */
[----:B------:R-:W-:Y:S01]  /*2870*/  LOP3.LUT R24, R3, R2, R24, 0xfe, !PT ;  /* 0x0000000203187212 */ /* 0x000fe200078efe18 */
[----:B------:R-:W-:Y:S06]  /*2880*/  BRA `(.L_x_19610) ;  /* 0x0000000000f87947 */ /* 0x000fec0003800000 */
.L_x_19623:
        /* <DEDUP_REMOVED lines=20> */
.L_x_19628:
[----:B------:R-:W-:Y:S05]  /*29d0*/  BSYNC B0 ;  /* 0x0000000000007941 */ /* 0x000fea0003800000 */
.L_x_19627:
[----:B------:R-:W-:Y:S01]  /*29e0*/  IMAD.SHL.U32 R2, R2, 0x200000, RZ ;  /* 0x0020000002027824 */ /* 0x000fe200078e00ff */
[----:B------:R-:W-:-:S04]  /*29f0*/  LEA R3, R0, 0x37800000, 0x17 ;  /* 0x3780000000037811 */ /* 0x000fc800078eb8ff */
[----:B------:R-:W-:Y:S01]  /*2a00*/  LOP3.LUT R24, R3, R2, R24, 0xfe, !PT ;  /* 0x0000000203187212 */ /* 0x000fe200078efe18 */
[----:B------:R-:W-:Y:S06]  /*2a10*/  BRA `(.L_x_19610) ;  /* 0x0000000000947947 */ /* 0x000fec0003800000 */
.L_x_19622:
        /* <DEDUP_REMOVED lines=14> */
.L_x_19609:
        /* <DEDUP_REMOVED lines=16> */
.L_x_19631:
[----:B------:R-:W-:Y:S01]  /*2c00*/  IMAD.MOV.U32 R24, RZ, RZ, RZ ;  /* 0x000000ffff187224 */ /* 0x000fe200078e00ff */
[----:B------:R-:W-:Y:S06]  /*2c10*/  BRA `(.L_x_19610) ;  /* 0x0000000000147947 */ /* 0x000fec0003800000 */
.L_x_19630:
[----:B------:R-:W2:Y:S02]  /*2c20*/  LDG.E.64 R24, desc[UR36][R2.64] ;  /* 0x0000002402187981 */ /* 0x000ea4000c1e1b00 */
[----:B--2---:R0:W2:Y:S01]  /*2c30*/  I2F.U64 R24, R24 ;  /* 0x0000001800187312 */ /* 0x0040a20000301000 */
[----:B------:R-:W-:Y:S05]  /*2c40*/  BRA `(.L_x_19610) ;  /* 0x0000000000087947 */ /* 0x000fea0003800000 */
.L_x_19629:
[----:B------:R-:W2:Y:S02]  /*2c50*/  LDG.E R2, desc[UR36][R2.64] ;  /* 0x0000002402027981 */ /* 0x000ea4000c1e1900 */
[----:B--2---:R-:W-:-:S07]  /*2c60*/  I2FP.F32.U32 R24, R2 ;  /* 0x0000000200187245 */ /* 0x004fce0000201000 */
.L_x_19610:
[----:B------:R-:W-:Y:S05]  /*2c70*/  BSYNC B6 ;  /* 0x0000000000067941 */ /* 0x000fea0003800000 */
.L_x_19604:
[----:B------:R-:W-:-:S07]  /*2c80*/  VIADD R26, R26, 0x80 ;  /* 0x000000801a1a7836 */ /* 0x000fce0000000000 */
.L_x_19603:
[----:B------:R-:W-:Y:S05]  /*2c90*/  BSYNC B7 ;  /* 0x0000000000077941 */ /* 0x000fea0003800000 */
.L_x_19602:
        /* <DEDUP_REMOVED lines=23> */
.L_x_19637:
[----:B------:R-:W2:Y:S02]  /*2e10*/  LDG.E.U8 R2, desc[UR36][R2.64] ;  /* 0x0000002402027981 */ /* 0x000ea4000c1e1100 */
[----:B--2---:R-:W-:Y:S01]  /*2e20*/  I2FP.F32.U32 R16, R2 ;  /* 0x0000000200107245 */ /* 0x004fe20000201000 */
[----:B------:R-:W-:Y:S06]  /*2e30*/  BRA `(.L_x_19633) ;  /* 0x0000000c00207947 */ /* 0x000fec0003800000 */
.L_x_19636:
        /* <DEDUP_REMOVED lines=9> */
.L_x_19640:
[----:B------:R-:W2:Y:S02]  /*2ed0*/  LDG.E R2, desc[UR36][R2.64] ;  /* 0x0000002402027981 */ /* 0x000ea4000c1e1900 */
[----:B--2---:R-:W-:Y:S01]  /*2ee0*/  I2FP.F32.S32 R16, R2 ;  /* 0x0000000200107245 */ /* 0x004fe20000201400 */
[----:B------:R-:W-:Y:S06]  /*2ef0*/  BRA `(.L_x_19633) ;  /* 0x0000000800f07947 */ /* 0x000fec0003800000 */
.L_x_19639:
[----:B------:R-:W2:Y:S02]  /*2f00*/  LDG.E.U16 R2, desc[UR36][R2.64] ;  /* 0x0000002402027981 */ /* 0x000ea4000c1e1500 */
[----:B--2---:R0:W2:Y:S01]  /*2f10*/  I2F.S16 R16, R2 ;  /* 0x0000000200107306 */ /* 0x0040a20000101400 */
[----:B------:R-:W-:Y:S05]  /*2f20*/  BRA `(.L_x_19633) ;  /* 0x0000000800e47947 */ /* 0x000fea0003800000 */
.L_x_19635:
        /* <DEDUP_REMOVED lines=8> */
.L_x_19642:
[----:B------:R-:W2:Y:S02]  /*2fb0*/  LDG.E.U16 R2, desc[UR36][R2.64] ;  /* 0x0000002402027981 */ /* 0x000ea4000c1e1500 */
[----:B--2---:R-:W-:Y:S01]  /*2fc0*/  HADD2.F32 R16, -RZ, R2.H0_H0 ;  /* 0x20000002ff107230 */ /* 0x004fe20000004100 */
[----:B------:R-:W-:Y:S06]  /*2fd0*/  BRA `(.L_x_19633) ;  /* 0x0000000800b87947 */ /* 0x000fec0003800000 */
.L_x_19641:
        /* <DEDUP_REMOVED lines=8> */
.L_x_19644:
[----:B------:R-:W2:Y:S02]  /*3060*/  LDG.E.U16 R2, desc[UR36][R2.64] ;  /* 0x0000002402027981 */ /* 0x000ea4000c1e1500 */
[----:B--2---:R-:W-:Y:S01]  /*3070*/  HADD2.F32 R16, -RZ, R2.H0_H0 ;  /* 0x20000002ff107230 */ /* 0x004fe20000004100 */
[----:B------:R-:W-:Y:S06]  /*3080*/  BRA `(.L_x_19633) ;  /* 0x00000008008c7947 */ /* 0x000fec0003800000 */
.L_x_19643:
[----:B------:R-:W2:Y:S01]  /*3090*/  LDG.E.64 R2, desc[UR36][R2.64] ;  /* 0x0000002402027981 */ /* 0x000ea2000c1e1b00 */
[----:B------:R-:W-:Y:S01]  /*30a0*/  UMOV UR4, 0xf0000000 ;  /* 0xf000000000047882 */ /* 0x000fe20000000000 */
[----:B------:R-:W-:Y:S01]  /*30b0*/  UMOV UR5, 0x380fffff ;  /* 0x380fffff00057882 */ /* 0x000fe20000000000 */
[----:B--2---:R-:W0:Y:S01]  /*30c0*/  F2F.F32.F64 R16, R2 ;  /* 0x0000000200107310 */ /* 0x004e220000301000 */
[----:B------:R-:W-:-:S14]  /*30d0*/  DSETP.GEU.AND P0, PT, |R2|, UR4, PT ;  /* 0x0000000402007e2a */ /* 0x000fdc000bf0e200 */
[----:B0-----:R-:W-:Y:S01]  /*30e0*/  @!P0 FMUL R16, R16, 1.175494350822287508e-38 ;  /* 0x0080000010108820 */ /* 0x001fe20000400000 */
[----:B------:R-:W-:Y:S06]  /*30f0*/  BRA `(.L_x_19633) ;  /* 0x0000000800707947 */ /* 0x000fec0003800000 */
.L_x_19634:
        /* <DEDUP_REMOVED lines=12> */
.L_x_19647:
[----:B------:R-:W2:Y:S01]  /*31c0*/  LDG.E.64 R2, desc[UR36][R2.64] ;  /* 0x0000002402027981 */ /* 0x000ea2000c1e1b00 */
[----:B------:R-:W-:Y:S01]  /*31d0*/  UMOV UR4, 0xf0000000 ;  /* 0xf000000000047882 */ /* 0x000fe20000000000 */
[----:B------:R-:W-:Y:S01]  /*31e0*/  UMOV UR5, 0x380fffff ;  /* 0x380fffff00057882 */ /* 0x000fe20000000000 */
[----:B--2---:R-:W0:Y:S01]  /*31f0*/  F2F.F32.F64 R16, R2 ;  /* 0x0000000200107310 */ /* 0x004e220000301000 */
[----:B------:R-:W-:-:S14]  /*3200*/  DSETP.GEU.AND P0, PT, |R2|, UR4, PT ;  /* 0x0000000402007e2a */ /* 0x000fdc000bf0e200 */
[----:B0-----:R-:W-:Y:S01]  /*3210*/  @!P0 FMUL R16, R16, 1.175494350822287508e-38 ;  /* 0x0080000010108820 */ /* 0x001fe20000400000 */
[----:B------:R-:W-:Y:S06]  /*3220*/  BRA `(.L_x_19633) ;  /* 0x0000000800247947 */ /* 0x000fec0003800000 */
.L_x_19646:
        /* <DEDUP_REMOVED lines=26> */
.L_x_19649:
        /* <DEDUP_REMOVED lines=13> */
.L_x_19648:
[----:B------:R-:W2:Y:S02]  /*34a0*/  LDG.E.U16 R2, desc[UR36][R2.64] ;  /* 0x0000002402027981 */ /* 0x000ea4000c1e1500 */
[----:B--2---:R-:W-:Y:S01]  /*34b0*/  IMAD.U32 R16, R2, 0x10000, RZ ;  /* 0x0001000002107824 */ /* 0x004fe200078e00ff */
[----:B------:R-:W-:Y:S06]  /*34c0*/  BRA `(.L_x_19633) ;  /* 0x00000004007c7947 */ /* 0x000fec0003800000 */
.L_x_19645:
        /* <DEDUP_REMOVED lines=11> */
.L_x_19652:
        /* <DEDUP_REMOVED lines=19> */
.L_x_19654:
[----:B------:R-:W-:Y:S05]  /*36b0*/  BSYNC B0 ;  /* 0x0000000000007941 */ /* 0x000fea0003800000 */
.L_x_19653:
[----:B------:R-:W-:Y:S01]  /*36c0*/  IMAD.SHL.U32 R2, R2, 0x100000, RZ ;  /* 0x0010000002027824 */ /* 0x000fe200078e00ff */
[----:B------:R-:W-:-:S04]  /*36d0*/  LEA R3, R0, 0x3b800000, 0x17 ;  /* 0x3b80000000037811 */ /* 0x000fc800078eb8ff */
[----:B------:R-:W-:Y:S01]  /*36e0*/  LOP3.LUT R16, R3, R2, R16, 0xfe, !PT ;  /* 0x0000000203107212 */ /* 0x000fe200078efe10 */
[----:B------:R-:W-:Y:S06]  /*36f0*/  BRA `(.L_x_19633) ;  /* 0x0000000000f07947 */ /* 0x000fec0003800000 */
.L_x_19651:
        /* <DEDUP_REMOVED lines=19> */
.L_x_19656:
[----:B------:R-:W-:Y:S05]  /*3830*/  BSYNC B0 ;  /* 0x0000000000007941 */ /* 0x000fea0003800000 */
.L_x_19655:
[----:B------:R-:W-:Y:S01]  /*3840*/  IMAD.SHL.U32 R2, R2, 0x200000, RZ ;  /* 0x0020000002027824 */ /* 0x000fe200078e00ff */
[----:B------:R-:W-:-:S04]  /*3850*/  LEA R3, R0, 0x37800000, 0x17 ;  /* 0x3780000000037811 */ /* 0x000fc800078eb8ff */
[----:B------:R-:W-:Y:S01]  /*3860*/  LOP3.LUT R16, R3, R2, R16, 0xfe, !PT ;  /* 0x0000000203107212 */ /* 0x000fe200078efe10 */
[----:B------:R-:W-:Y:S06]  /*3870*/  BRA `(.L_x_19633) ;  /* 0x0000000000907947 */ /* 0x000fec0003800000 */
.L_x_19650:
        /* <DEDUP_REMOVED lines=14> */
.L_x_19638:
        /* <DEDUP_REMOVED lines=16> */
.L_x_19659:
[----:B------:R-:W-:Y:S05]  /*3a60*/  BRA `(.L_x_19633) ;  /* 0x0000000000147947 */ /* 0x000fea0003800000 */
.L_x_19658:
[----:B------:R-:W2:Y:S02]  /*3a70*/  LDG.E.64 R16, desc[UR36][R2.64] ;  /* 0x0000002402107981 */ /* 0x000ea4000c1e1b00 */
[----:B--2---:R0:W2:Y:S01]  /*3a80*/  I2F.U64 R16, R16 ;  /* 0x0000001000107312 */ /* 0x0040a20000301000 */
[----:B------:R-:W-:Y:S05]  /*3a90*/  BRA `(.L_x_19633) ;  /* 0x0000000000087947 */ /* 0x000fea0003800000 */
.L_x_19657:
[----:B------:R-:W2:Y:S02]  /*3aa0*/  LDG.E R2, desc[UR36][R2.64] ;  /* 0x0000002402027981 */ /* 0x000ea4000c1e1900 */
[----:B--2---:R-:W-:-:S07]  /*3ab0*/  I2FP.F32.U32 R16, R2 ;  /* 0x0000000200107245 */ /* 0x004fce0000201000 */
.L_x_19633:
[----:B------:R-:W-:Y:S05]  /*3ac0*/  BSYNC B6 ;  /* 0x0000000000067941 */ /* 0x000fea0003800000 */
.L_x_19632:
[----:B0-2-4-:R-:W0:Y:S01]  /*3ad0*/  S2R R2, SR_TID.X ;  /* 0x0000000000027919 */ /* 0x015e220000002100 */
[----:B------:R-:W2:Y:S01]  /*3ae0*/  LDC.U8 R17, c[0x0][0x234] ;  /* 0x00008d00ff117b82 */ /* 0x000ea20000000000 */
[----:B-1-3-5:R-:W-:Y:S01]  /*3af0*/  FSETP.NEU.FTZ.AND P0, PT, R18, RZ, PT ;  /* 0x000000ff1200720b */ /* 0x02afe20003f1d000 */
[----:B------:R-:W-:Y:S01]  /*3b00*/  BSSY B6, `(.L_x_19660) ;  /* 0x00000f6000067945 */ /* 0x000fe20003800000 */
[----:B------:R-:W-:Y:S02]  /*3b10*/  FSETP.NEU.FTZ.AND P1, PT, R22, RZ, PT ;  /* 0x000000ff1600720b */ /* 0x000fe40003f3d000 */
[----:B------:R-:W-:Y:S02]  /*3b20*/  FSETP.NEU.FTZ.AND P2, PT, R24, RZ, PT ;  /* 0x000000ff1800720b */ /* 0x000fe40003f5d000 */
[----:B------:R-:W-:Y:S02]  /*3b30*/  FSETP.NEU.FTZ.AND P3, PT, R16, RZ, PT ;  /* 0x000000ff1000720b */ /* 0x000fe40003f7d000 */
[----:B------:R-:W-:-:S02]  /*3b40*/  SEL R3, RZ, 0x1, P0 ;  /* 0x00000001ff037807 */ /* 0x000fc40000000000 */
[----:B------:R-:W-:Y:S02]  /*3b50*/  SEL R22, RZ, 0x1, P1 ;  /* 0x00000001ff167807 */ /* 0x000fe40000800000 */
[----:B------:R-:W-:Y:S02]  /*3b60*/  SEL R18, RZ, 0x1, P2 ;  /* 0x00000001ff127807 */ /* 0x000fe40001000000 */
[----:B------:R-:W-:Y:S02]  /*3b70*/  SEL R16, RZ, 0x1, P3 ;  /* 0x00000001ff107807 */ /* 0x000fe40001800000 */
[----:B0-----:R-:W-:-:S13]  /*3b80*/  ISETP.GE.AND P4, PT, R2, R19, PT ;  /* 0x000000130200720c */ /* 0x001fda0003f86270 */
[----:B------:R-:W-:Y:S05]  /*3b90*/  @P4 BRA `(.L_x_19661) ;  /* 0x0000000c00b04947 */ /* 0x000fea0003800000 */
[----:B------:R-:W0:Y:S01]  /*3ba0*/  LDC.64 R8, c[0x0][0x218] ;  /* 0x00008600ff087b82 */ /* 0x000e220000000a00 */
[----:B------:R-:W-:Y:S01]  /*3bb0*/  IMAD R0, R23, 0x200, R2 ;  /* 0x0000020017007824 */ /* 0x000fe200078e0202 */
[----:B--2---:R-:W-:Y:S01]  /*3bc0*/  PRMT R4, R17, 0x9910, RZ ;  /* 0x0000991011047816 */ /* 0x004fe200000000ff */
        /* <DEDUP_REMOVED lines=18> */
.L_x_19665:
[----:B------:R0:W-:Y:S01]  /*3cf0*/  STG.E.U8 desc[UR36][R8.64], R3 ;  /* 0x0000000308007986 */ /* 0x0001e2000c101124 */
[----:B------:R-:W-:Y:S05]  /*3d00*/  BRA `(.L_x_19661) ;  /* 0x0000000c00547947 */ /* 0x000fea0003800000 */
.L_x_19664:
        /* <DEDUP_REMOVED lines=10> */
.L_x_19668:
[----:B------:R0:W-:Y:S01]  /*3db0*/  STG.E desc[UR36][R8.64], R3 ;  /* 0x0000000308007986 */ /* 0x0001e2000c101924 */
[----:B------:R-:W-:Y:S05]  /*3dc0*/  BRA `(.L_x_19661) ;  /* 0x0000000c00247947 */ /* 0x000fea0003800000 */
.L_x_19667:
[----:B------:R0:W-:Y:S01]  /*3dd0*/  STG.E.U16 desc[UR36][R8.64], R3 ;  /* 0x0000000308007986 */ /* 0x0001e2000c101524 */
[----:B------:R-:W-:Y:S05]  /*3de0*/  BRA `(.L_x_19661) ;  /* 0x0000000c001c7947 */ /* 0x000fea0003800000 */
.L_x_19663:
        /* <DEDUP_REMOVED lines=9> */
.L_x_19670:
[----:B------:R-:W0:Y:S02]  /*3e80*/  I2F.S16 R0, R3 ;  /* 0x0000000300007306 */ /* 0x000e240000101400 */
[----:B0-----:R-:W-:-:S05]  /*3e90*/  F2FP.F16.F32.PACK_AB R0, RZ, R0 ;  /* 0x00000000ff00723e */ /* 0x001fca00000000ff */
[----:B------:R0:W-:Y:S01]  /*3ea0*/  STG.E.U16 desc[UR36][R8.64], R0 ;  /* 0x0000000008007986 */ /* 0x0001e2000c101524 */
[----:B------:R-:W-:Y:S05]  /*3eb0*/  BRA `(.L_x_19661) ;  /* 0x0000000800e87947 */ /* 0x000fea0003800000 */
.L_x_19669:
        /* <DEDUP_REMOVED lines=10> */
.L_x_19672:
[----:B------:R-:W0:Y:S02]  /*3f60*/  I2F.S16 R3, R3 ;  /* 0x0000000300037306 */ /* 0x000e240000101400 */
[----:B0-----:R-:W-:-:S04]  /*3f70*/  F2FP.F16.F32.PACK_AB R3, RZ, R3 ;  /* 0x00000003ff03723e */ /* 0x001fc800000000ff */
[----:B------:R-:W-:-:S05]  /*3f80*/  PRMT R3, R3, 0x5410, RZ ;  /* 0x0000541003037816 */ /* 0x000fca00000000ff */
[----:B------:R0:W-:Y:S01]  /*3f90*/  STG.E desc[UR36][R8.64], R3 ;  /* 0x0000000308007986 */ /* 0x0001e2000c101924 */
[----:B------:R-:W-:Y:S05]  /*3fa0*/  BRA `(.L_x_19661) ;  /* 0x0000000800ac7947 */ /* 0x000fea0003800000 */
.L_x_19671:
[----:B------:R-:W0:Y:S02]  /*3fb0*/  I2F.F64.S16 R4, R3 ;  /* 0x0000000300047312 */ /* 0x000e240000101c00 */
[----:B0-----:R0:W-:Y:S01]  /*3fc0*/  STG.E.64 desc[UR36][R8.64], R4 ;  /* 0x0000000408007986 */ /* 0x0011e2000c101b24 */
[----:B------:R-:W-:Y:S05]  /*3fd0*/  BRA `(.L_x_19661) ;  /* 0x0000000800a07947 */ /* 0x000fea0003800000 */
.L_x_19662:
        /* <DEDUP_REMOVED lines=10> */
.L_x_19675:
[----:B------:R-:W0:Y:S01]  /*4080*/  I2F.F64.S16 R4, R3 ;  /* 0x0000000300047312 */ /* 0x000e220000101c00 */
[----:B------:R-:W-:-:S05]  /*4090*/  CS2R R6, SRZ ;  /* 0x0000000000067805 */ /* 0x000fca000001ff00 */
[----:B0-----:R0:W-:Y:S01]  /*40a0*/  STG.E.128 desc[UR36][R8.64], R4 ;  /* 0x0000000408007986 */ /* 0x0011e2000c101d24 */
[----:B------:R-:W-:Y:S05]  /*40b0*/  BRA `(.L_x_19661) ;  /* 0x0000000800687947 */ /* 0x000fea0003800000 */
.L_x_19674:
        /* <DEDUP_REMOVED lines=21> */
.L_x_19679:
[----:B------:R-:W-:Y:S05]  /*4210*/  BSYNC B0 ;  /* 0x0000000000007941 */ /* 0x000fea0003800000 */
.L_x_19678:
[----:B------:R-:W-:-:S05]  /*4220*/  LOP3.LUT R5, R0, R5, RZ, 0xfc, !PT ;  /* 0x0000000500057212 */ /* 0x000fca00078efcff */
[----:B------:R0:W-:Y:S01]  /*4230*/  STG.E.U8 desc[UR36][R8.64], R5 ;  /* 0x0000000508007986 */ /* 0x0001e2000c101124 */
[----:B------:R-:W-:Y:S05]  /*4240*/  BRA `(.L_x_19661) ;  /* 0x0000000800047947 */ /* 0x000fea0003800000 */
.L_x_19677:
        /* <DEDUP_REMOVED lines=13> */
.L_x_19681:
[----:B------:R-:W-:Y:S01]  /*4320*/  IMAD.MOV.U32 R0, RZ, RZ, 0x7f ;  /* 0x0000007fff007424 */ /* 0x000fe200078e00ff */
[----:B------:R-:W-:-:S04]  /*4330*/  ISETP.GT.U32.AND P0, PT, R4, 0x7f800000, PT ;  /* 0x7f8000000400780c */ /* 0x000fc80003f04070 */
[----:B------:R-:W-:-:S09]  /*4340*/  SEL R0, R0, 0x7c, P0 ;  /* 0x0000007c00007807 */ /* 0x000fd20000000000 */
.L_x_19682:
[----:B------:R-:W-:Y:S05]  /*4350*/  BSYNC B0 ;  /* 0x0000000000007941 */ /* 0x000fea0003800000 */
.L_x_19680:
[----:B------:R-:W-:-:S04]  /*4360*/  LOP3.LUT R3, R5, 0x80000000, RZ, 0xc0, !PT ;  /* 0x8000000005037812 */ /* 0x000fc800078ec0ff */
[----:B------:R-:W-:-:S04]  /*4370*/  SHF.R.U32.HI R3, RZ, 0x18, R3 ;  /* 0x00000018ff037819 */ /* 0x000fc80000011603 */
[----:B------:R-:W-:-:S05]  /*4380*/  LOP3.LUT R3, R0, R3, RZ, 0xfc, !PT ;  /* 0x0000000300037212 */ /* 0x000fca00078efcff */
[----:B------:R0:W-:Y:S01]  /*4390*/  STG.E.U8 desc[UR36][R8.64], R3 ;  /* 0x0000000308007986 */ /* 0x0001e2000c101124 */
[----:B------:R-:W-:Y:S05]  /*43a0*/  BRA `(.L_x_19661) ;  /* 0x0000000400ac7947 */ /* 0x000fea0003800000 */
.L_x_19676:
[----:B------:R-:W0:Y:S02]  /*43b0*/  I2F.S16 R0, R3 ;  /* 0x0000000300007306 */ /* 0x000e240000101400 */
[----:B0-----:R-:W-:-:S05]  /*43c0*/  F2FP.BF16.F32.PACK_AB R0, RZ, R0 ;  /* 0x00000000ff00723e */ /* 0x001fca00000010ff */
[----:B------:R0:W-:Y:S01]  /*43d0*/  STG.E.U16 desc[UR36][R8.64], R0 ;  /* 0x0000000008007986 */ /* 0x0001e2000c101524 */
[----:B------:R-:W-:Y:S05]  /*43e0*/  BRA `(.L_x_19661) ;  /* 0x00000004009c7947 */ /* 0x000fea0003800000 */
.L_x_19673:
        /* <DEDUP_REMOVED lines=10> */
.L_x_19685:
        /* <DEDUP_REMOVED lines=17> */
.L_x_19688:
[----:B------:R-:W-:-:S04]  /*45a0*/  LOP3.LUT R3, R3, 0x80000000, RZ, 0xc0, !PT ;  /* 0x8000000003037812 */ /* 0x000fc800078ec0ff */
[----:B------:R-:W-:-:S04]  /*45b0*/  SHF.R.U32.HI R3, RZ, 0x18, R3 ;  /* 0x00000018ff037819 */ /* 0x000fc80000011603 */
[----:B------:R-:W-:-:S04]  /*45c0*/  LOP3.LUT R0, R0, R3, RZ, 0xfc, !PT ;  /* 0x0000000300007212 */ /* 0x000fc800078efcff */
[----:B------:R-:W-:-:S07]  /*45d0*/  PRMT R4, R0, 0x7610, R4 ;  /* 0x0000761000047816 */ /* 0x000fce0000000004 */
.L_x_19687:
[----:B------:R-:W-:Y:S05]  /*45e0*/  BSYNC B0 ;  /* 0x0000000000007941 */ /* 0x000fea0003800000 */
.L_x_19686:
[----:B------:R4:W-:Y:S01]  /*45f0*/  STG.E.U8 desc[UR36][R8.64], R4 ;  /* 0x0000000408007986 */ /* 0x0009e2000c101124 */
[----:B------:R-:W-:Y:S05]  /*4600*/  BRA `(.L_x_19661) ;  /* 0x0000000400147947 */ /* 0x000fea0003800000 */
.L_x_19684:
        /* <DEDUP_REMOVED lines=17> */
.L_x_19691:
[----:B------:R-:W-:-:S04]  /*4720*/  LOP3.LUT R3, R3, 0x80000000, RZ, 0xc0, !PT ;  /* 0x8000000003037812 */ /* 0x000fc800078ec0ff */
[----:B------:R-:W-:-:S04]  /*4730*/  SHF.R.U32.HI R3, RZ, 0x18, R3 ;  /* 0x00000018ff037819 */ /* 0x000fc80000011603 */
[----:B------:R-:W-:-:S04]  /*4740*/  LOP3.LUT R0, R0, R3, RZ, 0xfc, !PT ;  /* 0x0000000300007212 */ /* 0x000fc800078efcff */
[----:B------:R-:W-:-:S07]  /*4750*/  PRMT R4, R0, 0x7610, R4 ;  /* 0x0000761000047816 */ /* 0x000fce0000000004 */
.L_x_19690:
[----:B------:R-:W-:Y:S05]  /*4760*/  BSYNC B0 ;  /* 0x0000000000007941 */ /* 0x000fea0003800000 */
.L_x_19689:
[----:B------:R0:W-:Y:S01]  /*4770*/  STG.E.U8 desc[UR36][R8.64], R4 ;  /* 0x0000000408007986 */ /* 0x0001e2000c101124 */
[----:B------:R-:W-:Y:S05]  /*4780*/  BRA `(.L_x_19661) ;  /* 0x0000000000b47947 */ /* 0x000fea0003800000 */
.L_x_19683:
        /* <DEDUP_REMOVED lines=23> */
.L_x_19666:
        /* <DEDUP_REMOVED lines=16> */
.L_x_19694:
[----:B------:R-:W-:Y:S05]  /*4a00*/  BRA `(.L_x_19661) ;  /* 0x0000000000147947 */ /* 0x000fea0003800000 */
.L_x_19693:
[----:B------:R-:W-:Y:S02]  /*4a10*/  IMAD.MOV.U32 R4, RZ, RZ, R3 ;  /* 0x000000ffff047224 */ /* 0x000fe400078e0003 */
[----:B------:R-:W-:-:S05]  /*4a20*/  IMAD.MOV.U32 R5, RZ, RZ, RZ ;  /* 0x000000ffff057224 */ /* 0x000fca00078e00ff */
[----:B------:R3:W-:Y:S01]  /*4a30*/  STG.E.64 desc[UR36][R8.64], R4 ;  /* 0x0000000408007986 */ /* 0x0007e2000c101b24 */
[----:B------:R-:W-:Y:S05]  /*4a40*/  BRA `(.L_x_19661) ;  /* 0x0000000000047947 */ /* 0x000fea0003800000 */
.L_x_19692:
[----:B------:R0:W-:Y:S02]  /*4a50*/  STG.E desc[UR36][R8.64], R3 ;  /* 0x0000000308007986 */ /* 0x0001e4000c101924 */
.L_x_19661:
[----:B------:R-:W-:Y:S05]  /*4a60*/  BSYNC B6 ;  /* 0x0000000000067941 */ /* 0x000fea0003800000 */
.L_x_19660:
[----:B------:R-:W-:Y:S01]  /*4a70*/  ISETP.GE.AND P0, PT, R2, R19, PT ;  /* 0x000000130200720c */ /* 0x000fe20003f06270 */
[----:B------:R-:W-:-:S12]  /*4a80*/  BSSY B6, `(.L_x_19695) ;  /* 0x00001da000067945 */ /* 0x000fd80003800000 */
        /* <DEDUP_REMOVED lines=21> */
.L_x_19700:
[----:B------:R0:W-:Y:S01]  /*4be0*/  STG.E.U8 desc[UR36][R8.64], R22 ;  /* 0x0000001608007986 */ /* 0x0001e2000c101124 */
[----:B------:R-:W-:Y:S05]  /*4bf0*/  BRA `(.L_x_19702) ;  /* 0x0000000c00507947 */ /* 0x000fea0003800000 */
.L_x_19699:
        /* <DEDUP_REMOVED lines=10> */
.L_x_19704:
[----:B------:R0:W-:Y:S01]  /*4ca0*/  STG.E desc[UR36][R8.64], R22 ;  /* 0x0000001608007986 */ /* 0x0001e2000c101924 */
[----:B------:R-:W-:Y:S05]  /*4cb0*/  BRA `(.L_x_19702) ;  /* 0x0000000c00207947 */ /* 0x000fea0003800000 */
.L_x_19703:
[----:B------:R0:W-:Y:S01]  /*4cc0*/  STG.E.U16 desc[UR36][R8.64], R22 ;  /* 0x0000001608007986 */ /* 0x0001e2000c101524 */
[----:B------:R-:W-:Y:S05]  /*4cd0*/  BRA `(.L_x_19702) ;  /* 0x0000000c00187947 */ /* 0x000fea0003800000 */
.L_x_19698:
        /* <DEDUP_REMOVED lines=9> */
.L_x_19706:
[----:B------:R-:W0:Y:S02]  /*4d70*/  I2F.S16 R0, R22 ;  /* 0x0000001600007306 */ /* 0x000e240000101400 */
[----:B0-----:R-:W-:-:S05]  /*4d80*/  F2FP.F16.F32.PACK_AB R0, RZ, R0 ;  /* 0x00000000ff00723e */ /* 0x001fca00000000ff */
[----:B------:R0:W-:Y:S01]  /*4d90*/  STG.E.U16 desc[UR36][R8.64], R0 ;  /* 0x0000000008007986 */ /* 0x0001e2000c101524 */
[----:B------:R-:W-:Y:S05]  /*4da0*/  BRA `(.L_x_19702) ;  /* 0x0000000800e47947 */ /* 0x000fea0003800000 */
.L_x_19705:
        /* <DEDUP_REMOVED lines=10> */
.L_x_19708:
[----:B------:R-:W0:Y:S02]  /*4e50*/  I2F.S16 R22, R22 ;  /* 0x0000001600167306 */ /* 0x000e240000101400 */
[----:B0-----:R-:W-:-:S04]  /*4e60*/  F2FP.F16.F32.PACK_AB R3, RZ, R22 ;  /* 0x00000016ff03723e */ /* 0x001fc800000000ff */
[----:B------:R-:W-:-:S05]  /*4e70*/  PRMT R3, R3, 0x5410, RZ ;  /* 0x0000541003037816 */ /* 0x000fca00000000ff */
[----:B------:R0:W-:Y:S01]  /*4e80*/  STG.E desc[UR36][R8.64], R3 ;  /* 0x0000000308007986 */ /* 0x0001e2000c101924 */
[----:B------:R-:W-:Y:S05]  /*4e90*/  BRA `(.L_x_19702) ;  /* 0x0000000800a87947 */ /* 0x000fea0003800000 */
.L_x_19707:
[----:B------:R-:W0:Y:S02]  /*4ea0*/  I2F.F64.S16 R4, R22 ;  /* 0x0000001600047312 */ /* 0x000e240000101c00 */
[----:B0-----:R0:W-:Y:S01]  /*4eb0*/  STG.E.64 desc[UR36][R8.64], R4 ;  /* 0x0000000408007986 */ /* 0x0011e2000c101b24 */
[----:B------:R-:W-:Y:S05]  /*4ec0*/  BRA `(.L_x_19702) ;  /* 0x00000008009c7947 */ /* 0x000fea0003800000 */
.L_x_19697:
        /* <DEDUP_REMOVED lines=10> */
.L_x_19711:
[----:B------:R-:W0:Y:S01]  /*4f70*/  I2F.F64.S16 R4, R22 ;  /* 0x0000001600047312 */ /* 0x000e220000101c00 */
[----:B------:R-:W-:-:S05]  /*4f80*/  CS2R R6, SRZ ;  /* 0x0000000000067805 */ /* 0x000fca000001ff00 */
[----:B0-----:R0:W-:Y:S01]  /*4f90*/  STG.E.128 desc[UR36][R8.64], R4 ;  /* 0x0000000408007986 */ /* 0x0011e2000c101d24 */
[----:B------:R-:W-:Y:S05]  /*4fa0*/  BRA `(.L_x_19702) ;  /* 0x0000000800647947 */ /* 0x000fea0003800000 */
.L_x_19710:
        /* <DEDUP_REMOVED lines=21> */
.L_x_19715:
[----:B------:R-:W-:Y:S05]  /*5100*/  BSYNC B0 ;  /* 0x0000000000007941 */ /* 0x000fea0003800000 */
.L_x_19714:
[----:B------:R-:W-:-:S05]  /*5110*/  LOP3.LUT R5, R0, R5, RZ, 0xfc, !PT ;  /* 0x0000000500057212 */ /* 0x000fca00078efcff */
[----:B------:R0:W-:Y:S01]  /*5120*/  STG.E.U8 desc[UR36][R8.64], R5 ;  /* 0x0000000508007986 */ /* 0x0001e2000c101124 */
[----:B------:R-:W-:Y:S05]  /*5130*/  BRA `(.L_x_19702) ;  /* 0x0000000800007947 */ /* 0x000fea0003800000 */
.L_x_19713:
        /* <DEDUP_REMOVED lines=13> */
.L_x_19717:
[----:B------:R-:W-:Y:S01]  /*5210*/  IMAD.MOV.U32 R0, RZ, RZ, 0x7f ;  /* 0x0000007fff007424 */ /* 0x000fe200078e00ff */
[----:B------:R-:W-:-:S04]  /*5220*/  ISETP.GT.U32.AND P0, PT, R3, 0x7f800000, PT ;  /* 0x7f8000000300780c */ /* 0x000fc80003f04070 */
[----:B------:R-:W-:-:S09]  /*5230*/  SEL R0, R0, 0x7c, P0 ;  /* 0x0000007c00007807 */ /* 0x000fd20000000000 */
.L_x_19718:
[----:B------:R-:W-:Y:S05]  /*5240*/  BSYNC B0 ;  /* 0x0000000000007941 */ /* 0x000fea0003800000 */
.L_x_19716:
[----:B------:R-:W-:-:S04]  /*5250*/  LOP3.LUT R3, R5, 0x80000000, RZ, 0xc0, !PT ;  /* 0x8000000005037812 */ /* 0x000fc800078ec0ff */
[----:B------:R-:W-:-:S04]  /*5260*/  SHF.R.U32.HI R3, RZ, 0x18, R3 ;  /* 0x00000018ff037819 */ /* 0x000fc80000011603 */
[----:B------:R-:W-:-:S05]  /*5270*/  LOP3.LUT R3, R0, R3, RZ, 0xfc, !PT ;  /* 0x0000000300037212 */ /* 0x000fca00078efcff */
[----:B------:R0:W-:Y:S01]  /*5280*/  STG.E.U8 desc[UR36][R8.64], R3 ;  /* 0x0000000308007986 */ /* 0x0001e2000c101124 */
[----:B------:R-:W-:Y:S05]  /*5290*/  BRA `(.L_x_19702) ;  /* 0x0000000400a87947 */ /* 0x000fea0003800000 */
.L_x_19712:
[----:B------:R-:W0:Y:S02]  /*52a0*/  I2F.S16 R0, R22 ;  /* 0x0000001600007306 */ /* 0x000e240000101400 */
[----:B0-----:R-:W-:-:S05]  /*52b0*/  F2FP.BF16.F32.PACK_AB R0, RZ, R0 ;  /* 0x00000000ff00723e */ /* 0x001fca00000010ff */
[----:B------:R0:W-:Y:S01]  /*52c0*/  STG.E.U16 desc[UR36][R8.64], R0 ;  /* 0x0000000008007986 */ /* 0x0001e2000c101524 */
[----:B------:R-:W-:Y:S05]  /*52d0*/  BRA `(.L_x_19702) ;  /* 0x0000000400987947 */ /* 0x000fea0003800000 */
.L_x_19709:
        /* <DEDUP_REMOVED lines=10> */
.L_x_19721:
        /* <DEDUP_REMOVED lines=17> */
.L_x_19724:
[----:B------:R-:W-:-:S04]  /*5490*/  LOP3.LUT R3, R5, 0x80000000, RZ, 0xc0, !PT ;  /* 0x8000000005037812 */ /* 0x000fc800078ec0ff */
[----:B------:R-:W-:-:S04]  /*54a0*/  SHF.R.U32.HI R3, RZ, 0x18, R3 ;  /* 0x00000018ff037819 */ /* 0x000fc80000011603 */
[----:B------:R-:W-:-:S04]  /*54b0*/  LOP3.LUT R0, R0, R3, RZ, 0xfc, !PT ;  /* 0x0000000300007212 */ /* 0x000fc800078efcff */
[----:B------:R-:W-:-:S07]  /*54c0*/  PRMT R4, R0, 0x7610, R4 ;  /* 0x0000761000047816 */ /* 0x000fce0000000004 */
.L_x_19723:
[----:B------:R-:W-:Y:S05]  /*54d0*/  BSYNC B0 ;  /* 0x0000000000007941 */ /* 0x000fea0003800000 */
.L_x_19722:
[----:B------:R3:W-:Y:S01]  /*54e0*/  STG.E.U8 desc[UR36][R8.64], R4 ;  /* 0x0000000408007986 */ /* 0x0007e2000c101124 */
[----:B------:R-:W-:Y:S05]  /*54f0*/  BRA `(.L_x_19702) ;  /* 0x0000000400107947 */ /* 0x000fea0003800000 */
.L_x_19720:
        /* <DEDUP_REMOVED lines=17> */
.L_x_19727:
[----:B------:R-:W-:-:S04]  /*5610*/  LOP3.LUT R3, R5, 0x80000000, RZ, 0xc0, !PT ;  /* 0x8000000005037812 */ /* 0x000fc800078ec0ff */
[----:B------:R-:W-:-:S04]  /*5620*/  SHF.R.U32.HI R3, RZ, 0x18, R3 ;  /* 0x00000018ff037819 */ /* 0x000fc80000011603 */
[----:B------:R-:W-:-:S04]  /*5630*/  LOP3.LUT R0, R0, R3, RZ, 0xfc, !PT ;  /* 0x0000000300007212 */ /* 0x000fc800078efcff */
[----:B------:R-:W-:-:S07]  /*5640*/  PRMT R4, R0, 0x7610, R4 ;  /* 0x0000761000047816 */ /* 0x000fce0000000004 */
.L_x_19726:
[----:B------:R-:W-:Y:S05]  /*5650*/  BSYNC B0 ;  /* 0x0000000000007941 */ /* 0x000fea0003800000 */
.L_x_19725:
[----:B------:R0:W-:Y:S01]  /*5660*/  STG.E.U8 desc[UR36][R8.64], R4 ;  /* 0x0000000408007986 */ /* 0x0001e2000c101124 */
[----:B------:R-:W-:Y:S05]  /*5670*/  BRA `(.L_x_19702) ;  /* 0x0000000000b07947 */ /* 0x000fea0003800000 */
.L_x_19719:
        /* <DEDUP_REMOVED lines=22> */
.L_x_19701:
        /* <DEDUP_REMOVED lines=16> */
.L_x_19730:
[----:B------:R-:W-:Y:S05]  /*58e0*/  BRA `(.L_x_19702) ;  /* 0x0000000000147947 */ /* 0x000fea0003800000 */
.L_x_19729:
[----:B------:R-:W-:Y:S02]  /*58f0*/  IMAD.MOV.U32 R4, RZ, RZ, R22 ;  /* 0x000000ffff047224 */ /* 0x000fe400078e0016 */
[----:B------:R-:W-:-:S05]  /*5900*/  IMAD.MOV.U32 R5, RZ, RZ, RZ ;  /* 0x000000ffff057224 */ /* 0x000fca00078e00ff */
[----:B------:R2:W-:Y:S01]  /*5910*/  STG.E.64 desc[UR36][R8.64], R4 ;  /* 0x0000000408007986 */ /* 0x0005e2000c101b24 */
[----:B------:R-:W-:Y:S05]  /*5920*/  BRA `(.L_x_19702) ;  /* 0x0000000000047947 */ /* 0x000fea0003800000 */
.L_x_19728:
[----:B------:R0:W-:Y:S02]  /*5930*/  STG.E desc[UR36][R8.64], R22 ;  /* 0x0000001608007986 */ /* 0x0001e4000c101924 */
.L_x_19702:
        /* <DEDUP_REMOVED lines=23> */
.L_x_19734:
[----:B------:R0:W-:Y:S01]  /*5ab0*/  STG.E.U8 desc[UR36][R8.64], R18 ;  /* 0x0000001208007986 */ /* 0x0001e2000c101124 */
[----:B------:R-:W-:Y:S05]  /*5ac0*/  BRA `(.L_x_19736) ;  /* 0x0000000c00507947 */ /* 0x000fea0003800000 */
.L_x_19733:
        /* <DEDUP_REMOVED lines=10> */
.L_x_19738:
[----:B------:R3:W-:Y:S01]  /*5b70*/  STG.E desc[UR36][R8.64], R18 ;  /* 0x0000001208007986 */ /* 0x0007e2000c101924 */
[----:B------:R-:W-:Y:S05]  /*5b80*/  BRA `(.L_x_19736) ;  /* 0x0000000c00207947 */ /* 0x000fea0003800000 */
.L_x_19737:
[----:B------:R2:W-:Y:S01]  /*5b90*/  STG.E.U16 desc[UR36][R8.64], R18 ;  /* 0x0000001208007986 */ /* 0x0005e2000c101524 */
[----:B------:R-:W-:Y:S05]  /*5ba0*/  BRA `(.L_x_19736) ;  /* 0x0000000c00187947 */ /* 0x000fea0003800000 */
.L_x_19732:
        /* <DEDUP_REMOVED lines=9> */
.L_x_19740:
[----:B------:R-:W0:Y:S02]  /*5c40*/  I2F.S16 R0, R18 ;  /* 0x0000001200007306 */ /* 0x000e240000101400 */
[----:B0-----:R-:W-:-:S05]  /*5c50*/  F2FP.F16.F32.PACK_AB R0, RZ, R0 ;  /* 0x00000000ff00723e */ /* 0x001fca00000000ff */
[----:B------:R0:W-:Y:S01]  /*5c60*/  STG.E.U16 desc[UR36][R8.64], R0 ;  /* 0x0000000008007986 */ /* 0x0001e2000c101524 */
[----:B------:R-:W-:Y:S05]  /*5c70*/  BRA `(.L_x_19736) ;  /* 0x0000000800e47947 */ /* 0x000fea0003800000 */
.L_x_19739:
        /* <DEDUP_REMOVED lines=10> */
.L_x_19742:
[----:B------:R-:W0:Y:S02]  /*5d20*/  I2F.S16 R18, R18 ;  /* 0x0000001200127306 */ /* 0x000e240000101400 */
[----:B0-----:R-:W-:-:S04]  /*5d30*/  F2FP.F16.F32.PACK_AB R3, RZ, R18 ;  /* 0x00000012ff03723e */ /* 0x001fc800000000ff */
[----:B------:R-:W-:-:S05]  /*5d40*/  PRMT R3, R3, 0x5410, RZ ;  /* 0x0000541003037816 */ /* 0x000fca00000000ff */
[----:B------:R0:W-:Y:S01]  /*5d50*/  STG.E desc[UR36][R8.64], R3 ;  /* 0x0000000308007986 */ /* 0x0001e2000c101924 */
[----:B------:R-:W-:Y:S05]  /*5d60*/  BRA `(.L_x_19736) ;  /* 0x0000000800a87947 */ /* 0x000fea0003800000 */
.L_x_19741:
[----:B------:R-:W0:Y:S02]  /*5d70*/  I2F.F64.S16 R4, R18 ;  /* 0x0000001200047312 */ /* 0x000e240000101c00 */
[----:B0-----:R0:W-:Y:S01]  /*5d80*/  STG.E.64 desc[UR36][R8.64], R4 ;  /* 0x0000000408007986 */ /* 0x0011e2000c101b24 */
[----:B------:R-:W-:Y:S05]  /*5d90*/  BRA `(.L_x_19736) ;  /* 0x00000008009c7947 */ /* 0x000fea0003800000 */
.L_x_19731:
        /* <DEDUP_REMOVED lines=10> */
.L_x_19745:
[----:B------:R-:W0:Y:S01]  /*5e40*/  I2F.F64.S16 R4, R18 ;  /* 0x0000001200047312 */ /* 0x000e220000101c00 */
[----:B------:R-:W-:-:S05]  /*5e50*/  CS2R R6, SRZ ;  /* 0x0000000000067805 */ /* 0x000fca000001ff00 */
[----:B0-----:R0:W-:Y:S01]  /*5e60*/  STG.E.128 desc[UR36][R8.64], R4 ;  /* 0x0000000408007986 */ /* 0x0011e2000c101d24 */
[----:B------:R-:W-:Y:S05]  /*5e70*/  BRA `(.L_x_19736) ;  /* 0x0000000800647947 */ /* 0x000fea0003800000 */
.L_x_19744:
        /* <DEDUP_REMOVED lines=21> */
.L_x_19749:
[----:B------:R-:W-:Y:S05]  /*5fd0*/  BSYNC B0 ;  /* 0x0000000000007941 */ /* 0x000fea0003800000 */
.L_x_19748:
[----:B------:R-:W-:-:S05]  /*5fe0*/  LOP3.LUT R5, R0, R5, RZ, 0xfc, !PT ;  /* 0x0000000500057212 */ /* 0x000fca00078efcff */
[----:B------:R0:W-:Y:S01]  /*5ff0*/  STG.E.U8 desc[UR36][R8.64], R5 ;  /* 0x0000000508007986 */ /* 0x0001e2000c101124 */
[----:B------:R-:W-:Y:S05]  /*6000*/  BRA `(.L_x_19736) ;  /* 0x0000000800007947 */ /* 0x000fea0003800000 */
.L_x_19747:
        /* <DEDUP_REMOVED lines=13> */
.L_x_19751:
[----:B------:R-:W-:Y:S01]  /*60e0*/  IMAD.MOV.U32 R0, RZ, RZ, 0x7f ;  /* 0x0000007fff007424 */ /* 0x000fe200078e00ff */
[----:B------:R-:W-:-:S04]  /*60f0*/  ISETP.GT.U32.AND P0, PT, R3, 0x7f800000, PT ;  /* 0x7f8000000300780c */ /* 0x000fc80003f04070 */
[----:B------:R-:W-:-:S09]  /*6100*/  SEL R0, R0, 0x7c, P0 ;  /* 0x0000007c00007807 */ /* 0x000fd20000000000 */
.L_x_19752:
[----:B------:R-:W-:Y:S05]  /*6110*/  BSYNC B0 ;  /* 0x0000000000007941 */ /* 0x000fea0003800000 */
.L_x_19750:
[----:B------:R-:W-:-:S04]  /*6120*/  LOP3.LUT R3, R5, 0x80000000, RZ, 0xc0, !PT ;  /* 0x8000000005037812 */ /* 0x000fc800078ec0ff */
[----:B------:R-:W-:-:S04]  /*6130*/  SHF.R.U32.HI R3, RZ, 0x18, R3 ;  /* 0x00000018ff037819 */ /* 0x000fc80000011603 */
[----:B------:R-:W-:-:S05]  /*6140*/  LOP3.LUT R3, R0, R3, RZ, 0xfc, !PT ;  /* 0x0000000300037212 */ /* 0x000fca00078efcff */
[----:B------:R0:W-:Y:S01]  /*6150*/  STG.E.U8 desc[UR36][R8.64], R3 ;  /* 0x0000000308007986 */ /* 0x0001e2000c101124 */
[----:B------:R-:W-:Y:S05]  /*6160*/  BRA `(.L_x_19736) ;  /* 0x0000000400a87947 */ /* 0x000fea0003800000 */
.L_x_19746:
[----:B------:R-:W0:Y:S02]  /*6170*/  I2F.S16 R0, R18 ;  /* 0x0000001200007306 */ /* 0x000e240000101400 */
[----:B0-----:R-:W-:-:S05]  /*6180*/  F2FP.BF16.F32.PACK_AB R0, RZ, R0 ;  /* 0x00000000ff00723e */ /* 0x001fca00000010ff */
[----:B------:R0:W-:Y:S01]  /*6190*/  STG.E.U16 desc[UR36][R8.64], R0 ;  /* 0x0000000008007986 */ /* 0x0001e2000c101524 */
[----:B------:R-:W-:Y:S05]  /*61a0*/  BRA `(.L_x_19736) ;  /* 0x0000000400987947 */ /* 0x000fea0003800000 */
.L_x_19743:
        /* <DEDUP_REMOVED lines=10> */
.L_x_19755:
        /* <DEDUP_REMOVED lines=17> */
.L_x_19758:
[----:B------:R-:W-:-:S04]  /*6360*/  LOP3.LUT R3, R5, 0x80000000, RZ, 0xc0, !PT ;  /* 0x8000000005037812 */ /* 0x000fc800078ec0ff */
[----:B------:R-:W-:-:S04]  /*6370*/  SHF.R.U32.HI R3, RZ, 0x18, R3 ;  /* 0x00000018ff037819 */ /* 0x000fc80000011603 */
[----:B------:R-:W-:-:S04]  /*6380*/  LOP3.LUT R0, R0, R3, RZ, 0xfc, !PT ;  /* 0x0000000300007212 */ /* 0x000fc800078efcff */
[----:B------:R-:W-:-:S07]  /*6390*/  PRMT R4, R0, 0x7610, R4 ;  /* 0x0000761000047816 */ /* 0x000fce0000000004 */
.L_x_19757:
[----:B------:R-:W-:Y:S05]  /*63a0*/  BSYNC B0 ;  /* 0x0000000000007941 */ /* 0x000fea0003800000 */
.L_x_19756:
[----:B------:R0:W-:Y:S01]  /*63b0*/  STG.E.U8 desc[UR36][R8.64], R4 ;  /* 0x0000000408007986 */ /* 0x0001e2000c101124 */
[----:B------:R-:W-:Y:S05]  /*63c0*/  BRA `(.L_x_19736) ;  /* 0x0000000400107947 */ /* 0x000fea0003800000 */
.L_x_19754:
        /* <DEDUP_REMOVED lines=17> */
.L_x_19761:
[----:B------:R-:W-:-:S04]  /*64e0*/  LOP3.LUT R3, R5, 0x80000000, RZ, 0xc0, !PT ;  /* 0x8000000005037812 */ /* 0x000fc800078ec0ff */
[----:B------:R-:W-:-:S04]  /*64f0*/  SHF.R.U32.HI R3, RZ, 0x18, R3 ;  /* 0x00000018ff037819 */ /* 0x000fc80000011603 */
[----:B------:R-:W-:-:S04]  /*6500*/  LOP3.LUT R0, R0, R3, RZ, 0xfc, !PT ;  /* 0x0000000300007212 */ /* 0x000fc800078efcff */
[----:B------:R-:W-:-:S07]  /*6510*/  PRMT R4, R0, 0x7610, R4 ;  /* 0x0000761000047816 */ /* 0x000fce0000000004 */
.L_x_19760:
[----:B------:R-:W-:Y:S05]  /*6520*/  BSYNC B0 ;  /* 0x0000000000007941 */ /* 0x000fea0003800000 */
.L_x_19759:
[----:B------:R0:W-:Y:S01]  /*6530*/  STG.E.U8 desc[UR36][R8.64], R4 ;  /* 0x0000000408007986 */ /* 0x0001e2000c101124 */
[----:B------:R-:W-:Y:S05]  /*6540*/  BRA `(.L_x_19736) ;  /* 0x0000000000b07947 */ /* 0x000fea0003800000 */
.L_x_19753:
        /* <DEDUP_REMOVED lines=22> */
.L_x_19735:
        /* <DEDUP_REMOVED lines=16> */
.L_x_19764:
[----:B------:R-:W-:Y:S05]  /*67b0*/  BRA `(.L_x_19736) ;  /* 0x0000000000147947 */ /* 0x000fea0003800000 */
.L_x_19763:
[----:B------:R-:W-:Y:S02]  /*67c0*/  IMAD.MOV.U32 R4, RZ, RZ, R18 ;  /* 0x000000ffff047224 */ /* 0x000fe400078e0012 */
[----:B------:R-:W-:-:S05]  /*67d0*/  IMAD.MOV.U32 R5, RZ, RZ, RZ ;  /* 0x000000ffff057224 */ /* 0x000fca00078e00ff */
[----:B------:R0:W-:Y:S01]  /*67e0*/  STG.E.64 desc[UR36][R8.64], R4 ;  /* 0x0000000408007986 */ /* 0x0001e2000c101b24 */
[----:B------:R-:W-:Y:S05]  /*67f0*/  BRA `(.L_x_19736) ;  /* 0x0000000000047947 */ /* 0x000fea0003800000 */
.L_x_19762:
[----:B------:R0:W-:Y:S02]  /*6800*/  STG.E desc[UR36][R8.64], R18 ;  /* 0x0000001208007986 */ /* 0x0001e4000c101924 */
.L_x_19736:
[----:B------:R-:W-:-:S07]  /*6810*/  VIADD R2, R2, 0x80 ;  /* 0x0000008002027836 */ /* 0x000fce0000000000 */
.L_x_19696:
[----:B------:R-:W-:Y:S05]  /*6820*/  BSYNC B6 ;  /* 0x0000000000067941 */ /* 0x000fea0003800000 */
.L_x_19695:
[----:B------:R-:W-:-:S13]  /*6830*/  ISETP.GE.AND P0, PT, R2, R19, PT ;  /* 0x000000130200720c */ /* 0x000fda0003f06270 */
[----:B------:R-:W-:Y:S05]  /*6840*/  @P0 EXIT ;  /* 0x000000000000094d */ /* 0x000fea0003800000 */
[----:B0-234-:R-:W0:Y:S01]  /*6850*/  LDC.64 R4, c[0x0][0x218] ;  /* 0x00008600ff047b82 */ /* 0x01de220000000a00 */
[----:B------:R-:W-:Y:S01]  /*6860*/  PRMT R0, R17, 0x9910, RZ ;  /* 0x0000991011007816 */ /* 0x000fe200000000ff */
[----:B------:R-:W-:Y:S01]  /*6870*/  IMAD R2, R23, 0x200, R2 ;  /* 0x0000020017027824 */ /* 0x000fe200078e0202 */
[----:B------:R-:W-:Y:S02]  /*6880*/  ULDC UR4, c[0x0][0x238] ;  /* 0x00008e0000047ab9 */ /* 0x000fe40000000800 */
[----:B------:R-:W-:Y:S01]  /*6890*/  ISETP.GT.AND P1, PT, R0, 0x9, PT ;  /* 0x000000090000780c */ /* 0x000fe20003f24270 */
[----:B-1----:R-:W-:-:S05]  /*68a0*/  IMAD R3, R2, UR4, RZ ;  /* 0x0000000402037c24 */ /* 0x002fca000f8e02ff */
        /* <DEDUP_REMOVED lines=13> */
.L_x_19768:
[----:B------:R-:W-:Y:S01]  /*6980*/  STG.E.U8 desc[UR36][R2.64], R16 ;  /* 0x0000001002007986 */ /* 0x000fe2000c101124 */
[----:B------:R-:W-:Y:S05]  /*6990*/  EXIT ;  /* 0x000000000000794d */ /* 0x000fea0003800000 */
.L_x_19767:
        /* <DEDUP_REMOVED lines=9> */
.L_x_19771:
[----:B------:R-:W-:Y:S01]  /*6a30*/  STG.E desc[UR36][R2.64], R16 ;  /* 0x0000001002007986 */ /* 0x000fe2000c101924 */
[----:B------:R-:W-:Y:S05]  /*6a40*/  EXIT ;  /* 0x000000000000794d */ /* 0x000fea0003800000 */
.L_x_19770:
[----:B------:R-:W-:Y:S01]  /*6a50*/  STG.E.U16 desc[UR36][R2.64], R16 ;  /* 0x0000001002007986 */ /* 0x000fe2000c101524 */
[----:B------:R-:W-:Y:S05]  /*6a60*/  EXIT ;  /* 0x000000000000794d */ /* 0x000fea0003800000 */
.L_x_19766:
        /* <DEDUP_REMOVED lines=9> */
.L_x_19773:
[----:B------:R-:W0:Y:S02]  /*6b00*/  I2F.S16 R0, R16 ;  /* 0x0000001000007306 */ /* 0x000e240000101400 */
[----:B0-----:R-:W-:-:S05]  /*6b10*/  F2FP.F16.F32.PACK_AB R0, RZ, R0 ;  /* 0x00000000ff00723e */ /* 0x001fca00000000ff */
[----:B------:R-:W-:Y:S01]  /*6b20*/  STG.E.U16 desc[UR36][R2.64], R0 ;  /* 0x0000000002007986 */ /* 0x000fe2000c101524 */
[----:B------:R-:W-:Y:S05]  /*6b30*/  EXIT ;  /* 0x000000000000794d */ /* 0x000fea0003800000 */
.L_x_19772:
        /* <DEDUP_REMOVED lines=10> */
.L_x_19775:
[----:B------:R-:W0:Y:S02]  /*6be0*/  I2F.S16 R16, R16 ;  /* 0x0000001000107306 */ /* 0x000e240000101400 */
[----:B0-----:R-:W-:-:S04]  /*6bf0*/  F2FP.F16.F32.PACK_AB R5, RZ, R16 ;  /* 0x00000010ff05723e */ /* 0x001fc800000000ff */
[----:B------:R-:W-:-:S05]  /*6c00*/  PRMT R5, R5, 0x5410, RZ ;  /* 0x0000541005057816 */ /* 0x000fca00000000ff */
[----:B------:R-:W-:Y:S01]  /*6c10*/  STG.E desc[UR36][R2.64], R5 ;  /* 0x0000000502007986 */ /* 0x000fe2000c101924 */
[----:B------:R-:W-:Y:S05]  /*6c20*/  EXIT ;  /* 0x000000000000794d */ /* 0x000fea0003800000 */
.L_x_19774:
[----:B------:R-:W0:Y:S02]  /*6c30*/  I2F.F64.S16 R16, R16 ;  /* 0x0000001000107312 */ /* 0x000e240000101c00 */
[----:B0-----:R-:W-:Y:S01]  /*6c40*/  STG.E.64 desc[UR36][R2.64], R16 ;  /* 0x0000001002007986 */ /* 0x001fe2000c101b24 */
[----:B------:R-:W-:Y:S05]  /*6c50*/  EXIT ;  /* 0x000000000000794d */ /* 0x000fea0003800000 */
.L_x_19765:
        /* <DEDUP_REMOVED lines=10> */
.L_x_19778:
[----:B------:R-:W0:Y:S01]  /*6d00*/  I2F.F64.S16 R16, R16 ;  /* 0x0000001000107312 */ /* 0x000e220000101c00 */
[----:B------:R-:W-:-:S05]  /*6d10*/  CS2R R18, SRZ ;  /* 0x0000000000127805 */ /* 0x000fca000001ff00 */
[----:B0-----:R-:W-:Y:S01]  /*6d20*/  STG.E.128 desc[UR36][R2.64], R16 ;  /* 0x0000001002007986 */ /* 0x001fe2000c101d24 */
[----:B------:R-:W-:Y:S05]  /*6d30*/  EXIT ;  /* 0x000000000000794d */ /* 0x000fea0003800000 */
.L_x_19777:
        /* <DEDUP_REMOVED lines=21> */
.L_x_19782:
[----:B------:R-:W-:Y:S05]  /*6e90*/  BSYNC B0 ;  /* 0x0000000000007941 */ /* 0x000fea0003800000 */
.L_x_19781:
[----:B------:R-:W-:-:S05]  /*6ea0*/  LOP3.LUT R5, R0, R5, RZ, 0xfc, !PT ;  /* 0x0000000500057212 */ /* 0x000fca00078efcff */
[----:B------:R-:W-:Y:S01]  /*6eb0*/  STG.E.U8 desc[UR36][R2.64], R5 ;  /* 0x0000000502007986 */ /* 0x000fe2000c101124 */
[----:B------:R-:W-:Y:S05]  /*6ec0*/  EXIT ;  /* 0x000000000000794d */ /* 0x000fea0003800000 */
.L_x_19780:
        /* <DEDUP_REMOVED lines=13> */
.L_x_19784:
[----:B------:R-:W-:Y:S01]  /*6fa0*/  IMAD.MOV.U32 R0, RZ, RZ, 0x7f ;  /* 0x0000007fff007424 */ /* 0x000fe200078e00ff */
[----:B------:R-:W-:-:S04]  /*6fb0*/  ISETP.GT.U32.AND P0, PT, R4, 0x7f800000, PT ;  /* 0x7f8000000400780c */ /* 0x000fc80003f04070 */
[----:B------:R-:W-:-:S09]  /*6fc0*/  SEL R0, R0, 0x7c, P0 ;  /* 0x0000007c00007807 */ /* 0x000fd20000000000 */
.L_x_19785:
[----:B------:R-:W-:Y:S05]  /*6fd0*/  BSYNC B0 ;  /* 0x0000000000007941 */ /* 0x000fea0003800000 */
.L_x_19783:
[----:B------:R-:W-:-:S04]  /*6fe0*/  LOP3.LUT R4, R5, 0x80000000, RZ, 0xc0, !PT ;  /* 0x8000000005047812 */ /* 0x000fc800078ec0ff */
[----:B------:R-:W-:-:S04]  /*6ff0*/  SHF.R.U32.HI R5, RZ, 0x18, R4 ;  /* 0x00000018ff057819 */ /* 0x000fc80000011604 */
[----:B------:R-:W-:-:S05]  /*7000*/  LOP3.LUT R5, R0, R5, RZ, 0xfc, !PT ;  /* 0x0000000500057212 */ /* 0x000fca00078efcff */
[----:B------:R-:W-:Y:S01]  /*7010*/  STG.E.U8 desc[UR36][R2.64], R5 ;  /* 0x0000000502007986 */ /* 0x000fe2000c101124 */
[----:B------:R-:W-:Y:S05]  /*7020*/  EXIT ;  /* 0x000000000000794d */ /* 0x000fea0003800000 */
.L_x_19779:
[----:B------:R-:W0:Y:S02]  /*7030*/  I2F.S16 R0, R16 ;  /* 0x0000001000007306 */ /* 0x000e240000101400 */
[----:B0-----:R-:W-:-:S05]  /*7040*/  F2FP.BF16.F32.PACK_AB R0, RZ, R0 ;  /* 0x00000000ff00723e */ /* 0x001fca00000010ff */
[----:B------:R-:W-:Y:S01]  /*7050*/  STG.E.U16 desc[UR36][R2.64], R0 ;  /* 0x0000000002007986 */ /* 0x000fe2000c101524 */
[----:B------:R-:W-:Y:S05]  /*7060*/  EXIT ;  /* 0x000000000000794d */ /* 0x000fea0003800000 */
.L_x_19776:
        /* <DEDUP_REMOVED lines=10> */
.L_x_19788:
        /* <DEDUP_REMOVED lines=17> */
.L_x_19791:
[----:B------:R-:W-:-:S04]  /*7220*/  LOP3.LUT R0, R7, 0x80000000, RZ, 0xc0, !PT ;  /* 0x8000000007007812 */ /* 0x000fc800078ec0ff */
[----:B------:R-:W-:-:S04]  /*7230*/  SHF.R.U32.HI R5, RZ, 0x18, R0 ;  /* 0x00000018ff057819 */ /* 0x000fc80000011600 */
[----:B------:R-:W-:-:S04]  /*7240*/  LOP3.LUT R4, R4, R5, RZ, 0xfc, !PT ;  /* 0x0000000504047212 */ /* 0x000fc800078efcff */
[----:B------:R-:W-:-:S07]  /*7250*/  PRMT R0, R4, 0x7610, R0 ;  /* 0x0000761004007816 */ /* 0x000fce0000000000 */
.L_x_19790:
[----:B------:R-:W-:Y:S05]  /*7260*/  BSYNC B0 ;  /* 0x0000000000007941 */ /* 0x000fea0003800000 */
.L_x_19789:
[----:B------:R-:W-:Y:S01]  /*7270*/  STG.E.U8 desc[UR36][R2.64], R0 ;  /* 0x0000000002007986 */ /* 0x000fe2000c101124 */
[----:B------:R-:W-:Y:S05]  /*7280*/  EXIT ;  /* 0x000000000000794d */ /* 0x000fea0003800000 */
.L_x_19787:
        /* <DEDUP_REMOVED lines=17> */
.L_x_19794:
[----:B------:R-:W-:-:S04]  /*73a0*/  LOP3.LUT R0, R7, 0x80000000, RZ, 0xc0, !PT ;  /* 0x8000000007007812 */ /* 0x000fc800078ec0ff */
[----:B------:R-:W-:-:S04]  /*73b0*/  SHF.R.U32.HI R5, RZ, 0x18, R0 ;  /* 0x00000018ff057819 */ /* 0x000fc80000011600 */
[----:B------:R-:W-:-:S04]  /*73c0*/  LOP3.LUT R4, R4, R5, RZ, 0xfc, !PT ;  /* 0x0000000504047212 */ /* 0x000fc800078efcff */
[----:B------:R-:W-:-:S07]  /*73d0*/  PRMT R0, R4, 0x7610, R0 ;  /* 0x0000761004007816 */ /* 0x000fce0000000000 */
.L_x_19793:
[----:B------:R-:W-:Y:S05]  /*73e0*/  BSYNC B0 ;  /* 0x0000000000007941 */ /* 0x000fea0003800000 */
.L_x_19792:
[----:B------:R-:W-:Y:S01]  /*73f0*/  STG.E.U8 desc[UR36][R2.64], R0 ;  /* 0x0000000002007986 */ /* 0x000fe2000c101124 */
[----:B------:R-:W-:Y:S05]  /*7400*/  EXIT ;  /* 0x000000000000794d */ /* 0x000fea0003800000 */
.L_x_19786:
        /* <DEDUP_REMOVED lines=22> */
.L_x_19769:
        /* <DEDUP_REMOVED lines=16> */
.L_x_19797:
[----:B------:R-:W-:Y:S05]  /*7670*/  EXIT ;  /* 0x000000000000794d */ /* 0x000fea0003800000 */
.L_x_19796:
[----:B------:R-:W-:-:S05]  /*7680*/  IMAD.MOV.U32 R17, RZ, RZ, RZ ;  /* 0x000000ffff117224 */ /* 0x000fca00078e00ff */
[----:B------:R-:W-:Y:S01]  /*7690*/  STG.E.64 desc[UR36][R2.64], R16 ;  /* 0x0000001002007986 */ /* 0x000fe2000c101b24 */
[----:B------:R-:W-:Y:S05]  /*76a0*/  EXIT ;  /* 0x000000000000794d */ /* 0x000fea0003800000 */
.L_x_19795:
[----:B------:R-:W-:Y:S01]  /*76b0*/  STG.E desc[UR36][R2.64], R16 ;  /* 0x0000001002007986 */ /* 0x000fe2000c101924 */
[----:B------:R-:W-:Y:S05]  /*76c0*/  EXIT ;  /* 0x000000000000794d */ /* 0x000fea0003800000 */
.L_x_19798:
        /* <DEDUP_REMOVED lines=11> */
.L_x_23660:


//--------------------- .text._ZN2at6native18elementwise_kernelILi128ELi4EZNS0_22gpu_kernel_impl_nocastIZZZNS0_23logical_not_kernel_cudaERNS_18TensorIteratorBaseEENKUlvE0_clEvENKUlvE5_clEvEUlfE_EEvS4_RKT_EUliE_EEviT1_ --------------------------
	.section	.text._ZN2at6native18elementwise_kernelILi128ELi4EZNS0_22gpu_kernel_impl_nocastIZZZNS0_23logical_not_kernel_cudaERNS_18TensorIteratorBaseEENKUlvE0_clEvENKUlvE5_clEvEUlfE_EEvS4_RKT_EUliE_EEviT1_,"ax",@progbits
	.align	128
        .global         _ZN2at6native18elementwise_kernelILi128ELi4EZNS0_22gpu_kernel_impl_nocastIZZZNS0_23logical_not_kernel_cudaERNS_18TensorIteratorBaseEENKUlvE0_clEvENKUlvE5_clEvEUlfE_EEvS4_RKT_EUliE_EEviT1_
        .type           _ZN2at6native18elementwise_kernelILi128ELi4EZNS0_22gpu_kernel_impl_nocastIZZZNS0_23logical_not_kernel_cudaERNS_18TensorIteratorBaseEENKUlvE0_clEvENKUlvE5_clEvEUlfE_EEvS4_RKT_EUliE_EEviT1_,@function
        .size           _ZN2at6native18elementwise_kernelILi128ELi4EZNS0_22gpu_kernel_impl_nocastIZZZNS0_23logical_not_kernel_cudaERNS_18TensorIteratorBaseEENKUlvE0_clEvENKUlvE5_clEvEUlfE_EEvS4_RKT_EUliE_EEviT1_,(.L_x_23661 - _ZN2at6native18elementwise_kernelILi128ELi4EZNS0_22gpu_kernel_impl_nocastIZZZNS0_23logical_not_kernel_cudaERNS_18TensorIteratorBaseEENKUlvE0_clEvENKUlvE5_clEvEUlfE_EEvS4_RKT_EUliE_EEviT1_)
        .other          _ZN2at6native18elementwise_kernelILi128ELi4EZNS0_22gpu_kernel_impl_nocastIZZZNS0_23logical_not_kernel_cudaERNS_18TensorIteratorBaseEENKUlvE0_clEvENKUlvE5_clEvEUlfE_EEvS4_RKT_EUliE_EEviT1_,@"STO_CUDA_ENTRY STV_DEFAULT"
_ZN2at6native18elementwise_kernelILi128ELi4EZNS0_22gpu_kernel_impl_nocastIZZZNS0_23logical_not_kernel_cudaERNS_18TensorIteratorBaseEENKUlvE0_clEvENKUlvE5_clEvEUlfE_EEvS4_RKT_EUliE_EEviT1_:
.text._ZN2at6native18elementwise_kernelILi128ELi4EZNS0_22gpu_kernel_impl_nocastIZZZNS0_23logical_not_kernel_cudaERNS_18TensorIteratorBaseEENKUlvE0_clEvENKUlvE5_clEvEUlfE_EEvS4_RKT_EUliE_EEviT1_:
        /* <DEDUP_REMOVED lines=311> */
.L_x_19801:
        /* <DEDUP_REMOVED lines=8> */
[----:B--2---:R-:W-:-:S04]  /*13f0*/  FSETP.NEU.FTZ.AND P0, PT, R4, RZ, PT ;  /* 0x000000ff0400720b */ /* 0x004fc80003f1d000 */
[----:B------:R-:W-:-:S05]  /*1400*/  SEL R7, RZ, 0x1, P0 ;  /* 0x00000001ff077807 */ /* 0x000fca0000000000 */
[----:B------:R0:W-:Y:S04]  /*1410*/  STG.E.U8 desc[UR4][R2.64], R7 ;  /* 0x0000000702007986 */ /* 0x0001e8000c101104 */
.L_x_19800:
[----:B------:R-:W-:Y:S05]  /*1420*/  BSYNC B0 ;  /* 0x0000000000007941 */ /* 0x000fea0003800000 */
.L_x_19799:
        /* <DEDUP_REMOVED lines=305> */
.L_x_19804:
        /* <DEDUP_REMOVED lines=315> */
.L_x_19805:
[----:B------:R-:W-:Y:S02]  /*3af0*/  ULDC.64 UR8, c[0x0][0x418] ;  /* 0x0001060000087ab9 */ /* 0x000fe40000000a00 */
[----:B------:R-:W-:-:S04]  /*3b00*/  IADD3 R4, P0, R2, UR8, RZ ;  /* 0x0000000802047c10 */ /* 0x000fc8000ff1e0ff */
[----:B------:R-:W-:Y:S01]  /*3b10*/  IADD3.X R5, RZ, UR9, RZ, P0, !PT ;  /* 0x00000009ff057c10 */ /* 0x000fe200087fe4ff */
[----:B------:R-:W-:-:S04]  /*3b20*/  ULDC.64 UR8, c[0x0][0x410] ;  /* 0x0001040000087ab9 */ /* 0x000fc80000000a00 */
[----:B------:R-:W2:Y:S01]  /*3b30*/  LDG.E R4, desc[UR4][R4.64] ;  /* 0x0000000404047981 */ /* 0x000ea2000c1e1900 */
[----:B------:R-:W-:Y:S02]  /*3b40*/  IADD3 R2, P1, R3, UR8, RZ ;  /* 0x0000000803027c10 */ /* 0x000fe4000ff3e0ff */
[----:B------:R-:W-:-:S03]  /*3b50*/  IADD3 R0, R0, 0x80, RZ ;  /* 0x0000008000007810 */ /* 0x000fc60007ffe0ff */
[----:B------:R-:W-:Y:S01]  /*3b60*/  IMAD.X R3, RZ, RZ, UR9, P1 ;  /* 0x00000009ff037e24 */ /* 0x000fe200088e06ff */
[----:B--2---:R-:W-:-:S04]  /*3b70*/  FSETP.NEU.FTZ.AND P0, PT, R4, RZ, PT ;  /* 0x000000ff0400720b */ /* 0x004fc80003f1d000 */
[----:B------:R-:W-:-:S05]  /*3b80*/  SEL R7, RZ, 0x1, P0 ;  /* 0x00000001ff077807 */ /* 0x000fca0000000000 */
[----:B------:R2:W-:Y:S04]  /*3b90*/  STG.E.U8 desc[UR4][R2.64], R7 ;  /* 0x0000000702007986 */ /* 0x0005e8000c101104 */
.L_x_19803:
[----:B------:R-:W-:Y:S05]  /*3ba0*/  BSYNC B0 ;  /* 0x0000000000007941 */ /* 0x000fea0003800000 */
.L_x_19802:
        /* <DEDUP_REMOVED lines=304> */
.L_x_19806:
[----:B------:R-:W-:Y:S02]  /*4eb0*/  ULDC.64 UR6, c[0x0][0x418] ;  /* 0x0001060000067ab9 */ /* 0x000fe40000000a00 */
[----:B------:R-:W-:-:S04]  /*4ec0*/  IADD3 R4, P0, R2, UR6, RZ ;  /* 0x0000000602047c10 */ /* 0x000fc8000ff1e0ff */
[----:B------:R-:W-:Y:S01]  /*4ed0*/  IADD3.X R5, RZ, UR7, RZ, P0, !PT ;  /* 0x00000007ff057c10 */ /* 0x000fe200087fe4ff */
[----:B------:R-:W-:-:S04]  /*4ee0*/  ULDC.64 UR6, c[0x0][0x410] ;  /* 0x0001040000067ab9 */ /* 0x000fc80000000a00 */
[----:B------:R-:W2:Y:S01]  /*4ef0*/  LDG.E R4, desc[UR4][R4.64] ;  /* 0x0000000404047981 */ /* 0x000ea2000c1e1900 */
[----:B------:R-:W-:-:S04]  /*4f00*/  IADD3 R2, P1, R3, UR6, RZ ;  /* 0x0000000603027c10 */ /* 0x000fc8000ff3e0ff */
[----:B------:R-:W-:Y:S02]  /*4f10*/  IADD3.X R3, RZ, UR7, RZ, P1, !PT ;  /* 0x00000007ff037c10 */ /* 0x000fe40008ffe4ff */
[----:B--2---:R-:W-:-:S04]  /*4f20*/  FSETP.NEU.FTZ.AND P0, PT, R4, RZ, PT ;  /* 0x000000ff0400720b */ /* 0x004fc80003f1d000 */
[----:B------:R-:W-:-:S05]  /*4f30*/  SEL R7, RZ, 0x1, P0 ;  /* 0x00000001ff077807 */ /* 0x000fca0000000000 */
[----:B------:R-:W-:Y:S01]  /*4f40*/  STG.E.U8 desc[UR4][R2.64], R7 ;  /* 0x0000000702007986 */ /* 0x000fe2000c101104 */
[----:B------:R-:W-:Y:S05]  /*4f50*/  EXIT ;  /* 0x000000000000794d */ /* 0x000fea0003800000 */
.L_x_19807:
        /* <DEDUP_REMOVED lines=10> */
.L_x_23661:


//--------------------- .text._ZN2at6native27unrolled_elementwise_kernelIZZZNS0_23logical_not_kernel_cudaERNS_18TensorIteratorBaseEENKUlvE0_clEvENKUlvE5_clEvEUlfE_St5arrayIPcLm2EELi4E23TrivialOffsetCalculatorILi1EjESB_NS0_6memory15LoadWithoutCastENSC_16StoreWithoutCastEEEviT_T0_T2_T3_T4_T5_ --------------------------
	.section	.text._ZN2at6native27unrolled_elementwise_kernelIZZZNS0_23logical_not_kernel_cudaERNS_18TensorIteratorBaseEENKUlvE0_clEvENKUlvE5_clEvEUlfE_St5arrayIPcLm2EELi4E23TrivialOffsetCalculatorILi1EjESB_NS0_6memory15LoadWithoutCastENSC_16StoreWithoutCastEEEviT_T0_T2_T3_T4_T5_,"ax",@progbits
	.align	128
        .global         _ZN2at6native27unrolled_elementwise_kernelIZZZNS0_23logical_not_kernel_cudaERNS_18TensorIteratorBaseEENKUlvE0_clEvENKUlvE5_clEvEUlfE_St5arrayIPcLm2EELi4E23TrivialOffsetCalculatorILi1EjESB_NS0_6memory15LoadWithoutCastENSC_16StoreWithoutCastEEEviT_T0_T2_T3_T4_T5_
        .type           _ZN2at6native27unrolled_elementwise_kernelIZZZNS0_23logical_not_kernel_cudaERNS_18TensorIteratorBaseEENKUlvE0_clEvENKUlvE5_clEvEUlfE_St5arrayIPcLm2EELi4E23TrivialOffsetCalculatorILi1EjESB_NS0_6memory15LoadWithoutCastENSC_16StoreWithoutCastEEEviT_T0_T2_T3_T4_T5_,@function
        .size           _ZN2at6native27unrolled_elementwise_kernelIZZZNS0_23logical_not_kernel_cudaERNS_18TensorIteratorBaseEENKUlvE0_clEvENKUlvE5_clEvEUlfE_St5arrayIPcLm2EELi4E23TrivialOffsetCalculatorILi1EjESB_NS0_6memory15LoadWithoutCastENSC_16StoreWithoutCastEEEviT_T0_T2_T3_T4_T5_,(.L_x_23662 - _ZN2at6native27unrolled_elementwise_kernelIZZZNS0_23logical_not_kernel_cudaERNS_18TensorIteratorBaseEENKUlvE0_clEvENKUlvE5_clEvEUlfE_St5arrayIPcLm2EELi4E23TrivialOffsetCalculatorILi1EjESB_NS0_6memory15LoadWithoutCastENSC_16StoreWithoutCastEEEviT_T0_T2_T3_T4_T5_)
        .other          _ZN2at6native27unrolled_elementwise_kernelIZZZNS0_23logical_not_kernel_cudaERNS_18TensorIteratorBaseEENKUlvE0_clEvENKUlvE5_clEvEUlfE_St5arrayIPcLm2EELi4E23TrivialOffsetCalculatorILi1EjESB_NS0_6memory15LoadWithoutCastENSC_16StoreWithoutCastEEEviT_T0_T2_T3_T4_T5_,@"STO_CUDA_ENTRY STV_DEFAULT"
_ZN2at6native27unrolled_elementwise_kernelIZZZNS0_23logical_not_kernel_cudaERNS_18TensorIteratorBaseEENKUlvE0_clEvENKUlvE5_clEvEUlfE_St5arrayIPcLm2EELi4E23TrivialOffsetCalculatorILi1EjESB_NS0_6memory15LoadWithoutCastENSC_16StoreWithoutCastEEEviT_T0_T2_T3_T4_T5_:
.text._ZN2at6native27unrolled_elementwise_kernelIZZZNS0_23logical_not_kernel_cudaERNS_18TensorIteratorBaseEENKUlvE0_clEvENKUlvE5_clEvEUlfE_St5arrayIPcLm2EELi4E23TrivialOffsetCalculatorILi1EjESB_NS0_6memory15LoadWithoutCastENSC_16StoreWithoutCastEEEviT_T0_T2_T3_T4_T5_:
        /* <DEDUP_REMOVED lines=19> */
[C---:B------:R-:W-:Y:S01]  /*0130*/  @!P0 IMAD R7, R0.reuse, 0x200, R7 ;  /* 0x0000020000078824 */ /* 0x040fe200078e0207 */
[----:B------:R-:W-:-:S03]  /*0140*/  @!P1 LEA R13, R0, R3, 0x9 ;  /* 0x00000003000d9211 */ /* 0x000fc600078e48ff */
[----:B--2---:R-:W-:-:S03]  /*0150*/  @!P0 IMAD.WIDE.U32 R4, R7, 0x4, R4 ;  /* 0x0000000407048825 */ /* 0x004fc600078e0004 */
[----:B------:R-:W2:Y:S01]  /*0160*/  @!P1 LDC.64 R6, c[0x0][0x220] ;  /* 0x00008800ff069b82 */ /* 0x000ea20000000a00 */
[----:B------:R-:W-:Y:S02]  /*0170*/  IMAD.MOV.U32 R14, RZ, RZ, RZ ;  /* 0x000000ffff0e7224 */ /* 0x000fe400078e00ff */
[----:B0-----:R-:W-:Y:S01]  /*0180*/  @!P2 IMAD.WIDE.U32 R8, R15, 0x4, R8 ;  /* 0x000000040f08a825 */ /* 0x001fe200078e0008 */
[----:B------:R0:W5:Y:S03]  /*0190*/  @!P0 LDG.E R4, desc[UR4][R4.64] ;  /* 0x0000000404048981 */ /* 0x000166000c1e1900 */
        /* <DEDUP_REMOVED lines=8> */
[----:B0-----:R-:W-:Y:S01]  /*0220*/  IMAD R6, R0, 0x200, R3 ;  /* 0x0000020000067824 */ /* 0x001fe200078e0203 */
[----:B------:R-:W-:Y:S01]  /*0230*/  ULDC.64 UR6, c[0x0][0x218] ;  /* 0x0000860000067ab9 */ /* 0x000fe20000000a00 */
[----:B-----5:R-:W-:Y:S01]  /*0240*/  FSETP.NEU.FTZ.AND P1, PT, R13, RZ, PT ;  /* 0x000000ff0d00720b */ /* 0x020fe20003f3d000 */
[----:B------:R-:W-:Y:S02]  /*0250*/  VIADD R3, R3, 0x80 ;  /* 0x0000008003037836 */ /* 0x000fe40000000000 */
[----:B------:R-:W-:Y:S02]  /*0260*/  IADD3 R6, P2, R6, UR6, RZ ;  /* 0x0000000606067c10 */ /* 0x000fe4000ff5e0ff */
[----:B------:R-:W-:-:S03]  /*0270*/  SEL R5, RZ, 0x1, P1 ;  /* 0x00000001ff057807 */ /* 0x000fc60000800000 */
[----:B------:R-:W-:-:S05]  /*0280*/  IMAD.X R7, RZ, RZ, UR7, P2 ;  /* 0x00000007ff077e24 */ /* 0x000fca00090e06ff */
[----:B------:R1:W-:Y:S03]  /*0290*/  STG.E.U8 desc[UR4][R6.64], R5 ;  /* 0x0000000506007986 */ /* 0x0003e6000c101104 */
.L_x_19809:
[----:B------:R-:W-:Y:S05]  /*02a0*/  BSYNC B0 ;  /* 0x0000000000007941 */ /* 0x000fea0003800000 */
.L_x_19808:
[----:B------:R-:W-:Y:S01]  /*02b0*/  ISETP.GE.AND P1, PT, R3, R2, PT ;  /* 0x000000020300720c */ /* 0x000fe20003f26270 */
[----:B------:R-:W-:-:S12]  /*02c0*/  BSSY B0, `(.L_x_19810) ;  /* 0x0000014000007945 */ /* 0x000fd80003800000 */
[----:B------:R-:W-:Y:S05]  /*02d0*/  @P1 BRA `(.L_x_19811) ;  /* 0x0000000000481947 */ /* 0x000fea0003800000 */
[----:B01----:R-:W-:Y:S01]  /*02e0*/  LEA R6, R0, R3, 0x9 ;  /* 0x0000000300067211 */ /* 0x003fe200078e48ff */
[----:B------:R-:W-:Y:S01]  /*02f0*/  ULDC.64 UR6, c[0x0][0x218] ;  /* 0x0000860000067ab9 */ /* 0x000fe20000000a00 */
[----:B-----5:R-:W-:Y:S01]  /*0300*/  FSETP.NEU.FTZ.AND P1, PT, R12, RZ, PT ;  /* 0x000000ff0c00720b */ /* 0x020fe20003f3d000 */
[----:B------:R-:W-:Y:S01]  /*0310*/  VIADD R3, R3, 0x80 ;  /* 0x0000008003037836 */ /* 0x000fe20000000000 */
[----:B------:R-:W-:Y:S02]  /*0320*/  IADD3 R6, P2, R6, UR6, RZ ;  /* 0x0000000606067c10 */ /* 0x000fe4000ff5e0ff */
[----:B------:R-:W-:Y:S02]  /*0330*/  SEL R5, RZ, 0x1, P1 ;  /* 0x00000001ff057807 */ /* 0x000fe40000800000 */
[----:B------:R-:W-:Y:S01]  /*0340*/  ISETP.GE.AND P1, PT, R3, R2, PT ;  /* 0x000000020300720c */ /* 0x000fe20003f26270 */
[----:B------:R-:W-:-:S05]  /*0350*/  IMAD.X R7, RZ, RZ, UR7, P2 ;  /* 0x00000007ff077e24 */ /* 0x000fca00090e06ff */
[----:B------:R2:W-:Y:S07]  /*0360*/  STG.E.U8 desc[UR4][R6.64], R5 ;  /* 0x0000000506007986 */ /* 0x0005ee000c101104 */
[----:B------:R-:W-:Y:S05]  /*0370*/  @P1 BRA `(.L_x_19811) ;  /* 0x0000000000201947 */ /* 0x000fea0003800000 */
[----:B--2---:R-:W-:Y:S01]  /*0380*/  IMAD R6, R0, 0x200, R3 ;  /* 0x0000020000067824 */ /* 0x004fe200078e0203 */
[----:B------:R-:W-:Y:S01]  /*0390*/  ULDC.64 UR6, c[0x0][0x218] ;  /* 0x0000860000067ab9 */ /* 0x000fe20000000a00 */
[----:B------:R-:W-:Y:S02]  /*03a0*/  FSETP.NEU.FTZ.AND P1, PT, R14, RZ, PT ;  /* 0x000000ff0e00720b */ /* 0x000fe40003f3d000 */
[----:B------:R-:W-:Y:S02]  /*03b0*/  IADD3 R3, R3, 0x80, RZ ;  /* 0x0000008003037810 */ /* 0x000fe40007ffe0ff */
[----:B------:R-:W-:Y:S02]  /*03c0*/  IADD3 R6, P2, R6, UR6, RZ ;  /* 0x0000000606067c10 */ /* 0x000fe4000ff5e0ff */
[----:B------:R-:W-:-:S03]  /*03d0*/  SEL R5, RZ, 0x1, P1 ;  /* 0x00000001ff057807 */ /* 0x000fc60000800000 */
[----:B------:R-:W-:-:S05]  /*03e0*/  IMAD.X R7, RZ, RZ, UR7, P2 ;  /* 0x00000007ff077e24 */ /* 0x000fca00090e06ff */
[----:B------:R3:W-:Y:S03]  /*03f0*/  STG.E.U8 desc[UR4][R6.64], R5 ;  /* 0x0000000506007986 */ /* 0x0007e6000c101104 */
.L_x_19811:
[----:B------:R-:W-:Y:S05]  /*0400*/  BSYNC B0 ;  /* 0x0000000000007941 */ /* 0x000fea0003800000 */
.L_x_19810:
[----:B------:R-:W-:Y:S01]  /*0410*/  ISETP.GE.AND P1, PT, R3, R2, PT ;  /* 0x000000020300720c */ /* 0x000fe20003f26270 */
[----:B------:R-:W-:-:S12]  /*0420*/  IMAD.MOV.U32 R2, RZ, RZ, 0x1 ;  /* 0x00000001ff027424 */ /* 0x000fd800078e00ff */
[----:B------:R-:W-:Y:S05]  /*0430*/  @P1 EXIT ;  /* 0x000000000000194d */ /* 0x000fea0003800000 */
[----:B------:R-:W-:Y:S01]  /*0440*/  IMAD R3, R0, 0x200, R3 ;  /* 0x0000020000037824 */ /* 0x000fe200078e0203 */
[----:B-----5:R-:W-:Y:S01]  /*0450*/  @!P0 FSETP.NEU.FTZ.AND P1, PT, R4, RZ, PT ;  /* 0x000000ff0400820b */ /* 0x020fe20003f3d000 */
        /* <DEDUP_REMOVED lines=8> */
.L_x_19812:
        /* <DEDUP_REMOVED lines=10> */
.L_x_23662:


//--------------------- .text._ZN2at6native29vectorized_elementwise_kernelILi2EZZZNS0_23logical_not_kernel_cudaERNS_18TensorIteratorBaseEENKUlvE0_clEvENKUlvE5_clEvEUlfE_St5arrayIPcLm2EEEEviT0_T1_ --------------------------
	.section	.text._ZN2at6native29vectorized_elementwise_kernelILi2EZZZNS0_23logical_not_kernel_cudaERNS_18TensorIteratorBaseEENKUlvE0_clEvENKUlvE5_clEvEUlfE_St5arrayIPcLm2EEEEviT0_T1_,"ax",@progbits
	.align	128
        .global         _ZN2at6native29vectorized_elementwise_kernelILi2EZZZNS0_23logical_not_kernel_cudaERNS_18TensorIteratorBaseEENKUlvE0_clEvENKUlvE5_clEvEUlfE_St5arrayIPcLm2EEEEviT0_T1_
        .type           _ZN2at6native29vectorized_elementwise_kernelILi2EZZZNS0_23logical_not_kernel_cudaERNS_18TensorIteratorBaseEENKUlvE0_clEvENKUlvE5_clEvEUlfE_St5arrayIPcLm2EEEEviT0_T1_,@function
        .size           _ZN2at6native29vectorized_elementwise_kernelILi2EZZZNS0_23logical_not_kernel_cudaERNS_18TensorIteratorBaseEENKUlvE0_clEvENKUlvE5_clEvEUlfE_St5arrayIPcLm2EEEEviT0_T1_,(.L_x_23663 - _ZN2at6native29vectorized_elementwise_kernelILi2EZZZNS0_23logical_not_kernel_cudaERNS_18TensorIteratorBaseEENKUlvE0_clEvENKUlvE5_clEvEUlfE_St5arrayIPcLm2EEEEviT0_T1_)
        .other          _ZN2at6native29vectorized_elementwise_kernelILi2EZZZNS0_23logical_not_kernel_cudaERNS_18TensorIteratorBaseEENKUlvE0_clEvENKUlvE5_clEvEUlfE_St5arrayIPcLm2EEEEviT0_T1_,@"STO_CUDA_ENTRY STV_DEFAULT"
_ZN2at6native29vectorized_elementwise_kernelILi2EZZZNS0_23logical_not_kernel_cudaERNS_18TensorIteratorBaseEENKUlvE0_clEvENKUlvE5_clEvEUlfE_St5arrayIPcLm2EEEEviT0_T1_:
.text._ZN2at6native29vectorized_elementwise_kernelILi2EZZZNS0_23logical_not_kernel_cudaERNS_18TensorIteratorBaseEENKUlvE0_clEvENKUlvE5_clEvEUlfE_St5arrayIPcLm2EEEEviT0_T1_:
        /* <DEDUP_REMOVED lines=20> */
[----:B--2---:R-:W-:Y:S02]  /*0140*/  FSETP.NEU.FTZ.AND P6, PT, R14, RZ, PT ;  /* 0x000000ff0e00720b */ /* 0x004fe40003fdd000 */
[----:B------:R-:W-:Y:S02]  /*0150*/  FSETP.NEU.FTZ.AND P5, PT, R15, RZ, PT ;  /* 0x000000ff0f00720b */ /* 0x000fe40003fbd000 */
[----:B------:R-:W-:Y:S02]  /*0160*/  SEL R0, RZ, 0x1, P6 ;  /* 0x00000001ff007807 */ /* 0x000fe40003000000 */
[----:B---3--:R-:W-:Y:S02]  /*0170*/  FSETP.NEU.FTZ.AND P4, PT, R6, RZ, PT ;  /* 0x000000ff0600720b */ /* 0x008fe40003f9d000 */
[----:B------:R-:W-:-:S02]  /*0180*/  FSETP.NEU.FTZ.AND P3, PT, R7, RZ, PT ;  /* 0x000000ff0700720b */ /* 0x000fc40003f7d000 */
[----:B----4-:R-:W-:Y:S02]  /*0190*/  FSETP.NEU.FTZ.AND P2, PT, R8, RZ, PT ;  /* 0x000000ff0800720b */ /* 0x010fe40003f5d000 */
[----:B------:R-:W-:Y:S02]  /*01a0*/  FSETP.NEU.FTZ.AND P1, PT, R9, RZ, PT ;  /* 0x000000ff0900720b */ /* 0x000fe40003f3d000 */
[----:B-----5:R-:W-:Y:S02]  /*01b0*/  FSETP.NEU.FTZ.AND P0, PT, R10, RZ, PT ;  /* 0x000000ff0a00720b */ /* 0x020fe40003f1d000 */
[----:B------:R-:W-:Y:S02]  /*01c0*/  FSETP.NEU.FTZ.AND P6, PT, R11, RZ, PT ;  /* 0x000000ff0b00720b */ /* 0x000fe40003fdd000 */
[----:B------:R-:W-:Y:S02]  /*01d0*/  SEL R5, RZ, 0x1, P5 ;  /* 0x00000001ff057807 */ /* 0x000fe40002800000 */
[----:B------:R-:W-:-:S02]  /*01e0*/  SEL R4, RZ, 0x1, P4 ;  /* 0x00000001ff047807 */ /* 0x000fc40002000000 */
[----:B------:R-:W-:Y:S02]  /*01f0*/  SEL R7, RZ, 0x1, P3 ;  /* 0x00000001ff077807 */ /* 0x000fe40001800000 */
[----:B------:R-:W-:Y:S02]  /*0200*/  SEL R6, RZ, 0x1, P2 ;  /* 0x00000001ff067807 */ /* 0x000fe40001000000 */
[----:B------:R-:W-:Y:S02]  /*0210*/  SEL R9, RZ, 0x1, P1 ;  /* 0x00000001ff097807 */ /* 0x000fe40000800000 */
[----:B------:R-:W-:Y:S02]  /*0220*/  SEL R8, RZ, 0x1, P0 ;  /* 0x00000001ff087807 */ /* 0x000fe40000000000 */
[----:B------:R-:W-:Y:S02]  /*0230*/  SEL R11, RZ, 0x1, P6 ;  /* 0x00000001ff0b7807 */ /* 0x000fe40003000000 */
        /* <DEDUP_REMOVED lines=9> */
.L_x_19813:
[----:B------:R-:W0:Y:S01]  /*02d0*/  S2R R15, SR_TID.X ;  /* 0x00000000000f7919 */ /* 0x000e220000002100 */
[----:B------:R-:W-:Y:S01]  /*02e0*/  IMAD.MOV.U32 R20, RZ, RZ, RZ ;  /* 0x000000ffff147224 */ /* 0x000fe200078e00ff */
        /* <DEDUP_REMOVED lines=12> */
[C---:B------:R-:W-:Y:S02]  /*03b0*/  ISETP.GE.AND P2, PT, R3.reuse, R14, PT ;  /* 0x0000000e0300720c */ /* 0x040fe40003f46270 */
[----:B------:R-:W5:Y:S11]  /*03c0*/  @!P6 LDG.E R20, desc[UR4][R28.64] ;  /* 0x000000041c14e981 */ /* 0x000f76000c1e1900 */
[----:B------:R-:W-:Y:S01]  /*03d0*/  @!P2 IMAD.IADD R25, R0, 0x1, R3 ;  /* 0x000000010019a824 */ /* 0x000fe200078e0203 */
[----:B------:R-:W0:Y:S01]  /*03e0*/  @!P2 LDC.64 R10, c[0x0][0x220] ;  /* 0x00008800ff0aab82 */ /* 0x000e220000000a00 */
        /* <DEDUP_REMOVED lines=14> */
[----:B------:R-:W0:Y:S01]  /*04d0*/  @!P6 LDC.64 R22, c[0x0][0x220] ;  /* 0x00008800ff16eb82 */ /* 0x000e220000000a00 */
[----:B------:R-:W-:-:S07]  /*04e0*/  @!P6 IMAD.IADD R16, R0, 0x1, R3 ;  /* 0x000000010010e824 */ /* 0x000fce00078e0203 */
[----:B------:R-:W4:Y:S01]  /*04f0*/  @!P0 LDC.64 R2, c[0x0][0x220] ;  /* 0x00008800ff028b82 */ /* 0x000f220000000a00 */
[----:B------:R-:W-:Y:S02]  /*0500*/  IMAD.MOV.U32 R18, RZ, RZ, RZ ;  /* 0x000000ffff127224 */ /* 0x000fe400078e00ff */
[----:B-1----:R-:W-:-:S04]  /*0510*/  @!P1 IMAD.WIDE.U32 R12, R27, 0x4, R12 ;  /* 0x000000041b0c9825 */ /* 0x002fc800078e000c */
[----:B------:R-:W-:Y:S01]  /*0520*/  @!P0 IMAD.IADD R27, R0, 0x1, R15 ;  /* 0x00000001001b8824 */ /* 0x000fe200078e020f */
[----:B------:R1:W5:Y:S01]  /*0530*/  @!P1 LDG.E R18, desc[UR4][R12.64] ;  /* 0x000000040c129981 */ /* 0x000362000c1e1900 */
[----:B--2---:R-:W-:-:S04]  /*0540*/  @!P3 IMAD.WIDE.U32 R8, R21, 0x4, R8 ;  /* 0x000000041508b825 */ /* 0x004fc800078e0008 */
[----:B---3--:R-:W-:-:S04]  /*0550*/  @!P4 IMAD.WIDE.U32 R6, R19, 0x4, R6 ;  /* 0x000000041306c825 */ /* 0x008fc800078e0006 */
[----:B0-----:R-:W-:-:S04]  /*0560*/  @!P6 IMAD.WIDE.U32 R22, R16, 0x4, R22 ;  /* 0x000000041016e825 */ /* 0x001fc800078e0016 */
[----:B----4-:R-:W-:Y:S01]  /*0570*/  @!P5 IMAD.WIDE.U32 R4, R17, 0x4, R4 ;  /* 0x000000041104d825 */ /* 0x010fe200078e0004 */
[----:B------:R-:W2:Y:S03]  /*0580*/  @!P6 LDG.E R16, desc[UR4][R22.64] ;  /* 0x000000041610e981 */ /* 0x000ea6000c1e1900 */
[----:B------:R-:W-:Y:S02]  /*0590*/  IMAD.MOV.U32 R24, RZ, RZ, RZ ;  /* 0x000000ffff187224 */ /* 0x000fe400078e00ff */
[----:B------:R-:W-:Y:S02]  /*05a0*/  IMAD.MOV.U32 R21, RZ, RZ, RZ ;  /* 0x000000ffff157224 */ /* 0x000fe400078e00ff */
[----:B------:R-:W-:Y:S02]  /*05b0*/  IMAD.MOV.U32 R17, RZ, RZ, RZ ;  /* 0x000000ffff117224 */ /* 0x000fe400078e00ff */
[----:B------:R-:W-:-:S02]  /*05c0*/  IMAD.MOV.U32 R19, RZ, RZ, RZ ;  /* 0x000000ffff137224 */ /* 0x000fc400078e00ff */
[----:B-1----:R-:W-:Y:S01]  /*05d0*/  IMAD.MOV.U32 R12, RZ, RZ, RZ ;  /* 0x000000ffff0c7224 */ /* 0x002fe200078e00ff */
[----:B------:R0:W5:Y:S01]  /*05e0*/  @!P3 LDG.E R21, desc[UR4][R8.64] ;  /* 0x000000040815b981 */ /* 0x000162000c1e1900 */
[----:B------:R-:W-:-:S03]  /*05f0*/  @!P2 IMAD.WIDE.U32 R10, R25, 0x4, R10 ;  /* 0x00000004190aa825 */ /* 0x000fc600078e000a */
[----:B------:R0:W5:Y:S01]  /*0600*/  @!P4 LDG.E R17, desc[UR4][R6.64] ;  /* 0x000000040611c981 */ /* 0x000162000c1e1900 */
[----:B------:R-:W-:-:S03]  /*0610*/  @!P0 IMAD.WIDE.U32 R2, R27, 0x4, R2 ;  /* 0x000000041b028825 */ /* 0x000fc600078e0002 */
[----:B------:R0:W5:Y:S04]  /*0620*/  @!P2 LDG.E R24, desc[UR4][R10.64] ;  /* 0x000000040a18a981 */ /* 0x000168000c1e1900 */
[----:B------:R0:W5:Y:S04]  /*0630*/  @!P5 LDG.E R19, desc[UR4][R4.64] ;  /* 0x000000040413d981 */ /* 0x000168000c1e1900 */
[----:B------:R0:W5:Y:S01]  /*0640*/  @!P0 LDG.E R12, desc[UR4][R2.64] ;  /* 0x00000004020c8981 */ /* 0x000162000c1e1900 */
[----:B------:R-:W-:Y:S01]  /*0650*/  BSSY B0, `(.L_x_19814) ;  /* 0x000000c000007945 */ /* 0x000fe20003800000 */
[----:B------:R-:W-:Y:S01]  /*0660*/  IMAD.MOV.U32 R13, RZ, RZ, 0x1 ;  /* 0x00000001ff0d7424 */ /* 0x000fe200078e00ff */
[----:B--2---:R-:W-:-:S02]  /*0670*/  @!P6 FSETP.NEU.FTZ.AND P1, PT, R16, RZ, PT ;  /* 0x000000ff1000e20b */ /* 0x004fc40003f3d000 */
[----:B0-----:R-:W-:Y:S11]  /*0680*/  @P0 BRA `(.L_x_19815) ;  /* 0x0000000000200947 */ /* 0x001ff60003800000 */
[----:B------:R-:W-:Y:S01]  /*0690*/  IMAD.IADD R2, R0, 0x1, R15 ;  /* 0x0000000100027824 */ /* 0x000fe200078e020f */
[----:B------:R-:W-:Y:S01]  /*06a0*/  ULDC.64 UR6, c[0x0][0x218] ;  /* 0x0000860000067ab9 */ /* 0x000fe20000000a00 */
[----:B-----5:R-:W-:Y:S01]  /*06b0*/  FSETP.NEU.FTZ.AND P0, PT, R12, RZ, PT ;  /* 0x000000ff0c00720b */ /* 0x020fe20003f1d000 */
[----:B------:R-:W-:Y:S02]  /*06c0*/  VIADD R15, R15, 0x80 ;  /* 0x000000800f0f7836 */ /* 0x000fe40000000000 */
[----:B------:R-:W-:Y:S02]  /*06d0*/  IADD3 R2, P2, R2, UR6, RZ ;  /* 0x0000000602027c10 */ /* 0x000fe4000ff5e0ff */
[----:B------:R-:W-:-:S03]  /*06e0*/  SEL R5, RZ, 0x1, P0 ;  /* 0x00000001ff057807 */ /* 0x000fc60000000000 */
[----:B------:R-:W-:-:S05]  /*06f0*/  IMAD.X R3, RZ, RZ, UR7, P2 ;  /* 0x00000007ff037e24 */ /* 0x000fca00090e06ff */
[----:B------:R0:W-:Y:S03]  /*0700*/  STG.E.U8 desc[UR4][R2.64], R5 ;  /* 0x0000000502007986 */ /* 0x0001e6000c101104 */
.L_x_19815:
[----:B------:R-:W-:Y:S05]  /*0710*/  BSYNC B0 ;  /* 0x0000000000007941 */ /* 0x000fea0003800000 */
.L_x_19814:
[----:B------:R-:W-:Y:S01]  /*0720*/  ISETP.GE.AND P0, PT, R15, R14, PT ;  /* 0x0000000e0f00720c */ /* 0x000fe20003f06270 */
[----:B------:R-:W-:Y:S01]  /*0730*/  BSSY B0, `(.L_x_19816) ;  /* 0x0000043000007945 */ /* 0x000fe20003800000 */
[----:B0-----:R-:W-:-:S03]  /*0740*/  PRMT R2, R13, 0x7610, R2 ;  /* 0x000076100d027816 */ /* 0x001fc60000000002 */
[----:B------:R-:W-:Y:S01]  /*0750*/  BSSY B1, `(.L_x_19817) ;  /* 0x0000038000017945 */ /* 0x000fe20003800000 */
[----:B------:R-:W-:-:S04]  /*0760*/  @!P6 SEL R3, RZ, 0x1, P1 ;  /* 0x00000001ff03e807 */ /* 0x000fc80000800000 */
[----:B------:R-:W-:-:S03]  /*0770*/  @!P6 PRMT R2, R3, 0x7610, R2 ;  /* 0x000076100302e816 */ /* 0x000fc60000000002 */
[----:B------:R-:W-:Y:S05]  /*0780*/  @P0 BRA `(.L_x_19818) ;  /* 0x0000000000480947 */ /* 0x000fea0003800000 */
[----:B------:R-:W-:Y:S01]  /*0790*/  IMAD.IADD R4, R0, 0x1, R15 ;  /* 0x0000000100047824 */ /* 0x000fe200078e020f */
[----:B------:R-:W-:Y:S01]  /*07a0*/  ULDC.64 UR6, c[0x0][0x218] ;  /* 0x0000860000067ab9 */ /* 0x000fe20000000a00 */
[----:B-----5:R-:W-:Y:S01]  /*07b0*/  FSETP.NEU.FTZ.AND P0, PT, R20, RZ, PT ;  /* 0x000000ff1400720b */ /* 0x020fe20003f1d000 */
[----:B------:R-:W-:Y:S02]  /*07c0*/  VIADD R15, R15, 0x80 ;  /* 0x000000800f0f7836 */ /* 0x000fe40000000000 */
[----:B------:R-:W-:Y:S02]  /*07d0*/  IADD3 R4, P1, R4, UR6, RZ ;  /* 0x0000000604047c10 */ /* 0x000fe4000ff3e0ff */
[----:B------:R-:W-:Y:S02]  /*07e0*/  SEL R3, RZ, 0x1, P0 ;  /* 0x00000001ff037807 */ /* 0x000fe40000000000 */
[----:B------:R-:W-:Y:S01]  /*07f0*/  ISETP.GE.AND P0, PT, R15, R14, PT ;  /* 0x0000000e0f00720c */ /* 0x000fe20003f06270 */
[----:B------:R-:W-:-:S05]  /*0800*/  IMAD.X R5, RZ, RZ, UR7, P1 ;  /* 0x00000007ff057e24 */ /* 0x000fca00088e06ff */
[----:B------:R0:W-:Y:S07]  /*0810*/  STG.E.U8 desc[UR4][R4.64], R3 ;  /* 0x0000000304007986 */ /* 0x0001ee000c101104 */
[----:B------:R-:W-:Y:S05]  /*0820*/  @P0 BRA `(.L_x_19819) ;  /* 0x0000000000480947 */ /* 0x000fea0003800000 */
[----:B0-----:R-:W-:Y:S01]  /*0830*/  IMAD.IADD R4, R0, 0x1, R15 ;  /* 0x0000000100047824 */ /* 0x001fe200078e020f */
[----:B------:R-:W-:Y:S01]  /*0840*/  ULDC.64 UR6, c[0x0][0x218] ;  /* 0x0000860000067ab9 */ /* 0x000fe20000000a00 */
[----:B------:R-:W-:Y:S01]  /*0850*/  FSETP.NEU.FTZ.AND P0, PT, R18, RZ, PT ;  /* 0x000000ff1200720b */ /* 0x000fe20003f1d000 */
[----:B------:R-:W-:Y:S02]  /*0860*/  VIADD R15, R15, 0x80 ;  /* 0x000000800f0f7836 */ /* 0x000fe40000000000 */
[----:B------:R-:W-:Y:S02]  /*0870*/  IADD3 R4, P1, R4, UR6, RZ ;  /* 0x0000000604047c10 */ /* 0x000fe4000ff3e0ff */
[----:B------:R-:W-:-:S03]  /*0880*/  SEL R3, RZ, 0x1, P0 ;  /* 0x00000001ff037807 */ /* 0x000fc60000000000 */
[----:B------:R-:W-:-:S05]  /*0890*/  IMAD.X R5, RZ, RZ, UR7, P1 ;  /* 0x00000007ff057e24 */ /* 0x000fca00088e06ff */
[----:B------:R0:W-:Y:S03]  /*08a0*/  STG.E.U8 desc[UR4][R4.64], R3 ;  /* 0x0000000304007986 */ /* 0x0001e6000c101104 */
.L_x_19818:
[----:B------:R-:W-:-:S13]  /*08b0*/  ISETP.GE.AND P0, PT, R15, R14, PT ;  /* 0x0000000e0f00720c */ /* 0x000fda0003f06270 */
[----:B------:R-:W-:Y:S05]  /*08c0*/  @P0 BRA `(.L_x_19820) ;  /* 0x0000000000480947 */ /* 0x000fea0003800000 */
[----:B0-----:R-:W-:Y:S01]  /*08d0*/  IMAD.IADD R4, R0, 0x1, R15 ;  /* 0x0000000100047824 */ /* 0x001fe200078e020f */
[----:B------:R-:W-:Y:S01]  /*08e0*/  ULDC.64 UR6, c[0x0][0x218] ;  /* 0x0000860000067ab9 */ /* 0x000fe20000000a00 */
[----:B-----5:R-:W-:Y:S01]  /*08f0*/  FSETP.NEU.FTZ.AND P0, PT, R24, RZ, PT ;  /* 0x000000ff1800720b */ /* 0x020fe20003f1d000 */
[----:B------:R-:W-:Y:S02]  /*0900*/  VIADD R15, R15, 0x80 ;  /* 0x000000800f0f7836 */ /* 0x000fe40000000000 */
[----:B------:R-:W-:Y:S02]  /*0910*/  IADD3 R4, P1, R4, UR6, RZ ;  /* 0x0000000604047c10 */ /* 0x000fe4000ff3e0ff */
[----:B------:R-:W-:-:S03]  /*0920*/  SEL R3, RZ, 0x1, P0 ;  /* 0x00000001ff037807 */ /* 0x000fc60000000000 */
[----:B------:R-:W-:-:S05]  /*0930*/  IMAD.X R5, RZ, RZ, UR7, P1 ;  /* 0x00000007ff057e24 */ /* 0x000fca00088e06ff */
[----:B------:R1:W-:Y:S03]  /*0940*/  STG.E.U8 desc[UR4][R4.64], R3 ;  /* 0x0000000304007986 */ /* 0x0003e6000c101104 */
.L_x_19819:
[----:B------:R-:W-:-:S13]  /*0950*/  ISETP.GE.AND P0, PT, R15, R14, PT ;  /* 0x0000000e0f00720c */ /* 0x000fda0003f06270 */
[----:B------:R-:W-:Y:S05]  /*0960*/  @P0 BRA `(.L_x_19821) ;  /* 0x00000000004c0947 */ /* 0x000fea0003800000 */
[----:B01----:R-:W-:Y:S01]  /*0970*/  IMAD.IADD R4, R0, 0x1, R15 ;  /* 0x0000000100047824 */ /* 0x003fe200078e020f */
[----:B------:R-:W-:Y:S01]  /*0980*/  ULDC.64 UR6, c[0x0][0x218] ;  /* 0x0000860000067ab9 */ /* 0x000fe20000000a00 */
[----:B------:R-:W-:Y:S01]  /*0990*/  FSETP.NEU.FTZ.AND P0, PT, R21, RZ, PT ;  /* 0x000000ff1500720b */ /* 0x000fe20003f1d000 */
[----:B------:R-:W-:Y:S02]  /*09a0*/  VIADD R15, R15, 0x80 ;  /* 0x000000800f0f7836 */ /* 0x000fe40000000000 */
[----:B------:R-:W-:Y:S02]  /*09b0*/  IADD3 R4, P1, R4, UR6, RZ ;  /* 0x0000000604047c10 */ /* 0x000fe4000ff3e0ff */
[----:B------:R-:W-:-:S03]  /*09c0*/  SEL R3, RZ, 0x1, P0 ;  /* 0x00000001ff037807 */ /* 0x000fc60000000000 */
[----:B------:R-:W-:-:S05]  /*09d0*/  IMAD.X R5, RZ, RZ, UR7, P1 ;  /* 0x00000007ff057e24 */ /* 0x000fca00088e06ff */
[----:B------:R1:W-:Y:S03]  /*09e0*/  STG.E.U8 desc[UR4][R4.64], R3 ;  /* 0x0000000304007986 */ /* 0x0003e6000c101104 */
.L_x_19820:
[----:B------:R-:W-:-:S13]  /*09f0*/  ISETP.GE.AND P0, PT, R15, R14, PT ;  /* 0x0000000e0f00720c */ /* 0x000fda0003f06270 */
[----:B------:R-:W-:Y:S05]  /*0a00*/  @P0 BREAK B1 ;  /* 0x0000000000010942 */ /* 0x000fea0003800000 */
[----:B------:R-:W-:Y:S05]  /*0a10*/  @P0 BRA `(.L_x_19822) ;  /* 0x0000000000500947 */ /* 0x000fea0003800000 */
[----:B01----:R-:W-:Y:S01]  /*0a20*/  IMAD.IADD R4, R0, 0x1, R15 ;  /* 0x0000000100047824 */ /* 0x003fe200078e020f */
[----:B------:R-:W-:Y:S01]  /*0a30*/  ULDC.64 UR6, c[0x0][0x218] ;  /* 0x0000860000067ab9 */ /* 0x000fe20000000a00 */
[----:B-----5:R-:W-:Y:S01]  /*0a40*/  FSETP.NEU.FTZ.AND P0, PT, R17, RZ, PT ;  /* 0x000000ff1100720b */ /* 0x020fe20003f1d000 */
[----:B------:R-:W-:Y:S02]  /*0a50*/  VIADD R15, R15, 0x80 ;  /* 0x000000800f0f7836 */ /* 0x000fe40000000000 */
[----:B------:R-:W-:Y:S02]  /*0a60*/  IADD3 R4, P1, R4, UR6, RZ ;  /* 0x0000000604047c10 */ /* 0x000fe4000ff3e0ff */
[----:B------:R-:W-:-:S03]  /*0a70*/  SEL R3, RZ, 0x1, P0 ;  /* 0x00000001ff037807 */ /* 0x000fc60000000000 */
[----:B------:R-:W-:-:S05]  /*0a80*/  IMAD.X R5, RZ, RZ, UR7, P1 ;  /* 0x00000007ff057e24 */ /* 0x000fca00088e06ff */
[----:B------:R2:W-:Y:S03]  /*0a90*/  STG.E.U8 desc[UR4][R4.64], R3 ;  /* 0x0000000304007986 */ /* 0x0005e6000c101104 */
.L_x_19821:
[----:B------:R-:W-:-:S13]  /*0aa0*/  ISETP.GE.AND P0, PT, R15, R14, PT ;  /* 0x0000000e0f00720c */ /* 0x000fda0003f06270 */
[----:B------:R-:W-:Y:S05]  /*0ab0*/  @P0 BREAK B1 ;  /* 0x0000000000010942 */ /* 0x000fea0003800000 */
[----:B------:R-:W-:Y:S05]  /*0ac0*/  @P0 BRA `(.L_x_19822) ;  /* 0x0000000000240947 */ /* 0x000fea0003800000 */
[----:B------:R-:W-:Y:S05]  /*0ad0*/  BSYNC B1 ;  /* 0x0000000000017941 */ /* 0x000fea0003800000 */
.L_x_19817:
[----:B012---:R-:W-:Y:S01]  /*0ae0*/  IMAD.IADD R4, R0, 0x1, R15 ;  /* 0x0000000100047824 */ /* 0x007fe200078e020f */
[----:B------:R-:W-:Y:S01]  /*0af0*/  ULDC.64 UR6, c[0x0][0x218] ;  /* 0x0000860000067ab9 */ /* 0x000fe20000000a00 */
[----:B------:R-:W-:Y:S01]  /*0b00*/  FSETP.NEU.FTZ.AND P0, PT, R19, RZ, PT ;  /* 0x000000ff1300720b */ /* 0x000fe20003f1d000 */
[----:B------:R-:W-:Y:S02]  /*0b10*/  VIADD R15, R15, 0x80 ;  /* 0x000000800f0f7836 */ /* 0x000fe40000000000 */
[----:B------:R-:W-:Y:S02]  /*0b20*/  IADD3 R4, P1, R4, UR6, RZ ;  /* 0x0000000604047c10 */ /* 0x000fe4000ff3e0ff */
[----:B------:R-:W-:-:S03]  /*0b30*/  SEL R3, RZ, 0x1, P0 ;  /* 0x00000001ff037807 */ /* 0x000fc60000000000 */
[----:B------:R-:W-:-:S05]  /*0b40*/  IMAD.X R5, RZ, RZ, UR7, P1 ;  /* 0x00000007ff057e24 */ /* 0x000fca00088e06ff */
[----:B------:R3:W-:Y:S03]  /*0b50*/  STG.E.U8 desc[UR4][R4.64], R3 ;  /* 0x0000000304007986 */ /* 0x0007e6000c101104 */
.L_x_19822:
[----:B------:R-:W-:Y:S05]  /*0b60*/  BSYNC B0 ;  /* 0x0000000000007941 */ /* 0x000fea0003800000 */
.L_x_19816:
[----:B------:R-:W-:Y:S05]  /*0b70*/  WARPSYNC.ALL ;  /* 0x0000000000007948 */ /* 0x000fea0003800000 */
[----:B------:R-:W-:-:S13]  /*0b80*/  ISETP.GE.AND P0, PT, R15, R14, PT ;  /* 0x0000000e0f00720c */ /* 0x000fda0003f06270 */
[----:B------:R-:W-:Y:S05]  /*0b90*/  @P0 EXIT ;  /* 0x000000000000094d */ /* 0x000fea0003800000 */
[----:B------:R-:W-:Y:S01]  /*0ba0*/  IMAD.IADD R0, R0, 0x1, R15 ;  /* 0x0000000100007824 */ /* 0x000fe200078e020f */
[----:B------:R-:W-:-:S04]  /*0bb0*/  ULDC.64 UR6, c[0x0][0x218] ;  /* 0x0000860000067ab9 */ /* 0x000fc80000000a00 */
[----:B0123--:R-:W-:-:S05]  /*0bc0*/  IADD3 R4, P0, R0, UR6, RZ ;  /* 0x0000000600047c10 */ /* 0x00ffca000ff1e0ff */
[----:B------:R-:W-:-:S05]  /*0bd0*/  IMAD.X R5, RZ, RZ, UR7, P0 ;  /* 0x00000007ff057e24 */ /* 0x000fca00080e06ff */
[----:B------:R-:W-:Y:S01]  /*0be0*/  STG.E.U8 desc[UR4][R4.64], R2 ;  /* 0x0000000204007986 */ /* 0x000fe2000c101104 */
[----:B------:R-:W-:Y:S05]  /*0bf0*/  EXIT ;  /* 0x000000000000794d */ /* 0x000fea0003800000 */
.L_x_19823:
        /* <DEDUP_REMOVED lines=16> */
.L_x_23663:


//--------------------- .text._ZN2at6native29vectorized_elementwise_kernelILi4EZZZNS0_23logical_not_kernel_cudaERNS_18TensorIteratorBaseEENKUlvE0_clEvENKUlvE5_clEvEUlfE_St5arrayIPcLm2EEEEviT0_T1_ --------------------------
	.section	.text._ZN2at6native29vectorized_elementwise_kernelILi4EZZZNS0_23logical_not_kernel_cudaERNS_18TensorIteratorBaseEENKUlvE0_clEvENKUlvE5_clEvEUlfE_St5arrayIPcLm2EEEEviT0_T1_,"ax",@progbits
	.align	128
        .global         _ZN2at6native29vectorized_elementwise_kernelILi4EZZZNS0_23logical_not_kernel_cudaERNS_18TensorIteratorBaseEENKUlvE0_clEvENKUlvE5_clEvEUlfE_St5arrayIPcLm2EEEEviT0_T1_
        .type           _ZN2at6native29vectorized_elementwise_kernelILi4EZZZNS0_23logical_not_kernel_cudaERNS_18TensorIteratorBaseEENKUlvE0_clEvENKUlvE5_clEvEUlfE_St5arrayIPcLm2EEEEviT0_T1_,@function
        .size           _ZN2at6native29vectorized_elementwise_kernelILi4EZZZNS0_23logical_not_kernel_cudaERNS_18TensorIteratorBaseEENKUlvE0_clEvENKUlvE5_clEvEUlfE_St5arrayIPcLm2EEEEviT0_T1_,(.L_x_23664 - _ZN2at6native29vectorized_elementwise_kernelILi4EZZZNS0_23logical_not_kernel_cudaERNS_18TensorIteratorBaseEENKUlvE0_clEvENKUlvE5_clEvEUlfE_St5arrayIPcLm2EEEEviT0_T1_)
        .other          _ZN2at6native29vectorized_elementwise_kernelILi4EZZZNS0_23logical_not_kernel_cudaERNS_18TensorIteratorBaseEENKUlvE0_clEvENKUlvE5_clEvEUlfE_St5arrayIPcLm2EEEEviT0_T1_,@"STO_CUDA_ENTRY STV_DEFAULT"
_ZN2at6native29vectorized_elementwise_kernelILi4EZZZNS0_23logical_not_kernel_cudaERNS_18TensorIteratorBaseEENKUlvE0_clEvENKUlvE5_clEvEUlfE_St5arrayIPcLm2EEEEviT0_T1_:
.text._ZN2at6native29vectorized_elementwise_kernelILi4EZZZNS0_23logical_not_kernel_cudaERNS_18TensorIteratorBaseEENKUlvE0_clEvENKUlvE5_clEvEUlfE_St5arrayIPcLm2EEEEviT0_T1_:
        /* <DEDUP_REMOVED lines=15> */
[----:B--2---:R-:W-:Y:S02]  /*00f0*/  FSETP.NEU.FTZ.AND P1, PT, R12, RZ, PT ;  /* 0x000000ff0c00720b */ /* 0x004fe40003f3d000 */
[----:B------:R-:W-:Y:S02]  /*0100*/  FSETP.NEU.FTZ.AND P2, PT, R13, RZ, PT ;  /* 0x000000ff0d00720b */ /* 0x000fe40003f5d000 */
[----:B---3--:R-:W-:Y:S02]  /*0110*/  FSETP.NEU.FTZ.AND P3, PT, R4, RZ, PT ;  /* 0x000000ff0400720b */ /* 0x008fe40003f7d000 */
[----:B------:R-:W-:-:S02]  /*0120*/  FSETP.NEU.FTZ.AND P4, PT, R5, RZ, PT ;  /* 0x000000ff0500720b */ /* 0x000fc40003f9d000 */
[----:B------:R-:W-:Y:S02]  /*0130*/  SEL R3, RZ, 0x1, P1 ;  /* 0x00000001ff037807 */ /* 0x000fe40000800000 */
[----:B------:R-:W-:Y:S02]  /*0140*/  SEL R4, RZ, 0x1, P2 ;  /* 0x00000001ff047807 */ /* 0x000fe40001000000 */
[----:B------:R-:W-:Y:S02]  /*0150*/  FSETP.NEU.FTZ.AND P0, PT, R14, RZ, PT ;  /* 0x000000ff0e00720b */ /* 0x000fe40003f1d000 */
[----:B------:R-:W-:Y:S02]  /*0160*/  SEL R5, RZ, 0x1, P3 ;  /* 0x00000001ff057807 */ /* 0x000fe40001800000 */
[----:B------:R-:W-:Y:S02]  /*0170*/  SEL R10, RZ, 0x1, P4 ;  /* 0x00000001ff0a7807 */ /* 0x000fe40002000000 */
[----:B------:R-:W-:-:S02]  /*0180*/  FSETP.NEU.FTZ.AND P2, PT, R6, RZ, PT ;  /* 0x000000ff0600720b */ /* 0x000fc40003f5d000 */
[----:B------:R-:W-:Y:S02]  /*0190*/  PRMT R9, R4, 0x7604, R3 ;  /* 0x0000760404097816 */ /* 0x000fe40000000003 */
[----:B------:R-:W-:Y:S02]  /*01a0*/  IADD3 R4, P3, R0, UR6, RZ ;  /* 0x0000000600047c10 */ /* 0x000fe4000ff7e0ff */
[----:B------:R-:W-:Y:S02]  /*01b0*/  SEL R0, RZ, 0x1, P0 ;  /* 0x00000001ff007807 */ /* 0x000fe40000000000 */
[----:B------:R-:W-:Y:S02]  /*01c0*/  FSETP.NEU.FTZ.AND P1, PT, R15, RZ, PT ;  /* 0x000000ff0f00720b */ /* 0x000fe40003f3d000 */
[----:B------:R-:W-:Y:S01]  /*01d0*/  PRMT R10, R10, 0x7604, R5 ;  /* 0x000076040a0a7816 */ /* 0x000fe20000000005 */
[----:B------:R-:W-:Y:S01]  /*01e0*/  IMAD.X R5, RZ, RZ, UR7, P3 ;  /* 0x00000007ff057e24 */ /* 0x000fe200098e06ff */
[----:B------:R-:W-:-:S02]  /*01f0*/  SEL R3, RZ, 0x1, P2 ;  /* 0x00000001ff037807 */ /* 0x000fc40001000000 */
[----:B------:R-:W-:Y:S02]  /*0200*/  FSETP.NEU.FTZ.AND P0, PT, R7, RZ, PT ;  /* 0x000000ff0700720b */ /* 0x000fe40003f1d000 */
        /* <DEDUP_REMOVED lines=10> */
.L_x_19824:
        /* <DEDUP_REMOVED lines=68> */
.L_x_19826:
[----:B------:R-:W-:Y:S05]  /*06f0*/  BSYNC B0 ;  /* 0x0000000000007941 */ /* 0x000fea0003800000 */
.L_x_19825:
        /* <DEDUP_REMOVED lines=25> */
.L_x_19829:
        /* <DEDUP_REMOVED lines=10> */
.L_x_19830:
        /* <DEDUP_REMOVED lines=10> */
.L_x_19831:
        /* <DEDUP_REMOVED lines=11> */
.L_x_19832:
[----:B------:R-:W-:-:S13]  /*0a80*/  ISETP.GE.AND P0, PT, R15, R14, PT ;  /* 0x0000000e0f00720c */ /* 0x000fda0003f06270 */
[----:B------:R-:W-:Y:S05]  /*0a90*/  @P0 BREAK B1 ;  /* 0x0000000000010942 */ /* 0x000fea0003800000 */
[----:B------:R-:W-:Y:S05]  /*0aa0*/  @P0 BRA `(.L_x_19833) ;  /* 0x0000000000240947 */ /* 0x000fea0003800000 */
[----:B------:R-:W-:Y:S05]  /*0ab0*/  BSYNC B1 ;  /* 0x0000000000017941 */ /* 0x000fea0003800000 */
.L_x_19828:
        /* <DEDUP_REMOVED lines=8> */
.L_x_19833:
[----:B------:R-:W-:Y:S05]  /*0b40*/  BSYNC B0 ;  /* 0x0000000000007941 */ /* 0x000fea0003800000 */
.L_x_19827:
        /* <DEDUP_REMOVED lines=9> */
.L_x_19834:
        /* <DEDUP_REMOVED lines=10> */
.L_x_23664:


//--------------------- .text._ZN2at6native29vectorized_elementwise_kernelILi8EZZZNS0_23logical_not_kernel_cudaERNS_18TensorIteratorBaseEENKUlvE0_clEvENKUlvE5_clEvEUlfE_St5arrayIPcLm2EEEEviT0_T1_ --------------------------
	.section	.text._ZN2at6native29vectorized_elementwise_kernelILi8EZZZNS0_23logical_not_kernel_cudaERNS_18TensorIteratorBaseEENKUlvE0_clEvENKUlvE5_clEvEUlfE_St5arrayIPcLm2EEEEviT0_T1_,"ax",@progbits
	.align	128
        .global         _ZN2at6native29vectorized_elementwise_kernelILi8EZZZNS0_23logical_not_kernel_cudaERNS_18TensorIteratorBaseEENKUlvE0_clEvENKUlvE5_clEvEUlfE_St5arrayIPcLm2EEEEviT0_T1_
        .type           _ZN2at6native29vectorized_elementwise_kernelILi8EZZZNS0_23logical_not_kernel_cudaERNS_18TensorIteratorBaseEENKUlvE0_clEvENKUlvE5_clEvEUlfE_St5arrayIPcLm2EEEEviT0_T1_,@function
        .size           _ZN2at6native29vectorized_elementwise_kernelILi8EZZZNS0_23logical_not_kernel_cudaERNS_18TensorIteratorBaseEENKUlvE0_clEvENKUlvE5_clEvEUlfE_St5arrayIPcLm2EEEEviT0_T1_,(.L_x_23665 - _ZN2at6native29vectorized_elementwise_kernelILi8EZZZNS0_23logical_not_kernel_cudaERNS_18TensorIteratorBaseEENKUlvE0_clEvENKUlvE5_clEvEUlfE_St5arrayIPcLm2EEEEviT0_T1_)
        .other          _ZN2at6native29vectorized_elementwise_kernelILi8EZZZNS0_23logical_not_kernel_cudaERNS_18TensorIteratorBaseEENKUlvE0_clEvENKUlvE5_clEvEUlfE_St5arrayIPcLm2EEEEviT0_T1_,@"STO_CUDA_ENTRY STV_DEFAULT"
_ZN2at6native29vectorized_elementwise_kernelILi8EZZZNS0_23logical_not_kernel_cudaERNS_18TensorIteratorBaseEENKUlvE0_clEvENKUlvE5_clEvEUlfE_St5arrayIPcLm2EEEEviT0_T1_:
.text._ZN2at6native29vectorized_elementwise_kernelILi8EZZZNS0_23logical_not_kernel_cudaERNS_18TensorIteratorBaseEENKUlvE0_clEvENKUlvE5_clEvEUlfE_St5arrayIPcLm2EEEEviT0_T1_:
        /* <DEDUP_REMOVED lines=18> */
[----:B--2---:R-:W-:Y:S02]  /*0120*/  FSETP.NEU.FTZ.AND P6, PT, R14, RZ, PT ;  /* 0x000000ff0e00720b */ /* 0x004fe40003fdd000 */
[----:B------:R-:W-:Y:S02]  /*0130*/  FSETP.NEU.FTZ.AND P0, PT, R15, RZ, PT ;  /* 0x000000ff0f00720b */ /* 0x000fe40003f1d000 */
[----:B---3--:R-:W-:Y:S02]  /*0140*/  FSETP.NEU.FTZ.AND P3, PT, R10, RZ, PT ;  /* 0x000000ff0a00720b */ /* 0x008fe40003f7d000 */
[----:B------:R-:W-:Y:S02]  /*0150*/  SEL R10, RZ, 0x1, P6 ;  /* 0x00000001ff0a7807 */ /* 0x000fe40003000000 */
[----:B------:R-:W-:-:S02]  /*0160*/  FSETP.NEU.FTZ.AND P6, PT, R8, RZ, PT ;  /* 0x000000ff0800720b */ /* 0x000fc40003fdd000 */
[----:B------:R-:W-:Y:S02]  /*0170*/  FSETP.NEU.FTZ.AND P2, PT, R13, RZ, PT ;  /* 0x000000ff0d00720b */ /* 0x000fe40003f5d000 */
[----:B------:R-:W-:Y:S02]  /*0180*/  SEL R8, RZ, 0xffffffff, P0 ;  /* 0xffffffffff087807 */ /* 0x000fe40000000000 */
[----:B------:R-:W-:Y:S02]  /*0190*/  FSETP.NEU.FTZ.AND P4, PT, R11, RZ, PT ;  /* 0x000000ff0b00720b */ /* 0x000fe40003f9d000 */
[----:B------:R-:W-:Y:S01]  /*01a0*/  FSETP.NEU.FTZ.AND P0, PT, R9, RZ, PT ;  /* 0x000000ff0900720b */ /* 0x000fe20003f1d000 */
[----:B------:R-:W-:Y:S01]  /*01b0*/  IMAD.SHL.U32 R13, R8, 0x100, RZ ;  /* 0x00000100080d7824 */ /* 0x000fe200078e00ff */
[----:B------:R-:W-:Y:S02]  /*01c0*/  SEL R11, RZ, 0xffffffff, P2 ;  /* 0xffffffffff0b7807 */ /* 0x000fe40001000000 */
[----:B------:R-:W-:-:S02]  /*01d0*/  SEL R4, RZ, 0xffffffff, P4 ;  /* 0xffffffffff047807 */ /* 0x000fc40002000000 */
[----:B------:R-:W-:Y:S01]  /*01e0*/  SEL R7, RZ, 0xffffffff, P0 ;  /* 0xffffffffff077807 */ /* 0x000fe20000000000 */
[----:B------:R-:W-:Y:S01]  /*01f0*/  IMAD.SHL.U32 R8, R11, 0x100, RZ ;  /* 0x000001000b087824 */ /* 0x000fe200078e00ff */
[----:B------:R-:W-:Y:S01]  /*0200*/  FSETP.NEU.FTZ.AND P1, PT, R12, RZ, PT ;  /* 0x000000ff0c00720b */ /* 0x000fe20003f3d000 */
[----:B------:R-:W-:Y:S01]  /*0210*/  IMAD.SHL.U32 R11, R4, 0x100, RZ ;  /* 0x00000100040b7824 */ /* 0x000fe200078e00ff */
[----:B------:R-:W-:Y:S01]  /*0220*/  SEL R0, RZ, 0x1, P3 ;  /* 0x00000001ff007807 */ /* 0x000fe20001800000 */
[----:B------:R-:W-:Y:S01]  /*0230*/  IMAD.SHL.U32 R7, R7, 0x100, RZ ;  /* 0x0000010007077824 */ /* 0x000fe200078e00ff */
[----:B------:R-:W-:Y:S02]  /*0240*/  SEL R9, RZ, 0x1, P1 ;  /* 0x00000001ff097807 */ /* 0x000fe40000800000 */
[----:B------:R-:W-:Y:S02]  /*0250*/  SEL R6, RZ, 0x1, P6 ;  /* 0x00000001ff067807 */ /* 0x000fe40003000000 */
        /* <DEDUP_REMOVED lines=8> */
.L_x_19835:
        /* <DEDUP_REMOVED lines=68> */
.L_x_19837:
[----:B------:R-:W-:Y:S05]  /*0720*/  BSYNC B0 ;  /* 0x0000000000007941 */ /* 0x000fea0003800000 */
.L_x_19836:
        /* <DEDUP_REMOVED lines=25> */
.L_x_19840:
        /* <DEDUP_REMOVED lines=10> */
.L_x_19841:
        /* <DEDUP_REMOVED lines=10> */
.L_x_19842:
        /* <DEDUP_REMOVED lines=11> */
.L_x_19843:
[----:B------:R-:W-:-:S13]  /*0ab0*/  ISETP.GE.AND P0, PT, R15, R14, PT ;  /* 0x0000000e0f00720c */ /* 0x000fda0003f06270 */
[----:B------:R-:W-:Y:S05]  /*0ac0*/  @P0 BREAK B1 ;  /* 0x0000000000010942 */ /* 0x000fea0003800000 */
[----:B------:R-:W-:Y:S05]  /*0ad0*/  @P0 BRA `(.L_x_19844) ;  /* 0x0000000000240947 */ /* 0x000fea0003800000 */
[----:B------:R-:W-:Y:S05]  /*0ae0*/  BSYNC B1 ;  /* 0x0000000000017941 */ /* 0x000fea0003800000 */
.L_x_19839:
        /* <DEDUP_REMOVED lines=8> */
.L_x_19844:
[----:B------:R-:W-:Y:S05]  /*0b70*/  BSYNC B0 ;  /* 0x0000000000007941 */ /* 0x000fea0003800000 */
.L_x_19838:
        /* <DEDUP_REMOVED lines=9> */
.L_x_19845:
        /* <DEDUP_REMOVED lines=15> */
.L_x_23665:


//--------------------- .text._ZN2at6native18elementwise_kernelILi128ELi4EZNS0_15gpu_kernel_implIZZZNS0_23logical_not_kernel_cudaERNS_18TensorIteratorBaseEENKUlvE0_clEvENKUlvE4_clEvEUldE_EEvS4_RKT_EUliE_EEviT1_ --------------------------
	.section	.text._ZN2at6native18elementwise_kernelILi128ELi4EZNS0_15gpu_kernel_implIZZZNS0_23logical_not_kernel_cudaERNS_18TensorIteratorBaseEENKUlvE0_clEvENKUlvE4_clEvEUldE_EEvS4_RKT_EUliE_EEviT1_,"ax",@progbits
	.align	128
        .global         _ZN2at6native18elementwise_kernelILi128ELi4EZNS0_15gpu_kernel_implIZZZNS0_23logical_not_kernel_cudaERNS_18TensorIteratorBaseEENKUlvE0_clEvENKUlvE4_clEvEUldE_EEvS4_RKT_EUliE_EEviT1_
        .type           _ZN2at6native18elementwise_kernelILi128ELi4EZNS0_15gpu_kernel_implIZZZNS0_23logical_not_kernel_cudaERNS_18TensorIteratorBaseEENKUlvE0_clEvENKUlvE4_clEvEUldE_EEvS4_RKT_EUliE_EEviT1_,@function
        .size           _ZN2at6native18elementwise_kernelILi128ELi4EZNS0_15gpu_kernel_implIZZZNS0_23logical_not_kernel_cudaERNS_18TensorIteratorBaseEENKUlvE0_clEvENKUlvE4_clEvEUldE_EEvS4_RKT_EUliE_EEviT1_,(.L_x_23666 - _ZN2at6native18elementwise_kernelILi128ELi4EZNS0_15gpu_kernel_implIZZZNS0_23logical_not_kernel_cudaERNS_18TensorIteratorBaseEENKUlvE0_clEvENKUlvE4_clEvEUldE_EEvS4_RKT_EUliE_EEviT1_)
        .other          _ZN2at6native18elementwise_kernelILi128ELi4EZNS0_15gpu_kernel_implIZZZNS0_23logical_not_kernel_cudaERNS_18TensorIteratorBaseEENKUlvE0_clEvENKUlvE4_clEvEUldE_EEvS4_RKT_EUliE_EEviT1_,@"STO_CUDA_ENTRY STV_DEFAULT"
_ZN2at6native18elementwise_kernelILi128ELi4EZNS0_15gpu_kernel_implIZZZNS0_23logical_not_kernel_cudaERNS_18TensorIteratorBaseEENKUlvE0_clEvENKUlvE4_clEvEUldE_EEvS4_RKT_EUliE_EEviT1_:
.text._ZN2at6native18elementwise_kernelILi128ELi4EZNS0_15gpu_kernel_implIZZZNS0_23logical_not_kernel_cudaERNS_18TensorIteratorBaseEENKUlvE0_clEvENKUlvE4_clEvEUldE_EEvS4_RKT_EUliE_EEviT1_:
        /* <DEDUP_REMOVED lines=313> */
.L_x_19848:
        /* <DEDUP_REMOVED lines=21> */
.L_x_19852:
[----:B------:R-:W2:Y:S02]  /*14e0*/  LDG.E.U8 R2, desc[UR36][R4.64] ;  /* 0x0000002404027981 */ /* 0x000ea4000c1e1100 */
[----:B--2---:R-:W0:Y:S01]  /*14f0*/  I2F.F64.U16 R2, R2 ;  /* 0x0000000200027312 */ /* 0x004e220000101800 */
[----:B------:R-:W-:Y:S05]  /*1500*/  BRA `(.L_x_19854) ;  /* 0x0000000c00707947 */ /* 0x000fea0003800000 */
.L_x_19851:
        /* <DEDUP_REMOVED lines=9> */
.L_x_19856:
[----:B------:R-:W2:Y:S02]  /*15a0*/  LDG.E R2, desc[UR36][R4.64] ;  /* 0x0000002404027981 */ /* 0x000ea4000c1e1900 */
[----:B--2---:R-:W0:Y:S01]  /*15b0*/  I2F.F64 R2, R2 ;  /* 0x0000000200027312 */ /* 0x004e220000201c00 */
[----:B------:R-:W-:Y:S05]  /*15c0*/  BRA `(.L_x_19854) ;  /* 0x0000000c00407947 */ /* 0x000fea0003800000 */
.L_x_19855:
[----:B------:R-:W2:Y:S02]  /*15d0*/  LDG.E.U16 R2, desc[UR36][R4.64] ;  /* 0x0000002404027981 */ /* 0x000ea4000c1e1500 */
[----:B--2---:R-:W0:Y:S01]  /*15e0*/  I2F.F64.S16 R2, R2 ;  /* 0x0000000200027312 */ /* 0x004e220000101c00 */
[----:B------:R-:W-:Y:S05]  /*15f0*/  BRA `(.L_x_19854) ;  /* 0x0000000c00347947 */ /* 0x000fea0003800000 */
.L_x_19850:
        /* <DEDUP_REMOVED lines=10> */
.L_x_19858:
[----:B------:R-:W2:Y:S02]  /*16a0*/  LDG.E.U16 R0, desc[UR36][R4.64] ;  /* 0x0000002404007981 */ /* 0x000ea4000c1e1500 */
[----:B--2---:R-:W-:-:S05]  /*16b0*/  HADD2.F32 R0, -RZ, R0.H0_H0 ;  /* 0x20000000ff007230 */ /* 0x004fca0000004100 */
[----:B------:R-:W-:-:S04]  /*16c0*/  FMUL.FTZ R0, R0, 1 ;  /* 0x3f80000000007820 */ /* 0x000fc80000410000 */
[----:B------:R0:W1:Y:S01]  /*16d0*/  F2F.F64.F32 R2, R0 ;  /* 0x0000000000027310 */ /* 0x0000620000201800 */
[----:B------:R-:W-:Y:S05]  /*16e0*/  BRA `(.L_x_19854) ;  /* 0x0000000800f87947 */ /* 0x000fea0003800000 */
.L_x_19857:
        /* <DEDUP_REMOVED lines=10> */
.L_x_19860:
[----:B------:R-:W2:Y:S02]  /*1790*/  LDG.E.U16 R4, desc[UR36][R4.64] ;  /* 0x0000002404047981 */ /* 0x000ea4000c1e1500 */
[----:B--2---:R-:W-:-:S05]  /*17a0*/  HADD2.F32 R0, -RZ, R4.H0_H0 ;  /* 0x20000004ff007230 */ /* 0x004fca0000004100 */
[----:B------:R-:W-:-:S04]  /*17b0*/  FMUL.FTZ R0, R0, 1 ;  /* 0x3f80000000007820 */ /* 0x000fc80000410000 */
[----:B------:R0:W1:Y:S01]  /*17c0*/  F2F.F64.F32 R2, R0 ;  /* 0x0000000000027310 */ /* 0x0000620000201800 */
[----:B------:R-:W-:Y:S05]  /*17d0*/  BRA `(.L_x_19854) ;  /* 0x0000000800bc7947 */ /* 0x000fea0003800000 */
.L_x_19859:
[----:B------:R0:W5:Y:S01]  /*17e0*/  LDG.E.64 R2, desc[UR36][R4.64] ;  /* 0x0000002404027981 */ /* 0x000162000c1e1b00 */
[----:B------:R-:W-:Y:S05]  /*17f0*/  BRA `(.L_x_19854) ;  /* 0x0000000800b47947 */ /* 0x000fea0003800000 */
.L_x_19849:
        /* <DEDUP_REMOVED lines=13> */
.L_x_19863:
[----:B------:R0:W5:Y:S01]  /*18d0*/  LDG.E.64 R2, desc[UR36][R4.64] ;  /* 0x0000002404027981 */ /* 0x000162000c1e1b00 */
[----:B------:R-:W-:Y:S05]  /*18e0*/  BRA `(.L_x_19854) ;  /* 0x0000000800787947 */ /* 0x000fea0003800000 */
.L_x_19862:
        /* <DEDUP_REMOVED lines=28> */
.L_x_19865:
        /* <DEDUP_REMOVED lines=15> */
.L_x_19864:
[----:B------:R-:W2:Y:S02]  /*1ba0*/  LDG.E.U16 R0, desc[UR36][R4.64] ;  /* 0x0000002404007981 */ /* 0x000ea4000c1e1500 */
[----:B--2---:R-:W-:-:S04]  /*1bb0*/  IMAD.U32 R0, R0, 0x10000, RZ ;  /* 0x0001000000007824 */ /* 0x004fc800078e00ff */
[----:B------:R-:W-:-:S04]  /*1bc0*/  FMUL.FTZ R0, R0, 1 ;  /* 0x3f80000000007820 */ /* 0x000fc80000410000 */
[----:B------:R0:W1:Y:S01]  /*1bd0*/  F2F.F64.F32 R2, R0 ;  /* 0x0000000000027310 */ /* 0x0000620000201800 */
[----:B------:R-:W-:Y:S05]  /*1be0*/  BRA `(.L_x_19854) ;  /* 0x0000000400b87947 */ /* 0x000fea0003800000 */
.L_x_19861:
        /* <DEDUP_REMOVED lines=11> */
.L_x_19868:
        /* <DEDUP_REMOVED lines=21> */
.L_x_19872:
[----:B------:R-:W-:Y:S05]  /*1df0*/  BSYNC B1 ;  /* 0x0000000000017941 */ /* 0x000fea0003800000 */
.L_x_19871:
[----:B------:R-:W-:Y:S01]  /*1e00*/  LEA R3, R0, 0x3b800000, 0x17 ;  /* 0x3b80000000037811 */ /* 0x000fe200078eb8ff */
[----:B------:R-:W-:-:S05]  /*1e10*/  IMAD.SHL.U32 R0, R2, 0x100000, RZ ;  /* 0x0010000002007824 */ /* 0x000fca00078e00ff */
[----:B------:R-:W-:-:S07]  /*1e20*/  LOP3.LUT R0, R3, R0, R4, 0xfe, !PT ;  /* 0x0000000003007212 */ /* 0x000fce00078efe04 */
.L_x_19870:
[----:B------:R-:W-:Y:S05]  /*1e30*/  BSYNC B0 ;  /* 0x0000000000007941 */ /* 0x000fea0003800000 */
.L_x_19869:
[----:B------:R-:W-:-:S04]  /*1e40*/  FMUL.FTZ R0, R0, 1 ;  /* 0x3f80000000007820 */ /* 0x000fc80000410000 */
[----:B------:R1:W2:Y:S01]  /*1e50*/  F2F.F64.F32 R2, R0 ;  /* 0x0000000000027310 */ /* 0x0002a20000201800 */
[----:B------:R-:W-:Y:S05]  /*1e60*/  BRA `(.L_x_19854) ;  /* 0x0000000400187947 */ /* 0x000fea0003800000 */
.L_x_19867:
[----:B------:R-:W2:Y:S01]  /*1e70*/  LDG.E.U8 R2, desc[UR36][R4.64] ;  /* 0x0000002404027981 */ /* 0x000ea2000c1e1100 */
[----:B------:R-:W-:Y:S01]  /*1e80*/  BSSY B0, `(.L_x_19873) ;  /* 0x0000018000007945 */ /* 0x000fe20003800000 */
[----:B------:R-:W-:Y:S01]  /*1e90*/  IMAD.MOV.U32 R0, RZ, RZ, RZ ;  /* 0x000000ffff007224 */ /* 0x000fe200078e00ff */
[----:B--2---:R-:W-:-:S13]  /*1ea0*/  ISETP.NE.AND P0, PT, R2, RZ, PT ;  /* 0x000000ff0200720c */ /* 0x004fda0003f05270 */
[----:B------:R-:W-:Y:S05]  /*1eb0*/  @!P0 BRA `(.L_x_19874) ;  /* 0x0000000000508947 */ /* 0x000fea0003800000 */
[----:B------:R-:W-:-:S13]  /*1ec0*/  ISETP.NE.AND P0, PT, R2, 0x80, PT ;  /* 0x000000800200780c */ /* 0x000fda0003f05270 */
[----:B------:R-:W-:Y:S01]  /*1ed0*/  @!P0 MOV R0, 0x7f800001 ;  /* 0x7f80000100008802 */ /* 0x000fe20000000f00 */
        /* <DEDUP_REMOVED lines=14> */
.L_x_19876:
[----:B------:R-:W-:Y:S05]  /*1fc0*/  BSYNC B1 ;  /* 0x0000000000017941 */ /* 0x000fea0003800000 */
.L_x_19875:
[----:B------:R-:W-:Y:S01]  /*1fd0*/  LEA R3, R0, 0x37800000, 0x17 ;  /* 0x3780000000037811 */ /* 0x000fe200078eb8ff */
[----:B------:R-:W-:-:S05]  /*1fe0*/  IMAD.SHL.U32 R0, R2, 0x200000, RZ ;  /* 0x0020000002007824 */ /* 0x000fca00078e00ff */
[----:B------:R-:W-:-:S07]  /*1ff0*/  LOP3.LUT R0, R3, R0, R4, 0xfe, !PT ;  /* 0x0000000003007212 */ /* 0x000fce00078efe04 */
.L_x_19874:
[----:B------:R-:W-:Y:S05]  /*2000*/  BSYNC B0 ;  /* 0x0000000000007941 */ /* 0x000fea0003800000 */
.L_x_19873:
[----:B------:R-:W-:-:S04]  /*2010*/  FMUL.FTZ R0, R0, 1 ;  /* 0x3f80000000007820 */ /* 0x000fc80000410000 */
[----:B------:R3:W4:Y:S01]  /*2020*/  F2F.F64.F32 R2, R0 ;  /* 0x0000000000027310 */ /* 0x0007220000201800 */
[----:B------:R-:W-:Y:S05]  /*2030*/  BRA `(.L_x_19854) ;  /* 0x0000000000a47947 */ /* 0x000fea0003800000 */
.L_x_19866:
        /* <DEDUP_REMOVED lines=14> */
.L_x_19880:
[----:B------:R-:W-:Y:S05]  /*2120*/  BSYNC B0 ;  /* 0x0000000000007941 */ /* 0x000fea0003800000 */
.L_x_19879:
[----:B------:R-:W-:-:S04]  /*2130*/  FMUL.FTZ R0, R0, 1 ;  /* 0x3f80000000007820 */ /* 0x000fc80000410000 */
[----:B------:R0:W1:Y:S01]  /*2140*/  F2F.F64.F32 R2, R0 ;  /* 0x0000000000027310 */ /* 0x0000620000201800 */
[----:B------:R-:W-:Y:S05]  /*2150*/  BRA `(.L_x_19854) ;  /* 0x00000000005c7947 */ /* 0x000fea0003800000 */
.L_x_19853:
        /* <DEDUP_REMOVED lines=16> */
.L_x_19881:
[----:B------:R-:W-:Y:S01]  /*2260*/  CS2R R2, SRZ ;  /* 0x0000000000027805 */ /* 0x000fe2000001ff00 */
[----:B------:R-:W-:Y:S06]  /*2270*/  BRA `(.L_x_19854) ;  /* 0x0000000000147947 */ /* 0x000fec0003800000 */
.L_x_19878:
[----:B------:R-:W2:Y:S02]  /*2280*/  LDG.E.64 R2, desc[UR36][R4.64] ;  /* 0x0000002404027981 */ /* 0x000ea4000c1e1b00 */
[----:B--2---:R-:W0:Y:S01]  /*2290*/  I2F.F64.U64 R2, R2 ;  /* 0x0000000200027312 */ /* 0x004e220000301800 */
[----:B------:R-:W-:Y:S05]  /*22a0*/  BRA `(.L_x_19854) ;  /* 0x0000000000087947 */ /* 0x000fea0003800000 */
.L_x_19877:
[----:B------:R-:W2:Y:S02]  /*22b0*/  LDG.E R2, desc[UR36][R4.64] ;  /* 0x0000002404027981 */ /* 0x000ea4000c1e1900 */
[----:B--2---:R-:W0:Y:S02]  /*22c0*/  I2F.F64.U32 R2, R2 ;  /* 0x0000000200027312 */ /* 0x004e240000201800 */
.L_x_19854:
[----:B0-----:R-:W3:Y:S01]  /*22d0*/  LDC.U8 R4, c[0x0][0x421] ;  /* 0x00010840ff047b82 */ /* 0x001ee20000000000 */
[----:B-12-45:R-:W-:Y:S01]  /*22e0*/  DSETP.NEU.AND P0, PT, R2, RZ, PT ;  /* 0x000000ff0200722a */ /* 0x036fe20003f0d000 */
[----:B------:R-:W-:Y:S05]  /*22f0*/  BSSY B6, `(.L_x_19882) ;  /* 0x00000d4000067945 */ /* 0x000fea0003800000 */
[----:B------:R-:W-:Y:S02]  /*2300*/  SEL R2, RZ, 0x1, P0 ;  /* 0x00000001ff027807 */ /* 0x000fe40000000000 */
        /* <DEDUP_REMOVED lines=13> */
.L_x_19886:
[----:B------:R3:W-:Y:S01]  /*23e0*/  STG.E.U8 desc[UR36][R16.64], R2 ;  /* 0x0000000210007986 */ /* 0x0007e2000c101124 */
[----:B------:R-:W-:Y:S05]  /*23f0*/  BRA `(.L_x_19888) ;  /* 0x0000000c000c7947 */ /* 0x000fea0003800000 */
.L_x_19885:
        /* <DEDUP_REMOVED lines=9> */
.L_x_19890:
[----:B------:R1:W-:Y:S01]  /*2490*/  STG.E desc[UR36][R16.64], R2 ;  /* 0x0000000210007986 */ /* 0x0003e2000c101924 */
[----:B------:R-:W-:Y:S05]  /*24a0*/  BRA `(.L_x_19888) ;  /* 0x0000000800e07947 */ /* 0x000fea0003800000 */
.L_x_19889:
[----:B------:R2:W-:Y:S01]  /*24b0*/  STG.E.U16 desc[UR36][R16.64], R2 ;  /* 0x0000000210007986 */ /* 0x0005e2000c101524 */
[----:B------:R-:W-:Y:S05]  /*24c0*/  BRA `(.L_x_19888) ;  /* 0x0000000800d87947 */ /* 0x000fea0003800000 */
.L_x_19884:
[----:B------:R-:W-:-:S13]  /*24d0*/  ISETP.GT.AND P1, PT, R0, 0x6, PT ;  /* 0x000000060000780c */ /* 0x000fda0003f24270 */
[----:B------:R-:W-:Y:S05]  /*24e0*/  @P1 BRA `(.L_x_19891) ;  /* 0x00000000002c1947 */ /* 0x000fea0003800000 */
[----:B------:R-:W-:-:S13]  /*24f0*/  ISETP.NE.AND P1, PT, R0, 0x5, PT ;  /* 0x000000050000780c */ /* 0x000fda0003f25270 */
[----:B------:R-:W-:Y:S05]  /*2500*/  @!P1 BRA `(.L_x_19892) ;  /* 0x0000000000149947 */ /* 0x000fea0003800000 */
[----:B------:R-:W-:-:S13]  /*2510*/  ISETP.NE.AND P1, PT, R0, 0x6, PT ;  /* 0x000000060000780c */ /* 0x000fda0003f25270 */
[----:B------:R-:W-:Y:S05]  /*2520*/  @P1 BRA `(.L_x_19887) ;  /* 0x00000008006c1947 */ /* 0x000fea0003800000 */
[----:B------:R-:W-:-:S05]  /*2530*/  FSEL R3, RZ, 1, P0 ;  /* 0x3f800000ff037808 */ /* 0x000fca0000000000 */
[----:B------:R0:W-:Y:S01]  /*2540*/  STG.E desc[UR36][R16.64], R3 ;  /* 0x0000000310007986 */ /* 0x0001e2000c101924 */
[----:B------:R-:W-:Y:S05]  /*2550*/  BRA `(.L_x_19888) ;  /* 0x0000000800b47947 */ /* 0x000fea0003800000 */
.L_x_19892:
[----:B------:R-:W-:-:S04]  /*2560*/  FSEL R0, RZ, 1, P0 ;  /* 0x3f800000ff007808 */ /* 0x000fc80000000000 */
[----:B------:R-:W-:-:S05]  /*2570*/  F2FP.F16.F32.PACK_AB R0, RZ, R0 ;  /* 0x00000000ff00723e */ /* 0x000fca00000000ff */
[----:B------:R0:W-:Y:S01]  /*2580*/  STG.E.U16 desc[UR36][R16.64], R0 ;  /* 0x0000000010007986 */ /* 0x0001e2000c101524 */
[----:B------:R-:W-:Y:S05]  /*2590*/  BRA `(.L_x_19888) ;  /* 0x0000000800a47947 */ /* 0x000fea0003800000 */
.L_x_19891:
[----:B------:R-:W-:-:S13]  /*25a0*/  ISETP.NE.AND P1, PT, R0, 0x7, PT ;  /* 0x000000070000780c */ /* 0x000fda0003f25270 */
[----:B------:R-:W-:Y:S05]  /*25b0*/  @!P1 BRA `(.L_x_19893) ;  /* 0x0000000000349947 */ /* 0x000fea0003800000 */
[----:B------:R-:W-:-:S13]  /*25c0*/  ISETP.NE.AND P1, PT, R0, 0x8, PT ;  /* 0x000000080000780c */ /* 0x000fda0003f25270 */
[----:B------:R-:W-:Y:S05]  /*25d0*/  @!P1 BRA `(.L_x_19894) ;  /* 0x0000000000189947 */ /* 0x000fea0003800000 */
[----:B------:R-:W-:-:S13]  /*25e0*/  ISETP.NE.AND P1, PT, R0, 0x9, PT ;  /* 0x000000090000780c */ /* 0x000fda0003f25270 */
[----:B------:R-:W-:Y:S05]  /*25f0*/  @P1 BRA `(.L_x_19887) ;  /* 0x0000000800381947 */ /* 0x000fea0003800000 */
[----:B------:R-:W-:Y:S01]  /*2600*/  FSEL R2, RZ, 1, P0 ;  /* 0x3f800000ff027808 */ /* 0x000fe20000000000 */
[----:B------:R-:W-:-:S05]  /*2610*/  IMAD.MOV.U32 R3, RZ, RZ, RZ ;  /* 0x000000ffff037224 */ /* 0x000fca00078e00ff */
[----:B------:R0:W-:Y:S01]  /*2620*/  STG.E.64 desc[UR36][R16.64], R2 ;  /* 0x0000000210007986 */ /* 0x0001e2000c101b24 */
[----:B------:R-:W-:Y:S05]  /*2630*/  BRA `(.L_x_19888) ;  /* 0x00000008007c7947 */ /* 0x000fea0003800000 */
.L_x_19894:
[----:B------:R-:W-:-:S04]  /*2640*/  FSEL R0, RZ, 1, P0 ;  /* 0x3f800000ff007808 */ /* 0x000fc80000000000 */
[----:B------:R-:W-:-:S04]  /*2650*/  F2FP.F16.F32.PACK_AB R3, RZ, R0 ;  /* 0x00000000ff03723e */ /* 0x000fc800000000ff */
[----:B------:R-:W-:-:S05]  /*2660*/  PRMT R3, R3, 0x5410, RZ ;  /* 0x0000541003037816 */ /* 0x000fca00000000ff */
[----:B------:R0:W-:Y:S01]  /*2670*/  STG.E desc[UR36][R16.64], R3 ;  /* 0x0000000310007986 */ /* 0x0001e2000c101924 */
[----:B------:R-:W-:Y:S05]  /*2680*/  BRA `(.L_x_19888) ;  /* 0x0000000800687947 */ /* 0x000fea0003800000 */
.L_x_19893:
[----:B------:R-:W-:Y:S02]  /*2690*/  FSEL R3, RZ, 1.875, P0 ;  /* 0x3ff00000ff037808 */ /* 0x000fe40000000000 */
[----:B------:R-:W-:-:S05]  /*26a0*/  MOV R2, RZ ;  /* 0x000000ff00027202 */ /* 0x000fca0000000f00 */
[----:B------:R0:W-:Y:S01]  /*26b0*/  STG.E.64 desc[UR36][R16.64], R2 ;  /* 0x0000000210007986 */ /* 0x0001e2000c101b24 */
[----:B------:R-:W-:Y:S05]  /*26c0*/  BRA `(.L_x_19888) ;  /* 0x0000000800587947 */ /* 0x000fea0003800000 */
.L_x_19883:
        /* <DEDUP_REMOVED lines=10> */
.L_x_19897:
[----:B------:R-:W-:Y:S02]  /*2770*/  FSEL R5, RZ, 1.875, P0 ;  /* 0x3ff00000ff057808 */ /* 0x000fe40000000000 */
[----:B------:R-:W-:Y:S01]  /*2780*/  CS2R R6, SRZ ;  /* 0x0000000000067805 */ /* 0x000fe2000001ff00 */
[----:B------:R-:W-:-:S05]  /*2790*/  IMAD.MOV.U32 R4, RZ, RZ, RZ ;  /* 0x000000ffff047224 */ /* 0x000fca00078e00ff */
[----:B------:R0:W-:Y:S01]  /*27a0*/  STG.E.128 desc[UR36][R16.64], R4 ;  /* 0x0000000410007986 */ /* 0x0001e2000c101d24 */
[----:B------:R-:W-:Y:S05]  /*27b0*/  BRA `(.L_x_19888) ;  /* 0x00000008001c7947 */ /* 0x000fea0003800000 */
.L_x_19896:
[----:B------:R-:W-:-:S13]  /*27c0*/  ISETP.NE.AND P1, PT, R0, 0xf, PT ;  /* 0x0000000f0000780c */ /* 0x000fda0003f25270 */
[----:B------:R-:W-:Y:S05]  /*27d0*/  @!P1 BRA `(.L_x_19898) ;  /* 0x0000000000949947 */ /* 0x000fea0003800000 */
[----:B------:R-:W-:-:S13]  /*27e0*/  ISETP.NE.AND P1, PT, R0, 0x17, PT ;  /* 0x000000170000780c */ /* 0x000fda0003f25270 */
[----:B------:R-:W-:Y:S05]  /*27f0*/  @!P1 BRA `(.L_x_19899) ;  /* 0x0000000000449947 */ /* 0x000fea0003800000 */
[----:B------:R-:W-:-:S13]  /*2800*/  ISETP.NE.AND P1, PT, R0, 0x18, PT ;  /* 0x000000180000780c */ /* 0x000fda0003f25270 */
[----:B------:R-:W-:Y:S05]  /*2810*/  @P1 BRA `(.L_x_19887) ;  /* 0x0000000400b01947 */ /* 0x000fea0003800000 */
[----:B------:R-:W-:Y:S01]  /*2820*/  FSEL R5, RZ, 1, P0 ;  /* 0x3f800000ff057808 */ /* 0x000fe20000000000 */
        /* <DEDUP_REMOVED lines=11> */
.L_x_19901:
[----:B------:R-:W-:Y:S05]  /*28e0*/  BSYNC B0 ;  /* 0x0000000000007941 */ /* 0x000fea0003800000 */
.L_x_19900:
[----:B------:R0:W-:Y:S01]  /*28f0*/  STG.E.U8 desc[UR36][R16.64], R3 ;  /* 0x0000000310007986 */ /* 0x0001e2000c101124 */
[----:B------:R-:W-:Y:S05]  /*2900*/  BRA `(.L_x_19888) ;  /* 0x0000000400c87947 */ /* 0x000fea0003800000 */
.L_x_19899:
[----:B------:R-:W-:-:S04]  /*2910*/  FSEL R3, RZ, 1, P0 ;  /* 0x3f800000ff037808 */ /* 0x000fc80000000000 */
        /* <DEDUP_REMOVED lines=12> */
.L_x_19902:
[----:B------:R-:W-:Y:S01]  /*29e0*/  ISETP.GT.U32.AND P0, PT, R3, 0x7f800000, PT ;  /* 0x7f8000000300780c */ /* 0x000fe20003f04070 */
[----:B------:R-:W-:-:S05]  /*29f0*/  IMAD.MOV.U32 R3, RZ, RZ, 0x7f ;  /* 0x0000007fff037424 */ /* 0x000fca00078e00ff */
[----:B------:R-:W-:-:S05]  /*2a00*/  SEL R3, R3, 0x7c, P0 ;  /* 0x0000007c03037807 */ /* 0x000fca0000000000 */
[----:B------:R0:W-:Y:S01]  /*2a10*/  STG.E.U8 desc[UR36][R16.64], R3 ;  /* 0x0000000310007986 */ /* 0x0001e2000c101124 */
[----:B------:R-:W-:Y:S05]  /*2a20*/  BRA `(.L_x_19888) ;  /* 0x0000000400807947 */ /* 0x000fea0003800000 */
.L_x_19898:
[----:B------:R-:W-:-:S04]  /*2a30*/  FSEL R0, RZ, 1, P0 ;  /* 0x3f800000ff007808 */ /* 0x000fc80000000000 */
[----:B------:R-:W-:-:S05]  /*2a40*/  F2FP.BF16.F32.PACK_AB R0, RZ, R0 ;  /* 0x00000000ff00723e */ /* 0x000fca00000010ff */
[----:B------:R0:W-:Y:S01]  /*2a50*/  STG.E.U16 desc[UR36][R16.64], R0 ;  /* 0x0000000010007986 */ /* 0x0001e2000c101524 */
[----:B------:R-:W-:Y:S05]  /*2a60*/  BRA `(.L_x_19888) ;  /* 0x0000000400707947 */ /* 0x000fea0003800000 */
.L_x_19895:
        /* <DEDUP_REMOVED lines=10> */
.L_x_19905:
        /* <DEDUP_REMOVED lines=16> */
.L_x_19908:
[----:B------:R-:W-:-:S07]  /*2c10*/  PRMT R8, R0, 0x7610, R8 ;  /* 0x0000761000087816 */ /* 0x000fce0000000008 */
.L_x_19907:
[----:B------:R-:W-:Y:S05]  /*2c20*/  BSYNC B0 ;  /* 0x0000000000007941 */ /* 0x000fea0003800000 */
.L_x_19906:
[----:B------:R0:W-:Y:S01]  /*2c30*/  STG.E.U8 desc[UR36][R16.64], R8 ;  /* 0x0000000810007986 */ /* 0x0001e2000c101124 */
[----:B------:R-:W-:Y:S05]  /*2c40*/  BRA `(.L_x_19888) ;  /* 0x0000000000f87947 */ /* 0x000fea0003800000 */
.L_x_19904:
        /* <DEDUP_REMOVED lines=16> */
.L_x_19911:
[----:B------:R-:W-:-:S07]  /*2d50*/  PRMT R8, R0, 0x7610, R8 ;  /* 0x0000761000087816 */ /* 0x000fce0000000008 */
.L_x_19910:
[----:B------:R-:W-:Y:S05]  /*2d60*/  BSYNC B0 ;  /* 0x0000000000007941 */ /* 0x000fea0003800000 */
.L_x_19909:
[----:B------:R0:W-:Y:S01]  /*2d70*/  STG.E.U8 desc[UR36][R16.64], R8 ;  /* 0x0000000810007986 */ /* 0x0001e2000c101124 */
[----:B------:R-:W-:Y:S05]  /*2d80*/  BRA `(.L_x_19888) ;  /* 0x0000000000a87947 */ /* 0x000fea0003800000 */
.L_x_19903:
[----:B------:R-:W-:-:S13]  /*2d90*/  ISETP.NE.AND P1, PT, R0, 0x1c, PT ;  /* 0x0000001c0000780c */ /* 0x000fda0003f25270 */
[----:B------:R-:W-:Y:S05]  /*2da0*/  @!P1 BRA `(.L_x_19912) ;  /* 0x00000000009c9947 */ /* 0x000fea0003800000 */
[----:B------:R-:W-:-:S13]  /*2db0*/  ISETP.NE.AND P1, PT, R0, 0x1d, PT ;  /* 0x0000001d0000780c */ /* 0x000fda0003f25270 */
[----:B------:R-:W-:Y:S05]  /*2dc0*/  @!P1 BRA `(.L_x_19913) ;  /* 0x0000000000889947 */ /* 0x000fea0003800000 */
[----:B------:R-:W-:-:S13]  /*2dd0*/  ISETP.NE.AND P1, PT, R0, 0x2c, PT ;  /* 0x0000002c0000780c */ /* 0x000fda0003f25270 */
[----:B------:R-:W-:Y:S05]  /*2de0*/  @P1 BRA `(.L_x_19887) ;  /* 0x00000000003c1947 */ /* 0x000fea0003800000 */
[----:B------:R-:W-:-:S04]  /*2df0*/  FSEL R3, RZ, 1, P0 ;  /* 0x3f800000ff037808 */ /* 0x000fc80000000000 */
        /* <DEDUP_REMOVED lines=14> */
.L_x_19887:
        /* <DEDUP_REMOVED lines=16> */
.L_x_19914:
[----:B------:R-:W-:Y:S05]  /*2fe0*/  BRA `(.L_x_19888) ;  /* 0x0000000000107947 */ /* 0x000fea0003800000 */
.L_x_19913:
[----:B------:R-:W-:-:S05]  /*2ff0*/  IMAD.MOV.U32 R3, RZ, RZ, RZ ;  /* 0x000000ffff037224 */ /* 0x000fca00078e00ff */
[----:B------:R0:W-:Y:S01]  /*3000*/  STG.E.64 desc[UR36][R16.64], R2 ;  /* 0x0000000210007986 */ /* 0x0001e2000c101b24 */
[----:B------:R-:W-:Y:S05]  /*3010*/  BRA `(.L_x_19888) ;  /* 0x0000000000047947 */ /* 0x000fea0003800000 */
.L_x_19912:
[----:B------:R0:W-:Y:S02]  /*3020*/  STG.E desc[UR36][R16.64], R2 ;  /* 0x0000000210007986 */ /* 0x0001e4000c101924 */
.L_x_19888:
[----:B------:R-:W-:Y:S05]  /*3030*/  BSYNC B6 ;  /* 0x0000000000067941 */ /* 0x000fea0003800000 */
.L_x_19882:
[----:B------:R-:W-:-:S04]  /*3040*/  IMAD R18, R23, 0x200, R18 ;  /* 0x0000020017127824 */ /* 0x000fc800078e0212 */
[----:B------:R-:W-:-:S07]  /*3050*/  VIADD R19, R18, 0x80 ;  /* 0x0000008012137836 */ /* 0x000fce0000000000 */
.L_x_19847:
[----:B------:R-:W-:Y:S05]  /*3060*/  BSYNC B7 ;  /* 0x0000000000077941 */ /* 0x000fea0003800000 */
.L_x_19846:
        /* <DEDUP_REMOVED lines=307> */
.L_x_19917:
        /* <DEDUP_REMOVED lines=21> */
.L_x_19921:
[----:B------:R-:W2:Y:S02]  /*44f0*/  LDG.E.U8 R2, desc[UR36][R4.64] ;  /* 0x0000002404027981 */ /* 0x000ea4000c1e1100 */
[----:B--2---:R-:W0:Y:S01]  /*4500*/  I2F.F64.U16 R2, R2 ;  /* 0x0000000200027312 */ /* 0x004e220000101800 */
[----:B------:R-:W-:Y:S05]  /*4510*/  BRA `(.L_x_19923) ;  /* 0x0000000c00707947 */ /* 0x000fea0003800000 */
.L_x_19920:
        /* <DEDUP_REMOVED lines=9> */
.L_x_19925:
[----:B------:R-:W2:Y:S02]  /*45b0*/  LDG.E R2, desc[UR36][R4.64] ;  /* 0x0000002404027981 */ /* 0x000ea4000c1e1900 */
[----:B--2---:R-:W0:Y:S01]  /*45c0*/  I2F.F64 R2, R2 ;  /* 0x0000000200027312 */ /* 0x004e220000201c00 */
[----:B------:R-:W-:Y:S05]  /*45d0*/  BRA `(.L_x_19923) ;  /* 0x0000000c00407947 */ /* 0x000fea0003800000 */
.L_x_19924:
[----:B------:R-:W2:Y:S02]  /*45e0*/  LDG.E.U16 R2, desc[UR36][R4.64] ;  /* 0x0000002404027981 */ /* 0x000ea4000c1e1500 */
[----:B--2---:R-:W0:Y:S01]  /*45f0*/  I2F.F64.S16 R2, R2 ;  /* 0x0000000200027312 */ /* 0x004e220000101c00 */
[----:B------:R-:W-:Y:S05]  /*4600*/  BRA `(.L_x_19923) ;  /* 0x0000000c00347947 */ /* 0x000fea0003800000 */
.L_x_19919:
        /* <DEDUP_REMOVED lines=10> */
.L_x_19927:
[----:B------:R-:W2:Y:S02]  /*46b0*/  LDG.E.U16 R0, desc[UR36][R4.64] ;  /* 0x0000002404007981 */ /* 0x000ea4000c1e1500 */
[----:B--2---:R-:W-:-:S05]  /*46c0*/  HADD2.F32 R0, -RZ, R0.H0_H0 ;  /* 0x20000000ff007230 */ /* 0x004fca0000004100 */
[----:B------:R-:W-:-:S04]  /*46d0*/  FMUL.FTZ R0, R0, 1 ;  /* 0x3f80000000007820 */ /* 0x000fc80000410000 */
[----:B------:R0:W1:Y:S01]  /*46e0*/  F2F.F64.F32 R2, R0 ;  /* 0x0000000000027310 */ /* 0x0000620000201800 */
[----:B------:R-:W-:Y:S05]  /*46f0*/  BRA `(.L_x_19923) ;  /* 0x0000000800f87947 */ /* 0x000fea0003800000 */
.L_x_19926:
        /* <DEDUP_REMOVED lines=10> */
.L_x_19929:
[----:B------:R-:W2:Y:S02]  /*47a0*/  LDG.E.U16 R4, desc[UR36][R4.64] ;  /* 0x0000002404047981 */ /* 0x000ea4000c1e1500 */
[----:B--2---:R-:W-:-:S05]  /*47b0*/  HADD2.F32 R0, -RZ, R4.H0_H0 ;  /* 0x20000004ff007230 */ /* 0x004fca0000004100 */
[----:B------:R-:W-:-:S04]  /*47c0*/  FMUL.FTZ R0, R0, 1 ;  /* 0x3f80000000007820 */ /* 0x000fc80000410000 */
[----:B------:R0:W1:Y:S01]  /*47d0*/  F2F.F64.F32 R2, R0 ;  /* 0x0000000000027310 */ /* 0x0000620000201800 */
[----:B------:R-:W-:Y:S05]  /*47e0*/  BRA `(.L_x_19923) ;  /* 0x0000000800bc7947 */ /* 0x000fea0003800000 */
.L_x_19928:
[----:B------:R0:W5:Y:S01]  /*47f0*/  LDG.E.64 R2, desc[UR36][R4.64] ;  /* 0x0000002404027981 */ /* 0x000162000c1e1b00 */
[----:B------:R-:W-:Y:S05]  /*4800*/  BRA `(.L_x_19923) ;  /* 0x0000000800b47947 */ /* 0x000fea0003800000 */
.L_x_19918:
        /* <DEDUP_REMOVED lines=13> */
.L_x_19932:
[----:B------:R0:W5:Y:S01]  /*48e0*/  LDG.E.64 R2, desc[UR36][R4.64] ;  /* 0x0000002404027981 */ /* 0x000162000c1e1b00 */
[----:B------:R-:W-:Y:S05]  /*48f0*/  BRA `(.L_x_19923) ;  /* 0x0000000800787947 */ /* 0x000fea0003800000 */
.L_x_19931:
        /* <DEDUP_REMOVED lines=28> */
.L_x_19934:
        /* <DEDUP_REMOVED lines=15> */
.L_x_19933:
[----:B------:R-:W2:Y:S02]  /*4bb0*/  LDG.E.U16 R0, desc[UR36][R4.64] ;  /* 0x0000002404007981 */ /* 0x000ea4000c1e1500 */
[----:B--2---:R-:W-:-:S04]  /*4bc0*/  IMAD.U32 R0, R0, 0x10000, RZ ;  /* 0x0001000000007824 */ /* 0x004fc800078e00ff */
[----:B------:R-:W-:-:S04]  /*4bd0*/  FMUL.FTZ R0, R0, 1 ;  /* 0x3f80000000007820 */ /* 0x000fc80000410000 */
[----:B------:R0:W1:Y:S01]  /*4be0*/  F2F.F64.F32 R2, R0 ;  /* 0x0000000000027310 */ /* 0x0000620000201800 */
[----:B------:R-:W-:Y:S05]  /*4bf0*/  BRA `(.L_x_19923) ;  /* 0x0000000400b87947 */ /* 0x000fea0003800000 */
.L_x_19930:
        /* <DEDUP_REMOVED lines=11> */
.L_x_19937:
        /* <DEDUP_REMOVED lines=21> */
.L_x_19941:
[----:B------:R-:W-:Y:S05]  /*4e00*/  BSYNC B1 ;  /* 0x0000000000017941 */ /* 0x000fea0003800000 */
.L_x_19940:
[----:B------:R-:W-:Y:S01]  /*4e10*/  LEA R3, R0, 0x3b800000, 0x17 ;  /* 0x3b80000000037811 */ /* 0x000fe200078eb8ff */
[----:B------:R-:W-:-:S05]  /*4e20*/  IMAD.SHL.U32 R0, R2, 0x100000, RZ ;  /* 0x0010000002007824 */ /* 0x000fca00078e00ff */
[----:B------:R-:W-:-:S07]  /*4e30*/  LOP3.LUT R0, R3, R0, R4, 0xfe, !PT ;  /* 0x0000000003007212 */ /* 0x000fce00078efe04 */
.L_x_19939:
[----:B------:R-:W-:Y:S05]  /*4e40*/  BSYNC B0 ;  /* 0x0000000000007941 */ /* 0x000fea0003800000 */
.L_x_19938:
[----:B------:R-:W-:-:S04]  /*4e50*/  FMUL.FTZ R0, R0, 1 ;  /* 0x3f80000000007820 */ /* 0x000fc80000410000 */
[----:B------:R1:W2:Y:S01]  /*4e60*/  F2F.F64.F32 R2, R0 ;  /* 0x0000000000027310 */ /* 0x0002a20000201800 */
[----:B------:R-:W-:Y:S05]  /*4e70*/  BRA `(.L_x_19923) ;  /* 0x0000000400187947 */ /* 0x000fea0003800000 */
.L_x_19936:
        /* <DEDUP_REMOVED lines=21> */
.L_x_19945:
[----:B------:R-:W-:Y:S05]  /*4fd0*/  BSYNC B1 ;  /* 0x0000000000017941 */ /* 0x000fea0003800000 */
.L_x_19944:
[----:B------:R-:W-:Y:S01]  /*4fe0*/  LEA R3, R0, 0x37800000, 0x17 ;  /* 0x3780000000037811 */ /* 0x000fe200078eb8ff */
[----:B------:R-:W-:-:S05]  /*4ff0*/  IMAD.SHL.U32 R0, R2, 0x200000, RZ ;  /* 0x0020000002007824 */ /* 0x000fca00078e00ff */
[----:B------:R-:W-:-:S07]  /*5000*/  LOP3.LUT R0, R3, R0, R4, 0xfe, !PT ;  /* 0x0000000003007212 */ /* 0x000fce00078efe04 */
.L_x_19943:
[----:B------:R-:W-:Y:S05]  /*5010*/  BSYNC B0 ;  /* 0x0000000000007941 */ /* 0x000fea0003800000 */
.L_x_19942:
[----:B------:R-:W-:-:S04]  /*5020*/  FMUL.FTZ R0, R0, 1 ;  /* 0x3f80000000007820 */ /* 0x000fc80000410000 */
[----:B------:R3:W4:Y:S01]  /*5030*/  F2F.F64.F32 R2, R0 ;  /* 0x0000000000027310 */ /* 0x0007220000201800 */
[----:B------:R-:W-:Y:S05]  /*5040*/  BRA `(.L_x_19923) ;  /* 0x0000000000a47947 */ /* 0x000fea0003800000 */
.L_x_19935:
        /* <DEDUP_REMOVED lines=14> */
.L_x_19949:
[----:B------:R-:W-:Y:S05]  /*5130*/  BSYNC B0 ;  /* 0x0000000000007941 */ /* 0x000fea0003800000 */
.L_x_19948:
[----:B------:R-:W-:-:S04]  /*5140*/  FMUL.FTZ R0, R0, 1 ;  /* 0x3f80000000007820 */ /* 0x000fc80000410000 */
[----:B------:R0:W1:Y:S01]  /*5150*/  F2F.F64.F32 R2, R0 ;  /* 0x0000000000027310 */ /* 0x0000620000201800 */
[----:B------:R-:W-:Y:S05]  /*5160*/  BRA `(.L_x_19923) ;  /* 0x00000000005c7947 */ /* 0x000fea0003800000 */
.L_x_19922:
[----:B------:R-:W-:Y:S01]  /*5170*/  MOV R2, 0x0 ;  /* 0x0000000000027802 */ /* 0x000fe20000000f00 */
[----:B------:R-:W-:Y:S01]  /*5180*/  ULDC.64 UR4, c[0x4][0x198] ;  /* 0x0100660000047ab9 */ /* 0x000fe20000000a00 */
[----:B------:R-:W-:Y:S01]  /*5190*/  ULDC.64 UR6, c[0x4][0x38] ;  /* 0x01000e0000067ab9 */ /* 0x000fe20000000a00 */
[----:B------:R-:W-:Y:S01]  /*51a0*/  IMAD.U32 R4, RZ, RZ, UR4 ;  /* 0x00000004ff047e24 */ /* 0x000fe2000f8e00ff */
[----:B------:R-:W-:Y:S01]  /*51b0*/  HFMA2.MMA R8, -RZ, RZ, 0, 4.64916229248046875e-06 ;  /* 0x0000004eff087435 */ /* 0x000fe200000001ff */
        /* <DEDUP_REMOVED lines=11> */
.L_x_19950:
[----:B------:R-:W-:Y:S01]  /*5270*/  CS2R R2, SRZ ;  /* 0x0000000000027805 */ /* 0x000fe2000001ff00 */
[----:B------:R-:W-:Y:S06]  /*5280*/  BRA `(.L_x_19923) ;  /* 0x0000000000147947 */ /* 0x000fec0003800000 */
.L_x_19947:
[----:B------:R-:W2:Y:S02]  /*5290*/  LDG.E.64 R2, desc[UR36][R4.64] ;  /* 0x0000002404027981 */ /* 0x000ea4000c1e1b00 */
[----:B--2---:R-:W0:Y:S01]  /*52a0*/  I2F.F64.U64 R2, R2 ;  /* 0x0000000200027312 */ /* 0x004e220000301800 */
[----:B------:R-:W-:Y:S05]  /*52b0*/  BRA `(.L_x_19923) ;  /* 0x0000000000087947 */ /* 0x000fea0003800000 */
.L_x_19946:
[----:B------:R-:W2:Y:S02]  /*52c0*/  LDG.E R2, desc[UR36][R4.64] ;  /* 0x0000002404027981 */ /* 0x000ea4000c1e1900 */
[----:B--2---:R-:W0:Y:S02]  /*52d0*/  I2F.F64.U32 R2, R2 ;  /* 0x0000000200027312 */ /* 0x004e240000201800 */
.L_x_19923:
        /* <DEDUP_REMOVED lines=17> */
.L_x_19955:
[----:B------:R0:W-:Y:S01]  /*53f0*/  STG.E.U8 desc[UR36][R16.64], R2 ;  /* 0x0000000210007986 */ /* 0x0001e2000c101124 */
[----:B------:R-:W-:Y:S05]  /*5400*/  BRA `(.L_x_19957) ;  /* 0x0000000c000c7947 */ /* 0x000fea0003800000 */
.L_x_19954:
        /* <DEDUP_REMOVED lines=9> */
.L_x_19959:
[----:B------:R0:W-:Y:S01]  /*54a0*/  STG.E desc[UR36][R16.64], R2 ;  /* 0x0000000210007986 */ /* 0x0001e2000c101924 */
[----:B------:R-:W-:Y:S05]  /*54b0*/  BRA `(.L_x_19957) ;  /* 0x0000000800e07947 */ /* 0x000fea0003800000 */
.L_x_19958:
[----:B------:R0:W-:Y:S01]  /*54c0*/  STG.E.U16 desc[UR36][R16.64], R2 ;  /* 0x0000000210007986 */ /* 0x0001e2000c101524 */
[----:B------:R-:W-:Y:S05]  /*54d0*/  BRA `(.L_x_19957) ;  /* 0x0000000800d87947 */ /* 0x000fea0003800000 */
.L_x_19953:
        /* <DEDUP_REMOVED lines=9> */
.L_x_19961:
[----:B------:R-:W-:-:S04]  /*5570*/  FSEL R0, RZ, 1, P0 ;  /* 0x3f800000ff007808 */ /* 0x000fc80000000000 */
[----:B------:R-:W-:-:S05]  /*5580*/  F2FP.F16.F32.PACK_AB R0, RZ, R0 ;  /* 0x00000000ff00723e */ /* 0x000fca00000000ff */
[----:B------:R0:W-:Y:S01]  /*5590*/  STG.E.U16 desc[UR36][R16.64], R0 ;  /* 0x0000000010007986 */ /* 0x0001e2000c101524 */
[----:B------:R-:W-:Y:S05]  /*55a0*/  BRA `(.L_x_19957) ;  /* 0x0000000800a47947 */ /* 0x000fea0003800000 */
.L_x_19960:
        /* <DEDUP_REMOVED lines=10> */
.L_x_19963:
[----:B------:R-:W-:-:S04]  /*5650*/  FSEL R0, RZ, 1, P0 ;  /* 0x3f800000ff007808 */ /* 0x000fc80000000000 */
[----:B------:R-:W-:-:S04]  /*5660*/  F2FP.F16.F32.PACK_AB R3, RZ, R0 ;  /* 0x00000000ff03723e */ /* 0x000fc800000000ff */
[----:B------:R-:W-:-:S05]  /*5670*/  PRMT R3, R3, 0x5410, RZ ;  /* 0x0000541003037816 */ /* 0x000fca00000000ff */
[----:B------:R0:W-:Y:S01]  /*5680*/  STG.E desc[UR36][R16.64], R3 ;  /* 0x0000000310007986 */ /* 0x0001e2000c101924 */
[----:B------:R-:W-:Y:S05]  /*5690*/  BRA `(.L_x_19957) ;  /* 0x0000000800687947 */ /* 0x000fea0003800000 */
.L_x_19962:
[----:B------:R-:W-:Y:S01]  /*56a0*/  FSEL R3, RZ, 1.875, P0 ;  /* 0x3ff00000ff037808 */ /* 0x000fe20000000000 */
[----:B------:R-:W-:-:S05]  /*56b0*/  IMAD.MOV.U32 R2, RZ, RZ, RZ ;  /* 0x000000ffff027224 */ /* 0x000fca00078e00ff */
[----:B------:R0:W-:Y:S01]  /*56c0*/  STG.E.64 desc[UR36][R16.64], R2 ;  /* 0x0000000210007986 */ /* 0x0001e2000c101b24 */
[----:B------:R-:W-:Y:S05]  /*56d0*/  BRA `(.L_x_19957) ;  /* 0x0000000800587947 */ /* 0x000fea0003800000 */
.L_x_19952:
        /* <DEDUP_REMOVED lines=10> */
.L_x_19966:
[----:B------:R-:W-:Y:S02]  /*5780*/  FSEL R5, RZ, 1.875, P0 ;  /* 0x3ff00000ff057808 */ /* 0x000fe40000000000 */
[----:B------:R-:W-:Y:S01]  /*5790*/  CS2R R6, SRZ ;  /* 0x0000000000067805 */ /* 0x000fe2000001ff00 */
[----:B------:R-:W-:-:S05]  /*57a0*/  IMAD.MOV.U32 R4, RZ, RZ, RZ ;  /* 0x000000ffff047224 */ /* 0x000fca00078e00ff */
[----:B------:R0:W-:Y:S01]  /*57b0*/  STG.E.128 desc[UR36][R16.64], R4 ;  /* 0x0000000410007986 */ /* 0x0001e2000c101d24 */
[----:B------:R-:W-:Y:S05]  /*57c0*/  BRA `(.L_x_19957) ;  /* 0x00000008001c7947 */ /* 0x000fea0003800000 */
.L_x_19965:
        /* <DEDUP_REMOVED lines=18> */
.L_x_19970:
[----:B------:R-:W-:Y:S05]  /*58f0*/  BSYNC B0 ;  /* 0x0000000000007941 */ /* 0x000fea0003800000 */
.L_x_19969:
[----:B------:R0:W-:Y:S01]  /*5900*/  STG.E.U8 desc[UR36][R16.64], R3 ;  /* 0x0000000310007986 */ /* 0x0001e2000c101124 */
[----:B------:R-:W-:Y:S05]  /*5910*/  BRA `(.L_x_19957) ;  /* 0x0000000400c87947 */ /* 0x000fea0003800000 */
.L_x_19968:
        /* <DEDUP_REMOVED lines=13> */
.L_x_19971:
[----:B------:R-:W-:Y:S01]  /*59f0*/  ISETP.GT.U32.AND P0, PT, R3, 0x7f800000, PT ;  /* 0x7f8000000300780c */ /* 0x000fe20003f04070 */
[----:B------:R-:W-:-:S05]  /*5a00*/  IMAD.MOV.U32 R3, RZ, RZ, 0x7f ;  /* 0x0000007fff037424 */ /* 0x000fca00078e00ff */
[----:B------:R-:W-:-:S05]  /*5a10*/  SEL R3, R3, 0x7c, P0 ;  /* 0x0000007c03037807 */ /* 0x000fca0000000000 */
[----:B------:R0:W-:Y:S01]  /*5a20*/  STG.E.U8 desc[UR36][R16.64], R3 ;  /* 0x0000000310007986 */ /* 0x0001e2000c101124 */
[----:B------:R-:W-:Y:S05]  /*5a30*/  BRA `(.L_x_19957) ;  /* 0x0000000400807947 */ /* 0x000fea0003800000 */
.L_x_19967:
[----:B------:R-:W-:-:S04]  /*5a40*/  FSEL R0, RZ, 1, P0 ;  /* 0x3f800000ff007808 */ /* 0x000fc80000000000 */
[----:B------:R-:W-:-:S05]  /*5a50*/  F2FP.BF16.F32.PACK_AB R0, RZ, R0 ;  /* 0x00000000ff00723e */ /* 0x000fca00000010ff */
[----:B------:R0:W-:Y:S01]  /*5a60*/  STG.E.U16 desc[UR36][R16.64], R0 ;  /* 0x0000000010007986 */ /* 0x0001e2000c101524 */
[----:B------:R-:W-:Y:S05]  /*5a70*/  BRA `(.L_x_19957) ;  /* 0x0000000400707947 */ /* 0x000fea0003800000 */
.L_x_19964:
        /* <DEDUP_REMOVED lines=10> */
.L_x_19974:
        /* <DEDUP_REMOVED lines=16> */
.L_x_19977:
[----:B------:R-:W-:-:S07]  /*5c20*/  PRMT R8, R0, 0x7610, R8 ;  /* 0x0000761000087816 */ /* 0x000fce0000000008 */
.L_x_19976:
[----:B------:R-:W-:Y:S05]  /*5c30*/  BSYNC B0 ;  /* 0x0000000000007941 */ /* 0x000fea0003800000 */
.L_x_19975:
[----:B------:R3:W-:Y:S01]  /*5c40*/  STG.E.U8 desc[UR36][R16.64], R8 ;  /* 0x0000000810007986 */ /* 0x0007e2000c101124 */
[----:B------:R-:W-:Y:S05]  /*5c50*/  BRA `(.L_x_19957) ;  /* 0x0000000000f87947 */ /* 0x000fea0003800000 */
.L_x_19973:
        /* <DEDUP_REMOVED lines=16> */
.L_x_19980:
[----:B------:R-:W-:-:S07]  /*5d60*/  PRMT R8, R0, 0x7610, R8 ;  /* 0x0000761000087816 */ /* 0x000fce0000000008 */
.L_x_19979:
[----:B------:R-:W-:Y:S05]  /*5d70*/  BSYNC B0 ;  /* 0x0000000000007941 */ /* 0x000fea0003800000 */
.L_x_19978:
[----:B------:R0:W-:Y:S01]  /*5d80*/  STG.E.U8 desc[UR36][R16.64], R8 ;  /* 0x0000000810007986 */ /* 0x0001e2000c101124 */
[----:B------:R-:W-:Y:S05]  /*5d90*/  BRA `(.L_x_19957) ;  /* 0x0000000000a87947 */ /* 0x000fea0003800000 */
.L_x_19972:
        /* <DEDUP_REMOVED lines=21> */
.L_x_19956:
        /* <DEDUP_REMOVED lines=16> */
.L_x_19983:
[----:B------:R-:W-:Y:S05]  /*5ff0*/  BRA `(.L_x_19957) ;  /* 0x0000000000107947 */ /* 0x000fea0003800000 */
.L_x_19982:
[----:B------:R-:W-:-:S05]  /*6000*/  IMAD.MOV.U32 R3, RZ, RZ, RZ ;  /* 0x000000ffff037224 */ /* 0x000fca00078e00ff */
[----:B------:R2:W-:Y:S01]  /*6010*/  STG.E.64 desc[UR36][R16.64], R2 ;  /* 0x0000000210007986 */ /* 0x0005e2000c101b24 */
[----:B------:R-:W-:Y:S05]  /*6020*/  BRA `(.L_x_19957) ;  /* 0x0000000000047947 */ /* 0x000fea0003800000 */
.L_x_19981:
[----:B------:R0:W-:Y:S02]  /*6030*/  STG.E desc[UR36][R16.64], R2 ;  /* 0x0000000210007986 */ /* 0x0001e4000c101924 */
.L_x_19957:
[----:B------:R-:W-:Y:S05]  /*6040*/  BSYNC B6 ;  /* 0x0000000000067941 */ /* 0x000fea0003800000 */
.L_x_19951:
[----:B------:R-:W-:-:S07]  /*6050*/  VIADD R19, R19, 0x80 ;  /* 0x0000008013137836 */ /* 0x000fce0000000000 */
.L_x_19916:
[----:B------:R-:W-:Y:S05]  /*6060*/  BSYNC B7 ;  /* 0x0000000000077941 */ /* 0x000fea0003800000 */
.L_x_19915:
        /* <DEDUP_REMOVED lines=307> */
.L_x_19986:
        /* <DEDUP_REMOVED lines=19> */
[----:B--2---:R-:W4:Y:S01]  /*74d0*/  I2F.F64.S16 R2, R2 ;  /* 0x0000000200027312 */ /* 0x004f220000101c00 */
[----:B------:R-:W-:Y:S05]  /*74e0*/  BRA `(.L_x_19992) ;  /* 0x0000000c007c7947 */ /* 0x000fea0003800000 */
.L_x_19990:
[----:B------:R-:W2:Y:S02]  /*74f0*/  LDG.E.U8 R2, desc[UR36][R4.64] ;  /* 0x0000002404027981 */ /* 0x000ea4000c1e1100 */
[----:B--2---:R-:W3:Y:S01]  /*7500*/  I2F.F64.U16 R2, R2 ;  /* 0x0000000200027312 */ /* 0x004ee20000101800 */
[----:B------:R-:W-:Y:S05]  /*7510*/  BRA `(.L_x_19992) ;  /* 0x0000000c00707947 */ /* 0x000fea0003800000 */
.L_x_19989:
        /* <DEDUP_REMOVED lines=9> */
.L_x_19994:
[----:B------:R-:W2:Y:S02]  /*75b0*/  LDG.E R2, desc[UR36][R4.64] ;  /* 0x0000002404027981 */ /* 0x000ea4000c1e1900 */
[----:B--2---:R-:W2:Y:S01]  /*75c0*/  I2F.F64 R2, R2 ;  /* 0x0000000200027312 */ /* 0x004ea20000201c00 */
[----:B------:R-:W-:Y:S05]  /*75d0*/  BRA `(.L_x_19992) ;  /* 0x0000000c00407947 */ /* 0x000fea0003800000 */
.L_x_19993:
[----:B------:R-:W2:Y:S02]  /*75e0*/  LDG.E.U16 R2, desc[UR36][R4.64] ;  /* 0x0000002404027981 */ /* 0x000ea4000c1e1500 */
[----:B--2---:R-:W0:Y:S01]  /*75f0*/  I2F.F64.S16 R2, R2 ;  /* 0x0000000200027312 */ /* 0x004e220000101c00 */
[----:B------:R-:W-:Y:S05]  /*7600*/  BRA `(.L_x_19992) ;  /* 0x0000000c00347947 */ /* 0x000fea0003800000 */
.L_x_19988:
        /* <DEDUP_REMOVED lines=10> */
.L_x_19996:
[----:B------:R-:W2:Y:S02]  /*76b0*/  LDG.E.U16 R0, desc[UR36][R4.64] ;  /* 0x0000002404007981 */ /* 0x000ea4000c1e1500 */
[----:B--2---:R-:W-:-:S05]  /*76c0*/  HADD2.F32 R0, -RZ, R0.H0_H0 ;  /* 0x20000000ff007230 */ /* 0x004fca0000004100 */
[----:B------:R-:W-:-:S04]  /*76d0*/  FMUL.FTZ R0, R0, 1 ;  /* 0x3f80000000007820 */ /* 0x000fc80000410000 */
[----:B------:R0:W1:Y:S01]  /*76e0*/  F2F.F64.F32 R2, R0 ;  /* 0x0000000000027310 */ /* 0x0000620000201800 */
[----:B------:R-:W-:Y:S05]  /*76f0*/  BRA `(.L_x_19992) ;  /* 0x0000000800f87947 */ /* 0x000fea0003800000 */
.L_x_19995:
        /* <DEDUP_REMOVED lines=10> */
.L_x_19998:
[----:B------:R-:W2:Y:S02]  /*77a0*/  LDG.E.U16 R4, desc[UR36][R4.64] ;  /* 0x0000002404047981 */ /* 0x000ea4000c1e1500 */
[----:B--2---:R-:W-:-:S05]  /*77b0*/  HADD2.F32 R0, -RZ, R4.H0_H0 ;  /* 0x20000004ff007230 */ /* 0x004fca0000004100 */
[----:B------:R-:W-:-:S04]  /*77c0*/  FMUL.FTZ R0, R0, 1 ;  /* 0x3f80000000007820 */ /* 0x000fc80000410000 */
[----:B------:R0:W1:Y:S01]  /*77d0*/  F2F.F64.F32 R2, R0 ;  /* 0x0000000000027310 */ /* 0x0000620000201800 */
[----:B------:R-:W-:Y:S05]  /*77e0*/  BRA `(.L_x_19992) ;  /* 0x0000000800bc7947 */ /* 0x000fea0003800000 */
.L_x_19997:
[----:B------:R0:W5:Y:S01]  /*77f0*/  LDG.E.64 R2, desc[UR36][R4.64] ;  /* 0x0000002404027981 */ /* 0x000162000c1e1b00 */
[----:B------:R-:W-:Y:S05]  /*7800*/  BRA `(.L_x_19992) ;  /* 0x0000000800b47947 */ /* 0x000fea0003800000 */
.L_x_19987:
        /* <DEDUP_REMOVED lines=13> */
.L_x_20001:
[----:B------:R0:W5:Y:S01]  /*78e0*/  LDG.E.64 R2, desc[UR36][R4.64] ;  /* 0x0000002404027981 */ /* 0x000162000c1e1b00 */
[----:B------:R-:W-:Y:S05]  /*78f0*/  BRA `(.L_x_19992) ;  /* 0x0000000800787947 */ /* 0x000fea0003800000 */
.L_x_20000:
        /* <DEDUP_REMOVED lines=28> */
.L_x_20003:
[----:B------:R-:W2:Y:S02]  /*7ac0*/  LDG.E.U8 R3, desc[UR36][R4.64] ;  /* 0x0000002404037981 */ /* 0x000ea4000c1e1100 */
[----:B--2---:R-:W-:-:S05]  /*7ad0*/  IMAD.SHL.U32 R0, R3, 0x2000000, RZ ;  /* 0x0200000003007824 */ /* 0x004fca00078e00ff */
[----:B------:R-:W-:-:S13]  /*7ae0*/  ISETP.GE.U32.AND P0, PT, R0, 0x8000000, PT ;  /* 0x080000000000780c */ /* 0x000fda0003f06070 */
[C---:B------:R-:W-:Y:S01]  /*7af0*/  @!P0 SHF.L.U32 R0, R3.reuse, 0x8, RZ ;  /* 0x0000000803008819 */ /* 0x040fe200000006ff */
        /* <DEDUP_REMOVED lines=11> */
.L_x_20002:
[----:B------:R-:W2:Y:S02]  /*7bb0*/  LDG.E.U16 R0, desc[UR36][R4.64] ;  /* 0x0000002404007981 */ /* 0x000ea4000c1e1500 */
[----:B--2---:R-:W-:-:S04]  /*7bc0*/  IMAD.U32 R0, R0, 0x10000, RZ ;  /* 0x0001000000007824 */ /* 0x004fc800078e00ff */
[----:B------:R-:W-:-:S04]  /*7bd0*/  FMUL.FTZ R0, R0, 1 ;  /* 0x3f80000000007820 */ /* 0x000fc80000410000 */
[----:B------:R0:W1:Y:S01]  /*7be0*/  F2F.F64.F32 R2, R0 ;  /* 0x0000000000027310 */ /* 0x0000620000201800 */
[----:B------:R-:W-:Y:S05]  /*7bf0*/  BRA `(.L_x_19992) ;  /* 0x0000000400b87947 */ /* 0x000fea0003800000 */
.L_x_19999:
        /* <DEDUP_REMOVED lines=11> */
.L_x_20006:
        /* <DEDUP_REMOVED lines=21> */
.L_x_20010:
[----:B------:R-:W-:Y:S05]  /*7e00*/  BSYNC B1 ;  /* 0x0000000000017941 */ /* 0x000fea0003800000 */
.L_x_20009:
[----:B------:R-:W-:Y:S01]  /*7e10*/  LEA R3, R0, 0x3b800000, 0x17 ;  /* 0x3b80000000037811 */ /* 0x000fe200078eb8ff */
[----:B------:R-:W-:-:S05]  /*7e20*/  IMAD.SHL.U32 R0, R2, 0x100000, RZ ;  /* 0x0010000002007824 */ /* 0x000fca00078e00ff */
[----:B------:R-:W-:-:S07]  /*7e30*/  LOP3.LUT R0, R3, R0, R4, 0xfe, !PT ;  /* 0x0000000003007212 */ /* 0x000fce00078efe04 */
.L_x_20008:
[----:B------:R-:W-:Y:S05]  /*7e40*/  BSYNC B0 ;  /* 0x0000000000007941 */ /* 0x000fea0003800000 */
.L_x_20007:
[----:B------:R-:W-:-:S04]  /*7e50*/  FMUL.FTZ R0, R0, 1 ;  /* 0x3f80000000007820 */ /* 0x000fc80000410000 */
[----:B------:R0:W1:Y:S01]  /*7e60*/  F2F.F64.F32 R2, R0 ;  /* 0x0000000000027310 */ /* 0x0000620000201800 */
[----:B------:R-:W-:Y:S05]  /*7e70*/  BRA `(.L_x_19992) ;  /* 0x0000000400187947 */ /* 0x000fea0003800000 */
.L_x_20005:
        /* <DEDUP_REMOVED lines=21> */
.L_x_20014:
[----:B------:R-:W-:Y:S05]  /*7fd0*/  BSYNC B1 ;  /* 0x0000000000017941 */ /* 0x000fea0003800000 */
.L_x_20013:
[----:B------:R-:W-:Y:S01]  /*7fe0*/  LEA R3, R0, 0x37800000, 0x17 ;  /* 0x3780000000037811 */ /* 0x000fe200078eb8ff */
[----:B------:R-:W-:-:S05]  /*7ff0*/  IMAD.SHL.U32 R0, R2, 0x200000, RZ ;  /* 0x0020000002007824 */ /* 0x000fca00078e00ff */
[----:B------:R-:W-:-:S07]  /*8000*/  LOP3.LUT R0, R3, R0, R4, 0xfe, !PT ;  /* 0x0000000003007212 */ /* 0x000fce00078efe04 */
.L_x_20012:
[----:B------:R-:W-:Y:S05]  /*8010*/  BSYNC B0 ;  /* 0x0000000000007941 */ /* 0x000fea0003800000 */
.L_x_20011:
[----:B------:R-:W-:-:S04]  /*8020*/  FMUL.FTZ R0, R0, 1 ;  /* 0x3f80000000007820 */ /* 0x000fc80000410000 */
[----:B------:R0:W1:Y:S01]  /*8030*/  F2F.F64.F32 R2, R0 ;  /* 0x0000000000027310 */ /* 0x0000620000201800 */
[----:B------:R-:W-:Y:S05]  /*8040*/  BRA `(.L_x_19992) ;  /* 0x0000000000a47947 */ /* 0x000fea0003800000 */
.L_x_20004:
        /* <DEDUP_REMOVED lines=14> */
.L_x_20018:
[----:B------:R-:W-:Y:S05]  /*8130*/  BSYNC B0 ;  /* 0x0000000000007941 */ /* 0x000fea0003800000 */
.L_x_20017:
[----:B------:R-:W-:-:S04]  /*8140*/  FMUL.FTZ R0, R0, 1 ;  /* 0x3f80000000007820 */ /* 0x000fc80000410000 */
[----:B------:R0:W1:Y:S01]  /*8150*/  F2F.F64.F32 R2, R0 ;  /* 0x0000000000027310 */ /* 0x0000620000201800 */
[----:B------:R-:W-:Y:S05]  /*8160*/  BRA `(.L_x_19992) ;  /* 0x00000000005c7947 */ /* 0x000fea0003800000 */
.L_x_19991:
[----:B------:R-:W-:Y:S01]  /*8170*/  MOV R2, 0x0 ;  /* 0x0000000000027802 */ /* 0x000fe20000000f00 */
[----:B------:R-:W-:Y:S01]  /*8180*/  ULDC.64 UR4, c[0x4][0x198] ;  /* 0x0100660000047ab9 */ /* 0x000fe20000000a00 */
[----:B------:R-:W-:Y:S01]  /*8190*/  ULDC.64 UR6, c[0x4][0x38] ;  /* 0x01000e0000067ab9 */ /* 0x000fe20000000a00 */
[----:B------:R-:W-:Y:S02]  /*81a0*/  IMAD.U32 R4, RZ, RZ, UR4 ;  /* 0x00000004ff047e24 */ /* 0x000fe4000f8e00ff */
[----:B------:R-:W-:Y:S01]  /*81b0*/  IMAD.U32 R5, RZ, RZ, UR5 ;  /* 0x00000005ff057e24 */ /* 0x000fe2000f8e00ff */
[----:B------:R-:W0:Y:S01]  /*81c0*/  LDC.64 R2, c[0x4][R2] ;  /* 0x0100000002027b82 */ /* 0x000e220000000a00 */
[----:B------:R-:W-:Y:S01]  /*81d0*/  ULDC.64 UR4, c[0x4][0x1a0] ;  /* 0x0100680000047ab9 */ /* 0x000fe20000000a00 */
[----:B------:R-:W-:Y:S01]  /*81e0*/  IMAD.U32 R10, RZ, RZ, UR6 ;  /* 0x00000006ff0a7e24 */ /* 0x000fe2000f8e00ff */
[----:B------:R-:W-:Y:S01]  /*81f0*/  MOV R6, UR4 ;  /* 0x0000000400067c02 */ /* 0x000fe20008000f00 */
[----:B------:R-:W-:-:S02]  /*8200*/  IMAD.U32 R7, RZ, RZ, UR5 ;  /* 0x00000005ff077e24 */ /* 0x000fc4000f8e00ff */
[----:B------:R-:W-:Y:S02]  /*8210*/  IMAD.U32 R11, RZ, RZ, UR7 ;  /* 0x00000007ff0b7e24 */ /* 0x000fe4000f8e00ff */
[----:B------:R-:W-:Y:S02]  /*8220*/  IMAD.MOV.U32 R8, RZ, RZ, 0x4e ;  /* 0x0000004eff087424 */ /* 0x000fe400078e00ff */
[----:B------:R-:W-:Y:S02]  /*8230*/  IMAD.MOV.U32 R12, RZ, RZ, 0x1 ;  /* 0x00000001ff0c7424 */ /* 0x000fe400078e00ff */
[----:B------:R-:W-:-:S07]  /*8240*/  IMAD.MOV.U32 R13, RZ, RZ, RZ ;  /* 0x000000ffff0d7224 */ /* 0x000fce00078e00ff */
[----:B------:R-:W-:-:S07]  /*8250*/  LEPC R20, `(.L_x_20019) ;  /* 0x000000001014794e */ /* 0x000fce0000000000 */
[----:B0-----:R-:W-:Y:S05]  /*8260*/  CALL.ABS.NOINC R2 ;  /* 0x0000000002007343 */ /* 0x001fea0003c00000 */
.L_x_20019:
[----:B------:R-:W-:Y:S01]  /*8270*/  CS2R R2, SRZ ;  /* 0x0000000000027805 */ /* 0x000fe2000001ff00 */
[----:B------:R-:W-:Y:S06]  /*8280*/  BRA `(.L_x_19992) ;  /* 0x0000000000147947 */ /* 0x000fec0003800000 */
.L_x_20016:
[----:B------:R-:W2:Y:S02]  /*8290*/  LDG.E.64 R2, desc[UR36][R4.64] ;  /* 0x0000002404027981 */ /* 0x000ea4000c1e1b00 */
[----:B--2---:R-:W0:Y:S01]  /*82a0*/  I2F.F64.U64 R2, R2 ;  /* 0x0000000200027312 */ /* 0x004e220000301800 */
[----:B------:R-:W-:Y:S05]  /*82b0*/  BRA `(.L_x_19992) ;  /* 0x0000000000087947 */ /* 0x000fea0003800000 */
.L_x_20015:
[----:B------:R-:W2:Y:S02]  /*82c0*/  LDG.E R2, desc[UR36][R4.64] ;  /* 0x0000002404027981 */ /* 0x000ea4000c1e1900 */
[----:B--2---:R-:W0:Y:S02]  /*82d0*/  I2F.F64.U32 R2, R2 ;  /* 0x0000000200027312 */ /* 0x004e240000201800 */
.L_x_19992:
[----:B0-----:R-:W0:Y:S01]  /*82e0*/  LDC.U8 R4, c[0x0][0x421] ;  /* 0x00010840ff047b82 */ /* 0x001e220000000000 */
[----:B-12345:R-:W-:Y:S01]  /*82f0*/  DSETP.NEU.AND P0, PT, R2, RZ, PT ;  /* 0x000000ff0200722a */ /* 0x03efe20003f0d000 */
[----:B------:R-:W-:Y:S05]  /*8300*/  BSSY B6, `(.L_x_20020) ;  /* 0x00000d4000067945 */ /* 0x000fea0003800000 */
        /* <DEDUP_REMOVED lines=14> */
.L_x_20024:
[----:B------:R0:W-:Y:S01]  /*83f0*/  STG.E.U8 desc[UR36][R16.64], R2 ;  /* 0x0000000210007986 */ /* 0x0001e2000c101124 */
[----:B------:R-:W-:Y:S05]  /*8400*/  BRA `(.L_x_20026) ;  /* 0x0000000c000c7947 */ /* 0x000fea0003800000 */
.L_x_20023:
        /* <DEDUP_REMOVED lines=9> */
.L_x_20028:
[----:B------:R0:W-:Y:S01]  /*84a0*/  STG.E desc[UR36][R16.64], R2 ;  /* 0x0000000210007986 */ /* 0x0001e2000c101924 */
[----:B------:R-:W-:Y:S05]  /*84b0*/  BRA `(.L_x_20026) ;  /* 0x0000000800e07947 */ /* 0x000fea0003800000 */
.L_x_20027:
[----:B------:R0:W-:Y:S01]  /*84c0*/  STG.E.U16 desc[UR36][R16.64], R2 ;  /* 0x0000000210007986 */ /* 0x0001e2000c101524 */
[----:B------:R-:W-:Y:S05]  /*84d0*/  BRA `(.L_x_20026) ;  /* 0x0000000800d87947 */ /* 0x000fea0003800000 */
.L_x_20022:
        /* <DEDUP_REMOVED lines=9> */
.L_x_20030:
[----:B------:R-:W-:-:S04]  /*8570*/  FSEL R0, RZ, 1, P0 ;  /* 0x3f800000ff007808 */ /* 0x000fc80000000000 */
[----:B------:R-:W-:-:S05]  /*8580*/  F2FP.F16.F32.PACK_AB R0, RZ, R0 ;  /* 0x00000000ff00723e */ /* 0x000fca00000000ff */
[----:B------:R0:W-:Y:S01]  /*8590*/  STG.E.U16 desc[UR36][R16.64], R0 ;  /* 0x0000000010007986 */ /* 0x0001e2000c101524 */
[----:B------:R-:W-:Y:S05]  /*85a0*/  BRA `(.L_x_20026) ;  /* 0x0000000800a47947 */ /* 0x000fea0003800000 */
.L_x_20029:
        /* <DEDUP_REMOVED lines=10> */
.L_x_20032:
[----:B------:R-:W-:-:S04]  /*8650*/  FSEL R0, RZ, 1, P0 ;  /* 0x3f800000ff007808 */ /* 0x000fc80000000000 */
[----:B------:R-:W-:-:S04]  /*8660*/  F2FP.F16.F32.PACK_AB R3, RZ, R0 ;  /* 0x00000000ff03723e */ /* 0x000fc800000000ff */
[----:B------:R-:W-:-:S05]  /*8670*/  PRMT R3, R3, 0x5410, RZ ;  /* 0x0000541003037816 */ /* 0x000fca00000000ff */
[----:B------:R0:W-:Y:S01]  /*8680*/  STG.E desc[UR36][R16.64], R3 ;  /* 0x0000000310007986 */ /* 0x0001e2000c101924 */
[----:B------:R-:W-:Y:S05]  /*8690*/  BRA `(.L_x_20026) ;  /* 0x0000000800687947 */ /* 0x000fea0003800000 */
.L_x_20031:
[----:B------:R-:W-:Y:S01]  /*86a0*/  FSEL R3, RZ, 1.875, P0 ;  /* 0x3ff00000ff037808 */ /* 0x000fe20000000000 */
[----:B------:R-:W-:-:S05]  /*86b0*/  IMAD.MOV.U32 R2, RZ, RZ, RZ ;  /* 0x000000ffff027224 */ /* 0x000fca00078e00ff */
[----:B------:R0:W-:Y:S01]  /*86c0*/  STG.E.64 desc[UR36][R16.64], R2 ;  /* 0x0000000210007986 */ /* 0x0001e2000c101b24 */
[----:B------:R-:W-:Y:S05]  /*86d0*/  BRA `(.L_x_20026) ;  /* 0x0000000800587947 */ /* 0x000fea0003800000 */
.L_x_20021:
        /* <DEDUP_REMOVED lines=10> */
.L_x_20035:
[----:B------:R-:W-:Y:S02]  /*8780*/  FSEL R5, RZ, 1.875, P0 ;  /* 0x3ff00000ff057808 */ /* 0x000fe40000000000 */
[----:B------:R-:W-:Y:S01]  /*8790*/  CS2R R6, SRZ ;  /* 0x0000000000067805 */ /* 0x000fe2000001ff00 */
[----:B------:R-:W-:-:S05]  /*87a0*/  IMAD.MOV.U32 R4, RZ, RZ, RZ ;  /* 0x000000ffff047224 */ /* 0x000fca00078e00ff */
[----:B------:R0:W-:Y:S01]  /*87b0*/  STG.E.128 desc[UR36][R16.64], R4 ;  /* 0x0000000410007986 */ /* 0x0001e2000c101d24 */
[----:B------:R-:W-:Y:S05]  /*87c0*/  BRA `(.L_x_20026) ;  /* 0x00000008001c7947 */ /* 0x000fea0003800000 */
.L_x_20034:
        /* <DEDUP_REMOVED lines=18> */
.L_x_20039:
[----:B------:R-:W-:Y:S05]  /*88f0*/  BSYNC B0 ;  /* 0x0000000000007941 */ /* 0x000fea0003800000 */
.L_x_20038:
[----:B------:R0:W-:Y:S01]  /*8900*/  STG.E.U8 desc[UR36][R16.64], R3 ;  /* 0x0000000310007986 */ /* 0x0001e2000c101124 */
[----:B------:R-:W-:Y:S05]  /*8910*/  BRA `(.L_x_20026) ;  /* 0x0000000400c87947 */ /* 0x000fea0003800000 */
.L_x_20037:
        /* <DEDUP_REMOVED lines=13> */
.L_x_20040:
[----:B------:R-:W-:Y:S01]  /*89f0*/  ISETP.GT.U32.AND P0, PT, R3, 0x7f800000, PT ;  /* 0x7f8000000300780c */ /* 0x000fe20003f04070 */
[----:B------:R-:W-:-:S05]  /*8a00*/  IMAD.MOV.U32 R3, RZ, RZ, 0x7f ;  /* 0x0000007fff037424 */ /* 0x000fca00078e00ff */
[----:B------:R-:W-:-:S05]  /*8a10*/  SEL R3, R3, 0x7c, P0 ;  /* 0x0000007c03037807 */ /* 0x000fca0000000000 */
[----:B------:R0:W-:Y:S01]  /*8a20*/  STG.E.U8 desc[UR36][R16.64], R3 ;  /* 0x0000000310007986 */ /* 0x0001e2000c101124 */
[----:B------:R-:W-:Y:S05]  /*8a30*/  BRA `(.L_x_20026) ;  /* 0x0000000400807947 */ /* 0x000fea0003800000 */
.L_x_20036:
[----:B------:R-:W-:-:S04]  /*8a40*/  FSEL R0, RZ, 1, P0 ;  /* 0x3f800000ff007808 */ /* 0x000fc80000000000 */
[----:B------:R-:W-:-:S05]  /*8a50*/  F2FP.BF16.F32.PACK_AB R0, RZ, R0 ;  /* 0x00000000ff00723e */ /* 0x000fca00000010ff */
[----:B------:R0:W-:Y:S01]  /*8a60*/  STG.E.U16 desc[UR36][R16.64], R0 ;  /* 0x0000000010007986 */ /* 0x0001e2000c101524 */
[----:B------:R-:W-:Y:S05]  /*8a70*/  BRA `(.L_x_20026) ;  /* 0x0000000400707947 */ /* 0x000fea0003800000 */
.L_x_20033:
        /* <DEDUP_REMOVED lines=10> */
.L_x_20043:
        /* <DEDUP_REMOVED lines=16> */
.L_x_20046:
[----:B------:R-:W-:-:S07]  /*8c20*/  PRMT R8, R0, 0x7610, R8 ;  /* 0x0000761000087816 */ /* 0x000fce0000000008 */
.L_x_20045:
[----:B------:R-:W-:Y:S05]  /*8c30*/  BSYNC B0 ;  /* 0x0000000000007941 */ /* 0x000fea0003800000 */
.L_x_20044:
[----:B------:R3:W-:Y:S01]  /*8c40*/  STG.E.U8 desc[UR36][R16.64], R8 ;  /* 0x0000000810007986 */ /* 0x0007e2000c101124 */
[----:B------:R-:W-:Y:S05]  /*8c50*/  BRA `(.L_x_20026) ;  /* 0x0000000000f87947 */ /* 0x000fea0003800000 */
.L_x_20042:
        /* <DEDUP_REMOVED lines=16> */
.L_x_20049:
[----:B------:R-:W-:-:S07]  /*8d60*/  PRMT R8, R0, 0x7610, R8 ;  /* 0x0000761000087816 */ /* 0x000fce0000000008 */
.L_x_20048:
[----:B------:R-:W-:Y:S05]  /*8d70*/  BSYNC B0 ;  /* 0x0000000000007941 */ /* 0x000fea0003800000 */
.L_x_20047:
[----:B------:R0:W-:Y:S01]  /*8d80*/  STG.E.U8 desc[UR36][R16.64], R8 ;  /* 0x0000000810007986 */ /* 0x0001e2000c101124 */
[----:B------:R-:W-:Y:S05]  /*8d90*/  BRA `(.L_x_20026) ;  /* 0x0000000000a87947 */ /* 0x000fea0003800000 */
.L_x_20041:
        /* <DEDUP_REMOVED lines=13> */
[----:B------:R-:W-:Y:S02]  /*8e70*/  @P1 ISETP.EQ.U32.AND P2, PT, R0, 0x1, P0 ;  /* 0x000000010000180c */ /* 0x000fe40000742070 */
[----:B------:R-:W-:Y:S02]  /*8e80*/  PLOP3.LUT P0, PT, PT, PT, PT, 0x80, 0x0 ;  /* 0x000000000000781c */ /* 0x000fe40003f0f070 */
[----:B------:R-:W-:Y:S02]  /*8e90*/  @P1 PLOP3.LUT P0, PT, P2, PT, PT, 0x80, 0x0 ;  /* 0x000000000000181c */ /* 0x000fe4000170f070 */
[----:B------:R-:W-:-:S11]  /*8ea0*/  @P1 IADD3 R0, R2, 0x1, RZ ;  /* 0x0000000102001810 */ /* 0x000fd60007ffe0ff */
[----:B------:R-:W-:-:S04]  /*8eb0*/  @!P0 IMAD.MOV R0, RZ, RZ, R2 ;  /* 0x000000ffff008224 */ /* 0x000fc800078e0202 */
[----:B------:R-:W-:-:S05]  /*8ec0*/  @P1 IMAD.MOV.U32 R3, RZ, RZ, R0 ;  /* 0x000000ffff031224 */ /* 0x000fca00078e0000 */
[----:B------:R1:W-:Y:S01]  /*8ed0*/  STG.E.U8 desc[UR36][R16.64], R3 ;  /* 0x0000000310007986 */ /* 0x0003e2000c101124 */
[----:B------:R-:W-:Y:S05]  /*8ee0*/  BRA `(.L_x_20026) ;  /* 0x0000000000547947 */ /* 0x000fea0003800000 */
.L_x_20025:
        /* <DEDUP_REMOVED lines=16> */
.L_x_20052:
[----:B------:R-:W-:Y:S05]  /*8ff0*/  BRA `(.L_x_20026) ;  /* 0x0000000000107947 */ /* 0x000fea0003800000 */
.L_x_20051:
[----:B------:R-:W-:-:S05]  /*9000*/  IMAD.MOV.U32 R3, RZ, RZ, RZ ;  /* 0x000000ffff037224 */ /* 0x000fca00078e00ff */
[----:B------:R2:W-:Y:S01]  /*9010*/  STG.E.64 desc[UR36][R16.64], R2 ;  /* 0x0000000210007986 */ /* 0x0005e2000c101b24 */
[----:B------:R-:W-:Y:S05]  /*9020*/  BRA `(.L_x_20026) ;  /* 0x0000000000047947 */ /* 0x000fea0003800000 */
.L_x_20050:
[----:B------:R0:W-:Y:S02]  /*9030*/  STG.E desc[UR36][R16.64], R2 ;  /* 0x0000000210007986 */ /* 0x0001e4000c101924 */
.L_x_20026:
[----:B------:R-:W-:Y:S05]  /*9040*/  BSYNC B6 ;  /* 0x0000000000067941 */ /* 0x000fea0003800000 */
.L_x_20020:
[----:B------:R-:W-:-:S07]  /*9050*/  VIADD R19, R19, 0x80 ;  /* 0x0000008013137836 */ /* 0x000fce0000000000 */
.L_x_19985:
[----:B------:R-:W-:Y:S05]  /*9060*/  BSYNC B7 ;  /* 0x0000000000077941 */ /* 0x000fea0003800000 */
.L_x_19984:
        /* <DEDUP_REMOVED lines=306> */
.L_x_20053:
        /* <DEDUP_REMOVED lines=21> */
.L_x_20057:
[----:B------:R-:W2:Y:S02]  /*a4e0*/  LDG.E.U8 R2, desc[UR36][R4.64] ;  /* 0x0000002404027981 */ /* 0x000ea4000c1e1100 */
[----:B--2---:R-:W0:Y:S01]  /*a4f0*/  I2F.F64.U16 R2, R2 ;  /* 0x0000000200027312 */ /* 0x004e220000101800 */
[----:B------:R-:W-:Y:S05]  /*a500*/  BRA `(.L_x_20059) ;  /* 0x0000000c00707947 */ /* 0x000fea0003800000 */
.L_x_20056:
        /* <DEDUP_REMOVED lines=9> */
.L_x_20061:
[----:B------:R-:W2:Y:S02]  /*a5a0*/  LDG.E R2, desc[UR36][R4.64] ;  /* 0x0000002404027981 */ /* 0x000ea4000c1e1900 */
[----:B--2---:R-:W0:Y:S01]  /*a5b0*/  I2F.F64 R2, R2 ;  /* 0x0000000200027312 */ /* 0x004e220000201c00 */
[----:B------:R-:W-:Y:S05]  /*a5c0*/  BRA `(.L_x_20059) ;  /* 0x0000000c00407947 */ /* 0x000fea0003800000 */
.L_x_20060:
[----:B------:R-:W2:Y:S02]  /*a5d0*/  LDG.E.U16 R2, desc[UR36][R4.64] ;  /* 0x0000002404027981 */ /* 0x000ea4000c1e1500 */
[----:B--2---:R-:W0:Y:S01]  /*a5e0*/  I2F.F64.S16 R2, R2 ;  /* 0x0000000200027312 */ /* 0x004e220000101c00 */
[----:B------:R-:W-:Y:S05]  /*a5f0*/  BRA `(.L_x_20059) ;  /* 0x0000000c00347947 */ /* 0x000fea0003800000 */
.L_x_20055:
        /* <DEDUP_REMOVED lines=8> */
[----:B------:R-:W4:Y:S01]  /*a680*/  F2F.F64.F32 R2, R2 ;  /* 0x0000000200027310 */ /* 0x000f220000201800 */
[----:B------:R-:W-:Y:S05]  /*a690*/  BRA `(.L_x_20059) ;  /* 0x0000000c000c7947 */ /* 0x000fea0003800000 */
.L_x_20063:
[----:B------:R-:W2:Y:S02]  /*a6a0*/  LDG.E.U16 R0, desc[UR36][R4.64] ;  /* 0x0000002404007981 */ /* 0x000ea4000c1e1500 */
[----:B--2---:R-:W-:-:S05]  /*a6b0*/  HADD2.F32 R0, -RZ, R0.H0_H0 ;  /* 0x20000000ff007230 */ /* 0x004fca0000004100 */
[----:B------:R-:W-:-:S04]  /*a6c0*/  FMUL.FTZ R0, R0, 1 ;  /* 0x3f80000000007820 */ /* 0x000fc80000410000 */
[----:B------:R0:W1:Y:S01]  /*a6d0*/  F2F.F64.F32 R2, R0 ;  /* 0x0000000000027310 */ /* 0x0000620000201800 */
[----:B------:R-:W-:Y:S05]  /*a6e0*/  BRA `(.L_x_20059) ;  /* 0x0000000800f87947 */ /* 0x000fea0003800000 */
.L_x_20062:
        /* <DEDUP_REMOVED lines=8> */
[----:B------:R-:W1:Y:S01]  /*a770*/  F2F.F64.F32 R2, R2 ;  /* 0x0000000200027310 */ /* 0x000e620000201800 */
[----:B------:R-:W-:Y:S05]  /*a780*/  BRA `(.L_x_20059) ;  /* 0x0000000800d07947 */ /* 0x000fea0003800000 */
.L_x_20065:
[----:B------:R-:W2:Y:S02]  /*a790*/  LDG.E.U16 R4, desc[UR36][R4.64] ;  /* 0x0000002404047981 */ /* 0x000ea4000c1e1500 */
[----:B--2---:R-:W-:-:S05]  /*a7a0*/  HADD2.F32 R0, -RZ, R4.H0_H0 ;  /* 0x20000004ff007230 */ /* 0x004fca0000004100 */
[----:B------:R-:W-:-:S04]  /*a7b0*/  FMUL.FTZ R0, R0, 1 ;  /* 0x3f80000000007820 */ /* 0x000fc80000410000 */
[----:B------:R2:W3:Y:S01]  /*a7c0*/  F2F.F64.F32 R2, R0 ;  /* 0x0000000000027310 */ /* 0x0004e20000201800 */
[----:B------:R-:W-:Y:S05]  /*a7d0*/  BRA `(.L_x_20059) ;  /* 0x0000000800bc7947 */ /* 0x000fea0003800000 */
.L_x_20064:
[----:B------:R0:W5:Y:S01]  /*a7e0*/  LDG.E.64 R2, desc[UR36][R4.64] ;  /* 0x0000002404027981 */ /* 0x000162000c1e1b00 */
[----:B------:R-:W-:Y:S05]  /*a7f0*/  BRA `(.L_x_20059) ;  /* 0x0000000800b47947 */ /* 0x000fea0003800000 */
.L_x_20054:
        /* <DEDUP_REMOVED lines=13> */
.L_x_20068:
[----:B------:R0:W5:Y:S01]  /*a8d0*/  LDG.E.64 R2, desc[UR36][R4.64] ;  /* 0x0000002404027981 */ /* 0x000162000c1e1b00 */
[----:B------:R-:W-:Y:S05]  /*a8e0*/  BRA `(.L_x_20059) ;  /* 0x0000000800787947 */ /* 0x000fea0003800000 */
.L_x_20067:
        /* <DEDUP_REMOVED lines=11> */
[----:B------:R-:W-:-:S04]  /*a9a0*/  IADD3 R6, R2, 0x1000000, RZ ;  /* 0x0100000002067810 */ /* 0x000fc80007ffe0ff */
        /* <DEDUP_REMOVED lines=16> */
.L_x_20070:
        /* <DEDUP_REMOVED lines=15> */
.L_x_20069:
[----:B------:R-:W2:Y:S02]  /*aba0*/  LDG.E.U16 R0, desc[UR36][R4.64] ;  /* 0x0000002404007981 */ /* 0x000ea4000c1e1500 */
[----:B--2---:R-:W-:-:S04]  /*abb0*/  IMAD.U32 R0, R0, 0x10000, RZ ;  /* 0x0001000000007824 */ /* 0x004fc800078e00ff */
[----:B------:R-:W-:-:S04]  /*abc0*/  FMUL.FTZ R0, R0, 1 ;  /* 0x3f80000000007820 */ /* 0x000fc80000410000 */
[----:B------:R0:W1:Y:S01]  /*abd0*/  F2F.F64.F32 R2, R0 ;  /* 0x0000000000027310 */ /* 0x0000620000201800 */
[----:B------:R-:W-:Y:S05]  /*abe0*/  BRA `(.L_x_20059) ;  /* 0x0000000400b87947 */ /* 0x000fea0003800000 */
.L_x_20066:
        /* <DEDUP_REMOVED lines=11> */
.L_x_20073:
        /* <DEDUP_REMOVED lines=21> */
.L_x_20077:
[----:B------:R-:W-:Y:S05]  /*adf0*/  BSYNC B1 ;  /* 0x0000000000017941 */ /* 0x000fea0003800000 */
.L_x_20076:
[----:B------:R-:W-:Y:S01]  /*ae00*/  LEA R3, R0, 0x3b800000, 0x17 ;  /* 0x3b80000000037811 */ /* 0x000fe200078eb8ff */
[----:B------:R-:W-:-:S05]  /*ae10*/  IMAD.SHL.U32 R0, R2, 0x100000, RZ ;  /* 0x0010000002007824 */ /* 0x000fca00078e00ff */
[----:B------:R-:W-:-:S07]  /*ae20*/  LOP3.LUT R0, R3, R0, R4, 0xfe, !PT ;  /* 0x0000000003007212 */ /* 0x000fce00078efe04 */
.L_x_20075:
[----:B------:R-:W-:Y:S05]  /*ae30*/  BSYNC B0 ;  /* 0x0000000000007941 */ /* 0x000fea0003800000 */
.L_x_20074:
[----:B------:R-:W-:-:S04]  /*ae40*/  FMUL.FTZ R0, R0, 1 ;  /* 0x3f80000000007820 */ /* 0x000fc80000410000 */
[----:B------:R0:W1:Y:S01]  /*ae50*/  F2F.F64.F32 R2, R0 ;  /* 0x0000000000027310 */ /* 0x0000620000201800 */
[----:B------:R-:W-:Y:S05]  /*ae60*/  BRA `(.L_x_20059) ;  /* 0x0000000400187947 */ /* 0x000fea0003800000 */
.L_x_20072:
        /* <DEDUP_REMOVED lines=21> */
.L_x_20081:
[----:B------:R-:W-:Y:S05]  /*afc0*/  BSYNC B1 ;  /* 0x0000000000017941 */ /* 0x000fea0003800000 */
.L_x_20080:
[----:B------:R-:W-:Y:S01]  /*afd0*/  LEA R3, R0, 0x37800000, 0x17 ;  /* 0x3780000000037811 */ /* 0x000fe200078eb8ff */
[----:B------:R-:W-:-:S05]  /*afe0*/  IMAD.SHL.U32 R0, R2, 0x200000, RZ ;  /* 0x0020000002007824 */ /* 0x000fca00078e00ff */
[----:B------:R-:W-:-:S07]  /*aff0*/  LOP3.LUT R0, R3, R0, R4, 0xfe, !PT ;  /* 0x0000000003007212 */ /* 0x000fce00078efe04 */
.L_x_20079:
[----:B------:R-:W-:Y:S05]  /*b000*/  BSYNC B0 ;  /* 0x0000000000007941 */ /* 0x000fea0003800000 */
.L_x_20078:
[----:B------:R-:W-:-:S04]  /*b010*/  FMUL.FTZ R0, R0, 1 ;  /* 0x3f80000000007820 */ /* 0x000fc80000410000 */
[----:B------:R0:W1:Y:S01]  /*b020*/  F2F.F64.F32 R2, R0 ;  /* 0x0000000000027310 */ /* 0x0000620000201800 */
[----:B------:R-:W-:Y:S05]  /*b030*/  BRA `(.L_x_20059) ;  /* 0x0000000000a47947 */ /* 0x000fea0003800000 */
.L_x_20071:
        /* <DEDUP_REMOVED lines=14> */
.L_x_20085:
[----:B------:R-:W-:Y:S05]  /*b120*/  BSYNC B0 ;  /* 0x0000000000007941 */ /* 0x000fea0003800000 */
.L_x_20084:
[----:B------:R-:W-:-:S04]  /*b130*/  FMUL.FTZ R0, R0, 1 ;  /* 0x3f80000000007820 */ /* 0x000fc80000410000 */
[----:B------:R0:W1:Y:S01]  /*b140*/  F2F.F64.F32 R2, R0 ;  /* 0x0000000000027310 */ /* 0x0000620000201800 */
[----:B------:R-:W-:Y:S05]  /*b150*/  BRA `(.L_x_20059) ;  /* 0x00000000005c7947 */ /* 0x000fea0003800000 */
.L_x_20058:
        /* <DEDUP_REMOVED lines=16> */
.L_x_20086:
[----:B------:R-:W-:Y:S01]  /*b260*/  CS2R R2, SRZ ;  /* 0x0000000000027805 */ /* 0x000fe2000001ff00 */
[----:B------:R-:W-:Y:S06]  /*b270*/  BRA `(.L_x_20059) ;  /* 0x0000000000147947 */ /* 0x000fec0003800000 */
.L_x_20083:
[----:B------:R-:W2:Y:S02]  /*b280*/  LDG.E.64 R2, desc[UR36][R4.64] ;  /* 0x0000002404027981 */ /* 0x000ea4000c1e1b00 */
[----:B--2---:R-:W0:Y:S01]  /*b290*/  I2F.F64.U64 R2, R2 ;  /* 0x0000000200027312 */ /* 0x004e220000301800 */
[----:B------:R-:W-:Y:S05]  /*b2a0*/  BRA `(.L_x_20059) ;  /* 0x0000000000087947 */ /* 0x000fea0003800000 */
.L_x_20082:
[----:B------:R-:W2:Y:S02]  /*b2b0*/  LDG.E R2, desc[UR36][R4.64] ;  /* 0x0000002404027981 */ /* 0x000ea4000c1e1900 */
[----:B--2---:R-:W0:Y:S02]  /*b2c0*/  I2F.F64.U32 R2, R2 ;  /* 0x0000000200027312 */ /* 0x004e240000201800 */
.L_x_20059:
[----:B0-----:R-:W2:Y:S01]  /*b2d0*/  LDC.U8 R4, c[0x0][0x421] ;  /* 0x00010840ff047b82 */ /* 0x001ea20000000000 */
[----:B-1-345:R-:W-:-:S06]  /*b2e0*/  DSETP.NEU.AND P0, PT, R2, RZ, PT ;  /* 0x000000ff0200722a */ /* 0x03afcc0003f0d000 */
[----:B------:R-:W-:Y:S02]  /*b2f0*/  SEL R2, RZ, 0x1, P0 ;  /* 0x00000001ff027807 */ /* 0x000fe40000000000 */
        /* <DEDUP_REMOVED lines=13> */
.L_x_20090:
[----:B------:R-:W-:Y:S01]  /*b3d0*/  STG.E.U8 desc[UR36][R16.64], R2 ;  /* 0x0000000210007986 */ /* 0x000fe2000c101124 */
[----:B------:R-:W-:Y:S05]  /*b3e0*/  EXIT ;  /* 0x000000000000794d */ /* 0x000fea0003800000 */
.L_x_20089:
        /* <DEDUP_REMOVED lines=9> */
.L_x_20093:
[----:B------:R-:W-:Y:S01]  /*b480*/  STG.E desc[UR36][R16.64], R2 ;  /* 0x0000000210007986 */ /* 0x000fe2000c101924 */
[----:B------:R-:W-:Y:S05]  /*b490*/  EXIT ;  /* 0x000000000000794d */ /* 0x000fea0003800000 */
.L_x_20092:
[----:B------:R-:W-:Y:S01]  /*b4a0*/  STG.E.U16 desc[UR36][R16.64], R2 ;  /* 0x0000000210007986 */ /* 0x000fe2000c101524 */
[----:B------:R-:W-:Y:S05]  /*b4b0*/  EXIT ;  /* 0x000000000000794d */ /* 0x000fea0003800000 */
.L_x_20088:
[----:B------:R-:W-:-:S13]  /*b4c0*/  ISETP.GT.AND P1, PT, R0, 0x6, PT ;  /* 0x000000060000780c */ /* 0x000fda0003f24270 */
[----:B------:R-:W-:Y:S05]  /*b4d0*/  @P1 BRA `(.L_x_20094) ;  /* 0x00000000002c1947 */ /* 0x000fea0003800000 */
[----:B------:R-:W-:-:S13]  /*b4e0*/  ISETP.NE.AND P1, PT, R0, 0x5, PT ;  /* 0x000000050000780c */ /* 0x000fda0003f25270 */
[----:B------:R-:W-:Y:S05]  /*b4f0*/  @!P1 BRA `(.L_x_20095) ;  /* 0x0000000000149947 */ /* 0x000fea0003800000 */
[----:B------:R-:W-:-:S13]  /*b500*/  ISETP.NE.AND P1, PT, R0, 0x6, PT ;  /* 0x000000060000780c */ /* 0x000fda0003f25270 */
[----:B------:R-:W-:Y:S05]  /*b510*/  @P1 BRA `(.L_x_20091) ;  /* 0x0000000800701947 */ /* 0x000fea0003800000 */
[----:B------:R-:W-:-:S05]  /*b520*/  FSEL R3, RZ, 1, P0 ;  /* 0x3f800000ff037808 */ /* 0x000fca0000000000 */
[----:B------:R-:W-:Y:S01]  /*b530*/  STG.E desc[UR36][R16.64], R3 ;  /* 0x0000000310007986 */ /* 0x000fe2000c101924 */
[----:B------:R-:W-:Y:S05]  /*b540*/  EXIT ;  /* 0x000000000000794d */ /* 0x000fea0003800000 */
.L_x_20095:
[----:B------:R-:W-:-:S04]  /*b550*/  FSEL R0, RZ, 1, P0 ;  /* 0x3f800000ff007808 */ /* 0x000fc80000000000 */
[----:B------:R-:W-:-:S05]  /*b560*/  F2FP.F16.F32.PACK_AB R0, RZ, R0 ;  /* 0x00000000ff00723e */ /* 0x000fca00000000ff */
[----:B------:R-:W-:Y:S01]  /*b570*/  STG.E.U16 desc[UR36][R16.64], R0 ;  /* 0x0000000010007986 */ /* 0x000fe2000c101524 */
[----:B------:R-:W-:Y:S05]  /*b580*/  EXIT ;  /* 0x000000000000794d */ /* 0x000fea0003800000 */
.L_x_20094:
        /* <DEDUP_REMOVED lines=8> */
[----:B------:R-:W-:Y:S01]  /*b610*/  STG.E.64 desc[UR36][R16.64], R2 ;  /* 0x0000000210007986 */ /* 0x000fe2000c101b24 */
[----:B------:R-:W-:Y:S05]  /*b620*/  EXIT ;  /* 0x000000000000794d */ /* 0x000fea0003800000 */
.L_x_20097:
[----:B------:R-:W-:-:S04]  /*b630*/  FSEL R0, RZ, 1, P0 ;  /* 0x3f800000ff007808 */ /* 0x000fc80000000000 */
[----:B------:R-:W-:-:S04]  /*b640*/  F2FP.F16.F32.PACK_AB R3, RZ, R0 ;  /* 0x00000000ff03723e */ /* 0x000fc800000000ff */
[----:B------:R-:W-:-:S05]  /*b650*/  PRMT R3, R3, 0x5410, RZ ;  /* 0x0000541003037816 */ /* 0x000fca00000000ff */
[----:B------:R-:W-:Y:S01]  /*b660*/  STG.E desc[UR36][R16.64], R3 ;  /* 0x0000000310007986 */ /* 0x000fe2000c101924 */
[----:B------:R-:W-:Y:S05]  /*b670*/  EXIT ;  /* 0x000000000000794d */ /* 0x000fea0003800000 */
.L_x_20096:
[----:B------:R-:W-:Y:S01]  /*b680*/  FSEL R3, RZ, 1.875, P0 ;  /* 0x3ff00000ff037808 */ /* 0x000fe20000000000 */
[----:B------:R-:W-:-:S05]  /*b690*/  IMAD.MOV.U32 R2, RZ, RZ, RZ ;  /* 0x000000ffff027224 */ /* 0x000fca00078e00ff */
[----:B------:R-:W-:Y:S01]  /*b6a0*/  STG.E.64 desc[UR36][R16.64], R2 ;  /* 0x0000000210007986 */ /* 0x000fe2000c101b24 */
[----:B------:R-:W-:Y:S05]  /*b6b0*/  EXIT ;  /* 0x000000000000794d */ /* 0x000fea0003800000 */
.L_x_20087:
        /* <DEDUP_REMOVED lines=10> */
.L_x_20100:
[----:B------:R-:W-:Y:S02]  /*b760*/  FSEL R5, RZ, 1.875, P0 ;  /* 0x3ff00000ff057808 */ /* 0x000fe40000000000 */
[----:B------:R-:W-:Y:S01]  /*b770*/  CS2R R6, SRZ ;  /* 0x0000000000067805 */ /* 0x000fe2000001ff00 */
[----:B------:R-:W-:-:S05]  /*b780*/  IMAD.MOV.U32 R4, RZ, RZ, RZ ;  /* 0x000000ffff047224 */ /* 0x000fca00078e00ff */
[----:B------:R-:W-:Y:S01]  /*b790*/  STG.E.128 desc[UR36][R16.64], R4 ;  /* 0x0000000410007986 */ /* 0x000fe2000c101d24 */
[----:B------:R-:W-:Y:S05]  /*b7a0*/  EXIT ;  /* 0x000000000000794d */ /* 0x000fea0003800000 */
.L_x_20099:
        /* <DEDUP_REMOVED lines=18> */
.L_x_20104:
[----:B------:R-:W-:Y:S05]  /*b8d0*/  BSYNC B0 ;  /* 0x0000000000007941 */ /* 0x000fea0003800000 */
.L_x_20103:
[----:B------:R-:W-:Y:S01]  /*b8e0*/  STG.E.U8 desc[UR36][R16.64], R3 ;  /* 0x0000000310007986 */ /* 0x000fe2000c101124 */
[----:B------:R-:W-:Y:S05]  /*b8f0*/  EXIT ;  /* 0x000000000000794d */ /* 0x000fea0003800000 */
.L_x_20102:
[----:B------:R-:W-:-:S04]  /*b900*/  FSEL R5, RZ, 1, P0 ;  /* 0x3f800000ff057808 */ /* 0x000fc80000000000 */
        /* <DEDUP_REMOVED lines=13> */
.L_x_20105:
[----:B------:R-:W-:Y:S02]  /*b9e0*/  ISETP.GT.U32.AND P0, PT, R5, 0x7f800000, PT ;  /* 0x7f8000000500780c */ /* 0x000fe40003f04070 */
[----:B------:R-:W-:-:S04]  /*b9f0*/  MOV R3, 0x7f ;  /* 0x0000007f00037802 */ /* 0x000fc80000000f00 */
[----:B------:R-:W-:-:S05]  /*ba00*/  SEL R3, R3, 0x7c, P0 ;  /* 0x0000007c03037807 */ /* 0x000fca0000000000 */
[----:B------:R-:W-:Y:S01]  /*ba10*/  STG.E.U8 desc[UR36][R16.64], R3 ;  /* 0x0000000310007986 */ /* 0x000fe2000c101124 */
[----:B------:R-:W-:Y:S05]  /*ba20*/  EXIT ;  /* 0x000000000000794d */ /* 0x000fea0003800000 */
.L_x_20101:
[----:B------:R-:W-:-:S04]  /*ba30*/  FSEL R0, RZ, 1, P0 ;  /* 0x3f800000ff007808 */ /* 0x000fc80000000000 */
[----:B------:R-:W-:-:S05]  /*ba40*/  F2FP.BF16.F32.PACK_AB R0, RZ, R0 ;  /* 0x00000000ff00723e */ /* 0x000fca00000010ff */
[----:B------:R-:W-:Y:S01]  /*ba50*/  STG.E.U16 desc[UR36][R16.64], R0 ;  /* 0x0000000010007986 */ /* 0x000fe2000c101524 */
[----:B------:R-:W-:Y:S05]  /*ba60*/  EXIT ;  /* 0x000000000000794d */ /* 0x000fea0003800000 */
.L_x_20098:
        /* <DEDUP_REMOVED lines=10> */
.L_x_20108:
        /* <DEDUP_REMOVED lines=16> */
.L_x_20111:
[----:B------:R-:W-:-:S07]  /*bc10*/  PRMT R8, R0, 0x7610, R8 ;  /* 0x0000761000087816 */ /* 0x000fce0000000008 */
.L_x_20110:
[----:B------:R-:W-:Y:S05]  /*bc20*/  BSYNC B0 ;  /* 0x0000000000007941 */ /* 0x000fea0003800000 */
.L_x_20109:
[----:B------:R-:W-:Y:S01]  /*bc30*/  STG.E.U8 desc[UR36][R16.64], R8 ;  /* 0x0000000810007986 */ /* 0x000fe2000c101124 */
[----:B------:R-:W-:Y:S05]  /*bc40*/  EXIT ;  /* 0x000000000000794d */ /* 0x000fea0003800000 */
.L_x_20107:
        /* <DEDUP_REMOVED lines=16> */
.L_x_20114:
[----:B------:R-:W-:-:S07]  /*bd50*/  PRMT R8, R0, 0x7610, R8 ;  /* 0x0000761000087816 */ /* 0x000fce0000000008 */
.L_x_20113:
[----:B------:R-:W-:Y:S05]  /*bd60*/  BSYNC B0 ;  /* 0x0000000000007941 */ /* 0x000fea0003800000 */
.L_x_20112:
[----:B------:R-:W-:Y:S01]  /*bd70*/  STG.E.U8 desc[UR36][R16.64], R8 ;  /* 0x0000000810007986 */ /* 0x000fe2000c101124 */
[----:B------:R-:W-:Y:S05]  /*bd80*/  EXIT ;  /* 0x000000000000794d */ /* 0x000fea0003800000 */
.L_x_20106:
        /* <DEDUP_REMOVED lines=21> */
.L_x_20091:
        /* <DEDUP_REMOVED lines=16> */
.L_x_20117:
[----:B------:R-:W-:Y:S05]  /*bfe0*/  EXIT ;  /* 0x000000000000794d */ /* 0x000fea0003800000 */
.L_x_20116:
[----:B------:R-:W-:-:S05]  /*bff0*/  IMAD.MOV.U32 R3, RZ, RZ, RZ ;  /* 0x000000ffff037224 */ /* 0x000fca00078e00ff */
[----:B------:R-:W-:Y:S01]  /*c000*/  STG.E.64 desc[UR36][R16.64], R2 ;  /* 0x0000000210007986 */ /* 0x000fe2000c101b24 */
[----:B------:R-:W-:Y:S05]  /*c010*/  EXIT ;  /* 0x000000000000794d */ /* 0x000fea0003800000 */
.L_x_20115:
[----:B------:R-:W-:Y:S01]  /*c020*/  STG.E desc[UR36][R16.64], R2 ;  /* 0x0000000210007986 */ /* 0x000fe2000c101924 */
[----:B------:R-:W-:Y:S05]  /*c030*/  EXIT ;  /* 0x000000000000794d */ /* 0x000fea0003800000 */
.L_x_20118:
        /* <DEDUP_REMOVED lines=12> */
.L_x_23666:


//--------------------- .text._ZN2at6native27unrolled_elementwise_kernelIZZZNS0_23logical_not_kernel_cudaERNS_18TensorIteratorBaseEENKUlvE0_clEvENKUlvE4_clEvEUldE_St5arrayIPcLm2EELi4E23TrivialOffsetCalculatorILi1EjESB_NS0_6memory12LoadWithCastILi1EEENSC_13StoreWithCastILi1EEEEEviT_T0_T2_T3_T4_T5_ --------------------------
	.section	.text._ZN2at6native27unrolled_elementwise_kernelIZZZNS0_23logical_not_kernel_cudaERNS_18TensorIteratorBaseEENKUlvE0_clEvENKUlvE4_clEvEUldE_St5arrayIPcLm2EELi4E23TrivialOffsetCalculatorILi1EjESB_NS0_6memory12LoadWithCastILi1EEENSC_13StoreWithCastILi1EEEEEviT_T0_T2_T3_T4_T5_,"ax",@progbits
	.align	128
        .global         _ZN2at6native27unrolled_elementwise_kernelIZZZNS0_23logical_not_kernel_cudaERNS_18TensorIteratorBaseEENKUlvE0_clEvENKUlvE4_clEvEUldE_St5arrayIPcLm2EELi4E23TrivialOffsetCalculatorILi1EjESB_NS0_6memory12LoadWithCastILi1EEENSC_13StoreWithCastILi1EEEEEviT_T0_T2_T3_T4_T5_
        .type           _ZN2at6native27unrolled_elementwise_kernelIZZZNS0_23logical_not_kernel_cudaERNS_18TensorIteratorBaseEENKUlvE0_clEvENKUlvE4_clEvEUldE_St5arrayIPcLm2EELi4E23TrivialOffsetCalculatorILi1EjESB_NS0_6memory12LoadWithCastILi1EEENSC_13StoreWithCastILi1EEEEEviT_T0_T2_T3_T4_T5_,@function
        .size           _ZN2at6native27unrolled_elementwise_kernelIZZZNS0_23logical_not_kernel_cudaERNS_18TensorIteratorBaseEENKUlvE0_clEvENKUlvE4_clEvEUldE_St5arrayIPcLm2EELi4E23TrivialOffsetCalculatorILi1EjESB_NS0_6memory12LoadWithCastILi1EEENSC_13StoreWithCastILi1EEEEEviT_T0_T2_T3_T4_T5_,(.L_x_23667 - _ZN2at6native27unrolled_elementwise_kernelIZZZNS0_23logical_not_kernel_cudaERNS_18TensorIteratorBaseEENKUlvE0_clEvENKUlvE4_clEvEUldE_St5arrayIPcLm2EELi4E23TrivialOffsetCalculatorILi1EjESB_NS0_6memory12LoadWithCastILi1EEENSC_13StoreWithCastILi1EEEEEviT_T0_T2_T3_T4_T5_)
        .other          _ZN2at6native27unrolled_elementwise_kernelIZZZNS0_23logical_not_kernel_cudaERNS_18TensorIteratorBaseEENKUlvE0_clEvENKUlvE4_clEvEUldE_St5arrayIPcLm2EELi4E23TrivialOffsetCalculatorILi1EjESB_NS0_6memory12LoadWithCastILi1EEENSC_13StoreWithCastILi1EEEEEviT_T0_T2_T3_T4_T5_,@"STO_CUDA_ENTRY STV_DEFAULT"
_ZN2at6native27unrolled_elementwise_kernelIZZZNS0_23logical_not_kernel_cudaERNS_18TensorIteratorBaseEENKUlvE0_clEvENKUlvE4_clEvEUldE_St5arrayIPcLm2EELi4E23TrivialOffsetCalculatorILi1EjESB_NS0_6memory12LoadWithCastILi1EEENSC_13StoreWithCastILi1EEEEEviT_T0_T2_T3_T4_T5_:
.text._ZN2at6native27unrolled_elementwise_kernelIZZZNS0_23logical_not_kernel_cudaERNS_18TensorIteratorBaseEENKUlvE0_clEvENKUlvE4_clEvEUldE_St5arrayIPcLm2EELi4E23TrivialOffsetCalculatorILi1EjESB_NS0_6memory12LoadWithCastILi1EEENSC_13StoreWithCastILi1EEEEEviT_T0_T2_T3_T4_T5_:
        /* <DEDUP_REMOVED lines=32> */
.L_x_20124:
[----:B------:R-:W2:Y:S02]  /*0200*/  LDG.E.U8 R4, desc[UR36][R4.64] ;  /* 0x0000002404047981 */ /* 0x000ea4000c1e1100 */
[----:B--2---:R0:W1:Y:S01]  /*0210*/  I2F.F64.U16 R22, R4 ;  /* 0x0000000400167312 */ /* 0x0040620000101800 */
[----:B------:R-:W-:Y:S05]  /*0220*/  BRA `(.L_x_20126) ;  /* 0x0000000c00747947 */ /* 0x000fea0003800000 */
.L_x_20123:
        /* <DEDUP_REMOVED lines=9> */
.L_x_20128:
[----:B------:R-:W2:Y:S02]  /*02c0*/  LDG.E R4, desc[UR36][R4.64] ;  /* 0x0000002404047981 */ /* 0x000ea4000c1e1900 */
[----:B--2---:R1:W2:Y:S01]  /*02d0*/  I2F.F64 R22, R4 ;  /* 0x0000000400167312 */ /* 0x0042a20000201c00 */
[----:B------:R-:W-:Y:S05]  /*02e0*/  BRA `(.L_x_20126) ;  /* 0x0000000c00447947 */ /* 0x000fea0003800000 */
.L_x_20127:
[----:B------:R-:W2:Y:S02]  /*02f0*/  LDG.E.U16 R4, desc[UR36][R4.64] ;  /* 0x0000002404047981 */ /* 0x000ea4000c1e1500 */
[----:B--2---:R3:W4:Y:S01]  /*0300*/  I2F.F64.S16 R22, R4 ;  /* 0x0000000400167312 */ /* 0x0047220000101c00 */
[----:B------:R-:W-:Y:S05]  /*0310*/  BRA `(.L_x_20126) ;  /* 0x0000000c00387947 */ /* 0x000fea0003800000 */
.L_x_20122:
        /* <DEDUP_REMOVED lines=10> */
.L_x_20130:
[----:B------:R-:W2:Y:S02]  /*03c0*/  LDG.E.U16 R0, desc[UR36][R4.64] ;  /* 0x0000002404007981 */ /* 0x000ea4000c1e1500 */
[----:B--2---:R-:W-:-:S05]  /*03d0*/  HADD2.F32 R0, -RZ, R0.H0_H0 ;  /* 0x20000000ff007230 */ /* 0x004fca0000004100 */
[----:B------:R-:W-:-:S04]  /*03e0*/  FMUL.FTZ R0, R0, 1 ;  /* 0x3f80000000007820 */ /* 0x000fc80000410000 */
[----:B------:R0:W1:Y:S01]  /*03f0*/  F2F.F64.F32 R22, R0 ;  /* 0x0000000000167310 */ /* 0x0000620000201800 */
[----:B------:R-:W-:Y:S05]  /*0400*/  BRA `(.L_x_20126) ;  /* 0x0000000800fc7947 */ /* 0x000fea0003800000 */
.L_x_20129:
        /* <DEDUP_REMOVED lines=10> */
.L_x_20132:
[----:B------:R-:W2:Y:S02]  /*04b0*/  LDG.E.U16 R4, desc[UR36][R4.64] ;  /* 0x0000002404047981 */ /* 0x000ea4000c1e1500 */
[----:B--2---:R-:W-:-:S05]  /*04c0*/  HADD2.F32 R0, -RZ, R4.H0_H0 ;  /* 0x20000004ff007230 */ /* 0x004fca0000004100 */
[----:B------:R-:W-:-:S04]  /*04d0*/  FMUL.FTZ R0, R0, 1 ;  /* 0x3f80000000007820 */ /* 0x000fc80000410000 */
[----:B------:R0:W1:Y:S01]  /*04e0*/  F2F.F64.F32 R22, R0 ;  /* 0x0000000000167310 */ /* 0x0000620000201800 */
[----:B------:R-:W-:Y:S05]  /*04f0*/  BRA `(.L_x_20126) ;  /* 0x0000000800c07947 */ /* 0x000fea0003800000 */
.L_x_20131:
[----:B------:R0:W5:Y:S01]  /*0500*/  LDG.E.64 R22, desc[UR36][R4.64] ;  /* 0x0000002404167981 */ /* 0x000162000c1e1b00 */
[----:B------:R-:W-:Y:S05]  /*0510*/  BRA `(.L_x_20126) ;  /* 0x0000000800b87947 */ /* 0x000fea0003800000 */
.L_x_20121:
        /* <DEDUP_REMOVED lines=13> */
.L_x_20135:
[----:B------:R0:W5:Y:S01]  /*05f0*/  LDG.E.64 R22, desc[UR36][R4.64] ;  /* 0x0000002404167981 */ /* 0x000162000c1e1b00 */
[----:B------:R-:W-:Y:S05]  /*0600*/  BRA `(.L_x_20126) ;  /* 0x00000008007c7947 */ /* 0x000fea0003800000 */
.L_x_20134:
        /* <DEDUP_REMOVED lines=28> */
.L_x_20137:
        /* <DEDUP_REMOVED lines=16> */
.L_x_20136:
[----:B------:R-:W2:Y:S02]  /*08d0*/  LDG.E.U16 R0, desc[UR36][R4.64] ;  /* 0x0000002404007981 */ /* 0x000ea4000c1e1500 */
[----:B--2---:R-:W-:-:S04]  /*08e0*/  IMAD.U32 R0, R0, 0x10000, RZ ;  /* 0x0001000000007824 */ /* 0x004fc800078e00ff */
[----:B------:R-:W-:-:S04]  /*08f0*/  FMUL.FTZ R0, R0, 1 ;  /* 0x3f80000000007820 */ /* 0x000fc80000410000 */
[----:B------:R0:W1:Y:S01]  /*0900*/  F2F.F64.F32 R22, R0 ;  /* 0x0000000000167310 */ /* 0x0000620000201800 */
[----:B------:R-:W-:Y:S05]  /*0910*/  BRA `(.L_x_20126) ;  /* 0x0000000400b87947 */ /* 0x000fea0003800000 */
.L_x_20133:
        /* <DEDUP_REMOVED lines=11> */
.L_x_20140:
        /* <DEDUP_REMOVED lines=21> */
.L_x_20144:
[----:B------:R-:W-:Y:S05]  /*0b20*/  BSYNC B1 ;  /* 0x0000000000017941 */ /* 0x000fea0003800000 */
.L_x_20143:
[----:B------:R-:W-:Y:S01]  /*0b30*/  LEA R5, R0, 0x3b800000, 0x17 ;  /* 0x3b80000000057811 */ /* 0x000fe200078eb8ff */
[----:B------:R-:W-:-:S05]  /*0b40*/  IMAD.SHL.U32 R0, R3, 0x100000, RZ ;  /* 0x0010000003007824 */ /* 0x000fca00078e00ff */
[----:B------:R-:W-:-:S07]  /*0b50*/  LOP3.LUT R0, R5, R0, R6, 0xfe, !PT ;  /* 0x0000000005007212 */ /* 0x000fce00078efe06 */
.L_x_20142:
[----:B------:R-:W-:Y:S05]  /*0b60*/  BSYNC B0 ;  /* 0x0000000000007941 */ /* 0x000fea0003800000 */
.L_x_20141:
[----:B------:R-:W-:-:S04]  /*0b70*/  FMUL.FTZ R0, R0, 1 ;  /* 0x3f80000000007820 */ /* 0x000fc80000410000 */
[----:B------:R0:W1:Y:S01]  /*0b80*/  F2F.F64.F32 R22, R0 ;  /* 0x0000000000167310 */ /* 0x0000620000201800 */
[----:B------:R-:W-:Y:S05]  /*0b90*/  BRA `(.L_x_20126) ;  /* 0x0000000400187947 */ /* 0x000fea0003800000 */
.L_x_20139:
        /* <DEDUP_REMOVED lines=21> */
.L_x_20148:
[----:B------:R-:W-:Y:S05]  /*0cf0*/  BSYNC B1 ;  /* 0x0000000000017941 */ /* 0x000fea0003800000 */
.L_x_20147:
[----:B------:R-:W-:Y:S01]  /*0d00*/  LEA R5, R0, 0x37800000, 0x17 ;  /* 0x3780000000057811 */ /* 0x000fe200078eb8ff */
[----:B------:R-:W-:-:S05]  /*0d10*/  IMAD.SHL.U32 R0, R3, 0x200000, RZ ;  /* 0x0020000003007824 */ /* 0x000fca00078e00ff */
[----:B------:R-:W-:-:S07]  /*0d20*/  LOP3.LUT R0, R5, R0, R6, 0xfe, !PT ;  /* 0x0000000005007212 */ /* 0x000fce00078efe06 */
.L_x_20146:
[----:B------:R-:W-:Y:S05]  /*0d30*/  BSYNC B0 ;  /* 0x0000000000007941 */ /* 0x000fea0003800000 */
.L_x_20145:
[----:B------:R-:W-:-:S04]  /*0d40*/  FMUL.FTZ R0, R0, 1 ;  /* 0x3f80000000007820 */ /* 0x000fc80000410000 */
[----:B------:R0:W1:Y:S01]  /*0d50*/  F2F.F64.F32 R22, R0 ;  /* 0x0000000000167310 */ /* 0x0000620000201800 */
[----:B------:R-:W-:Y:S05]  /*0d60*/  BRA `(.L_x_20126) ;  /* 0x0000000000a47947 */ /* 0x000fea0003800000 */
.L_x_20138:
        /* <DEDUP_REMOVED lines=14> */
.L_x_20152:
[----:B------:R-:W-:Y:S05]  /*0e50*/  BSYNC B0 ;  /* 0x0000000000007941 */ /* 0x000fea0003800000 */
.L_x_20151:
[----:B------:R-:W-:-:S04]  /*0e60*/  FMUL.FTZ R0, R0, 1 ;  /* 0x3f80000000007820 */ /* 0x000fc80000410000 */
[----:B------:R0:W1:Y:S01]  /*0e70*/  F2F.F64.F32 R22, R0 ;  /* 0x0000000000167310 */ /* 0x0000620000201800 */
[----:B------:R-:W-:Y:S05]  /*0e80*/  BRA `(.L_x_20126) ;  /* 0x00000000005c7947 */ /* 0x000fea0003800000 */
.L_x_20125:
        /* <DEDUP_REMOVED lines=16> */
.L_x_20153:
[----:B------:R-:W-:Y:S01]  /*0f90*/  CS2R R22, SRZ ;  /* 0x0000000000167805 */ /* 0x000fe2000001ff00 */
[----:B------:R-:W-:Y:S06]  /*0fa0*/  BRA `(.L_x_20126) ;  /* 0x0000000000147947 */ /* 0x000fec0003800000 */
.L_x_20150:
[----:B------:R-:W2:Y:S02]  /*0fb0*/  LDG.E.64 R22, desc[UR36][R4.64] ;  /* 0x0000002404167981 */ /* 0x000ea4000c1e1b00 */
[----:B--2---:R-:W0:Y:S01]  /*0fc0*/  I2F.F64.U64 R22, R22 ;  /* 0x0000001600167312 */ /* 0x004e220000301800 */
[----:B------:R-:W-:Y:S05]  /*0fd0*/  BRA `(.L_x_20126) ;  /* 0x0000000000087947 */ /* 0x000fea0003800000 */
.L_x_20149:
[----:B------:R-:W2:Y:S02]  /*0fe0*/  LDG.E R4, desc[UR36][R4.64] ;  /* 0x0000002404047981 */ /* 0x000ea4000c1e1900 */
[----:B--2---:R0:W1:Y:S02]  /*0ff0*/  I2F.F64.U32 R22, R4 ;  /* 0x0000000400167312 */ /* 0x0040640000201800 */
.L_x_20126:
[----:B------:R-:W3:Y:S02]  /*1000*/  S2R R27, SR_TID.X ;  /* 0x00000000001b7919 */ /* 0x000ee40000002100 */
[----:B---3--:R-:W-:-:S07]  /*1010*/  VIADD R27, R27, 0x80 ;  /* 0x000000801b1b7836 */ /* 0x008fce0000000000 */
.L_x_20120:
[----:B------:R-:W-:Y:S05]  /*1020*/  BSYNC B6 ;  /* 0x0000000000067941 */ /* 0x000fea0003800000 */
.L_x_20119:
        /* <DEDUP_REMOVED lines=24> */
.L_x_20159:
[----:B------:R-:W3:Y:S02]  /*11b0*/  LDG.E.U8 R4, desc[UR36][R4.64] ;  /* 0x0000002404047981 */ /* 0x000ee4000c1e1100 */
[----:B---3--:R0:W1:Y:S01]  /*11c0*/  I2F.F64.U16 R28, R4 ;  /* 0x00000004001c7312 */ /* 0x0080620000101800 */
[----:B------:R-:W-:Y:S05]  /*11d0*/  BRA `(.L_x_20161) ;  /* 0x0000000c00707947 */ /* 0x000fea0003800000 */
.L_x_20158:
        /* <DEDUP_REMOVED lines=9> */
.L_x_20163:
[----:B------:R-:W3:Y:S02]  /*1270*/  LDG.E R4, desc[UR36][R4.64] ;  /* 0x0000002404047981 */ /* 0x000ee4000c1e1900 */
[----:B---3--:R0:W1:Y:S01]  /*1280*/  I2F.F64 R28, R4 ;  /* 0x00000004001c7312 */ /* 0x0080620000201c00 */
[----:B------:R-:W-:Y:S05]  /*1290*/  BRA `(.L_x_20161) ;  /* 0x0000000c00407947 */ /* 0x000fea0003800000 */
.L_x_20162:
[----:B------:R-:W3:Y:S02]  /*12a0*/  LDG.E.U16 R4, desc[UR36][R4.64] ;  /* 0x0000002404047981 */ /* 0x000ee4000c1e1500 */
[----:B---3--:R0:W1:Y:S01]  /*12b0*/  I2F.F64.S16 R28, R4 ;  /* 0x00000004001c7312 */ /* 0x0080620000101c00 */
[----:B------:R-:W-:Y:S05]  /*12c0*/  BRA `(.L_x_20161) ;  /* 0x0000000c00347947 */ /* 0x000fea0003800000 */
.L_x_20157:
        /* <DEDUP_REMOVED lines=10> */
.L_x_20165:
[----:B------:R-:W3:Y:S02]  /*1370*/  LDG.E.U16 R0, desc[UR36][R4.64] ;  /* 0x0000002404007981 */ /* 0x000ee4000c1e1500 */
[----:B---3--:R-:W-:-:S05]  /*1380*/  HADD2.F32 R0, -RZ, R0.H0_H0 ;  /* 0x20000000ff007230 */ /* 0x008fca0000004100 */
[----:B------:R-:W-:-:S04]  /*1390*/  FMUL.FTZ R0, R0, 1 ;  /* 0x3f80000000007820 */ /* 0x000fc80000410000 */
[----:B------:R0:W1:Y:S01]  /*13a0*/  F2F.F64.F32 R28, R0 ;  /* 0x00000000001c7310 */ /* 0x0000620000201800 */
[----:B------:R-:W-:Y:S05]  /*13b0*/  BRA `(.L_x_20161) ;  /* 0x0000000800f87947 */ /* 0x000fea0003800000 */
.L_x_20164:
        /* <DEDUP_REMOVED lines=10> */
.L_x_20167:
[----:B------:R-:W3:Y:S02]  /*1460*/  LDG.E.U16 R4, desc[UR36][R4.64] ;  /* 0x0000002404047981 */ /* 0x000ee4000c1e1500 */
[----:B---3--:R-:W-:-:S05]  /*1470*/  HADD2.F32 R0, -RZ, R4.H0_H0 ;  /* 0x20000004ff007230 */ /* 0x008fca0000004100 */
[----:B------:R-:W-:-:S04]  /*1480*/  FMUL.FTZ R0, R0, 1 ;  /* 0x3f80000000007820 */ /* 0x000fc80000410000 */
[----:B------:R0:W1:Y:S01]  /*1490*/  F2F.F64.F32 R28, R0 ;  /* 0x00000000001c7310 */ /* 0x0000620000201800 */
[----:B------:R-:W-:Y:S05]  /*14a0*/  BRA `(.L_x_20161) ;  /* 0x0000000800bc7947 */ /* 0x000fea0003800000 */
.L_x_20166:
[----:B------:R0:W5:Y:S01]  /*14b0*/  LDG.E.64 R28, desc[UR36][R4.64] ;  /* 0x00000024041c7981 */ /* 0x000162000c1e1b00 */
[----:B------:R-:W-:Y:S05]  /*14c0*/  BRA `(.L_x_20161) ;  /* 0x0000000800b47947 */ /* 0x000fea0003800000 */
.L_x_20156:
        /* <DEDUP_REMOVED lines=13> */
.L_x_20170:
[----:B------:R0:W5:Y:S01]  /*15a0*/  LDG.E.64 R28, desc[UR36][R4.64] ;  /* 0x00000024041c7981 */ /* 0x000162000c1e1b00 */
[----:B------:R-:W-:Y:S05]  /*15b0*/  BRA `(.L_x_20161) ;  /* 0x0000000800787947 */ /* 0x000fea0003800000 */
.L_x_20169:
        /* <DEDUP_REMOVED lines=28> */
.L_x_20172:
        /* <DEDUP_REMOVED lines=15> */
.L_x_20171:
[----:B------:R-:W3:Y:S02]  /*1870*/  LDG.E.U16 R0, desc[UR36][R4.64] ;  /* 0x0000002404007981 */ /* 0x000ee4000c1e1500 */
[----:B---3--:R-:W-:-:S04]  /*1880*/  IMAD.U32 R0, R0, 0x10000, RZ ;  /* 0x0001000000007824 */ /* 0x008fc800078e00ff */
[----:B------:R-:W-:-:S04]  /*1890*/  FMUL.FTZ R0, R0, 1 ;  /* 0x3f80000000007820 */ /* 0x000fc80000410000 */
[----:B------:R0:W1:Y:S01]  /*18a0*/  F2F.F64.F32 R28, R0 ;  /* 0x00000000001c7310 */ /* 0x0000620000201800 */
[----:B------:R-:W-:Y:S05]  /*18b0*/  BRA `(.L_x_20161) ;  /* 0x0000000400b87947 */ /* 0x000fea0003800000 */
.L_x_20168:
        /* <DEDUP_REMOVED lines=11> */
.L_x_20175:
        /* <DEDUP_REMOVED lines=21> */
.L_x_20179:
[----:B------:R-:W-:Y:S05]  /*1ac0*/  BSYNC B1 ;  /* 0x0000000000017941 */ /* 0x000fea0003800000 */
.L_x_20178:
[----:B------:R-:W-:Y:S01]  /*1ad0*/  LEA R5, R0, 0x3b800000, 0x17 ;  /* 0x3b80000000057811 */ /* 0x000fe200078eb8ff */
[----:B------:R-:W-:-:S05]  /*1ae0*/  IMAD.SHL.U32 R0, R3, 0x100000, RZ ;  /* 0x0010000003007824 */ /* 0x000fca00078e00ff */
[----:B------:R-:W-:-:S07]  /*1af0*/  LOP3.LUT R0, R5, R0, R6, 0xfe, !PT ;  /* 0x0000000005007212 */ /* 0x000fce00078efe06 */
.L_x_20177:
[----:B------:R-:W-:Y:S05]  /*1b00*/  BSYNC B0 ;  /* 0x0000000000007941 */ /* 0x000fea0003800000 */
.L_x_20176:
[----:B------:R-:W-:-:S04]  /*1b10*/  FMUL.FTZ R0, R0, 1 ;  /* 0x3f80000000007820 */ /* 0x000fc80000410000 */
[----:B------:R0:W1:Y:S01]  /*1b20*/  F2F.F64.F32 R28, R0 ;  /* 0x00000000001c7310 */ /* 0x0000620000201800 */
[----:B------:R-:W-:Y:S05]  /*1b30*/  BRA `(.L_x_20161) ;  /* 0x0000000400187947 */ /* 0x000fea0003800000 */
.L_x_20174:
        /* <DEDUP_REMOVED lines=21> */
.L_x_20183:
[----:B------:R-:W-:Y:S05]  /*1c90*/  BSYNC B1 ;  /* 0x0000000000017941 */ /* 0x000fea0003800000 */
.L_x_20182:
[----:B------:R-:W-:Y:S01]  /*1ca0*/  LEA R5, R0, 0x37800000, 0x17 ;  /* 0x3780000000057811 */ /* 0x000fe200078eb8ff */
[----:B------:R-:W-:-:S05]  /*1cb0*/  IMAD.SHL.U32 R0, R3, 0x200000, RZ ;  /* 0x0020000003007824 */ /* 0x000fca00078e00ff */
[----:B------:R-:W-:-:S07]  /*1cc0*/  LOP3.LUT R0, R5, R0, R6, 0xfe, !PT ;  /* 0x0000000005007212 */ /* 0x000fce00078efe06 */
.L_x_20181:
[----:B------:R-:W-:Y:S05]  /*1cd0*/  BSYNC B0 ;  /* 0x0000000000007941 */ /* 0x000fea0003800000 */
.L_x_20180:
[----:B------:R-:W-:-:S04]  /*1ce0*/  FMUL.FTZ R0, R0, 1 ;  /* 0x3f80000000007820 */ /* 0x000fc80000410000 */
[----:B------:R0:W1:Y:S01]  /*1cf0*/  F2F.F64.F32 R28, R0 ;  /* 0x00000000001c7310 */ /* 0x0000620000201800 */
[----:B------:R-:W-:Y:S05]  /*1d00*/  BRA `(.L_x_20161) ;  /* 0x0000000000a47947 */ /* 0x000fea0003800000 */
.L_x_20173:
        /* <DEDUP_REMOVED lines=14> */
.L_x_20187:
[----:B------:R-:W-:Y:S05]  /*1df0*/  BSYNC B0 ;  /* 0x0000000000007941 */ /* 0x000fea0003800000 */
.L_x_20186:
[----:B------:R-:W-:-:S04]  /*1e00*/  FMUL.FTZ R0, R0, 1 ;  /* 0x3f80000000007820 */ /* 0x000fc80000410000 */
[----:B------:R0:W1:Y:S01]  /*1e10*/  F2F.F64.F32 R28, R0 ;  /* 0x00000000001c7310 */ /* 0x0000620000201800 */
[----:B------:R-:W-:Y:S05]  /*1e20*/  BRA `(.L_x_20161) ;  /* 0x00000000005c7947 */ /* 0x000fea0003800000 */
.L_x_20160:
        /* <DEDUP_REMOVED lines=16> */
.L_x_20188:
[----:B------:R-:W-:Y:S01]  /*1f30*/  CS2R R28, SRZ ;  /* 0x00000000001c7805 */ /* 0x000fe2000001ff00 */
[----:B------:R-:W-:Y:S06]  /*1f40*/  BRA `(.L_x_20161) ;  /* 0x0000000000147947 */ /* 0x000fec0003800000 */
.L_x_20185:
[----:B------:R-:W3:Y:S02]  /*1f50*/  LDG.E.64 R28, desc[UR36][R4.64] ;  /* 0x00000024041c7981 */ /* 0x000ee4000c1e1b00 */
[----:B---3--:R-:W0:Y:S01]  /*1f60*/  I2F.F64.U64 R28, R28 ;  /* 0x0000001c001c7312 */ /* 0x008e220000301800 */
[----:B------:R-:W-:Y:S05]  /*1f70*/  BRA `(.L_x_20161) ;  /* 0x0000000000087947 */ /* 0x000fea0003800000 */
.L_x_20184:
[----:B------:R-:W3:Y:S02]  /*1f80*/  LDG.E R4, desc[UR36][R4.64] ;  /* 0x0000002404047981 */ /* 0x000ee4000c1e1900 */
[----:B---3--:R0:W1:Y:S02]  /*1f90*/  I2F.F64.U32 R28, R4 ;  /* 0x00000004001c7312 */ /* 0x0080640000201800 */
.L_x_20161:
[----:B------:R-:W-:-:S07]  /*1fa0*/  VIADD R27, R27, 0x80 ;  /* 0x000000801b1b7836 */ /* 0x000fce0000000000 */
.L_x_20155:
[----:B------:R-:W-:Y:S05]  /*1fb0*/  BSYNC B6 ;  /* 0x0000000000067941 */ /* 0x000fea0003800000 */
.L_x_20154:
        /* <DEDUP_REMOVED lines=26> */
.L_x_20194:
[----:B------:R-:W3:Y:S02]  /*2160*/  LDG.E.U8 R4, desc[UR36][R4.64] ;  /* 0x0000002404047981 */ /* 0x000ee4000c1e1100 */
[----:B---3--:R0:W1:Y:S01]  /*2170*/  I2F.F64.U16 R16, R4 ;  /* 0x0000000400107312 */ /* 0x0080620000101800 */
[----:B------:R-:W-:Y:S05]  /*2180*/  BRA `(.L_x_20196) ;  /* 0x0000000c00707947 */ /* 0x000fea0003800000 */
.L_x_20193:
        /* <DEDUP_REMOVED lines=9> */
.L_x_20198:
[----:B------:R-:W3:Y:S02]  /*2220*/  LDG.E R4, desc[UR36][R4.64] ;  /* 0x0000002404047981 */ /* 0x000ee4000c1e1900 */
[----:B---3--:R0:W1:Y:S01]  /*2230*/  I2F.F64 R16, R4 ;  /* 0x0000000400107312 */ /* 0x0080620000201c00 */
[----:B------:R-:W-:Y:S05]  /*2240*/  BRA `(.L_x_20196) ;  /* 0x0000000c00407947 */ /* 0x000fea0003800000 */
.L_x_20197:
[----:B------:R-:W3:Y:S02]  /*2250*/  LDG.E.U16 R4, desc[UR36][R4.64] ;  /* 0x0000002404047981 */ /* 0x000ee4000c1e1500 */
[----:B---3--:R0:W1:Y:S01]  /*2260*/  I2F.F64.S16 R16, R4 ;  /* 0x0000000400107312 */ /* 0x0080620000101c00 */
[----:B------:R-:W-:Y:S05]  /*2270*/  BRA `(.L_x_20196) ;  /* 0x0000000c00347947 */ /* 0x000fea0003800000 */
.L_x_20192:
        /* <DEDUP_REMOVED lines=10> */
.L_x_20200:
[----:B------:R-:W3:Y:S02]  /*2320*/  LDG.E.U16 R0, desc[UR36][R4.64] ;  /* 0x0000002404007981 */ /* 0x000ee4000c1e1500 */
[----:B---3--:R-:W-:-:S05]  /*2330*/  HADD2.F32 R0, -RZ, R0.H0_H0 ;  /* 0x20000000ff007230 */ /* 0x008fca0000004100 */
[----:B------:R-:W-:-:S04]  /*2340*/  FMUL.FTZ R0, R0, 1 ;  /* 0x3f80000000007820 */ /* 0x000fc80000410000 */
[----:B------:R0:W1:Y:S01]  /*2350*/  F2F.F64.F32 R16, R0 ;  /* 0x0000000000107310 */ /* 0x0000620000201800 */
[----:B------:R-:W-:Y:S05]  /*2360*/  BRA `(.L_x_20196) ;  /* 0x0000000800f87947 */ /* 0x000fea0003800000 */
.L_x_20199:
        /* <DEDUP_REMOVED lines=10> */
.L_x_20202:
[----:B------:R-:W3:Y:S02]  /*2410*/  LDG.E.U16 R4, desc[UR36][R4.64] ;  /* 0x0000002404047981 */ /* 0x000ee4000c1e1500 */
[----:B---3--:R-:W-:-:S05]  /*2420*/  HADD2.F32 R0, -RZ, R4.H0_H0 ;  /* 0x20000004ff007230 */ /* 0x008fca0000004100 */
[----:B------:R-:W-:-:S04]  /*2430*/  FMUL.FTZ R0, R0, 1 ;  /* 0x3f80000000007820 */ /* 0x000fc80000410000 */
[----:B------:R0:W1:Y:S01]  /*2440*/  F2F.F64.F32 R16, R0 ;  /* 0x0000000000107310 */ /* 0x0000620000201800 */
[----:B------:R-:W-:Y:S05]  /*2450*/  BRA `(.L_x_20196) ;  /* 0x0000000800bc7947 */ /* 0x000fea0003800000 */
.L_x_20201:
[----:B------:R0:W5:Y:S01]  /*2460*/  LDG.E.64 R16, desc[UR36][R4.64] ;  /* 0x0000002404107981 */ /* 0x000162000c1e1b00 */
[----:B------:R-:W-:Y:S05]  /*2470*/  BRA `(.L_x_20196) ;  /* 0x0000000800b47947 */ /* 0x000fea0003800000 */
.L_x_20191:
        /* <DEDUP_REMOVED lines=13> */
.L_x_20205:
[----:B------:R0:W5:Y:S01]  /*2550*/  LDG.E.64 R16, desc[UR36][R4.64] ;  /* 0x0000002404107981 */ /* 0x000162000c1e1b00 */
[----:B------:R-:W-:Y:S05]  /*2560*/  BRA `(.L_x_20196) ;  /* 0x0000000800787947 */ /* 0x000fea0003800000 */
.L_x_20204:
        /* <DEDUP_REMOVED lines=28> */
.L_x_20207:
        /* <DEDUP_REMOVED lines=15> */
.L_x_20206:
[----:B------:R-:W3:Y:S02]  /*2820*/  LDG.E.U16 R0, desc[UR36][R4.64] ;  /* 0x0000002404007981 */ /* 0x000ee4000c1e1500 */
[----:B---3--:R-:W-:-:S04]  /*2830*/  IMAD.U32 R0, R0, 0x10000, RZ ;  /* 0x0001000000007824 */ /* 0x008fc800078e00ff */
[----:B------:R-:W-:-:S04]  /*2840*/  FMUL.FTZ R0, R0, 1 ;  /* 0x3f80000000007820 */ /* 0x000fc80000410000 */
[----:B------:R0:W1:Y:S01]  /*2850*/  F2F.F64.F32 R16, R0 ;  /* 0x0000000000107310 */ /* 0x0000620000201800 */
[----:B------:R-:W-:Y:S05]  /*2860*/  BRA `(.L_x_20196) ;  /* 0x0000000400b87947 */ /* 0x000fea0003800000 */
.L_x_20203:
        /* <DEDUP_REMOVED lines=11> */
.L_x_20210:
        /* <DEDUP_REMOVED lines=21> */
.L_x_20214:
[----:B------:R-:W-:Y:S05]  /*2a70*/  BSYNC B1 ;  /* 0x0000000000017941 */ /* 0x000fea0003800000 */
.L_x_20213:
[----:B------:R-:W-:Y:S01]  /*2a80*/  LEA R5, R0, 0x3b800000, 0x17 ;  /* 0x3b80000000057811 */ /* 0x000fe200078eb8ff */
[----:B------:R-:W-:-:S05]  /*2a90*/  IMAD.SHL.U32 R0, R3, 0x100000, RZ ;  /* 0x0010000003007824 */ /* 0x000fca00078e00ff */
[----:B------:R-:W-:-:S07]  /*2aa0*/  LOP3.LUT R0, R5, R0, R6, 0xfe, !PT ;  /* 0x0000000005007212 */ /* 0x000fce00078efe06 */
.L_x_20212:
[----:B------:R-:W-:Y:S05]  /*2ab0*/  BSYNC B0 ;  /* 0x0000000000007941 */ /* 0x000fea0003800000 */
.L_x_20211:
[----:B------:R-:W-:-:S04]  /*2ac0*/  FMUL.FTZ R0, R0, 1 ;  /* 0x3f80000000007820 */ /* 0x000fc80000410000 */
[----:B------:R3:W0:Y:S01]  /*2ad0*/  F2F.F64.F32 R16, R0 ;  /* 0x0000000000107310 */ /* 0x0006220000201800 */
[----:B------:R-:W-:Y:S05]  /*2ae0*/  BRA `(.L_x_20196) ;  /* 0x0000000400187947 */ /* 0x000fea0003800000 */
.L_x_20209:
        /* <DEDUP_REMOVED lines=21> */
.L_x_20218:
[----:B------:R-:W-:Y:S05]  /*2c40*/  BSYNC B1 ;  /* 0x0000000000017941 */ /* 0x000fea0003800000 */
.L_x_20217:
[----:B------:R-:W-:Y:S01]  /*2c50*/  LEA R5, R0, 0x37800000, 0x17 ;  /* 0x3780000000057811 */ /* 0x000fe200078eb8ff */
[----:B------:R-:W-:-:S05]  /*2c60*/  IMAD.SHL.U32 R0, R3, 0x200000, RZ ;  /* 0x0020000003007824 */ /* 0x000fca00078e00ff */
[----:B------:R-:W-:-:S07]  /*2c70*/  LOP3.LUT R0, R5, R0, R6, 0xfe, !PT ;  /* 0x0000000005007212 */ /* 0x000fce00078efe06 */
.L_x_20216:
[----:B------:R-:W-:Y:S05]  /*2c80*/  BSYNC B0 ;  /* 0x0000000000007941 */ /* 0x000fea0003800000 */
.L_x_20215:
[----:B------:R-:W-:-:S04]  /*2c90*/  FMUL.FTZ R0, R0, 1 ;  /* 0x3f80000000007820 */ /* 0x000fc80000410000 */
[----:B------:R0:W1:Y:S01]  /*2ca0*/  F2F.F64.F32 R16, R0 ;  /* 0x0000000000107310 */ /* 0x0000620000201800 */
[----:B------:R-:W-:Y:S05]  /*2cb0*/  BRA `(.L_x_20196) ;  /* 0x0000000000a47947 */ /* 0x000fea0003800000 */
.L_x_20208:
        /* <DEDUP_REMOVED lines=14> */
.L_x_20222:
[----:B------:R-:W-:Y:S05]  /*2da0*/  BSYNC B0 ;  /* 0x0000000000007941 */ /* 0x000fea0003800000 */
.L_x_20221:
[----:B------:R-:W-:-:S04]  /*2db0*/  FMUL.FTZ R0, R0, 1 ;  /* 0x3f80000000007820 */ /* 0x000fc80000410000 */
[----:B------:R0:W1:Y:S01]  /*2dc0*/  F2F.F64.F32 R16, R0 ;  /* 0x0000000000107310 */ /* 0x0000620000201800 */
[----:B------:R-:W-:Y:S05]  /*2dd0*/  BRA `(.L_x_20196) ;  /* 0x00000000005c7947 */ /* 0x000fea0003800000 */
.L_x_20195:
        /* <DEDUP_REMOVED lines=16> */
.L_x_20223:
[----:B------:R-:W-:Y:S01]  /*2ee0*/  CS2R R16, SRZ ;  /* 0x0000000000107805 */ /* 0x000fe2000001ff00 */
[----:B------:R-:W-:Y:S06]  /*2ef0*/  BRA `(.L_x_20196) ;  /* 0x0000000000147947 */ /* 0x000fec0003800000 */
.L_x_20220:
[----:B------:R-:W3:Y:S02]  /*2f00*/  LDG.E.64 R16, desc[UR36][R4.64] ;  /* 0x0000002404107981 */ /* 0x000ee4000c1e1b00 */
[----:B---3--:R-:W0:Y:S01]  /*2f10*/  I2F.F64.U64 R16, R16 ;  /* 0x0000001000107312 */ /* 0x008e220000301800 */
[----:B------:R-:W-:Y:S05]  /*2f20*/  BRA `(.L_x_20196) ;  /* 0x0000000000087947 */ /* 0x000fea0003800000 */
.L_x_20219:
[----:B------:R-:W3:Y:S02]  /*2f30*/  LDG.E R4, desc[UR36][R4.64] ;  /* 0x0000002404047981 */ /* 0x000ee4000c1e1900 */
[----:B---3--:R0:W1:Y:S02]  /*2f40*/  I2F.F64.U32 R16, R4 ;  /* 0x0000000400107312 */ /* 0x0080640000201800 */
.L_x_20196:
[----:B------:R-:W-:-:S07]  /*2f50*/  VIADD R27, R27, 0x80 ;  /* 0x000000801b1b7836 */ /* 0x000fce0000000000 */
.L_x_20190:
[----:B------:R-:W-:Y:S05]  /*2f60*/  BSYNC B6 ;  /* 0x0000000000067941 */ /* 0x000fea0003800000 */
.L_x_20189:
        /* <DEDUP_REMOVED lines=23> */
.L_x_20229:
[----:B------:R-:W3:Y:S02]  /*30e0*/  LDG.E.U8 R4, desc[UR36][R4.64] ;  /* 0x0000002404047981 */ /* 0x000ee4000c1e1100 */
[----:B---3--:R0:W1:Y:S01]  /*30f0*/  I2F.F64.U16 R18, R4 ;  /* 0x0000000400127312 */ /* 0x0080620000101800 */
[----:B------:R-:W-:Y:S05]  /*3100*/  BRA `(.L_x_20225) ;  /* 0x0000000c006c7947 */ /* 0x000fea0003800000 */
.L_x_20228:
        /* <DEDUP_REMOVED lines=9> */
.L_x_20232:
[----:B------:R-:W3:Y:S02]  /*31a0*/  LDG.E R4, desc[UR36][R4.64] ;  /* 0x0000002404047981 */ /* 0x000ee4000c1e1900 */
[----:B---3--:R0:W1:Y:S01]  /*31b0*/  I2F.F64 R18, R4 ;  /* 0x0000000400127312 */ /* 0x0080620000201c00 */
[----:B------:R-:W-:Y:S05]  /*31c0*/  BRA `(.L_x_20225) ;  /* 0x0000000c003c7947 */ /* 0x000fea0003800000 */
.L_x_20231:
[----:B------:R-:W3:Y:S02]  /*31d0*/  LDG.E.U16 R4, desc[UR36][R4.64] ;  /* 0x0000002404047981 */ /* 0x000ee4000c1e1500 */
[----:B---3--:R0:W1:Y:S01]  /*31e0*/  I2F.F64.S16 R18, R4 ;  /* 0x0000000400127312 */ /* 0x0080620000101c00 */
[----:B------:R-:W-:Y:S05]  /*31f0*/  BRA `(.L_x_20225) ;  /* 0x0000000c00307947 */ /* 0x000fea0003800000 */
.L_x_20227:
        /* <DEDUP_REMOVED lines=10> */
.L_x_20234:
[----:B------:R-:W3:Y:S02]  /*32a0*/  LDG.E.U16 R0, desc[UR36][R4.64] ;  /* 0x0000002404007981 */ /* 0x000ee4000c1e1500 */
[----:B---3--:R-:W-:-:S05]  /*32b0*/  HADD2.F32 R0, -RZ, R0.H0_H0 ;  /* 0x20000000ff007230 */ /* 0x008fca0000004100 */
[----:B------:R-:W-:-:S04]  /*32c0*/  FMUL.FTZ R0, R0, 1 ;  /* 0x3f80000000007820 */ /* 0x000fc80000410000 */
[----:B------:R0:W1:Y:S01]  /*32d0*/  F2F.F64.F32 R18, R0 ;  /* 0x0000000000127310 */ /* 0x0000620000201800 */
[----:B------:R-:W-:Y:S05]  /*32e0*/  BRA `(.L_x_20225) ;  /* 0x0000000800f47947 */ /* 0x000fea0003800000 */
.L_x_20233:
        /* <DEDUP_REMOVED lines=10> */
.L_x_20236:
[----:B------:R-:W3:Y:S02]  /*3390*/  LDG.E.U16 R4, desc[UR36][R4.64] ;  /* 0x0000002404047981 */ /* 0x000ee4000c1e1500 */
[----:B---3--:R-:W-:-:S05]  /*33a0*/  HADD2.F32 R0, -RZ, R4.H0_H0 ;  /* 0x20000004ff007230 */ /* 0x008fca0000004100 */
[----:B------:R-:W-:-:S04]  /*33b0*/  FMUL.FTZ R0, R0, 1 ;  /* 0x3f80000000007820 */ /* 0x000fc80000410000 */
[----:B------:R0:W1:Y:S01]  /*33c0*/  F2F.F64.F32 R18, R0 ;  /* 0x0000000000127310 */ /* 0x0000620000201800 */
[----:B------:R-:W-:Y:S05]  /*33d0*/  BRA `(.L_x_20225) ;  /* 0x0000000800b87947 */ /* 0x000fea0003800000 */
.L_x_20235:
[----:B------:R0:W5:Y:S01]  /*33e0*/  LDG.E.64 R18, desc[UR36][R4.64] ;  /* 0x0000002404127981 */ /* 0x000162000c1e1b00 */
[----:B------:R-:W-:Y:S05]  /*33f0*/  BRA `(.L_x_20225) ;  /* 0x0000000800b07947 */ /* 0x000fea0003800000 */
.L_x_20226:
        /* <DEDUP_REMOVED lines=13> */
.L_x_20239:
[----:B------:R0:W5:Y:S01]  /*34d0*/  LDG.E.64 R18, desc[UR36][R4.64] ;  /* 0x0000002404127981 */ /* 0x000162000c1e1b00 */
[----:B------:R-:W-:Y:S05]  /*34e0*/  BRA `(.L_x_20225) ;  /* 0x0000000800747947 */ /* 0x000fea0003800000 */
.L_x_20238:
        /* <DEDUP_REMOVED lines=28> */
.L_x_20241:
        /* <DEDUP_REMOVED lines=15> */
.L_x_20240:
[----:B------:R-:W3:Y:S02]  /*37a0*/  LDG.E.U16 R0, desc[UR36][R4.64] ;  /* 0x0000002404007981 */ /* 0x000ee4000c1e1500 */
[----:B---3--:R-:W-:-:S04]  /*37b0*/  IMAD.U32 R0, R0, 0x10000, RZ ;  /* 0x0001000000007824 */ /* 0x008fc800078e00ff */
[----:B------:R-:W-:-:S04]  /*37c0*/  FMUL.FTZ R0, R0, 1 ;  /* 0x3f80000000007820 */ /* 0x000fc80000410000 */
[----:B------:R0:W1:Y:S01]  /*37d0*/  F2F.F64.F32 R18, R0 ;  /* 0x0000000000127310 */ /* 0x0000620000201800 */
[----:B------:R-:W-:Y:S05]  /*37e0*/  BRA `(.L_x_20225) ;  /* 0x0000000400b47947 */ /* 0x000fea0003800000 */
.L_x_20237:
        /* <DEDUP_REMOVED lines=11> */
.L_x_20244:
        /* <DEDUP_REMOVED lines=21> */
.L_x_20248:
[----:B------:R-:W-:Y:S05]  /*39f0*/  BSYNC B1 ;  /* 0x0000000000017941 */ /* 0x000fea0003800000 */
.L_x_20247:
[----:B------:R-:W-:Y:S01]  /*3a00*/  LEA R5, R0, 0x3b800000, 0x17 ;  /* 0x3b80000000057811 */ /* 0x000fe200078eb8ff */
[----:B------:R-:W-:-:S05]  /*3a10*/  IMAD.SHL.U32 R0, R3, 0x100000, RZ ;  /* 0x0010000003007824 */ /* 0x000fca00078e00ff */
[----:B------:R-:W-:-:S07]  /*3a20*/  LOP3.LUT R0, R5, R0, R6, 0xfe, !PT ;  /* 0x0000000005007212 */ /* 0x000fce00078efe06 */
.L_x_20246:
[----:B------:R-:W-:Y:S05]  /*3a30*/  BSYNC B0 ;  /* 0x0000000000007941 */ /* 0x000fea0003800000 */
.L_x_20245:
[----:B------:R-:W-:-:S04]  /*3a40*/  FMUL.FTZ R0, R0, 1 ;  /* 0x3f80000000007820 */ /* 0x000fc80000410000 */
[----:B------:R0:W1:Y:S01]  /*3a50*/  F2F.F64.F32 R18, R0 ;  /* 0x0000000000127310 */ /* 0x0000620000201800 */
[----:B------:R-:W-:Y:S05]  /*3a60*/  BRA `(.L_x_20225) ;  /* 0x0000000400147947 */ /* 0x000fea0003800000 */
.L_x_20243:
        /* <DEDUP_REMOVED lines=21> */
.L_x_20252:
[----:B------:R-:W-:Y:S05]  /*3bc0*/  BSYNC B1 ;  /* 0x0000000000017941 */ /* 0x000fea0003800000 */
.L_x_20251:
[----:B------:R-:W-:Y:S01]  /*3bd0*/  LEA R5, R0, 0x37800000, 0x17 ;  /* 0x3780000000057811 */ /* 0x000fe200078eb8ff */
[----:B------:R-:W-:-:S05]  /*3be0*/  IMAD.SHL.U32 R0, R3, 0x200000, RZ ;  /* 0x0020000003007824 */ /* 0x000fca00078e00ff */
[----:B------:R-:W-:-:S07]  /*3bf0*/  LOP3.LUT R0, R5, R0, R6, 0xfe, !PT ;  /* 0x0000000005007212 */ /* 0x000fce00078efe06 */
.L_x_20250:
[----:B------:R-:W-:Y:S05]  /*3c00*/  BSYNC B0 ;  /* 0x0000000000007941 */ /* 0x000fea0003800000 */
.L_x_20249:
[----:B------:R-:W-:-:S04]  /*3c10*/  FMUL.FTZ R0, R0, 1 ;  /* 0x3f80000000007820 */ /* 0x000fc80000410000 */
[----:B------:R0:W1:Y:S01]  /*3c20*/  F2F.F64.F32 R18, R0 ;  /* 0x0000000000127310 */ /* 0x0000620000201800 */
[----:B------:R-:W-:Y:S05]  /*3c30*/  BRA `(.L_x_20225) ;  /* 0x0000000000a07947 */ /* 0x000fea0003800000 */
.L_x_20242:
        /* <DEDUP_REMOVED lines=14> */
.L_x_20256:
[----:B------:R-:W-:Y:S05]  /*3d20*/  BSYNC B0 ;  /* 0x0000000000007941 */ /* 0x000fea0003800000 */
.L_x_20255:
[----:B------:R-:W-:-:S04]  /*3d30*/  FMUL.FTZ R0, R0, 1 ;  /* 0x3f80000000007820 */ /* 0x000fc80000410000 */
[----:B------:R0:W1:Y:S01]  /*3d40*/  F2F.F64.F32 R18, R0 ;  /* 0x0000000000127310 */ /* 0x0000620000201800 */
[----:B------:R-:W-:Y:S05]  /*3d50*/  BRA `(.L_x_20225) ;  /* 0x0000000000587947 */ /* 0x000fea0003800000 */
.L_x_20230:
        /* <DEDUP_REMOVED lines=16> */
.L_x_20257:
[----:B------:R-:W-:Y:S05]  /*3e60*/  BRA `(.L_x_20225) ;  /* 0x0000000000147947 */ /* 0x000fea0003800000 */
.L_x_20254:
[----:B------:R-:W3:Y:S02]  /*3e70*/  LDG.E.64 R18, desc[UR36][R4.64] ;  /* 0x0000002404127981 */ /* 0x000ee4000c1e1b00 */
[----:B---3--:R-:W0:Y:S01]  /*3e80*/  I2F.F64.U64 R18, R18 ;  /* 0x0000001200127312 */ /* 0x008e220000301800 */
[----:B------:R-:W-:Y:S05]  /*3e90*/  BRA `(.L_x_20225) ;  /* 0x0000000000087947 */ /* 0x000fea0003800000 */
.L_x_20253:
[----:B------:R-:W3:Y:S02]  /*3ea0*/  LDG.E R4, desc[UR36][R4.64] ;  /* 0x0000002404047981 */ /* 0x000ee4000c1e1900 */
[----:B---3--:R0:W1:Y:S02]  /*3eb0*/  I2F.F64.U32 R18, R4 ;  /* 0x0000000400127312 */ /* 0x0080640000201800 */
.L_x_20225:
[----:B------:R-:W-:Y:S05]  /*3ec0*/  BSYNC B6 ;  /* 0x0000000000067941 */ /* 0x000fea0003800000 */
.L_x_20224:
[----:B------:R-:W3:Y:S01]  /*3ed0*/  S2R R25, SR_TID.X ;  /* 0x0000000000197919 */ /* 0x000ee20000002100 */
[----:B------:R-:W3:Y:S01]  /*3ee0*/  LDC.U8 R26, c[0x0][0x234] ;  /* 0x00008d00ff1a7b82 */ /* 0x000ee20000000000 */
[----:B012-45:R-:W-:Y:S01]  /*3ef0*/  DSETP.NEU.AND P0, PT, R22, RZ, PT ;  /* 0x000000ff1600722a */ /* 0x037fe20003f0d000 */
[----:B------:R-:W-:Y:S01]  /*3f00*/  BSSY B6, `(.L_x_20258) ;  /* 0x00000f6000067945 */ /* 0x000fe20003800000 */
[----:B------:R-:W-:Y:S02]  /*3f10*/  DSETP.NEU.AND P1, PT, R28, RZ, PT ;  /* 0x000000ff1c00722a */ /* 0x000fe40003f2d000 */
[----:B------:R-:W-:Y:S02]  /*3f20*/  DSETP.NEU.AND P2, PT, R16, RZ, PT ;  /* 0x000000ff1000722a */ /* 0x000fe40003f4d000 */
[----:B------:R-:W-:Y:S01]  /*3f30*/  DSETP.NEU.AND P3, PT, R18, RZ, PT ;  /* 0x000000ff1200722a */ /* 0x000fe20003f6d000 */
[----:B------:R-:W-:Y:S02]  /*3f40*/  SEL R3, RZ, 0x1, P0 ;  /* 0x00000001ff037807 */ /* 0x000fe40000000000 */
[----:B------:R-:W-:-:S02]  /*3f50*/  SEL R22, RZ, 0x1, P1 ;  /* 0x00000001ff167807 */ /* 0x000fc40000800000 */
[----:B------:R-:W-:Y:S02]  /*3f60*/  SEL R18, RZ, 0x1, P2 ;  /* 0x00000001ff127807 */ /* 0x000fe40001000000 */
[----:B------:R-:W-:Y:S02]  /*3f70*/  SEL R16, RZ, 0x1, P3 ;  /* 0x00000001ff107807 */ /* 0x000fe40001800000 */
[----:B---3--:R-:W-:-:S13]  /*3f80*/  ISETP.GE.AND P4, PT, R25, R2, PT ;  /* 0x000000021900720c */ /* 0x008fda0003f86270 */
        /* <DEDUP_REMOVED lines=22> */
.L_x_20263:
[----:B------:R0:W-:Y:S01]  /*40f0*/  STG.E.U8 desc[UR36][R8.64], R3 ;  /* 0x0000000308007986 */ /* 0x0001e2000c101124 */
[----:B------:R-:W-:Y:S05]  /*4100*/  BRA `(.L_x_20259) ;  /* 0x0000000c00547947 */ /* 0x000fea0003800000 */
.L_x_20262:
        /* <DEDUP_REMOVED lines=10> */
.L_x_20266:
[----:B------:R0:W-:Y:S01]  /*41b0*/  STG.E desc[UR36][R8.64], R3 ;  /* 0x0000000308007986 */ /* 0x0001e2000c101924 */
[----:B------:R-:W-:Y:S05]  /*41c0*/  BRA `(.L_x_20259) ;  /* 0x0000000c00247947 */ /* 0x000fea0003800000 */
.L_x_20265:
[----:B------:R0:W-:Y:S01]  /*41d0*/  STG.E.U16 desc[UR36][R8.64], R3 ;  /* 0x0000000308007986 */ /* 0x0001e2000c101524 */
[----:B------:R-:W-:Y:S05]  /*41e0*/  BRA `(.L_x_20259) ;  /* 0x0000000c001c7947 */ /* 0x000fea0003800000 */
.L_x_20261:
        /* <DEDUP_REMOVED lines=9> */
.L_x_20268:
[----:B------:R-:W0:Y:S02]  /*4280*/  I2F.S16 R0, R3 ;  /* 0x0000000300007306 */ /* 0x000e240000101400 */
[----:B0-----:R-:W-:-:S05]  /*4290*/  F2FP.F16.F32.PACK_AB R0, RZ, R0 ;  /* 0x00000000ff00723e */ /* 0x001fca00000000ff */
[----:B------:R0:W-:Y:S01]  /*42a0*/  STG.E.U16 desc[UR36][R8.64], R0 ;  /* 0x0000000008007986 */ /* 0x0001e2000c101524 */
[----:B------:R-:W-:Y:S05]  /*42b0*/  BRA `(.L_x_20259) ;  /* 0x0000000800e87947 */ /* 0x000fea0003800000 */
.L_x_20267:
        /* <DEDUP_REMOVED lines=10> */
.L_x_20270:
[----:B------:R-:W0:Y:S02]  /*4360*/  I2F.S16 R3, R3 ;  /* 0x0000000300037306 */ /* 0x000e240000101400 */
[----:B0-----:R-:W-:-:S04]  /*4370*/  F2FP.F16.F32.PACK_AB R3, RZ, R3 ;  /* 0x00000003ff03723e */ /* 0x001fc800000000ff */
[----:B------:R-:W-:-:S05]  /*4380*/  PRMT R3, R3, 0x5410, RZ ;  /* 0x0000541003037816 */ /* 0x000fca00000000ff */
[----:B------:R0:W-:Y:S01]  /*4390*/  STG.E desc[UR36][R8.64], R3 ;  /* 0x0000000308007986 */ /* 0x0001e2000c101924 */
[----:B------:R-:W-:Y:S05]  /*43a0*/  BRA `(.L_x_20259) ;  /* 0x0000000800ac7947 */ /* 0x000fea0003800000 */
.L_x_20269:
[----:B------:R-:W0:Y:S02]  /*43b0*/  I2F.F64.S16 R4, R3 ;  /* 0x0000000300047312 */ /* 0x000e240000101c00 */
[----:B0-----:R0:W-:Y:S01]  /*43c0*/  STG.E.64 desc[UR36][R8.64], R4 ;  /* 0x0000000408007986 */ /* 0x0011e2000c101b24 */
[----:B------:R-:W-:Y:S05]  /*43d0*/  BRA `(.L_x_20259) ;  /* 0x0000000800a07947 */ /* 0x000fea0003800000 */
.L_x_20260:
        /* <DEDUP_REMOVED lines=10> */
.L_x_20273:
[----:B------:R-:W0:Y:S01]  /*4480*/  I2F.F64.S16 R4, R3 ;  /* 0x0000000300047312 */ /* 0x000e220000101c00 */
[----:B------:R-:W-:-:S05]  /*4490*/  CS2R R6, SRZ ;  /* 0x0000000000067805 */ /* 0x000fca000001ff00 */
[----:B0-----:R0:W-:Y:S01]  /*44a0*/  STG.E.128 desc[UR36][R8.64], R4 ;  /* 0x0000000408007986 */ /* 0x0011e2000c101d24 */
[----:B------:R-:W-:Y:S05]  /*44b0*/  BRA `(.L_x_20259) ;  /* 0x0000000800687947 */ /* 0x000fea0003800000 */
.L_x_20272:
        /* <DEDUP_REMOVED lines=21> */
.L_x_20277:
[----:B------:R-:W-:Y:S05]  /*4610*/  BSYNC B0 ;  /* 0x0000000000007941 */ /* 0x000fea0003800000 */
.L_x_20276:
[----:B------:R-:W-:-:S05]  /*4620*/  LOP3.LUT R5, R0, R5, RZ, 0xfc, !PT ;  /* 0x0000000500057212 */ /* 0x000fca00078efcff */
[----:B------:R0:W-:Y:S01]  /*4630*/  STG.E.U8 desc[UR36][R8.64], R5 ;  /* 0x0000000508007986 */ /* 0x0001e2000c101124 */
[----:B------:R-:W-:Y:S05]  /*4640*/  BRA `(.L_x_20259) ;  /* 0x0000000800047947 */ /* 0x000fea0003800000 */
.L_x_20275:
        /* <DEDUP_REMOVED lines=13> */
.L_x_20279:
[----:B------:R-:W-:Y:S01]  /*4720*/  IMAD.MOV.U32 R0, RZ, RZ, 0x7f ;  /* 0x0000007fff007424 */ /* 0x000fe200078e00ff */
[----:B------:R-:W-:-:S04]  /*4730*/  ISETP.GT.U32.AND P0, PT, R4, 0x7f800000, PT ;  /* 0x7f8000000400780c */ /* 0x000fc80003f04070 */
[----:B------:R-:W-:-:S09]  /*4740*/  SEL R0, R0, 0x7c, P0 ;  /* 0x0000007c00007807 */ /* 0x000fd20000000000 */
.L_x_20280:
[----:B------:R-:W-:Y:S05]  /*4750*/  BSYNC B0 ;  /* 0x0000000000007941 */ /* 0x000fea0003800000 */
.L_x_20278:
[----:B------:R-:W-:-:S04]  /*4760*/  LOP3.LUT R3, R5, 0x80000000, RZ, 0xc0, !PT ;  /* 0x8000000005037812 */ /* 0x000fc800078ec0ff */
[----:B------:R-:W-:-:S04]  /*4770*/  SHF.R.U32.HI R3, RZ, 0x18, R3 ;  /* 0x00000018ff037819 */ /* 0x000fc80000011603 */
[----:B------:R-:W-:-:S05]  /*4780*/  LOP3.LUT R3, R0, R3, RZ, 0xfc, !PT ;  /* 0x0000000300037212 */ /* 0x000fca00078efcff */
[----:B------:R0:W-:Y:S01]  /*4790*/  STG.E.U8 desc[UR36][R8.64], R3 ;  /* 0x0000000308007986 */ /* 0x0001e2000c101124 */
[----:B------:R-:W-:Y:S05]  /*47a0*/  BRA `(.L_x_20259) ;  /* 0x0000000400ac7947 */ /* 0x000fea0003800000 */
.L_x_20274:
[----:B------:R-:W0:Y:S02]  /*47b0*/  I2F.S16 R0, R3 ;  /* 0x0000000300007306 */ /* 0x000e240000101400 */
[----:B0-----:R-:W-:-:S05]  /*47c0*/  F2FP.BF16.F32.PACK_AB R0, RZ, R0 ;  /* 0x00000000ff00723e */ /* 0x001fca00000010ff */
[----:B------:R0:W-:Y:S01]  /*47d0*/  STG.E.U16 desc[UR36][R8.64], R0 ;  /* 0x0000000008007986 */ /* 0x0001e2000c101524 */
[----:B------:R-:W-:Y:S05]  /*47e0*/  BRA `(.L_x_20259) ;  /* 0x00000004009c7947 */ /* 0x000fea0003800000 */
.L_x_20271:
        /* <DEDUP_REMOVED lines=10> */
.L_x_20283:
        /* <DEDUP_REMOVED lines=17> */
.L_x_20286:
[----:B------:R-:W-:-:S04]  /*49a0*/  LOP3.LUT R3, R3, 0x80000000, RZ, 0xc0, !PT ;  /* 0x8000000003037812 */ /* 0x000fc800078ec0ff */
[----:B------:R-:W-:-:S04]  /*49b0*/  SHF.R.U32.HI R3, RZ, 0x18, R3 ;  /* 0x00000018ff037819 */ /* 0x000fc80000011603 */
[----:B------:R-:W-:-:S04]  /*49c0*/  LOP3.LUT R0, R0, R3, RZ, 0xfc, !PT ;  /* 0x0000000300007212 */ /* 0x000fc800078efcff */
[----:B------:R-:W-:-:S07]  /*49d0*/  PRMT R4, R0, 0x7610, R4 ;  /* 0x0000761000047816 */ /* 0x000fce0000000004 */
.L_x_20285:
[----:B------:R-:W-:Y:S05]  /*49e0*/  BSYNC B0 ;  /* 0x0000000000007941 */ /* 0x000fea0003800000 */
.L_x_20284:
[----:B------:R3:W-:Y:S01]  /*49f0*/  STG.E.U8 desc[UR36][R8.64], R4 ;  /* 0x0000000408007986 */ /* 0x0007e2000c101124 */
[----:B------:R-:W-:Y:S05]  /*4a00*/  BRA `(.L_x_20259) ;  /* 0x0000000400147947 */ /* 0x000fea0003800000 */
.L_x_20282:
        /* <DEDUP_REMOVED lines=17> */
.L_x_20289:
[----:B------:R-:W-:-:S04]  /*4b20*/  LOP3.LUT R3, R3, 0x80000000, RZ, 0xc0, !PT ;  /* 0x8000000003037812 */ /* 0x000fc800078ec0ff */
[----:B------:R-:W-:-:S04]  /*4b30*/  SHF.R.U32.HI R3, RZ, 0x18, R3 ;  /* 0x00000018ff037819 */ /* 0x000fc80000011603 */
[----:B------:R-:W-:-:S04]  /*4b40*/  LOP3.LUT R0, R0, R3, RZ, 0xfc, !PT ;  /* 0x0000000300007212 */ /* 0x000fc800078efcff */
[----:B------:R-:W-:-:S07]  /*4b50*/  PRMT R4, R0, 0x7610, R4 ;  /* 0x0000761000047816 */ /* 0x000fce0000000004 */
.L_x_20288:
[----:B------:R-:W-:Y:S05]  /*4b60*/  BSYNC B0 ;  /* 0x0000000000007941 */ /* 0x000fea0003800000 */
.L_x_20287:
[----:B------:R0:W-:Y:S01]  /*4b70*/  STG.E.U8 desc[UR36][R8.64], R4 ;  /* 0x0000000408007986 */ /* 0x0001e2000c101124 */
[----:B------:R-:W-:Y:S05]  /*4b80*/  BRA `(.L_x_20259) ;  /* 0x0000000000b47947 */ /* 0x000fea0003800000 */
.L_x_20281:
        /* <DEDUP_REMOVED lines=23> */
.L_x_20264:
        /* <DEDUP_REMOVED lines=16> */
.L_x_20292:
[----:B------:R-:W-:Y:S05]  /*4e00*/  BRA `(.L_x_20259) ;  /* 0x0000000000147947 */ /* 0x000fea0003800000 */
.L_x_20291:
[----:B------:R-:W-:Y:S02]  /*4e10*/  IMAD.MOV.U32 R4, RZ, RZ, R3 ;  /* 0x000000ffff047224 */ /* 0x000fe400078e0003 */
[----:B------:R-:W-:-:S05]  /*4e20*/  IMAD.MOV.U32 R5, RZ, RZ, RZ ;  /* 0x000000ffff057224 */ /* 0x000fca00078e00ff */
[----:B------:R2:W-:Y:S01]  /*4e30*/  STG.E.64 desc[UR36][R8.64], R4 ;  /* 0x0000000408007986 */ /* 0x0005e2000c101b24 */
[----:B------:R-:W-:Y:S05]  /*4e40*/  BRA `(.L_x_20259) ;  /* 0x0000000000047947 */ /* 0x000fea0003800000 */
.L_x_20290:
[----:B------:R0:W-:Y:S02]  /*4e50*/  STG.E desc[UR36][R8.64], R3 ;  /* 0x0000000308007986 */ /* 0x0001e4000c101924 */
.L_x_20259:
[----:B------:R-:W-:Y:S05]  /*4e60*/  BSYNC B6 ;  /* 0x0000000000067941 */ /* 0x000fea0003800000 */
.L_x_20258:
        /* <DEDUP_REMOVED lines=23> */
.L_x_20298:
[----:B------:R0:W-:Y:S01]  /*4fe0*/  STG.E.U8 desc[UR36][R8.64], R22 ;  /* 0x0000001608007986 */ /* 0x0001e2000c101124 */
[----:B------:R-:W-:Y:S05]  /*4ff0*/  BRA `(.L_x_20300) ;  /* 0x0000000c00487947 */ /* 0x000fea0003800000 */
.L_x_20297:
        /* <DEDUP_REMOVED lines=9> */
.L_x_20302:
[----:B------:R0:W-:Y:S01]  /*5090*/  STG.E desc[UR36][R8.64], R22 ;  /* 0x0000001608007986 */ /* 0x0001e2000c101924 */
[----:B------:R-:W-:Y:S05]  /*50a0*/  BRA `(.L_x_20300) ;  /* 0x0000000c001c7947 */ /* 0x000fea0003800000 */
.L_x_20301:
[----:B------:R0:W-:Y:S01]  /*50b0*/  STG.E.U16 desc[UR36][R8.64], R22 ;  /* 0x0000001608007986 */ /* 0x0001e2000c101524 */
[----:B------:R-:W-:Y:S05]  /*50c0*/  BRA `(.L_x_20300) ;  /* 0x0000000c00147947 */ /* 0x000fea0003800000 */
.L_x_20296:
        /* <DEDUP_REMOVED lines=9> */
.L_x_20304:
[----:B------:R-:W0:Y:S02]  /*5160*/  I2F.S16 R0, R22 ;  /* 0x0000001600007306 */ /* 0x000e240000101400 */
[----:B0-----:R-:W-:-:S05]  /*5170*/  F2FP.F16.F32.PACK_AB R0, RZ, R0 ;  /* 0x00000000ff00723e */ /* 0x001fca00000000ff */
[----:B------:R0:W-:Y:S01]  /*5180*/  STG.E.U16 desc[UR36][R8.64], R0 ;  /* 0x0000000008007986 */ /* 0x0001e2000c101524 */
[----:B------:R-:W-:Y:S05]  /*5190*/  BRA `(.L_x_20300) ;  /* 0x0000000800e07947 */ /* 0x000fea0003800000 */
.L_x_20303:
        /* <DEDUP_REMOVED lines=10> */
.L_x_20306:
[----:B------:R-:W0:Y:S02]  /*5240*/  I2F.S16 R22, R22 ;  /* 0x0000001600167306 */ /* 0x000e240000101400 */
[----:B0-----:R-:W-:-:S04]  /*5250*/  F2FP.F16.F32.PACK_AB R3, RZ, R22 ;  /* 0x00000016ff03723e */ /* 0x001fc800000000ff */
[----:B------:R-:W-:-:S05]  /*5260*/  PRMT R3, R3, 0x5410, RZ ;  /* 0x0000541003037816 */ /* 0x000fca00000000ff */
[----:B------:R0:W-:Y:S01]  /*5270*/  STG.E desc[UR36][R8.64], R3 ;  /* 0x0000000308007986 */ /* 0x0001e2000c101924 */
[----:B------:R-:W-:Y:S05]  /*5280*/  BRA `(.L_x_20300) ;  /* 0x0000000800a47947 */ /* 0x000fea0003800000 */
.L_x_20305:
[----:B------:R-:W0:Y:S02]  /*5290*/  I2F.F64.S16 R22, R22 ;  /* 0x0000001600167312 */ /* 0x000e240000101c00 */
[----:B0-----:R0:W-:Y:S01]  /*52a0*/  STG.E.64 desc[UR36][R8.64], R22 ;  /* 0x0000001608007986 */ /* 0x0011e2000c101b24 */
[----:B------:R-:W-:Y:S05]  /*52b0*/  BRA `(.L_x_20300) ;  /* 0x0000000800987947 */ /* 0x000fea0003800000 */
.L_x_20295:
        /* <DEDUP_REMOVED lines=10> */
.L_x_20309:
[----:B------:R-:W0:Y:S01]  /*5360*/  I2F.F64.S16 R4, R22 ;  /* 0x0000001600047312 */ /* 0x000e220000101c00 */
[----:B------:R-:W-:-:S05]  /*5370*/  CS2R R6, SRZ ;  /* 0x0000000000067805 */ /* 0x000fca000001ff00 */
[----:B0-----:R0:W-:Y:S01]  /*5380*/  STG.E.128 desc[UR36][R8.64], R4 ;  /* 0x0000000408007986 */ /* 0x0011e2000c101d24 */
[----:B------:R-:W-:Y:S05]  /*5390*/  BRA `(.L_x_20300) ;  /* 0x0000000800607947 */ /* 0x000fea0003800000 */
.L_x_20308:
        /* <DEDUP_REMOVED lines=21> */
.L_x_20313:
[----:B------:R-:W-:Y:S05]  /*54f0*/  BSYNC B0 ;  /* 0x0000000000007941 */ /* 0x000fea0003800000 */
.L_x_20312:
[----:B------:R-:W-:-:S05]  /*5500*/  LOP3.LUT R5, R0, R5, RZ, 0xfc, !PT ;  /* 0x0000000500057212 */ /* 0x000fca00078efcff */
[----:B------:R0:W-:Y:S01]  /*5510*/  STG.E.U8 desc[UR36][R8.64], R5 ;  /* 0x0000000508007986 */ /* 0x0001e2000c101124 */
[----:B------:R-:W-:Y:S05]  /*5520*/  BRA `(.L_x_20300) ;  /* 0x0000000400fc7947 */ /* 0x000fea0003800000 */
.L_x_20311:
        /* <DEDUP_REMOVED lines=13> */
.L_x_20315:
[----:B------:R-:W-:Y:S01]  /*5600*/  IMAD.MOV.U32 R0, RZ, RZ, 0x7f ;  /* 0x0000007fff007424 */ /* 0x000fe200078e00ff */
[----:B------:R-:W-:-:S04]  /*5610*/  ISETP.GT.U32.AND P0, PT, R3, 0x7f800000, PT ;  /* 0x7f8000000300780c */ /* 0x000fc80003f04070 */
[----:B------:R-:W-:-:S09]  /*5620*/  SEL R0, R0, 0x7c, P0 ;  /* 0x0000007c00007807 */ /* 0x000fd20000000000 */
.L_x_20316:
[----:B------:R-:W-:Y:S05]  /*5630*/  BSYNC B0 ;  /* 0x0000000000007941 */ /* 0x000fea0003800000 */
.L_x_20314:
[----:B------:R-:W-:-:S04]  /*5640*/  LOP3.LUT R3, R5, 0x80000000, RZ, 0xc0, !PT ;  /* 0x8000000005037812 */ /* 0x000fc800078ec0ff */
[----:B------:R-:W-:-:S04]  /*5650*/  SHF.R.U32.HI R3, RZ, 0x18, R3 ;  /* 0x00000018ff037819 */ /* 0x000fc80000011603 */
[----:B------:R-:W-:-:S05]  /*5660*/  LOP3.LUT R3, R0, R3, RZ, 0xfc, !PT ;  /* 0x0000000300037212 */ /* 0x000fca00078efcff */
[----:B------:R0:W-:Y:S01]  /*5670*/  STG.E.U8 desc[UR36][R8.64], R3 ;  /* 0x0000000308007986 */ /* 0x0001e2000c101124 */
[----:B------:R-:W-:Y:S05]  /*5680*/  BRA `(.L_x_20300) ;  /* 0x0000000400a47947 */ /* 0x000fea0003800000 */
.L_x_20310:
[----:B------:R-:W0:Y:S02]  /*5690*/  I2F.S16 R0, R22 ;  /* 0x0000001600007306 */ /* 0x000e240000101400 */
[----:B0-----:R-:W-:-:S05]  /*56a0*/  F2FP.BF16.F32.PACK_AB R0, RZ, R0 ;  /* 0x00000000ff00723e */ /* 0x001fca00000010ff */
[----:B------:R0:W-:Y:S01]  /*56b0*/  STG.E.U16 desc[UR36][R8.64], R0 ;  /* 0x0000000008007986 */ /* 0x0001e2000c101524 */
[----:B------:R-:W-:Y:S05]  /*56c0*/  BRA `(.L_x_20300) ;  /* 0x0000000400947947 */ /* 0x000fea0003800000 */
.L_x_20307:
        /* <DEDUP_REMOVED lines=10> */
.L_x_20319:
        /* <DEDUP_REMOVED lines=17> */
.L_x_20322:
[----:B------:R-:W-:-:S04]  /*5880*/  LOP3.LUT R3, R5, 0x80000000, RZ, 0xc0, !PT ;  /* 0x8000000005037812 */ /* 0x000fc800078ec0ff */
[----:B------:R-:W-:-:S04]  /*5890*/  SHF.R.U32.HI R3, RZ, 0x18, R3 ;  /* 0x00000018ff037819 */ /* 0x000fc80000011603 */
[----:B------:R-:W-:-:S04]  /*58a0*/  LOP3.LUT R0, R0, R3, RZ, 0xfc, !PT ;  /* 0x0000000300007212 */ /* 0x000fc800078efcff */
[----:B------:R-:W-:-:S07]  /*58b0*/  PRMT R4, R0, 0x7610, R4 ;  /* 0x0000761000047816 */ /* 0x000fce0000000004 */
.L_x_20321:
[----:B------:R-:W-:Y:S05]  /*58c0*/  BSYNC B0 ;  /* 0x0000000000007941 */ /* 0x000fea0003800000 */
.L_x_20320:
[----:B------:R3:W-:Y:S01]  /*58d0*/  STG.E.U8 desc[UR36][R8.64], R4 ;  /* 0x0000000408007986 */ /* 0x0007e2000c101124 */
[----:B------:R-:W-:Y:S05]  /*58e0*/  BRA `(.L_x_20300) ;  /* 0x00000004000c7947 */ /* 0x000fea0003800000 */
.L_x_20318:
        /* <DEDUP_REMOVED lines=17> */
.L_x_20325:
[----:B------:R-:W-:-:S04]  /*5a00*/  LOP3.LUT R3, R5, 0x80000000, RZ, 0xc0, !PT ;  /* 0x8000000005037812 */ /* 0x000fc800078ec0ff */
[----:B------:R-:W-:-:S04]  /*5a10*/  SHF.R.U32.HI R3, RZ, 0x18, R3 ;  /* 0x00000018ff037819 */ /* 0x000fc80000011603 */
[----:B------:R-:W-:-:S04]  /*5a20*/  LOP3.LUT R0, R0, R3, RZ, 0xfc, !PT ;  /* 0x0000000300007212 */ /* 0x000fc800078efcff */
[----:B------:R-:W-:-:S07]  /*5a30*/  PRMT R4, R0, 0x7610, R4 ;  /* 0x0000761000047816 */ /* 0x000fce0000000004 */
.L_x_20324:
[----:B------:R-:W-:Y:S05]  /*5a40*/  BSYNC B0 ;  /* 0x0000000000007941 */ /* 0x000fea0003800000 */
.L_x_20323:
[----:B------:R0:W-:Y:S01]  /*5a50*/  STG.E.U8 desc[UR36][R8.64], R4 ;  /* 0x0000000408007986 */ /* 0x0001e2000c101124 */
[----:B------:R-:W-:Y:S05]  /*5a60*/  BRA `(.L_x_20300) ;  /* 0x0000000000ac7947 */ /* 0x000fea0003800000 */
.L_x_20317:
        /* <DEDUP_REMOVED lines=22> */
.L_x_20299:
        /* <DEDUP_REMOVED lines=16> */
.L_x_20328:
[----:B------:R-:W-:Y:S05]  /*5cd0*/  BRA `(.L_x_20300) ;  /* 0x0000000000107947 */ /* 0x000fea0003800000 */
.L_x_20327:
[----:B------:R-:W-:-:S05]  /*5ce0*/  IMAD.MOV.U32 R23, RZ, RZ, RZ ;  /* 0x000000ffff177224 */ /* 0x000fca00078e00ff */
[----:B------:R2:W-:Y:S01]  /*5cf0*/  STG.E.64 desc[UR36][R8.64], R22 ;  /* 0x0000001608007986 */ /* 0x0005e2000c101b24 */
[----:B------:R-:W-:Y:S05]  /*5d00*/  BRA `(.L_x_20300) ;  /* 0x0000000000047947 */ /* 0x000fea0003800000 */
.L_x_20326:
[----:B------:R0:W-:Y:S02]  /*5d10*/  STG.E desc[UR36][R8.64], R22 ;  /* 0x0000001608007986 */ /* 0x0001e4000c101924 */
.L_x_20300:
        /* <DEDUP_REMOVED lines=23> */
.L_x_20332:
[----:B------:R3:W-:Y:S01]  /*5e90*/  STG.E.U8 desc[UR36][R8.64], R18 ;  /* 0x0000001208007986 */ /* 0x0007e2000c101124 */
[----:B------:R-:W-:Y:S05]  /*5ea0*/  BRA `(.L_x_20334) ;  /* 0x0000000c00487947 */ /* 0x000fea0003800000 */
.L_x_20331:
        /* <DEDUP_REMOVED lines=9> */
.L_x_20336:
[----:B------:R2:W-:Y:S01]  /*5f40*/  STG.E desc[UR36][R8.64], R18 ;  /* 0x0000001208007986 */ /* 0x0005e2000c101924 */
[----:B------:R-:W-:Y:S05]  /*5f50*/  BRA `(.L_x_20334) ;  /* 0x0000000c001c7947 */ /* 0x000fea0003800000 */
.L_x_20335:
[----:B------:R0:W-:Y:S01]  /*5f60*/  STG.E.U16 desc[UR36][R8.64], R18 ;  /* 0x0000001208007986 */ /* 0x0001e2000c101524 */
[----:B------:R-:W-:Y:S05]  /*5f70*/  BRA `(.L_x_20334) ;  /* 0x0000000c00147947 */ /* 0x000fea0003800000 */
.L_x_20330:
        /* <DEDUP_REMOVED lines=9> */
.L_x_20338:
[----:B------:R-:W0:Y:S02]  /*6010*/  I2F.S16 R0, R18 ;  /* 0x0000001200007306 */ /* 0x000e240000101400 */
[----:B0-----:R-:W-:-:S05]  /*6020*/  F2FP.F16.F32.PACK_AB R0, RZ, R0 ;  /* 0x00000000ff00723e */ /* 0x001fca00000000ff */
[----:B------:R0:W-:Y:S01]  /*6030*/  STG.E.U16 desc[UR36][R8.64], R0 ;  /* 0x0000000008007986 */ /* 0x0001e2000c101524 */
[----:B------:R-:W-:Y:S05]  /*6040*/  BRA `(.L_x_20334) ;  /* 0x0000000800e07947 */ /* 0x000fea0003800000 */
.L_x_20337:
        /* <DEDUP_REMOVED lines=10> */
.L_x_20340:
[----:B------:R-:W0:Y:S02]  /*60f0*/  I2F.S16 R18, R18 ;  /* 0x0000001200127306 */ /* 0x000e240000101400 */
[----:B0-----:R-:W-:-:S04]  /*6100*/  F2FP.F16.F32.PACK_AB R3, RZ, R18 ;  /* 0x00000012ff03723e */ /* 0x001fc800000000ff */
[----:B------:R-:W-:-:S05]  /*6110*/  PRMT R3, R3, 0x5410, RZ ;  /* 0x0000541003037816 */ /* 0x000fca00000000ff */
[----:B------:R0:W-:Y:S01]  /*6120*/  STG.E desc[UR36][R8.64], R3 ;  /* 0x0000000308007986 */ /* 0x0001e2000c101924 */
[----:B------:R-:W-:Y:S05]  /*6130*/  BRA `(.L_x_20334) ;  /* 0x0000000800a47947 */ /* 0x000fea0003800000 */
.L_x_20339:
[----:B------:R-:W0:Y:S02]  /*6140*/  I2F.F64.S16 R18, R18 ;  /* 0x0000001200127312 */ /* 0x000e240000101c00 */
[----:B0-----:R0:W-:Y:S01]  /*6150*/  STG.E.64 desc[UR36][R8.64], R18 ;  /* 0x0000001208007986 */ /* 0x0011e2000c101b24 */
[----:B------:R-:W-:Y:S05]  /*6160*/  BRA `(.L_x_20334) ;  /* 0x0000000800987947 */ /* 0x000fea0003800000 */
.L_x_20329:
        /* <DEDUP_REMOVED lines=10> */
.L_x_20343:
[----:B------:R-:W0:Y:S01]  /*6210*/  I2F.F64.S16 R4, R18 ;  /* 0x0000001200047312 */ /* 0x000e220000101c00 */
[----:B------:R-:W-:-:S05]  /*6220*/  CS2R R6, SRZ ;  /* 0x0000000000067805 */ /* 0x000fca000001ff00 */
[----:B0-----:R0:W-:Y:S01]  /*6230*/  STG.E.128 desc[UR36][R8.64], R4 ;  /* 0x0000000408007986 */ /* 0x0011e2000c101d24 */
[----:B------:R-:W-:Y:S05]  /*6240*/  BRA `(.L_x_20334) ;  /* 0x0000000800607947 */ /* 0x000fea0003800000 */
.L_x_20342:
        /* <DEDUP_REMOVED lines=21> */
.L_x_20347:
[----:B------:R-:W-:Y:S05]  /*63a0*/  BSYNC B0 ;  /* 0x0000000000007941 */ /* 0x000fea0003800000 */
.L_x_20346:
[----:B------:R-:W-:-:S05]  /*63b0*/  LOP3.LUT R5, R0, R5, RZ, 0xfc, !PT ;  /* 0x0000000500057212 */ /* 0x000fca00078efcff */
[----:B------:R0:W-:Y:S01]  /*63c0*/  STG.E.U8 desc[UR36][R8.64], R5 ;  /* 0x0000000508007986 */ /* 0x0001e2000c101124 */
[----:B------:R-:W-:Y:S05]  /*63d0*/  BRA `(.L_x_20334) ;  /* 0x0000000400fc7947 */ /* 0x000fea0003800000 */
.L_x_20345:
        /* <DEDUP_REMOVED lines=13> */
.L_x_20349:
[----:B------:R-:W-:Y:S01]  /*64b0*/  IMAD.MOV.U32 R0, RZ, RZ, 0x7f ;  /* 0x0000007fff007424 */ /* 0x000fe200078e00ff */
[----:B------:R-:W-:-:S04]  /*64c0*/  ISETP.GT.U32.AND P0, PT, R3, 0x7f800000, PT ;  /* 0x7f8000000300780c */ /* 0x000fc80003f04070 */
[----:B------:R-:W-:-:S09]  /*64d0*/  SEL R0, R0, 0x7c, P0 ;  /* 0x0000007c00007807 */ /* 0x000fd20000000000 */
.L_x_20350:
[----:B------:R-:W-:Y:S05]  /*64e0*/  BSYNC B0 ;  /* 0x0000000000007941 */ /* 0x000fea0003800000 */
.L_x_20348:
[----:B------:R-:W-:-:S04]  /*64f0*/  LOP3.LUT R3, R5, 0x80000000, RZ, 0xc0, !PT ;  /* 0x8000000005037812 */ /* 0x000fc800078ec0ff */
[----:B------:R-:W-:-:S04]  /*6500*/  SHF.R.U32.HI R3, RZ, 0x18, R3 ;  /* 0x00000018ff037819 */ /* 0x000fc80000011603 */
[----:B------:R-:W-:-:S05]  /*6510*/  LOP3.LUT R3, R0, R3, RZ, 0xfc, !PT ;  /* 0x0000000300037212 */ /* 0x000fca00078efcff */
[----:B------:R0:W-:Y:S01]  /*6520*/  STG.E.U8 desc[UR36][R8.64], R3 ;  /* 0x0000000308007986 */ /* 0x0001e2000c101124 */
[----:B------:R-:W-:Y:S05]  /*6530*/  BRA `(.L_x_20334) ;  /* 0x0000000400a47947 */ /* 0x000fea0003800000 */
.L_x_20344:
[----:B------:R-:W0:Y:S02]  /*6540*/  I2F.S16 R0, R18 ;  /* 0x0000001200007306 */ /* 0x000e240000101400 */
[----:B0-----:R-:W-:-:S05]  /*6550*/  F2FP.BF16.F32.PACK_AB R0, RZ, R0 ;  /* 0x00000000ff00723e */ /* 0x001fca00000010ff */
[----:B------:R0:W-:Y:S01]  /*6560*/  STG.E.U16 desc[UR36][R8.64], R0 ;  /* 0x0000000008007986 */ /* 0x0001e2000c101524 */
[----:B------:R-:W-:Y:S05]  /*6570*/  BRA `(.L_x_20334) ;  /* 0x0000000400947947 */ /* 0x000fea0003800000 */
.L_x_20341:
        /* <DEDUP_REMOVED lines=10> */
.L_x_20353:
        /* <DEDUP_REMOVED lines=17> */
.L_x_20356:
[----:B------:R-:W-:-:S04]  /*6730*/  LOP3.LUT R3, R5, 0x80000000, RZ, 0xc0, !PT ;  /* 0x8000000005037812 */ /* 0x000fc800078ec0ff */
[----:B------:R-:W-:-:S04]  /*6740*/  SHF.R.U32.HI R3, RZ, 0x18, R3 ;  /* 0x00000018ff037819 */ /* 0x000fc80000011603 */
[----:B------:R-:W-:-:S04]  /*6750*/  LOP3.LUT R0, R0, R3, RZ, 0xfc, !PT ;  /* 0x0000000300007212 */ /* 0x000fc800078efcff */
[----:B------:R-:W-:-:S07]  /*6760*/  PRMT R4, R0, 0x7610, R4 ;  /* 0x0000761000047816 */ /* 0x000fce0000000004 */
.L_x_20355:
[----:B------:R-:W-:Y:S05]  /*6770*/  BSYNC B0 ;  /* 0x0000000000007941 */ /* 0x000fea0003800000 */
.L_x_20354:
[----:B------:R0:W-:Y:S01]  /*6780*/  STG.E.U8 desc[UR36][R8.64], R4 ;  /* 0x0000000408007986 */ /* 0x0001e2000c101124 */
[----:B------:R-:W-:Y:S05]  /*6790*/  BRA `(.L_x_20334) ;  /* 0x00000004000c7947 */ /* 0x000fea0003800000 */
.L_x_20352:
        /* <DEDUP_REMOVED lines=17> */
.L_x_20359:
[----:B------:R-:W-:-:S04]  /*68b0*/  LOP3.LUT R3, R5, 0x80000000, RZ, 0xc0, !PT ;  /* 0x8000000005037812 */ /* 0x000fc800078ec0ff */
[----:B------:R-:W-:-:S04]  /*68c0*/  SHF.R.U32.HI R3, RZ, 0x18, R3 ;  /* 0x00000018ff037819 */ /* 0x000fc80000011603 */
[----:B------:R-:W-:-:S04]  /*68d0*/  LOP3.LUT R0, R0, R3, RZ, 0xfc, !PT ;  /* 0x0000000300007212 */ /* 0x000fc800078efcff */
[----:B------:R-:W-:-:S07]  /*68e0*/  PRMT R4, R0, 0x7610, R4 ;  /* 0x0000761000047816 */ /* 0x000fce0000000004 */
.L_x_20358:
[----:B------:R-:W-:Y:S05]  /*68f0*/  BSYNC B0 ;  /* 0x0000000000007941 */ /* 0x000fea0003800000 */
.L_x_20357:
[----:B------:R0:W-:Y:S01]  /*6900*/  STG.E.U8 desc[UR36][R8.64], R4 ;  /* 0x0000000408007986 */ /* 0x0001e2000c101124 */
[----:B------:R-:W-:Y:S05]  /*6910*/  BRA `(.L_x_20334) ;  /* 0x0000000000ac7947 */ /* 0x000fea0003800000 */
.L_x_20351:
        /* <DEDUP_REMOVED lines=22> */
.L_x_20333:
        /* <DEDUP_REMOVED lines=16> */
.L_x_20362:
[----:B------:R-:W-:Y:S05]  /*6b80*/  BRA `(.L_x_20334) ;  /* 0x0000000000107947 */ /* 0x000fea0003800000 */
.L_x_20361:
[----:B------:R-:W-:-:S05]  /*6b90*/  IMAD.MOV.U32 R19, RZ, RZ, RZ ;  /* 0x000000ffff137224 */ /* 0x000fca00078e00ff */
[----:B------:R0:W-:Y:S01]  /*6ba0*/  STG.E.64 desc[UR36][R8.64], R18 ;  /* 0x0000001208007986 */ /* 0x0001e2000c101b24 */
[----:B------:R-:W-:Y:S05]  /*6bb0*/  BRA `(.L_x_20334) ;  /* 0x0000000000047947 */ /* 0x000fea0003800000 */
.L_x_20360:
[----:B------:R0:W-:Y:S02]  /*6bc0*/  STG.E desc[UR36][R8.64], R18 ;  /* 0x0000001208007986 */ /* 0x0001e4000c101924 */
.L_x_20334:
[----:B------:R-:W-:-:S07]  /*6bd0*/  VIADD R25, R25, 0x80 ;  /* 0x0000008019197836 */ /* 0x000fce0000000000 */
.L_x_20294:
[----:B------:R-:W-:Y:S05]  /*6be0*/  BSYNC B6 ;  /* 0x0000000000067941 */ /* 0x000fea0003800000 */
.L_x_20293:
[----:B------:R-:W-:-:S13]  /*6bf0*/  ISETP.GE.AND P0, PT, R25, R2, PT ;  /* 0x000000021900720c */ /* 0x000fda0003f06270 */
[----:B------:R-:W-:Y:S05]  /*6c00*/  @P0 EXIT ;  /* 0x000000000000094d */ /* 0x000fea0003800000 */
[----:B01--4-:R-:W0:Y:S01]  /*6c10*/  LDC.64 R2, c[0x0][0x218] ;  /* 0x00008600ff027b82 */ /* 0x013e220000000a00 */
[----:B------:R-:W-:Y:S01]  /*6c20*/  PRMT R0, R26, 0x9910, RZ ;  /* 0x000099101a007816 */ /* 0x000fe200000000ff */
        /* <DEDUP_REMOVED lines=17> */
.L_x_20366:
[----:B------:R-:W-:Y:S01]  /*6d40*/  STG.E.U8 desc[UR36][R2.64], R16 ;  /* 0x0000001002007986 */ /* 0x000fe2000c101124 */
[----:B------:R-:W-:Y:S05]  /*6d50*/  EXIT ;  /* 0x000000000000794d */ /* 0x000fea0003800000 */
.L_x_20365:
        /* <DEDUP_REMOVED lines=9> */
.L_x_20369:
[----:B------:R-:W-:Y:S01]  /*6df0*/  STG.E desc[UR36][R2.64], R16 ;  /* 0x0000001002007986 */ /* 0x000fe2000c101924 */
[----:B------:R-:W-:Y:S05]  /*6e00*/  EXIT ;  /* 0x000000000000794d */ /* 0x000fea0003800000 */
.L_x_20368:
[----:B------:R-:W-:Y:S01]  /*6e10*/  STG.E.U16 desc[UR36][R2.64], R16 ;  /* 0x0000001002007986 */ /* 0x000fe2000c101524 */
[----:B------:R-:W-:Y:S05]  /*6e20*/  EXIT ;  /* 0x000000000000794d */ /* 0x000fea0003800000 */
.L_x_20364:
        /* <DEDUP_REMOVED lines=9> */
.L_x_20371:
[----:B------:R-:W0:Y:S02]  /*6ec0*/  I2F.S16 R0, R16 ;  /* 0x0000001000007306 */ /* 0x000e240000101400 */
[----:B0-----:R-:W-:-:S05]  /*6ed0*/  F2FP.F16.F32.PACK_AB R0, RZ, R0 ;  /* 0x00000000ff00723e */ /* 0x001fca00000000ff */
[----:B------:R-:W-:Y:S01]  /*6ee0*/  STG.E.U16 desc[UR36][R2.64], R0 ;  /* 0x0000000002007986 */ /* 0x000fe2000c101524 */
[----:B------:R-:W-:Y:S05]  /*6ef0*/  EXIT ;  /* 0x000000000000794d */ /* 0x000fea0003800000 */
.L_x_20370:
        /* <DEDUP_REMOVED lines=10> */
.L_x_20373:
[----:B------:R-:W0:Y:S02]  /*6fa0*/  I2F.S16 R16, R16 ;  /* 0x0000001000107306 */ /* 0x000e240000101400 */
[----:B0-----:R-:W-:-:S04]  /*6fb0*/  F2FP.F16.F32.PACK_AB R5, RZ, R16 ;  /* 0x00000010ff05723e */ /* 0x001fc800000000ff */
[----:B------:R-:W-:-:S05]  /*6fc0*/  PRMT R5, R5, 0x5410, RZ ;  /* 0x0000541005057816 */ /* 0x000fca00000000ff */
[----:B------:R-:W-:Y:S01]  /*6fd0*/  STG.E desc[UR36][R2.64], R5 ;  /* 0x0000000502007986 */ /* 0x000fe2000c101924 */
[----:B------:R-:W-:Y:S05]  /*6fe0*/  EXIT ;  /* 0x000000000000794d */ /* 0x000fea0003800000 */
.L_x_20372:
[----:B------:R-:W0:Y:S02]  /*6ff0*/  I2F.F64.S16 R16, R16 ;  /* 0x0000001000107312 */ /* 0x000e240000101c00 */
[----:B0-----:R-:W-:Y:S01]  /*7000*/  STG.E.64 desc[UR36][R2.64], R16 ;  /* 0x0000001002007986 */ /* 0x001fe2000c101b24 */
[----:B------:R-:W-:Y:S05]  /*7010*/  EXIT ;  /* 0x000000000000794d */ /* 0x000fea0003800000 */
.L_x_20363:
        /* <DEDUP_REMOVED lines=10> */
.L_x_20376:
[----:B------:R-:W0:Y:S01]  /*70c0*/  I2F.F64.S16 R16, R16 ;  /* 0x0000001000107312 */ /* 0x000e220000101c00 */
[----:B---3--:R-:W-:-:S05]  /*70d0*/  CS2R R18, SRZ ;  /* 0x0000000000127805 */ /* 0x008fca000001ff00 */
[----:B0-----:R-:W-:Y:S01]  /*70e0*/  STG.E.128 desc[UR36][R2.64], R16 ;  /* 0x0000001002007986 */ /* 0x001fe2000c101d24 */
[----:B------:R-:W-:Y:S05]  /*70f0*/  EXIT ;  /* 0x000000000000794d */ /* 0x000fea0003800000 */
.L_x_20375:
[----:B------:R-:W-:-:S13]  /*7100*/  ISETP.NE.AND P0, PT, R0, 0xf, PT ;  /* 0x0000000f0000780c */ /* 0x000fda0003f05270 */
[----:B------:R-:W-:Y:S05]  /*7110*/  @!P0 BRA `(.L_x_20377) ;  /* 0x0000000000b48947 */ /* 0x000fea0003800000 */
[----:B------:R-:W-:-:S13]  /*7120*/  ISETP.NE.AND P0, PT, R0, 0x17, PT ;  /* 0x000000170000780c */ /* 0x000fda0003f05270 */
[----:B------:R-:W-:Y:S05]  /*7130*/  @!P0 BRA `(.L_x_20378) ;  /* 0x0000000000548947 */ /* 0x000fea0003800000 */
[----:B------:R-:W-:-:S13]  /*7140*/  ISETP.NE.AND P0, PT, R0, 0x18, PT ;  /* 0x000000180000780c */ /* 0x000fda0003f05270 */
[----:B------:R-:W-:Y:S05]  /*7150*/  @P0 BRA `(.L_x_20367) ;  /* 0x0000000400f40947 */ /* 0x000fea0003800000 */
[----:B------:R-:W3:Y:S01]  /*7160*/  I2F.S16 R7, R16 ;  /* 0x0000001000077306 */ /* 0x000ee20000101400 */
[----:B------:R-:W-:Y:S01]  /*7170*/  BSSY B0, `(.L_x_20379) ;  /* 0x000000e000007945 */ /* 0x000fe20003800000 */
[C---:B---3--:R-:W-:Y:S02]  /*7180*/  LOP3.LUT R4, R7.reuse, 0x7fffffff, RZ, 0xc0, !PT ;  /* 0x7fffffff07047812 */ /* 0x048fe400078ec0ff */
        /* <DEDUP_REMOVED lines=12> */
.L_x_20380:
[----:B------:R-:W-:Y:S05]  /*7250*/  BSYNC B0 ;  /* 0x0000000000007941 */ /* 0x000fea0003800000 */
.L_x_20379:
[----:B------:R-:W-:-:S05]  /*7260*/  LOP3.LUT R5, R0, R5, RZ, 0xfc, !PT ;  /* 0x0000000500057212 */ /* 0x000fca00078efcff */
[----:B------:R-:W-:Y:S01]  /*7270*/  STG.E.U8 desc[UR36][R2.64], R5 ;  /* 0x0000000502007986 */ /* 0x000fe2000c101124 */
[----:B------:R-:W-:Y:S05]  /*7280*/  EXIT ;  /* 0x000000000000794d */ /* 0x000fea0003800000 */
.L_x_20378:
[----:B------:R-:W3:Y:S01]  /*7290*/  I2F.S16 R5, R16 ;  /* 0x0000001000057306 */ /* 0x000ee20000101400 */
[----:B------:R-:W-:Y:S01]  /*72a0*/  BSSY B0, `(.L_x_20381) ;  /* 0x000000f000007945 */ /* 0x000fe20003800000 */
[----:B---3--:R-:W-:-:S04]  /*72b0*/  LOP3.LUT R4, R5, 0x7fffffff, RZ, 0xc0, !PT ;  /* 0x7fffffff05047812 */ /* 0x008fc800078ec0ff */
        /* <DEDUP_REMOVED lines=10> */
.L_x_20382:
[----:B------:R-:W-:Y:S01]  /*7360*/  IMAD.MOV.U32 R0, RZ, RZ, 0x7f ;  /* 0x0000007fff007424 */ /* 0x000fe200078e00ff */
[----:B------:R-:W-:-:S04]  /*7370*/  ISETP.GT.U32.AND P0, PT, R4, 0x7f800000, PT ;  /* 0x7f8000000400780c */ /* 0x000fc80003f04070 */
[----:B------:R-:W-:-:S09]  /*7380*/  SEL R0, R0, 0x7c, P0 ;  /* 0x0000007c00007807 */ /* 0x000fd20000000000 */
.L_x_20383:
[----:B------:R-:W-:Y:S05]  /*7390*/  BSYNC B0 ;  /* 0x0000000000007941 */ /* 0x000fea0003800000 */
.L_x_20381:
[----:B------:R-:W-:-:S04]  /*73a0*/  LOP3.LUT R4, R5, 0x80000000, RZ, 0xc0, !PT ;  /* 0x8000000005047812 */ /* 0x000fc800078ec0ff */
[----:B------:R-:W-:-:S04]  /*73b0*/  SHF.R.U32.HI R5, RZ, 0x18, R4 ;  /* 0x00000018ff057819 */ /* 0x000fc80000011604 */
[----:B------:R-:W-:-:S05]  /*73c0*/  LOP3.LUT R5, R0, R5, RZ, 0xfc, !PT ;  /* 0x0000000500057212 */ /* 0x000fca00078efcff */
[----:B------:R-:W-:Y:S01]  /*73d0*/  STG.E.U8 desc[UR36][R2.64], R5 ;  /* 0x0000000502007986 */ /* 0x000fe2000c101124 */
[----:B------:R-:W-:Y:S05]  /*73e0*/  EXIT ;  /* 0x000000000000794d */ /* 0x000fea0003800000 */
.L_x_20377:
[----:B------:R-:W0:Y:S02]  /*73f0*/  I2F.S16 R0, R16 ;  /* 0x0000001000007306 */ /* 0x000e240000101400 */
[----:B0-----:R-:W-:-:S05]  /*7400*/  F2FP.BF16.F32.PACK_AB R0, RZ, R0 ;  /* 0x00000000ff00723e */ /* 0x001fca00000010ff */
[----:B------:R-:W-:Y:S01]  /*7410*/  STG.E.U16 desc[UR36][R2.64], R0 ;  /* 0x0000000002007986 */ /* 0x000fe2000c101524 */
[----:B------:R-:W-:Y:S05]  /*7420*/  EXIT ;  /* 0x000000000000794d */ /* 0x000fea0003800000 */
.L_x_20374:
        /* <DEDUP_REMOVED lines=10> */
.L_x_20386:
        /* <DEDUP_REMOVED lines=11> */
[----:B---3--:R-:W-:Y:S01]  /*7580*/  @P0 LOP3.LUT R4, R0, 0xff, RZ, 0xc0, !PT ;  /* 0x000000ff00040812 */ /* 0x008fe200078ec0ff */
[----:B------:R-:W-:Y:S06]  /*7590*/  @P0 BRA `(.L_x_20389) ;  /* 0x0000000000100947 */ /* 0x000fec0003800000 */
[----:B------:R-:W-:-:S05]  /*75a0*/  FADD.FTZ R0, R5, 8192 ;  /* 0x4600000005007421 */ /* 0x000fca0000010000 */
[----:B------:R-:W-:Y:S02]  /*75b0*/  LOP3.LUT P0, R4, R0, 0xff, RZ, 0xc0, !PT ;  /* 0x000000ff00047812 */ /* 0x000fe4000780c0ff */
[----:B------:R-:W-:-:S11]  /*75c0*/  PRMT R0, RZ, 0x7610, R0 ;  /* 0x00007610ff007816 */ /* 0x000fd60000000000 */
[----:B------:R-:W-:Y:S05]  /*75d0*/  @!P0 BRA `(.L_x_20388) ;  /* 0x0000000000108947 */ /* 0x000fea0003800000 */
.L_x_20389:
[----:B------:R-:W-:-:S04]  /*75e0*/  LOP3.LUT R0, R7, 0x80000000, RZ, 0xc0, !PT ;  /* 0x8000000007007812 */ /* 0x000fc800078ec0ff */
[----:B------:R-:W-:-:S04]  /*75f0*/  SHF.R.U32.HI R5, RZ, 0x18, R0 ;  /* 0x00000018ff057819 */ /* 0x000fc80000011600 */
[----:B------:R-:W-:-:S04]  /*7600*/  LOP3.LUT R4, R4, R5, RZ, 0xfc, !PT ;  /* 0x0000000504047212 */ /* 0x000fc800078efcff */
[----:B------:R-:W-:-:S07]  /*7610*/  PRMT R0, R4, 0x7610, R0 ;  /* 0x0000761004007816 */ /* 0x000fce0000000000 */
.L_x_20388:
[----:B------:R-:W-:Y:S05]  /*7620*/  BSYNC B0 ;  /* 0x0000000000007941 */ /* 0x000fea0003800000 */
.L_x_20387:
[----:B------:R-:W-:Y:S01]  /*7630*/  STG.E.U8 desc[UR36][R2.64], R0 ;  /* 0x0000000002007986 */ /* 0x000fe2000c101124 */
[----:B------:R-:W-:Y:S05]  /*7640*/  EXIT ;  /* 0x000000000000794d */ /* 0x000fea0003800000 */
.L_x_20385:
        /* <DEDUP_REMOVED lines=17> */
.L_x_20392:
[----:B------:R-:W-:-:S04]  /*7760*/  LOP3.LUT R0, R7, 0x80000000, RZ, 0xc0, !PT ;  /* 0x8000000007007812 */ /* 0x000fc800078ec0ff */
[----:B------:R-:W-:-:S04]  /*7770*/  SHF.R.U32.HI R5, RZ, 0x18, R0 ;  /* 0x00000018ff057819 */ /* 0x000fc80000011600 */
[----:B------:R-:W-:-:S04]  /*7780*/  LOP3.LUT R4, R4, R5, RZ, 0xfc, !PT ;  /* 0x0000000504047212 */ /* 0x000fc800078efcff */
[----:B------:R-:W-:-:S07]  /*7790*/  PRMT R0, R4, 0x7610, R0 ;  /* 0x0000761004007816 */ /* 0x000fce0000000000 */
.L_x_20391:
[----:B------:R-:W-:Y:S05]  /*77a0*/  BSYNC B0 ;  /* 0x0000000000007941 */ /* 0x000fea0003800000 */
.L_x_20390:
[----:B------:R-:W-:Y:S01]  /*77b0*/  STG.E.U8 desc[UR36][R2.64], R0 ;  /* 0x0000000002007986 */ /* 0x000fe2000c101124 */
[----:B------:R-:W-:Y:S05]  /*77c0*/  EXIT ;  /* 0x000000000000794d */ /* 0x000fea0003800000 */
.L_x_20384:
[----:B------:R-:W-:-:S13]  /*77d0*/  ISETP.NE.AND P0, PT, R0, 0x1c, PT ;  /* 0x0000001c0000780c */ /* 0x000fda0003f05270 */
[----:B------:R-:W-:Y:S05]  /*77e0*/  @!P0 BRA `(.L_x_20393) ;  /* 0x0000000000a08947 */ /* 0x000fea0003800000 */
[----:B------:R-:W-:-:S13]  /*77f0*/  ISETP.NE.AND P0, PT, R0, 0x1d, PT ;  /* 0x0000001d0000780c */ /* 0x000fda0003f05270 */
[----:B------:R-:W-:Y:S05]  /*7800*/  @!P0 BRA `(.L_x_20394) ;  /* 0x00000000008c8947 */ /* 0x000fea0003800000 */
[----:B------:R-:W-:-:S13]  /*7810*/  ISETP.NE.AND P0, PT, R0, 0x2c, PT ;  /* 0x0000002c0000780c */ /* 0x000fda0003f05270 */
[----:B------:R-:W-:Y:S05]  /*7820*/  @P0 BRA `(.L_x_20367) ;  /* 0x0000000000400947 */ /* 0x000fea0003800000 */
[----:B------:R-:W3:Y:S02]  /*7830*/  I2F.S16 R16, R16 ;  /* 0x0000001000107306 */ /* 0x000ee40000101400 */
[----:B---3--:R-:W-:-:S04]  /*7840*/  SHF.R.U32.HI R4, RZ, 0x17, R16 ;  /* 0x00000017ff047819 */ /* 0x008fc80000011610 */
        /* <DEDUP_REMOVED lines=14> */
.L_x_20367:
[----:B------:R-:W-:Y:S01]  /*7930*/  MOV R0, 0x0 ;  /* 0x0000000000007802 */ /* 0x000fe20000000f00 */
[----:B------:R-:W-:Y:S01]  /*7940*/  ULDC.64 UR4, c[0x4][0x198] ;  /* 0x0100660000047ab9 */ /* 0x000fe20000000a00 */
[----:B------:R-:W-:Y:S01]  /*7950*/  ULDC.64 UR6, c[0x4][0x10] ;  /* 0x0100040000067ab9 */ /* 0x000fe20000000a00 */
[----:B---3--:R-:W-:Y:S01]  /*7960*/  IMAD.U32 R4, RZ, RZ, UR4 ;  /* 0x00000004ff047e24 */ /* 0x008fe2000f8e00ff */
        /* <DEDUP_REMOVED lines=12> */
.L_x_20395:
[----:B------:R-:W-:Y:S05]  /*7a30*/  EXIT ;  /* 0x000000000000794d */ /* 0x000fea0003800000 */
.L_x_20394:
[----:B------:R-:W-:-:S05]  /*7a40*/  IMAD.MOV.U32 R17, RZ, RZ, RZ ;  /* 0x000000ffff117224 */ /* 0x000fca00078e00ff */
[----:B------:R-:W-:Y:S01]  /*7a50*/  STG.E.64 desc[UR36][R2.64], R16 ;  /* 0x0000001002007986 */ /* 0x000fe2000c101b24 */
[----:B------:R-:W-:Y:S05]  /*7a60*/  EXIT ;  /* 0x000000000000794d */ /* 0x000fea0003800000 */
.L_x_20393:
[----:B------:R-:W-:Y:S01]  /*7a70*/  STG.E desc[UR36][R2.64], R16 ;  /* 0x0000001002007986 */ /* 0x000fe2000c101924 */
[----:B------:R-:W-:Y:S05]  /*7a80*/  EXIT ;  /* 0x000000000000794d */ /* 0x000fea0003800000 */
.L_x_20396:
        /* <DEDUP_REMOVED lines=15> */
.L_x_23667:


//--------------------- .text._ZN2at6native18elementwise_kernelILi128ELi4EZNS0_22gpu_kernel_impl_nocastIZZZNS0_23logical_not_kernel_cudaERNS_18TensorIteratorBaseEENKUlvE0_clEvENKUlvE4_clEvEUldE_EEvS4_RKT_EUliE_EEviT1_ --------------------------
	.section	.text._ZN2at6native18elementwise_kernelILi128ELi4EZNS0_22gpu_kernel_impl_nocastIZZZNS0_23logical_not_kernel_cudaERNS_18TensorIteratorBaseEENKUlvE0_clEvENKUlvE4_clEvEUldE_EEvS4_RKT_EUliE_EEviT1_,"ax",@progbits
	.align	128
        .global         _ZN2at6native18elementwise_kernelILi128ELi4EZNS0_22gpu_kernel_impl_nocastIZZZNS0_23logical_not_kernel_cudaERNS_18TensorIteratorBaseEENKUlvE0_clEvENKUlvE4_clEvEUldE_EEvS4_RKT_EUliE_EEviT1_
        .type           _ZN2at6native18elementwise_kernelILi128ELi4EZNS0_22gpu_kernel_impl_nocastIZZZNS0_23logical_not_kernel_cudaERNS_18TensorIteratorBaseEENKUlvE0_clEvENKUlvE4_clEvEUldE_EEvS4_RKT_EUliE_EEviT1_,@function
        .size           _ZN2at6native18elementwise_kernelILi128ELi4EZNS0_22gpu_kernel_impl_nocastIZZZNS0_23logical_not_kernel_cudaERNS_18TensorIteratorBaseEENKUlvE0_clEvENKUlvE4_clEvEUldE_EEvS4_RKT_EUliE_EEviT1_,(.L_x_23668 - _ZN2at6native18elementwise_kernelILi128ELi4EZNS0_22gpu_kernel_impl_nocastIZZZNS0_23logical_not_kernel_cudaERNS_18TensorIteratorBaseEENKUlvE0_clEvENKUlvE4_clEvEUldE_EEvS4_RKT_EUliE_EEviT1_)
        .other          _ZN2at6native18elementwise_kernelILi128ELi4EZNS0_22gpu_kernel_impl_nocastIZZZNS0_23logical_not_kernel_cudaERNS_18TensorIteratorBaseEENKUlvE0_clEvENKUlvE4_clEvEUldE_EEvS4_RKT_EUliE_EEviT1_,@"STO_CUDA_ENTRY STV_DEFAULT"
_ZN2at6native18elementwise_kernelILi128ELi4EZNS0_22gpu_kernel_impl_nocastIZZZNS0_23logical_not_kernel_cudaERNS_18TensorIteratorBaseEENKUlvE0_clEvENKUlvE4_clEvEUldE_EEvS4_RKT_EUliE_EEviT1_:
.text._ZN2at6native18elementwise_kernelILi128ELi4EZNS0_22gpu_kernel_impl_nocastIZZZNS0_23logical_not_kernel_cudaERNS_18TensorIteratorBaseEENKUlvE0_clEvENKUlvE4_clEvEUldE_EEvS4_RKT_EUliE_EEviT1_:
        /* <DEDUP_REMOVED lines=312> */
.L_x_20399:
        /* <DEDUP_REMOVED lines=8> */
[----:B--2---:R-:W-:-:S06]  /*1400*/  DSETP.NEU.AND P0, PT, R6, RZ, PT ;  /* 0x000000ff0600722a */ /* 0x004fcc0003f0d000 */
[----:B------:R-:W-:-:S05]  /*1410*/  SEL R9, RZ, 0x1, P0 ;  /* 0x00000001ff097807 */ /* 0x000fca0000000000 */
[----:B------:R0:W-:Y:S03]  /*1420*/  STG.E.U8 desc[UR4][R4.64], R9 ;  /* 0x0000000904007986 */ /* 0x0001e6000c101104 */
.L_x_20398:
[----:B------:R-:W-:Y:S05]  /*1430*/  BSYNC B0 ;  /* 0x0000000000007941 */ /* 0x000fea0003800000 */
.L_x_20397:
        /* <DEDUP_REMOVED lines=305> */
.L_x_20402:
[----:B------:R-:W-:Y:S02]  /*2750*/  ULDC.64 UR8, c[0x0][0x418] ;  /* 0x0001060000087ab9 */ /* 0x000fe40000000a00 */
[----:B------:R-:W-:-:S04]  /*2760*/  IADD3 R6, P0, R0, UR8, RZ ;  /* 0x0000000800067c10 */ /* 0x000fc8000ff1e0ff */
[----:B------:R-:W-:Y:S01]  /*2770*/  IADD3.X R7, RZ, UR9, RZ, P0, !PT ;  /* 0x00000009ff077c10 */ /* 0x000fe200087fe4ff */
[----:B------:R-:W-:-:S05]  /*2780*/  ULDC.64 UR8, c[0x0][0x410] ;  /* 0x0001040000087ab9 */ /* 0x000fca0000000a00 */
[----:B------:R-:W2:Y:S01]  /*2790*/  LDG.E.64 R6, desc[UR4][R6.64] ;  /* 0x0000000406067981 */ /* 0x000ea2000c1e1b00 */
[----:B------:R-:W-:Y:S02]  /*27a0*/  IADD3 R4, P1, R5, UR8, RZ ;  /* 0x0000000805047c10 */ /* 0x000fe4000ff3e0ff */
[----:B------:R-:W-:Y:S02]  /*27b0*/  IADD3 R3, R3, 0x80, RZ ;  /* 0x0000008003037810 */ /* 0x000fe40007ffe0ff */
[----:B------:R-:W-:Y:S01]  /*27c0*/  IADD3.X R5, RZ, UR9, RZ, P1, !PT ;  /* 0x00000009ff057c10 */ /* 0x000fe20008ffe4ff */
[----:B--2---:R-:W-:-:S06]  /*27d0*/  DSETP.NEU.AND P0, PT, R6, RZ, PT ;  /* 0x000000ff0600722a */ /* 0x004fcc0003f0d000 */
[----:B------:R-:W-:Y:S02]  /*27e0*/  SEL R9, RZ, 0x1, P0 ;  /* 0x00000001ff097807 */ /* 0x000fe40000000000 */
        /* <DEDUP_REMOVED lines=305> */
.L_x_20403:
        /* <DEDUP_REMOVED lines=9> */
[----:B------:R-:W-:-:S05]  /*3b90*/  SEL R9, RZ, 0x1, P0 ;  /* 0x00000001ff097807 */ /* 0x000fca0000000000 */
[----:B------:R2:W-:Y:S03]  /*3ba0*/  STG.E.U8 desc[UR4][R4.64], R9 ;  /* 0x0000000904007986 */ /* 0x0005e6000c101104 */
.L_x_20401:
[----:B------:R-:W-:Y:S05]  /*3bb0*/  BSYNC B0 ;  /* 0x0000000000007941 */ /* 0x000fea0003800000 */
.L_x_20400:
        /* <DEDUP_REMOVED lines=304> */
.L_x_20404:
[----:B------:R-:W-:Y:S02]  /*4ec0*/  ULDC.64 UR6, c[0x0][0x418] ;  /* 0x0001060000067ab9 */ /* 0x000fe40000000a00 */
[----:B------:R-:W-:-:S04]  /*4ed0*/  IADD3 R2, P0, R0, UR6, RZ ;  /* 0x0000000600027c10 */ /* 0x000fc8000ff1e0ff */
[----:B------:R-:W-:Y:S01]  /*4ee0*/  IADD3.X R3, RZ, UR7, RZ, P0, !PT ;  /* 0x00000007ff037c10 */ /* 0x000fe200087fe4ff */
[----:B------:R-:W-:-:S05]  /*4ef0*/  ULDC.64 UR6, c[0x0][0x410] ;  /* 0x0001040000067ab9 */ /* 0x000fca0000000a00 */
[----:B------:R-:W2:Y:S01]  /*4f00*/  LDG.E.64 R2, desc[UR4][R2.64] ;  /* 0x0000000402027981 */ /* 0x000ea2000c1e1b00 */
[----:B------:R-:W-:-:S04]  /*4f10*/  IADD3 R4, P1, R5, UR6, RZ ;  /* 0x0000000605047c10 */ /* 0x000fc8000ff3e0ff */
[----:B------:R-:W-:Y:S01]  /*4f20*/  IADD3.X R5, RZ, UR7, RZ, P1, !PT ;  /* 0x00000007ff057c10 */ /* 0x000fe20008ffe4ff */
[----:B--2---:R-:W-:-:S06]  /*4f30*/  DSETP.NEU.AND P0, PT, R2, RZ, PT ;  /* 0x000000ff0200722a */ /* 0x004fcc0003f0d000 */
[----:B------:R-:W-:-:S05]  /*4f40*/  SEL R7, RZ, 0x1, P0 ;  /* 0x00000001ff077807 */ /* 0x000fca0000000000 */
[----:B------:R-:W-:Y:S01]  /*4f50*/  STG.E.U8 desc[UR4][R4.64], R7 ;  /* 0x0000000704007986 */ /* 0x000fe2000c101104 */
[----:B------:R-:W-:Y:S05]  /*4f60*/  EXIT ;  /* 0x000000000000794d */ /* 0x000fea0003800000 */
.L_x_20405:
        /* <DEDUP_REMOVED lines=9> */
.L_x_23668:


//--------------------- .text._ZN2at6native27unrolled_elementwise_kernelIZZZNS0_23logical_not_kernel_cudaERNS_18TensorIteratorBaseEENKUlvE0_clEvENKUlvE4_clEvEUldE_St5arrayIPcLm2EELi4E23TrivialOffsetCalculatorILi1EjESB_NS0_6memory15LoadWithoutCastENSC_16StoreWithoutCastEEEviT_T0_T2_T3_T4_T5_ --------------------------
	.section	.text._ZN2at6native27unrolled_elementwise_kernelIZZZNS0_23logical_not_kernel_cudaERNS_18TensorIteratorBaseEENKUlvE0_clEvENKUlvE4_clEvEUldE_St5arrayIPcLm2EELi4E23TrivialOffsetCalculatorILi1EjESB_NS0_6memory15LoadWithoutCastENSC_16StoreWithoutCastEEEviT_T0_T2_T3_T4_T5_,"ax",@progbits
	.align	128
        .global         _ZN2at6native27unrolled_elementwise_kernelIZZZNS0_23logical_not_kernel_cudaERNS_18TensorIteratorBaseEENKUlvE0_clEvENKUlvE4_clEvEUldE_St5arrayIPcLm2EELi4E23TrivialOffsetCalculatorILi1EjESB_NS0_6memory15LoadWithoutCastENSC_16StoreWithoutCastEEEviT_T0_T2_T3_T4_T5_
        .type           _ZN2at6native27unrolled_elementwise_kernelIZZZNS0_23logical_not_kernel_cudaERNS_18TensorIteratorBaseEENKUlvE0_clEvENKUlvE4_clEvEUldE_St5arrayIPcLm2EELi4E23TrivialOffsetCalculatorILi1EjESB_NS0_6memory15LoadWithoutCastENSC_16StoreWithoutCastEEEviT_T0_T2_T3_T4_T5_,@function
        .size           _ZN2at6native27unrolled_elementwise_kernelIZZZNS0_23logical_not_kernel_cudaERNS_18TensorIteratorBaseEENKUlvE0_clEvENKUlvE4_clEvEUldE_St5arrayIPcLm2EELi4E23TrivialOffsetCalculatorILi1EjESB_NS0_6memory15LoadWithoutCastENSC_16StoreWithoutCastEEEviT_T0_T2_T3_T4_T5_,(.L_x_23669 - _ZN2at6native27unrolled_elementwise_kernelIZZZNS0_23logical_not_kernel_cudaERNS_18TensorIteratorBaseEENKUlvE0_clEvENKUlvE4_clEvEUldE_St5arrayIPcLm2EELi4E23TrivialOffsetCalculatorILi1EjESB_NS0_6memory15LoadWithoutCastENSC_16StoreWithoutCastEEEviT_T0_T2_T3_T4_T5_)
        .other          _ZN2at6native27unrolled_elementwise_kernelIZZZNS0_23logical_not_kernel_cudaERNS_18TensorIteratorBaseEENKUlvE0_clEvENKUlvE4_clEvEUldE_St5arrayIPcLm2EELi4E23TrivialOffsetCalculatorILi1EjESB_NS0_6memory15LoadWithoutCastENSC_16StoreWithoutCastEEEviT_T0_T2_T3_T4_T5_,@"STO_CUDA_ENTRY STV_DEFAULT"
_ZN2at6native27unrolled_elementwise_kernelIZZZNS0_23logical_not_kernel_cudaERNS_18TensorIteratorBaseEENKUlvE0_clEvENKUlvE4_clEvEUldE_St5arrayIPcLm2EELi4E23TrivialOffsetCalculatorILi1EjESB_NS0_6memory15LoadWithoutCastENSC_16StoreWithoutCastEEEviT_T0_T2_T3_T4_T5_:
.text._ZN2at6native27unrolled_elementwise_kernelIZZZNS0_23logical_not_kernel_cudaERNS_18TensorIteratorBaseEENKUlvE0_clEvENKUlvE4_clEvEUldE_St5arrayIPcLm2EELi4E23TrivialOffsetCalculatorILi1EjESB_NS0_6memory15LoadWithoutCastENSC_16StoreWithoutCastEEEviT_T0_T2_T3_T4_T5_:
        /* <DEDUP_REMOVED lines=17> */
[----:B------:R-:W2:Y:S06]  /*0110*/  @!P2 LDG.E.64 R4, desc[UR4][R4.64] ;  /* 0x000000040404a981 */ /* 0x000eac000c1e1b00 */
[----:B------:R-:W0:Y:S01]  /*0120*/  @!P1 LDC.64 R10, c[0x0][0x220] ;  /* 0x00008800ff0a9b82 */ /* 0x000e220000000a00 */
[----:B------:R-:W-:Y:S01]  /*0130*/  @!P1 IMAD R17, R0, 0x200, R13 ;  /* 0x0000020000119824 */ /* 0x000fe200078e020d */
[----:B------:R-:W-:Y:S01]  /*0140*/  @!P1 IADD3 R13, R13, 0x80, RZ ;  /* 0x000000800d0d9810 */ /* 0x000fe20007ffe0ff */
[----:B-1----:R-:W-:-:S03]  /*0150*/  @!P4 IMAD.WIDE.U32 R8, R15, 0x8, R8 ;  /* 0x000000080f08c825 */ /* 0x002fc600078e0008 */
[----:B------:R-:W-:Y:S02]  /*0160*/  ISETP.GE.AND P0, PT, R13, R2, PT ;  /* 0x000000020d00720c */ /* 0x000fe40003f06270 */
[----:B------:R-:W1:Y:S01]  /*0170*/  @!P2 LDC.64 R14, c[0x0][0x218] ;  /* 0x00008600ff0eab82 */ /* 0x000e620000000a00 */
[----:B------:R-:W3:Y:S10]  /*0180*/  @!P4 LDG.E.64 R8, desc[UR4][R8.64] ;  /* 0x000000040808c981 */ /* 0x000ef4000c1e1b00 */
[----:B------:R-:W4:Y:S01]  /*0190*/  @!P0 LDC.64 R6, c[0x0][0x220] ;  /* 0x00008800ff068b82 */ /* 0x000f220000000a00 */
[----:B0-----:R-:W-:-:S06]  /*01a0*/  @!P1 IMAD.WIDE.U32 R10, R17, 0x8, R10 ;  /* 0x00000008110a9825 */ /* 0x001fcc00078e000a */
[----:B------:R-:W3:Y:S01]  /*01b0*/  @!P1 LDG.E.64 R10, desc[UR4][R10.64] ;  /* 0x000000040a0a9981 */ /* 0x000ee2000c1e1b00 */
[----:B------:R-:W-:Y:S01]  /*01c0*/  @!P0 IMAD R13, R0, 0x200, R13 ;  /* 0x00000200000d8824 */ /* 0x000fe200078e020d */
[----:B------:R-:W-:-:S03]  /*01d0*/  PLOP3.LUT P5, PT, PT, PT, PT, 0x8, 0x0 ;  /* 0x000000000000781c */ /* 0x000fc60003fae170 */
[----:B----4-:R-:W-:-:S04]  /*01e0*/  @!P0 IMAD.WIDE.U32 R6, R13, 0x8, R6 ;  /* 0x000000080d068825 */ /* 0x010fc800078e0006 */
[----:B------:R-:W-:Y:S02]  /*01f0*/  @!P2 IMAD R13, R0, 0x200, R3 ;  /* 0x00000200000da824 */ /* 0x000fe400078e0203 */
[----:B------:R-:W5:Y:S01]  /*0200*/  @!P0 LDG.E.64 R6, desc[UR4][R6.64] ;  /* 0x0000000406068981 */ /* 0x000f62000c1e1b00 */
[----:B------:R-:W-:-:S04]  /*0210*/  @!P2 IADD3 R3, R3, 0x80, RZ ;  /* 0x000000800303a810 */ /* 0x000fc80007ffe0ff */
[----:B------:R-:W-:Y:S01]  /*0220*/  ISETP.GE.AND P3, PT, R3, R2, PT ;  /* 0x000000020300720c */ /* 0x000fe20003f66270 */
[----:B------:R-:W-:Y:S01]  /*0230*/  BSSY B0, `(.L_x_20406) ;  /* 0x0000019000007945 */ /* 0x000fe20003800000 */
[----:B--2---:R-:W-:Y:S01]  /*0240*/  @!P2 DSETP.NEU.AND P5, PT, R4, RZ, PT ;  /* 0x000000ff0400a22a */ /* 0x004fe20003fad000 */
[----:B-1----:R-:W-:-:S05]  /*0250*/  @!P2 IADD3 R4, P6, R13, R14, RZ ;  /* 0x0000000e0d04a210 */ /* 0x002fca0007fde0ff */
[----:B------:R-:W-:Y:S01]  /*0260*/  @!P2 SEL R13, RZ, 0x1, P5 ;  /* 0x00000001ff0da807 */ /* 0x000fe20002800000 */
[----:B------:R-:W-:Y:S01]  /*0270*/  @!P2 IMAD.X R5, RZ, RZ, R15, P6 ;  /* 0x000000ffff05a224 */ /* 0x000fe200030e060f */
[----:B------:R-:W-:-:S04]  /*0280*/  PLOP3.LUT P5, PT, PT, PT, PT, 0x8, 0x0 ;  /* 0x000000000000781c */ /* 0x000fc80003fae170 */
[----:B------:R0:W-:Y:S03]  /*0290*/  @!P2 STG.E.U8 desc[UR4][R4.64], R13 ;  /* 0x0000000d0400a986 */ /* 0x0001e6000c101104 */
[----:B---3--:R-:W-:Y:S01]  /*02a0*/  @!P4 DSETP.NEU.AND P5, PT, R8, RZ, PT ;  /* 0x000000ff0800c22a */ /* 0x008fe20003fad000 */
[----:B------:R-:W-:-:S07]  /*02b0*/  PLOP3.LUT P4, PT, PT, PT, PT, 0x8, 0x0 ;  /* 0x000000000000781c */ /* 0x000fce0003f8e170 */
[----:B------:R-:W-:Y:S01]  /*02c0*/  @!P1 DSETP.NEU.AND P4, PT, R10, RZ, PT ;  /* 0x000000ff0a00922a */ /* 0x000fe20003f8d000 */
[----:B0-----:R-:W-:-:S13]  /*02d0*/  @P3 BRA `(.L_x_20407) ;  /* 0x0000000000383947 */ /* 0x001fda0003800000 */
[----:B------:R-:W-:Y:S01]  /*02e0*/  IMAD R4, R0, 0x200, R3 ;  /* 0x0000020000047824 */ /* 0x000fe200078e0203 */
[----:B------:R-:W-:Y:S01]  /*02f0*/  ULDC.64 UR6, c[0x0][0x218] ;  /* 0x0000860000067ab9 */ /* 0x000fe20000000a00 */
[----:B------:R-:W-:Y:S01]  /*0300*/  VIADD R3, R3, 0x80 ;  /* 0x0000008003037836 */ /* 0x000fe20000000000 */
[----:B------:R-:W-:Y:S02]  /*0310*/  SEL R11, RZ, 0x1, P5 ;  /* 0x00000001ff0b7807 */ /* 0x000fe40002800000 */
[----:B------:R-:W-:Y:S02]  /*0320*/  IADD3 R4, P1, R4, UR6, RZ ;  /* 0x0000000604047c10 */ /* 0x000fe4000ff3e0ff */
[----:B------:R-:W-:-:S03]  /*0330*/  ISETP.GE.AND P2, PT, R3, R2, PT ;  /* 0x000000020300720c */ /* 0x000fc60003f46270 */
[----:B------:R-:W-:-:S05]  /*0340*/  IMAD.X R5, RZ, RZ, UR7, P1 ;  /* 0x00000007ff057e24 */ /* 0x000fca00088e06ff */
[----:B------:R0:W-:Y:S05]  /*0350*/  STG.E.U8 desc[UR4][R4.64], R11 ;  /* 0x0000000b04007986 */ /* 0x0001ea000c101104 */
[----:B------:R-:W-:Y:S01]  /*0360*/  @!P2 LEA R8, R0, R3, 0x9 ;  /* 0x000000030008a211 */ /* 0x000fe200078e48ff */
[----:B------:R-:W-:Y:S01]  /*0370*/  @!P2 VIADD R3, R3, 0x80 ;  /* 0x000000800303a836 */ /* 0x000fe20000000000 */
[----:B------:R-:W-:Y:S02]  /*0380*/  @!P2 SEL R13, RZ, 0x1, P4 ;  /* 0x00000001ff0da807 */ /* 0x000fe40002000000 */
[----:B------:R-:W-:-:S05]  /*0390*/  @!P2 IADD3 R8, P3, R8, UR6, RZ ;  /* 0x000000060808ac10 */ /* 0x000fca000ff7e0ff */
[----:B------:R-:W-:-:S05]  /*03a0*/  @!P2 IMAD.X R9, RZ, RZ, UR7, P3 ;  /* 0x00000007ff09ae24 */ /* 0x000fca00098e06ff */
[----:B------:R0:W-:Y:S03]  /*03b0*/  @!P2 STG.E.U8 desc[UR4][R8.64], R13 ;  /* 0x0000000d0800a986 */ /* 0x0001e6000c101104 */
.L_x_20407:
[----:B------:R-:W-:Y:S05]  /*03c0*/  BSYNC B0 ;  /* 0x0000000000007941 */ /* 0x000fea0003800000 */
.L_x_20406:
[----:B------:R-:W-:Y:S01]  /*03d0*/  ISETP.GE.AND P2, PT, R3, R2, PT ;  /* 0x000000020300720c */ /* 0x000fe20003f46270 */
[----:B-----5:R-:W-:Y:S01]  /*03e0*/  @!P0 DSETP.NEU.AND P1, PT, R6, RZ, PT ;  /* 0x000000ff0600822a */ /* 0x020fe20003f2d000 */
[----:B------:R-:W-:-:S11]  /*03f0*/  MOV R2, 0x1 ;  /* 0x0000000100027802 */ /* 0x000fd60000000f00 */
[----:B------:R-:W-:Y:S05]  /*0400*/  @P2 EXIT ;  /* 0x000000000000294d */ /* 0x000fea0003800000 */
[----:B------:R-:W-:Y:S01]  /*0410*/  IMAD R3, R0, 0x200, R3 ;  /* 0x0000020000037824 */ /* 0x000fe200078e0203 */
[----:B------:R-:W-:Y:S01]  /*0420*/  ULDC.64 UR6, c[0x0][0x218] ;  /* 0x0000860000067ab9 */ /* 0x000fe20000000a00 */
[----:B------:R-:W-:Y:S02]  /*0430*/  PRMT R0, R2, 0x7610, R0 ;  /* 0x0000761002007816 */ /* 0x000fe40000000000 */
[----:B0-----:R-:W-:Y:S02]  /*0440*/  @!P0 SEL R4, RZ, 0x1, P1 ;  /* 0x00000001ff048807 */ /* 0x001fe40000800000 */
[----:B------:R-:W-:Y:S02]  /*0450*/  IADD3 R2, P2, R3, UR6, RZ ;  /* 0x0000000603027c10 */ /* 0x000fe4000ff5e0ff */
[----:B------:R-:W-:-:S03]  /*0460*/  @!P0 PRMT R0, R4, 0x7610, R0 ;  /* 0x0000761004008816 */ /* 0x000fc60000000000 */
[----:B------:R-:W-:-:S05]  /*0470*/  IMAD.X R3, RZ, RZ, UR7, P2 ;  /* 0x00000007ff037e24 */ /* 0x000fca00090e06ff */
[----:B------:R-:W-:Y:S01]  /*0480*/  STG.E.U8 desc[UR4][R2.64], R0 ;  /* 0x0000000002007986 */ /* 0x000fe2000c101104 */
[----:B------:R-:W-:Y:S05]  /*0490*/  EXIT ;  /* 0x000000000000794d */ /* 0x000fea0003800000 */
.L_x_20408:
        /* <DEDUP_REMOVED lines=14> */
.L_x_23669:


//--------------------- .text._ZN2at6native29vectorized_elementwise_kernelILi2EZZZNS0_23logical_not_kernel_cudaERNS_18TensorIteratorBaseEENKUlvE0_clEvENKUlvE4_clEvEUldE_St5arrayIPcLm2EEEEviT0_T1_ --------------------------
	.section	.text._ZN2at6native29vectorized_elementwise_kernelILi2EZZZNS0_23logical_not_kernel_cudaERNS_18TensorIteratorBaseEENKUlvE0_clEvENKUlvE4_clEvEUldE_St5arrayIPcLm2EEEEviT0_T1_,"ax",@progbits
	.align	128
        .global         _ZN2at6native29vectorized_elementwise_kernelILi2EZZZNS0_23logical_not_kernel_cudaERNS_18TensorIteratorBaseEENKUlvE0_clEvENKUlvE4_clEvEUldE_St5arrayIPcLm2EEEEviT0_T1_
        .type           _ZN2at6native29vectorized_elementwise_kernelILi2EZZZNS0_23logical_not_kernel_cudaERNS_18TensorIteratorBaseEENKUlvE0_clEvENKUlvE4_clEvEUldE_St5arrayIPcLm2EEEEviT0_T1_,@function
        .size           _ZN2at6native29vectorized_elementwise_kernelILi2EZZZNS0_23logical_not_kernel_cudaERNS_18TensorIteratorBaseEENKUlvE0_clEvENKUlvE4_clEvEUldE_St5arrayIPcLm2EEEEviT0_T1_,(.L_x_23670 - _ZN2at6native29vectorized_elementwise_kernelILi2EZZZNS0_23logical_not_kernel_cudaERNS_18TensorIteratorBaseEENKUlvE0_clEvENKUlvE4_clEvEUldE_St5arrayIPcLm2EEEEviT0_T1_)
        .other          _ZN2at6native29vectorized_elementwise_kernelILi2EZZZNS0_23logical_not_kernel_cudaERNS_18TensorIteratorBaseEENKUlvE0_clEvENKUlvE4_clEvEUldE_St5arrayIPcLm2EEEEviT0_T1_,@"STO_CUDA_ENTRY STV_DEFAULT"
_ZN2at6native29vectorized_elementwise_kernelILi2EZZZNS0_23logical_not_kernel_cudaERNS_18TensorIteratorBaseEENKUlvE0_clEvENKUlvE4_clEvEUldE_St5arrayIPcLm2EEEEviT0_T1_:
.text._ZN2at6native29vectorized_elementwise_kernelILi2EZZZNS0_23logical_not_kernel_cudaERNS_18TensorIteratorBaseEENKUlvE0_clEvENKUlvE4_clEvEUldE_St5arrayIPcLm2EEEEviT0_T1_:
        /* <DEDUP_REMOVED lines=20> */
[----:B--2---:R-:W-:Y:S02]  /*0140*/  DSETP.NEU.AND P6, PT, R20, RZ, PT ;  /* 0x000000ff1400722a */ /* 0x004fe40003fcd000 */
[----:B------:R-:W-:Y:S02]  /*0150*/  DSETP.NEU.AND P5, PT, R22, RZ, PT ;  /* 0x000000ff1600722a */ /* 0x000fe40003fad000 */
[----:B---3--:R-:W-:Y:S02]  /*0160*/  DSETP.NEU.AND P4, PT, R12, RZ, PT ;  /* 0x000000ff0c00722a */ /* 0x008fe40003f8d000 */
[----:B------:R-:W-:Y:S01]  /*0170*/  SEL R0, RZ, 0x1, P6 ;  /* 0x00000001ff007807 */ /* 0x000fe20003000000 */
[----:B------:R-:W-:-:S02]  /*0180*/  DSETP.NEU.AND P3, PT, R14, RZ, PT ;  /* 0x000000ff0e00722a */ /* 0x000fc40003f6d000 */
[----:B----4-:R-:W-:Y:S02]  /*0190*/  DSETP.NEU.AND P2, PT, R8, RZ, PT ;  /* 0x000000ff0800722a */ /* 0x010fe40003f4d000 */
[----:B------:R-:W-:Y:S02]  /*01a0*/  DSETP.NEU.AND P1, PT, R10, RZ, PT ;  /* 0x000000ff0a00722a */ /* 0x000fe40003f2d000 */
[----:B-----5:R-:W-:Y:S02]  /*01b0*/  DSETP.NEU.AND P0, PT, R4, RZ, PT ;  /* 0x000000ff0400722a */ /* 0x020fe40003f0d000 */
[----:B------:R-:W-:Y:S01]  /*01c0*/  DSETP.NEU.AND P6, PT, R6, RZ, PT ;  /* 0x000000ff0600722a */ /* 0x000fe20003fcd000 */
        /* <DEDUP_REMOVED lines=16> */
.L_x_20409:
[----:B------:R-:W0:Y:S01]  /*02d0*/  S2R R21, SR_TID.X ;  /* 0x0000000000157919 */ /* 0x000e220000002100 */
[----:B------:R-:W-:Y:S02]  /*02e0*/  CS2R R22, SRZ ;  /* 0x0000000000167805 */ /* 0x000fe4000001ff00 */
        /* <DEDUP_REMOVED lines=13> */
[----:B------:R-:W0:Y:S01]  /*03c0*/  @!P0 LDC.64 R10, c[0x0][0x220] ;  /* 0x00008800ff0a8b82 */ /* 0x000e220000000a00 */
[----:B------:R2:W5:Y:S10]  /*03d0*/  @!P6 LDG.E.64 R22, desc[UR4][R6.64] ;  /* 0x000000040616e981 */ /* 0x000574000c1e1b00 */
        /* <DEDUP_REMOVED lines=9> */
[----:B--2---:R-:W2:Y:S01]  /*0470*/  @!P4 LDC.64 R6, c[0x0][0x220] ;  /* 0x00008800ff06cb82 */ /* 0x004ea20000000a00 */
[----:B------:R-:W-:-:S05]  /*0480*/  @!P4 VIADD R9, R9, 0x80 ;  /* 0x000000800909c836 */ /* 0x000fca0000000000 */
[----:B------:R-:W-:-:S13]  /*0490*/  ISETP.GE.AND P5, PT, R9, R20, PT ;  /* 0x000000140900720c */ /* 0x000fda0003fa6270 */
[----:B------:R-:W-:Y:S02]  /*04a0*/  @!P5 IMAD.IADD R25, R0, 0x1, R9 ;  /* 0x000000010019d824 */ /* 0x000fe400078e0209 */
[----:B------:R-:W-:-:S05]  /*04b0*/  @!P5 VIADD R9, R9, 0x80 ;  /* 0x000000800909d836 */ /* 0x000fca0000000000 */
[----:B------:R-:W-:-:S13]  /*04c0*/  ISETP.GE.AND P6, PT, R9, R20, PT ;  /* 0x000000140900720c */ /* 0x000fda0003fc6270 */
[----:B------:R-:W1:Y:S01]  /*04d0*/  @!P6 LDC.64 R12, c[0x0][0x220] ;  /* 0x00008800ff0ceb82 */ /* 0x000e620000000a00 */
[----:B------:R-:W-:Y:S02]  /*04e0*/  @!P6 IMAD.IADD R9, R0, 0x1, R9 ;  /* 0x000000010009e824 */ /* 0x000fe400078e0209 */
[----:B---3--:R-:W-:Y:S01]  /*04f0*/  @!P2 IMAD.WIDE.U32 R14, R3, 0x8, R14 ;  /* 0x00000008030ea825 */ /* 0x008fe200078e000e */
[----:B------:R-:W-:-:S03]  /*0500*/  CS2R R2, SRZ ;  /* 0x0000000000027805 */ /* 0x000fc6000001ff00 */
[----:B------:R-:W-:Y:S02]  /*0510*/  @!P0 IMAD.IADD R26, R0, 0x1, R21 ;  /* 0x00000001001a8824 */ /* 0x000fe400078e0215 */
[----:B----4-:R-:W-:Y:S01]  /*0520*/  @!P3 IMAD.WIDE.U32 R18, R17, 0x8, R18 ;  /* 0x000000081112b825 */ /* 0x010fe200078e0012 */
[----:B------:R0:W5:Y:S03]  /*0530*/  @!P2 LDG.E.64 R2, desc[UR4][R14.64] ;  /* 0x000000040e02a981 */ /* 0x000166000c1e1b00 */
[----:B-1----:R-:W-:Y:S02]  /*0540*/  @!P6 IMAD.WIDE.U32 R12, R9, 0x8, R12 ;  /* 0x00000008090ce825 */ /* 0x002fe400078e000c */
[----:B------:R-:W1:Y:S01]  /*0550*/  @!P5 LDC.64 R8, c[0x0][0x220] ;  /* 0x00008800ff08db82 */ /* 0x000e620000000a00 */
[----:B------:R-:W-:Y:S01]  /*0560*/  CS2R R16, SRZ ;  /* 0x0000000000107805 */ /* 0x000fe2000001ff00 */
[----:B--2---:R-:W-:-:S02]  /*0570*/  @!P4 IMAD.WIDE.U32 R6, R27, 0x8, R6 ;  /* 0x000000081b06c825 */ /* 0x004fc400078e0006 */
[----:B------:R-:W2:Y:S02]  /*0580*/  @!P6 LDG.E.64 R12, desc[UR4][R12.64] ;  /* 0x000000040c0ce981 */ /* 0x000ea4000c1e1b00 */
[----:B0-----:R-:W-:Y:S01]  /*0590*/  @!P0 IMAD.WIDE.U32 R14, R26, 0x8, R10 ;  /* 0x000000081a0e8825 */ /* 0x001fe200078e000a */
[----:B------:R-:W-:Y:S02]  /*05a0*/  CS2R R10, SRZ ;  /* 0x00000000000a7805 */ /* 0x000fe4000001ff00 */
[----:B------:R-:W-:Y:S01]  /*05b0*/  CS2R R26, SRZ ;  /* 0x00000000001a7805 */ /* 0x000fe2000001ff00 */
[----:B------:R0:W5:Y:S04]  /*05c0*/  @!P3 LDG.E.64 R16, desc[UR4][R18.64] ;  /* 0x000000041210b981 */ /* 0x000168000c1e1b00 */
[----:B------:R0:W5:Y:S04]  /*05d0*/  @!P4 LDG.E.64 R10, desc[UR4][R6.64] ;  /* 0x00000004060ac981 */ /* 0x000168000c1e1b00 */
[----:B------:R0:W5:Y:S01]  /*05e0*/  @!P0 LDG.E.64 R26, desc[UR4][R14.64] ;  /* 0x000000040e1a8981 */ /* 0x000162000c1e1b00 */
[----:B-1----:R-:W-:Y:S01]  /*05f0*/  @!P5 IMAD.WIDE.U32 R24, R25, 0x8, R8 ;  /* 0x000000081918d825 */ /* 0x002fe200078e0008 */
[----:B------:R-:W-:-:S06]  /*0600*/  CS2R R8, SRZ ;  /* 0x0000000000087805 */ /* 0x000fcc000001ff00 */
[----:B------:R0:W5:Y:S01]  /*0610*/  @!P5 LDG.E.64 R8, desc[UR4][R24.64] ;  /* 0x000000041808d981 */ /* 0x000162000c1e1b00 */
[----:B------:R-:W-:Y:S01]  /*0620*/  @!P1 IMAD.WIDE.U32 R28, R5, 0x8, R28 ;  /* 0x00000008051c9825 */ /* 0x000fe200078e001c */
[----:B------:R-:W-:Y:S01]  /*0630*/  CS2R R4, SRZ ;  /* 0x0000000000047805 */ /* 0x000fe2000001ff00 */
[----:B------:R-:W-:Y:S05]  /*0640*/  BSSY B0, `(.L_x_20410) ;  /* 0x000000d000007945 */ /* 0x000fea0003800000 */
[----:B------:R0:W5:Y:S01]  /*0650*/  @!P1 LDG.E.64 R4, desc[UR4][R28.64] ;  /* 0x000000041c049981 */ /* 0x000162000c1e1b00 */
[----:B--2---:R-:W-:Y:S01]  /*0660*/  @!P6 DSETP.NEU.AND P1, PT, R12, RZ, PT ;  /* 0x000000ff0c00e22a */ /* 0x004fe20003f2d000 */
[----:B------:R-:W-:Y:S01]  /*0670*/  IMAD.MOV.U32 R12, RZ, RZ, 0x1 ;  /* 0x00000001ff0c7424 */ /* 0x000fe200078e00ff */
[----:B0-----:R-:W-:-:S12]  /*0680*/  @P0 BRA `(.L_x_20411) ;  /* 0x0000000000200947 */ /* 0x001fd80003800000 */
[----:B------:R-:W-:Y:S01]  /*0690*/  IMAD.IADD R6, R0, 0x1, R21 ;  /* 0x0000000100067824 */ /* 0x000fe200078e0215 */
[----:B------:R-:W-:Y:S01]  /*06a0*/  ULDC.64 UR6, c[0x0][0x218] ;  /* 0x0000860000067ab9 */ /* 0x000fe20000000a00 */
[----:B-----5:R-:W-:Y:S01]  /*06b0*/  DSETP.NEU.AND P0, PT, R26, RZ, PT ;  /* 0x000000ff1a00722a */ /* 0x020fe20003f0d000 */
[----:B------:R-:W-:Y:S02]  /*06c0*/  VIADD R21, R21, 0x80 ;  /* 0x0000008015157836 */ /* 0x000fe40000000000 */
[----:B------:R-:W-:-:S03]  /*06d0*/  IADD3 R6, P2, R6, UR6, RZ ;  /* 0x0000000606067c10 */ /* 0x000fc6000ff5e0ff */
[----:B------:R-:W-:Y:S02]  /*06e0*/  SEL R13, RZ, 0x1, P0 ;  /* 0x00000001ff0d7807 */ /* 0x000fe40000000000 */
[----:B------:R-:W-:-:S05]  /*06f0*/  IMAD.X R7, RZ, RZ, UR7, P2 ;  /* 0x00000007ff077e24 */ /* 0x000fca00090e06ff */
[----:B------:R0:W-:Y:S03]  /*0700*/  STG.E.U8 desc[UR4][R6.64], R13 ;  /* 0x0000000d06007986 */ /* 0x0001e6000c101104 */
.L_x_20411:
[----:B------:R-:W-:Y:S05]  /*0710*/  BSYNC B0 ;  /* 0x0000000000007941 */ /* 0x000fea0003800000 */
.L_x_20410:
        /* <DEDUP_REMOVED lines=9> */
[----:B-----5:R-:W-:Y:S01]  /*07b0*/  DSETP.NEU.AND P0, PT, R22, RZ, PT ;  /* 0x000000ff1600722a */ /* 0x020fe20003f0d000 */
[----:B------:R-:W-:Y:S02]  /*07c0*/  VIADD R21, R21, 0x80 ;  /* 0x0000008015157836 */ /* 0x000fe40000000000 */
[----:B------:R-:W-:-:S03]  /*07d0*/  IADD3 R12, P1, R12, UR6, RZ ;  /* 0x000000060c0c7c10 */ /* 0x000fc6000ff3e0ff */
[----:B------:R-:W-:Y:S02]  /*07e0*/  SEL R7, RZ, 0x1, P0 ;  /* 0x00000001ff077807 */ /* 0x000fe40000000000 */
[----:B------:R-:W-:Y:S01]  /*07f0*/  IMAD.X R13, RZ, RZ, UR7, P1 ;  /* 0x00000007ff0d7e24 */ /* 0x000fe200088e06ff */
[----:B------:R-:W-:-:S04]  /*0800*/  ISETP.GE.AND P0, PT, R21, R20, PT ;  /* 0x000000141500720c */ /* 0x000fc80003f06270 */
[----:B------:R0:W-:Y:S09]  /*0810*/  STG.E.U8 desc[UR4][R12.64], R7 ;  /* 0x000000070c007986 */ /* 0x0001f2000c101104 */
[----:B------:R-:W-:Y:S05]  /*0820*/  @P0 BRA `(.L_x_20415) ;  /* 0x0000000000480947 */ /* 0x000fea0003800000 */
[----:B0-----:R-:W-:Y:S01]  /*0830*/  IMAD.IADD R7, R0, 0x1, R21 ;  /* 0x0000000100077824 */ /* 0x001fe200078e0215 */
[----:B------:R-:W-:Y:S01]  /*0840*/  ULDC.64 UR6, c[0x0][0x218] ;  /* 0x0000860000067ab9 */ /* 0x000fe20000000a00 */
[----:B------:R-:W-:Y:S01]  /*0850*/  DSETP.NEU.AND P0, PT, R4, RZ, PT ;  /* 0x000000ff0400722a */ /* 0x000fe20003f0d000 */
[----:B------:R-:W-:Y:S02]  /*0860*/  VIADD R21, R21, 0x80 ;  /* 0x0000008015157836 */ /* 0x000fe40000000000 */
[----:B------:R-:W-:-:S03]  /*0870*/  IADD3 R4, P1, R7, UR6, RZ ;  /* 0x0000000607047c10 */ /* 0x000fc6000ff3e0ff */
[----:B------:R-:W-:Y:S02]  /*0880*/  SEL R7, RZ, 0x1, P0 ;  /* 0x00000001ff077807 */ /* 0x000fe40000000000 */
[----:B------:R-:W-:-:S05]  /*0890*/  IMAD.X R5, RZ, RZ, UR7, P1 ;  /* 0x00000007ff057e24 */ /* 0x000fca00088e06ff */
[----:B------:R0:W-:Y:S03]  /*08a0*/  STG.E.U8 desc[UR4][R4.64], R7 ;  /* 0x0000000704007986 */ /* 0x0001e6000c101104 */
.L_x_20414:
[----:B------:R-:W-:-:S13]  /*08b0*/  ISETP.GE.AND P0, PT, R21, R20, PT ;  /* 0x000000141500720c */ /* 0x000fda0003f06270 */
[----:B------:R-:W-:Y:S05]  /*08c0*/  @P0 BRA `(.L_x_20416) ;  /* 0x0000000000480947 */ /* 0x000fea0003800000 */
[----:B0----5:R-:W-:Y:S01]  /*08d0*/  IMAD.IADD R4, R0, 0x1, R21 ;  /* 0x0000000100047824 */ /* 0x021fe200078e0215 */
[----:B------:R-:W-:Y:S01]  /*08e0*/  ULDC.64 UR6, c[0x0][0x218] ;  /* 0x0000860000067ab9 */ /* 0x000fe20000000a00 */
[----:B------:R-:W-:Y:S01]  /*08f0*/  DSETP.NEU.AND P0, PT, R2, RZ, PT ;  /* 0x000000ff0200722a */ /* 0x000fe20003f0d000 */
[----:B------:R-:W-:Y:S02]  /*0900*/  VIADD R21, R21, 0x80 ;  /* 0x0000008015157836 */ /* 0x000fe40000000000 */
[----:B------:R-:W-:-:S03]  /*0910*/  IADD3 R2, P1, R4, UR6, RZ ;  /* 0x0000000604027c10 */ /* 0x000fc6000ff3e0ff */
[----:B------:R-:W-:Y:S02]  /*0920*/  SEL R5, RZ, 0x1, P0 ;  /* 0x00000001ff057807 */ /* 0x000fe40000000000 */
[----:B------:R-:W-:-:S05]  /*0930*/  IMAD.X R3, RZ, RZ, UR7, P1 ;  /* 0x00000007ff037e24 */ /* 0x000fca00088e06ff */
[----:B------:R1:W-:Y:S03]  /*0940*/  STG.E.U8 desc[UR4][R2.64], R5 ;  /* 0x0000000502007986 */ /* 0x0003e6000c101104 */
.L_x_20415:
[----:B------:R-:W-:-:S13]  /*0950*/  ISETP.GE.AND P0, PT, R21, R20, PT ;  /* 0x000000141500720c */ /* 0x000fda0003f06270 */
[----:B------:R-:W-:Y:S05]  /*0960*/  @P0 BRA `(.L_x_20417) ;  /* 0x00000000004c0947 */ /* 0x000fea0003800000 */
[----:B-1----:R-:W-:Y:S01]  /*0970*/  IMAD.IADD R2, R0, 0x1, R21 ;  /* 0x0000000100027824 */ /* 0x002fe200078e0215 */
[----:B------:R-:W-:Y:S01]  /*0980*/  ULDC.64 UR6, c[0x0][0x218] ;  /* 0x0000860000067ab9 */ /* 0x000fe20000000a00 */
[----:B------:R-:W-:Y:S01]  /*0990*/  DSETP.NEU.AND P0, PT, R16, RZ, PT ;  /* 0x000000ff1000722a */ /* 0x000fe20003f0d000 */
[----:B------:R-:W-:Y:S02]  /*09a0*/  VIADD R21, R21, 0x80 ;  /* 0x0000008015157836 */ /* 0x000fe40000000000 */
[----:B------:R-:W-:-:S03]  /*09b0*/  IADD3 R2, P1, R2, UR6, RZ ;  /* 0x0000000602027c10 */ /* 0x000fc6000ff3e0ff */
[----:B------:R-:W-:Y:S02]  /*09c0*/  SEL R5, RZ, 0x1, P0 ;  /* 0x00000001ff057807 */ /* 0x000fe40000000000 */
[----:B------:R-:W-:-:S05]  /*09d0*/  IMAD.X R3, RZ, RZ, UR7, P1 ;  /* 0x00000007ff037e24 */ /* 0x000fca00088e06ff */
[----:B------:R1:W-:Y:S03]  /*09e0*/  STG.E.U8 desc[UR4][R2.64], R5 ;  /* 0x0000000502007986 */ /* 0x0003e6000c101104 */
.L_x_20416:
[----:B------:R-:W-:-:S13]  /*09f0*/  ISETP.GE.AND P0, PT, R21, R20, PT ;  /* 0x000000141500720c */ /* 0x000fda0003f06270 */
[----:B------:R-:W-:Y:S05]  /*0a00*/  @P0 BREAK B1 ;  /* 0x0000000000010942 */ /* 0x000fea0003800000 */
[----:B------:R-:W-:Y:S05]  /*0a10*/  @P0 BRA `(.L_x_20418) ;  /* 0x0000000000500947 */ /* 0x000fea0003800000 */
[----:B-1---5:R-:W-:Y:S01]  /*0a20*/  IMAD.IADD R2, R0, 0x1, R21 ;  /* 0x0000000100027824 */ /* 0x022fe200078e0215 */
[----:B------:R-:W-:Y:S01]  /*0a30*/  ULDC.64 UR6, c[0x0][0x218] ;  /* 0x0000860000067ab9 */ /* 0x000fe20000000a00 */
[----:B------:R-:W-:Y:S01]  /*0a40*/  DSETP.NEU.AND P0, PT, R10, RZ, PT ;  /* 0x000000ff0a00722a */ /* 0x000fe20003f0d000 */
[----:B------:R-:W-:Y:S02]  /*0a50*/  VIADD R21, R21, 0x80 ;  /* 0x0000008015157836 */ /* 0x000fe40000000000 */
[----:B------:R-:W-:-:S03]  /*0a60*/  IADD3 R2, P1, R2, UR6, RZ ;  /* 0x0000000602027c10 */ /* 0x000fc6000ff3e0ff */
[----:B0-----:R-:W-:Y:S02]  /*0a70*/  SEL R5, RZ, 0x1, P0 ;  /* 0x00000001ff057807 */ /* 0x001fe40000000000 */
[----:B------:R-:W-:-:S05]  /*0a80*/  IMAD.X R3, RZ, RZ, UR7, P1 ;  /* 0x00000007ff037e24 */ /* 0x000fca00088e06ff */
[----:B------:R2:W-:Y:S03]  /*0a90*/  STG.E.U8 desc[UR4][R2.64], R5 ;  /* 0x0000000502007986 */ /* 0x0005e6000c101104 */
.L_x_20417:
[----:B------:R-:W-:-:S13]  /*0aa0*/  ISETP.GE.AND P0, PT, R21, R20, PT ;  /* 0x000000141500720c */ /* 0x000fda0003f06270 */
[----:B------:R-:W-:Y:S05]  /*0ab0*/  @P0 BREAK B1 ;  /* 0x0000000000010942 */ /* 0x000fea0003800000 */
[----:B------:R-:W-:Y:S05]  /*0ac0*/  @P0 BRA `(.L_x_20418) ;  /* 0x0000000000240947 */ /* 0x000fea0003800000 */
[----:B------:R-:W-:Y:S05]  /*0ad0*/  BSYNC B1 ;  /* 0x0000000000017941 */ /* 0x000fea0003800000 */
.L_x_20413:
[----:B-12---:R-:W-:Y:S01]  /*0ae0*/  IMAD.IADD R2, R0, 0x1, R21 ;  /* 0x0000000100027824 */ /* 0x006fe200078e0215 */
[----:B------:R-:W-:Y:S01]  /*0af0*/  ULDC.64 UR6, c[0x0][0x218] ;  /* 0x0000860000067ab9 */ /* 0x000fe20000000a00 */
[----:B------:R-:W-:Y:S01]  /*0b00*/  DSETP.NEU.AND P0, PT, R8, RZ, PT ;  /* 0x000000ff0800722a */ /* 0x000fe20003f0d000 */
[----:B------:R-:W-:Y:S02]  /*0b10*/  VIADD R21, R21, 0x80 ;  /* 0x0000008015157836 */ /* 0x000fe40000000000 */
[----:B------:R-:W-:-:S03]  /*0b20*/  IADD3 R2, P1, R2, UR6, RZ ;  /* 0x0000000602027c10 */ /* 0x000fc6000ff3e0ff */
[----:B------:R-:W-:Y:S02]  /*0b30*/  SEL R5, RZ, 0x1, P0 ;  /* 0x00000001ff057807 */ /* 0x000fe40000000000 */
[----:B------:R-:W-:-:S05]  /*0b40*/  IMAD.X R3, RZ, RZ, UR7, P1 ;  /* 0x00000007ff037e24 */ /* 0x000fca00088e06ff */
[----:B------:R3:W-:Y:S03]  /*0b50*/  STG.E.U8 desc[UR4][R2.64], R5 ;  /* 0x0000000502007986 */ /* 0x0007e6000c101104 */
.L_x_20418:
[----:B------:R-:W-:Y:S05]  /*0b60*/  BSYNC B0 ;  /* 0x0000000000007941 */ /* 0x000fea0003800000 */
.L_x_20412:
[----:B------:R-:W-:Y:S05]  /*0b70*/  WARPSYNC.ALL ;  /* 0x0000000000007948 */ /* 0x000fea0003800000 */
[----:B------:R-:W-:-:S13]  /*0b80*/  ISETP.GE.AND P0, PT, R21, R20, PT ;  /* 0x000000141500720c */ /* 0x000fda0003f06270 */
[----:B------:R-:W-:Y:S05]  /*0b90*/  @P0 EXIT ;  /* 0x000000000000094d */ /* 0x000fea0003800000 */
[----:B------:R-:W-:Y:S01]  /*0ba0*/  IMAD.IADD R0, R0, 0x1, R21 ;  /* 0x0000000100007824 */ /* 0x000fe200078e0215 */
[----:B------:R-:W-:-:S04]  /*0bb0*/  ULDC.64 UR6, c[0x0][0x218] ;  /* 0x0000860000067ab9 */ /* 0x000fc80000000a00 */
[----:B-123-5:R-:W-:-:S05]  /*0bc0*/  IADD3 R2, P0, R0, UR6, RZ ;  /* 0x0000000600027c10 */ /* 0x02efca000ff1e0ff */
[----:B------:R-:W-:-:S05]  /*0bd0*/  IMAD.X R3, RZ, RZ, UR7, P0 ;  /* 0x00000007ff037e24 */ /* 0x000fca00080e06ff */
[----:B------:R-:W-:Y:S01]  /*0be0*/  STG.E.U8 desc[UR4][R2.64], R6 ;  /* 0x0000000602007986 */ /* 0x000fe2000c101104 */
[----:B------:R-:W-:Y:S05]  /*0bf0*/  EXIT ;  /* 0x000000000000794d */ /* 0x000fea0003800000 */
.L_x_20419:
        /* <DEDUP_REMOVED lines=16> */
.L_x_23670:


//--------------------- .text._ZN2at6native29vectorized_elementwise_kernelILi4EZZZNS0_23logical_not_kernel_cudaERNS_18TensorIteratorBaseEENKUlvE0_clEvENKUlvE4_clEvEUldE_St5arrayIPcLm2EEEEviT0_T1_ --------------------------
	.section	.text._ZN2at6native29vectorized_elementwise_kernelILi4EZZZNS0_23logical_not_kernel_cudaERNS_18TensorIteratorBaseEENKUlvE0_clEvENKUlvE4_clEvEUldE_St5arrayIPcLm2EEEEviT0_T1_,"ax",@progbits
	.align	128
        .global         _ZN2at6native29vectorized_elementwise_kernelILi4EZZZNS0_23logical_not_kernel_cudaERNS_18TensorIteratorBaseEENKUlvE0_clEvENKUlvE4_clEvEUldE_St5arrayIPcLm2EEEEviT0_T1_
        .type           _ZN2at6native29vectorized_elementwise_kernelILi4EZZZNS0_23logical_not_kernel_cudaERNS_18TensorIteratorBaseEENKUlvE0_clEvENKUlvE4_clEvEUldE_St5arrayIPcLm2EEEEviT0_T1_,@function
        .size           _ZN2at6native29vectorized_elementwise_kernelILi4EZZZNS0_23logical_not_kernel_cudaERNS_18TensorIteratorBaseEENKUlvE0_clEvENKUlvE4_clEvEUldE_St5arrayIPcLm2EEEEviT0_T1_,(.L_x_23671 - _ZN2at6native29vectorized_elementwise_kernelILi4EZZZNS0_23logical_not_kernel_cudaERNS_18TensorIteratorBaseEENKUlvE0_clEvENKUlvE4_clEvEUldE_St5arrayIPcLm2EEEEviT0_T1_)
        .other          _ZN2at6native29vectorized_elementwise_kernelILi4EZZZNS0_23logical_not_kernel_cudaERNS_18TensorIteratorBaseEENKUlvE0_clEvENKUlvE4_clEvEUldE_St5arrayIPcLm2EEEEviT0_T1_,@"STO_CUDA_ENTRY STV_DEFAULT"
_ZN2at6native29vectorized_elementwise_kernelILi4EZZZNS0_23logical_not_kernel_cudaERNS_18TensorIteratorBaseEENKUlvE0_clEvENKUlvE4_clEvEUldE_St5arrayIPcLm2EEEEviT0_T1_:
.text._ZN2at6native29vectorized_elementwise_kernelILi4EZZZNS0_23logical_not_kernel_cudaERNS_18TensorIteratorBaseEENKUlvE0_clEvENKUlvE4_clEvEUldE_St5arrayIPcLm2EEEEviT0_T1_:
        /* <DEDUP_REMOVED lines=17> */
[----:B--2---:R-:W-:-:S02]  /*0110*/  DSETP.NEU.AND P2, PT, R18, RZ, PT ;  /* 0x000000ff1200722a */ /* 0x004fc40003f4d000 */
[----:B------:R-:W-:Y:S02]  /*0120*/  DSETP.NEU.AND P1, PT, R16, RZ, PT ;  /* 0x000000ff1000722a */ /* 0x000fe40003f2d000 */
[----:B---3--:R-:W-:Y:S02]  /*0130*/  DSETP.NEU.AND P3, PT, R4, RZ, PT ;  /* 0x000000ff0400722a */ /* 0x008fe40003f6d000 */
[----:B------:R-:W-:Y:S01]  /*0140*/  DSETP.NEU.AND P4, PT, R6, RZ, PT ;  /* 0x000000ff0600722a */ /* 0x000fe20003f8d000 */
[----:B------:R-:W-:Y:S01]  /*0150*/  SEL R4, RZ, 0x1, P2 ;  /* 0x00000001ff047807 */ /* 0x000fe20001000000 */
[----:B----4-:R-:W-:Y:S01]  /*0160*/  DSETP.NEU.AND P0, PT, R8, RZ, PT ;  /* 0x000000ff0800722a */ /* 0x010fe20003f0d000 */
[----:B------:R-:W-:Y:S01]  /*0170*/  SEL R3, RZ, 0x1, P1 ;  /* 0x00000001ff037807 */ /* 0x000fe20000800000 */
[----:B------:R-:W-:Y:S01]  /*0180*/  DSETP.NEU.AND P1, PT, R10, RZ, PT ;  /* 0x000000ff0a00722a */ /* 0x000fe20003f2d000 */
[----:B------:R-:W-:Y:S01]  /*0190*/  SEL R5, RZ, 0x1, P3 ;  /* 0x00000001ff057807 */ /* 0x000fe20001800000 */
[----:B-----5:R-:W-:Y:S01]  /*01a0*/  DSETP.NEU.AND P2, PT, R12, RZ, PT ;  /* 0x000000ff0c00722a */ /* 0x020fe20003f4d000 */
[----:B------:R-:W-:Y:S01]  /*01b0*/  SEL R6, RZ, 0x1, P4 ;  /* 0x00000001ff067807 */ /* 0x000fe20002000000 */
[----:B------:R-:W-:Y:S01]  /*01c0*/  DSETP.NEU.AND P3, PT, R14, RZ, PT ;  /* 0x000000ff0e00722a */ /* 0x000fe20003f6d000 */
[----:B------:R-:W-:-:S02]  /*01d0*/  PRMT R7, R4, 0x7604, R3 ;  /* 0x0000760404077816 */ /* 0x000fc40000000003 */
[----:B------:R-:W-:Y:S02]  /*01e0*/  IADD3 R4, P4, R0, UR6, RZ ;  /* 0x0000000600047c10 */ /* 0x000fe4000ff9e0ff */
[----:B------:R-:W-:Y:S02]  /*01f0*/  PRMT R6, R6, 0x7604, R5 ;  /* 0x0000760406067816 */ /* 0x000fe40000000005 */
[----:B------:R-:W-:Y:S01]  /*0200*/  SEL R0, RZ, 0x1, P0 ;  /* 0x00000001ff007807 */ /* 0x000fe20000000000 */
[----:B------:R-:W-:Y:S01]  /*0210*/  IMAD.X R5, RZ, RZ, UR7, P4 ;  /* 0x00000007ff057e24 */ /* 0x000fe2000a0e06ff */
[----:B------:R-:W-:Y:S02]  /*0220*/  SEL R3, RZ, 0x1, P2 ;  /* 0x00000001ff037807 */ /* 0x000fe40001000000 */
[----:B------:R-:W-:Y:S02]  /*0230*/  PRMT R7, R0, 0x7054, R7 ;  /* 0x0000705400077816 */ /* 0x000fe40000000007 */
[----:B------:R-:W-:Y:S01]  /*0240*/  PRMT R9, R3, 0x7054, R6 ;  /* 0x0000705403097816 */ /* 0x000fe20000000006 */
[----:B------:R-:W-:Y:S01]  /*0250*/  IMAD.WIDE R2, R2, 0x4, R4 ;  /* 0x0000000402027825 */ /* 0x000fe200078e0204 */
[----:B------:R-:W-:-:S02]  /*0260*/  SEL R0, RZ, 0x1, P1 ;  /* 0x00000001ff007807 */ /* 0x000fc40000800000 */
[----:B------:R-:W-:Y:S02]  /*0270*/  SEL R6, RZ, 0x1, P3 ;  /* 0x00000001ff067807 */ /* 0x000fe40001800000 */
[----:B------:R-:W-:Y:S02]  /*0280*/  PRMT R7, R0, 0x654, R7 ;  /* 0x0000065400077816 */ /* 0x000fe40000000007 */
[----:B------:R-:W-:-:S03]  /*0290*/  PRMT R9, R6, 0x654, R9 ;  /* 0x0000065406097816 */ /* 0x000fc60000000009 */
[----:B------:R-:W-:Y:S04]  /*02a0*/  STG.E desc[UR4][R2.64], R7 ;  /* 0x0000000702007986 */ /* 0x000fe8000c101904 */
[----:B------:R-:W-:Y:S01]  /*02b0*/  STG.E desc[UR4][R2.64+0x200], R9 ;  /* 0x0002000902007986 */ /* 0x000fe2000c101904 */
[----:B------:R-:W-:Y:S05]  /*02c0*/  EXIT ;  /* 0x000000000000794d */ /* 0x000fea0003800000 */
.L_x_20420:
        /* <DEDUP_REMOVED lines=68> */
.L_x_20422:
[----:B------:R-:W-:Y:S05]  /*0710*/  BSYNC B0 ;  /* 0x0000000000007941 */ /* 0x000fea0003800000 */
.L_x_20421:
        /* <DEDUP_REMOVED lines=25> */
.L_x_20425:
        /* <DEDUP_REMOVED lines=10> */
.L_x_20426:
        /* <DEDUP_REMOVED lines=10> */
.L_x_20427:
        /* <DEDUP_REMOVED lines=11> */
.L_x_20428:
[----:B------:R-:W-:-:S13]  /*0aa0*/  ISETP.GE.AND P0, PT, R21, R20, PT ;  /* 0x000000141500720c */ /* 0x000fda0003f06270 */
[----:B------:R-:W-:Y:S05]  /*0ab0*/  @P0 BREAK B1 ;  /* 0x0000000000010942 */ /* 0x000fea0003800000 */
[----:B------:R-:W-:Y:S05]  /*0ac0*/  @P0 BRA `(.L_x_20429) ;  /* 0x0000000000240947 */ /* 0x000fea0003800000 */
[----:B------:R-:W-:Y:S05]  /*0ad0*/  BSYNC B1 ;  /* 0x0000000000017941 */ /* 0x000fea0003800000 */
.L_x_20424:
        /* <DEDUP_REMOVED lines=8> */
.L_x_20429:
[----:B------:R-:W-:Y:S05]  /*0b60*/  BSYNC B0 ;  /* 0x0000000000007941 */ /* 0x000fea0003800000 */
.L_x_20423:
        /* <DEDUP_REMOVED lines=9> */
.L_x_20430:
        /* <DEDUP_REMOVED lines=16> */
.L_x_23671:


//--------------------- .text._ZN2at6native29vectorized_elementwise_kernelILi8EZZZNS0_23logical_not_kernel_cudaERNS_18TensorIteratorBaseEENKUlvE0_clEvENKUlvE4_clEvEUldE_St5arrayIPcLm2EEEEviT0_T1_ --------------------------
	.section	.text._ZN2at6native29vectorized_elementwise_kernelILi8EZZZNS0_23logical_not_kernel_cudaERNS_18TensorIteratorBaseEENKUlvE0_clEvENKUlvE4_clEvEUldE_St5arrayIPcLm2EEEEviT0_T1_,"ax",@progbits
	.align	128
        .global         _ZN2at6native29vectorized_elementwise_kernelILi8EZZZNS0_23logical_not_kernel_cudaERNS_18TensorIteratorBaseEENKUlvE0_clEvENKUlvE4_clEvEUldE_St5arrayIPcLm2EEEEviT0_T1_
        .type           _ZN2at6native29vectorized_elementwise_kernelILi8EZZZNS0_23logical_not_kernel_cudaERNS_18TensorIteratorBaseEENKUlvE0_clEvENKUlvE4_clEvEUldE_St5arrayIPcLm2EEEEviT0_T1_,@function
        .size           _ZN2at6native29vectorized_elementwise_kernelILi8EZZZNS0_23logical_not_kernel_cudaERNS_18TensorIteratorBaseEENKUlvE0_clEvENKUlvE4_clEvEUldE_St5arrayIPcLm2EEEEviT0_T1_,(.L_x_23672 - _ZN2at6native29vectorized_elementwise_kernelILi8EZZZNS0_23logical_not_kernel_cudaERNS_18TensorIteratorBaseEENKUlvE0_clEvENKUlvE4_clEvEUldE_St5arrayIPcLm2EEEEviT0_T1_)
        .other          _ZN2at6native29vectorized_elementwise_kernelILi8EZZZNS0_23logical_not_kernel_cudaERNS_18TensorIteratorBaseEENKUlvE0_clEvENKUlvE4_clEvEUldE_St5arrayIPcLm2EEEEviT0_T1_,@"STO_CUDA_ENTRY STV_DEFAULT"
_ZN2at6native29vectorized_elementwise_kernelILi8EZZZNS0_23logical_not_kernel_cudaERNS_18TensorIteratorBaseEENKUlvE0_clEvENKUlvE4_clEvEUldE_St5arrayIPcLm2EEEEviT0_T1_:
.text._ZN2at6native29vectorized_elementwise_kernelILi8EZZZNS0_23logical_not_kernel_cudaERNS_18TensorIteratorBaseEENKUlvE0_clEvENKUlvE4_clEvEUldE_St5arrayIPcLm2EEEEviT0_T1_:
        /* <DEDUP_REMOVED lines=20> */
[----:B------:R-:W-:Y:S01]  /*0140*/  SEL R11, RZ, 0xffffffff, P0 ;  /* 0xffffffffff0b7807 */ /* 0x000fe20000000000 */
[----:B------:R-:W-:Y:S01]  /*0150*/  DSETP.NEU.AND P1, PT, R8, RZ, PT ;  /* 0x000000ff0800722a */ /* 0x000fe20003f2d000 */
[----:B------:R-:W-:Y:S01]  /*0160*/  SEL R10, RZ, 0x1, P6 ;  /* 0x00000001ff0a7807 */ /* 0x000fe20003000000 */
[----:B----4-:R-:W-:Y:S01]  /*0170*/  DSETP.NEU.AND P4, PT, R14, RZ, PT ;  /* 0x000000ff0e00722a */ /* 0x010fe20003f8d000 */
[----:B------:R-:W-:Y:S01]  /*0180*/  IADD3 R8, P5, R0, UR6, RZ ;  /* 0x0000000600087c10 */ /* 0x000fe2000ffbe0ff */
[----:B------:R-:W-:Y:S01]  /*0190*/  DSETP.NEU.AND P3, PT, R12, RZ, PT ;  /* 0x000000ff0c00722a */ /* 0x000fe20003f6d000 */
[----:B------:R-:W-:Y:S01]  /*01a0*/  IMAD.SHL.U32 R15, R11, 0x100, RZ ;  /* 0x000001000b0f7824 */ /* 0x000fe200078e00ff */
[----:B-----5:R-:W-:-:S02]  /*01b0*/  DSETP.NEU.AND P0, PT, R6, RZ, PT ;  /* 0x000000ff0600722a */ /* 0x020fc40003f0d000 */
[----:B------:R-:W-:Y:S01]  /*01c0*/  DSETP.NEU.AND P6, PT, R4, RZ, PT ;  /* 0x000000ff0400722a */ /* 0x000fe20003fcd000 */
[----:B------:R-:W-:Y:S01]  /*01d0*/  SEL R7, RZ, 0xffffffff, P2 ;  /* 0xffffffffff077807 */ /* 0x000fe20001000000 */
[----:B------:R-:W-:Y:S01]  /*01e0*/  IMAD.X R9, RZ, RZ, UR7, P5 ;  /* 0x00000007ff097e24 */ /* 0x000fe2000a8e06ff */
        /* <DEDUP_REMOVED lines=8> */
[----:B------:R-:W-:Y:S01]  /*0270*/  IMAD.WIDE R8, R2, 0x8, R8 ;  /* 0x0000000802087825 */ /* 0x000fe200078e0208 */
        /* <DEDUP_REMOVED lines=8> */
.L_x_20431:
        /* <DEDUP_REMOVED lines=68> */
.L_x_20433:
[----:B------:R-:W-:Y:S05]  /*0740*/  BSYNC B0 ;  /* 0x0000000000007941 */ /* 0x000fea0003800000 */
.L_x_20432:
        /* <DEDUP_REMOVED lines=25> */
.L_x_20436:
        /* <DEDUP_REMOVED lines=10> */
.L_x_20437:
        /* <DEDUP_REMOVED lines=10> */
.L_x_20438:
        /* <DEDUP_REMOVED lines=11> */
.L_x_20439:
[----:B------:R-:W-:-:S13]  /*0ad0*/  ISETP.GE.AND P0, PT, R21, R20, PT ;  /* 0x000000141500720c */ /* 0x000fda0003f06270 */
[----:B------:R-:W-:Y:S05]  /*0ae0*/  @P0 BREAK B1 ;  /* 0x0000000000010942 */ /* 0x000fea0003800000 */
[----:B------:R-:W-:Y:S05]  /*0af0*/  @P0 BRA `(.L_x_20440) ;  /* 0x0000000000240947 */ /* 0x000fea0003800000 */
[----:B------:R-:W-:Y:S05]  /*0b00*/  BSYNC B1 ;  /* 0x0000000000017941 */ /* 0x000fea0003800000 */
.L_x_20435:
        /* <DEDUP_REMOVED lines=8> */
.L_x_20440:
[----:B------:R-:W-:Y:S05]  /*0b90*/  BSYNC B0 ;  /* 0x0000000000007941 */ /* 0x000fea0003800000 */
.L_x_20434:
        /* <DEDUP_REMOVED lines=9> */
.L_x_20441:
        /* <DEDUP_REMOVED lines=13> */
.L_x_23672:


//--------------------- .text._ZN2at6native18elementwise_kernelILi128ELi4EZNS0_15gpu_kernel_implIZZZNS0_23logical_not_kernel_cudaERNS_18TensorIteratorBaseEENKUlvE0_clEvENKUlvE3_clEvEUlsE_EEvS4_RKT_EUliE_EEviT1_ --------------------------
	.section	.text._ZN2at6native18elementwise_kernelILi128ELi4EZNS0_15gpu_kernel_implIZZZNS0_23logical_not_kernel_cudaERNS_18TensorIteratorBaseEENKUlvE0_clEvENKUlvE3_clEvEUlsE_EEvS4_RKT_EUliE_EEviT1_,"ax",@progbits
	.align	128
        .global         _ZN2at6native18elementwise_kernelILi128ELi4EZNS0_15gpu_kernel_implIZZZNS0_23logical_not_kernel_cudaERNS_18TensorIteratorBaseEENKUlvE0_clEvENKUlvE3_clEvEUlsE_EEvS4_RKT_EUliE_EEviT1_
        .type           _ZN2at6native18elementwise_kernelILi128ELi4EZNS0_15gpu_kernel_implIZZZNS0_23logical_not_kernel_cudaERNS_18TensorIteratorBaseEENKUlvE0_clEvENKUlvE3_clEvEUlsE_EEvS4_RKT_EUliE_EEviT1_,@function
        .size           _ZN2at6native18elementwise_kernelILi128ELi4EZNS0_15gpu_kernel_implIZZZNS0_23logical_not_kernel_cudaERNS_18TensorIteratorBaseEENKUlvE0_clEvENKUlvE3_clEvEUlsE_EEvS4_RKT_EUliE_EEviT1_,(.L_x_23673 - _ZN2at6native18elementwise_kernelILi128ELi4EZNS0_15gpu_kernel_implIZZZNS0_23logical_not_kernel_cudaERNS_18TensorIteratorBaseEENKUlvE0_clEvENKUlvE3_clEvEUlsE_EEvS4_RKT_EUliE_EEviT1_)
        .other          _ZN2at6native18elementwise_kernelILi128ELi4EZNS0_15gpu_kernel_implIZZZNS0_23logical_not_kernel_cudaERNS_18TensorIteratorBaseEENKUlvE0_clEvENKUlvE3_clEvEUlsE_EEvS4_RKT_EUliE_EEviT1_,@"STO_CUDA_ENTRY STV_DEFAULT"
_ZN2at6native18elementwise_kernelILi128ELi4EZNS0_15gpu_kernel_implIZZZNS0_23logical_not_kernel_cudaERNS_18TensorIteratorBaseEENKUlvE0_clEvENKUlvE3_clEvEUlsE_EEvS4_RKT_EUliE_EEviT1_:
.text._ZN2at6native18elementwise_kernelILi128ELi4EZNS0_15gpu_kernel_implIZZZNS0_23logical_not_kernel_cudaERNS_18TensorIteratorBaseEENKUlvE0_clEvENKUlvE3_clEvEUlsE_EEvS4_RKT_EUliE_EEviT1_:
        /* <DEDUP_REMOVED lines=313> */
.L_x_20444:
        /* <DEDUP_REMOVED lines=20> */
.L_x_20448:
[----:B------:R0:W5:Y:S01]  /*14d0*/  LDG.E.U8 R0, desc[UR36][R2.64] ;  /* 0x0000002402007981 */ /* 0x000162000c1e1100 */
[----:B------:R-:W-:Y:S05]  /*14e0*/  BRA `(.L_x_20450) ;  /* 0x0000000c00547947 */ /* 0x000fea0003800000 */
.L_x_20447:
        /* <DEDUP_REMOVED lines=8> */
.L_x_20452:
[----:B------:R0:W5:Y:S01]  /*1570*/  LDG.E.U16 R0, desc[UR36][R2.64] ;  /* 0x0000002402007981 */ /* 0x000162000c1e1500 */
[----:B------:R-:W-:Y:S05]  /*1580*/  BRA `(.L_x_20450) ;  /* 0x0000000c002c7947 */ /* 0x000fea0003800000 */
.L_x_20451:
[----:B------:R0:W5:Y:S01]  /*1590*/  LDG.E.U16 R0, desc[UR36][R2.64] ;  /* 0x0000002402007981 */ /* 0x000162000c1e1500 */
[----:B------:R-:W-:Y:S05]  /*15a0*/  BRA `(.L_x_20450) ;  /* 0x0000000c00247947 */ /* 0x000fea0003800000 */
.L_x_20446:
        /* <DEDUP_REMOVED lines=9> */
.L_x_20454:
[----:B------:R-:W2:Y:S02]  /*1640*/  LDG.E.U16 R4, desc[UR36][R2.64] ;  /* 0x0000002402047981 */ /* 0x000ea4000c1e1500 */
[----:B--2---:R-:W-:-:S06]  /*1650*/  HADD2.F32 R4, -RZ, R4.H0_H0 ;  /* 0x20000004ff047230 */ /* 0x004fcc0000004100 */
[----:B------:R-:W0:Y:S02]  /*1660*/  F2I.FTZ.TRUNC.NTZ R4, R4 ;  /* 0x0000000400047305 */ /* 0x000e24000021f100 */
[----:B0-----:R-:W-:Y:S01]  /*1670*/  PRMT R0, R4, 0x7610, R0 ;  /* 0x0000761004007816 */ /* 0x001fe20000000000 */
[----:B------:R-:W-:Y:S06]  /*1680*/  BRA `(.L_x_20450) ;  /* 0x0000000800ec7947 */ /* 0x000fec0003800000 */
.L_x_20453:
        /* <DEDUP_REMOVED lines=9> */
.L_x_20456:
[----:B------:R-:W2:Y:S02]  /*1720*/  LDG.E.U16 R2, desc[UR36][R2.64] ;  /* 0x0000002402027981 */ /* 0x000ea4000c1e1500 */
[----:B--2---:R-:W-:-:S06]  /*1730*/  HADD2.F32 R4, -RZ, R2.H0_H0 ;  /* 0x20000002ff047230 */ /* 0x004fcc0000004100 */
[----:B------:R-:W0:Y:S02]  /*1740*/  F2I.FTZ.TRUNC.NTZ R4, R4 ;  /* 0x0000000400047305 */ /* 0x000e24000021f100 */
[----:B0-----:R-:W-:Y:S01]  /*1750*/  PRMT R0, R4, 0x7610, R0 ;  /* 0x0000761004007816 */ /* 0x001fe20000000000 */
[----:B------:R-:W-:Y:S06]  /*1760*/  BRA `(.L_x_20450) ;  /* 0x0000000800b47947 */ /* 0x000fec0003800000 */
.L_x_20455:
[----:B------:R-:W2:Y:S02]  /*1770*/  LDG.E.64 R2, desc[UR36][R2.64] ;  /* 0x0000002402027981 */ /* 0x000ea4000c1e1b00 */
[----:B--2---:R0:W1:Y:S01]  /*1780*/  F2I.F64.TRUNC R0, R2 ;  /* 0x0000000200007311 */ /* 0x004062000030d100 */
[----:B------:R-:W-:Y:S05]  /*1790*/  BRA `(.L_x_20450) ;  /* 0x0000000800a87947 */ /* 0x000fea0003800000 */
.L_x_20445:
        /* <DEDUP_REMOVED lines=12> */
.L_x_20459:
[----:B------:R-:W2:Y:S02]  /*1860*/  LDG.E.64 R2, desc[UR36][R2.64] ;  /* 0x0000002402027981 */ /* 0x000ea4000c1e1b00 */
[----:B--2---:R3:W4:Y:S01]  /*1870*/  F2I.F64.TRUNC R0, R2 ;  /* 0x0000000200007311 */ /* 0x004722000030d100 */
[----:B------:R-:W-:Y:S05]  /*1880*/  BRA `(.L_x_20450) ;  /* 0x00000008006c7947 */ /* 0x000fea0003800000 */
.L_x_20458:
        /* <DEDUP_REMOVED lines=28> */
.L_x_20461:
        /* <DEDUP_REMOVED lines=15> */
.L_x_20460:
[----:B------:R-:W2:Y:S02]  /*1b40*/  LDG.E.U16 R4, desc[UR36][R2.64] ;  /* 0x0000002402047981 */ /* 0x000ea4000c1e1500 */
[----:B--2---:R-:W-:-:S06]  /*1b50*/  IMAD.U32 R4, R4, 0x10000, RZ ;  /* 0x0001000004047824 */ /* 0x004fcc00078e00ff */
[----:B------:R-:W0:Y:S02]  /*1b60*/  F2I.FTZ.TRUNC.NTZ R4, R4 ;  /* 0x0000000400047305 */ /* 0x000e24000021f100 */
[----:B0-----:R-:W-:Y:S01]  /*1b70*/  PRMT R0, R4, 0x7610, R0 ;  /* 0x0000761004007816 */ /* 0x001fe20000000000 */
[----:B------:R-:W-:Y:S06]  /*1b80*/  BRA `(.L_x_20450) ;  /* 0x0000000400ac7947 */ /* 0x000fec0003800000 */
.L_x_20457:
        /* <DEDUP_REMOVED lines=10> */
.L_x_20464:
        /* <DEDUP_REMOVED lines=21> */
.L_x_20468:
[----:B------:R-:W-:Y:S05]  /*1d80*/  BSYNC B1 ;  /* 0x0000000000017941 */ /* 0x000fea0003800000 */
.L_x_20467:
[----:B------:R-:W-:Y:S01]  /*1d90*/  IMAD.SHL.U32 R2, R2, 0x100000, RZ ;  /* 0x0010000002027824 */ /* 0x000fe200078e00ff */
[----:B------:R-:W-:-:S04]  /*1da0*/  LEA R3, R0, 0x3b800000, 0x17 ;  /* 0x3b80000000037811 */ /* 0x000fc800078eb8ff */
[----:B------:R-:W-:-:S07]  /*1db0*/  LOP3.LUT R4, R3, R2, R4, 0xfe, !PT ;  /* 0x0000000203047212 */ /* 0x000fce00078efe04 */
.L_x_20466:
[----:B------:R-:W-:Y:S05]  /*1dc0*/  BSYNC B0 ;  /* 0x0000000000007941 */ /* 0x000fea0003800000 */
.L_x_20465:
[----:B------:R-:W0:Y:S02]  /*1dd0*/  F2I.FTZ.TRUNC.NTZ R4, R4 ;  /* 0x0000000400047305 */ /* 0x000e24000021f100 */
[----:B0-----:R-:W-:Y:S01]  /*1de0*/  PRMT R0, R4, 0x7610, R0 ;  /* 0x0000761004007816 */ /* 0x001fe20000000000 */
[----:B------:R-:W-:Y:S06]  /*1df0*/  BRA `(.L_x_20450) ;  /* 0x0000000400107947 */ /* 0x000fec0003800000 */
.L_x_20463:
        /* <DEDUP_REMOVED lines=21> */
.L_x_20472:
[----:B------:R-:W-:Y:S05]  /*1f50*/  BSYNC B1 ;  /* 0x0000000000017941 */ /* 0x000fea0003800000 */
.L_x_20471:
[----:B------:R-:W-:Y:S01]  /*1f60*/  IMAD.SHL.U32 R2, R2, 0x200000, RZ ;  /* 0x0020000002027824 */ /* 0x000fe200078e00ff */
[----:B------:R-:W-:-:S04]  /*1f70*/  LEA R3, R0, 0x37800000, 0x17 ;  /* 0x3780000000037811 */ /* 0x000fc800078eb8ff */
[----:B------:R-:W-:-:S07]  /*1f80*/  LOP3.LUT R4, R3, R2, R4, 0xfe, !PT ;  /* 0x0000000203047212 */ /* 0x000fce00078efe04 */
.L_x_20470:
[----:B------:R-:W-:Y:S05]  /*1f90*/  BSYNC B0 ;  /* 0x0000000000007941 */ /* 0x000fea0003800000 */
.L_x_20469:
[----:B------:R-:W0:Y:S02]  /*1fa0*/  F2I.FTZ.TRUNC.NTZ R4, R4 ;  /* 0x0000000400047305 */ /* 0x000e24000021f100 */
[----:B0-----:R-:W-:Y:S01]  /*1fb0*/  PRMT R0, R4, 0x7610, R0 ;  /* 0x0000761004007816 */ /* 0x001fe20000000000 */
[----:B------:R-:W-:Y:S06]  /*1fc0*/  BRA `(.L_x_20450) ;  /* 0x00000000009c7947 */ /* 0x000fec0003800000 */
.L_x_20462:
        /* <DEDUP_REMOVED lines=14> */
.L_x_20476:
[----:B------:R-:W-:Y:S05]  /*20b0*/  BSYNC B0 ;  /* 0x0000000000007941 */ /* 0x000fea0003800000 */
.L_x_20475:
[----:B------:R-:W0:Y:S02]  /*20c0*/  F2I.FTZ.TRUNC.NTZ R4, R4 ;  /* 0x0000000400047305 */ /* 0x000e24000021f100 */
[----:B0-----:R-:W-:Y:S01]  /*20d0*/  PRMT R0, R4, 0x7610, R0 ;  /* 0x0000761004007816 */ /* 0x001fe20000000000 */
[----:B------:R-:W-:Y:S06]  /*20e0*/  BRA `(.L_x_20450) ;  /* 0x0000000000547947 */ /* 0x000fec0003800000 */
.L_x_20449:
        /* <DEDUP_REMOVED lines=16> */
.L_x_20477:
[----:B------:R-:W-:Y:S01]  /*21f0*/  PRMT R0, RZ, 0x7610, R0 ;  /* 0x00007610ff007816 */ /* 0x000fe20000000000 */
[----:B------:R-:W-:Y:S06]  /*2200*/  BRA `(.L_x_20450) ;  /* 0x00000000000c7947 */ /* 0x000fec0003800000 */
.L_x_20474:
[----:B------:R2:W5:Y:S01]  /*2210*/  LDG.E.U16 R0, desc[UR36][R2.64] ;  /* 0x0000002402007981 */ /* 0x000562000c1e1500 */
[----:B------:R-:W-:Y:S05]  /*2220*/  BRA `(.L_x_20450) ;  /* 0x0000000000047947 */ /* 0x000fea0003800000 */
.L_x_20473:
[----:B------:R1:W5:Y:S02]  /*2230*/  LDG.E.U16 R0, desc[UR36][R2.64] ;  /* 0x0000002402007981 */ /* 0x000364000c1e1500 */
.L_x_20450:
[----:B0123--:R-:W0:Y:S01]  /*2240*/  LDC.U8 R3, c[0x0][0x421] ;  /* 0x00010840ff037b82 */ /* 0x00fe220000000000 */
[----:B----45:R-:W-:Y:S01]  /*2250*/  PRMT R0, R0, 0x9910, RZ ;  /* 0x0000991000007816 */ /* 0x030fe200000000ff */
[----:B------:R-:W-:Y:S03]  /*2260*/  BSSY B6, `(.L_x_20478) ;  /* 0x00000d7000067945 */ /* 0x000fe60003800000 */
[----:B------:R-:W-:-:S04]  /*2270*/  ISETP.NE.AND P0, PT, R0, RZ, PT ;  /* 0x000000ff0000720c */ /* 0x000fc80003f05270 */
        /* <DEDUP_REMOVED lines=14> */
.L_x_20482:
[----:B------:R3:W-:Y:S01]  /*2360*/  STG.E.U8 desc[UR36][R16.64], R5 ;  /* 0x0000000510007986 */ /* 0x0007e2000c101124 */
[----:B------:R-:W-:Y:S05]  /*2370*/  BRA `(.L_x_20484) ;  /* 0x0000000c00147947 */ /* 0x000fea0003800000 */
.L_x_20481:
        /* <DEDUP_REMOVED lines=10> */
.L_x_20486:
[----:B------:R1:W-:Y:S01]  /*2420*/  STG.E desc[UR36][R16.64], R5 ;  /* 0x0000000510007986 */ /* 0x0003e2000c101924 */
[----:B------:R-:W-:Y:S05]  /*2430*/  BRA `(.L_x_20484) ;  /* 0x0000000800e47947 */ /* 0x000fea0003800000 */
.L_x_20485:
[----:B------:R2:W-:Y:S01]  /*2440*/  STG.E.U16 desc[UR36][R16.64], R5 ;  /* 0x0000000510007986 */ /* 0x0005e2000c101524 */
[----:B------:R-:W-:Y:S05]  /*2450*/  BRA `(.L_x_20484) ;  /* 0x0000000800dc7947 */ /* 0x000fea0003800000 */
.L_x_20480:
        /* <DEDUP_REMOVED lines=9> */
.L_x_20488:
[----:B------:R-:W-:-:S04]  /*24f0*/  FSEL R0, RZ, 1, P0 ;  /* 0x3f800000ff007808 */ /* 0x000fc80000000000 */
[----:B------:R-:W-:-:S05]  /*2500*/  F2FP.F16.F32.PACK_AB R0, RZ, R0 ;  /* 0x00000000ff00723e */ /* 0x000fca00000000ff */
[----:B------:R0:W-:Y:S01]  /*2510*/  STG.E.U16 desc[UR36][R16.64], R0 ;  /* 0x0000000010007986 */ /* 0x0001e2000c101524 */
[----:B------:R-:W-:Y:S05]  /*2520*/  BRA `(.L_x_20484) ;  /* 0x0000000800a87947 */ /* 0x000fea0003800000 */
.L_x_20487:
        /* <DEDUP_REMOVED lines=10> */
.L_x_20490:
[----:B------:R-:W-:-:S04]  /*25d0*/  FSEL R0, RZ, 1, P0 ;  /* 0x3f800000ff007808 */ /* 0x000fc80000000000 */
[----:B------:R-:W-:-:S04]  /*25e0*/  F2FP.F16.F32.PACK_AB R3, RZ, R0 ;  /* 0x00000000ff03723e */ /* 0x000fc800000000ff */
[----:B------:R-:W-:-:S05]  /*25f0*/  PRMT R3, R3, 0x5410, RZ ;  /* 0x0000541003037816 */ /* 0x000fca00000000ff */
[----:B------:R0:W-:Y:S01]  /*2600*/  STG.E desc[UR36][R16.64], R3 ;  /* 0x0000000310007986 */ /* 0x0001e2000c101924 */
[----:B------:R-:W-:Y:S05]  /*2610*/  BRA `(.L_x_20484) ;  /* 0x00000008006c7947 */ /* 0x000fea0003800000 */
.L_x_20489:
[----:B------:R-:W-:Y:S01]  /*2620*/  FSEL R3, RZ, 1.875, P0 ;  /* 0x3ff00000ff037808 */ /* 0x000fe20000000000 */
[----:B------:R-:W-:-:S05]  /*2630*/  IMAD.MOV.U32 R2, RZ, RZ, RZ ;  /* 0x000000ffff027224 */ /* 0x000fca00078e00ff */
[----:B------:R0:W-:Y:S01]  /*2640*/  STG.E.64 desc[UR36][R16.64], R2 ;  /* 0x0000000210007986 */ /* 0x0001e2000c101b24 */
[----:B------:R-:W-:Y:S05]  /*2650*/  BRA `(.L_x_20484) ;  /* 0x00000008005c7947 */ /* 0x000fea0003800000 */
.L_x_20479:
        /* <DEDUP_REMOVED lines=10> */
.L_x_20493:
[----:B------:R-:W-:Y:S02]  /*2700*/  FSEL R5, RZ, 1.875, P0 ;  /* 0x3ff00000ff057808 */ /* 0x000fe40000000000 */
[----:B------:R-:W-:Y:S01]  /*2710*/  CS2R R6, SRZ ;  /* 0x0000000000067805 */ /* 0x000fe2000001ff00 */
[----:B------:R-:W-:-:S05]  /*2720*/  IMAD.MOV.U32 R4, RZ, RZ, RZ ;  /* 0x000000ffff047224 */ /* 0x000fca00078e00ff */
[----:B------:R0:W-:Y:S01]  /*2730*/  STG.E.128 desc[UR36][R16.64], R4 ;  /* 0x0000000410007986 */ /* 0x0001e2000c101d24 */
[----:B------:R-:W-:Y:S05]  /*2740*/  BRA `(.L_x_20484) ;  /* 0x0000000800207947 */ /* 0x000fea0003800000 */
.L_x_20492:
        /* <DEDUP_REMOVED lines=18> */
.L_x_20497:
[----:B------:R-:W-:Y:S05]  /*2870*/  BSYNC B0 ;  /* 0x0000000000007941 */ /* 0x000fea0003800000 */
.L_x_20496:
[----:B------:R0:W-:Y:S01]  /*2880*/  STG.E.U8 desc[UR36][R16.64], R3 ;  /* 0x0000000310007986 */ /* 0x0001e2000c101124 */
[----:B------:R-:W-:Y:S05]  /*2890*/  BRA `(.L_x_20484) ;  /* 0x0000000400cc7947 */ /* 0x000fea0003800000 */
.L_x_20495:
        /* <DEDUP_REMOVED lines=13> */
.L_x_20498:
[----:B------:R-:W-:Y:S01]  /*2970*/  ISETP.GT.U32.AND P0, PT, R3, 0x7f800000, PT ;  /* 0x7f8000000300780c */ /* 0x000fe20003f04070 */
[----:B------:R-:W-:-:S05]  /*2980*/  IMAD.MOV.U32 R3, RZ, RZ, 0x7f ;  /* 0x0000007fff037424 */ /* 0x000fca00078e00ff */
[----:B------:R-:W-:-:S05]  /*2990*/  SEL R3, R3, 0x7c, P0 ;  /* 0x0000007c03037807 */ /* 0x000fca0000000000 */
[----:B------:R0:W-:Y:S01]  /*29a0*/  STG.E.U8 desc[UR36][R16.64], R3 ;  /* 0x0000000310007986 */ /* 0x0001e2000c101124 */
[----:B------:R-:W-:Y:S05]  /*29b0*/  BRA `(.L_x_20484) ;  /* 0x0000000400847947 */ /* 0x000fea0003800000 */
.L_x_20494:
[----:B------:R-:W-:-:S04]  /*29c0*/  FSEL R0, RZ, 1, P0 ;  /* 0x3f800000ff007808 */ /* 0x000fc80000000000 */
[----:B------:R-:W-:-:S05]  /*29d0*/  F2FP.BF16.F32.PACK_AB R0, RZ, R0 ;  /* 0x00000000ff00723e */ /* 0x000fca00000010ff */
[----:B------:R0:W-:Y:S01]  /*29e0*/  STG.E.U16 desc[UR36][R16.64], R0 ;  /* 0x0000000010007986 */ /* 0x0001e2000c101524 */
[----:B------:R-:W-:Y:S05]  /*29f0*/  BRA `(.L_x_20484) ;  /* 0x0000000400747947 */ /* 0x000fea0003800000 */
.L_x_20491:
        /* <DEDUP_REMOVED lines=10> */
.L_x_20501:
        /* <DEDUP_REMOVED lines=16> */
.L_x_20504:
[----:B------:R-:W-:-:S07]  /*2ba0*/  PRMT R8, R0, 0x7610, R8 ;  /* 0x0000761000087816 */ /* 0x000fce0000000008 */
.L_x_20503:
[----:B------:R-:W-:Y:S05]  /*2bb0*/  BSYNC B0 ;  /* 0x0000000000007941 */ /* 0x000fea0003800000 */
.L_x_20502:
[----:B------:R0:W-:Y:S01]  /*2bc0*/  STG.E.U8 desc[UR36][R16.64], R8 ;  /* 0x0000000810007986 */ /* 0x0001e2000c101124 */
[----:B------:R-:W-:Y:S05]  /*2bd0*/  BRA `(.L_x_20484) ;  /* 0x0000000000fc7947 */ /* 0x000fea0003800000 */
.L_x_20500:
        /* <DEDUP_REMOVED lines=16> */
.L_x_20507:
[----:B------:R-:W-:-:S07]  /*2ce0*/  PRMT R8, R0, 0x7610, R8 ;  /* 0x0000761000087816 */ /* 0x000fce0000000008 */
.L_x_20506:
[----:B------:R-:W-:Y:S05]  /*2cf0*/  BSYNC B0 ;  /* 0x0000000000007941 */ /* 0x000fea0003800000 */
.L_x_20505:
[----:B------:R0:W-:Y:S01]  /*2d00*/  STG.E.U8 desc[UR36][R16.64], R8 ;  /* 0x0000000810007986 */ /* 0x0001e2000c101124 */
[----:B------:R-:W-:Y:S05]  /*2d10*/  BRA `(.L_x_20484) ;  /* 0x0000000000ac7947 */ /* 0x000fea0003800000 */
.L_x_20499:
        /* <DEDUP_REMOVED lines=21> */
.L_x_20483:
        /* <DEDUP_REMOVED lines=16> */
.L_x_20510:
[----:B------:R-:W-:Y:S05]  /*2f70*/  BRA `(.L_x_20484) ;  /* 0x0000000000147947 */ /* 0x000fea0003800000 */
.L_x_20509:
[----:B------:R-:W-:Y:S02]  /*2f80*/  IMAD.MOV.U32 R2, RZ, RZ, R5 ;  /* 0x000000ffff027224 */ /* 0x000fe400078e0005 */
[----:B------:R-:W-:-:S05]  /*2f90*/  IMAD.MOV.U32 R3, RZ, RZ, RZ ;  /* 0x000000ffff037224 */ /* 0x000fca00078e00ff */
[----:B------:R0:W-:Y:S01]  /*2fa0*/  STG.E.64 desc[UR36][R16.64], R2 ;  /* 0x0000000210007986 */ /* 0x0001e2000c101b24 */
[----:B------:R-:W-:Y:S05]  /*2fb0*/  BRA `(.L_x_20484) ;  /* 0x0000000000047947 */ /* 0x000fea0003800000 */
.L_x_20508:
[----:B------:R0:W-:Y:S02]  /*2fc0*/  STG.E desc[UR36][R16.64], R5 ;  /* 0x0000000510007986 */ /* 0x0001e4000c101924 */
.L_x_20484:
[----:B------:R-:W-:Y:S05]  /*2fd0*/  BSYNC B6 ;  /* 0x0000000000067941 */ /* 0x000fea0003800000 */
.L_x_20478:
[----:B------:R-:W-:-:S04]  /*2fe0*/  IMAD R18, R23, 0x200, R18 ;  /* 0x0000020017127824 */ /* 0x000fc800078e0212 */
[----:B------:R-:W-:-:S07]  /*2ff0*/  VIADD R19, R18, 0x80 ;  /* 0x0000008012137836 */ /* 0x000fce0000000000 */
.L_x_20443:
[----:B------:R-:W-:Y:S05]  /*3000*/  BSYNC B7 ;  /* 0x0000000000077941 */ /* 0x000fea0003800000 */
.L_x_20442:
        /* <DEDUP_REMOVED lines=307> */
.L_x_20513:
        /* <DEDUP_REMOVED lines=20> */
.L_x_20517:
[----:B------:R0:W5:Y:S01]  /*4480*/  LDG.E.U8 R0, desc[UR36][R2.64] ;  /* 0x0000002402007981 */ /* 0x000162000c1e1100 */
[----:B------:R-:W-:Y:S05]  /*4490*/  BRA `(.L_x_20519) ;  /* 0x0000000c00547947 */ /* 0x000fea0003800000 */
.L_x_20516:
        /* <DEDUP_REMOVED lines=8> */
.L_x_20521:
[----:B------:R0:W5:Y:S01]  /*4520*/  LDG.E.U16 R0, desc[UR36][R2.64] ;  /* 0x0000002402007981 */ /* 0x000162000c1e1500 */
[----:B------:R-:W-:Y:S05]  /*4530*/  BRA `(.L_x_20519) ;  /* 0x0000000c002c7947 */ /* 0x000fea0003800000 */
.L_x_20520:
[----:B------:R0:W5:Y:S01]  /*4540*/  LDG.E.U16 R0, desc[UR36][R2.64] ;  /* 0x0000002402007981 */ /* 0x000162000c1e1500 */
[----:B------:R-:W-:Y:S05]  /*4550*/  BRA `(.L_x_20519) ;  /* 0x0000000c00247947 */ /* 0x000fea0003800000 */
.L_x_20515:
        /* <DEDUP_REMOVED lines=9> */
.L_x_20523:
[----:B------:R-:W2:Y:S02]  /*45f0*/  LDG.E.U16 R4, desc[UR36][R2.64] ;  /* 0x0000002402047981 */ /* 0x000ea4000c1e1500 */
[----:B--2---:R-:W-:-:S06]  /*4600*/  HADD2.F32 R4, -RZ, R4.H0_H0 ;  /* 0x20000004ff047230 */ /* 0x004fcc0000004100 */
[----:B------:R-:W0:Y:S02]  /*4610*/  F2I.FTZ.TRUNC.NTZ R4, R4 ;  /* 0x0000000400047305 */ /* 0x000e24000021f100 */
[----:B0-----:R-:W-:Y:S01]  /*4620*/  PRMT R0, R4, 0x7610, R0 ;  /* 0x0000761004007816 */ /* 0x001fe20000000000 */
[----:B------:R-:W-:Y:S06]  /*4630*/  BRA `(.L_x_20519) ;  /* 0x0000000800ec7947 */ /* 0x000fec0003800000 */
.L_x_20522:
        /* <DEDUP_REMOVED lines=9> */
.L_x_20525:
[----:B------:R-:W2:Y:S02]  /*46d0*/  LDG.E.U16 R2, desc[UR36][R2.64] ;  /* 0x0000002402027981 */ /* 0x000ea4000c1e1500 */
[----:B--2---:R-:W-:-:S06]  /*46e0*/  HADD2.F32 R4, -RZ, R2.H0_H0 ;  /* 0x20000002ff047230 */ /* 0x004fcc0000004100 */
[----:B------:R-:W0:Y:S02]  /*46f0*/  F2I.FTZ.TRUNC.NTZ R4, R4 ;  /* 0x0000000400047305 */ /* 0x000e24000021f100 */
[----:B0-----:R-:W-:Y:S01]  /*4700*/  PRMT R0, R4, 0x7610, R0 ;  /* 0x0000761004007816 */ /* 0x001fe20000000000 */
[----:B------:R-:W-:Y:S06]  /*4710*/  BRA `(.L_x_20519) ;  /* 0x0000000800b47947 */ /* 0x000fec0003800000 */
.L_x_20524:
[----:B------:R-:W2:Y:S02]  /*4720*/  LDG.E.64 R2, desc[UR36][R2.64] ;  /* 0x0000002402027981 */ /* 0x000ea4000c1e1b00 */
[----:B--2---:R0:W1:Y:S01]  /*4730*/  F2I.F64.TRUNC R0, R2 ;  /* 0x0000000200007311 */ /* 0x004062000030d100 */
[----:B------:R-:W-:Y:S05]  /*4740*/  BRA `(.L_x_20519) ;  /* 0x0000000800a87947 */ /* 0x000fea0003800000 */
.L_x_20514:
        /* <DEDUP_REMOVED lines=12> */
.L_x_20528:
[----:B------:R-:W2:Y:S02]  /*4810*/  LDG.E.64 R2, desc[UR36][R2.64] ;  /* 0x0000002402027981 */ /* 0x000ea4000c1e1b00 */
[----:B--2---:R3:W4:Y:S01]  /*4820*/  F2I.F64.TRUNC R0, R2 ;  /* 0x0000000200007311 */ /* 0x004722000030d100 */
[----:B------:R-:W-:Y:S05]  /*4830*/  BRA `(.L_x_20519) ;  /* 0x00000008006c7947 */ /* 0x000fea0003800000 */
.L_x_20527:
        /* <DEDUP_REMOVED lines=28> */
.L_x_20530:
        /* <DEDUP_REMOVED lines=15> */
.L_x_20529:
[----:B------:R-:W2:Y:S02]  /*4af0*/  LDG.E.U16 R4, desc[UR36][R2.64] ;  /* 0x0000002402047981 */ /* 0x000ea4000c1e1500 */
[----:B--2---:R-:W-:-:S06]  /*4b00*/  IMAD.U32 R4, R4, 0x10000, RZ ;  /* 0x0001000004047824 */ /* 0x004fcc00078e00ff */
[----:B------:R-:W0:Y:S02]  /*4b10*/  F2I.FTZ.TRUNC.NTZ R4, R4 ;  /* 0x0000000400047305 */ /* 0x000e24000021f100 */
[----:B0-----:R-:W-:Y:S01]  /*4b20*/  PRMT R0, R4, 0x7610, R0 ;  /* 0x0000761004007816 */ /* 0x001fe20000000000 */
[----:B------:R-:W-:Y:S06]  /*4b30*/  BRA `(.L_x_20519) ;  /* 0x0000000400ac7947 */ /* 0x000fec0003800000 */
.L_x_20526:
        /* <DEDUP_REMOVED lines=10> */
.L_x_20533:
        /* <DEDUP_REMOVED lines=21> */
.L_x_20537:
[----:B------:R-:W-:Y:S05]  /*4d30*/  BSYNC B1 ;  /* 0x0000000000017941 */ /* 0x000fea0003800000 */
.L_x_20536:
[----:B------:R-:W-:Y:S01]  /*4d40*/  IMAD.SHL.U32 R2, R2, 0x100000, RZ ;  /* 0x0010000002027824 */ /* 0x000fe200078e00ff */
[----:B------:R-:W-:-:S04]  /*4d50*/  LEA R3, R0, 0x3b800000, 0x17 ;  /* 0x3b80000000037811 */ /* 0x000fc800078eb8ff */
[----:B------:R-:W-:-:S07]  /*4d60*/  LOP3.LUT R4, R3, R2, R4, 0xfe, !PT ;  /* 0x0000000203047212 */ /* 0x000fce00078efe04 */
.L_x_20535:
[----:B------:R-:W-:Y:S05]  /*4d70*/  BSYNC B0 ;  /* 0x0000000000007941 */ /* 0x000fea0003800000 */
.L_x_20534:
[----:B------:R-:W0:Y:S02]  /*4d80*/  F2I.FTZ.TRUNC.NTZ R4, R4 ;  /* 0x0000000400047305 */ /* 0x000e24000021f100 */
[----:B0-----:R-:W-:Y:S01]  /*4d90*/  PRMT R0, R4, 0x7610, R0 ;  /* 0x0000761004007816 */ /* 0x001fe20000000000 */
[----:B------:R-:W-:Y:S06]  /*4da0*/  BRA `(.L_x_20519) ;  /* 0x0000000400107947 */ /* 0x000fec0003800000 */
.L_x_20532:
        /* <DEDUP_REMOVED lines=21> */
.L_x_20541:
[----:B------:R-:W-:Y:S05]  /*4f00*/  BSYNC B1 ;  /* 0x0000000000017941 */ /* 0x000fea0003800000 */
.L_x_20540:
[----:B------:R-:W-:Y:S01]  /*4f10*/  IMAD.SHL.U32 R2, R2, 0x200000, RZ ;  /* 0x0020000002027824 */ /* 0x000fe200078e00ff */
[----:B------:R-:W-:-:S04]  /*4f20*/  LEA R3, R0, 0x37800000, 0x17 ;  /* 0x3780000000037811 */ /* 0x000fc800078eb8ff */
[----:B------:R-:W-:-:S07]  /*4f30*/  LOP3.LUT R4, R3, R2, R4, 0xfe, !PT ;  /* 0x0000000203047212 */ /* 0x000fce00078efe04 */
.L_x_20539:
[----:B------:R-:W-:Y:S05]  /*4f40*/  BSYNC B0 ;  /* 0x0000000000007941 */ /* 0x000fea0003800000 */
.L_x_20538:
[----:B------:R-:W0:Y:S02]  /*4f50*/  F2I.FTZ.TRUNC.NTZ R4, R4 ;  /* 0x0000000400047305 */ /* 0x000e24000021f100 */
[----:B0-----:R-:W-:Y:S01]  /*4f60*/  PRMT R0, R4, 0x7610, R0 ;  /* 0x0000761004007816 */ /* 0x001fe20000000000 */
[----:B------:R-:W-:Y:S06]  /*4f70*/  BRA `(.L_x_20519) ;  /* 0x00000000009c7947 */ /* 0x000fec0003800000 */
.L_x_20531:
        /* <DEDUP_REMOVED lines=14> */
.L_x_20545:
[----:B------:R-:W-:Y:S05]  /*5060*/  BSYNC B0 ;  /* 0x0000000000007941 */ /* 0x000fea0003800000 */
.L_x_20544:
[----:B------:R-:W0:Y:S02]  /*5070*/  F2I.FTZ.TRUNC.NTZ R4, R4 ;  /* 0x0000000400047305 */ /* 0x000e24000021f100 */
[----:B0-----:R-:W-:Y:S01]  /*5080*/  PRMT R0, R4, 0x7610, R0 ;  /* 0x0000761004007816 */ /* 0x001fe20000000000 */
[----:B------:R-:W-:Y:S06]  /*5090*/  BRA `(.L_x_20519) ;  /* 0x0000000000547947 */ /* 0x000fec0003800000 */
.L_x_20518:
        /* <DEDUP_REMOVED lines=16> */
.L_x_20546:
[----:B------:R-:W-:Y:S01]  /*51a0*/  PRMT R0, RZ, 0x7610, R0 ;  /* 0x00007610ff007816 */ /* 0x000fe20000000000 */
[----:B------:R-:W-:Y:S06]  /*51b0*/  BRA `(.L_x_20519) ;  /* 0x00000000000c7947 */ /* 0x000fec0003800000 */
.L_x_20543:
[----:B------:R2:W5:Y:S01]  /*51c0*/  LDG.E.U16 R0, desc[UR36][R2.64] ;  /* 0x0000002402007981 */ /* 0x000562000c1e1500 */
[----:B------:R-:W-:Y:S05]  /*51d0*/  BRA `(.L_x_20519) ;  /* 0x0000000000047947 */ /* 0x000fea0003800000 */
.L_x_20542:
[----:B------:R1:W5:Y:S02]  /*51e0*/  LDG.E.U16 R0, desc[UR36][R2.64] ;  /* 0x0000002402007981 */ /* 0x000364000c1e1500 */
.L_x_20519:
[----:B------:R-:W0:Y:S01]  /*51f0*/  LDC.U8 R4, c[0x0][0x421] ;  /* 0x00010840ff047b82 */ /* 0x000e220000000000 */
[----:B-1--45:R-:W-:Y:S01]  /*5200*/  PRMT R0, R0, 0x9910, RZ ;  /* 0x0000991000007816 */ /* 0x032fe200000000ff */
[----:B------:R-:W-:Y:S03]  /*5210*/  BSSY B6, `(.L_x_20547) ;  /* 0x00000d5000067945 */ /* 0x000fe60003800000 */
[----:B------:R-:W-:-:S04]  /*5220*/  ISETP.NE.AND P0, PT, R0, RZ, PT ;  /* 0x000000ff0000720c */ /* 0x000fc80003f05270 */
[----:B0-23--:R-:W-:Y:S02]  /*5230*/  SEL R2, RZ, 0x1, P0 ;  /* 0x00000001ff027807 */ /* 0x00dfe40000000000 */
        /* <DEDUP_REMOVED lines=13> */
.L_x_20551:
[----:B------:R0:W-:Y:S01]  /*5310*/  STG.E.U8 desc[UR36][R16.64], R2 ;  /* 0x0000000210007986 */ /* 0x0001e2000c101124 */
[----:B------:R-:W-:Y:S05]  /*5320*/  BRA `(.L_x_20553) ;  /* 0x0000000c000c7947 */ /* 0x000fea0003800000 */
.L_x_20550:
        /* <DEDUP_REMOVED lines=9> */
.L_x_20555:
[----:B------:R0:W-:Y:S01]  /*53c0*/  STG.E desc[UR36][R16.64], R2 ;  /* 0x0000000210007986 */ /* 0x0001e2000c101924 */
[----:B------:R-:W-:Y:S05]  /*53d0*/  BRA `(.L_x_20553) ;  /* 0x0000000800e07947 */ /* 0x000fea0003800000 */
.L_x_20554:
[----:B------:R0:W-:Y:S01]  /*53e0*/  STG.E.U16 desc[UR36][R16.64], R2 ;  /* 0x0000000210007986 */ /* 0x0001e2000c101524 */
[----:B------:R-:W-:Y:S05]  /*53f0*/  BRA `(.L_x_20553) ;  /* 0x0000000800d87947 */ /* 0x000fea0003800000 */
.L_x_20549:
        /* <DEDUP_REMOVED lines=9> */
.L_x_20557:
[----:B------:R-:W-:-:S04]  /*5490*/  FSEL R0, RZ, 1, P0 ;  /* 0x3f800000ff007808 */ /* 0x000fc80000000000 */
[----:B------:R-:W-:-:S05]  /*54a0*/  F2FP.F16.F32.PACK_AB R0, RZ, R0 ;  /* 0x00000000ff00723e */ /* 0x000fca00000000ff */
[----:B------:R0:W-:Y:S01]  /*54b0*/  STG.E.U16 desc[UR36][R16.64], R0 ;  /* 0x0000000010007986 */ /* 0x0001e2000c101524 */
[----:B------:R-:W-:Y:S05]  /*54c0*/  BRA `(.L_x_20553) ;  /* 0x0000000800a47947 */ /* 0x000fea0003800000 */
.L_x_20556:
        /* <DEDUP_REMOVED lines=10> */
.L_x_20559:
[----:B------:R-:W-:-:S04]  /*5570*/  FSEL R0, RZ, 1, P0 ;  /* 0x3f800000ff007808 */ /* 0x000fc80000000000 */
[----:B------:R-:W-:-:S04]  /*5580*/  F2FP.F16.F32.PACK_AB R3, RZ, R0 ;  /* 0x00000000ff03723e */ /* 0x000fc800000000ff */
[----:B------:R-:W-:-:S05]  /*5590*/  PRMT R3, R3, 0x5410, RZ ;  /* 0x0000541003037816 */ /* 0x000fca00000000ff */
[----:B------:R0:W-:Y:S01]  /*55a0*/  STG.E desc[UR36][R16.64], R3 ;  /* 0x0000000310007986 */ /* 0x0001e2000c101924 */
[----:B------:R-:W-:Y:S05]  /*55b0*/  BRA `(.L_x_20553) ;  /* 0x0000000800687947 */ /* 0x000fea0003800000 */
.L_x_20558:
[----:B------:R-:W-:Y:S01]  /*55c0*/  FSEL R3, RZ, 1.875, P0 ;  /* 0x3ff00000ff037808 */ /* 0x000fe20000000000 */
[----:B------:R-:W-:-:S05]  /*55d0*/  IMAD.MOV.U32 R2, RZ, RZ, RZ ;  /* 0x000000ffff027224 */ /* 0x000fca00078e00ff */
[----:B------:R0:W-:Y:S01]  /*55e0*/  STG.E.64 desc[UR36][R16.64], R2 ;  /* 0x0000000210007986 */ /* 0x0001e2000c101b24 */
[----:B------:R-:W-:Y:S05]  /*55f0*/  BRA `(.L_x_20553) ;  /* 0x0000000800587947 */ /* 0x000fea0003800000 */
.L_x_20548:
        /* <DEDUP_REMOVED lines=10> */
.L_x_20562:
[----:B------:R-:W-:Y:S02]  /*56a0*/  FSEL R5, RZ, 1.875, P0 ;  /* 0x3ff00000ff057808 */ /* 0x000fe40000000000 */
[----:B------:R-:W-:Y:S01]  /*56b0*/  CS2R R6, SRZ ;  /* 0x0000000000067805 */ /* 0x000fe2000001ff00 */
[----:B------:R-:W-:-:S05]  /*56c0*/  IMAD.MOV.U32 R4, RZ, RZ, RZ ;  /* 0x000000ffff047224 */ /* 0x000fca00078e00ff */
[----:B------:R0:W-:Y:S01]  /*56d0*/  STG.E.128 desc[UR36][R16.64], R4 ;  /* 0x0000000410007986 */ /* 0x0001e2000c101d24 */
[----:B------:R-:W-:Y:S05]  /*56e0*/  BRA `(.L_x_20553) ;  /* 0x00000008001c7947 */ /* 0x000fea0003800000 */
.L_x_20561:
        /* <DEDUP_REMOVED lines=18> */
.L_x_20566:
[----:B------:R-:W-:Y:S05]  /*5810*/  BSYNC B0 ;  /* 0x0000000000007941 */ /* 0x000fea0003800000 */
.L_x_20565:
[----:B------:R0:W-:Y:S01]  /*5820*/  STG.E.U8 desc[UR36][R16.64], R3 ;  /* 0x0000000310007986 */ /* 0x0001e2000c101124 */
[----:B------:R-:W-:Y:S05]  /*5830*/  BRA `(.L_x_20553) ;  /* 0x0000000400c87947 */ /* 0x000fea0003800000 */
.L_x_20564:
        /* <DEDUP_REMOVED lines=13> */
.L_x_20567:
[----:B------:R-:W-:Y:S01]  /*5910*/  ISETP.GT.U32.AND P0, PT, R3, 0x7f800000, PT ;  /* 0x7f8000000300780c */ /* 0x000fe20003f04070 */
[----:B------:R-:W-:-:S05]  /*5920*/  IMAD.MOV.U32 R3, RZ, RZ, 0x7f ;  /* 0x0000007fff037424 */ /* 0x000fca00078e00ff */
[----:B------:R-:W-:-:S05]  /*5930*/  SEL R3, R3, 0x7c, P0 ;  /* 0x0000007c03037807 */ /* 0x000fca0000000000 */
[----:B------:R0:W-:Y:S01]  /*5940*/  STG.E.U8 desc[UR36][R16.64], R3 ;  /* 0x0000000310007986 */ /* 0x0001e2000c101124 */
[----:B------:R-:W-:Y:S05]  /*5950*/  BRA `(.L_x_20553) ;  /* 0x0000000400807947 */ /* 0x000fea0003800000 */
.L_x_20563:
[----:B------:R-:W-:-:S04]  /*5960*/  FSEL R0, RZ, 1, P0 ;  /* 0x3f800000ff007808 */ /* 0x000fc80000000000 */
[----:B------:R-:W-:-:S05]  /*5970*/  F2FP.BF16.F32.PACK_AB R0, RZ, R0 ;  /* 0x00000000ff00723e */ /* 0x000fca00000010ff */
[----:B------:R0:W-:Y:S01]  /*5980*/  STG.E.U16 desc[UR36][R16.64], R0 ;  /* 0x0000000010007986 */ /* 0x0001e2000c101524 */
[----:B------:R-:W-:Y:S05]  /*5990*/  BRA `(.L_x_20553) ;  /* 0x0000000400707947 */ /* 0x000fea0003800000 */
.L_x_20560:
        /* <DEDUP_REMOVED lines=10> */
.L_x_20570:
        /* <DEDUP_REMOVED lines=16> */
.L_x_20573:
[----:B------:R-:W-:-:S07]  /*5b40*/  PRMT R8, R0, 0x7610, R8 ;  /* 0x0000761000087816 */ /* 0x000fce0000000008 */
.L_x_20572:
[----:B------:R-:W-:Y:S05]  /*5b50*/  BSYNC B0 ;  /* 0x0000000000007941 */ /* 0x000fea0003800000 */
.L_x_20571:
[----:B------:R3:W-:Y:S01]  /*5b60*/  STG.E.U8 desc[UR36][R16.64], R8 ;  /* 0x0000000810007986 */ /* 0x0007e2000c101124 */
[----:B------:R-:W-:Y:S05]  /*5b70*/  BRA `(.L_x_20553) ;  /* 0x0000000000f87947 */ /* 0x000fea0003800000 */
.L_x_20569:
        /* <DEDUP_REMOVED lines=16> */
.L_x_20576:
[----:B------:R-:W-:-:S07]  /*5c80*/  PRMT R8, R0, 0x7610, R8 ;  /* 0x0000761000087816 */ /* 0x000fce0000000008 */
.L_x_20575:
[----:B------:R-:W-:Y:S05]  /*5c90*/  BSYNC B0 ;  /* 0x0000000000007941 */ /* 0x000fea0003800000 */
.L_x_20574:
[----:B------:R0:W-:Y:S01]  /*5ca0*/  STG.E.U8 desc[UR36][R16.64], R8 ;  /* 0x0000000810007986 */ /* 0x0001e2000c101124 */
[----:B------:R-:W-:Y:S05]  /*5cb0*/  BRA `(.L_x_20553) ;  /* 0x0000000000a87947 */ /* 0x000fea0003800000 */
.L_x_20568:
        /* <DEDUP_REMOVED lines=21> */
.L_x_20552:
        /* <DEDUP_REMOVED lines=16> */
.L_x_20579:
[----:B------:R-:W-:Y:S05]  /*5f10*/  BRA `(.L_x_20553) ;  /* 0x0000000000107947 */ /* 0x000fea0003800000 */
.L_x_20578:
[----:B------:R-:W-:-:S05]  /*5f20*/  IMAD.MOV.U32 R3, RZ, RZ, RZ ;  /* 0x000000ffff037224 */ /* 0x000fca00078e00ff */
[----:B------:R2:W-:Y:S01]  /*5f30*/  STG.E.64 desc[UR36][R16.64], R2 ;  /* 0x0000000210007986 */ /* 0x0005e2000c101b24 */
[----:B------:R-:W-:Y:S05]  /*5f40*/  BRA `(.L_x_20553) ;  /* 0x0000000000047947 */ /* 0x000fea0003800000 */
.L_x_20577:
[----:B------:R0:W-:Y:S02]  /*5f50*/  STG.E desc[UR36][R16.64], R2 ;  /* 0x0000000210007986 */ /* 0x0001e4000c101924 */
.L_x_20553:
[----:B------:R-:W-:Y:S05]  /*5f60*/  BSYNC B6 ;  /* 0x0000000000067941 */ /* 0x000fea0003800000 */
.L_x_20547:
[----:B------:R-:W-:-:S07]  /*5f70*/  VIADD R19, R19, 0x80 ;  /* 0x0000008013137836 */ /* 0x000fce0000000000 */
.L_x_20512:
[----:B------:R-:W-:Y:S05]  /*5f80*/  BSYNC B7 ;  /* 0x0000000000077941 */ /* 0x000fea0003800000 */
.L_x_20511:
        /* <DEDUP_REMOVED lines=307> */
.L_x_20582:
        /* <DEDUP_REMOVED lines=20> */
.L_x_20586:
[----:B------:R3:W5:Y:S01]  /*7400*/  LDG.E.U8 R0, desc[UR36][R2.64] ;  /* 0x0000002402007981 */ /* 0x000762000c1e1100 */
[----:B------:R-:W-:Y:S05]  /*7410*/  BRA `(.L_x_20588) ;  /* 0x0000000c00547947 */ /* 0x000fea0003800000 */
.L_x_20585:
        /* <DEDUP_REMOVED lines=8> */
.L_x_20590:
[----:B------:R2:W5:Y:S01]  /*74a0*/  LDG.E.U16 R0, desc[UR36][R2.64] ;  /* 0x0000002402007981 */ /* 0x000562000c1e1500 */
[----:B------:R-:W-:Y:S05]  /*74b0*/  BRA `(.L_x_20588) ;  /* 0x0000000c002c7947 */ /* 0x000fea0003800000 */
.L_x_20589:
[----:B------:R0:W5:Y:S01]  /*74c0*/  LDG.E.U16 R0, desc[UR36][R2.64] ;  /* 0x0000002402007981 */ /* 0x000162000c1e1500 */
[----:B------:R-:W-:Y:S05]  /*74d0*/  BRA `(.L_x_20588) ;  /* 0x0000000c00247947 */ /* 0x000fea0003800000 */
.L_x_20584:
        /* <DEDUP_REMOVED lines=9> */
.L_x_20592:
[----:B------:R-:W2:Y:S02]  /*7570*/  LDG.E.U16 R4, desc[UR36][R2.64] ;  /* 0x0000002402047981 */ /* 0x000ea4000c1e1500 */
[----:B--2---:R-:W-:-:S06]  /*7580*/  HADD2.F32 R4, -RZ, R4.H0_H0 ;  /* 0x20000004ff047230 */ /* 0x004fcc0000004100 */
[----:B------:R-:W0:Y:S02]  /*7590*/  F2I.FTZ.TRUNC.NTZ R4, R4 ;  /* 0x0000000400047305 */ /* 0x000e24000021f100 */
[----:B0-----:R-:W-:Y:S01]  /*75a0*/  PRMT R0, R4, 0x7610, R0 ;  /* 0x0000761004007816 */ /* 0x001fe20000000000 */
[----:B------:R-:W-:Y:S06]  /*75b0*/  BRA `(.L_x_20588) ;  /* 0x0000000800ec7947 */ /* 0x000fec0003800000 */
.L_x_20591:
        /* <DEDUP_REMOVED lines=9> */
.L_x_20594:
[----:B------:R-:W2:Y:S02]  /*7650*/  LDG.E.U16 R2, desc[UR36][R2.64] ;  /* 0x0000002402027981 */ /* 0x000ea4000c1e1500 */
[----:B--2---:R-:W-:-:S06]  /*7660*/  HADD2.F32 R4, -RZ, R2.H0_H0 ;  /* 0x20000002ff047230 */ /* 0x004fcc0000004100 */
[----:B------:R-:W0:Y:S02]  /*7670*/  F2I.FTZ.TRUNC.NTZ R4, R4 ;  /* 0x0000000400047305 */ /* 0x000e24000021f100 */
[----:B0-----:R-:W-:Y:S01]  /*7680*/  PRMT R0, R4, 0x7610, R0 ;  /* 0x0000761004007816 */ /* 0x001fe20000000000 */
[----:B------:R-:W-:Y:S06]  /*7690*/  BRA `(.L_x_20588) ;  /* 0x0000000800b47947 */ /* 0x000fec0003800000 */
.L_x_20593:
[----:B------:R-:W2:Y:S02]  /*76a0*/  LDG.E.64 R2, desc[UR36][R2.64] ;  /* 0x0000002402027981 */ /* 0x000ea4000c1e1b00 */
[----:B--2---:R0:W1:Y:S01]  /*76b0*/  F2I.F64.TRUNC R0, R2 ;  /* 0x0000000200007311 */ /* 0x004062000030d100 */
[----:B------:R-:W-:Y:S05]  /*76c0*/  BRA `(.L_x_20588) ;  /* 0x0000000800a87947 */ /* 0x000fea0003800000 */
.L_x_20583:
        /* <DEDUP_REMOVED lines=12> */
.L_x_20597:
[----:B------:R-:W2:Y:S02]  /*7790*/  LDG.E.64 R2, desc[UR36][R2.64] ;  /* 0x0000002402027981 */ /* 0x000ea4000c1e1b00 */
[----:B--2---:R0:W1:Y:S01]  /*77a0*/  F2I.F64.TRUNC R0, R2 ;  /* 0x0000000200007311 */ /* 0x004062000030d100 */
[----:B------:R-:W-:Y:S05]  /*77b0*/  BRA `(.L_x_20588) ;  /* 0x00000008006c7947 */ /* 0x000fea0003800000 */
.L_x_20596:
        /* <DEDUP_REMOVED lines=28> */
.L_x_20599:
        /* <DEDUP_REMOVED lines=15> */
.L_x_20598:
[----:B------:R-:W2:Y:S02]  /*7a70*/  LDG.E.U16 R4, desc[UR36][R2.64] ;  /* 0x0000002402047981 */ /* 0x000ea4000c1e1500 */
[----:B--2---:R-:W-:-:S06]  /*7a80*/  IMAD.U32 R4, R4, 0x10000, RZ ;  /* 0x0001000004047824 */ /* 0x004fcc00078e00ff */
[----:B------:R-:W0:Y:S02]  /*7a90*/  F2I.FTZ.TRUNC.NTZ R4, R4 ;  /* 0x0000000400047305 */ /* 0x000e24000021f100 */
[----:B0-----:R-:W-:Y:S01]  /*7aa0*/  PRMT R0, R4, 0x7610, R0 ;  /* 0x0000761004007816 */ /* 0x001fe20000000000 */
[----:B------:R-:W-:Y:S06]  /*7ab0*/  BRA `(.L_x_20588) ;  /* 0x0000000400ac7947 */ /* 0x000fec0003800000 */
.L_x_20595:
        /* <DEDUP_REMOVED lines=10> */
.L_x_20602:
        /* <DEDUP_REMOVED lines=21> */
.L_x_20606:
[----:B------:R-:W-:Y:S05]  /*7cb0*/  BSYNC B1 ;  /* 0x0000000000017941 */ /* 0x000fea0003800000 */
.L_x_20605:
[----:B------:R-:W-:Y:S01]  /*7cc0*/  IMAD.SHL.U32 R2, R2, 0x100000, RZ ;  /* 0x0010000002027824 */ /* 0x000fe200078e00ff */
[----:B------:R-:W-:-:S04]  /*7cd0*/  LEA R3, R0, 0x3b800000, 0x17 ;  /* 0x3b80000000037811 */ /* 0x000fc800078eb8ff */
[----:B------:R-:W-:-:S07]  /*7ce0*/  LOP3.LUT R4, R3, R2, R4, 0xfe, !PT ;  /* 0x0000000203047212 */ /* 0x000fce00078efe04 */
.L_x_20604:
[----:B------:R-:W-:Y:S05]  /*7cf0*/  BSYNC B0 ;  /* 0x0000000000007941 */ /* 0x000fea0003800000 */
.L_x_20603:
[----:B------:R-:W0:Y:S02]  /*7d00*/  F2I.FTZ.TRUNC.NTZ R4, R4 ;  /* 0x0000000400047305 */ /* 0x000e24000021f100 */
[----:B0-----:R-:W-:Y:S01]  /*7d10*/  PRMT R0, R4, 0x7610, R0 ;  /* 0x0000761004007816 */ /* 0x001fe20000000000 */
[----:B------:R-:W-:Y:S06]  /*7d20*/  BRA `(.L_x_20588) ;  /* 0x0000000400107947 */ /* 0x000fec0003800000 */
.L_x_20601:
        /* <DEDUP_REMOVED lines=21> */
.L_x_20610:
[----:B------:R-:W-:Y:S05]  /*7e80*/  BSYNC B1 ;  /* 0x0000000000017941 */ /* 0x000fea0003800000 */
.L_x_20609:
[----:B------:R-:W-:Y:S01]  /*7e90*/  IMAD.SHL.U32 R2, R2, 0x200000, RZ ;  /* 0x0020000002027824 */ /* 0x000fe200078e00ff */
[----:B------:R-:W-:-:S04]  /*7ea0*/  LEA R3, R0, 0x37800000, 0x17 ;  /* 0x3780000000037811 */ /* 0x000fc800078eb8ff */
[----:B------:R-:W-:-:S07]  /*7eb0*/  LOP3.LUT R4, R3, R2, R4, 0xfe, !PT ;  /* 0x0000000203047212 */ /* 0x000fce00078efe04 */
.L_x_20608:
[----:B------:R-:W-:Y:S05]  /*7ec0*/  BSYNC B0 ;  /* 0x0000000000007941 */ /* 0x000fea0003800000 */
.L_x_20607:
[----:B------:R-:W0:Y:S02]  /*7ed0*/  F2I.FTZ.TRUNC.NTZ R4, R4 ;  /* 0x0000000400047305 */ /* 0x000e24000021f100 */
[----:B0-----:R-:W-:Y:S01]  /*7ee0*/  PRMT R0, R4, 0x7610, R0 ;  /* 0x0000761004007816 */ /* 0x001fe20000000000 */
[----:B------:R-:W-:Y:S06]  /*7ef0*/  BRA `(.L_x_20588) ;  /* 0x00000000009c7947 */ /* 0x000fec0003800000 */
.L_x_20600:
        /* <DEDUP_REMOVED lines=14> */
.L_x_20614:
[----:B------:R-:W-:Y:S05]  /*7fe0*/  BSYNC B0 ;  /* 0x0000000000007941 */ /* 0x000fea0003800000 */
.L_x_20613:
[----:B------:R-:W0:Y:S02]  /*7ff0*/  F2I.FTZ.TRUNC.NTZ R4, R4 ;  /* 0x0000000400047305 */ /* 0x000e24000021f100 */
[----:B0-----:R-:W-:Y:S01]  /*8000*/  PRMT R0, R4, 0x7610, R0 ;  /* 0x0000761004007816 */ /* 0x001fe20000000000 */
[----:B------:R-:W-:Y:S06]  /*8010*/  BRA `(.L_x_20588) ;  /* 0x0000000000547947 */ /* 0x000fec0003800000 */
.L_x_20587:
        /* <DEDUP_REMOVED lines=16> */
.L_x_20615:
[----:B------:R-:W-:Y:S01]  /*8120*/  PRMT R0, RZ, 0x7610, R0 ;  /* 0x00007610ff007816 */ /* 0x000fe20000000000 */
[----:B------:R-:W-:Y:S06]  /*8130*/  BRA `(.L_x_20588) ;  /* 0x00000000000c7947 */ /* 0x000fec0003800000 */
.L_x_20612:
[----:B------:R0:W5:Y:S01]  /*8140*/  LDG.E.U16 R0, desc[UR36][R2.64] ;  /* 0x0000002402007981 */ /* 0x000162000c1e1500 */
[----:B------:R-:W-:Y:S05]  /*8150*/  BRA `(.L_x_20588) ;  /* 0x0000000000047947 */ /* 0x000fea0003800000 */
.L_x_20611:
[----:B------:R0:W5:Y:S02]  /*8160*/  LDG.E.U16 R0, desc[UR36][R2.64] ;  /* 0x0000002402007981 */ /* 0x000164000c1e1500 */
.L_x_20588:
[----:B------:R-:W0:Y:S01]  /*8170*/  LDC.U8 R4, c[0x0][0x421] ;  /* 0x00010840ff047b82 */ /* 0x000e220000000000 */
[----:B-1---5:R-:W-:Y:S01]  /*8180*/  PRMT R0, R0, 0x9910, RZ ;  /* 0x0000991000007816 */ /* 0x022fe200000000ff */
[----:B------:R-:W-:Y:S03]  /*8190*/  BSSY B6, `(.L_x_20616) ;  /* 0x00000d5000067945 */ /* 0x000fe60003800000 */
[----:B------:R-:W-:-:S04]  /*81a0*/  ISETP.NE.AND P0, PT, R0, RZ, PT ;  /* 0x000000ff0000720c */ /* 0x000fc80003f05270 */
[----:B0-234-:R-:W-:Y:S02]  /*81b0*/  SEL R2, RZ, 0x1, P0 ;  /* 0x00000001ff027807 */ /* 0x01dfe40000000000 */
        /* <DEDUP_REMOVED lines=13> */
.L_x_20620:
[----:B------:R0:W-:Y:S01]  /*8290*/  STG.E.U8 desc[UR36][R16.64], R2 ;  /* 0x0000000210007986 */ /* 0x0001e2000c101124 */
[----:B------:R-:W-:Y:S05]  /*82a0*/  BRA `(.L_x_20622) ;  /* 0x0000000c000c7947 */ /* 0x000fea0003800000 */
.L_x_20619:
        /* <DEDUP_REMOVED lines=9> */
.L_x_20624:
[----:B------:R0:W-:Y:S01]  /*8340*/  STG.E desc[UR36][R16.64], R2 ;  /* 0x0000000210007986 */ /* 0x0001e2000c101924 */
[----:B------:R-:W-:Y:S05]  /*8350*/  BRA `(.L_x_20622) ;  /* 0x0000000800e07947 */ /* 0x000fea0003800000 */
.L_x_20623:
[----:B------:R0:W-:Y:S01]  /*8360*/  STG.E.U16 desc[UR36][R16.64], R2 ;  /* 0x0000000210007986 */ /* 0x0001e2000c101524 */
[----:B------:R-:W-:Y:S05]  /*8370*/  BRA `(.L_x_20622) ;  /* 0x0000000800d87947 */ /* 0x000fea0003800000 */
.L_x_20618:
        /* <DEDUP_REMOVED lines=9> */
.L_x_20626:
[----:B------:R-:W-:-:S04]  /*8410*/  FSEL R0, RZ, 1, P0 ;  /* 0x3f800000ff007808 */ /* 0x000fc80000000000 */
[----:B------:R-:W-:-:S05]  /*8420*/  F2FP.F16.F32.PACK_AB R0, RZ, R0 ;  /* 0x00000000ff00723e */ /* 0x000fca00000000ff */
[----:B------:R0:W-:Y:S01]  /*8430*/  STG.E.U16 desc[UR36][R16.64], R0 ;  /* 0x0000000010007986 */ /* 0x0001e2000c101524 */
[----:B------:R-:W-:Y:S05]  /*8440*/  BRA `(.L_x_20622) ;  /* 0x0000000800a47947 */ /* 0x000fea0003800000 */
.L_x_20625:
        /* <DEDUP_REMOVED lines=10> */
.L_x_20628:
[----:B------:R-:W-:-:S04]  /*84f0*/  FSEL R0, RZ, 1, P0 ;  /* 0x3f800000ff007808 */ /* 0x000fc80000000000 */
[----:B------:R-:W-:-:S04]  /*8500*/  F2FP.F16.F32.PACK_AB R3, RZ, R0 ;  /* 0x00000000ff03723e */ /* 0x000fc800000000ff */
[----:B------:R-:W-:-:S05]  /*8510*/  PRMT R3, R3, 0x5410, RZ ;  /* 0x0000541003037816 */ /* 0x000fca00000000ff */
[----:B------:R0:W-:Y:S01]  /*8520*/  STG.E desc[UR36][R16.64], R3 ;  /* 0x0000000310007986 */ /* 0x0001e2000c101924 */
[----:B------:R-:W-:Y:S05]  /*8530*/  BRA `(.L_x_20622) ;  /* 0x0000000800687947 */ /* 0x000fea0003800000 */
.L_x_20627:
[----:B------:R-:W-:Y:S01]  /*8540*/  FSEL R3, RZ, 1.875, P0 ;  /* 0x3ff00000ff037808 */ /* 0x000fe20000000000 */
[----:B------:R-:W-:-:S05]  /*8550*/  IMAD.MOV.U32 R2, RZ, RZ, RZ ;  /* 0x000000ffff027224 */ /* 0x000fca00078e00ff */
[----:B------:R0:W-:Y:S01]  /*8560*/  STG.E.64 desc[UR36][R16.64], R2 ;  /* 0x0000000210007986 */ /* 0x0001e2000c101b24 */
[----:B------:R-:W-:Y:S05]  /*8570*/  BRA `(.L_x_20622) ;  /* 0x0000000800587947 */ /* 0x000fea0003800000 */
.L_x_20617:
        /* <DEDUP_REMOVED lines=10> */
.L_x_20631:
[----:B------:R-:W-:Y:S02]  /*8620*/  FSEL R5, RZ, 1.875, P0 ;  /* 0x3ff00000ff057808 */ /* 0x000fe40000000000 */
[----:B------:R-:W-:Y:S01]  /*8630*/  CS2R R6, SRZ ;  /* 0x0000000000067805 */ /* 0x000fe2000001ff00 */
[----:B------:R-:W-:-:S05]  /*8640*/  IMAD.MOV.U32 R4, RZ, RZ, RZ ;  /* 0x000000ffff047224 */ /* 0x000fca00078e00ff */
[----:B------:R0:W-:Y:S01]  /*8650*/  STG.E.128 desc[UR36][R16.64], R4 ;  /* 0x0000000410007986 */ /* 0x0001e2000c101d24 */
[----:B------:R-:W-:Y:S05]  /*8660*/  BRA `(.L_x_20622) ;  /* 0x00000008001c7947 */ /* 0x000fea0003800000 */
.L_x_20630:
        /* <DEDUP_REMOVED lines=18> */
.L_x_20635:
[----:B------:R-:W-:Y:S05]  /*8790*/  BSYNC B0 ;  /* 0x0000000000007941 */ /* 0x000fea0003800000 */
.L_x_20634:
[----:B------:R0:W-:Y:S01]  /*87a0*/  STG.E.U8 desc[UR36][R16.64], R3 ;  /* 0x0000000310007986 */ /* 0x0001e2000c101124 */
[----:B------:R-:W-:Y:S05]  /*87b0*/  BRA `(.L_x_20622) ;  /* 0x0000000400c87947 */ /* 0x000fea0003800000 */
.L_x_20633:
        /* <DEDUP_REMOVED lines=13> */
.L_x_20636:
[----:B------:R-:W-:Y:S01]  /*8890*/  ISETP.GT.U32.AND P0, PT, R3, 0x7f800000, PT ;  /* 0x7f8000000300780c */ /* 0x000fe20003f04070 */
[----:B------:R-:W-:-:S05]  /*88a0*/  IMAD.MOV.U32 R3, RZ, RZ, 0x7f ;  /* 0x0000007fff037424 */ /* 0x000fca00078e00ff */
[----:B------:R-:W-:-:S05]  /*88b0*/  SEL R3, R3, 0x7c, P0 ;  /* 0x0000007c03037807 */ /* 0x000fca0000000000 */
[----:B------:R0:W-:Y:S01]  /*88c0*/  STG.E.U8 desc[UR36][R16.64], R3 ;  /* 0x0000000310007986 */ /* 0x0001e2000c101124 */
[----:B------:R-:W-:Y:S05]  /*88d0*/  BRA `(.L_x_20622) ;  /* 0x0000000400807947 */ /* 0x000fea0003800000 */
.L_x_20632:
[----:B------:R-:W-:-:S04]  /*88e0*/  FSEL R0, RZ, 1, P0 ;  /* 0x3f800000ff007808 */ /* 0x000fc80000000000 */
[----:B------:R-:W-:-:S05]  /*88f0*/  F2FP.BF16.F32.PACK_AB R0, RZ, R0 ;  /* 0x00000000ff00723e */ /* 0x000fca00000010ff */
[----:B------:R0:W-:Y:S01]  /*8900*/  STG.E.U16 desc[UR36][R16.64], R0 ;  /* 0x0000000010007986 */ /* 0x0001e2000c101524 */
[----:B------:R-:W-:Y:S05]  /*8910*/  BRA `(.L_x_20622) ;  /* 0x0000000400707947 */ /* 0x000fea0003800000 */
.L_x_20629:
        /* <DEDUP_REMOVED lines=10> */
.L_x_20639:
        /* <DEDUP_REMOVED lines=16> */
.L_x_20642:
[----:B------:R-:W-:-:S07]  /*8ac0*/  PRMT R8, R0, 0x7610, R8 ;  /* 0x0000761000087816 */ /* 0x000fce0000000008 */
.L_x_20641:
[----:B------:R-:W-:Y:S05]  /*8ad0*/  BSYNC B0 ;  /* 0x0000000000007941 */ /* 0x000fea0003800000 */
.L_x_20640:
[----:B------:R3:W-:Y:S01]  /*8ae0*/  STG.E.U8 desc[UR36][R16.64], R8 ;  /* 0x0000000810007986 */ /* 0x0007e2000c101124 */
[----:B------:R-:W-:Y:S05]  /*8af0*/  BRA `(.L_x_20622) ;  /* 0x0000000000f87947 */ /* 0x000fea0003800000 */
.L_x_20638:
        /* <DEDUP_REMOVED lines=16> */
.L_x_20645:
[----:B------:R-:W-:-:S07]  /*8c00*/  PRMT R8, R0, 0x7610, R8 ;  /* 0x0000761000087816 */ /* 0x000fce0000000008 */
.L_x_20644:
[----:B------:R-:W-:Y:S05]  /*8c10*/  BSYNC B0 ;  /* 0x0000000000007941 */ /* 0x000fea0003800000 */
.L_x_20643:
[----:B------:R0:W-:Y:S01]  /*8c20*/  STG.E.U8 desc[UR36][R16.64], R8 ;  /* 0x0000000810007986 */ /* 0x0001e2000c101124 */
[----:B------:R-:W-:Y:S05]  /*8c30*/  BRA `(.L_x_20622) ;  /* 0x0000000000a87947 */ /* 0x000fea0003800000 */
.L_x_20637:
        /* <DEDUP_REMOVED lines=21> */
.L_x_20621:
        /* <DEDUP_REMOVED lines=16> */
.L_x_20648:
[----:B------:R-:W-:Y:S05]  /*8e90*/  BRA `(.L_x_20622) ;  /* 0x0000000000107947 */ /* 0x000fea0003800000 */
.L_x_20647:
[----:B------:R-:W-:-:S05]  /*8ea0*/  IMAD.MOV.U32 R3, RZ, RZ, RZ ;  /* 0x000000ffff037224 */ /* 0x000fca00078e00ff */
[----:B------:R2:W-:Y:S01]  /*8eb0*/  STG.E.64 desc[UR36][R16.64], R2 ;  /* 0x0000000210007986 */ /* 0x0005e2000c101b24 */
[----:B------:R-:W-:Y:S05]  /*8ec0*/  BRA `(.L_x_20622) ;  /* 0x0000000000047947 */ /* 0x000fea0003800000 */
.L_x_20646:
[----:B------:R0:W-:Y:S02]  /*8ed0*/  STG.E desc[UR36][R16.64], R2 ;  /* 0x0000000210007986 */ /* 0x0001e4000c101924 */
.L_x_20622:
[----:B------:R-:W-:Y:S05]  /*8ee0*/  BSYNC B6 ;  /* 0x0000000000067941 */ /* 0x000fea0003800000 */
.L_x_20616:
[----:B------:R-:W-:-:S07]  /*8ef0*/  VIADD R19, R19, 0x80 ;  /* 0x0000008013137836 */ /* 0x000fce0000000000 */
.L_x_20581:
[----:B------:R-:W-:Y:S05]  /*8f00*/  BSYNC B7 ;  /* 0x0000000000077941 */ /* 0x000fea0003800000 */
.L_x_20580:
        /* <DEDUP_REMOVED lines=306> */
.L_x_20649:
        /* <DEDUP_REMOVED lines=20> */
.L_x_20653:
[----:B------:R0:W5:Y:S01]  /*a370*/  LDG.E.U8 R0, desc[UR36][R2.64] ;  /* 0x0000002402007981 */ /* 0x000162000c1e1100 */
[----:B------:R-:W-:Y:S05]  /*a380*/  BRA `(.L_x_20655) ;  /* 0x0000000c00547947 */ /* 0x000fea0003800000 */
.L_x_20652:
        /* <DEDUP_REMOVED lines=8> */
.L_x_20657:
[----:B------:R0:W5:Y:S01]  /*a410*/  LDG.E.U16 R0, desc[UR36][R2.64] ;  /* 0x0000002402007981 */ /* 0x000162000c1e1500 */
[----:B------:R-:W-:Y:S05]  /*a420*/  BRA `(.L_x_20655) ;  /* 0x0000000c002c7947 */ /* 0x000fea0003800000 */
.L_x_20656:
[----:B------:R0:W5:Y:S01]  /*a430*/  LDG.E.U16 R0, desc[UR36][R2.64] ;  /* 0x0000002402007981 */ /* 0x000162000c1e1500 */
[----:B------:R-:W-:Y:S05]  /*a440*/  BRA `(.L_x_20655) ;  /* 0x0000000c00247947 */ /* 0x000fea0003800000 */
.L_x_20651:
[----:B------:R-:W-:-:S13]  /*a450*/  ISETP.GT.AND P0, PT, R4, 0x6, PT ;  /* 0x000000060400780c */ /* 0x000fda0003f04270 */
[----:B------:R-:W-:Y:S05]  /*a460*/  @P0 BRA `(.L_x_20658) ;  /* 0x0000000000300947 */ /* 0x000fea0003800000 */
[----:B------:R-:W-:-:S13]  /*a470*/  ISETP.NE.AND P0, PT, R4, 0x5, PT ;  /* 0x000000050400780c */ /* 0x000fda0003f05270 */
[----:B------:R-:W-:Y:S05]  /*a480*/  @!P0 BRA `(.L_x_20659) ;  /* 0x0000000000148947 */ /* 0x000fea0003800000 */
[----:B------:R-:W-:-:S13]  /*a490*/  ISETP.NE.AND P0, PT, R4, 0x6, PT ;  /* 0x000000060400780c */ /* 0x000fda0003f05270 */
[----:B------:R-:W-:Y:S05]  /*a4a0*/  @P0 BRA `(.L_x_20654) ;  /* 0x0000000800b80947 */ /* 0x000fea0003800000 */
[----:B------:R-:W2:Y:S02]  /*a4b0*/  LDG.E R2, desc[UR36][R2.64] ;  /* 0x0000002402027981 */ /* 0x000ea4000c1e1900 */
[----:B--2---:R4:W0:Y:S01]  /*a4c0*/  F2I.FTZ.TRUNC.NTZ R0, R2 ;  /* 0x0000000200007305 */ /* 0x004822000021f100 */
[----:B------:R-:W-:Y:S05]  /*a4d0*/  BRA `(.L_x_20655) ;  /* 0x0000000c00007947 */ /* 0x000fea0003800000 */
.L_x_20659:
[----:B------:R-:W2:Y:S02]  /*a4e0*/  LDG.E.U16 R4, desc[UR36][R2.64] ;  /* 0x0000002402047981 */ /* 0x000ea4000c1e1500 */
[----:B--2---:R-:W-:-:S06]  /*a4f0*/  HADD2.F32 R4, -RZ, R4.H0_H0 ;  /* 0x20000004ff047230 */ /* 0x004fcc0000004100 */
[----:B------:R-:W0:Y:S02]  /*a500*/  F2I.FTZ.TRUNC.NTZ R4, R4 ;  /* 0x0000000400047305 */ /* 0x000e24000021f100 */
[----:B0-----:R-:W-:Y:S01]  /*a510*/  PRMT R0, R4, 0x7610, R0 ;  /* 0x0000761004007816 */ /* 0x001fe20000000000 */
[----:B------:R-:W-:Y:S06]  /*a520*/  BRA `(.L_x_20655) ;  /* 0x0000000800ec7947 */ /* 0x000fec0003800000 */
.L_x_20658:
[----:B------:R-:W-:-:S13]  /*a530*/  ISETP.NE.AND P0, PT, R4, 0x7, PT ;  /* 0x000000070400780c */ /* 0x000fda0003f05270 */
[----:B------:R-:W-:Y:S05]  /*a540*/  @!P0 BRA `(.L_x_20660) ;  /* 0x0000000000308947 */ /* 0x000fea0003800000 */
[----:B------:R-:W-:-:S13]  /*a550*/  ISETP.NE.AND P0, PT, R4, 0x8, PT ;  /* 0x000000080400780c */ /* 0x000fda0003f05270 */
[----:B------:R-:W-:Y:S05]  /*a560*/  @!P0 BRA `(.L_x_20661) ;  /* 0x0000000000148947 */ /* 0x000fea0003800000 */
[----:B------:R-:W-:-:S13]  /*a570*/  ISETP.NE.AND P0, PT, R4, 0x9, PT ;  /* 0x000000090400780c */ /* 0x000fda0003f05270 */
[----:B------:R-:W-:Y:S05]  /*a580*/  @P0 BRA `(.L_x_20654) ;  /* 0x0000000800800947 */ /* 0x000fea0003800000 */
[----:B------:R-:W2:Y:S02]  /*a590*/  LDG.E R2, desc[UR36][R2.64] ;  /* 0x0000002402027981 */ /* 0x000ea4000c1e1900 */
[----:B--2---:R2:W3:Y:S01]  /*a5a0*/  F2I.FTZ.TRUNC.NTZ R0, R2 ;  /* 0x0000000200007305 */ /* 0x0044e2000021f100 */
[----:B------:R-:W-:Y:S05]  /*a5b0*/  BRA `(.L_x_20655) ;  /* 0x0000000800c87947 */ /* 0x000fea0003800000 */
.L_x_20661:
[----:B------:R-:W2:Y:S02]  /*a5c0*/  LDG.E.U16 R2, desc[UR36][R2.64] ;  /* 0x0000002402027981 */ /* 0x000ea4000c1e1500 */
[----:B--2---:R-:W-:-:S06]  /*a5d0*/  HADD2.F32 R4, -RZ, R2.H0_H0 ;  /* 0x20000002ff047230 */ /* 0x004fcc0000004100 */
[----:B------:R-:W0:Y:S02]  /*a5e0*/  F2I.FTZ.TRUNC.NTZ R4, R4 ;  /* 0x0000000400047305 */ /* 0x000e24000021f100 */
[----:B0-----:R-:W-:Y:S01]  /*a5f0*/  PRMT R0, R4, 0x7610, R0 ;  /* 0x0000761004007816 */ /* 0x001fe20000000000 */
[----:B------:R-:W-:Y:S06]  /*a600*/  BRA `(.L_x_20655) ;  /* 0x0000000800b47947 */ /* 0x000fec0003800000 */
.L_x_20660:
[----:B------:R-:W2:Y:S02]  /*a610*/  LDG.E.64 R2, desc[UR36][R2.64] ;  /* 0x0000002402027981 */ /* 0x000ea4000c1e1b00 */
[----:B--2---:R0:W1:Y:S01]  /*a620*/  F2I.F64.TRUNC R0, R2 ;  /* 0x0000000200007311 */ /* 0x004062000030d100 */
[----:B------:R-:W-:Y:S05]  /*a630*/  BRA `(.L_x_20655) ;  /* 0x0000000800a87947 */ /* 0x000fea0003800000 */
.L_x_20650:
        /* <DEDUP_REMOVED lines=12> */
.L_x_20664:
[----:B------:R-:W2:Y:S02]  /*a700*/  LDG.E.64 R2, desc[UR36][R2.64] ;  /* 0x0000002402027981 */ /* 0x000ea4000c1e1b00 */
[----:B--2---:R0:W1:Y:S01]  /*a710*/  F2I.F64.TRUNC R0, R2 ;  /* 0x0000000200007311 */ /* 0x004062000030d100 */
[----:B------:R-:W-:Y:S05]  /*a720*/  BRA `(.L_x_20655) ;  /* 0x00000008006c7947 */ /* 0x000fea0003800000 */
.L_x_20663:
        /* <DEDUP_REMOVED lines=28> */
.L_x_20666:
        /* <DEDUP_REMOVED lines=15> */
.L_x_20665:
[----:B------:R-:W2:Y:S02]  /*a9e0*/  LDG.E.U16 R4, desc[UR36][R2.64] ;  /* 0x0000002402047981 */ /* 0x000ea4000c1e1500 */
[----:B--2---:R-:W-:-:S06]  /*a9f0*/  IMAD.U32 R4, R4, 0x10000, RZ ;  /* 0x0001000004047824 */ /* 0x004fcc00078e00ff */
[----:B------:R-:W0:Y:S02]  /*aa00*/  F2I.FTZ.TRUNC.NTZ R4, R4 ;  /* 0x0000000400047305 */ /* 0x000e24000021f100 */
[----:B0-----:R-:W-:Y:S01]  /*aa10*/  PRMT R0, R4, 0x7610, R0 ;  /* 0x0000761004007816 */ /* 0x001fe20000000000 */
[----:B------:R-:W-:Y:S06]  /*aa20*/  BRA `(.L_x_20655) ;  /* 0x0000000400ac7947 */ /* 0x000fec0003800000 */
.L_x_20662:
        /* <DEDUP_REMOVED lines=10> */
.L_x_20669:
        /* <DEDUP_REMOVED lines=21> */
.L_x_20673:
[----:B------:R-:W-:Y:S05]  /*ac20*/  BSYNC B1 ;  /* 0x0000000000017941 */ /* 0x000fea0003800000 */
.L_x_20672:
[----:B------:R-:W-:Y:S01]  /*ac30*/  IMAD.SHL.U32 R2, R2, 0x100000, RZ ;  /* 0x0010000002027824 */ /* 0x000fe200078e00ff */
[----:B------:R-:W-:-:S04]  /*ac40*/  LEA R3, R0, 0x3b800000, 0x17 ;  /* 0x3b80000000037811 */ /* 0x000fc800078eb8ff */
[----:B------:R-:W-:-:S07]  /*ac50*/  LOP3.LUT R4, R3, R2, R4, 0xfe, !PT ;  /* 0x0000000203047212 */ /* 0x000fce00078efe04 */
.L_x_20671:
[----:B------:R-:W-:Y:S05]  /*ac60*/  BSYNC B0 ;  /* 0x0000000000007941 */ /* 0x000fea0003800000 */
.L_x_20670:
[----:B------:R-:W0:Y:S02]  /*ac70*/  F2I.FTZ.TRUNC.NTZ R4, R4 ;  /* 0x0000000400047305 */ /* 0x000e24000021f100 */
[----:B0-----:R-:W-:Y:S01]  /*ac80*/  PRMT R0, R4, 0x7610, R0 ;  /* 0x0000761004007816 */ /* 0x001fe20000000000 */
[----:B------:R-:W-:Y:S06]  /*ac90*/  BRA `(.L_x_20655) ;  /* 0x0000000400107947 */ /* 0x000fec0003800000 */
.L_x_20668:
        /* <DEDUP_REMOVED lines=21> */
.L_x_20677:
[----:B------:R-:W-:Y:S05]  /*adf0*/  BSYNC B1 ;  /* 0x0000000000017941 */ /* 0x000fea0003800000 */
.L_x_20676:
[----:B------:R-:W-:Y:S01]  /*ae00*/  IMAD.SHL.U32 R2, R2, 0x200000, RZ ;  /* 0x0020000002027824 */ /* 0x000fe200078e00ff */
[----:B------:R-:W-:-:S04]  /*ae10*/  LEA R3, R0, 0x37800000, 0x17 ;  /* 0x3780000000037811 */ /* 0x000fc800078eb8ff */
[----:B------:R-:W-:-:S07]  /*ae20*/  LOP3.LUT R4, R3, R2, R4, 0xfe, !PT ;  /* 0x0000000203047212 */ /* 0x000fce00078efe04 */
.L_x_20675:
[----:B------:R-:W-:Y:S05]  /*ae30*/  BSYNC B0 ;  /* 0x0000000000007941 */ /* 0x000fea0003800000 */
.L_x_20674:
[----:B------:R-:W0:Y:S02]  /*ae40*/  F2I.FTZ.TRUNC.NTZ R4, R4 ;  /* 0x0000000400047305 */ /* 0x000e24000021f100 */
[----:B0-----:R-:W-:Y:S01]  /*ae50*/  PRMT R0, R4, 0x7610, R0 ;  /* 0x0000761004007816 */ /* 0x001fe20000000000 */
[----:B------:R-:W-:Y:S06]  /*ae60*/  BRA `(.L_x_20655) ;  /* 0x00000000009c7947 */ /* 0x000fec0003800000 */
.L_x_20667:
        /* <DEDUP_REMOVED lines=14> */
.L_x_20681:
[----:B------:R-:W-:Y:S05]  /*af50*/  BSYNC B0 ;  /* 0x0000000000007941 */ /* 0x000fea0003800000 */
.L_x_20680:
[----:B------:R-:W0:Y:S02]  /*af60*/  F2I.FTZ.TRUNC.NTZ R4, R4 ;  /* 0x0000000400047305 */ /* 0x000e24000021f100 */
[----:B0-----:R-:W-:Y:S01]  /*af70*/  PRMT R0, R4, 0x7610, R0 ;  /* 0x0000761004007816 */ /* 0x001fe20000000000 */
[----:B------:R-:W-:Y:S06]  /*af80*/  BRA `(.L_x_20655) ;  /* 0x0000000000547947 */ /* 0x000fec0003800000 */
.L_x_20654:
        /* <DEDUP_REMOVED lines=16> */
.L_x_20682:
[----:B------:R-:W-:Y:S01]  /*b090*/  PRMT R0, RZ, 0x7610, R0 ;  /* 0x00007610ff007816 */ /* 0x000fe20000000000 */
[----:B------:R-:W-:Y:S06]  /*b0a0*/  BRA `(.L_x_20655) ;  /* 0x00000000000c7947 */ /* 0x000fec0003800000 */
.L_x_20679:
[----:B------:R0:W5:Y:S01]  /*b0b0*/  LDG.E.U16 R0, desc[UR36][R2.64] ;  /* 0x0000002402007981 */ /* 0x000162000c1e1500 */
[----:B------:R-:W-:Y:S05]  /*b0c0*/  BRA `(.L_x_20655) ;  /* 0x0000000000047947 */ /* 0x000fea0003800000 */
.L_x_20678:
[----:B------:R0:W5:Y:S02]  /*b0d0*/  LDG.E.U16 R0, desc[UR36][R2.64] ;  /* 0x0000002402007981 */ /* 0x000164000c1e1500 */
.L_x_20655:
[----:B------:R-:W2:Y:S01]  /*b0e0*/  LDC.U8 R4, c[0x0][0x421] ;  /* 0x00010840ff047b82 */ /* 0x000ea20000000000 */
[----:B01-3-5:R-:W-:-:S04]  /*b0f0*/  PRMT R0, R0, 0x9910, RZ ;  /* 0x0000991000007816 */ /* 0x02bfc800000000ff */
[----:B------:R-:W-:-:S04]  /*b100*/  ISETP.NE.AND P0, PT, R0, RZ, PT ;  /* 0x000000ff0000720c */ /* 0x000fc80003f05270 */
[----:B--2-4-:R-:W-:Y:S02]  /*b110*/  SEL R2, RZ, 0x1, P0 ;  /* 0x00000001ff027807 */ /* 0x014fe40000000000 */
        /* <DEDUP_REMOVED lines=13> */
.L_x_20686:
[----:B------:R-:W-:Y:S01]  /*b1f0*/  STG.E.U8 desc[UR36][R16.64], R2 ;  /* 0x0000000210007986 */ /* 0x000fe2000c101124 */
[----:B------:R-:W-:Y:S05]  /*b200*/  EXIT ;  /* 0x000000000000794d */ /* 0x000fea0003800000 */
.L_x_20685:
        /* <DEDUP_REMOVED lines=9> */
.L_x_20689:
[----:B------:R-:W-:Y:S01]  /*b2a0*/  STG.E desc[UR36][R16.64], R2 ;  /* 0x0000000210007986 */ /* 0x000fe2000c101924 */
[----:B------:R-:W-:Y:S05]  /*b2b0*/  EXIT ;  /* 0x000000000000794d */ /* 0x000fea0003800000 */
.L_x_20688:
[----:B------:R-:W-:Y:S01]  /*b2c0*/  STG.E.U16 desc[UR36][R16.64], R2 ;  /* 0x0000000210007986 */ /* 0x000fe2000c101524 */
[----:B------:R-:W-:Y:S05]  /*b2d0*/  EXIT ;  /* 0x000000000000794d */ /* 0x000fea0003800000 */
.L_x_20684:
        /* <DEDUP_REMOVED lines=9> */
.L_x_20691:
[----:B------:R-:W-:-:S04]  /*b370*/  FSEL R0, RZ, 1, P0 ;  /* 0x3f800000ff007808 */ /* 0x000fc80000000000 */
[----:B------:R-:W-:-:S05]  /*b380*/  F2FP.F16.F32.PACK_AB R0, RZ, R0 ;  /* 0x00000000ff00723e */ /* 0x000fca00000000ff */
[----:B------:R-:W-:Y:S01]  /*b390*/  STG.E.U16 desc[UR36][R16.64], R0 ;  /* 0x0000000010007986 */ /* 0x000fe2000c101524 */
[----:B------:R-:W-:Y:S05]  /*b3a0*/  EXIT ;  /* 0x000000000000794d */ /* 0x000fea0003800000 */
.L_x_20690:
        /* <DEDUP_REMOVED lines=10> */
.L_x_20693:
[----:B------:R-:W-:-:S04]  /*b450*/  FSEL R0, RZ, 1, P0 ;  /* 0x3f800000ff007808 */ /* 0x000fc80000000000 */
[----:B------:R-:W-:-:S04]  /*b460*/  F2FP.F16.F32.PACK_AB R3, RZ, R0 ;  /* 0x00000000ff03723e */ /* 0x000fc800000000ff */
[----:B------:R-:W-:-:S05]  /*b470*/  PRMT R3, R3, 0x5410, RZ ;  /* 0x0000541003037816 */ /* 0x000fca00000000ff */
[----:B------:R-:W-:Y:S01]  /*b480*/  STG.E desc[UR36][R16.64], R3 ;  /* 0x0000000310007986 */ /* 0x000fe2000c101924 */
[----:B------:R-:W-:Y:S05]  /*b490*/  EXIT ;  /* 0x000000000000794d */ /* 0x000fea0003800000 */
.L_x_20692:
[----:B------:R-:W-:Y:S01]  /*b4a0*/  FSEL R3, RZ, 1.875, P0 ;  /* 0x3ff00000ff037808 */ /* 0x000fe20000000000 */
[----:B------:R-:W-:-:S05]  /*b4b0*/  IMAD.MOV.U32 R2, RZ, RZ, RZ ;  /* 0x000000ffff027224 */ /* 0x000fca00078e00ff */
[----:B------:R-:W-:Y:S01]  /*b4c0*/  STG.E.64 desc[UR36][R16.64], R2 ;  /* 0x0000000210007986 */ /* 0x000fe2000c101b24 */
[----:B------:R-:W-:Y:S05]  /*b4d0*/  EXIT ;  /* 0x000000000000794d */ /* 0x000fea0003800000 */
.L_x_20683:
        /* <DEDUP_REMOVED lines=10> */
.L_x_20696:
[----:B------:R-:W-:Y:S02]  /*b580*/  FSEL R5, RZ, 1.875, P0 ;  /* 0x3ff00000ff057808 */ /* 0x000fe40000000000 */
[----:B------:R-:W-:Y:S01]  /*b590*/  CS2R R6, SRZ ;  /* 0x0000000000067805 */ /* 0x000fe2000001ff00 */
[----:B------:R-:W-:-:S05]  /*b5a0*/  IMAD.MOV.U32 R4, RZ, RZ, RZ ;  /* 0x000000ffff047224 */ /* 0x000fca00078e00ff */
[----:B------:R-:W-:Y:S01]  /*b5b0*/  STG.E.128 desc[UR36][R16.64], R4 ;  /* 0x0000000410007986 */ /* 0x000fe2000c101d24 */
[----:B------:R-:W-:Y:S05]  /*b5c0*/  EXIT ;  /* 0x000000000000794d */ /* 0x000fea0003800000 */
.L_x_20695:
        /* <DEDUP_REMOVED lines=18> */
.L_x_20700:
[----:B------:R-:W-:Y:S05]  /*b6f0*/  BSYNC B0 ;  /* 0x0000000000007941 */ /* 0x000fea0003800000 */
.L_x_20699:
[----:B------:R-:W-:Y:S01]  /*b700*/  STG.E.U8 desc[UR36][R16.64], R3 ;  /* 0x0000000310007986 */ /* 0x000fe2000c101124 */
[----:B------:R-:W-:Y:S05]  /*b710*/  EXIT ;  /* 0x000000000000794d */ /* 0x000fea0003800000 */
.L_x_20698:
        /* <DEDUP_REMOVED lines=14> */
.L_x_20701:
[----:B------:R-:W-:Y:S01]  /*b800*/  IMAD.MOV.U32 R3, RZ, RZ, 0x7f ;  /* 0x0000007fff037424 */ /* 0x000fe200078e00ff */
[----:B------:R-:W-:-:S04]  /*b810*/  ISETP.GT.U32.AND P0, PT, R5, 0x7f800000, PT ;  /* 0x7f8000000500780c */ /* 0x000fc80003f04070 */
[----:B------:R-:W-:-:S05]  /*b820*/  SEL R3, R3, 0x7c, P0 ;  /* 0x0000007c03037807 */ /* 0x000fca0000000000 */
[----:B------:R-:W-:Y:S01]  /*b830*/  STG.E.U8 desc[UR36][R16.64], R3 ;  /* 0x0000000310007986 */ /* 0x000fe2000c101124 */
[----:B------:R-:W-:Y:S05]  /*b840*/  EXIT ;  /* 0x000000000000794d */ /* 0x000fea0003800000 */
.L_x_20697:
[----:B------:R-:W-:-:S04]  /*b850*/  FSEL R0, RZ, 1, P0 ;  /* 0x3f800000ff007808 */ /* 0x000fc80000000000 */
[----:B------:R-:W-:-:S05]  /*b860*/  F2FP.BF16.F32.PACK_AB R0, RZ, R0 ;  /* 0x00000000ff00723e */ /* 0x000fca00000010ff */
[----:B------:R-:W-:Y:S01]  /*b870*/  STG.E.U16 desc[UR36][R16.64], R0 ;  /* 0x0000000010007986 */ /* 0x000fe2000c101524 */
[----:B------:R-:W-:Y:S05]  /*b880*/  EXIT ;  /* 0x000000000000794d */ /* 0x000fea0003800000 */
.L_x_20694:
        /* <DEDUP_REMOVED lines=10> */
.L_x_20704:
        /* <DEDUP_REMOVED lines=16> */
.L_x_20707:
[----:B------:R-:W-:-:S07]  /*ba30*/  PRMT R8, R0, 0x7610, R8 ;  /* 0x0000761000087816 */ /* 0x000fce0000000008 */
.L_x_20706:
[----:B------:R-:W-:Y:S05]  /*ba40*/  BSYNC B0 ;  /* 0x0000000000007941 */ /* 0x000fea0003800000 */
.L_x_20705:
[----:B------:R-:W-:Y:S01]  /*ba50*/  STG.E.U8 desc[UR36][R16.64], R8 ;  /* 0x0000000810007986 */ /* 0x000fe2000c101124 */
[----:B------:R-:W-:Y:S05]  /*ba60*/  EXIT ;  /* 0x000000000000794d */ /* 0x000fea0003800000 */
.L_x_20703:
        /* <DEDUP_REMOVED lines=16> */
.L_x_20710:
[----:B------:R-:W-:-:S07]  /*bb70*/  PRMT R8, R0, 0x7610, R8 ;  /* 0x0000761000087816 */ /* 0x000fce0000000008 */
.L_x_20709:
[----:B------:R-:W-:Y:S05]  /*bb80*/  BSYNC B0 ;  /* 0x0000000000007941 */ /* 0x000fea0003800000 */
.L_x_20708:
[----:B------:R-:W-:Y:S01]  /*bb90*/  STG.E.U8 desc[UR36][R16.64], R8 ;  /* 0x0000000810007986 */ /* 0x000fe2000c101124 */
[----:B------:R-:W-:Y:S05]  /*bba0*/  EXIT ;  /* 0x000000000000794d */ /* 0x000fea0003800000 */
.L_x_20702:
        /* <DEDUP_REMOVED lines=21> */
.L_x_20687:
        /* <DEDUP_REMOVED lines=16> */
.L_x_20713:
[----:B------:R-:W-:Y:S05]  /*be00*/  EXIT ;  /* 0x000000000000794d */ /* 0x000fea0003800000 */
.L_x_20712:
[----:B------:R-:W-:-:S05]  /*be10*/  IMAD.MOV.U32 R3, RZ, RZ, RZ ;  /* 0x000000ffff037224 */ /* 0x000fca00078e00ff */
[----:B------:R-:W-:Y:S01]  /*be20*/  STG.E.64 desc[UR36][R16.64], R2 ;  /* 0x0000000210007986 */ /* 0x000fe2000c101b24 */
[----:B------:R-:W-:Y:S05]  /*be30*/  EXIT ;  /* 0x000000000000794d */ /* 0x000fea0003800000 */
.L_x_20711:
[----:B------:R-:W-:Y:S01]  /*be40*/  STG.E desc[UR36][R16.64], R2 ;  /* 0x0000000210007986 */ /* 0x000fe2000c101924 */
[----:B------:R-:W-:Y:S05]  /*be50*/  EXIT ;  /* 0x000000000000794d */ /* 0x000fea0003800000 */
.L_x_20714:
        /* <DEDUP_REMOVED lines=10> */
.L_x_23673:


//--------------------- .text._ZN2at6native27unrolled_elementwise_kernelIZZZNS0_23logical_not_kernel_cudaERNS_18TensorIteratorBaseEENKUlvE0_clEvENKUlvE3_clEvEUlsE_St5arrayIPcLm2EELi4E23TrivialOffsetCalculatorILi1EjESB_NS0_6memory12LoadWithCastILi1EEENSC_13StoreWithCastILi1EEEEEviT_T0_T2_T3_T4_T5_ --------------------------
	.section	.text._ZN2at6native27unrolled_elementwise_kernelIZZZNS0_23logical_not_kernel_cudaERNS_18TensorIteratorBaseEENKUlvE0_clEvENKUlvE3_clEvEUlsE_St5arrayIPcLm2EELi4E23TrivialOffsetCalculatorILi1EjESB_NS0_6memory12LoadWithCastILi1EEENSC_13StoreWithCastILi1EEEEEviT_T0_T2_T3_T4_T5_,"ax",@progbits
	.align	128
        .global         _ZN2at6native27unrolled_elementwise_kernelIZZZNS0_23logical_not_kernel_cudaERNS_18TensorIteratorBaseEENKUlvE0_clEvENKUlvE3_clEvEUlsE_St5arrayIPcLm2EELi4E23TrivialOffsetCalculatorILi1EjESB_NS0_6memory12LoadWithCastILi1EEENSC_13StoreWithCastILi1EEEEEviT_T0_T2_T3_T4_T5_
        .type           _ZN2at6native27unrolled_elementwise_kernelIZZZNS0_23logical_not_kernel_cudaERNS_18TensorIteratorBaseEENKUlvE0_clEvENKUlvE3_clEvEUlsE_St5arrayIPcLm2EELi4E23TrivialOffsetCalculatorILi1EjESB_NS0_6memory12LoadWithCastILi1EEENSC_13StoreWithCastILi1EEEEEviT_T0_T2_T3_T4_T5_,@function
        .size           _ZN2at6native27unrolled_elementwise_kernelIZZZNS0_23logical_not_kernel_cudaERNS_18TensorIteratorBaseEENKUlvE0_clEvENKUlvE3_clEvEUlsE_St5arrayIPcLm2EELi4E23TrivialOffsetCalculatorILi1EjESB_NS0_6memory12LoadWithCastILi1EEENSC_13StoreWithCastILi1EEEEEviT_T0_T2_T3_T4_T5_,(.L_x_23674 - _ZN2at6native27unrolled_elementwise_kernelIZZZNS0_23logical_not_kernel_cudaERNS_18TensorIteratorBaseEENKUlvE0_clEvENKUlvE3_clEvEUlsE_St5arrayIPcLm2EELi4E23TrivialOffsetCalculatorILi1EjESB_NS0_6memory12LoadWithCastILi1EEENSC_13StoreWithCastILi1EEEEEviT_T0_T2_T3_T4_T5_)
        .other          _ZN2at6native27unrolled_elementwise_kernelIZZZNS0_23logical_not_kernel_cudaERNS_18TensorIteratorBaseEENKUlvE0_clEvENKUlvE3_clEvEUlsE_St5arrayIPcLm2EELi4E23TrivialOffsetCalculatorILi1EjESB_NS0_6memory12LoadWithCastILi1EEENSC_13StoreWithCastILi1EEEEEviT_T0_T2_T3_T4_T5_,@"STO_CUDA_ENTRY STV_DEFAULT"
_ZN2at6native27unrolled_elementwise_kernelIZZZNS0_23logical_not_kernel_cudaERNS_18TensorIteratorBaseEENKUlvE0_clEvENKUlvE3_clEvEUlsE_St5arrayIPcLm2EELi4E23TrivialOffsetCalculatorILi1EjESB_NS0_6memory12LoadWithCastILi1EEENSC_13StoreWithCastILi1EEEEEviT_T0_T2_T3_T4_T5_:
.text._ZN2at6native27unrolled_elementwise_kernelIZZZNS0_23logical_not_kernel_cudaERNS_18TensorIteratorBaseEENKUlvE0_clEvENKUlvE3_clEvEUlsE_St5arrayIPcLm2EELi4E23TrivialOffsetCalculatorILi1EjESB_NS0_6memory12LoadWithCastILi1EEENSC_13StoreWithCastILi1EEEEEviT_T0_T2_T3_T4_T5_:
        /* <DEDUP_REMOVED lines=31> */
.L_x_20720:
[----:B------:R3:W5:Y:S01]  /*01f0*/  LDG.E.U8 R18, desc[UR36][R2.64] ;  /* 0x0000002402127981 */ /* 0x000762000c1e1100 */
[----:B------:R-:W-:Y:S05]  /*0200*/  BRA `(.L_x_20722) ;  /* 0x0000000c00587947 */ /* 0x000fea0003800000 */
.L_x_20719:
        /* <DEDUP_REMOVED lines=8> */
.L_x_20724:
[----:B------:R1:W5:Y:S01]  /*0290*/  LDG.E.U16 R18, desc[UR36][R2.64] ;  /* 0x0000002402127981 */ /* 0x000362000c1e1500 */
[----:B------:R-:W-:Y:S05]  /*02a0*/  BRA `(.L_x_20722) ;  /* 0x0000000c00307947 */ /* 0x000fea0003800000 */
.L_x_20723:
[----:B------:R2:W5:Y:S01]  /*02b0*/  LDG.E.U16 R18, desc[UR36][R2.64] ;  /* 0x0000002402127981 */ /* 0x000562000c1e1500 */
[----:B------:R-:W-:Y:S05]  /*02c0*/  BRA `(.L_x_20722) ;  /* 0x0000000c00287947 */ /* 0x000fea0003800000 */
.L_x_20718:
        /* <DEDUP_REMOVED lines=9> */
.L_x_20726:
[----:B------:R-:W2:Y:S02]  /*0360*/  LDG.E.U16 R0, desc[UR36][R2.64] ;  /* 0x0000002402007981 */ /* 0x000ea4000c1e1500 */
[----:B--2---:R-:W-:-:S06]  /*0370*/  HADD2.F32 R0, -RZ, R0.H0_H0 ;  /* 0x20000000ff007230 */ /* 0x004fcc0000004100 */
[----:B------:R-:W0:Y:S02]  /*0380*/  F2I.FTZ.TRUNC.NTZ R0, R0 ;  /* 0x0000000000007305 */ /* 0x000e24000021f100 */
[----:B0-----:R-:W-:Y:S01]  /*0390*/  PRMT R18, R0, 0x7610, R18 ;  /* 0x0000761000127816 */ /* 0x001fe20000000012 */
[----:B------:R-:W-:Y:S06]  /*03a0*/  BRA `(.L_x_20722) ;  /* 0x0000000800f07947 */ /* 0x000fec0003800000 */
.L_x_20725:
        /* <DEDUP_REMOVED lines=9> */
.L_x_20728:
[----:B------:R-:W2:Y:S02]  /*0440*/  LDG.E.U16 R2, desc[UR36][R2.64] ;  /* 0x0000002402027981 */ /* 0x000ea4000c1e1500 */
[----:B--2---:R-:W-:-:S06]  /*0450*/  HADD2.F32 R0, -RZ, R2.H0_H0 ;  /* 0x20000002ff007230 */ /* 0x004fcc0000004100 */
[----:B------:R-:W0:Y:S02]  /*0460*/  F2I.FTZ.TRUNC.NTZ R0, R0 ;  /* 0x0000000000007305 */ /* 0x000e24000021f100 */
[----:B0-----:R-:W-:Y:S01]  /*0470*/  PRMT R18, R0, 0x7610, R18 ;  /* 0x0000761000127816 */ /* 0x001fe20000000012 */
[----:B------:R-:W-:Y:S06]  /*0480*/  BRA `(.L_x_20722) ;  /* 0x0000000800b87947 */ /* 0x000fec0003800000 */
.L_x_20727:
[----:B------:R-:W2:Y:S02]  /*0490*/  LDG.E.64 R2, desc[UR36][R2.64] ;  /* 0x0000002402027981 */ /* 0x000ea4000c1e1b00 */
[----:B--2---:R0:W1:Y:S01]  /*04a0*/  F2I.F64.TRUNC R18, R2 ;  /* 0x0000000200127311 */ /* 0x004062000030d100 */
[----:B------:R-:W-:Y:S05]  /*04b0*/  BRA `(.L_x_20722) ;  /* 0x0000000800ac7947 */ /* 0x000fea0003800000 */
.L_x_20717:
        /* <DEDUP_REMOVED lines=12> */
.L_x_20731:
[----:B------:R-:W2:Y:S02]  /*0580*/  LDG.E.64 R2, desc[UR36][R2.64] ;  /* 0x0000002402027981 */ /* 0x000ea4000c1e1b00 */
[----:B--2---:R0:W1:Y:S01]  /*0590*/  F2I.F64.TRUNC R18, R2 ;  /* 0x0000000200127311 */ /* 0x004062000030d100 */
[----:B------:R-:W-:Y:S05]  /*05a0*/  BRA `(.L_x_20722) ;  /* 0x0000000800707947 */ /* 0x000fea0003800000 */
.L_x_20730:
        /* <DEDUP_REMOVED lines=28> */
.L_x_20733:
        /* <DEDUP_REMOVED lines=16> */
.L_x_20732:
[----:B------:R-:W2:Y:S02]  /*0870*/  LDG.E.U16 R0, desc[UR36][R2.64] ;  /* 0x0000002402007981 */ /* 0x000ea4000c1e1500 */
[----:B--2---:R-:W-:-:S06]  /*0880*/  IMAD.U32 R0, R0, 0x10000, RZ ;  /* 0x0001000000007824 */ /* 0x004fcc00078e00ff */
[----:B------:R-:W0:Y:S02]  /*0890*/  F2I.FTZ.TRUNC.NTZ R0, R0 ;  /* 0x0000000000007305 */ /* 0x000e24000021f100 */
[----:B0-----:R-:W-:Y:S01]  /*08a0*/  PRMT R18, R0, 0x7610, R18 ;  /* 0x0000761000127816 */ /* 0x001fe20000000012 */
[----:B------:R-:W-:Y:S06]  /*08b0*/  BRA `(.L_x_20722) ;  /* 0x0000000400ac7947 */ /* 0x000fec0003800000 */
.L_x_20729:
        /* <DEDUP_REMOVED lines=10> */
.L_x_20736:
        /* <DEDUP_REMOVED lines=21> */
.L_x_20740:
[----:B------:R-:W-:Y:S05]  /*0ab0*/  BSYNC B1 ;  /* 0x0000000000017941 */ /* 0x000fea0003800000 */
.L_x_20739:
[----:B------:R-:W-:Y:S01]  /*0ac0*/  LEA R3, R0, 0x3b800000, 0x17 ;  /* 0x3b80000000037811 */ /* 0x000fe200078eb8ff */
[----:B------:R-:W-:-:S05]  /*0ad0*/  IMAD.SHL.U32 R0, R2, 0x100000, RZ ;  /* 0x0010000002007824 */ /* 0x000fca00078e00ff */
[----:B------:R-:W-:-:S07]  /*0ae0*/  LOP3.LUT R0, R3, R0, R4, 0xfe, !PT ;  /* 0x0000000003007212 */ /* 0x000fce00078efe04 */
.L_x_20738:
[----:B------:R-:W-:Y:S05]  /*0af0*/  BSYNC B0 ;  /* 0x0000000000007941 */ /* 0x000fea0003800000 */
.L_x_20737:
[----:B------:R-:W0:Y:S02]  /*0b00*/  F2I.FTZ.TRUNC.NTZ R0, R0 ;  /* 0x0000000000007305 */ /* 0x000e24000021f100 */
[----:B0-----:R-:W-:Y:S01]  /*0b10*/  PRMT R18, R0, 0x7610, R18 ;  /* 0x0000761000127816 */ /* 0x001fe20000000012 */
[----:B------:R-:W-:Y:S06]  /*0b20*/  BRA `(.L_x_20722) ;  /* 0x0000000400107947 */ /* 0x000fec0003800000 */
.L_x_20735:
        /* <DEDUP_REMOVED lines=21> */
.L_x_20744:
[----:B------:R-:W-:Y:S05]  /*0c80*/  BSYNC B1 ;  /* 0x0000000000017941 */ /* 0x000fea0003800000 */
.L_x_20743:
[----:B------:R-:W-:Y:S01]  /*0c90*/  LEA R3, R0, 0x37800000, 0x17 ;  /* 0x3780000000037811 */ /* 0x000fe200078eb8ff */
[----:B------:R-:W-:-:S05]  /*0ca0*/  IMAD.SHL.U32 R0, R2, 0x200000, RZ ;  /* 0x0020000002007824 */ /* 0x000fca00078e00ff */
[----:B------:R-:W-:-:S07]  /*0cb0*/  LOP3.LUT R0, R3, R0, R4, 0xfe, !PT ;  /* 0x0000000003007212 */ /* 0x000fce00078efe04 */
.L_x_20742:
[----:B------:R-:W-:Y:S05]  /*0cc0*/  BSYNC B0 ;  /* 0x0000000000007941 */ /* 0x000fea0003800000 */
.L_x_20741:
[----:B------:R-:W0:Y:S02]  /*0cd0*/  F2I.FTZ.TRUNC.NTZ R0, R0 ;  /* 0x0000000000007305 */ /* 0x000e24000021f100 */
[----:B0-----:R-:W-:Y:S01]  /*0ce0*/  PRMT R18, R0, 0x7610, R18 ;  /* 0x0000761000127816 */ /* 0x001fe20000000012 */
[----:B------:R-:W-:Y:S06]  /*0cf0*/  BRA `(.L_x_20722) ;  /* 0x00000000009c7947 */ /* 0x000fec0003800000 */
.L_x_20734:
        /* <DEDUP_REMOVED lines=14> */
.L_x_20748:
[----:B------:R-:W-:Y:S05]  /*0de0*/  BSYNC B0 ;  /* 0x0000000000007941 */ /* 0x000fea0003800000 */
.L_x_20747:
[----:B------:R-:W0:Y:S02]  /*0df0*/  F2I.FTZ.TRUNC.NTZ R0, R0 ;  /* 0x0000000000007305 */ /* 0x000e24000021f100 */
[----:B0-----:R-:W-:Y:S01]  /*0e00*/  PRMT R18, R0, 0x7610, R18 ;  /* 0x0000761000127816 */ /* 0x001fe20000000012 */
[----:B------:R-:W-:Y:S06]  /*0e10*/  BRA `(.L_x_20722) ;  /* 0x0000000000547947 */ /* 0x000fec0003800000 */
.L_x_20721:
        /* <DEDUP_REMOVED lines=16> */
.L_x_20749:
[----:B------:R-:W-:Y:S01]  /*0f20*/  PRMT R18, RZ, 0x7610, R18 ;  /* 0x00007610ff127816 */ /* 0x000fe20000000012 */
[----:B------:R-:W-:Y:S06]  /*0f30*/  BRA `(.L_x_20722) ;  /* 0x00000000000c7947 */ /* 0x000fec0003800000 */
.L_x_20746:
[----:B------:R0:W5:Y:S01]  /*0f40*/  LDG.E.U16 R18, desc[UR36][R2.64] ;  /* 0x0000002402127981 */ /* 0x000162000c1e1500 */
[----:B------:R-:W-:Y:S05]  /*0f50*/  BRA `(.L_x_20722) ;  /* 0x0000000000047947 */ /* 0x000fea0003800000 */
.L_x_20745:
[----:B------:R0:W5:Y:S02]  /*0f60*/  LDG.E.U16 R18, desc[UR36][R2.64] ;  /* 0x0000002402127981 */ /* 0x000164000c1e1500 */
.L_x_20722:
[----:B------:R-:W2:Y:S02]  /*0f70*/  S2R R24, SR_TID.X ;  /* 0x0000000000187919 */ /* 0x000ea40000002100 */
[----:B--2---:R-:W-:-:S07]  /*0f80*/  VIADD R24, R24, 0x80 ;  /* 0x0000008018187836 */ /* 0x004fce0000000000 */
.L_x_20716:
[----:B------:R-:W-:Y:S05]  /*0f90*/  BSYNC B6 ;  /* 0x0000000000067941 */ /* 0x000fea0003800000 */
.L_x_20715:
        /* <DEDUP_REMOVED lines=23> */
.L_x_20755:
[----:B------:R0:W5:Y:S01]  /*1110*/  LDG.E.U8 R17, desc[UR36][R2.64] ;  /* 0x0000002402117981 */ /* 0x000162000c1e1100 */
[----:B------:R-:W-:Y:S05]  /*1120*/  BRA `(.L_x_20757) ;  /* 0x0000000c00547947 */ /* 0x000fea0003800000 */
.L_x_20754:
        /* <DEDUP_REMOVED lines=8> */
.L_x_20759:
[----:B------:R0:W5:Y:S01]  /*11b0*/  LDG.E.U16 R17, desc[UR36][R2.64] ;  /* 0x0000002402117981 */ /* 0x000162000c1e1500 */
[----:B------:R-:W-:Y:S05]  /*11c0*/  BRA `(.L_x_20757) ;  /* 0x0000000c002c7947 */ /* 0x000fea0003800000 */
.L_x_20758:
[----:B------:R0:W5:Y:S01]  /*11d0*/  LDG.E.U16 R17, desc[UR36][R2.64] ;  /* 0x0000002402117981 */ /* 0x000162000c1e1500 */
[----:B------:R-:W-:Y:S05]  /*11e0*/  BRA `(.L_x_20757) ;  /* 0x0000000c00247947 */ /* 0x000fea0003800000 */
.L_x_20753:
        /* <DEDUP_REMOVED lines=9> */
.L_x_20761:
[----:B------:R-:W2:Y:S02]  /*1280*/  LDG.E.U16 R0, desc[UR36][R2.64] ;  /* 0x0000002402007981 */ /* 0x000ea4000c1e1500 */
[----:B--2---:R-:W-:-:S06]  /*1290*/  HADD2.F32 R0, -RZ, R0.H0_H0 ;  /* 0x20000000ff007230 */ /* 0x004fcc0000004100 */
[----:B------:R-:W0:Y:S02]  /*12a0*/  F2I.FTZ.TRUNC.NTZ R0, R0 ;  /* 0x0000000000007305 */ /* 0x000e24000021f100 */
[----:B0-----:R-:W-:Y:S01]  /*12b0*/  PRMT R17, R0, 0x7610, R17 ;  /* 0x0000761000117816 */ /* 0x001fe20000000011 */
[----:B------:R-:W-:Y:S06]  /*12c0*/  BRA `(.L_x_20757) ;  /* 0x0000000800ec7947 */ /* 0x000fec0003800000 */
.L_x_20760:
        /* <DEDUP_REMOVED lines=9> */
.L_x_20763:
[----:B------:R-:W2:Y:S02]  /*1360*/  LDG.E.U16 R2, desc[UR36][R2.64] ;  /* 0x0000002402027981 */ /* 0x000ea4000c1e1500 */
[----:B--2---:R-:W-:-:S06]  /*1370*/  HADD2.F32 R0, -RZ, R2.H0_H0 ;  /* 0x20000002ff007230 */ /* 0x004fcc0000004100 */
[----:B------:R-:W0:Y:S02]  /*1380*/  F2I.FTZ.TRUNC.NTZ R0, R0 ;  /* 0x0000000000007305 */ /* 0x000e24000021f100 */
[----:B0-----:R-:W-:Y:S01]  /*1390*/  PRMT R17, R0, 0x7610, R17 ;  /* 0x0000761000117816 */ /* 0x001fe20000000011 */
[----:B------:R-:W-:Y:S06]  /*13a0*/  BRA `(.L_x_20757) ;  /* 0x0000000800b47947 */ /* 0x000fec0003800000 */
.L_x_20762:
[----:B------:R-:W2:Y:S02]  /*13b0*/  LDG.E.64 R2, desc[UR36][R2.64] ;  /* 0x0000002402027981 */ /* 0x000ea4000c1e1b00 */
[----:B--2---:R0:W1:Y:S01]  /*13c0*/  F2I.F64.TRUNC R17, R2 ;  /* 0x0000000200117311 */ /* 0x004062000030d100 */
[----:B------:R-:W-:Y:S05]  /*13d0*/  BRA `(.L_x_20757) ;  /* 0x0000000800a87947 */ /* 0x000fea0003800000 */
.L_x_20752:
        /* <DEDUP_REMOVED lines=12> */
.L_x_20766:
[----:B------:R-:W2:Y:S02]  /*14a0*/  LDG.E.64 R2, desc[UR36][R2.64] ;  /* 0x0000002402027981 */ /* 0x000ea4000c1e1b00 */
[----:B--2---:R0:W1:Y:S01]  /*14b0*/  F2I.F64.TRUNC R17, R2 ;  /* 0x0000000200117311 */ /* 0x004062000030d100 */
[----:B------:R-:W-:Y:S05]  /*14c0*/  BRA `(.L_x_20757) ;  /* 0x00000008006c7947 */ /* 0x000fea0003800000 */
.L_x_20765:
        /* <DEDUP_REMOVED lines=28> */
.L_x_20768:
        /* <DEDUP_REMOVED lines=15> */
.L_x_20767:
[----:B------:R-:W2:Y:S02]  /*1780*/  LDG.E.U16 R0, desc[UR36][R2.64] ;  /* 0x0000002402007981 */ /* 0x000ea4000c1e1500 */
[----:B--2---:R-:W-:-:S06]  /*1790*/  IMAD.U32 R0, R0, 0x10000, RZ ;  /* 0x0001000000007824 */ /* 0x004fcc00078e00ff */
[----:B------:R-:W0:Y:S02]  /*17a0*/  F2I.FTZ.TRUNC.NTZ R0, R0 ;  /* 0x0000000000007305 */ /* 0x000e24000021f100 */
[----:B0-----:R-:W-:Y:S01]  /*17b0*/  PRMT R17, R0, 0x7610, R17 ;  /* 0x0000761000117816 */ /* 0x001fe20000000011 */
[----:B------:R-:W-:Y:S06]  /*17c0*/  BRA `(.L_x_20757) ;  /* 0x0000000400ac7947 */ /* 0x000fec0003800000 */
.L_x_20764:
        /* <DEDUP_REMOVED lines=10> */
.L_x_20771:
        /* <DEDUP_REMOVED lines=21> */
.L_x_20775:
[----:B------:R-:W-:Y:S05]  /*19c0*/  BSYNC B1 ;  /* 0x0000000000017941 */ /* 0x000fea0003800000 */
.L_x_20774:
[----:B------:R-:W-:Y:S01]  /*19d0*/  LEA R3, R0, 0x3b800000, 0x17 ;  /* 0x3b80000000037811 */ /* 0x000fe200078eb8ff */
[----:B------:R-:W-:-:S05]  /*19e0*/  IMAD.SHL.U32 R0, R2, 0x100000, RZ ;  /* 0x0010000002007824 */ /* 0x000fca00078e00ff */
[----:B------:R-:W-:-:S07]  /*19f0*/  LOP3.LUT R0, R3, R0, R4, 0xfe, !PT ;  /* 0x0000000003007212 */ /* 0x000fce00078efe04 */
.L_x_20773:
[----:B------:R-:W-:Y:S05]  /*1a00*/  BSYNC B0 ;  /* 0x0000000000007941 */ /* 0x000fea0003800000 */
.L_x_20772:
[----:B------:R-:W0:Y:S02]  /*1a10*/  F2I.FTZ.TRUNC.NTZ R0, R0 ;  /* 0x0000000000007305 */ /* 0x000e24000021f100 */
[----:B0-----:R-:W-:Y:S01]  /*1a20*/  PRMT R17, R0, 0x7610, R17 ;  /* 0x0000761000117816 */ /* 0x001fe20000000011 */
[----:B------:R-:W-:Y:S06]  /*1a30*/  BRA `(.L_x_20757) ;  /* 0x0000000400107947 */ /* 0x000fec0003800000 */
.L_x_20770:
        /* <DEDUP_REMOVED lines=21> */
.L_x_20779:
[----:B------:R-:W-:Y:S05]  /*1b90*/  BSYNC B1 ;  /* 0x0000000000017941 */ /* 0x000fea0003800000 */
.L_x_20778:
[----:B------:R-:W-:Y:S01]  /*1ba0*/  LEA R3, R0, 0x37800000, 0x17 ;  /* 0x3780000000037811 */ /* 0x000fe200078eb8ff */
[----:B------:R-:W-:-:S05]  /*1bb0*/  IMAD.SHL.U32 R0, R2, 0x200000, RZ ;  /* 0x0020000002007824 */ /* 0x000fca00078e00ff */
[----:B------:R-:W-:-:S07]  /*1bc0*/  LOP3.LUT R0, R3, R0, R4, 0xfe, !PT ;  /* 0x0000000003007212 */ /* 0x000fce00078efe04 */
.L_x_20777:
[----:B------:R-:W-:Y:S05]  /*1bd0*/  BSYNC B0 ;  /* 0x0000000000007941 */ /* 0x000fea0003800000 */
.L_x_20776:
[----:B------:R-:W0:Y:S02]  /*1be0*/  F2I.FTZ.TRUNC.NTZ R0, R0 ;  /* 0x0000000000007305 */ /* 0x000e24000021f100 */
[----:B0-----:R-:W-:Y:S01]  /*1bf0*/  PRMT R17, R0, 0x7610, R17 ;  /* 0x0000761000117816 */ /* 0x001fe20000000011 */
[----:B------:R-:W-:Y:S06]  /*1c00*/  BRA `(.L_x_20757) ;  /* 0x00000000009c7947 */ /* 0x000fec0003800000 */
.L_x_20769:
        /* <DEDUP_REMOVED lines=14> */
.L_x_20783:
[----:B------:R-:W-:Y:S05]  /*1cf0*/  BSYNC B0 ;  /* 0x0000000000007941 */ /* 0x000fea0003800000 */
.L_x_20782:
[----:B------:R-:W0:Y:S02]  /*1d00*/  F2I.FTZ.TRUNC.NTZ R0, R0 ;  /* 0x0000000000007305 */ /* 0x000e24000021f100 */
[----:B0-----:R-:W-:Y:S01]  /*1d10*/  PRMT R17, R0, 0x7610, R17 ;  /* 0x0000761000117816 */ /* 0x001fe20000000011 */
[----:B------:R-:W-:Y:S06]  /*1d20*/  BRA `(.L_x_20757) ;  /* 0x0000000000547947 */ /* 0x000fec0003800000 */
.L_x_20756:
        /* <DEDUP_REMOVED lines=16> */
.L_x_20784:
[----:B------:R-:W-:Y:S01]  /*1e30*/  PRMT R17, RZ, 0x7610, R17 ;  /* 0x00007610ff117816 */ /* 0x000fe20000000011 */
[----:B------:R-:W-:Y:S06]  /*1e40*/  BRA `(.L_x_20757) ;  /* 0x00000000000c7947 */ /* 0x000fec0003800000 */
.L_x_20781:
[----:B------:R3:W5:Y:S01]  /*1e50*/  LDG.E.U16 R17, desc[UR36][R2.64] ;  /* 0x0000002402117981 */ /* 0x000762000c1e1500 */
[----:B------:R-:W-:Y:S05]  /*1e60*/  BRA `(.L_x_20757) ;  /* 0x0000000000047947 */ /* 0x000fea0003800000 */
.L_x_20780:
[----:B------:R2:W5:Y:S02]  /*1e70*/  LDG.E.U16 R17, desc[UR36][R2.64] ;  /* 0x0000002402117981 */ /* 0x000564000c1e1500 */
.L_x_20757:
[----:B------:R-:W-:-:S07]  /*1e80*/  VIADD R24, R24, 0x80 ;  /* 0x0000008018187836 */ /* 0x000fce0000000000 */
.L_x_20751:
[----:B------:R-:W-:Y:S05]  /*1e90*/  BSYNC B6 ;  /* 0x0000000000067941 */ /* 0x000fea0003800000 */
.L_x_20750:
        /* <DEDUP_REMOVED lines=25> */
.L_x_20790:
[----:B------:R0:W5:Y:S01]  /*2030*/  LDG.E.U8 R22, desc[UR36][R2.64] ;  /* 0x0000002402167981 */ /* 0x000162000c1e1100 */
[----:B------:R-:W-:Y:S05]  /*2040*/  BRA `(.L_x_20792) ;  /* 0x0000000c00547947 */ /* 0x000fea0003800000 */
.L_x_20789:
        /* <DEDUP_REMOVED lines=8> */
.L_x_20794:
[----:B------:R0:W5:Y:S01]  /*20d0*/  LDG.E.U16 R22, desc[UR36][R2.64] ;  /* 0x0000002402167981 */ /* 0x000162000c1e1500 */
[----:B------:R-:W-:Y:S05]  /*20e0*/  BRA `(.L_x_20792) ;  /* 0x0000000c002c7947 */ /* 0x000fea0003800000 */
.L_x_20793:
[----:B------:R0:W5:Y:S01]  /*20f0*/  LDG.E.U16 R22, desc[UR36][R2.64] ;  /* 0x0000002402167981 */ /* 0x000162000c1e1500 */
[----:B------:R-:W-:Y:S05]  /*2100*/  BRA `(.L_x_20792) ;  /* 0x0000000c00247947 */ /* 0x000fea0003800000 */
.L_x_20788:
        /* <DEDUP_REMOVED lines=9> */
.L_x_20796:
[----:B------:R-:W2:Y:S02]  /*21a0*/  LDG.E.U16 R0, desc[UR36][R2.64] ;  /* 0x0000002402007981 */ /* 0x000ea4000c1e1500 */
[----:B--2---:R-:W-:-:S06]  /*21b0*/  HADD2.F32 R0, -RZ, R0.H0_H0 ;  /* 0x20000000ff007230 */ /* 0x004fcc0000004100 */
[----:B------:R-:W0:Y:S02]  /*21c0*/  F2I.FTZ.TRUNC.NTZ R0, R0 ;  /* 0x0000000000007305 */ /* 0x000e24000021f100 */
[----:B0-----:R-:W-:Y:S01]  /*21d0*/  PRMT R22, R0, 0x7610, R22 ;  /* 0x0000761000167816 */ /* 0x001fe20000000016 */
[----:B------:R-:W-:Y:S06]  /*21e0*/  BRA `(.L_x_20792) ;  /* 0x0000000800ec7947 */ /* 0x000fec0003800000 */
.L_x_20795:
        /* <DEDUP_REMOVED lines=9> */
.L_x_20798:
[----:B------:R-:W2:Y:S02]  /*2280*/  LDG.E.U16 R2, desc[UR36][R2.64] ;  /* 0x0000002402027981 */ /* 0x000ea4000c1e1500 */
[----:B--2---:R-:W-:-:S06]  /*2290*/  HADD2.F32 R0, -RZ, R2.H0_H0 ;  /* 0x20000002ff007230 */ /* 0x004fcc0000004100 */
[----:B------:R-:W0:Y:S02]  /*22a0*/  F2I.FTZ.TRUNC.NTZ R0, R0 ;  /* 0x0000000000007305 */ /* 0x000e24000021f100 */
[----:B0-----:R-:W-:Y:S01]  /*22b0*/  PRMT R22, R0, 0x7610, R22 ;  /* 0x0000761000167816 */ /* 0x001fe20000000016 */
[----:B------:R-:W-:Y:S06]  /*22c0*/  BRA `(.L_x_20792) ;  /* 0x0000000800b47947 */ /* 0x000fec0003800000 */
.L_x_20797:
[----:B------:R-:W2:Y:S02]  /*22d0*/  LDG.E.64 R2, desc[UR36][R2.64] ;  /* 0x0000002402027981 */ /* 0x000ea4000c1e1b00 */
[----:B--2---:R0:W1:Y:S01]  /*22e0*/  F2I.F64.TRUNC R22, R2 ;  /* 0x0000000200167311 */ /* 0x004062000030d100 */
[----:B------:R-:W-:Y:S05]  /*22f0*/  BRA `(.L_x_20792) ;  /* 0x0000000800a87947 */ /* 0x000fea0003800000 */
.L_x_20787:
        /* <DEDUP_REMOVED lines=12> */
.L_x_20801:
[----:B------:R-:W2:Y:S02]  /*23c0*/  LDG.E.64 R2, desc[UR36][R2.64] ;  /* 0x0000002402027981 */ /* 0x000ea4000c1e1b00 */
[----:B--2---:R3:W4:Y:S01]  /*23d0*/  F2I.F64.TRUNC R22, R2 ;  /* 0x0000000200167311 */ /* 0x004722000030d100 */
[----:B------:R-:W-:Y:S05]  /*23e0*/  BRA `(.L_x_20792) ;  /* 0x00000008006c7947 */ /* 0x000fea0003800000 */
.L_x_20800:
        /* <DEDUP_REMOVED lines=28> */
.L_x_20803:
        /* <DEDUP_REMOVED lines=15> */
.L_x_20802:
[----:B------:R-:W2:Y:S02]  /*26a0*/  LDG.E.U16 R0, desc[UR36][R2.64] ;  /* 0x0000002402007981 */ /* 0x000ea4000c1e1500 */
[----:B--2---:R-:W-:-:S06]  /*26b0*/  IMAD.U32 R0, R0, 0x10000, RZ ;  /* 0x0001000000007824 */ /* 0x004fcc00078e00ff */
[----:B------:R-:W0:Y:S02]  /*26c0*/  F2I.FTZ.TRUNC.NTZ R0, R0 ;  /* 0x0000000000007305 */ /* 0x000e24000021f100 */
[----:B0-----:R-:W-:Y:S01]  /*26d0*/  PRMT R22, R0, 0x7610, R22 ;  /* 0x0000761000167816 */ /* 0x001fe20000000016 */
[----:B------:R-:W-:Y:S06]  /*26e0*/  BRA `(.L_x_20792) ;  /* 0x0000000400ac7947 */ /* 0x000fec0003800000 */
.L_x_20799:
        /* <DEDUP_REMOVED lines=10> */
.L_x_20806:
        /* <DEDUP_REMOVED lines=21> */
.L_x_20810:
[----:B------:R-:W-:Y:S05]  /*28e0*/  BSYNC B1 ;  /* 0x0000000000017941 */ /* 0x000fea0003800000 */
.L_x_20809:
[----:B------:R-:W-:Y:S01]  /*28f0*/  LEA R3, R0, 0x3b800000, 0x17 ;  /* 0x3b80000000037811 */ /* 0x000fe200078eb8ff */
[----:B------:R-:W-:-:S05]  /*2900*/  IMAD.SHL.U32 R0, R2, 0x100000, RZ ;  /* 0x0010000002007824 */ /* 0x000fca00078e00ff */
[----:B------:R-:W-:-:S07]  /*2910*/  LOP3.LUT R0, R3, R0, R4, 0xfe, !PT ;  /* 0x0000000003007212 */ /* 0x000fce00078efe04 */
.L_x_20808:
[----:B------:R-:W-:Y:S05]  /*2920*/  BSYNC B0 ;  /* 0x0000000000007941 */ /* 0x000fea0003800000 */
.L_x_20807:
[----:B------:R-:W0:Y:S02]  /*2930*/  F2I.FTZ.TRUNC.NTZ R0, R0 ;  /* 0x0000000000007305 */ /* 0x000e24000021f100 */
[----:B0-----:R-:W-:Y:S01]  /*2940*/  PRMT R22, R0, 0x7610, R22 ;  /* 0x0000761000167816 */ /* 0x001fe20000000016 */
[----:B------:R-:W-:Y:S06]  /*2950*/  BRA `(.L_x_20792) ;  /* 0x0000000400107947 */ /* 0x000fec0003800000 */
.L_x_20805:
        /* <DEDUP_REMOVED lines=21> */
.L_x_20814:
[----:B------:R-:W-:Y:S05]  /*2ab0*/  BSYNC B1 ;  /* 0x0000000000017941 */ /* 0x000fea0003800000 */
.L_x_20813:
[----:B------:R-:W-:Y:S01]  /*2ac0*/  LEA R3, R0, 0x37800000, 0x17 ;  /* 0x3780000000037811 */ /* 0x000fe200078eb8ff */
[----:B------:R-:W-:-:S05]  /*2ad0*/  IMAD.SHL.U32 R0, R2, 0x200000, RZ ;  /* 0x0020000002007824 */ /* 0x000fca00078e00ff */
[----:B------:R-:W-:-:S07]  /*2ae0*/  LOP3.LUT R0, R3, R0, R4, 0xfe, !PT ;  /* 0x0000000003007212 */ /* 0x000fce00078efe04 */
.L_x_20812:
[----:B------:R-:W-:Y:S05]  /*2af0*/  BSYNC B0 ;  /* 0x0000000000007941 */ /* 0x000fea0003800000 */
.L_x_20811:
[----:B------:R-:W0:Y:S02]  /*2b00*/  F2I.FTZ.TRUNC.NTZ R0, R0 ;  /* 0x0000000000007305 */ /* 0x000e24000021f100 */
[----:B0-----:R-:W-:Y:S01]  /*2b10*/  PRMT R22, R0, 0x7610, R22 ;  /* 0x0000761000167816 */ /* 0x001fe20000000016 */
[----:B------:R-:W-:Y:S06]  /*2b20*/  BRA `(.L_x_20792) ;  /* 0x00000000009c7947 */ /* 0x000fec0003800000 */
.L_x_20804:
        /* <DEDUP_REMOVED lines=14> */
.L_x_20818:
[----:B------:R-:W-:Y:S05]  /*2c10*/  BSYNC B0 ;  /* 0x0000000000007941 */ /* 0x000fea0003800000 */
.L_x_20817:
[----:B------:R-:W0:Y:S02]  /*2c20*/  F2I.FTZ.TRUNC.NTZ R0, R0 ;  /* 0x0000000000007305 */ /* 0x000e24000021f100 */
[----:B0-----:R-:W-:Y:S01]  /*2c30*/  PRMT R22, R0, 0x7610, R22 ;  /* 0x0000761000167816 */ /* 0x001fe20000000016 */
[----:B------:R-:W-:Y:S06]  /*2c40*/  BRA `(.L_x_20792) ;  /* 0x0000000000547947 */ /* 0x000fec0003800000 */
.L_x_20791:
        /* <DEDUP_REMOVED lines=16> */
.L_x_20819:
[----:B------:R-:W-:Y:S01]  /*2d50*/  PRMT R22, RZ, 0x7610, R22 ;  /* 0x00007610ff167816 */ /* 0x000fe20000000016 */
[----:B------:R-:W-:Y:S06]  /*2d60*/  BRA `(.L_x_20792) ;  /* 0x00000000000c7947 */ /* 0x000fec0003800000 */
.L_x_20816:
[----:B------:R2:W5:Y:S01]  /*2d70*/  LDG.E.U16 R22, desc[UR36][R2.64] ;  /* 0x0000002402167981 */ /* 0x000562000c1e1500 */
[----:B------:R-:W-:Y:S05]  /*2d80*/  BRA `(.L_x_20792) ;  /* 0x0000000000047947 */ /* 0x000fea0003800000 */
.L_x_20815:
[----:B------:R1:W5:Y:S02]  /*2d90*/  LDG.E.U16 R22, desc[UR36][R2.64] ;  /* 0x0000002402167981 */ /* 0x000364000c1e1500 */
.L_x_20792:
[----:B------:R-:W-:-:S07]  /*2da0*/  VIADD R24, R24, 0x80 ;  /* 0x0000008018187836 */ /* 0x000fce0000000000 */
.L_x_20786:
[----:B------:R-:W-:Y:S05]  /*2db0*/  BSYNC B6 ;  /* 0x0000000000067941 */ /* 0x000fea0003800000 */
.L_x_20785:
        /* <DEDUP_REMOVED lines=22> */
.L_x_20825:
[----:B------:R0:W5:Y:S01]  /*2f20*/  LDG.E.U8 R16, desc[UR36][R2.64] ;  /* 0x0000002402107981 */ /* 0x000162000c1e1100 */
[----:B------:R-:W-:Y:S05]  /*2f30*/  BRA `(.L_x_20821) ;  /* 0x0000000c00507947 */ /* 0x000fea0003800000 */
.L_x_20824:
        /* <DEDUP_REMOVED lines=8> */
.L_x_20828:
[----:B------:R0:W5:Y:S01]  /*2fc0*/  LDG.E.U16 R16, desc[UR36][R2.64] ;  /* 0x0000002402107981 */ /* 0x000162000c1e1500 */
[----:B------:R-:W-:Y:S05]  /*2fd0*/  BRA `(.L_x_20821) ;  /* 0x0000000c00287947 */ /* 0x000fea0003800000 */
.L_x_20827:
[----:B------:R0:W5:Y:S01]  /*2fe0*/  LDG.E.U16 R16, desc[UR36][R2.64] ;  /* 0x0000002402107981 */ /* 0x000162000c1e1500 */
[----:B------:R-:W-:Y:S05]  /*2ff0*/  BRA `(.L_x_20821) ;  /* 0x0000000c00207947 */ /* 0x000fea0003800000 */
.L_x_20823:
        /* <DEDUP_REMOVED lines=9> */
.L_x_20830:
[----:B------:R-:W2:Y:S02]  /*3090*/  LDG.E.U16 R0, desc[UR36][R2.64] ;  /* 0x0000002402007981 */ /* 0x000ea4000c1e1500 */
[----:B--2---:R-:W-:-:S06]  /*30a0*/  HADD2.F32 R0, -RZ, R0.H0_H0 ;  /* 0x20000000ff007230 */ /* 0x004fcc0000004100 */
[----:B------:R-:W0:Y:S02]  /*30b0*/  F2I.FTZ.TRUNC.NTZ R0, R0 ;  /* 0x0000000000007305 */ /* 0x000e24000021f100 */
[----:B0-----:R-:W-:Y:S01]  /*30c0*/  PRMT R16, R0, 0x7610, R16 ;  /* 0x0000761000107816 */ /* 0x001fe20000000010 */
[----:B------:R-:W-:Y:S06]  /*30d0*/  BRA `(.L_x_20821) ;  /* 0x0000000800e87947 */ /* 0x000fec0003800000 */
.L_x_20829:
        /* <DEDUP_REMOVED lines=9> */
.L_x_20832:
[----:B------:R-:W2:Y:S02]  /*3170*/  LDG.E.U16 R2, desc[UR36][R2.64] ;  /* 0x0000002402027981 */ /* 0x000ea4000c1e1500 */
[----:B--2---:R-:W-:-:S06]  /*3180*/  HADD2.F32 R0, -RZ, R2.H0_H0 ;  /* 0x20000002ff007230 */ /* 0x004fcc0000004100 */
[----:B------:R-:W0:Y:S02]  /*3190*/  F2I.FTZ.TRUNC.NTZ R0, R0 ;  /* 0x0000000000007305 */ /* 0x000e24000021f100 */
[----:B0-----:R-:W-:Y:S01]  /*31a0*/  PRMT R16, R0, 0x7610, R16 ;  /* 0x0000761000107816 */ /* 0x001fe20000000010 */
[----:B------:R-:W-:Y:S06]  /*31b0*/  BRA `(.L_x_20821) ;  /* 0x0000000800b07947 */ /* 0x000fec0003800000 */
.L_x_20831:
[----:B------:R-:W2:Y:S02]  /*31c0*/  LDG.E.64 R2, desc[UR36][R2.64] ;  /* 0x0000002402027981 */ /* 0x000ea4000c1e1b00 */
[----:B--2---:R0:W1:Y:S01]  /*31d0*/  F2I.F64.TRUNC R16, R2 ;  /* 0x0000000200107311 */ /* 0x004062000030d100 */
[----:B------:R-:W-:Y:S05]  /*31e0*/  BRA `(.L_x_20821) ;  /* 0x0000000800a47947 */ /* 0x000fea0003800000 */
.L_x_20822:
        /* <DEDUP_REMOVED lines=12> */
.L_x_20835:
[----:B------:R-:W2:Y:S02]  /*32b0*/  LDG.E.64 R2, desc[UR36][R2.64] ;  /* 0x0000002402027981 */ /* 0x000ea4000c1e1b00 */
[----:B--2---:R0:W1:Y:S01]  /*32c0*/  F2I.F64.TRUNC R16, R2 ;  /* 0x0000000200107311 */ /* 0x004062000030d100 */
[----:B------:R-:W-:Y:S05]  /*32d0*/  BRA `(.L_x_20821) ;  /* 0x0000000800687947 */ /* 0x000fea0003800000 */
.L_x_20834:
        /* <DEDUP_REMOVED lines=28> */
.L_x_20837:
        /* <DEDUP_REMOVED lines=15> */
.L_x_20836:
[----:B------:R-:W2:Y:S02]  /*3590*/  LDG.E.U16 R0, desc[UR36][R2.64] ;  /* 0x0000002402007981 */ /* 0x000ea4000c1e1500 */
[----:B--2---:R-:W-:-:S06]  /*35a0*/  IMAD.U32 R0, R0, 0x10000, RZ ;  /* 0x0001000000007824 */ /* 0x004fcc00078e00ff */
[----:B------:R-:W0:Y:S02]  /*35b0*/  F2I.FTZ.TRUNC.NTZ R0, R0 ;  /* 0x0000000000007305 */ /* 0x000e24000021f100 */
[----:B0-----:R-:W-:Y:S01]  /*35c0*/  PRMT R16, R0, 0x7610, R16 ;  /* 0x0000761000107816 */ /* 0x001fe20000000010 */
[----:B------:R-:W-:Y:S06]  /*35d0*/  BRA `(.L_x_20821) ;  /* 0x0000000400a87947 */ /* 0x000fec0003800000 */
.L_x_20833:
        /* <DEDUP_REMOVED lines=10> */
.L_x_20840:
        /* <DEDUP_REMOVED lines=21> */
.L_x_20844:
[----:B------:R-:W-:Y:S05]  /*37d0*/  BSYNC B1 ;  /* 0x0000000000017941 */ /* 0x000fea0003800000 */
.L_x_20843:
[----:B------:R-:W-:Y:S01]  /*37e0*/  LEA R3, R0, 0x3b800000, 0x17 ;  /* 0x3b80000000037811 */ /* 0x000fe200078eb8ff */
[----:B------:R-:W-:-:S05]  /*37f0*/  IMAD.SHL.U32 R0, R2, 0x100000, RZ ;  /* 0x0010000002007824 */ /* 0x000fca00078e00ff */
[----:B------:R-:W-:-:S07]  /*3800*/  LOP3.LUT R0, R3, R0, R4, 0xfe, !PT ;  /* 0x0000000003007212 */ /* 0x000fce00078efe04 */
.L_x_20842:
[----:B------:R-:W-:Y:S05]  /*3810*/  BSYNC B0 ;  /* 0x0000000000007941 */ /* 0x000fea0003800000 */
.L_x_20841:
[----:B------:R-:W0:Y:S02]  /*3820*/  F2I.FTZ.TRUNC.NTZ R0, R0 ;  /* 0x0000000000007305 */ /* 0x000e24000021f100 */
[----:B0-----:R-:W-:Y:S01]  /*3830*/  PRMT R16, R0, 0x7610, R16 ;  /* 0x0000761000107816 */ /* 0x001fe20000000010 */
[----:B------:R-:W-:Y:S06]  /*3840*/  BRA `(.L_x_20821) ;  /* 0x00000004000c7947 */ /* 0x000fec0003800000 */
.L_x_20839:
        /* <DEDUP_REMOVED lines=21> */
.L_x_20848:
[----:B------:R-:W-:Y:S05]  /*39a0*/  BSYNC B1 ;  /* 0x0000000000017941 */ /* 0x000fea0003800000 */
.L_x_20847:
[----:B------:R-:W-:Y:S01]  /*39b0*/  LEA R3, R0, 0x37800000, 0x17 ;  /* 0x3780000000037811 */ /* 0x000fe200078eb8ff */
[----:B------:R-:W-:-:S05]  /*39c0*/  IMAD.SHL.U32 R0, R2, 0x200000, RZ ;  /* 0x0020000002007824 */ /* 0x000fca00078e00ff */
[----:B------:R-:W-:-:S07]  /*39d0*/  LOP3.LUT R0, R3, R0, R4, 0xfe, !PT ;  /* 0x0000000003007212 */ /* 0x000fce00078efe04 */
.L_x_20846:
[----:B------:R-:W-:Y:S05]  /*39e0*/  BSYNC B0 ;  /* 0x0000000000007941 */ /* 0x000fea0003800000 */
.L_x_20845:
[----:B------:R-:W0:Y:S02]  /*39f0*/  F2I.FTZ.TRUNC.NTZ R0, R0 ;  /* 0x0000000000007305 */ /* 0x000e24000021f100 */
[----:B0-----:R-:W-:Y:S01]  /*3a00*/  PRMT R16, R0, 0x7610, R16 ;  /* 0x0000761000107816 */ /* 0x001fe20000000010 */
[----:B------:R-:W-:Y:S06]  /*3a10*/  BRA `(.L_x_20821) ;  /* 0x0000000000987947 */ /* 0x000fec0003800000 */
.L_x_20838:
        /* <DEDUP_REMOVED lines=14> */
.L_x_20852:
[----:B------:R-:W-:Y:S05]  /*3b00*/  BSYNC B0 ;  /* 0x0000000000007941 */ /* 0x000fea0003800000 */
.L_x_20851:
[----:B------:R-:W0:Y:S02]  /*3b10*/  F2I.FTZ.TRUNC.NTZ R0, R0 ;  /* 0x0000000000007305 */ /* 0x000e24000021f100 */
[----:B0-----:R-:W-:Y:S01]  /*3b20*/  PRMT R16, R0, 0x7610, R16 ;  /* 0x0000761000107816 */ /* 0x001fe20000000010 */
[----:B------:R-:W-:Y:S06]  /*3b30*/  BRA `(.L_x_20821) ;  /* 0x0000000000507947 */ /* 0x000fec0003800000 */
.L_x_20826:
        /* <DEDUP_REMOVED lines=16> */
.L_x_20853:
[----:B------:R-:W-:Y:S05]  /*3c40*/  BRA `(.L_x_20821) ;  /* 0x00000000000c7947 */ /* 0x000fea0003800000 */
.L_x_20850:
[----:B------:R0:W5:Y:S01]  /*3c50*/  LDG.E.U16 R16, desc[UR36][R2.64] ;  /* 0x0000002402107981 */ /* 0x000162000c1e1500 */
[----:B------:R-:W-:Y:S05]  /*3c60*/  BRA `(.L_x_20821) ;  /* 0x0000000000047947 */ /* 0x000fea0003800000 */
.L_x_20849:
[----:B------:R0:W5:Y:S02]  /*3c70*/  LDG.E.U16 R16, desc[UR36][R2.64] ;  /* 0x0000002402107981 */ /* 0x000164000c1e1500 */
.L_x_20821:
[----:B------:R-:W-:Y:S05]  /*3c80*/  BSYNC B6 ;  /* 0x0000000000067941 */ /* 0x000fea0003800000 */
.L_x_20820:
[----:B01234-:R-:W0:Y:S01]  /*3c90*/  S2R R2, SR_TID.X ;  /* 0x0000000000027919 */ /* 0x01fe220000002100 */
[----:B-----5:R-:W-:Y:S01]  /*3ca0*/  PRMT R3, R17, 0x9910, RZ ;  /* 0x0000991011037816 */ /* 0x020fe200000000ff */
        /* <DEDUP_REMOVED lines=36> */
.L_x_20859:
[----:B------:R0:W-:Y:S01]  /*3ef0*/  STG.E.U8 desc[UR36][R8.64], R3 ;  /* 0x0000000308007986 */ /* 0x0001e2000c101124 */
[----:B------:R-:W-:Y:S05]  /*3f00*/  BRA `(.L_x_20855) ;  /* 0x0000000c00547947 */ /* 0x000fea0003800000 */
.L_x_20858:
        /* <DEDUP_REMOVED lines=10> */
.L_x_20862:
[----:B------:R0:W-:Y:S01]  /*3fb0*/  STG.E desc[UR36][R8.64], R3 ;  /* 0x0000000308007986 */ /* 0x0001e2000c101924 */
[----:B------:R-:W-:Y:S05]  /*3fc0*/  BRA `(.L_x_20855) ;  /* 0x0000000c00247947 */ /* 0x000fea0003800000 */
.L_x_20861:
[----:B------:R0:W-:Y:S01]  /*3fd0*/  STG.E.U16 desc[UR36][R8.64], R3 ;  /* 0x0000000308007986 */ /* 0x0001e2000c101524 */
[----:B------:R-:W-:Y:S05]  /*3fe0*/  BRA `(.L_x_20855) ;  /* 0x0000000c001c7947 */ /* 0x000fea0003800000 */
.L_x_20857:
        /* <DEDUP_REMOVED lines=9> */
.L_x_20864:
[----:B------:R-:W0:Y:S02]  /*4080*/  I2F.S16 R0, R3 ;  /* 0x0000000300007306 */ /* 0x000e240000101400 */
[----:B0-----:R-:W-:-:S05]  /*4090*/  F2FP.F16.F32.PACK_AB R0, RZ, R0 ;  /* 0x00000000ff00723e */ /* 0x001fca00000000ff */
[----:B------:R0:W-:Y:S01]  /*40a0*/  STG.E.U16 desc[UR36][R8.64], R0 ;  /* 0x0000000008007986 */ /* 0x0001e2000c101524 */
[----:B------:R-:W-:Y:S05]  /*40b0*/  BRA `(.L_x_20855) ;  /* 0x0000000800e87947 */ /* 0x000fea0003800000 */
.L_x_20863:
        /* <DEDUP_REMOVED lines=10> */
.L_x_20866:
[----:B------:R-:W0:Y:S02]  /*4160*/  I2F.S16 R3, R3 ;  /* 0x0000000300037306 */ /* 0x000e240000101400 */
[----:B0-----:R-:W-:-:S04]  /*4170*/  F2FP.F16.F32.PACK_AB R3, RZ, R3 ;  /* 0x00000003ff03723e */ /* 0x001fc800000000ff */
[----:B------:R-:W-:-:S05]  /*4180*/  PRMT R3, R3, 0x5410, RZ ;  /* 0x0000541003037816 */ /* 0x000fca00000000ff */
[----:B------:R0:W-:Y:S01]  /*4190*/  STG.E desc[UR36][R8.64], R3 ;  /* 0x0000000308007986 */ /* 0x0001e2000c101924 */
[----:B------:R-:W-:Y:S05]  /*41a0*/  BRA `(.L_x_20855) ;  /* 0x0000000800ac7947 */ /* 0x000fea0003800000 */
.L_x_20865:
[----:B------:R-:W0:Y:S02]  /*41b0*/  I2F.F64.S16 R4, R3 ;  /* 0x0000000300047312 */ /* 0x000e240000101c00 */
[----:B0-----:R0:W-:Y:S01]  /*41c0*/  STG.E.64 desc[UR36][R8.64], R4 ;  /* 0x0000000408007986 */ /* 0x0011e2000c101b24 */
[----:B------:R-:W-:Y:S05]  /*41d0*/  BRA `(.L_x_20855) ;  /* 0x0000000800a07947 */ /* 0x000fea0003800000 */
.L_x_20856:
        /* <DEDUP_REMOVED lines=10> */
.L_x_20869:
[----:B------:R-:W0:Y:S01]  /*4280*/  I2F.F64.S16 R4, R3 ;  /* 0x0000000300047312 */ /* 0x000e220000101c00 */
[----:B------:R-:W-:-:S05]  /*4290*/  CS2R R6, SRZ ;  /* 0x0000000000067805 */ /* 0x000fca000001ff00 */
[----:B0-----:R0:W-:Y:S01]  /*42a0*/  STG.E.128 desc[UR36][R8.64], R4 ;  /* 0x0000000408007986 */ /* 0x0011e2000c101d24 */
[----:B------:R-:W-:Y:S05]  /*42b0*/  BRA `(.L_x_20855) ;  /* 0x0000000800687947 */ /* 0x000fea0003800000 */
.L_x_20868:
        /* <DEDUP_REMOVED lines=21> */
.L_x_20873:
[----:B------:R-:W-:Y:S05]  /*4410*/  BSYNC B0 ;  /* 0x0000000000007941 */ /* 0x000fea0003800000 */
.L_x_20872:
[----:B------:R-:W-:-:S05]  /*4420*/  LOP3.LUT R5, R0, R5, RZ, 0xfc, !PT ;  /* 0x0000000500057212 */ /* 0x000fca00078efcff */
[----:B------:R0:W-:Y:S01]  /*4430*/  STG.E.U8 desc[UR36][R8.64], R5 ;  /* 0x0000000508007986 */ /* 0x0001e2000c101124 */
[----:B------:R-:W-:Y:S05]  /*4440*/  BRA `(.L_x_20855) ;  /* 0x0000000800047947 */ /* 0x000fea0003800000 */
.L_x_20871:
        /* <DEDUP_REMOVED lines=13> */
.L_x_20875:
[----:B------:R-:W-:Y:S01]  /*4520*/  IMAD.MOV.U32 R0, RZ, RZ, 0x7f ;  /* 0x0000007fff007424 */ /* 0x000fe200078e00ff */
[----:B------:R-:W-:-:S04]  /*4530*/  ISETP.GT.U32.AND P0, PT, R4, 0x7f800000, PT ;  /* 0x7f8000000400780c */ /* 0x000fc80003f04070 */
[----:B------:R-:W-:-:S09]  /*4540*/  SEL R0, R0, 0x7c, P0 ;  /* 0x0000007c00007807 */ /* 0x000fd20000000000 */
.L_x_20876:
[----:B------:R-:W-:Y:S05]  /*4550*/  BSYNC B0 ;  /* 0x0000000000007941 */ /* 0x000fea0003800000 */
.L_x_20874:
[----:B------:R-:W-:-:S04]  /*4560*/  LOP3.LUT R3, R5, 0x80000000, RZ, 0xc0, !PT ;  /* 0x8000000005037812 */ /* 0x000fc800078ec0ff */
[----:B------:R-:W-:-:S04]  /*4570*/  SHF.R.U32.HI R3, RZ, 0x18, R3 ;  /* 0x00000018ff037819 */ /* 0x000fc80000011603 */
[----:B------:R-:W-:-:S05]  /*4580*/  LOP3.LUT R3, R0, R3, RZ, 0xfc, !PT ;  /* 0x0000000300037212 */ /* 0x000fca00078efcff */
[----:B------:R0:W-:Y:S01]  /*4590*/  STG.E.U8 desc[UR36][R8.64], R3 ;  /* 0x0000000308007986 */ /* 0x0001e2000c101124 */
[----:B------:R-:W-:Y:S05]  /*45a0*/  BRA `(.L_x_20855) ;  /* 0x0000000400ac7947 */ /* 0x000fea0003800000 */
.L_x_20870:
[----:B------:R-:W0:Y:S02]  /*45b0*/  I2F.S16 R0, R3 ;  /* 0x0000000300007306 */ /* 0x000e240000101400 */
[----:B0-----:R-:W-:-:S05]  /*45c0*/  F2FP.BF16.F32.PACK_AB R0, RZ, R0 ;  /* 0x00000000ff00723e */ /* 0x001fca00000010ff */
[----:B------:R0:W-:Y:S01]  /*45d0*/  STG.E.U16 desc[UR36][R8.64], R0 ;  /* 0x0000000008007986 */ /* 0x0001e2000c101524 */
[----:B------:R-:W-:Y:S05]  /*45e0*/  BRA `(.L_x_20855) ;  /* 0x00000004009c7947 */ /* 0x000fea0003800000 */
.L_x_20867:
        /* <DEDUP_REMOVED lines=10> */
.L_x_20879:
        /* <DEDUP_REMOVED lines=17> */
.L_x_20882:
[----:B------:R-:W-:-:S04]  /*47a0*/  LOP3.LUT R3, R3, 0x80000000, RZ, 0xc0, !PT ;  /* 0x8000000003037812 */ /* 0x000fc800078ec0ff */
[----:B------:R-:W-:-:S04]  /*47b0*/  SHF.R.U32.HI R3, RZ, 0x18, R3 ;  /* 0x00000018ff037819 */ /* 0x000fc80000011603 */
[----:B------:R-:W-:-:S04]  /*47c0*/  LOP3.LUT R0, R0, R3, RZ, 0xfc, !PT ;  /* 0x0000000300007212 */ /* 0x000fc800078efcff */
[----:B------:R-:W-:-:S07]  /*47d0*/  PRMT R4, R0, 0x7610, R4 ;  /* 0x0000761000047816 */ /* 0x000fce0000000004 */
.L_x_20881:
[----:B------:R-:W-:Y:S05]  /*47e0*/  BSYNC B0 ;  /* 0x0000000000007941 */ /* 0x000fea0003800000 */
.L_x_20880:
[----:B------:R4:W-:Y:S01]  /*47f0*/  STG.E.U8 desc[UR36][R8.64], R4 ;  /* 0x0000000408007986 */ /* 0x0009e2000c101124 */
[----:B------:R-:W-:Y:S05]  /*4800*/  BRA `(.L_x_20855) ;  /* 0x0000000400147947 */ /* 0x000fea0003800000 */
.L_x_20878:
        /* <DEDUP_REMOVED lines=17> */
.L_x_20885:
[----:B------:R-:W-:-:S04]  /*4920*/  LOP3.LUT R3, R3, 0x80000000, RZ, 0xc0, !PT ;  /* 0x8000000003037812 */ /* 0x000fc800078ec0ff */
[----:B------:R-:W-:-:S04]  /*4930*/  SHF.R.U32.HI R3, RZ, 0x18, R3 ;  /* 0x00000018ff037819 */ /* 0x000fc80000011603 */
[----:B------:R-:W-:-:S04]  /*4940*/  LOP3.LUT R0, R0, R3, RZ, 0xfc, !PT ;  /* 0x0000000300007212 */ /* 0x000fc800078efcff */
[----:B------:R-:W-:-:S07]  /*4950*/  PRMT R4, R0, 0x7610, R4 ;  /* 0x0000761000047816 */ /* 0x000fce0000000004 */
.L_x_20884:
[----:B------:R-:W-:Y:S05]  /*4960*/  BSYNC B0 ;  /* 0x0000000000007941 */ /* 0x000fea0003800000 */
.L_x_20883:
[----:B------:R0:W-:Y:S01]  /*4970*/  STG.E.U8 desc[UR36][R8.64], R4 ;  /* 0x0000000408007986 */ /* 0x0001e2000c101124 */
[----:B------:R-:W-:Y:S05]  /*4980*/  BRA `(.L_x_20855) ;  /* 0x0000000000b47947 */ /* 0x000fea0003800000 */
.L_x_20877:
        /* <DEDUP_REMOVED lines=23> */
.L_x_20860:
        /* <DEDUP_REMOVED lines=16> */
.L_x_20888:
[----:B------:R-:W-:Y:S05]  /*4c00*/  BRA `(.L_x_20855) ;  /* 0x0000000000147947 */ /* 0x000fea0003800000 */
.L_x_20887:
[----:B------:R-:W-:Y:S02]  /*4c10*/  IMAD.MOV.U32 R4, RZ, RZ, R3 ;  /* 0x000000ffff047224 */ /* 0x000fe400078e0003 */
[----:B------:R-:W-:-:S05]  /*4c20*/  IMAD.MOV.U32 R5, RZ, RZ, RZ ;  /* 0x000000ffff057224 */ /* 0x000fca00078e00ff */
[----:B------:R3:W-:Y:S01]  /*4c30*/  STG.E.64 desc[UR36][R8.64], R4 ;  /* 0x0000000408007986 */ /* 0x0007e2000c101b24 */
[----:B------:R-:W-:Y:S05]  /*4c40*/  BRA `(.L_x_20855) ;  /* 0x0000000000047947 */ /* 0x000fea0003800000 */
.L_x_20886:
[----:B------:R0:W-:Y:S02]  /*4c50*/  STG.E desc[UR36][R8.64], R3 ;  /* 0x0000000308007986 */ /* 0x0001e4000c101924 */
.L_x_20855:
[----:B------:R-:W-:Y:S05]  /*4c60*/  BSYNC B6 ;  /* 0x0000000000067941 */ /* 0x000fea0003800000 */
.L_x_20854:
        /* <DEDUP_REMOVED lines=23> */
.L_x_20894:
[----:B------:R0:W-:Y:S01]  /*4de0*/  STG.E.U8 desc[UR36][R8.64], R22 ;  /* 0x0000001608007986 */ /* 0x0001e2000c101124 */
[----:B------:R-:W-:Y:S05]  /*4df0*/  BRA `(.L_x_20896) ;  /* 0x0000000c00507947 */ /* 0x000fea0003800000 */
.L_x_20893:
        /* <DEDUP_REMOVED lines=10> */
.L_x_20898:
[----:B------:R0:W-:Y:S01]  /*4ea0*/  STG.E desc[UR36][R8.64], R22 ;  /* 0x0000001608007986 */ /* 0x0001e2000c101924 */
[----:B------:R-:W-:Y:S05]  /*4eb0*/  BRA `(.L_x_20896) ;  /* 0x0000000c00207947 */ /* 0x000fea0003800000 */
.L_x_20897:
[----:B------:R0:W-:Y:S01]  /*4ec0*/  STG.E.U16 desc[UR36][R8.64], R22 ;  /* 0x0000001608007986 */ /* 0x0001e2000c101524 */
[----:B------:R-:W-:Y:S05]  /*4ed0*/  BRA `(.L_x_20896) ;  /* 0x0000000c00187947 */ /* 0x000fea0003800000 */
.L_x_20892:
        /* <DEDUP_REMOVED lines=9> */
.L_x_20900:
[----:B------:R-:W0:Y:S02]  /*4f70*/  I2F.S16 R0, R22 ;  /* 0x0000001600007306 */ /* 0x000e240000101400 */
[----:B0-----:R-:W-:-:S05]  /*4f80*/  F2FP.F16.F32.PACK_AB R0, RZ, R0 ;  /* 0x00000000ff00723e */ /* 0x001fca00000000ff */
[----:B------:R0:W-:Y:S01]  /*4f90*/  STG.E.U16 desc[UR36][R8.64], R0 ;  /* 0x0000000008007986 */ /* 0x0001e2000c101524 */
[----:B------:R-:W-:Y:S05]  /*4fa0*/  BRA `(.L_x_20896) ;  /* 0x0000000800e47947 */ /* 0x000fea0003800000 */
.L_x_20899:
        /* <DEDUP_REMOVED lines=10> */
.L_x_20902:
[----:B------:R-:W0:Y:S02]  /*5050*/  I2F.S16 R22, R22 ;  /* 0x0000001600167306 */ /* 0x000e240000101400 */
[----:B0-----:R-:W-:-:S04]  /*5060*/  F2FP.F16.F32.PACK_AB R3, RZ, R22 ;  /* 0x00000016ff03723e */ /* 0x001fc800000000ff */
[----:B------:R-:W-:-:S05]  /*5070*/  PRMT R3, R3, 0x5410, RZ ;  /* 0x0000541003037816 */ /* 0x000fca00000000ff */
[----:B------:R0:W-:Y:S01]  /*5080*/  STG.E desc[UR36][R8.64], R3 ;  /* 0x0000000308007986 */ /* 0x0001e2000c101924 */
[----:B------:R-:W-:Y:S05]  /*5090*/  BRA `(.L_x_20896) ;  /* 0x0000000800a87947 */ /* 0x000fea0003800000 */
.L_x_20901:
[----:B------:R-:W0:Y:S02]  /*50a0*/  I2F.F64.S16 R4, R22 ;  /* 0x0000001600047312 */ /* 0x000e240000101c00 */
[----:B0-----:R0:W-:Y:S01]  /*50b0*/  STG.E.64 desc[UR36][R8.64], R4 ;  /* 0x0000000408007986 */ /* 0x0011e2000c101b24 */
[----:B------:R-:W-:Y:S05]  /*50c0*/  BRA `(.L_x_20896) ;  /* 0x00000008009c7947 */ /* 0x000fea0003800000 */
.L_x_20891:
        /* <DEDUP_REMOVED lines=10> */
.L_x_20905:
[----:B------:R-:W0:Y:S01]  /*5170*/  I2F.F64.S16 R4, R22 ;  /* 0x0000001600047312 */ /* 0x000e220000101c00 */
[----:B------:R-:W-:-:S05]  /*5180*/  CS2R R6, SRZ ;  /* 0x0000000000067805 */ /* 0x000fca000001ff00 */
[----:B0-----:R0:W-:Y:S01]  /*5190*/  STG.E.128 desc[UR36][R8.64], R4 ;  /* 0x0000000408007986 */ /* 0x0011e2000c101d24 */
[----:B------:R-:W-:Y:S05]  /*51a0*/  BRA `(.L_x_20896) ;  /* 0x0000000800647947 */ /* 0x000fea0003800000 */
.L_x_20904:
        /* <DEDUP_REMOVED lines=21> */
.L_x_20909:
[----:B------:R-:W-:Y:S05]  /*5300*/  BSYNC B0 ;  /* 0x0000000000007941 */ /* 0x000fea0003800000 */
.L_x_20908:
[----:B------:R-:W-:-:S05]  /*5310*/  LOP3.LUT R5, R0, R5, RZ, 0xfc, !PT ;  /* 0x0000000500057212 */ /* 0x000fca00078efcff */
[----:B------:R0:W-:Y:S01]  /*5320*/  STG.E.U8 desc[UR36][R8.64], R5 ;  /* 0x0000000508007986 */ /* 0x0001e2000c101124 */
[----:B------:R-:W-:Y:S05]  /*5330*/  BRA `(.L_x_20896) ;  /* 0x0000000800007947 */ /* 0x000fea0003800000 */
.L_x_20907:
        /* <DEDUP_REMOVED lines=13> */
.L_x_20911:
[----:B------:R-:W-:Y:S01]  /*5410*/  IMAD.MOV.U32 R0, RZ, RZ, 0x7f ;  /* 0x0000007fff007424 */ /* 0x000fe200078e00ff */
[----:B------:R-:W-:-:S04]  /*5420*/  ISETP.GT.U32.AND P0, PT, R3, 0x7f800000, PT ;  /* 0x7f8000000300780c */ /* 0x000fc80003f04070 */
[----:B------:R-:W-:-:S09]  /*5430*/  SEL R0, R0, 0x7c, P0 ;  /* 0x0000007c00007807 */ /* 0x000fd20000000000 */
.L_x_20912:
[----:B------:R-:W-:Y:S05]  /*5440*/  BSYNC B0 ;  /* 0x0000000000007941 */ /* 0x000fea0003800000 */
.L_x_20910:
[----:B------:R-:W-:-:S04]  /*5450*/  LOP3.LUT R3, R5, 0x80000000, RZ, 0xc0, !PT ;  /* 0x8000000005037812 */ /* 0x000fc800078ec0ff */
[----:B------:R-:W-:-:S04]  /*5460*/  SHF.R.U32.HI R3, RZ, 0x18, R3 ;  /* 0x00000018ff037819 */ /* 0x000fc80000011603 */
[----:B------:R-:W-:-:S05]  /*5470*/  LOP3.LUT R3, R0, R3, RZ, 0xfc, !PT ;  /* 0x0000000300037212 */ /* 0x000fca00078efcff */
[----:B------:R0:W-:Y:S01]  /*5480*/  STG.E.U8 desc[UR36][R8.64], R3 ;  /* 0x0000000308007986 */ /* 0x0001e2000c101124 */
[----:B------:R-:W-:Y:S05]  /*5490*/  BRA `(.L_x_20896) ;  /* 0x0000000400a87947 */ /* 0x000fea0003800000 */
.L_x_20906:
[----:B------:R-:W0:Y:S02]  /*54a0*/  I2F.S16 R0, R22 ;  /* 0x0000001600007306 */ /* 0x000e240000101400 */
[----:B0-----:R-:W-:-:S05]  /*54b0*/  F2FP.BF16.F32.PACK_AB R0, RZ, R0 ;  /* 0x00000000ff00723e */ /* 0x001fca00000010ff */
[----:B------:R0:W-:Y:S01]  /*54c0*/  STG.E.U16 desc[UR36][R8.64], R0 ;  /* 0x0000000008007986 */ /* 0x0001e2000c101524 */
[----:B------:R-:W-:Y:S05]  /*54d0*/  BRA `(.L_x_20896) ;  /* 0x0000000400987947 */ /* 0x000fea0003800000 */
.L_x_20903:
        /* <DEDUP_REMOVED lines=10> */
.L_x_20915:
        /* <DEDUP_REMOVED lines=17> */
.L_x_20918:
[----:B------:R-:W-:-:S04]  /*5690*/  LOP3.LUT R3, R5, 0x80000000, RZ, 0xc0, !PT ;  /* 0x8000000005037812 */ /* 0x000fc800078ec0ff */
[----:B------:R-:W-:-:S04]  /*56a0*/  SHF.R.U32.HI R3, RZ, 0x18, R3 ;  /* 0x00000018ff037819 */ /* 0x000fc80000011603 */
[----:B------:R-:W-:-:S04]  /*56b0*/  LOP3.LUT R0, R0, R3, RZ, 0xfc, !PT ;  /* 0x0000000300007212 */ /* 0x000fc800078efcff */
[----:B------:R-:W-:-:S07]  /*56c0*/  PRMT R4, R0, 0x7610, R4 ;  /* 0x0000761000047816 */ /* 0x000fce0000000004 */
.L_x_20917:
[----:B------:R-:W-:Y:S05]  /*56d0*/  BSYNC B0 ;  /* 0x0000000000007941 */ /* 0x000fea0003800000 */
.L_x_20916:
[----:B------:R3:W-:Y:S01]  /*56e0*/  STG.E.U8 desc[UR36][R8.64], R4 ;  /* 0x0000000408007986 */ /* 0x0007e2000c101124 */
[----:B------:R-:W-:Y:S05]  /*56f0*/  BRA `(.L_x_20896) ;  /* 0x0000000400107947 */ /* 0x000fea0003800000 */
.L_x_20914:
        /* <DEDUP_REMOVED lines=17> */
.L_x_20921:
[----:B------:R-:W-:-:S04]  /*5810*/  LOP3.LUT R3, R5, 0x80000000, RZ, 0xc0, !PT ;  /* 0x8000000005037812 */ /* 0x000fc800078ec0ff */
[----:B------:R-:W-:-:S04]  /*5820*/  SHF.R.U32.HI R3, RZ, 0x18, R3 ;  /* 0x00000018ff037819 */ /* 0x000fc80000011603 */
[----:B------:R-:W-:-:S04]  /*5830*/  LOP3.LUT R0, R0, R3, RZ, 0xfc, !PT ;  /* 0x0000000300007212 */ /* 0x000fc800078efcff */
[----:B------:R-:W-:-:S07]  /*5840*/  PRMT R4, R0, 0x7610, R4 ;  /* 0x0000761000047816 */ /* 0x000fce0000000004 */
.L_x_20920:
[----:B------:R-:W-:Y:S05]  /*5850*/  BSYNC B0 ;  /* 0x0000000000007941 */ /* 0x000fea0003800000 */
.L_x_20919:
[----:B------:R0:W-:Y:S01]  /*5860*/  STG.E.U8 desc[UR36][R8.64], R4 ;  /* 0x0000000408007986 */ /* 0x0001e2000c101124 */
[----:B------:R-:W-:Y:S05]  /*5870*/  BRA `(.L_x_20896) ;  /* 0x0000000000b07947 */ /* 0x000fea0003800000 */
.L_x_20913:
        /* <DEDUP_REMOVED lines=22> */
.L_x_20895:
        /* <DEDUP_REMOVED lines=16> */
.L_x_20924:
[----:B------:R-:W-:Y:S05]  /*5ae0*/  BRA `(.L_x_20896) ;  /* 0x0000000000147947 */ /* 0x000fea0003800000 */
.L_x_20923:
[----:B------:R-:W-:Y:S02]  /*5af0*/  IMAD.MOV.U32 R4, RZ, RZ, R22 ;  /* 0x000000ffff047224 */ /* 0x000fe400078e0016 */
[----:B------:R-:W-:-:S05]  /*5b00*/  IMAD.MOV.U32 R5, RZ, RZ, RZ ;  /* 0x000000ffff057224 */ /* 0x000fca00078e00ff */
[----:B------:R2:W-:Y:S01]  /*5b10*/  STG.E.64 desc[UR36][R8.64], R4 ;  /* 0x0000000408007986 */ /* 0x0005e2000c101b24 */
[----:B------:R-:W-:Y:S05]  /*5b20*/  BRA `(.L_x_20896) ;  /* 0x0000000000047947 */ /* 0x000fea0003800000 */
.L_x_20922:
[----:B------:R0:W-:Y:S02]  /*5b30*/  STG.E desc[UR36][R8.64], R22 ;  /* 0x0000001608007986 */ /* 0x0001e4000c101924 */
.L_x_20896:
        /* <DEDUP_REMOVED lines=23> */
.L_x_20928:
[----:B------:R3:W-:Y:S01]  /*5cb0*/  STG.E.U8 desc[UR36][R8.64], R18 ;  /* 0x0000001208007986 */ /* 0x0007e2000c101124 */
[----:B------:R-:W-:Y:S05]  /*5cc0*/  BRA `(.L_x_20930) ;  /* 0x0000000c00507947 */ /* 0x000fea0003800000 */
.L_x_20927:
        /* <DEDUP_REMOVED lines=10> */
.L_x_20932:
[----:B------:R2:W-:Y:S01]  /*5d70*/  STG.E desc[UR36][R8.64], R18 ;  /* 0x0000001208007986 */ /* 0x0005e2000c101924 */
[----:B------:R-:W-:Y:S05]  /*5d80*/  BRA `(.L_x_20930) ;  /* 0x0000000c00207947 */ /* 0x000fea0003800000 */
.L_x_20931:
[----:B------:R0:W-:Y:S01]  /*5d90*/  STG.E.U16 desc[UR36][R8.64], R18 ;  /* 0x0000001208007986 */ /* 0x0001e2000c101524 */
[----:B------:R-:W-:Y:S05]  /*5da0*/  BRA `(.L_x_20930) ;  /* 0x0000000c00187947 */ /* 0x000fea0003800000 */
.L_x_20926:
        /* <DEDUP_REMOVED lines=9> */
.L_x_20934:
[----:B------:R-:W0:Y:S02]  /*5e40*/  I2F.S16 R0, R18 ;  /* 0x0000001200007306 */ /* 0x000e240000101400 */
[----:B0-----:R-:W-:-:S05]  /*5e50*/  F2FP.F16.F32.PACK_AB R0, RZ, R0 ;  /* 0x00000000ff00723e */ /* 0x001fca00000000ff */
[----:B------:R0:W-:Y:S01]  /*5e60*/  STG.E.U16 desc[UR36][R8.64], R0 ;  /* 0x0000000008007986 */ /* 0x0001e2000c101524 */
[----:B------:R-:W-:Y:S05]  /*5e70*/  BRA `(.L_x_20930) ;  /* 0x0000000800e47947 */ /* 0x000fea0003800000 */
.L_x_20933:
        /* <DEDUP_REMOVED lines=10> */
.L_x_20936:
[----:B------:R-:W0:Y:S02]  /*5f20*/  I2F.S16 R18, R18 ;  /* 0x0000001200127306 */ /* 0x000e240000101400 */
[----:B0-----:R-:W-:-:S04]  /*5f30*/  F2FP.F16.F32.PACK_AB R3, RZ, R18 ;  /* 0x00000012ff03723e */ /* 0x001fc800000000ff */
[----:B------:R-:W-:-:S05]  /*5f40*/  PRMT R3, R3, 0x5410, RZ ;  /* 0x0000541003037816 */ /* 0x000fca00000000ff */
[----:B------:R0:W-:Y:S01]  /*5f50*/  STG.E desc[UR36][R8.64], R3 ;  /* 0x0000000308007986 */ /* 0x0001e2000c101924 */
[----:B------:R-:W-:Y:S05]  /*5f60*/  BRA `(.L_x_20930) ;  /* 0x0000000800a87947 */ /* 0x000fea0003800000 */
.L_x_20935:
[----:B------:R-:W0:Y:S02]  /*5f70*/  I2F.F64.S16 R4, R18 ;  /* 0x0000001200047312 */ /* 0x000e240000101c00 */
[----:B0-----:R0:W-:Y:S01]  /*5f80*/  STG.E.64 desc[UR36][R8.64], R4 ;  /* 0x0000000408007986 */ /* 0x0011e2000c101b24 */
[----:B------:R-:W-:Y:S05]  /*5f90*/  BRA `(.L_x_20930) ;  /* 0x00000008009c7947 */ /* 0x000fea0003800000 */
.L_x_20925:
        /* <DEDUP_REMOVED lines=10> */
.L_x_20939:
[----:B------:R-:W0:Y:S01]  /*6040*/  I2F.F64.S16 R4, R18 ;  /* 0x0000001200047312 */ /* 0x000e220000101c00 */
[----:B------:R-:W-:-:S05]  /*6050*/  CS2R R6, SRZ ;  /* 0x0000000000067805 */ /* 0x000fca000001ff00 */
[----:B0-----:R0:W-:Y:S01]  /*6060*/  STG.E.128 desc[UR36][R8.64], R4 ;  /* 0x0000000408007986 */ /* 0x0011e2000c101d24 */
[----:B------:R-:W-:Y:S05]  /*6070*/  BRA `(.L_x_20930) ;  /* 0x0000000800647947 */ /* 0x000fea0003800000 */
.L_x_20938:
        /* <DEDUP_REMOVED lines=21> */
.L_x_20943:
[----:B------:R-:W-:Y:S05]  /*61d0*/  BSYNC B0 ;  /* 0x0000000000007941 */ /* 0x000fea0003800000 */
.L_x_20942:
[----:B------:R-:W-:-:S05]  /*61e0*/  LOP3.LUT R5, R0, R5, RZ, 0xfc, !PT ;  /* 0x0000000500057212 */ /* 0x000fca00078efcff */
[----:B------:R0:W-:Y:S01]  /*61f0*/  STG.E.U8 desc[UR36][R8.64], R5 ;  /* 0x0000000508007986 */ /* 0x0001e2000c101124 */
[----:B------:R-:W-:Y:S05]  /*6200*/  BRA `(.L_x_20930) ;  /* 0x0000000800007947 */ /* 0x000fea0003800000 */
.L_x_20941:
        /* <DEDUP_REMOVED lines=13> */
.L_x_20945:
[----:B------:R-:W-:Y:S01]  /*62e0*/  IMAD.MOV.U32 R0, RZ, RZ, 0x7f ;  /* 0x0000007fff007424 */ /* 0x000fe200078e00ff */
[----:B------:R-:W-:-:S04]  /*62f0*/  ISETP.GT.U32.AND P0, PT, R3, 0x7f800000, PT ;  /* 0x7f8000000300780c */ /* 0x000fc80003f04070 */
[----:B------:R-:W-:-:S09]  /*6300*/  SEL R0, R0, 0x7c, P0 ;  /* 0x0000007c00007807 */ /* 0x000fd20000000000 */
.L_x_20946:
[----:B------:R-:W-:Y:S05]  /*6310*/  BSYNC B0 ;  /* 0x0000000000007941 */ /* 0x000fea0003800000 */
.L_x_20944:
[----:B------:R-:W-:-:S04]  /*6320*/  LOP3.LUT R3, R5, 0x80000000, RZ, 0xc0, !PT ;  /* 0x8000000005037812 */ /* 0x000fc800078ec0ff */
[----:B------:R-:W-:-:S04]  /*6330*/  SHF.R.U32.HI R3, RZ, 0x18, R3 ;  /* 0x00000018ff037819 */ /* 0x000fc80000011603 */
[----:B------:R-:W-:-:S05]  /*6340*/  LOP3.LUT R3, R0, R3, RZ, 0xfc, !PT ;  /* 0x0000000300037212 */ /* 0x000fca00078efcff */
[----:B------:R0:W-:Y:S01]  /*6350*/  STG.E.U8 desc[UR36][R8.64], R3 ;  /* 0x0000000308007986 */ /* 0x0001e2000c101124 */
[----:B------:R-:W-:Y:S05]  /*6360*/  BRA `(.L_x_20930) ;  /* 0x0000000400a87947 */ /* 0x000fea0003800000 */
.L_x_20940:
[----:B------:R-:W0:Y:S02]  /*6370*/  I2F.S16 R0, R18 ;  /* 0x0000001200007306 */ /* 0x000e240000101400 */
[----:B0-----:R-:W-:-:S05]  /*6380*/  F2FP.BF16.F32.PACK_AB R0, RZ, R0 ;  /* 0x00000000ff00723e */ /* 0x001fca00000010ff */
[----:B------:R0:W-:Y:S01]  /*6390*/  STG.E.U16 desc[UR36][R8.64], R0 ;  /* 0x0000000008007986 */ /* 0x0001e2000c101524 */
[----:B------:R-:W-:Y:S05]  /*63a0*/  BRA `(.L_x_20930) ;  /* 0x0000000400987947 */ /* 0x000fea0003800000 */
.L_x_20937:
        /* <DEDUP_REMOVED lines=10> */
.L_x_20949:
        /* <DEDUP_REMOVED lines=17> */
.L_x_20952:
[----:B------:R-:W-:-:S04]  /*6560*/  LOP3.LUT R3, R5, 0x80000000, RZ, 0xc0, !PT ;  /* 0x8000000005037812 */ /* 0x000fc800078ec0ff */
[----:B------:R-:W-:-:S04]  /*6570*/  SHF.R.U32.HI R3, RZ, 0x18, R3 ;  /* 0x00000018ff037819 */ /* 0x000fc80000011603 */
[----:B------:R-:W-:-:S04]  /*6580*/  LOP3.LUT R0, R0, R3, RZ, 0xfc, !PT ;  /* 0x0000000300007212 */ /* 0x000fc800078efcff */
[----:B------:R-:W-:-:S07]  /*6590*/  PRMT R4, R0, 0x7610, R4 ;  /* 0x0000761000047816 */ /* 0x000fce0000000004 */
.L_x_20951:
[----:B------:R-:W-:Y:S05]  /*65a0*/  BSYNC B0 ;  /* 0x0000000000007941 */ /* 0x000fea0003800000 */
.L_x_20950:
[----:B------:R0:W-:Y:S01]  /*65b0*/  STG.E.U8 desc[UR36][R8.64], R4 ;  /* 0x0000000408007986 */ /* 0x0001e2000c101124 */
[----:B------:R-:W-:Y:S05]  /*65c0*/  BRA `(.L_x_20930) ;  /* 0x0000000400107947 */ /* 0x000fea0003800000 */
.L_x_20948:
        /* <DEDUP_REMOVED lines=17> */
.L_x_20955:
[----:B------:R-:W-:-:S04]  /*66e0*/  LOP3.LUT R3, R5, 0x80000000, RZ, 0xc0, !PT ;  /* 0x8000000005037812 */ /* 0x000fc800078ec0ff */
[----:B------:R-:W-:-:S04]  /*66f0*/  SHF.R.U32.HI R3, RZ, 0x18, R3 ;  /* 0x00000018ff037819 */ /* 0x000fc80000011603 */
[----:B------:R-:W-:-:S04]  /*6700*/  LOP3.LUT R0, R0, R3, RZ, 0xfc, !PT ;  /* 0x0000000300007212 */ /* 0x000fc800078efcff */
[----:B------:R-:W-:-:S07]  /*6710*/  PRMT R4, R0, 0x7610, R4 ;  /* 0x0000761000047816 */ /* 0x000fce0000000004 */
.L_x_20954:
[----:B------:R-:W-:Y:S05]  /*6720*/  BSYNC B0 ;  /* 0x0000000000007941 */ /* 0x000fea0003800000 */
.L_x_20953:
[----:B------:R0:W-:Y:S01]  /*6730*/  STG.E.U8 desc[UR36][R8.64], R4 ;  /* 0x0000000408007986 */ /* 0x0001e2000c101124 */
[----:B------:R-:W-:Y:S05]  /*6740*/  BRA `(.L_x_20930) ;  /* 0x0000000000b07947 */ /* 0x000fea0003800000 */
.L_x_20947:
        /* <DEDUP_REMOVED lines=22> */
.L_x_20929:
        /* <DEDUP_REMOVED lines=16> */
.L_x_20958:
[----:B------:R-:W-:Y:S05]  /*69b0*/  BRA `(.L_x_20930) ;  /* 0x0000000000147947 */ /* 0x000fea0003800000 */
.L_x_20957:
[----:B------:R-:W-:Y:S02]  /*69c0*/  IMAD.MOV.U32 R4, RZ, RZ, R18 ;  /* 0x000000ffff047224 */ /* 0x000fe400078e0012 */
[----:B------:R-:W-:-:S05]  /*69d0*/  IMAD.MOV.U32 R5, RZ, RZ, RZ ;  /* 0x000000ffff057224 */ /* 0x000fca00078e00ff */
[----:B------:R0:W-:Y:S01]  /*69e0*/  STG.E.64 desc[UR36][R8.64], R4 ;  /* 0x0000000408007986 */ /* 0x0001e2000c101b24 */
[----:B------:R-:W-:Y:S05]  /*69f0*/  BRA `(.L_x_20930) ;  /* 0x0000000000047947 */ /* 0x000fea0003800000 */
.L_x_20956:
[----:B------:R0:W-:Y:S02]  /*6a00*/  STG.E desc[UR36][R8.64], R18 ;  /* 0x0000001208007986 */ /* 0x0001e4000c101924 */
.L_x_20930:
[----:B------:R-:W-:-:S07]  /*6a10*/  VIADD R2, R2, 0x80 ;  /* 0x0000008002027836 */ /* 0x000fce0000000000 */
.L_x_20890:
[----:B------:R-:W-:Y:S05]  /*6a20*/  BSYNC B6 ;  /* 0x0000000000067941 */ /* 0x000fea0003800000 */
.L_x_20889:
        /* <DEDUP_REMOVED lines=21> */
.L_x_20962:
[----:B------:R-:W-:Y:S01]  /*6b80*/  STG.E.U8 desc[UR36][R2.64], R16 ;  /* 0x0000001002007986 */ /* 0x000fe2000c101124 */
[----:B------:R-:W-:Y:S05]  /*6b90*/  EXIT ;  /* 0x000000000000794d */ /* 0x000fea0003800000 */
.L_x_20961:
        /* <DEDUP_REMOVED lines=9> */
.L_x_20965:
[----:B------:R-:W-:Y:S01]  /*6c30*/  STG.E desc[UR36][R2.64], R16 ;  /* 0x0000001002007986 */ /* 0x000fe2000c101924 */
[----:B------:R-:W-:Y:S05]  /*6c40*/  EXIT ;  /* 0x000000000000794d */ /* 0x000fea0003800000 */
.L_x_20964:
[----:B------:R-:W-:Y:S01]  /*6c50*/  STG.E.U16 desc[UR36][R2.64], R16 ;  /* 0x0000001002007986 */ /* 0x000fe2000c101524 */
[----:B------:R-:W-:Y:S05]  /*6c60*/  EXIT ;  /* 0x000000000000794d */ /* 0x000fea0003800000 */
.L_x_20960:
        /* <DEDUP_REMOVED lines=9> */
.L_x_20967:
[----:B------:R-:W0:Y:S02]  /*6d00*/  I2F.S16 R0, R16 ;  /* 0x0000001000007306 */ /* 0x000e240000101400 */
[----:B0-----:R-:W-:-:S05]  /*6d10*/  F2FP.F16.F32.PACK_AB R0, RZ, R0 ;  /* 0x00000000ff00723e */ /* 0x001fca00000000ff */
[----:B------:R-:W-:Y:S01]  /*6d20*/  STG.E.U16 desc[UR36][R2.64], R0 ;  /* 0x0000000002007986 */ /* 0x000fe2000c101524 */
[----:B------:R-:W-:Y:S05]  /*6d30*/  EXIT ;  /* 0x000000000000794d */ /* 0x000fea0003800000 */
.L_x_20966:
        /* <DEDUP_REMOVED lines=10> */
.L_x_20969:
[----:B------:R-:W0:Y:S02]  /*6de0*/  I2F.S16 R16, R16 ;  /* 0x0000001000107306 */ /* 0x000e240000101400 */
[----:B0-----:R-:W-:-:S04]  /*6df0*/  F2FP.F16.F32.PACK_AB R5, RZ, R16 ;  /* 0x00000010ff05723e */ /* 0x001fc800000000ff */
[----:B------:R-:W-:-:S05]  /*6e00*/  PRMT R5, R5, 0x5410, RZ ;  /* 0x0000541005057816 */ /* 0x000fca00000000ff */
[----:B------:R-:W-:Y:S01]  /*6e10*/  STG.E desc[UR36][R2.64], R5 ;  /* 0x0000000502007986 */ /* 0x000fe2000c101924 */
[----:B------:R-:W-:Y:S05]  /*6e20*/  EXIT ;  /* 0x000000000000794d */ /* 0x000fea0003800000 */
.L_x_20968:
[----:B------:R-:W0:Y:S02]  /*6e30*/  I2F.F64.S16 R16, R16 ;  /* 0x0000001000107312 */ /* 0x000e240000101c00 */
[----:B0-----:R-:W-:Y:S01]  /*6e40*/  STG.E.64 desc[UR36][R2.64], R16 ;  /* 0x0000001002007986 */ /* 0x001fe2000c101b24 */
[----:B------:R-:W-:Y:S05]  /*6e50*/  EXIT ;  /* 0x000000000000794d */ /* 0x000fea0003800000 */
.L_x_20959:
        /* <DEDUP_REMOVED lines=10> */
.L_x_20972:
[----:B------:R-:W0:Y:S01]  /*6f00*/  I2F.F64.S16 R16, R16 ;  /* 0x0000001000107312 */ /* 0x000e220000101c00 */
[----:B------:R-:W-:-:S05]  /*6f10*/  CS2R R18, SRZ ;  /* 0x0000000000127805 */ /* 0x000fca000001ff00 */
[----:B0-----:R-:W-:Y:S01]  /*6f20*/  STG.E.128 desc[UR36][R2.64], R16 ;  /* 0x0000001002007986 */ /* 0x001fe2000c101d24 */
[----:B------:R-:W-:Y:S05]  /*6f30*/  EXIT ;  /* 0x000000000000794d */ /* 0x000fea0003800000 */
.L_x_20971:
        /* <DEDUP_REMOVED lines=21> */
.L_x_20976:
[----:B------:R-:W-:Y:S05]  /*7090*/  BSYNC B0 ;  /* 0x0000000000007941 */ /* 0x000fea0003800000 */
.L_x_20975:
[----:B------:R-:W-:-:S05]  /*70a0*/  LOP3.LUT R5, R0, R5, RZ, 0xfc, !PT ;  /* 0x0000000500057212 */ /* 0x000fca00078efcff */
[----:B------:R-:W-:Y:S01]  /*70b0*/  STG.E.U8 desc[UR36][R2.64], R5 ;  /* 0x0000000502007986 */ /* 0x000fe2000c101124 */
[----:B------:R-:W-:Y:S05]  /*70c0*/  EXIT ;  /* 0x000000000000794d */ /* 0x000fea0003800000 */
.L_x_20974:
        /* <DEDUP_REMOVED lines=13> */
.L_x_20978:
[----:B------:R-:W-:Y:S01]  /*71a0*/  IMAD.MOV.U32 R0, RZ, RZ, 0x7f ;  /* 0x0000007fff007424 */ /* 0x000fe200078e00ff */
[----:B------:R-:W-:-:S04]  /*71b0*/  ISETP.GT.U32.AND P0, PT, R4, 0x7f800000, PT ;  /* 0x7f8000000400780c */ /* 0x000fc80003f04070 */
[----:B------:R-:W-:-:S09]  /*71c0*/  SEL R0, R0, 0x7c, P0 ;  /* 0x0000007c00007807 */ /* 0x000fd20000000000 */
.L_x_20979:
[----:B------:R-:W-:Y:S05]  /*71d0*/  BSYNC B0 ;  /* 0x0000000000007941 */ /* 0x000fea0003800000 */
.L_x_20977:
[----:B------:R-:W-:-:S04]  /*71e0*/  LOP3.LUT R4, R5, 0x80000000, RZ, 0xc0, !PT ;  /* 0x8000000005047812 */ /* 0x000fc800078ec0ff */
[----:B------:R-:W-:-:S04]  /*71f0*/  SHF.R.U32.HI R5, RZ, 0x18, R4 ;  /* 0x00000018ff057819 */ /* 0x000fc80000011604 */
[----:B------:R-:W-:-:S05]  /*7200*/  LOP3.LUT R5, R0, R5, RZ, 0xfc, !PT ;  /* 0x0000000500057212 */ /* 0x000fca00078efcff */
[----:B------:R-:W-:Y:S01]  /*7210*/  STG.E.U8 desc[UR36][R2.64], R5 ;  /* 0x0000000502007986 */ /* 0x000fe2000c101124 */
[----:B------:R-:W-:Y:S05]  /*7220*/  EXIT ;  /* 0x000000000000794d */ /* 0x000fea0003800000 */
.L_x_20973:
[----:B------:R-:W0:Y:S02]  /*7230*/  I2F.S16 R0, R16 ;  /* 0x0000001000007306 */ /* 0x000e240000101400 */
[----:B0-----:R-:W-:-:S05]  /*7240*/  F2FP.BF16.F32.PACK_AB R0, RZ, R0 ;  /* 0x00000000ff00723e */ /* 0x001fca00000010ff */
[----:B------:R-:W-:Y:S01]  /*7250*/  STG.E.U16 desc[UR36][R2.64], R0 ;  /* 0x0000000002007986 */ /* 0x000fe2000c101524 */
[----:B------:R-:W-:Y:S05]  /*7260*/  EXIT ;  /* 0x000000000000794d */ /* 0x000fea0003800000 */
.L_x_20970:
        /* <DEDUP_REMOVED lines=10> */
.L_x_20982:
        /* <DEDUP_REMOVED lines=17> */
.L_x_20985:
[----:B------:R-:W-:-:S04]  /*7420*/  LOP3.LUT R0, R7, 0x80000000, RZ, 0xc0, !PT ;  /* 0x8000000007007812 */ /* 0x000fc800078ec0ff */
[----:B------:R-:W-:-:S04]  /*7430*/  SHF.R.U32.HI R5, RZ, 0x18, R0 ;  /* 0x00000018ff057819 */ /* 0x000fc80000011600 */
[----:B------:R-:W-:-:S04]  /*7440*/  LOP3.LUT R4, R4, R5, RZ, 0xfc, !PT ;  /* 0x0000000504047212 */ /* 0x000fc800078efcff */
[----:B------:R-:W-:-:S07]  /*7450*/  PRMT R0, R4, 0x7610, R0 ;  /* 0x0000761004007816 */ /* 0x000fce0000000000 */
.L_x_20984:
[----:B------:R-:W-:Y:S05]  /*7460*/  BSYNC B0 ;  /* 0x0000000000007941 */ /* 0x000fea0003800000 */
.L_x_20983:
[----:B------:R-:W-:Y:S01]  /*7470*/  STG.E.U8 desc[UR36][R2.64], R0 ;  /* 0x0000000002007986 */ /* 0x000fe2000c101124 */
[----:B------:R-:W-:Y:S05]  /*7480*/  EXIT ;  /* 0x000000000000794d */ /* 0x000fea0003800000 */
.L_x_20981:
        /* <DEDUP_REMOVED lines=17> */
.L_x_20988:
[----:B------:R-:W-:-:S04]  /*75a0*/  LOP3.LUT R0, R7, 0x80000000, RZ, 0xc0, !PT ;  /* 0x8000000007007812 */ /* 0x000fc800078ec0ff */
[----:B------:R-:W-:-:S04]  /*75b0*/  SHF.R.U32.HI R5, RZ, 0x18, R0 ;  /* 0x00000018ff057819 */ /* 0x000fc80000011600 */
[----:B------:R-:W-:-:S04]  /*75c0*/  LOP3.LUT R4, R4, R5, RZ, 0xfc, !PT ;  /* 0x0000000504047212 */ /* 0x000fc800078efcff */
[----:B------:R-:W-:-:S07]  /*75d0*/  PRMT R0, R4, 0x7610, R0 ;  /* 0x0000761004007816 */ /* 0x000fce0000000000 */
.L_x_20987:
[----:B------:R-:W-:Y:S05]  /*75e0*/  BSYNC B0 ;  /* 0x0000000000007941 */ /* 0x000fea0003800000 */
.L_x_20986:
[----:B------:R-:W-:Y:S01]  /*75f0*/  STG.E.U8 desc[UR36][R2.64], R0 ;  /* 0x0000000002007986 */ /* 0x000fe2000c101124 */
[----:B------:R-:W-:Y:S05]  /*7600*/  EXIT ;  /* 0x000000000000794d */ /* 0x000fea0003800000 */
.L_x_20980:
        /* <DEDUP_REMOVED lines=22> */
.L_x_20963:
        /* <DEDUP_REMOVED lines=16> */
.L_x_20991:
[----:B------:R-:W-:Y:S05]  /*7870*/  EXIT ;  /* 0x000000000000794d */ /* 0x000fea0003800000 */
.L_x_20990:
[----:B------:R-:W-:-:S05]  /*7880*/  IMAD.MOV.U32 R17, RZ, RZ, RZ ;  /* 0x000000ffff117224 */ /* 0x000fca00078e00ff */
[----:B------:R-:W-:Y:S01]  /*7890*/  STG.E.64 desc[UR36][R2.64], R16 ;  /* 0x0000001002007986 */ /* 0x000fe2000c101b24 */
[----:B------:R-:W-:Y:S05]  /*78a0*/  EXIT ;  /* 0x000000000000794d */ /* 0x000fea0003800000 */
.L_x_20989:
[----:B------:R-:W-:Y:S01]  /*78b0*/  STG.E desc[UR36][R2.64], R16 ;  /* 0x0000001002007986 */ /* 0x000fe2000c101924 */
[----:B------:R-:W-:Y:S05]  /*78c0*/  EXIT ;  /* 0x000000000000794d */ /* 0x000fea0003800000 */
.L_x_20992:
        /* <DEDUP_REMOVED lines=11> */
.L_x_23674:


//--------------------- .text._ZN2at6native18elementwise_kernelILi128ELi4EZNS0_22gpu_kernel_impl_nocastIZZZNS0_23logical_not_kernel_cudaERNS_18TensorIteratorBaseEENKUlvE0_clEvENKUlvE3_clEvEUlsE_EEvS4_RKT_EUliE_EEviT1_ --------------------------
	.section	.text._ZN2at6native18elementwise_kernelILi128ELi4EZNS0_22gpu_kernel_impl_nocastIZZZNS0_23logical_not_kernel_cudaERNS_18TensorIteratorBaseEENKUlvE0_clEvENKUlvE3_clEvEUlsE_EEvS4_RKT_EUliE_EEviT1_,"ax",@progbits
	.align	128
        .global         _ZN2at6native18elementwise_kernelILi128ELi4EZNS0_22gpu_kernel_impl_nocastIZZZNS0_23logical_not_kernel_cudaERNS_18TensorIteratorBaseEENKUlvE0_clEvENKUlvE3_clEvEUlsE_EEvS4_RKT_EUliE_EEviT1_
        .type           _ZN2at6native18elementwise_kernelILi128ELi4EZNS0_22gpu_kernel_impl_nocastIZZZNS0_23logical_not_kernel_cudaERNS_18TensorIteratorBaseEENKUlvE0_clEvENKUlvE3_clEvEUlsE_EEvS4_RKT_EUliE_EEviT1_,@function
        .size           _ZN2at6native18elementwise_kernelILi128ELi4EZNS0_22gpu_kernel_impl_nocastIZZZNS0_23logical_not_kernel_cudaERNS_18TensorIteratorBaseEENKUlvE0_clEvENKUlvE3_clEvEUlsE_EEvS4_RKT_EUliE_EEviT1_,(.L_x_23675 - _ZN2at6native18elementwise_kernelILi128ELi4EZNS0_22gpu_kernel_impl_nocastIZZZNS0_23logical_not_kernel_cudaERNS_18TensorIteratorBaseEENKUlvE0_clEvENKUlvE3_clEvEUlsE_EEvS4_RKT_EUliE_EEviT1_)
        .other          _ZN2at6native18elementwise_kernelILi128ELi4EZNS0_22gpu_kernel_impl_nocastIZZZNS0_23logical_not_kernel_cudaERNS_18TensorIteratorBaseEENKUlvE0_clEvENKUlvE3_clEvEUlsE_EEvS4_RKT_EUliE_EEviT1_,@"STO_CUDA_ENTRY STV_DEFAULT"
_ZN2at6native18elementwise_kernelILi128ELi4EZNS0_22gpu_kernel_impl_nocastIZZZNS0_23logical_not_kernel_cudaERNS_18TensorIteratorBaseEENKUlvE0_clEvENKUlvE3_clEvEUlsE_EEvS4_RKT_EUliE_EEviT1_:
.text._ZN2at6native18elementwise_kernelILi128ELi4EZNS0_22gpu_kernel_impl_nocastIZZZNS0_23logical_not_kernel_cudaERNS_18TensorIteratorBaseEENKUlvE0_clEvENKUlvE3_clEvEUlsE_EEvS4_RKT_EUliE_EEviT1_:
        /* <DEDUP_REMOVED lines=311> */
.L_x_20995:
        /* <DEDUP_REMOVED lines=8> */
[----:B--2---:R-:W-:-:S04]  /*13f0*/  ISETP.NE.AND P0, PT, R4, RZ, PT ;  /* 0x000000ff0400720c */ /* 0x004fc80003f05270 */
[----:B------:R-:W-:-:S05]  /*1400*/  SEL R7, RZ, 0x1, P0 ;  /* 0x00000001ff077807 */ /* 0x000fca0000000000 */
[----:B------:R0:W-:Y:S04]  /*1410*/  STG.E.U8 desc[UR4][R2.64], R7 ;  /* 0x0000000702007986 */ /* 0x0001e8000c101104 */
.L_x_20994:
[----:B------:R-:W-:Y:S05]  /*1420*/  BSYNC B0 ;  /* 0x0000000000007941 */ /* 0x000fea0003800000 */
.L_x_20993:
        /* <DEDUP_REMOVED lines=305> */
.L_x_20998:
        /* <DEDUP_REMOVED lines=315> */
.L_x_20999:
        /* <DEDUP_REMOVED lines=8> */
[----:B--2---:R-:W-:-:S04]  /*3b70*/  ISETP.NE.AND P0, PT, R4, RZ, PT ;  /* 0x000000ff0400720c */ /* 0x004fc80003f05270 */
[----:B------:R-:W-:-:S05]  /*3b80*/  SEL R7, RZ, 0x1, P0 ;  /* 0x00000001ff077807 */ /* 0x000fca0000000000 */
[----:B------:R2:W-:Y:S04]  /*3b90*/  STG.E.U8 desc[UR4][R2.64], R7 ;  /* 0x0000000702007986 */ /* 0x0005e8000c101104 */
.L_x_20997:
[----:B------:R-:W-:Y:S05]  /*3ba0*/  BSYNC B0 ;  /* 0x0000000000007941 */ /* 0x000fea0003800000 */
.L_x_20996:
        /* <DEDUP_REMOVED lines=304> */
.L_x_21000:
[----:B------:R-:W-:Y:S02]  /*4eb0*/  ULDC.64 UR6, c[0x0][0x418] ;  /* 0x0001060000067ab9 */ /* 0x000fe40000000a00 */
[----:B------:R-:W-:-:S04]  /*4ec0*/  IADD3 R4, P0, R2, UR6, RZ ;  /* 0x0000000602047c10 */ /* 0x000fc8000ff1e0ff */
[----:B------:R-:W-:Y:S01]  /*4ed0*/  IADD3.X R5, RZ, UR7, RZ, P0, !PT ;  /* 0x00000007ff057c10 */ /* 0x000fe200087fe4ff */
[----:B------:R-:W-:-:S04]  /*4ee0*/  ULDC.64 UR6, c[0x0][0x410] ;  /* 0x0001040000067ab9 */ /* 0x000fc80000000a00 */
[----:B------:R-:W2:Y:S01]  /*4ef0*/  LDG.E.U16 R4, desc[UR4][R4.64] ;  /* 0x0000000404047981 */ /* 0x000ea2000c1e1500 */
[----:B------:R-:W-:-:S04]  /*4f00*/  IADD3 R2, P1, R3, UR6, RZ ;  /* 0x0000000603027c10 */ /* 0x000fc8000ff3e0ff */
[----:B------:R-:W-:Y:S02]  /*4f10*/  IADD3.X R3, RZ, UR7, RZ, P1, !PT ;  /* 0x00000007ff037c10 */ /* 0x000fe40008ffe4ff */
[----:B--2---:R-:W-:-:S04]  /*4f20*/  ISETP.NE.AND P0, PT, R4, RZ, PT ;  /* 0x000000ff0400720c */ /* 0x004fc80003f05270 */
[----:B------:R-:W-:-:S05]  /*4f30*/  SEL R7, RZ, 0x1, P0 ;  /* 0x00000001ff077807 */ /* 0x000fca0000000000 */
[----:B------:R-:W-:Y:S01]  /*4f40*/  STG.E.U8 desc[UR4][R2.64], R7 ;  /* 0x0000000702007986 */ /* 0x000fe2000c101104 */
[----:B------:R-:W-:Y:S05]  /*4f50*/  EXIT ;  /* 0x000000000000794d */ /* 0x000fea0003800000 */
.L_x_21001:
        /* <DEDUP_REMOVED lines=10> */
.L_x_23675:


//--------------------- .text._ZN2at6native27unrolled_elementwise_kernelIZZZNS0_23logical_not_kernel_cudaERNS_18TensorIteratorBaseEENKUlvE0_clEvENKUlvE3_clEvEUlsE_St5arrayIPcLm2EELi4E23TrivialOffsetCalculatorILi1EjESB_NS0_6memory15LoadWithoutCastENSC_16StoreWithoutCastEEEviT_T0_T2_T3_T4_T5_ --------------------------
	.section	.text._ZN2at6native27unrolled_elementwise_kernelIZZZNS0_23logical_not_kernel_cudaERNS_18TensorIteratorBaseEENKUlvE0_clEvENKUlvE3_clEvEUlsE_St5arrayIPcLm2EELi4E23TrivialOffsetCalculatorILi1EjESB_NS0_6memory15LoadWithoutCastENSC_16StoreWithoutCastEEEviT_T0_T2_T3_T4_T5_,"ax",@progbits
	.align	128
        .global         _ZN2at6native27unrolled_elementwise_kernelIZZZNS0_23logical_not_kernel_cudaERNS_18TensorIteratorBaseEENKUlvE0_clEvENKUlvE3_clEvEUlsE_St5arrayIPcLm2EELi4E23TrivialOffsetCalculatorILi1EjESB_NS0_6memory15LoadWithoutCastENSC_16StoreWithoutCastEEEviT_T0_T2_T3_T4_T5_
        .type           _ZN2at6native27unrolled_elementwise_kernelIZZZNS0_23logical_not_kernel_cudaERNS_18TensorIteratorBaseEENKUlvE0_clEvENKUlvE3_clEvEUlsE_St5arrayIPcLm2EELi4E23TrivialOffsetCalculatorILi1EjESB_NS0_6memory15LoadWithoutCastENSC_16StoreWithoutCastEEEviT_T0_T2_T3_T4_T5_,@function
        .size           _ZN2at6native27unrolled_elementwise_kernelIZZZNS0_23logical_not_kernel_cudaERNS_18TensorIteratorBaseEENKUlvE0_clEvENKUlvE3_clEvEUlsE_St5arrayIPcLm2EELi4E23TrivialOffsetCalculatorILi1EjESB_NS0_6memory15LoadWithoutCastENSC_16StoreWithoutCastEEEviT_T0_T2_T3_T4_T5_,(.L_x_23676 - _ZN2at6native27unrolled_elementwise_kernelIZZZNS0_23logical_not_kernel_cudaERNS_18TensorIteratorBaseEENKUlvE0_clEvENKUlvE3_clEvEUlsE_St5arrayIPcLm2EELi4E23TrivialOffsetCalculatorILi1EjESB_NS0_6memory15LoadWithoutCastENSC_16StoreWithoutCastEEEviT_T0_T2_T3_T4_T5_)
        .other          _ZN2at6native27unrolled_elementwise_kernelIZZZNS0_23logical_not_kernel_cudaERNS_18TensorIteratorBaseEENKUlvE0_clEvENKUlvE3_clEvEUlsE_St5arrayIPcLm2EELi4E23TrivialOffsetCalculatorILi1EjESB_NS0_6memory15LoadWithoutCastENSC_16StoreWithoutCastEEEviT_T0_T2_T3_T4_T5_,@"STO_CUDA_ENTRY STV_DEFAULT"
_ZN2at6native27unrolled_elementwise_kernelIZZZNS0_23logical_not_kernel_cudaERNS_18TensorIteratorBaseEENKUlvE0_clEvENKUlvE3_clEvEUlsE_St5arrayIPcLm2EELi4E23TrivialOffsetCalculatorILi1EjESB_NS0_6memory15LoadWithoutCastENSC_16StoreWithoutCastEEEviT_T0_T2_T3_T4_T5_:
.text._ZN2at6native27unrolled_elementwise_kernelIZZZNS0_23logical_not_kernel_cudaERNS_18TensorIteratorBaseEENKUlvE0_clEvENKUlvE3_clEvEUlsE_St5arrayIPcLm2EELi4E23TrivialOffsetCalculatorILi1EjESB_NS0_6memory15LoadWithoutCastENSC_16StoreWithoutCastEEEviT_T0_T2_T3_T4_T5_:
        /* <DEDUP_REMOVED lines=19> */
[C---:B------:R-:W-:Y:S02]  /*0130*/  @!P0 IMAD R7, R0.reuse, 0x200, R7 ;  /* 0x0000020000078824 */ /* 0x040fe400078e0207 */
        /* <DEDUP_REMOVED lines=15> */
[----:B0-----:R-:W-:Y:S01]  /*0230*/  IMAD R6, R0, 0x200, R3 ;  /* 0x0000020000067824 */ /* 0x001fe200078e0203 */
[----:B-----5:R-:W-:Y:S01]  /*0240*/  PRMT R5, R13, 0x9910, RZ ;  /* 0x000099100d057816 */ /* 0x020fe200000000ff */
[----:B------:R-:W-:Y:S01]  /*0250*/  ULDC.64 UR6, c[0x0][0x218] ;  /* 0x0000860000067ab9 */ /* 0x000fe20000000a00 */
[----:B------:R-:W-:Y:S02]  /*0260*/  VIADD R3, R3, 0x80 ;  /* 0x0000008003037836 */ /* 0x000fe40000000000 */
[----:B------:R-:W-:Y:S02]  /*0270*/  IADD3 R6, P2, R6, UR6, RZ ;  /* 0x0000000606067c10 */ /* 0x000fe4000ff5e0ff */
[----:B------:R-:W-:-:S03]  /*0280*/  ISETP.NE.AND P1, PT, R5, RZ, PT ;  /* 0x000000ff0500720c */ /* 0x000fc60003f25270 */
[----:B------:R-:W-:Y:S01]  /*0290*/  IMAD.X R7, RZ, RZ, UR7, P2 ;  /* 0x00000007ff077e24 */ /* 0x000fe200090e06ff */
[----:B------:R-:W-:-:S05]  /*02a0*/  SEL R5, RZ, 0x1, P1 ;  /* 0x00000001ff057807 */ /* 0x000fca0000800000 */
[----:B------:R1:W-:Y:S04]  /*02b0*/  STG.E.U8 desc[UR4][R6.64], R5 ;  /* 0x0000000506007986 */ /* 0x0003e8000c101104 */
.L_x_21003:
[----:B------:R-:W-:Y:S05]  /*02c0*/  BSYNC B0 ;  /* 0x0000000000007941 */ /* 0x000fea0003800000 */
.L_x_21002:
[----:B------:R-:W-:Y:S01]  /*02d0*/  ISETP.GE.AND P1, PT, R3, R2, PT ;  /* 0x000000020300720c */ /* 0x000fe20003f26270 */
[----:B------:R-:W-:-:S12]  /*02e0*/  BSSY B0, `(.L_x_21004) ;  /* 0x0000016000007945 */ /* 0x000fd80003800000 */
[----:B------:R-:W-:Y:S05]  /*02f0*/  @P1 BRA `(.L_x_21005) ;  /* 0x0000000000501947 */ /* 0x000fea0003800000 */
[----:B01----:R-:W-:Y:S01]  /*0300*/  IMAD R6, R0, 0x200, R3 ;  /* 0x0000020000067824 */ /* 0x003fe200078e0203 */
[----:B-----5:R-:W-:Y:S01]  /*0310*/  PRMT R5, R12, 0x9910, RZ ;  /* 0x000099100c057816 */ /* 0x020fe200000000ff */
        /* <DEDUP_REMOVED lines=9> */
[----:B--2---:R-:W-:Y:S01]  /*03b0*/  IMAD R6, R0, 0x200, R3 ;  /* 0x0000020000067824 */ /* 0x004fe200078e0203 */
        /* <DEDUP_REMOVED lines=8> */
.L_x_21005:
[----:B------:R-:W-:Y:S05]  /*0440*/  BSYNC B0 ;  /* 0x0000000000007941 */ /* 0x000fea0003800000 */
.L_x_21004:
        /* <DEDUP_REMOVED lines=13> */
.L_x_21006:
        /* <DEDUP_REMOVED lines=14> */
.L_x_23676:


//--------------------- .text._ZN2at6native29vectorized_elementwise_kernelILi2EZZZNS0_23logical_not_kernel_cudaERNS_18TensorIteratorBaseEENKUlvE0_clEvENKUlvE3_clEvEUlsE_St5arrayIPcLm2EEEEviT0_T1_ --------------------------
	.section	.text._ZN2at6native29vectorized_elementwise_kernelILi2EZZZNS0_23logical_not_kernel_cudaERNS_18TensorIteratorBaseEENKUlvE0_clEvENKUlvE3_clEvEUlsE_St5arrayIPcLm2EEEEviT0_T1_,"ax",@progbits
	.align	128
        .global         _ZN2at6native29vectorized_elementwise_kernelILi2EZZZNS0_23logical_not_kernel_cudaERNS_18TensorIteratorBaseEENKUlvE0_clEvENKUlvE3_clEvEUlsE_St5arrayIPcLm2EEEEviT0_T1_
        .type           _ZN2at6native29vectorized_elementwise_kernelILi2EZZZNS0_23logical_not_kernel_cudaERNS_18TensorIteratorBaseEENKUlvE0_clEvENKUlvE3_clEvEUlsE_St5arrayIPcLm2EEEEviT0_T1_,@function
        .size           _ZN2at6native29vectorized_elementwise_kernelILi2EZZZNS0_23logical_not_kernel_cudaERNS_18TensorIteratorBaseEENKUlvE0_clEvENKUlvE3_clEvEUlsE_St5arrayIPcLm2EEEEviT0_T1_,(.L_x_23677 - _ZN2at6native29vectorized_elementwise_kernelILi2EZZZNS0_23logical_not_kernel_cudaERNS_18TensorIteratorBaseEENKUlvE0_clEvENKUlvE3_clEvEUlsE_St5arrayIPcLm2EEEEviT0_T1_)
        .other          _ZN2at6native29vectorized_elementwise_kernelILi2EZZZNS0_23logical_not_kernel_cudaERNS_18TensorIteratorBaseEENKUlvE0_clEvENKUlvE3_clEvEUlsE_St5arrayIPcLm2EEEEviT0_T1_,@"STO_CUDA_ENTRY STV_DEFAULT"
_ZN2at6native29vectorized_elementwise_kernelILi2EZZZNS0_23logical_not_kernel_cudaERNS_18TensorIteratorBaseEENKUlvE0_clEvENKUlvE3_clEvEUlsE_St5arrayIPcLm2EEEEviT0_T1_:
.text._ZN2at6native29vectorized_elementwise_kernelILi2EZZZNS0_23logical_not_kernel_cudaERNS_18TensorIteratorBaseEENKUlvE0_clEvENKUlvE3_clEvEUlsE_St5arrayIPcLm2EEEEviT0_T1_:
        /* <DEDUP_REMOVED lines=20> */
[C---:B--2---:R-:W-:Y:S02]  /*0140*/  PRMT R10, R7.reuse, 0x9910, RZ ;  /* 0x00009910070a7816 */ /* 0x044fe400000000ff */
[----:B------:R-:W-:Y:S02]  /*0150*/  PRMT R7, R7, 0xbb32, RZ ;  /* 0x0000bb3207077816 */ /* 0x000fe400000000ff */
[----:B---3--:R-:W-:Y:S01]  /*0160*/  PRMT R0, R6, 0x9910, RZ ;  /* 0x0000991006007816 */ /* 0x008fe200000000ff */
[----:B0-----:R-:W-:-:S03]  /*0170*/  IMAD.MOV.U32 R4, RZ, RZ, R10 ;  /* 0x000000ffff047224 */ /* 0x001fc600078e000a */
[----:B------:R-:W-:Y:S01]  /*0180*/  ISETP.NE.AND P6, PT, R0, RZ, PT ;  /* 0x000000ff0000720c */ /* 0x000fe20003fc5270 */
[----:B------:R-:W-:Y:S01]  /*0190*/  IMAD.MOV.U32 R0, RZ, RZ, R7 ;  /* 0x000000ffff007224 */ /* 0x000fe200078e0007 */
[----:B------:R-:W-:Y:S02]  /*01a0*/  ISETP.NE.AND P4, PT, R4, RZ, PT ;  /* 0x000000ff0400720c */ /* 0x000fe40003f85270 */
[C---:B----4-:R-:W-:Y:S02]  /*01b0*/  PRMT R4, R8.reuse, 0x9910, RZ ;  /* 0x0000991008047816 */ /* 0x050fe400000000ff */
[----:B------:R-:W-:Y:S02]  /*01c0*/  PRMT R8, R8, 0xbb32, RZ ;  /* 0x0000bb3208087816 */ /* 0x000fe400000000ff */
[----:B------:R-:W-:Y:S02]  /*01d0*/  PRMT R6, R6, 0xbb32, RZ ;  /* 0x0000bb3206067816 */ /* 0x000fe400000000ff */
[----:B------:R-:W-:Y:S01]  /*01e0*/  ISETP.NE.AND P3, PT, R0, RZ, PT ;  /* 0x000000ff0000720c */ /* 0x000fe20003f65270 */
[----:B------:R-:W-:Y:S01]  /*01f0*/  IMAD.MOV.U32 R0, RZ, RZ, R4 ;  /* 0x000000ffff007224 */ /* 0x000fe200078e0004 */
[----:B------:R-:W-:Y:S01]  /*0200*/  ISETP.NE.AND P5, PT, R6, RZ, PT ;  /* 0x000000ff0600720c */ /* 0x000fe20003fa5270 */
[----:B------:R-:W-:Y:S01]  /*0210*/  IMAD.MOV.U32 R4, RZ, RZ, R8 ;  /* 0x000000ffff047224 */ /* 0x000fe200078e0008 */
[----:B-----5:R-:W-:-:S02]  /*0220*/  PRMT R5, R9, 0x9910, RZ ;  /* 0x0000991009057816 */ /* 0x020fc400000000ff */
[----:B------:R-:W-:Y:S02]  /*0230*/  PRMT R6, R9, 0xbb32, RZ ;  /* 0x0000bb3209067816 */ /* 0x000fe400000000ff */
[----:B------:R-:W-:Y:S02]  /*0240*/  ISETP.NE.AND P2, PT, R0, RZ, PT ;  /* 0x000000ff0000720c */ /* 0x000fe40003f45270 */
[----:B------:R-:W-:Y:S02]  /*0250*/  SEL R0, RZ, 0x1, P6 ;  /* 0x00000001ff007807 */ /* 0x000fe40003000000 */
        /* <DEDUP_REMOVED lines=19> */
.L_x_21007:
        /* <DEDUP_REMOVED lines=15> */
[----:B------:R-:W5:Y:S11]  /*0480*/  @!P6 LDG.E.U16 R16, desc[UR4][R28.64] ;  /* 0x000000041c10e981 */ /* 0x000f76000c1e1500 */
        /* <DEDUP_REMOVED lines=19> */
[----:B------:R-:W-:Y:S01]  /*05c0*/  PRMT R20, RZ, 0x7610, R20 ;  /* 0x00007610ff147816 */ /* 0x000fe20000000014 */
[----:B-1----:R-:W-:Y:S01]  /*05d0*/  @!P1 IMAD.WIDE.U32 R12, R27, 0x2, R12 ;  /* 0x000000021b0c9825 */ /* 0x002fe200078e000c */
[----:B------:R-:W-:-:S03]  /*05e0*/  PRMT R24, RZ, 0x7610, R24 ;  /* 0x00007610ff187816 */ /* 0x000fc60000000018 */
[----:B------:R-:W-:Y:S01]  /*05f0*/  @!P0 IMAD.IADD R27, R0, 0x1, R15 ;  /* 0x00000001001b8824 */ /* 0x000fe200078e020f */
[----:B------:R1:W5:Y:S01]  /*0600*/  @!P1 LDG.E.U16 R20, desc[UR4][R12.64] ;  /* 0x000000040c149981 */ /* 0x000362000c1e1500 */
[----:B--2---:R-:W-:Y:S01]  /*0610*/  @!P3 IMAD.WIDE.U32 R8, R21, 0x2, R8 ;  /* 0x000000021508b825 */ /* 0x004fe200078e0008 */
[----:B------:R-:W-:-:S03]  /*0620*/  PRMT R21, RZ, 0x7610, R21 ;  /* 0x00007610ff157816 */ /* 0x000fc60000000015 */
[----:B---3--:R-:W-:Y:S01]  /*0630*/  @!P4 IMAD.WIDE.U32 R6, R19, 0x2, R6 ;  /* 0x000000021306c825 */ /* 0x008fe200078e0006 */
[----:B------:R-:W-:Y:S02]  /*0640*/  PRMT R19, RZ, 0x7610, R19 ;  /* 0x00007610ff137816 */ /* 0x000fe40000000013 */
[----:B------:R2:W5:Y:S01]  /*0650*/  @!P3 LDG.E.U16 R21, desc[UR4][R8.64] ;  /* 0x000000040815b981 */ /* 0x000562000c1e1500 */
[----:B0-----:R-:W-:Y:S01]  /*0660*/  @!P6 IMAD.WIDE.U32 R22, R18, 0x2, R22 ;  /* 0x000000021216e825 */ /* 0x001fe200078e0016 */
[----:B-1----:R-:W-:-:S03]  /*0670*/  PRMT R12, RZ, 0x7610, R12 ;  /* 0x00007610ff0c7816 */ /* 0x002fc6000000000c */
[----:B----4-:R-:W-:Y:S01]  /*0680*/  @!P5 IMAD.WIDE.U32 R4, R17, 0x2, R4 ;  /* 0x000000021104d825 */ /* 0x010fe200078e0004 */
[----:B------:R-:W-:Y:S01]  /*0690*/  PRMT R17, RZ, 0x7610, R17 ;  /* 0x00007610ff117816 */ /* 0x000fe20000000011 */
[----:B------:R-:W3:Y:S02]  /*06a0*/  @!P6 LDG.E.U16 R18, desc[UR4][R22.64] ;  /* 0x000000041612e981 */ /* 0x000ee4000c1e1500 */
[----:B------:R-:W-:Y:S02]  /*06b0*/  @!P2 IMAD.WIDE.U32 R10, R25, 0x2, R10 ;  /* 0x00000002190aa825 */ /* 0x000fe400078e000a */
[----:B------:R2:W5:Y:S02]  /*06c0*/  @!P5 LDG.E.U16 R19, desc[UR4][R4.64] ;  /* 0x000000040413d981 */ /* 0x000564000c1e1500 */
[----:B------:R-:W-:Y:S02]  /*06d0*/  @!P0 IMAD.WIDE.U32 R2, R27, 0x2, R2 ;  /* 0x000000021b028825 */ /* 0x000fe400078e0002 */
[----:B------:R2:W5:Y:S04]  /*06e0*/  @!P2 LDG.E.U16 R24, desc[UR4][R10.64] ;  /* 0x000000040a18a981 */ /* 0x000568000c1e1500 */
[----:B------:R2:W5:Y:S04]  /*06f0*/  @!P4 LDG.E.U16 R17, desc[UR4][R6.64] ;  /* 0x000000040611c981 */ /* 0x000568000c1e1500 */
[----:B------:R2:W5:Y:S01]  /*0700*/  @!P0 LDG.E.U16 R12, desc[UR4][R2.64] ;  /* 0x00000004020c8981 */ /* 0x000562000c1e1500 */
[----:B------:R-:W-:Y:S01]  /*0710*/  BSSY B0, `(.L_x_21008) ;  /* 0x000000d000007945 */ /* 0x000fe20003800000 */
[----:B------:R-:W-:Y:S01]  /*0720*/  IMAD.MOV.U32 R13, RZ, RZ, 0x1 ;  /* 0x00000001ff0d7424 */ /* 0x000fe200078e00ff */
[----:B---3--:R-:W-:-:S02]  /*0730*/  @!P6 ISETP.NE.AND P1, PT, R18, RZ, PT ;  /* 0x000000ff1200e20c */ /* 0x008fc40003f25270 */
[----:B--2---:R-:W-:Y:S11]  /*0740*/  @P0 BRA `(.L_x_21009) ;  /* 0x0000000000240947 */ /* 0x004ff60003800000 */
[----:B------:R-:W-:Y:S01]  /*0750*/  IMAD.IADD R2, R0, 0x1, R15 ;  /* 0x0000000100027824 */ /* 0x000fe200078e020f */
        /* <DEDUP_REMOVED lines=8> */
.L_x_21009:
[----:B------:R-:W-:Y:S05]  /*07e0*/  BSYNC B0 ;  /* 0x0000000000007941 */ /* 0x000fea0003800000 */
.L_x_21008:
        /* <DEDUP_REMOVED lines=18> */
[----:B0-----:R-:W-:Y:S01]  /*0910*/  IMAD.IADD R4, R0, 0x1, R15 ;  /* 0x0000000100047824 */ /* 0x001fe200078e020f */
        /* <DEDUP_REMOVED lines=8> */
.L_x_21012:
[----:B------:R-:W-:-:S13]  /*09a0*/  ISETP.GE.AND P0, PT, R15, R14, PT ;  /* 0x0000000e0f00720c */ /* 0x000fda0003f06270 */
[----:B------:R-:W-:Y:S05]  /*09b0*/  @P0 BRA `(.L_x_21014) ;  /* 0x0000000000500947 */ /* 0x000fea0003800000 */
[----:B0-----:R-:W-:Y:S01]  /*09c0*/  IMAD.IADD R4, R0, 0x1, R15 ;  /* 0x0000000100047824 */ /* 0x001fe200078e020f */
        /* <DEDUP_REMOVED lines=8> */
.L_x_21013:
[----:B------:R-:W-:-:S13]  /*0a50*/  ISETP.GE.AND P0, PT, R15, R14, PT ;  /* 0x0000000e0f00720c */ /* 0x000fda0003f06270 */
[----:B------:R-:W-:Y:S05]  /*0a60*/  @P0 BRA `(.L_x_21015) ;  /* 0x0000000000540947 */ /* 0x000fea0003800000 */
[----:B01----:R-:W-:Y:S01]  /*0a70*/  IMAD.IADD R4, R0, 0x1, R15 ;  /* 0x0000000100047824 */ /* 0x003fe200078e020f */
        /* <DEDUP_REMOVED lines=8> */
.L_x_21014:
[----:B------:R-:W-:-:S13]  /*0b00*/  ISETP.GE.AND P0, PT, R15, R14, PT ;  /* 0x0000000e0f00720c */ /* 0x000fda0003f06270 */
[----:B------:R-:W-:Y:S05]  /*0b10*/  @P0 BREAK B1 ;  /* 0x0000000000010942 */ /* 0x000fea0003800000 */
[----:B------:R-:W-:Y:S05]  /*0b20*/  @P0 BRA `(.L_x_21016) ;  /* 0x0000000000580947 */ /* 0x000fea0003800000 */
[----:B01----:R-:W-:Y:S01]  /*0b30*/  IMAD.IADD R4, R0, 0x1, R15 ;  /* 0x0000000100047824 */ /* 0x003fe200078e020f */
        /* <DEDUP_REMOVED lines=8> */
.L_x_21015:
[----:B------:R-:W-:-:S13]  /*0bc0*/  ISETP.GE.AND P0, PT, R15, R14, PT ;  /* 0x0000000e0f00720c */ /* 0x000fda0003f06270 */
[----:B------:R-:W-:Y:S05]  /*0bd0*/  @P0 BREAK B1 ;  /* 0x0000000000010942 */ /* 0x000fea0003800000 */
[----:B------:R-:W-:Y:S05]  /*0be0*/  @P0 BRA `(.L_x_21016) ;  /* 0x0000000000280947 */ /* 0x000fea0003800000 */
[----:B------:R-:W-:Y:S05]  /*0bf0*/  BSYNC B1 ;  /* 0x0000000000017941 */ /* 0x000fea0003800000 */
.L_x_21011:
[----:B012---:R-:W-:Y:S01]  /*0c00*/  IMAD.IADD R4, R0, 0x1, R15 ;  /* 0x0000000100047824 */ /* 0x007fe200078e020f */
        /* <DEDUP_REMOVED lines=8> */
.L_x_21016:
[----:B------:R-:W-:Y:S05]  /*0c90*/  BSYNC B0 ;  /* 0x0000000000007941 */ /* 0x000fea0003800000 */
.L_x_21010:
        /* <DEDUP_REMOVED lines=9> */
.L_x_21017:
        /* <DEDUP_REMOVED lines=13> */
.L_x_23677:


//--------------------- .text._ZN2at6native29vectorized_elementwise_kernelILi4EZZZNS0_23logical_not_kernel_cudaERNS_18TensorIteratorBaseEENKUlvE0_clEvENKUlvE3_clEvEUlsE_St5arrayIPcLm2EEEEviT0_T1_ --------------------------
	.section	.text._ZN2at6native29vectorized_elementwise_kernelILi4EZZZNS0_23logical_not_kernel_cudaERNS_18TensorIteratorBaseEENKUlvE0_clEvENKUlvE3_clEvEUlsE_St5arrayIPcLm2EEEEviT0_T1_,"ax",@progbits
	.align	128
        .global         _ZN2at6native29vectorized_elementwise_kernelILi4EZZZNS0_23logical_not_kernel_cudaERNS_18TensorIteratorBaseEENKUlvE0_clEvENKUlvE3_clEvEUlsE_St5arrayIPcLm2EEEEviT0_T1_
        .type           _ZN2at6native29vectorized_elementwise_kernelILi4EZZZNS0_23logical_not_kernel_cudaERNS_18TensorIteratorBaseEENKUlvE0_clEvENKUlvE3_clEvEUlsE_St5arrayIPcLm2EEEEviT0_T1_,@function
        .size           _ZN2at6native29vectorized_elementwise_kernelILi4EZZZNS0_23logical_not_kernel_cudaERNS_18TensorIteratorBaseEENKUlvE0_clEvENKUlvE3_clEvEUlsE_St5arrayIPcLm2EEEEviT0_T1_,(.L_x_23678 - _ZN2at6native29vectorized_elementwise_kernelILi4EZZZNS0_23logical_not_kernel_cudaERNS_18TensorIteratorBaseEENKUlvE0_clEvENKUlvE3_clEvEUlsE_St5arrayIPcLm2EEEEviT0_T1_)
        .other          _ZN2at6native29vectorized_elementwise_kernelILi4EZZZNS0_23logical_not_kernel_cudaERNS_18TensorIteratorBaseEENKUlvE0_clEvENKUlvE3_clEvEUlsE_St5arrayIPcLm2EEEEviT0_T1_,@"STO_CUDA_ENTRY STV_DEFAULT"
_ZN2at6native29vectorized_elementwise_kernelILi4EZZZNS0_23logical_not_kernel_cudaERNS_18TensorIteratorBaseEENKUlvE0_clEvENKUlvE3_clEvEUlsE_St5arrayIPcLm2EEEEviT0_T1_:
.text._ZN2at6native29vectorized_elementwise_kernelILi4EZZZNS0_23logical_not_kernel_cudaERNS_18TensorIteratorBaseEENKUlvE0_clEvENKUlvE3_clEvEUlsE_St5arrayIPcLm2EEEEviT0_T1_:
        /* <DEDUP_REMOVED lines=15> */
[C---:B--2---:R-:W-:Y:S02]  /*00f0*/  PRMT R5, R8.reuse, 0x9910, RZ ;  /* 0x0000991008057816 */ /* 0x044fe400000000ff */
[----:B------:R-:W-:Y:S02]  /*0100*/  PRMT R8, R8, 0xbb32, RZ ;  /* 0x0000bb3208087816 */ /* 0x000fe400000000ff */
[----:B------:R-:W-:Y:S02]  /*0110*/  ISETP.NE.AND P2, PT, R5, RZ, PT ;  /* 0x000000ff0500720c */ /* 0x000fe40003f45270 */
[----:B------:R-:W-:-:S02]  /*0120*/  ISETP.NE.AND P3, PT, R8, RZ, PT ;  /* 0x000000ff0800720c */ /* 0x000fc40003f65270 */
[C---:B------:R-:W-:Y:S02]  /*0130*/  PRMT R5, R9.reuse, 0x9910, RZ ;  /* 0x0000991009057816 */ /* 0x040fe400000000ff */
[C---:B---3--:R-:W-:Y:S02]  /*0140*/  PRMT R8, R2.reuse, 0x9910, RZ ;  /* 0x0000991002087816 */ /* 0x048fe400000000ff */
[----:B------:R-:W-:Y:S02]  /*0150*/  PRMT R7, R2, 0xbb32, RZ ;  /* 0x0000bb3202077816 */ /* 0x000fe400000000ff */
[----:B------:R-:W-:Y:S01]  /*0160*/  PRMT R9, R9, 0xbb32, RZ ;  /* 0x0000bb3209097816 */ /* 0x000fe200000000ff */
[----:B------:R-:W-:Y:S01]  /*0170*/  IMAD.MOV.U32 R6, RZ, RZ, R8 ;  /* 0x000000ffff067224 */ /* 0x000fe200078e0008 */
[----:B------:R-:W-:Y:S01]  /*0180*/  ISETP.NE.AND P1, PT, R5, RZ, PT ;  /* 0x000000ff0500720c */ /* 0x000fe20003f25270 */
[----:B------:R-:W-:Y:S01]  /*0190*/  IMAD.MOV.U32 R5, RZ, RZ, R7 ;  /* 0x000000ffff057224 */ /* 0x000fe200078e0007 */
[----:B------:R-:W-:Y:S01]  /*01a0*/  PRMT R8, R3, 0x9910, RZ ;  /* 0x0000991003087816 */ /* 0x000fe200000000ff */
[----:B------:R-:W-:Y:S01]  /*01b0*/  IMAD.MOV.U32 R2, RZ, RZ, R9 ;  /* 0x000000ffff027224 */ /* 0x000fe200078e0009 */
[----:B------:R-:W-:-:S02]  /*01c0*/  ISETP.NE.AND P4, PT, R6, RZ, PT ;  /* 0x000000ff0600720c */ /* 0x000fc40003f85270 */
[----:B------:R-:W-:Y:S02]  /*01d0*/  ISETP.NE.AND P5, PT, R5, RZ, PT ;  /* 0x000000ff0500720c */ /* 0x000fe40003fa5270 */
[----:B------:R-:W-:Y:S02]  /*01e0*/  ISETP.NE.AND P0, PT, R2, RZ, PT ;  /* 0x000000ff0200720c */ /* 0x000fe40003f05270 */
[----:B------:R-:W-:Y:S02]  /*01f0*/  SEL R2, RZ, 0x1, P2 ;  /* 0x00000001ff027807 */ /* 0x000fe40001000000 */
[----:B------:R-:W-:Y:S02]  /*0200*/  SEL R5, RZ, 0x1, P3 ;  /* 0x00000001ff057807 */ /* 0x000fe40001800000 */
[----:B------:R-:W-:Y:S02]  /*0210*/  SEL R6, RZ, 0x1, P4 ;  /* 0x00000001ff067807 */ /* 0x000fe40002000000 */
[----:B------:R-:W-:-:S02]  /*0220*/  SEL R7, RZ, 0x1, P5 ;  /* 0x00000001ff077807 */ /* 0x000fc40002800000 */
[----:B------:R-:W-:Y:S02]  /*0230*/  ISETP.NE.AND P2, PT, R8, RZ, PT ;  /* 0x000000ff0800720c */ /* 0x000fe40003f45270 */
[----:B------:R-:W-:Y:S02]  /*0240*/  PRMT R3, R3, 0xbb32, RZ ;  /* 0x0000bb3203037816 */ /* 0x000fe400000000ff */
[----:B------:R-:W-:Y:S02]  /*0250*/  PRMT R9, R5, 0x7604, R2 ;  /* 0x0000760405097816 */ /* 0x000fe40000000002 */
[----:B------:R-:W-:Y:S02]  /*0260*/  IADD3 R2, P3, R0, UR6, RZ ;  /* 0x0000000600027c10 */ /* 0x000fe4000ff7e0ff */
[----:B------:R-:W-:Y:S02]  /*0270*/  PRMT R6, R7, 0x7604, R6 ;  /* 0x0000760407067816 */ /* 0x000fe40000000006 */
[----:B------:R-:W-:-:S02]  /*0280*/  SEL R0, RZ, 0x1, P1 ;  /* 0x00000001ff007807 */ /* 0x000fc40000800000 */
[----:B------:R-:W-:Y:S02]  /*0290*/  SEL R5, RZ, 0x1, P2 ;  /* 0x00000001ff057807 */ /* 0x000fe40001000000 */
[----:B------:R-:W-:Y:S01]  /*02a0*/  ISETP.NE.AND P1, PT, R3, RZ, PT ;  /* 0x000000ff0300720c */ /* 0x000fe20003f25270 */
[----:B------:R-:W-:Y:S01]  /*02b0*/  IMAD.X R3, RZ, RZ, UR7, P3 ;  /* 0x00000007ff037e24 */ /* 0x000fe200098e06ff */
[----:B------:R-:W-:Y:S02]  /*02c0*/  PRMT R9, R0, 0x7054, R9 ;  /* 0x0000705400097816 */ /* 0x000fe40000000009 */
[----:B------:R-:W-:Y:S01]  /*02d0*/  PRMT R7, R5, 0x7054, R6 ;  /* 0x0000705405077816 */ /* 0x000fe20000000006 */
[----:B------:R-:W-:Y:S01]  /*02e0*/  IMAD.WIDE R4, R4, 0x4, R2 ;  /* 0x0000000404047825 */ /* 0x000fe200078e0202 */
[----:B------:R-:W-:Y:S02]  /*02f0*/  SEL R0, RZ, 0x1, P0 ;  /* 0x00000001ff007807 */ /* 0x000fe40000000000 */
[----:B------:R-:W-:-:S02]  /*0300*/  SEL R6, RZ, 0x1, P1 ;  /* 0x00000001ff067807 */ /* 0x000fc40000800000 */
[----:B------:R-:W-:Y:S02]  /*0310*/  PRMT R9, R0, 0x654, R9 ;  /* 0x0000065400097816 */ /* 0x000fe40000000009 */
[----:B------:R-:W-:-:S03]  /*0320*/  PRMT R7, R6, 0x654, R7 ;  /* 0x0000065406077816 */ /* 0x000fc60000000007 */
[----:B------:R-:W-:Y:S04]  /*0330*/  STG.E desc[UR4][R4.64], R9 ;  /* 0x0000000904007986 */ /* 0x000fe8000c101904 */
[----:B------:R-:W-:Y:S01]  /*0340*/  STG.E desc[UR4][R4.64+0x200], R7 ;  /* 0x0002000704007986 */ /* 0x000fe2000c101904 */
[----:B------:R-:W-:Y:S05]  /*0350*/  EXIT ;  /* 0x000000000000794d */ /* 0x000fea0003800000 */
.L_x_21018:
        /* <DEDUP_REMOVED lines=69> */
.L_x_21020:
[----:B------:R-:W-:Y:S05]  /*07b0*/  BSYNC B0 ;  /* 0x0000000000007941 */ /* 0x000fea0003800000 */
.L_x_21019:
        /* <DEDUP_REMOVED lines=27> */
.L_x_21023:
        /* <DEDUP_REMOVED lines=11> */
.L_x_21024:
        /* <DEDUP_REMOVED lines=11> */
.L_x_21025:
        /* <DEDUP_REMOVED lines=12> */
.L_x_21026:
[----:B------:R-:W-:-:S13]  /*0b90*/  ISETP.GE.AND P0, PT, R15, R14, PT ;  /* 0x0000000e0f00720c */ /* 0x000fda0003f06270 */
[----:B------:R-:W-:Y:S05]  /*0ba0*/  @P0 BREAK B1 ;  /* 0x0000000000010942 */ /* 0x000fea0003800000 */
[----:B------:R-:W-:Y:S05]  /*0bb0*/  @P0 BRA `(.L_x_21027) ;  /* 0x0000000000280947 */ /* 0x000fea0003800000 */
[----:B------:R-:W-:Y:S05]  /*0bc0*/  BSYNC B1 ;  /* 0x0000000000017941 */ /* 0x000fea0003800000 */
.L_x_21022:
        /* <DEDUP_REMOVED lines=9> */
.L_x_21027:
[----:B------:R-:W-:Y:S05]  /*0c60*/  BSYNC B0 ;  /* 0x0000000000007941 */ /* 0x000fea0003800000 */
.L_x_21021:
        /* <DEDUP_REMOVED lines=9> */
.L_x_21028:
        /* <DEDUP_REMOVED lines=16> */
.L_x_23678:


//--------------------- .text._ZN2at6native29vectorized_elementwise_kernelILi8EZZZNS0_23logical_not_kernel_cudaERNS_18TensorIteratorBaseEENKUlvE0_clEvENKUlvE3_clEvEUlsE_St5arrayIPcLm2EEEEviT0_T1_ --------------------------
	.section	.text._ZN2at6native29vectorized_elementwise_kernelILi8EZZZNS0_23logical_not_kernel_cudaERNS_18TensorIteratorBaseEENKUlvE0_clEvENKUlvE3_clEvEUlsE_St5arrayIPcLm2EEEEviT0_T1_,"ax",@progbits
	.align	128
        .global         _ZN2at6native29vectorized_elementwise_kernelILi8EZZZNS0_23logical_not_kernel_cudaERNS_18TensorIteratorBaseEENKUlvE0_clEvENKUlvE3_clEvEUlsE_St5arrayIPcLm2EEEEviT0_T1_
        .type           _ZN2at6native29vectorized_elementwise_kernelILi8EZZZNS0_23logical_not_kernel_cudaERNS_18TensorIteratorBaseEENKUlvE0_clEvENKUlvE3_clEvEUlsE_St5arrayIPcLm2EEEEviT0_T1_,@function
        .size           _ZN2at6native29vectorized_elementwise_kernelILi8EZZZNS0_23logical_not_kernel_cudaERNS_18TensorIteratorBaseEENKUlvE0_clEvENKUlvE3_clEvEUlsE_St5arrayIPcLm2EEEEviT0_T1_,(.L_x_23679 - _ZN2at6native29vectorized_elementwise_kernelILi8EZZZNS0_23logical_not_kernel_cudaERNS_18TensorIteratorBaseEENKUlvE0_clEvENKUlvE3_clEvEUlsE_St5arrayIPcLm2EEEEviT0_T1_)
        .other          _ZN2at6native29vectorized_elementwise_kernelILi8EZZZNS0_23logical_not_kernel_cudaERNS_18TensorIteratorBaseEENKUlvE0_clEvENKUlvE3_clEvEUlsE_St5arrayIPcLm2EEEEviT0_T1_,@"STO_CUDA_ENTRY STV_DEFAULT"
_ZN2at6native29vectorized_elementwise_kernelILi8EZZZNS0_23logical_not_kernel_cudaERNS_18TensorIteratorBaseEENKUlvE0_clEvENKUlvE3_clEvEUlsE_St5arrayIPcLm2EEEEviT0_T1_:
.text._ZN2at6native29vectorized_elementwise_kernelILi8EZZZNS0_23logical_not_kernel_cudaERNS_18TensorIteratorBaseEENKUlvE0_clEvENKUlvE3_clEvEUlsE_St5arrayIPcLm2EEEEviT0_T1_:
        /* <DEDUP_REMOVED lines=13> */
[----:B------:R-:W2:Y:S02]  /*00d0*/  LDG.E.128 R8, desc[UR4][R2.64] ;  /* 0x0000000402087981 */ /* 0x000ea4000c1e1d00 */
[C---:B--2---:R-:W-:Y:S02]  /*00e0*/  PRMT R4, R11.reuse, 0x9910, RZ ;  /* 0x000099100b047816 */ /* 0x044fe400000000ff */
[----:B------:R-:W-:Y:S02]  /*00f0*/  PRMT R6, R11, 0xbb32, RZ ;  /* 0x0000bb320b067816 */ /* 0x000fe400000000ff */
[C---:B------:R-:W-:Y:S02]  /*0100*/  PRMT R11, R10.reuse, 0x9910, RZ ;  /* 0x000099100a0b7816 */ /* 0x040fe400000000ff */
[----:B------:R-:W-:Y:S02]  /*0110*/  PRMT R10, R10, 0xbb32, RZ ;  /* 0x0000bb320a0a7816 */ /* 0x000fe400000000ff */
[----:B------:R-:W-:-:S02]  /*0120*/  ISETP.NE.AND P0, PT, R6, RZ, PT ;  /* 0x000000ff0600720c */ /* 0x000fc40003f05270 */
[C---:B------:R-:W-:Y:S01]  /*0130*/  PRMT R7, R8.reuse, 0x9910, RZ ;  /* 0x0000991008077816 */ /* 0x040fe200000000ff */
[----:B------:R-:W-:Y:S01]  /*0140*/  IMAD.MOV.U32 R6, RZ, RZ, R10 ;  /* 0x000000ffff067224 */ /* 0x000fe200078e000a */
[----:B------:R-:W-:Y:S02]  /*0150*/  PRMT R8, R8, 0xbb32, RZ ;  /* 0x0000bb3208087816 */ /* 0x000fe400000000ff */
[C---:B------:R-:W-:Y:S02]  /*0160*/  PRMT R2, R9.reuse, 0x9910, RZ ;  /* 0x0000991009027816 */ /* 0x040fe400000000ff */
[----:B------:R-:W-:Y:S01]  /*0170*/  ISETP.NE.AND P4, PT, R6, RZ, PT ;  /* 0x000000ff0600720c */ /* 0x000fe20003f85270 */
[----:B------:R-:W-:Y:S01]  /*0180*/  IMAD.MOV.U32 R6, RZ, RZ, R8 ;  /* 0x000000ffff067224 */ /* 0x000fe200078e0008 */
[----:B------:R-:W-:Y:S02]  /*0190*/  PRMT R3, R9, 0xbb32, RZ ;  /* 0x0000bb3209037816 */ /* 0x000fe400000000ff */
[----:B------:R-:W-:Y:S01]  /*01a0*/  ISETP.NE.AND P6, PT, R4, RZ, PT ;  /* 0x000000ff0400720c */ /* 0x000fe20003fc5270 */
[----:B------:R-:W-:Y:S01]  /*01b0*/  IMAD.MOV.U32 R4, RZ, RZ, R11 ;  /* 0x000000ffff047224 */ /* 0x000fe200078e000b */
[----:B------:R-:W-:-:S02]  /*01c0*/  ISETP.NE.AND P1, PT, R2, RZ, PT ;  /* 0x000000ff0200720c */ /* 0x000fc40003f25270 */
[----:B------:R-:W-:Y:S02]  /*01d0*/  IADD3 R2, P5, R0, UR6, RZ ;  /* 0x0000000600027c10 */ /* 0x000fe4000ffbe0ff */
[----:B------:R-:W-:Y:S01]  /*01e0*/  ISETP.NE.AND P2, PT, R3, RZ, PT ;  /* 0x000000ff0300720c */ /* 0x000fe20003f45270 */
[----:B------:R-:W-:Y:S01]  /*01f0*/  IMAD.MOV.U32 R3, RZ, RZ, R7 ;  /* 0x000000ffff037224 */ /* 0x000fe200078e0007 */
[----:B------:R-:W-:Y:S02]  /*0200*/  SEL R0, RZ, 0x1, P6 ;  /* 0x00000001ff007807 */ /* 0x000fe40003000000 */
[----:B------:R-:W-:Y:S02]  /*0210*/  ISETP.NE.AND P6, PT, R6, RZ, PT ;  /* 0x000000ff0600720c */ /* 0x000fe40003fc5270 */
[----:B------:R-:W-:Y:S02]  /*0220*/  ISETP.NE.AND P3, PT, R4, RZ, PT ;  /* 0x000000ff0400720c */ /* 0x000fe40003f65270 */
[----:B------:R-:W-:-:S02]  /*0230*/  SEL R9, RZ, 0xffffffff, P2 ;  /* 0xffffffffff097807 */ /* 0x000fc40001000000 */
[----:B------:R-:W-:Y:S02]  /*0240*/  SEL R4, RZ, 0xffffffff, P0 ;  /* 0xffffffffff047807 */ /* 0x000fe40000000000 */
[----:B------:R-:W-:Y:S01]  /*0250*/  SEL R7, RZ, 0xffffffff, P4 ;  /* 0xffffffffff077807 */ /* 0x000fe20002000000 */
[----:B------:R-:W-:Y:S01]  /*0260*/  IMAD.SHL.U32 R9, R9, 0x100, RZ ;  /* 0x0000010009097824 */ /* 0x000fe200078e00ff */
[----:B------:R-:W-:Y:S01]  /*0270*/  SEL R11, RZ, 0xffffffff, P6 ;  /* 0xffffffffff0b7807 */ /* 0x000fe20003000000 */
[----:B------:R-:W-:Y:S01]  /*0280*/  IMAD.SHL.U32 R13, R4, 0x100, RZ ;  /* 0x00000100040d7824 */ /* 0x000fe200078e00ff */
[----:B------:R-:W-:Y:S01]  /*0290*/  ISETP.NE.AND P0, PT, R3, RZ, PT ;  /* 0x000000ff0300720c */ /* 0x000fe20003f05270 */
[----:B------:R-:W-:Y:S01]  /*02a0*/  IMAD.SHL.U32 R7, R7, 0x100, RZ ;  /* 0x0000010007077824 */ /* 0x000fe200078e00ff */
[----:B------:R-:W-:Y:S01]  /*02b0*/  SEL R8, RZ, 0x1, P1 ;  /* 0x00000001ff087807 */ /* 0x000fe20000800000 */
[----:B------:R-:W-:Y:S01]  /*02c0*/  IMAD.SHL.U32 R11, R11, 0x100, RZ ;  /* 0x000001000b0b7824 */ /* 0x000fe200078e00ff */
[----:B------:R-:W-:Y:S01]  /*02d0*/  SEL R6, RZ, 0x1, P3 ;  /* 0x00000001ff067807 */ /* 0x000fe20001800000 */
[----:B------:R-:W-:Y:S01]  /*02e0*/  IMAD.X R3, RZ, RZ, UR7, P5 ;  /* 0x00000007ff037e24 */ /* 0x000fe2000a8e06ff */
[----:B------:R-:W-:-:S02]  /*02f0*/  SEL R10, RZ, 0x1, P0 ;  /* 0x00000001ff0a7807 */ /* 0x000fc40000000000 */
[----:B------:R-:W-:Y:S01]  /*0300*/  LOP3.LUT R8, R9, 0x100, R8, 0xe2, !PT ;  /* 0x0000010009087812 */ /* 0x000fe200078ee208 */
[----:B------:R-:W-:Y:S01]  /*0310*/  IMAD.WIDE R2, R5, 0x8, R2 ;  /* 0x0000000805027825 */ /* 0x000fe200078e0202 */
[----:B------:R-:W-:Y:S02]  /*0320*/  LOP3.LUT R0, R13, 0x100, R0, 0xe2, !PT ;  /* 0x000001000d007812 */ /* 0x000fe400078ee200 */
[----:B------:R-:W-:Y:S02]  /*0330*/  LOP3.LUT R7, R7, 0x100, R6, 0xe2, !PT ;  /* 0x0000010007077812 */ /* 0x000fe400078ee206 */
[----:B------:R-:W-:Y:S02]  /*0340*/  LOP3.LUT R9, R11, 0x100, R10, 0xe2, !PT ;  /* 0x000001000b097812 */ /* 0x000fe400078ee20a */
[----:B------:R-:W-:Y:S02]  /*0350*/  PRMT R7, R7, 0x5410, R0 ;  /* 0x0000541007077816 */ /* 0x000fe40000000000 */
[----:B------:R-:W-:-:S05]  /*0360*/  PRMT R6, R9, 0x5410, R8 ;  /* 0x0000541009067816 */ /* 0x000fca0000000008 */
[----:B------:R-:W-:Y:S01]  /*0370*/  STG.E.64 desc[UR4][R2.64], R6 ;  /* 0x0000000602007986 */ /* 0x000fe2000c101b04 */
[----:B------:R-:W-:Y:S05]  /*0380*/  EXIT ;  /* 0x000000000000794d */ /* 0x000fea0003800000 */
.L_x_21029:
        /* <DEDUP_REMOVED lines=69> */
.L_x_21031:
[----:B------:R-:W-:Y:S05]  /*07e0*/  BSYNC B0 ;  /* 0x0000000000007941 */ /* 0x000fea0003800000 */
.L_x_21030:
        /* <DEDUP_REMOVED lines=27> */
.L_x_21034:
        /* <DEDUP_REMOVED lines=11> */
.L_x_21035:
        /* <DEDUP_REMOVED lines=11> */
.L_x_21036:
        /* <DEDUP_REMOVED lines=12> */
.L_x_21037:
[----:B------:R-:W-:-:S13]  /*0bc0*/  ISETP.GE.AND P0, PT, R15, R14, PT ;  /* 0x0000000e0f00720c */ /* 0x000fda0003f06270 */
[----:B------:R-:W-:Y:S05]  /*0bd0*/  @P0 BREAK B1 ;  /* 0x0000000000010942 */ /* 0x000fea0003800000 */
[----:B------:R-:W-:Y:S05]  /*0be0*/  @P0 BRA `(.L_x_21038) ;  /* 0x0000000000280947 */ /* 0x000fea0003800000 */
[----:B------:R-:W-:Y:S05]  /*0bf0*/  BSYNC B1 ;  /* 0x0000000000017941 */ /* 0x000fea0003800000 */
.L_x_21033:
        /* <DEDUP_REMOVED lines=9> */
.L_x_21038:
[----:B------:R-:W-:Y:S05]  /*0c90*/  BSYNC B0 ;  /* 0x0000000000007941 */ /* 0x000fea0003800000 */
.L_x_21032:
        /* <DEDUP_REMOVED lines=9> */
.L_x_21039:
        /* <DEDUP_REMOVED lines=13> */
.L_x_23679:


//--------------------- .text._ZN2at6native18elementwise_kernelILi128ELi4EZNS0_15gpu_kernel_implIZZZNS0_23logical_not_kernel_cudaERNS_18TensorIteratorBaseEENKUlvE0_clEvENKUlvE2_clEvEUllE_EEvS4_RKT_EUliE_EEviT1_ --------------------------
	.section	.text._ZN2at6native18elementwise_kernelILi128ELi4EZNS0_15gpu_kernel_implIZZZNS0_23logical_not_kernel_cudaERNS_18TensorIteratorBaseEENKUlvE0_clEvENKUlvE2_clEvEUllE_EEvS4_RKT_EUliE_EEviT1_,"ax",@progbits
	.align	128
        .global         _ZN2at6native18elementwise_kernelILi128ELi4EZNS0_15gpu_kernel_implIZZZNS0_23logical_not_kernel_cudaERNS_18TensorIteratorBaseEENKUlvE0_clEvENKUlvE2_clEvEUllE_EEvS4_RKT_EUliE_EEviT1_
        .type           _ZN2at6native18elementwise_kernelILi128ELi4EZNS0_15gpu_kernel_implIZZZNS0_23logical_not_kernel_cudaERNS_18TensorIteratorBaseEENKUlvE0_clEvENKUlvE2_clEvEUllE_EEvS4_RKT_EUliE_EEviT1_,@function
        .size           _ZN2at6native18elementwise_kernelILi128ELi4EZNS0_15gpu_kernel_implIZZZNS0_23logical_not_kernel_cudaERNS_18TensorIteratorBaseEENKUlvE0_clEvENKUlvE2_clEvEUllE_EEvS4_RKT_EUliE_EEviT1_,(.L_x_23680 - _ZN2at6native18elementwise_kernelILi128ELi4EZNS0_15gpu_kernel_implIZZZNS0_23logical_not_kernel_cudaERNS_18TensorIteratorBaseEENKUlvE0_clEvENKUlvE2_clEvEUllE_EEvS4_RKT_EUliE_EEviT1_)
        .other          _ZN2at6native18elementwise_kernelILi128ELi4EZNS0_15gpu_kernel_implIZZZNS0_23logical_not_kernel_cudaERNS_18TensorIteratorBaseEENKUlvE0_clEvENKUlvE2_clEvEUllE_EEvS4_RKT_EUliE_EEviT1_,@"STO_CUDA_ENTRY STV_DEFAULT"
_ZN2at6native18elementwise_kernelILi128ELi4EZNS0_15gpu_kernel_implIZZZNS0_23logical_not_kernel_cudaERNS_18TensorIteratorBaseEENKUlvE0_clEvENKUlvE2_clEvEUllE_EEvS4_RKT_EUliE_EEviT1_:
.text._ZN2at6native18elementwise_kernelILi128ELi4EZNS0_15gpu_kernel_implIZZZNS0_23logical_not_kernel_cudaERNS_18TensorIteratorBaseEENKUlvE0_clEvENKUlvE2_clEvEUllE_EEvS4_RKT_EUliE_EEviT1_:
        /* <DEDUP_REMOVED lines=313> */
.L_x_21042:
        /* <DEDUP_REMOVED lines=21> */
.L_x_21046:
[----:B------:R0:W5:Y:S01]  /*14e0*/  LDG.E.U8 R2, desc[UR36][R4.64] ;  /* 0x0000002404027981 */ /* 0x000162000c1e1100 */
[----:B------:R-:W-:Y:S01]  /*14f0*/  IMAD.MOV.U32 R3, RZ, RZ, RZ ;  /* 0x000000ffff037224 */ /* 0x000fe200078e00ff */
[----:B------:R-:W-:Y:S06]  /*1500*/  BRA `(.L_x_21048) ;  /* 0x0000000c00487947 */ /* 0x000fec0003800000 */
.L_x_21045:
        /* <DEDUP_REMOVED lines=8> */
.L_x_21050:
[----:B------:R-:W2:Y:S02]  /*1590*/  LDG.E R2, desc[UR36][R4.64] ;  /* 0x0000002404027981 */ /* 0x000ea4000c1e1900 */
[----:B--2---:R-:W-:Y:S01]  /*15a0*/  SHF.R.S32.HI R3, RZ, 0x1f, R2 ;  /* 0x0000001fff037819 */ /* 0x004fe20000011402 */
[----:B------:R-:W-:Y:S06]  /*15b0*/  BRA `(.L_x_21048) ;  /* 0x0000000c001c7947 */ /* 0x000fec0003800000 */
.L_x_21049:
[----:B------:R-:W2:Y:S02]  /*15c0*/  LDG.E.S16 R2, desc[UR36][R4.64] ;  /* 0x0000002404027981 */ /* 0x000ea4000c1e1700 */
[----:B--2---:R-:W-:Y:S01]  /*15d0*/  SHF.R.S32.HI R3, RZ, 0x1f, R2 ;  /* 0x0000001fff037819 */ /* 0x004fe20000011402 */
[----:B------:R-:W-:Y:S06]  /*15e0*/  BRA `(.L_x_21048) ;  /* 0x0000000c00107947 */ /* 0x000fec0003800000 */
.L_x_21044:
        /* <DEDUP_REMOVED lines=9> */
.L_x_21052:
[----:B------:R-:W2:Y:S02]  /*1680*/  LDG.E.U16 R4, desc[UR36][R4.64] ;  /* 0x0000002404047981 */ /* 0x000ea4000c1e1500 */
[----:B--2---:R-:W-:-:S06]  /*1690*/  HADD2.F32 R2, -RZ, R4.H0_H0 ;  /* 0x20000004ff027230 */ /* 0x004fcc0000004100 */
[----:B------:R-:W0:Y:S01]  /*16a0*/  F2I.S64.TRUNC R2, R2 ;  /* 0x0000000200027311 */ /* 0x000e22000020d900 */
[----:B------:R-:W-:Y:S05]  /*16b0*/  BRA `(.L_x_21048) ;  /* 0x0000000800dc7947 */ /* 0x000fea0003800000 */
.L_x_21051:
        /* <DEDUP_REMOVED lines=9> */
.L_x_21054:
[----:B------:R-:W2:Y:S02]  /*1750*/  LDG.E.U16 R4, desc[UR36][R4.64] ;  /* 0x0000002404047981 */ /* 0x000ea4000c1e1500 */
[----:B--2---:R-:W-:-:S06]  /*1760*/  HADD2.F32 R2, -RZ, R4.H0_H0 ;  /* 0x20000004ff027230 */ /* 0x004fcc0000004100 */
[----:B------:R-:W0:Y:S01]  /*1770*/  F2I.S64.TRUNC R2, R2 ;  /* 0x0000000200027311 */ /* 0x000e22000020d900 */
[----:B------:R-:W-:Y:S05]  /*1780*/  BRA `(.L_x_21048) ;  /* 0x0000000800a87947 */ /* 0x000fea0003800000 */
.L_x_21053:
[----:B------:R-:W2:Y:S02]  /*1790*/  LDG.E.64 R2, desc[UR36][R4.64] ;  /* 0x0000002404027981 */ /* 0x000ea4000c1e1b00 */
[----:B--2---:R-:W0:Y:S01]  /*17a0*/  F2I.S64.F64.TRUNC R2, R2 ;  /* 0x0000000200027311 */ /* 0x004e22000030d900 */
[----:B------:R-:W-:Y:S05]  /*17b0*/  BRA `(.L_x_21048) ;  /* 0x00000008009c7947 */ /* 0x000fea0003800000 */
.L_x_21043:
        /* <DEDUP_REMOVED lines=13> */
.L_x_21057:
[----:B------:R-:W2:Y:S02]  /*1890*/  LDG.E.64 R2, desc[UR36][R4.64] ;  /* 0x0000002404027981 */ /* 0x000ea4000c1e1b00 */
[----:B--2---:R-:W0:Y:S01]  /*18a0*/  F2I.S64.F64.TRUNC R2, R2 ;  /* 0x0000000200027311 */ /* 0x004e22000030d900 */
[----:B------:R-:W-:Y:S05]  /*18b0*/  BRA `(.L_x_21048) ;  /* 0x00000008005c7947 */ /* 0x000fea0003800000 */
.L_x_21056:
        /* <DEDUP_REMOVED lines=27> */
.L_x_21059:
        /* <DEDUP_REMOVED lines=14> */
.L_x_21058:
[----:B------:R-:W2:Y:S02]  /*1b50*/  LDG.E.U16 R2, desc[UR36][R4.64] ;  /* 0x0000002404027981 */ /* 0x000ea4000c1e1500 */
[----:B--2---:R-:W-:-:S06]  /*1b60*/  IMAD.U32 R2, R2, 0x10000, RZ ;  /* 0x0001000002027824 */ /* 0x004fcc00078e00ff */
[----:B------:R-:W0:Y:S01]  /*1b70*/  F2I.S64.TRUNC R2, R2 ;  /* 0x0000000200027311 */ /* 0x000e22000020d900 */
[----:B------:R-:W-:Y:S05]  /*1b80*/  BRA `(.L_x_21048) ;  /* 0x0000000400a87947 */ /* 0x000fea0003800000 */
.L_x_21055:
        /* <DEDUP_REMOVED lines=11> */
.L_x_21062:
        /* <DEDUP_REMOVED lines=21> */
.L_x_21066:
[----:B------:R-:W-:Y:S05]  /*1d90*/  BSYNC B1 ;  /* 0x0000000000017941 */ /* 0x000fea0003800000 */
.L_x_21065:
[----:B------:R-:W-:Y:S01]  /*1da0*/  IMAD.SHL.U32 R2, R2, 0x100000, RZ ;  /* 0x0010000002027824 */ /* 0x000fe200078e00ff */
[----:B------:R-:W-:-:S04]  /*1db0*/  LEA R3, R0, 0x3b800000, 0x17 ;  /* 0x3b80000000037811 */ /* 0x000fc800078eb8ff */
[----:B------:R-:W-:-:S07]  /*1dc0*/  LOP3.LUT R2, R3, R2, R4, 0xfe, !PT ;  /* 0x0000000203027212 */ /* 0x000fce00078efe04 */
.L_x_21064:
[----:B------:R-:W-:Y:S05]  /*1dd0*/  BSYNC B0 ;  /* 0x0000000000007941 */ /* 0x000fea0003800000 */
.L_x_21063:
[----:B------:R-:W1:Y:S01]  /*1de0*/  F2I.S64.TRUNC R2, R2 ;  /* 0x0000000200027311 */ /* 0x000e62000020d900 */
[----:B------:R-:W-:Y:S05]  /*1df0*/  BRA `(.L_x_21048) ;  /* 0x00000004000c7947 */ /* 0x000fea0003800000 */
.L_x_21061:
        /* <DEDUP_REMOVED lines=21> */
.L_x_21070:
[----:B------:R-:W-:Y:S05]  /*1f50*/  BSYNC B1 ;  /* 0x0000000000017941 */ /* 0x000fea0003800000 */
.L_x_21069:
[----:B------:R-:W-:Y:S01]  /*1f60*/  IMAD.SHL.U32 R2, R2, 0x200000, RZ ;  /* 0x0020000002027824 */ /* 0x000fe200078e00ff */
[----:B------:R-:W-:-:S04]  /*1f70*/  LEA R3, R0, 0x37800000, 0x17 ;  /* 0x3780000000037811 */ /* 0x000fc800078eb8ff */
[----:B------:R-:W-:-:S07]  /*1f80*/  LOP3.LUT R2, R3, R2, R4, 0xfe, !PT ;  /* 0x0000000203027212 */ /* 0x000fce00078efe04 */
.L_x_21068:
[----:B------:R-:W-:Y:S05]  /*1f90*/  BSYNC B0 ;  /* 0x0000000000007941 */ /* 0x000fea0003800000 */
.L_x_21067:
[----:B------:R-:W2:Y:S01]  /*1fa0*/  F2I.S64.TRUNC R2, R2 ;  /* 0x0000000200027311 */ /* 0x000ea2000020d900 */
[----:B------:R-:W-:Y:S05]  /*1fb0*/  BRA `(.L_x_21048) ;  /* 0x00000000009c7947 */ /* 0x000fea0003800000 */
.L_x_21060:
        /* <DEDUP_REMOVED lines=14> */
.L_x_21074:
[----:B------:R-:W-:Y:S05]  /*20a0*/  BSYNC B0 ;  /* 0x0000000000007941 */ /* 0x000fea0003800000 */
.L_x_21073:
[----:B------:R-:W4:Y:S01]  /*20b0*/  F2I.S64.TRUNC R2, R2 ;  /* 0x0000000200027311 */ /* 0x000f22000020d900 */
[----:B------:R-:W-:Y:S05]  /*20c0*/  BRA `(.L_x_21048) ;  /* 0x0000000000587947 */ /* 0x000fea0003800000 */
.L_x_21047:
        /* <DEDUP_REMOVED lines=16> */
.L_x_21075:
[----:B------:R-:W-:Y:S01]  /*21d0*/  CS2R R2, SRZ ;  /* 0x0000000000027805 */ /* 0x000fe2000001ff00 */
[----:B------:R-:W-:Y:S06]  /*21e0*/  BRA `(.L_x_21048) ;  /* 0x0000000000107947 */ /* 0x000fec0003800000 */
.L_x_21072:
[----:B------:R0:W5:Y:S01]  /*21f0*/  LDG.E.64 R2, desc[UR36][R4.64] ;  /* 0x0000002404027981 */ /* 0x000162000c1e1b00 */
[----:B------:R-:W-:Y:S05]  /*2200*/  BRA `(.L_x_21048) ;  /* 0x0000000000087947 */ /* 0x000fea0003800000 */
.L_x_21071:
[----:B------:R3:W5:Y:S01]  /*2210*/  LDG.E R2, desc[UR36][R4.64] ;  /* 0x0000002404027981 */ /* 0x000762000c1e1900 */
[----:B------:R-:W-:-:S07]  /*2220*/  IMAD.MOV.U32 R3, RZ, RZ, RZ ;  /* 0x000000ffff037224 */ /* 0x000fce00078e00ff */
.L_x_21048:
[----:B0--3--:R-:W0:Y:S01]  /*2230*/  LDC.U8 R4, c[0x0][0x421] ;  /* 0x00010840ff047b82 */ /* 0x009e220000000000 */
[----:B-12-45:R-:W-:Y:S01]  /*2240*/  ISETP.NE.U32.AND P0, PT, R2, RZ, PT ;  /* 0x000000ff0200720c */ /* 0x036fe20003f05070 */
[----:B------:R-:W-:Y:S03]  /*2250*/  BSSY B6, `(.L_x_21076) ;  /* 0x00000d5000067945 */ /* 0x000fe60003800000 */
[----:B------:R-:W-:-:S04]  /*2260*/  ISETP.NE.AND.EX P0, PT, R3, RZ, PT, P0 ;  /* 0x000000ff0300720c */ /* 0x000fc80003f05300 */
        /* <DEDUP_REMOVED lines=14> */
.L_x_21080:
[----:B------:R3:W-:Y:S01]  /*2350*/  STG.E.U8 desc[UR36][R16.64], R2 ;  /* 0x0000000210007986 */ /* 0x0007e2000c101124 */
[----:B------:R-:W-:Y:S05]  /*2360*/  BRA `(.L_x_21082) ;  /* 0x0000000c000c7947 */ /* 0x000fea0003800000 */
.L_x_21079:
        /* <DEDUP_REMOVED lines=9> */
.L_x_21084:
[----:B------:R1:W-:Y:S01]  /*2400*/  STG.E desc[UR36][R16.64], R2 ;  /* 0x0000000210007986 */ /* 0x0003e2000c101924 */
[----:B------:R-:W-:Y:S05]  /*2410*/  BRA `(.L_x_21082) ;  /* 0x0000000800e07947 */ /* 0x000fea0003800000 */
.L_x_21083:
[----:B------:R2:W-:Y:S01]  /*2420*/  STG.E.U16 desc[UR36][R16.64], R2 ;  /* 0x0000000210007986 */ /* 0x0005e2000c101524 */
[----:B------:R-:W-:Y:S05]  /*2430*/  BRA `(.L_x_21082) ;  /* 0x0000000800d87947 */ /* 0x000fea0003800000 */
.L_x_21078:
        /* <DEDUP_REMOVED lines=9> */
.L_x_21086:
[----:B------:R-:W-:-:S04]  /*24d0*/  FSEL R0, RZ, 1, P0 ;  /* 0x3f800000ff007808 */ /* 0x000fc80000000000 */
[----:B------:R-:W-:-:S05]  /*24e0*/  F2FP.F16.F32.PACK_AB R0, RZ, R0 ;  /* 0x00000000ff00723e */ /* 0x000fca00000000ff */
[----:B------:R0:W-:Y:S01]  /*24f0*/  STG.E.U16 desc[UR36][R16.64], R0 ;  /* 0x0000000010007986 */ /* 0x0001e2000c101524 */
[----:B------:R-:W-:Y:S05]  /*2500*/  BRA `(.L_x_21082) ;  /* 0x0000000800a47947 */ /* 0x000fea0003800000 */
.L_x_21085:
        /* <DEDUP_REMOVED lines=10> */
.L_x_21088:
[----:B------:R-:W-:-:S04]  /*25b0*/  FSEL R0, RZ, 1, P0 ;  /* 0x3f800000ff007808 */ /* 0x000fc80000000000 */
[----:B------:R-:W-:-:S04]  /*25c0*/  F2FP.F16.F32.PACK_AB R3, RZ, R0 ;  /* 0x00000000ff03723e */ /* 0x000fc800000000ff */
[----:B------:R-:W-:-:S05]  /*25d0*/  PRMT R3, R3, 0x5410, RZ ;  /* 0x0000541003037816 */ /* 0x000fca00000000ff */
[----:B------:R0:W-:Y:S01]  /*25e0*/  STG.E desc[UR36][R16.64], R3 ;  /* 0x0000000310007986 */ /* 0x0001e2000c101924 */
[----:B------:R-:W-:Y:S05]  /*25f0*/  BRA `(.L_x_21082) ;  /* 0x0000000800687947 */ /* 0x000fea0003800000 */
.L_x_21087:
[----:B------:R-:W-:Y:S01]  /*2600*/  FSEL R3, RZ, 1.875, P0 ;  /* 0x3ff00000ff037808 */ /* 0x000fe20000000000 */
[----:B------:R-:W-:-:S05]  /*2610*/  IMAD.MOV.U32 R2, RZ, RZ, RZ ;  /* 0x000000ffff027224 */ /* 0x000fca00078e00ff */
[----:B------:R0:W-:Y:S01]  /*2620*/  STG.E.64 desc[UR36][R16.64], R2 ;  /* 0x0000000210007986 */ /* 0x0001e2000c101b24 */
[----:B------:R-:W-:Y:S05]  /*2630*/  BRA `(.L_x_21082) ;  /* 0x0000000800587947 */ /* 0x000fea0003800000 */
.L_x_21077:
        /* <DEDUP_REMOVED lines=10> */
.L_x_21091:
[----:B------:R-:W-:Y:S02]  /*26e0*/  FSEL R5, RZ, 1.875, P0 ;  /* 0x3ff00000ff057808 */ /* 0x000fe40000000000 */
[----:B------:R-:W-:Y:S01]  /*26f0*/  CS2R R6, SRZ ;  /* 0x0000000000067805 */ /* 0x000fe2000001ff00 */
[----:B------:R-:W-:-:S05]  /*2700*/  IMAD.MOV.U32 R4, RZ, RZ, RZ ;  /* 0x000000ffff047224 */ /* 0x000fca00078e00ff */
[----:B------:R0:W-:Y:S01]  /*2710*/  STG.E.128 desc[UR36][R16.64], R4 ;  /* 0x0000000410007986 */ /* 0x0001e2000c101d24 */
[----:B------:R-:W-:Y:S05]  /*2720*/  BRA `(.L_x_21082) ;  /* 0x00000008001c7947 */ /* 0x000fea0003800000 */
.L_x_21090:
        /* <DEDUP_REMOVED lines=18> */
.L_x_21095:
[----:B------:R-:W-:Y:S05]  /*2850*/  BSYNC B0 ;  /* 0x0000000000007941 */ /* 0x000fea0003800000 */
.L_x_21094:
[----:B------:R0:W-:Y:S01]  /*2860*/  STG.E.U8 desc[UR36][R16.64], R3 ;  /* 0x0000000310007986 */ /* 0x0001e2000c101124 */
[----:B------:R-:W-:Y:S05]  /*2870*/  BRA `(.L_x_21082) ;  /* 0x0000000400c87947 */ /* 0x000fea0003800000 */
.L_x_21093:
        /* <DEDUP_REMOVED lines=13> */
.L_x_21096:
[----:B------:R-:W-:Y:S01]  /*2950*/  ISETP.GT.U32.AND P0, PT, R3, 0x7f800000, PT ;  /* 0x7f8000000300780c */ /* 0x000fe20003f04070 */
[----:B------:R-:W-:-:S05]  /*2960*/  IMAD.MOV.U32 R3, RZ, RZ, 0x7f ;  /* 0x0000007fff037424 */ /* 0x000fca00078e00ff */
[----:B------:R-:W-:-:S05]  /*2970*/  SEL R3, R3, 0x7c, P0 ;  /* 0x0000007c03037807 */ /* 0x000fca0000000000 */
[----:B------:R0:W-:Y:S01]  /*2980*/  STG.E.U8 desc[UR36][R16.64], R3 ;  /* 0x0000000310007986 */ /* 0x0001e2000c101124 */
[----:B------:R-:W-:Y:S05]  /*2990*/  BRA `(.L_x_21082) ;  /* 0x0000000400807947 */ /* 0x000fea0003800000 */
.L_x_21092:
[----:B------:R-:W-:-:S04]  /*29a0*/  FSEL R0, RZ, 1, P0 ;  /* 0x3f800000ff007808 */ /* 0x000fc80000000000 */
[----:B------:R-:W-:-:S05]  /*29b0*/  F2FP.BF16.F32.PACK_AB R0, RZ, R0 ;  /* 0x00000000ff00723e */ /* 0x000fca00000010ff */
[----:B------:R0:W-:Y:S01]  /*29c0*/  STG.E.U16 desc[UR36][R16.64], R0 ;  /* 0x0000000010007986 */ /* 0x0001e2000c101524 */
[----:B------:R-:W-:Y:S05]  /*29d0*/  BRA `(.L_x_21082) ;  /* 0x0000000400707947 */ /* 0x000fea0003800000 */
.L_x_21089:
        /* <DEDUP_REMOVED lines=10> */
.L_x_21099:
        /* <DEDUP_REMOVED lines=16> */
.L_x_21102:
[----:B------:R-:W-:-:S07]  /*2b80*/  PRMT R8, R0, 0x7610, R8 ;  /* 0x0000761000087816 */ /* 0x000fce0000000008 */
.L_x_21101:
[----:B------:R-:W-:Y:S05]  /*2b90*/  BSYNC B0 ;  /* 0x0000000000007941 */ /* 0x000fea0003800000 */
.L_x_21100:
[----:B------:R0:W-:Y:S01]  /*2ba0*/  STG.E.U8 desc[UR36][R16.64], R8 ;  /* 0x0000000810007986 */ /* 0x0001e2000c101124 */
[----:B------:R-:W-:Y:S05]  /*2bb0*/  BRA `(.L_x_21082) ;  /* 0x0000000000f87947 */ /* 0x000fea0003800000 */
.L_x_21098:
        /* <DEDUP_REMOVED lines=16> */
.L_x_21105:
[----:B------:R-:W-:-:S07]  /*2cc0*/  PRMT R8, R0, 0x7610, R8 ;  /* 0x0000761000087816 */ /* 0x000fce0000000008 */
.L_x_21104:
[----:B------:R-:W-:Y:S05]  /*2cd0*/  BSYNC B0 ;  /* 0x0000000000007941 */ /* 0x000fea0003800000 */
.L_x_21103:
[----:B------:R0:W-:Y:S01]  /*2ce0*/  STG.E.U8 desc[UR36][R16.64], R8 ;  /* 0x0000000810007986 */ /* 0x0001e2000c101124 */
[----:B------:R-:W-:Y:S05]  /*2cf0*/  BRA `(.L_x_21082) ;  /* 0x0000000000a87947 */ /* 0x000fea0003800000 */
.L_x_21097:
        /* <DEDUP_REMOVED lines=21> */
.L_x_21081:
        /* <DEDUP_REMOVED lines=16> */
.L_x_21108:
[----:B------:R-:W-:Y:S05]  /*2f50*/  BRA `(.L_x_21082) ;  /* 0x0000000000107947 */ /* 0x000fea0003800000 */
.L_x_21107:
[----:B------:R-:W-:-:S05]  /*2f60*/  IMAD.MOV.U32 R3, RZ, RZ, RZ ;  /* 0x000000ffff037224 */ /* 0x000fca00078e00ff */
[----:B------:R0:W-:Y:S01]  /*2f70*/  STG.E.64 desc[UR36][R16.64], R2 ;  /* 0x0000000210007986 */ /* 0x0001e2000c101b24 */
[----:B------:R-:W-:Y:S05]  /*2f80*/  BRA `(.L_x_21082) ;  /* 0x0000000000047947 */ /* 0x000fea0003800000 */
.L_x_21106:
[----:B------:R0:W-:Y:S02]  /*2f90*/  STG.E desc[UR36][R16.64], R2 ;  /* 0x0000000210007986 */ /* 0x0001e4000c101924 */
.L_x_21082:
[----:B------:R-:W-:Y:S05]  /*2fa0*/  BSYNC B6 ;  /* 0x0000000000067941 */ /* 0x000fea0003800000 */
.L_x_21076:
[----:B------:R-:W-:-:S04]  /*2fb0*/  IMAD R18, R23, 0x200, R18 ;  /* 0x0000020017127824 */ /* 0x000fc800078e0212 */
[----:B------:R-:W-:-:S07]  /*2fc0*/  VIADD R19, R18, 0x80 ;  /* 0x0000008012137836 */ /* 0x000fce0000000000 */
.L_x_21041:
[----:B------:R-:W-:Y:S05]  /*2fd0*/  BSYNC B7 ;  /* 0x0000000000077941 */ /* 0x000fea0003800000 */
.L_x_21040:
        /* <DEDUP_REMOVED lines=307> */
.L_x_21111:
        /* <DEDUP_REMOVED lines=21> */
.L_x_21115:
[----:B------:R0:W5:Y:S01]  /*4460*/  LDG.E.U8 R2, desc[UR36][R4.64] ;  /* 0x0000002404027981 */ /* 0x000162000c1e1100 */
[----:B------:R-:W-:Y:S01]  /*4470*/  IMAD.MOV.U32 R3, RZ, RZ, RZ ;  /* 0x000000ffff037224 */ /* 0x000fe200078e00ff */
[----:B------:R-:W-:Y:S06]  /*4480*/  BRA `(.L_x_21117) ;  /* 0x0000000c00487947 */ /* 0x000fec0003800000 */
.L_x_21114:
        /* <DEDUP_REMOVED lines=8> */
.L_x_21119:
[----:B------:R-:W2:Y:S02]  /*4510*/  LDG.E R2, desc[UR36][R4.64] ;  /* 0x0000002404027981 */ /* 0x000ea4000c1e1900 */
[----:B--2---:R-:W-:Y:S01]  /*4520*/  SHF.R.S32.HI R3, RZ, 0x1f, R2 ;  /* 0x0000001fff037819 */ /* 0x004fe20000011402 */
[----:B------:R-:W-:Y:S06]  /*4530*/  BRA `(.L_x_21117) ;  /* 0x0000000c001c7947 */ /* 0x000fec0003800000 */
.L_x_21118:
[----:B------:R-:W2:Y:S02]  /*4540*/  LDG.E.S16 R2, desc[UR36][R4.64] ;  /* 0x0000002404027981 */ /* 0x000ea4000c1e1700 */
[----:B--2---:R-:W-:Y:S01]  /*4550*/  SHF.R.S32.HI R3, RZ, 0x1f, R2 ;  /* 0x0000001fff037819 */ /* 0x004fe20000011402 */
[----:B------:R-:W-:Y:S06]  /*4560*/  BRA `(.L_x_21117) ;  /* 0x0000000c00107947 */ /* 0x000fec0003800000 */
.L_x_21113:
        /* <DEDUP_REMOVED lines=9> */
.L_x_21121:
[----:B------:R-:W2:Y:S02]  /*4600*/  LDG.E.U16 R4, desc[UR36][R4.64] ;  /* 0x0000002404047981 */ /* 0x000ea4000c1e1500 */
[----:B--2---:R-:W-:-:S06]  /*4610*/  HADD2.F32 R2, -RZ, R4.H0_H0 ;  /* 0x20000004ff027230 */ /* 0x004fcc0000004100 */
[----:B------:R-:W0:Y:S01]  /*4620*/  F2I.S64.TRUNC R2, R2 ;  /* 0x0000000200027311 */ /* 0x000e22000020d900 */
[----:B------:R-:W-:Y:S05]  /*4630*/  BRA `(.L_x_21117) ;  /* 0x0000000800dc7947 */ /* 0x000fea0003800000 */
.L_x_21120:
        /* <DEDUP_REMOVED lines=9> */
.L_x_21123:
[----:B------:R-:W2:Y:S02]  /*46d0*/  LDG.E.U16 R4, desc[UR36][R4.64] ;  /* 0x0000002404047981 */ /* 0x000ea4000c1e1500 */
[----:B--2---:R-:W-:-:S06]  /*46e0*/  HADD2.F32 R2, -RZ, R4.H0_H0 ;  /* 0x20000004ff027230 */ /* 0x004fcc0000004100 */
[----:B------:R-:W0:Y:S01]  /*46f0*/  F2I.S64.TRUNC R2, R2 ;  /* 0x0000000200027311 */ /* 0x000e22000020d900 */
[----:B------:R-:W-:Y:S05]  /*4700*/  BRA `(.L_x_21117) ;  /* 0x0000000800a87947 */ /* 0x000fea0003800000 */
.L_x_21122:
[----:B------:R-:W2:Y:S02]  /*4710*/  LDG.E.64 R2, desc[UR36][R4.64] ;  /* 0x0000002404027981 */ /* 0x000ea4000c1e1b00 */
[----:B--2---:R-:W0:Y:S01]  /*4720*/  F2I.S64.F64.TRUNC R2, R2 ;  /* 0x0000000200027311 */ /* 0x004e22000030d900 */
[----:B------:R-:W-:Y:S05]  /*4730*/  BRA `(.L_x_21117) ;  /* 0x00000008009c7947 */ /* 0x000fea0003800000 */
.L_x_21112:
        /* <DEDUP_REMOVED lines=13> */
.L_x_21126:
[----:B------:R-:W2:Y:S02]  /*4810*/  LDG.E.64 R2, desc[UR36][R4.64] ;  /* 0x0000002404027981 */ /* 0x000ea4000c1e1b00 */
[----:B--2---:R-:W0:Y:S01]  /*4820*/  F2I.S64.F64.TRUNC R2, R2 ;  /* 0x0000000200027311 */ /* 0x004e22000030d900 */
[----:B------:R-:W-:Y:S05]  /*4830*/  BRA `(.L_x_21117) ;  /* 0x00000008005c7947 */ /* 0x000fea0003800000 */
.L_x_21125:
        /* <DEDUP_REMOVED lines=27> */
.L_x_21128:
        /* <DEDUP_REMOVED lines=14> */
.L_x_21127:
[----:B------:R-:W2:Y:S02]  /*4ad0*/  LDG.E.U16 R2, desc[UR36][R4.64] ;  /* 0x0000002404027981 */ /* 0x000ea4000c1e1500 */
[----:B--2---:R-:W-:-:S06]  /*4ae0*/  IMAD.U32 R2, R2, 0x10000, RZ ;  /* 0x0001000002027824 */ /* 0x004fcc00078e00ff */
[----:B------:R-:W0:Y:S01]  /*4af0*/  F2I.S64.TRUNC R2, R2 ;  /* 0x0000000200027311 */ /* 0x000e22000020d900 */
[----:B------:R-:W-:Y:S05]  /*4b00*/  BRA `(.L_x_21117) ;  /* 0x0000000400a87947 */ /* 0x000fea0003800000 */
.L_x_21124:
        /* <DEDUP_REMOVED lines=11> */
.L_x_21131:
        /* <DEDUP_REMOVED lines=21> */
.L_x_21135:
[----:B------:R-:W-:Y:S05]  /*4d10*/  BSYNC B1 ;  /* 0x0000000000017941 */ /* 0x000fea0003800000 */
.L_x_21134:
[----:B------:R-:W-:Y:S01]  /*4d20*/  IMAD.SHL.U32 R2, R2, 0x100000, RZ ;  /* 0x0010000002027824 */ /* 0x000fe200078e00ff */
[----:B------:R-:W-:-:S04]  /*4d30*/  LEA R3, R0, 0x3b800000, 0x17 ;  /* 0x3b80000000037811 */ /* 0x000fc800078eb8ff */
[----:B------:R-:W-:-:S07]  /*4d40*/  LOP3.LUT R2, R3, R2, R4, 0xfe, !PT ;  /* 0x0000000203027212 */ /* 0x000fce00078efe04 */
.L_x_21133:
[----:B------:R-:W-:Y:S05]  /*4d50*/  BSYNC B0 ;  /* 0x0000000000007941 */ /* 0x000fea0003800000 */
.L_x_21132:
[----:B------:R-:W1:Y:S01]  /*4d60*/  F2I.S64.TRUNC R2, R2 ;  /* 0x0000000200027311 */ /* 0x000e62000020d900 */
[----:B------:R-:W-:Y:S05]  /*4d70*/  BRA `(.L_x_21117) ;  /* 0x00000004000c7947 */ /* 0x000fea0003800000 */
.L_x_21130:
        /* <DEDUP_REMOVED lines=21> */
.L_x_21139:
[----:B------:R-:W-:Y:S05]  /*4ed0*/  BSYNC B1 ;  /* 0x0000000000017941 */ /* 0x000fea0003800000 */
.L_x_21138:
[----:B------:R-:W-:Y:S01]  /*4ee0*/  IMAD.SHL.U32 R2, R2, 0x200000, RZ ;  /* 0x0020000002027824 */ /* 0x000fe200078e00ff */
[----:B------:R-:W-:-:S04]  /*4ef0*/  LEA R3, R0, 0x37800000, 0x17 ;  /* 0x3780000000037811 */ /* 0x000fc800078eb8ff */
[----:B------:R-:W-:-:S07]  /*4f00*/  LOP3.LUT R2, R3, R2, R4, 0xfe, !PT ;  /* 0x0000000203027212 */ /* 0x000fce00078efe04 */
.L_x_21137:
[----:B------:R-:W-:Y:S05]  /*4f10*/  BSYNC B0 ;  /* 0x0000000000007941 */ /* 0x000fea0003800000 */
.L_x_21136:
[----:B------:R-:W2:Y:S01]  /*4f20*/  F2I.S64.TRUNC R2, R2 ;  /* 0x0000000200027311 */ /* 0x000ea2000020d900 */
[----:B------:R-:W-:Y:S05]  /*4f30*/  BRA `(.L_x_21117) ;  /* 0x00000000009c7947 */ /* 0x000fea0003800000 */
.L_x_21129:
        /* <DEDUP_REMOVED lines=14> */
.L_x_21143:
[----:B------:R-:W-:Y:S05]  /*5020*/  BSYNC B0 ;  /* 0x0000000000007941 */ /* 0x000fea0003800000 */
.L_x_21142:
[----:B------:R-:W0:Y:S01]  /*5030*/  F2I.S64.TRUNC R2, R2 ;  /* 0x0000000200027311 */ /* 0x000e22000020d900 */
[----:B------:R-:W-:Y:S05]  /*5040*/  BRA `(.L_x_21117) ;  /* 0x0000000000587947 */ /* 0x000fea0003800000 */
.L_x_21116:
        /* <DEDUP_REMOVED lines=16> */
.L_x_21144:
[----:B------:R-:W-:Y:S01]  /*5150*/  CS2R R2, SRZ ;  /* 0x0000000000027805 */ /* 0x000fe2000001ff00 */
[----:B------:R-:W-:Y:S06]  /*5160*/  BRA `(.L_x_21117) ;  /* 0x0000000000107947 */ /* 0x000fec0003800000 */
.L_x_21141:
[----:B------:R4:W5:Y:S01]  /*5170*/  LDG.E.64 R2, desc[UR36][R4.64] ;  /* 0x0000002404027981 */ /* 0x000962000c1e1b00 */
[----:B------:R-:W-:Y:S05]  /*5180*/  BRA `(.L_x_21117) ;  /* 0x0000000000087947 */ /* 0x000fea0003800000 */
.L_x_21140:
[----:B------:R3:W5:Y:S01]  /*5190*/  LDG.E R2, desc[UR36][R4.64] ;  /* 0x0000002404027981 */ /* 0x000762000c1e1900 */
[----:B------:R-:W-:-:S07]  /*51a0*/  IMAD.MOV.U32 R3, RZ, RZ, RZ ;  /* 0x000000ffff037224 */ /* 0x000fce00078e00ff */
.L_x_21117:
[----:B0--34-:R-:W0:Y:S01]  /*51b0*/  LDC.U8 R4, c[0x0][0x421] ;  /* 0x00010840ff047b82 */ /* 0x019e220000000000 */
[----:B-12--5:R-:W-:Y:S01]  /*51c0*/  ISETP.NE.U32.AND P0, PT, R2, RZ, PT ;  /* 0x000000ff0200720c */ /* 0x026fe20003f05070 */
        /* <DEDUP_REMOVED lines=16> */
.L_x_21149:
[----:B------:R0:W-:Y:S01]  /*52d0*/  STG.E.U8 desc[UR36][R16.64], R2 ;  /* 0x0000000210007986 */ /* 0x0001e2000c101124 */
[----:B------:R-:W-:Y:S05]  /*52e0*/  BRA `(.L_x_21151) ;  /* 0x0000000c000c7947 */ /* 0x000fea0003800000 */
.L_x_21148:
        /* <DEDUP_REMOVED lines=9> */
.L_x_21153:
[----:B------:R0:W-:Y:S01]  /*5380*/  STG.E desc[UR36][R16.64], R2 ;  /* 0x0000000210007986 */ /* 0x0001e2000c101924 */
[----:B------:R-:W-:Y:S05]  /*5390*/  BRA `(.L_x_21151) ;  /* 0x0000000800e07947 */ /* 0x000fea0003800000 */
.L_x_21152:
[----:B------:R0:W-:Y:S01]  /*53a0*/  STG.E.U16 desc[UR36][R16.64], R2 ;  /* 0x0000000210007986 */ /* 0x0001e2000c101524 */
[----:B------:R-:W-:Y:S05]  /*53b0*/  BRA `(.L_x_21151) ;  /* 0x0000000800d87947 */ /* 0x000fea0003800000 */
.L_x_21147:
        /* <DEDUP_REMOVED lines=9> */
.L_x_21155:
[----:B------:R-:W-:-:S04]  /*5450*/  FSEL R0, RZ, 1, P0 ;  /* 0x3f800000ff007808 */ /* 0x000fc80000000000 */
[----:B------:R-:W-:-:S05]  /*5460*/  F2FP.F16.F32.PACK_AB R0, RZ, R0 ;  /* 0x00000000ff00723e */ /* 0x000fca00000000ff */
[----:B------:R0:W-:Y:S01]  /*5470*/  STG.E.U16 desc[UR36][R16.64], R0 ;  /* 0x0000000010007986 */ /* 0x0001e2000c101524 */
[----:B------:R-:W-:Y:S05]  /*5480*/  BRA `(.L_x_21151) ;  /* 0x0000000800a47947 */ /* 0x000fea0003800000 */
.L_x_21154:
        /* <DEDUP_REMOVED lines=10> */
.L_x_21157:
[----:B------:R-:W-:-:S04]  /*5530*/  FSEL R0, RZ, 1, P0 ;  /* 0x3f800000ff007808 */ /* 0x000fc80000000000 */
[----:B------:R-:W-:-:S04]  /*5540*/  F2FP.F16.F32.PACK_AB R3, RZ, R0 ;  /* 0x00000000ff03723e */ /* 0x000fc800000000ff */
[----:B------:R-:W-:-:S05]  /*5550*/  PRMT R3, R3, 0x5410, RZ ;  /* 0x0000541003037816 */ /* 0x000fca00000000ff */
[----:B------:R0:W-:Y:S01]  /*5560*/  STG.E desc[UR36][R16.64], R3 ;  /* 0x0000000310007986 */ /* 0x0001e2000c101924 */
[----:B------:R-:W-:Y:S05]  /*5570*/  BRA `(.L_x_21151) ;  /* 0x0000000800687947 */ /* 0x000fea0003800000 */
.L_x_21156:
[----:B------:R-:W-:Y:S01]  /*5580*/  FSEL R3, RZ, 1.875, P0 ;  /* 0x3ff00000ff037808 */ /* 0x000fe20000000000 */
[----:B------:R-:W-:-:S05]  /*5590*/  IMAD.MOV.U32 R2, RZ, RZ, RZ ;  /* 0x000000ffff027224 */ /* 0x000fca00078e00ff */
[----:B------:R0:W-:Y:S01]  /*55a0*/  STG.E.64 desc[UR36][R16.64], R2 ;  /* 0x0000000210007986 */ /* 0x0001e2000c101b24 */
[----:B------:R-:W-:Y:S05]  /*55b0*/  BRA `(.L_x_21151) ;  /* 0x0000000800587947 */ /* 0x000fea0003800000 */
.L_x_21146:
        /* <DEDUP_REMOVED lines=10> */
.L_x_21160:
[----:B------:R-:W-:Y:S02]  /*5660*/  FSEL R5, RZ, 1.875, P0 ;  /* 0x3ff00000ff057808 */ /* 0x000fe40000000000 */
[----:B------:R-:W-:Y:S01]  /*5670*/  CS2R R6, SRZ ;  /* 0x0000000000067805 */ /* 0x000fe2000001ff00 */
[----:B------:R-:W-:-:S05]  /*5680*/  IMAD.MOV.U32 R4, RZ, RZ, RZ ;  /* 0x000000ffff047224 */ /* 0x000fca00078e00ff */
[----:B------:R0:W-:Y:S01]  /*5690*/  STG.E.128 desc[UR36][R16.64], R4 ;  /* 0x0000000410007986 */ /* 0x0001e2000c101d24 */
[----:B------:R-:W-:Y:S05]  /*56a0*/  BRA `(.L_x_21151) ;  /* 0x00000008001c7947 */ /* 0x000fea0003800000 */
.L_x_21159:
        /* <DEDUP_REMOVED lines=18> */
.L_x_21164:
[----:B------:R-:W-:Y:S05]  /*57d0*/  BSYNC B0 ;  /* 0x0000000000007941 */ /* 0x000fea0003800000 */
.L_x_21163:
[----:B------:R0:W-:Y:S01]  /*57e0*/  STG.E.U8 desc[UR36][R16.64], R3 ;  /* 0x0000000310007986 */ /* 0x0001e2000c101124 */
[----:B------:R-:W-:Y:S05]  /*57f0*/  BRA `(.L_x_21151) ;  /* 0x0000000400c87947 */ /* 0x000fea0003800000 */
.L_x_21162:
        /* <DEDUP_REMOVED lines=13> */
.L_x_21165:
[----:B------:R-:W-:Y:S01]  /*58d0*/  ISETP.GT.U32.AND P0, PT, R3, 0x7f800000, PT ;  /* 0x7f8000000300780c */ /* 0x000fe20003f04070 */
[----:B------:R-:W-:-:S05]  /*58e0*/  IMAD.MOV.U32 R3, RZ, RZ, 0x7f ;  /* 0x0000007fff037424 */ /* 0x000fca00078e00ff */
[----:B------:R-:W-:-:S05]  /*58f0*/  SEL R3, R3, 0x7c, P0 ;  /* 0x0000007c03037807 */ /* 0x000fca0000000000 */
[----:B------:R0:W-:Y:S01]  /*5900*/  STG.E.U8 desc[UR36][R16.64], R3 ;  /* 0x0000000310007986 */ /* 0x0001e2000c101124 */
[----:B------:R-:W-:Y:S05]  /*5910*/  BRA `(.L_x_21151) ;  /* 0x0000000400807947 */ /* 0x000fea0003800000 */
.L_x_21161:
[----:B------:R-:W-:-:S04]  /*5920*/  FSEL R0, RZ, 1, P0 ;  /* 0x3f800000ff007808 */ /* 0x000fc80000000000 */
[----:B------:R-:W-:-:S05]  /*5930*/  F2FP.BF16.F32.PACK_AB R0, RZ, R0 ;  /* 0x00000000ff00723e */ /* 0x000fca00000010ff */
[----:B------:R0:W-:Y:S01]  /*5940*/  STG.E.U16 desc[UR36][R16.64], R0 ;  /* 0x0000000010007986 */ /* 0x0001e2000c101524 */
[----:B------:R-:W-:Y:S05]  /*5950*/  BRA `(.L_x_21151) ;  /* 0x0000000400707947 */ /* 0x000fea0003800000 */
.L_x_21158:
        /* <DEDUP_REMOVED lines=10> */
.L_x_21168:
        /* <DEDUP_REMOVED lines=16> */
.L_x_21171:
[----:B------:R-:W-:-:S07]  /*5b00*/  PRMT R8, R0, 0x7610, R8 ;  /* 0x0000761000087816 */ /* 0x000fce0000000008 */
.L_x_21170:
[----:B------:R-:W-:Y:S05]  /*5b10*/  BSYNC B0 ;  /* 0x0000000000007941 */ /* 0x000fea0003800000 */
.L_x_21169:
[----:B------:R3:W-:Y:S01]  /*5b20*/  STG.E.U8 desc[UR36][R16.64], R8 ;  /* 0x0000000810007986 */ /* 0x0007e2000c101124 */
[----:B------:R-:W-:Y:S05]  /*5b30*/  BRA `(.L_x_21151) ;  /* 0x0000000000f87947 */ /* 0x000fea0003800000 */
.L_x_21167:
        /* <DEDUP_REMOVED lines=16> */
.L_x_21174:
[----:B------:R-:W-:-:S07]  /*5c40*/  PRMT R8, R0, 0x7610, R8 ;  /* 0x0000761000087816 */ /* 0x000fce0000000008 */
.L_x_21173:
[----:B------:R-:W-:Y:S05]  /*5c50*/  BSYNC B0 ;  /* 0x0000000000007941 */ /* 0x000fea0003800000 */
.L_x_21172:
[----:B------:R0:W-:Y:S01]  /*5c60*/  STG.E.U8 desc[UR36][R16.64], R8 ;  /* 0x0000000810007986 */ /* 0x0001e2000c101124 */
[----:B------:R-:W-:Y:S05]  /*5c70*/  BRA `(.L_x_21151) ;  /* 0x0000000000a87947 */ /* 0x000fea0003800000 */
.L_x_21166:
        /* <DEDUP_REMOVED lines=21> */
.L_x_21150:
        /* <DEDUP_REMOVED lines=16> */
.L_x_21177:
[----:B------:R-:W-:Y:S05]  /*5ed0*/  BRA `(.L_x_21151) ;  /* 0x0000000000107947 */ /* 0x000fea0003800000 */
.L_x_21176:
[----:B------:R-:W-:-:S05]  /*5ee0*/  IMAD.MOV.U32 R3, RZ, RZ, RZ ;  /* 0x000000ffff037224 */ /* 0x000fca00078e00ff */
[----:B------:R2:W-:Y:S01]  /*5ef0*/  STG.E.64 desc[UR36][R16.64], R2 ;  /* 0x0000000210007986 */ /* 0x0005e2000c101b24 */
[----:B------:R-:W-:Y:S05]  /*5f00*/  BRA `(.L_x_21151) ;  /* 0x0000000000047947 */ /* 0x000fea0003800000 */
.L_x_21175:
[----:B------:R0:W-:Y:S02]  /*5f10*/  STG.E desc[UR36][R16.64], R2 ;  /* 0x0000000210007986 */ /* 0x0001e4000c101924 */
.L_x_21151:
[----:B------:R-:W-:Y:S05]  /*5f20*/  BSYNC B6 ;  /* 0x0000000000067941 */ /* 0x000fea0003800000 */
.L_x_21145:
[----:B------:R-:W-:-:S07]  /*5f30*/  VIADD R19, R19, 0x80 ;  /* 0x0000008013137836 */ /* 0x000fce0000000000 */
.L_x_21110:
[----:B------:R-:W-:Y:S05]  /*5f40*/  BSYNC B7 ;  /* 0x0000000000077941 */ /* 0x000fea0003800000 */
.L_x_21109:
        /* <DEDUP_REMOVED lines=307> */
.L_x_21180:
        /* <DEDUP_REMOVED lines=21> */
.L_x_21184:
[----:B------:R1:W5:Y:S01]  /*73d0*/  LDG.E.U8 R2, desc[UR36][R4.64] ;  /* 0x0000002404027981 */ /* 0x000362000c1e1100 */
[----:B------:R-:W-:Y:S01]  /*73e0*/  IMAD.MOV.U32 R3, RZ, RZ, RZ ;  /* 0x000000ffff037224 */ /* 0x000fe200078e00ff */
[----:B------:R-:W-:Y:S06]  /*73f0*/  BRA `(.L_x_21186) ;  /* 0x0000000c00487947 */ /* 0x000fec0003800000 */
.L_x_21183:
        /* <DEDUP_REMOVED lines=8> */
.L_x_21188:
[----:B------:R-:W2:Y:S02]  /*7480*/  LDG.E R2, desc[UR36][R4.64] ;  /* 0x0000002404027981 */ /* 0x000ea4000c1e1900 */
[----:B--2---:R-:W-:Y:S01]  /*7490*/  SHF.R.S32.HI R3, RZ, 0x1f, R2 ;  /* 0x0000001fff037819 */ /* 0x004fe20000011402 */
[----:B------:R-:W-:Y:S06]  /*74a0*/  BRA `(.L_x_21186) ;  /* 0x0000000c001c7947 */ /* 0x000fec0003800000 */
.L_x_21187:
[----:B------:R-:W2:Y:S02]  /*74b0*/  LDG.E.S16 R2, desc[UR36][R4.64] ;  /* 0x0000002404027981 */ /* 0x000ea4000c1e1700 */
[----:B--2---:R-:W-:Y:S01]  /*74c0*/  SHF.R.S32.HI R3, RZ, 0x1f, R2 ;  /* 0x0000001fff037819 */ /* 0x004fe20000011402 */
[----:B------:R-:W-:Y:S06]  /*74d0*/  BRA `(.L_x_21186) ;  /* 0x0000000c00107947 */ /* 0x000fec0003800000 */
.L_x_21182:
[----:B------:R-:W-:-:S13]  /*74e0*/  ISETP.GT.AND P0, PT, R2, 0x6, PT ;  /* 0x000000060200780c */ /* 0x000fda0003f04270 */
[----:B------:R-:W-:Y:S05]  /*74f0*/  @P0 BRA `(.L_x_21189) ;  /* 0x00000000002c0947 */ /* 0x000fea0003800000 */
[----:B------:R-:W-:-:S13]  /*7500*/  ISETP.NE.AND P0, PT, R2, 0x5, PT ;  /* 0x000000050200780c */ /* 0x000fda0003f05270 */
[----:B------:R-:W-:Y:S05]  /*7510*/  @!P0 BRA `(.L_x_21190) ;  /* 0x0000000000148947 */ /* 0x000fea0003800000 */
[----:B------:R-:W-:-:S13]  /*7520*/  ISETP.NE.AND P0, PT, R2, 0x6, PT ;  /* 0x000000060200780c */ /* 0x000fda0003f05270 */
[----:B------:R-:W-:Y:S05]  /*7530*/  @P0 BRA `(.L_x_21185) ;  /* 0x0000000800a00947 */ /* 0x000fea0003800000 */
[----:B------:R-:W2:Y:S02]  /*7540*/  LDG.E R2, desc[UR36][R4.64] ;  /* 0x0000002404027981 */ /* 0x000ea4000c1e1900 */
[----:B--2---:R-:W3:Y:S01]  /*7550*/  F2I.S64.TRUNC R2, R2 ;  /* 0x0000000200027311 */ /* 0x004ee2000020d900 */
[----:B------:R-:W-:Y:S05]  /*7560*/  BRA `(.L_x_21186) ;  /* 0x0000000800ec7947 */ /* 0x000fea0003800000 */
.L_x_21190:
[----:B------:R-:W2:Y:S02]  /*7570*/  LDG.E.U16 R4, desc[UR36][R4.64] ;  /* 0x0000002404047981 */ /* 0x000ea4000c1e1500 */
[----:B--2---:R-:W-:-:S06]  /*7580*/  HADD2.F32 R2, -RZ, R4.H0_H0 ;  /* 0x20000004ff027230 */ /* 0x004fcc0000004100 */
[----:B------:R-:W2:Y:S01]  /*7590*/  F2I.S64.TRUNC R2, R2 ;  /* 0x0000000200027311 */ /* 0x000ea2000020d900 */
[----:B------:R-:W-:Y:S05]  /*75a0*/  BRA `(.L_x_21186) ;  /* 0x0000000800dc7947 */ /* 0x000fea0003800000 */
.L_x_21189:
        /* <DEDUP_REMOVED lines=9> */
.L_x_21192:
[----:B------:R-:W2:Y:S02]  /*7640*/  LDG.E.U16 R4, desc[UR36][R4.64] ;  /* 0x0000002404047981 */ /* 0x000ea4000c1e1500 */
[----:B--2---:R-:W-:-:S06]  /*7650*/  HADD2.F32 R2, -RZ, R4.H0_H0 ;  /* 0x20000004ff027230 */ /* 0x004fcc0000004100 */
[----:B------:R-:W0:Y:S01]  /*7660*/  F2I.S64.TRUNC R2, R2 ;  /* 0x0000000200027311 */ /* 0x000e22000020d900 */
[----:B------:R-:W-:Y:S05]  /*7670*/  BRA `(.L_x_21186) ;  /* 0x0000000800a87947 */ /* 0x000fea0003800000 */
.L_x_21191:
[----:B------:R-:W2:Y:S02]  /*7680*/  LDG.E.64 R2, desc[UR36][R4.64] ;  /* 0x0000002404027981 */ /* 0x000ea4000c1e1b00 */
[----:B--2---:R-:W4:Y:S01]  /*7690*/  F2I.S64.F64.TRUNC R2, R2 ;  /* 0x0000000200027311 */ /* 0x004f22000030d900 */
[----:B------:R-:W-:Y:S05]  /*76a0*/  BRA `(.L_x_21186) ;  /* 0x00000008009c7947 */ /* 0x000fea0003800000 */
.L_x_21181:
        /* <DEDUP_REMOVED lines=13> */
.L_x_21195:
[----:B------:R-:W2:Y:S02]  /*7780*/  LDG.E.64 R2, desc[UR36][R4.64] ;  /* 0x0000002404027981 */ /* 0x000ea4000c1e1b00 */
[----:B--2---:R-:W0:Y:S01]  /*7790*/  F2I.S64.F64.TRUNC R2, R2 ;  /* 0x0000000200027311 */ /* 0x004e22000030d900 */
[----:B------:R-:W-:Y:S05]  /*77a0*/  BRA `(.L_x_21186) ;  /* 0x00000008005c7947 */ /* 0x000fea0003800000 */
.L_x_21194:
        /* <DEDUP_REMOVED lines=27> */
.L_x_21197:
        /* <DEDUP_REMOVED lines=14> */
.L_x_21196:
[----:B------:R-:W2:Y:S02]  /*7a40*/  LDG.E.U16 R2, desc[UR36][R4.64] ;  /* 0x0000002404027981 */ /* 0x000ea4000c1e1500 */
[----:B--2---:R-:W-:-:S06]  /*7a50*/  IMAD.U32 R2, R2, 0x10000, RZ ;  /* 0x0001000002027824 */ /* 0x004fcc00078e00ff */
[----:B------:R-:W0:Y:S01]  /*7a60*/  F2I.S64.TRUNC R2, R2 ;  /* 0x0000000200027311 */ /* 0x000e22000020d900 */
[----:B------:R-:W-:Y:S05]  /*7a70*/  BRA `(.L_x_21186) ;  /* 0x0000000400a87947 */ /* 0x000fea0003800000 */
.L_x_21193:
        /* <DEDUP_REMOVED lines=11> */
.L_x_21200:
        /* <DEDUP_REMOVED lines=21> */
.L_x_21204:
[----:B------:R-:W-:Y:S05]  /*7c80*/  BSYNC B1 ;  /* 0x0000000000017941 */ /* 0x000fea0003800000 */
.L_x_21203:
[----:B------:R-:W-:Y:S01]  /*7c90*/  IMAD.SHL.U32 R2, R2, 0x100000, RZ ;  /* 0x0010000002027824 */ /* 0x000fe200078e00ff */
[----:B------:R-:W-:-:S04]  /*7ca0*/  LEA R3, R0, 0x3b800000, 0x17 ;  /* 0x3b80000000037811 */ /* 0x000fc800078eb8ff */
[----:B------:R-:W-:-:S07]  /*7cb0*/  LOP3.LUT R2, R3, R2, R4, 0xfe, !PT ;  /* 0x0000000203027212 */ /* 0x000fce00078efe04 */
.L_x_21202:
[----:B------:R-:W-:Y:S05]  /*7cc0*/  BSYNC B0 ;  /* 0x0000000000007941 */ /* 0x000fea0003800000 */
.L_x_21201:
[----:B------:R-:W0:Y:S01]  /*7cd0*/  F2I.S64.TRUNC R2, R2 ;  /* 0x0000000200027311 */ /* 0x000e22000020d900 */
[----:B------:R-:W-:Y:S05]  /*7ce0*/  BRA `(.L_x_21186) ;  /* 0x00000004000c7947 */ /* 0x000fea0003800000 */
.L_x_21199:
        /* <DEDUP_REMOVED lines=21> */
.L_x_21208:
[----:B------:R-:W-:Y:S05]  /*7e40*/  BSYNC B1 ;  /* 0x0000000000017941 */ /* 0x000fea0003800000 */
.L_x_21207:
[----:B------:R-:W-:Y:S01]  /*7e50*/  IMAD.SHL.U32 R2, R2, 0x200000, RZ ;  /* 0x0020000002027824 */ /* 0x000fe200078e00ff */
[----:B------:R-:W-:-:S04]  /*7e60*/  LEA R3, R0, 0x37800000, 0x17 ;  /* 0x3780000000037811 */ /* 0x000fc800078eb8ff */
[----:B------:R-:W-:-:S07]  /*7e70*/  LOP3.LUT R2, R3, R2, R4, 0xfe, !PT ;  /* 0x0000000203027212 */ /* 0x000fce00078efe04 */
.L_x_21206:
[----:B------:R-:W-:Y:S05]  /*7e80*/  BSYNC B0 ;  /* 0x0000000000007941 */ /* 0x000fea0003800000 */
.L_x_21205:
[----:B------:R-:W0:Y:S01]  /*7e90*/  F2I.S64.TRUNC R2, R2 ;  /* 0x0000000200027311 */ /* 0x000e22000020d900 */
[----:B------:R-:W-:Y:S05]  /*7ea0*/  BRA `(.L_x_21186) ;  /* 0x00000000009c7947 */ /* 0x000fea0003800000 */
.L_x_21198:
        /* <DEDUP_REMOVED lines=14> */
.L_x_21212:
[----:B------:R-:W-:Y:S05]  /*7f90*/  BSYNC B0 ;  /* 0x0000000000007941 */ /* 0x000fea0003800000 */
.L_x_21211:
[----:B------:R-:W0:Y:S01]  /*7fa0*/  F2I.S64.TRUNC R2, R2 ;  /* 0x0000000200027311 */ /* 0x000e22000020d900 */
[----:B------:R-:W-:Y:S05]  /*7fb0*/  BRA `(.L_x_21186) ;  /* 0x0000000000587947 */ /* 0x000fea0003800000 */
.L_x_21185:
        /* <DEDUP_REMOVED lines=16> */
.L_x_21213:
[----:B------:R-:W-:Y:S01]  /*80c0*/  CS2R R2, SRZ ;  /* 0x0000000000027805 */ /* 0x000fe2000001ff00 */
[----:B------:R-:W-:Y:S06]  /*80d0*/  BRA `(.L_x_21186) ;  /* 0x0000000000107947 */ /* 0x000fec0003800000 */
.L_x_21210:
[----:B------:R0:W5:Y:S01]  /*80e0*/  LDG.E.64 R2, desc[UR36][R4.64] ;  /* 0x0000002404027981 */ /* 0x000162000c1e1b00 */
[----:B------:R-:W-:Y:S05]  /*80f0*/  BRA `(.L_x_21186) ;  /* 0x0000000000087947 */ /* 0x000fea0003800000 */
.L_x_21209:
[----:B------:R0:W5:Y:S01]  /*8100*/  LDG.E R2, desc[UR36][R4.64] ;  /* 0x0000002404027981 */ /* 0x000162000c1e1900 */
[----:B------:R-:W-:-:S07]  /*8110*/  IMAD.MOV.U32 R3, RZ, RZ, RZ ;  /* 0x000000ffff037224 */ /* 0x000fce00078e00ff */
.L_x_21186:
[----:B01----:R-:W0:Y:S01]  /*8120*/  LDC.U8 R4, c[0x0][0x421] ;  /* 0x00010840ff047b82 */ /* 0x003e220000000000 */
[----:B--2345:R-:W-:Y:S01]  /*8130*/  ISETP.NE.U32.AND P0, PT, R2, RZ, PT ;  /* 0x000000ff0200720c */ /* 0x03cfe20003f05070 */
        /* <DEDUP_REMOVED lines=16> */
.L_x_21218:
[----:B------:R0:W-:Y:S01]  /*8240*/  STG.E.U8 desc[UR36][R16.64], R2 ;  /* 0x0000000210007986 */ /* 0x0001e2000c101124 */
[----:B------:R-:W-:Y:S05]  /*8250*/  BRA `(.L_x_21220) ;  /* 0x0000000c000c7947 */ /* 0x000fea0003800000 */
.L_x_21217:
        /* <DEDUP_REMOVED lines=9> */
.L_x_21222:
[----:B------:R0:W-:Y:S01]  /*82f0*/  STG.E desc[UR36][R16.64], R2 ;  /* 0x0000000210007986 */ /* 0x0001e2000c101924 */
[----:B------:R-:W-:Y:S05]  /*8300*/  BRA `(.L_x_21220) ;  /* 0x0000000800e07947 */ /* 0x000fea0003800000 */
.L_x_21221:
[----:B------:R0:W-:Y:S01]  /*8310*/  STG.E.U16 desc[UR36][R16.64], R2 ;  /* 0x0000000210007986 */ /* 0x0001e2000c101524 */
[----:B------:R-:W-:Y:S05]  /*8320*/  BRA `(.L_x_21220) ;  /* 0x0000000800d87947 */ /* 0x000fea0003800000 */
.L_x_21216:
        /* <DEDUP_REMOVED lines=9> */
.L_x_21224:
[----:B------:R-:W-:-:S04]  /*83c0*/  FSEL R0, RZ, 1, P0 ;  /* 0x3f800000ff007808 */ /* 0x000fc80000000000 */
[----:B------:R-:W-:-:S05]  /*83d0*/  F2FP.F16.F32.PACK_AB R0, RZ, R0 ;  /* 0x00000000ff00723e */ /* 0x000fca00000000ff */
[----:B------:R0:W-:Y:S01]  /*83e0*/  STG.E.U16 desc[UR36][R16.64], R0 ;  /* 0x0000000010007986 */ /* 0x0001e2000c101524 */
[----:B------:R-:W-:Y:S05]  /*83f0*/  BRA `(.L_x_21220) ;  /* 0x0000000800a47947 */ /* 0x000fea0003800000 */
.L_x_21223:
        /* <DEDUP_REMOVED lines=10> */
.L_x_21226:
[----:B------:R-:W-:-:S04]  /*84a0*/  FSEL R0, RZ, 1, P0 ;  /* 0x3f800000ff007808 */ /* 0x000fc80000000000 */
[----:B------:R-:W-:-:S04]  /*84b0*/  F2FP.F16.F32.PACK_AB R3, RZ, R0 ;  /* 0x00000000ff03723e */ /* 0x000fc800000000ff */
[----:B------:R-:W-:-:S05]  /*84c0*/  PRMT R3, R3, 0x5410, RZ ;  /* 0x0000541003037816 */ /* 0x000fca00000000ff */
[----:B------:R0:W-:Y:S01]  /*84d0*/  STG.E desc[UR36][R16.64], R3 ;  /* 0x0000000310007986 */ /* 0x0001e2000c101924 */
[----:B------:R-:W-:Y:S05]  /*84e0*/  BRA `(.L_x_21220) ;  /* 0x0000000800687947 */ /* 0x000fea0003800000 */
.L_x_21225:
[----:B------:R-:W-:Y:S01]  /*84f0*/  FSEL R3, RZ, 1.875, P0 ;  /* 0x3ff00000ff037808 */ /* 0x000fe20000000000 */
[----:B------:R-:W-:-:S05]  /*8500*/  IMAD.MOV.U32 R2, RZ, RZ, RZ ;  /* 0x000000ffff027224 */ /* 0x000fca00078e00ff */
[----:B------:R0:W-:Y:S01]  /*8510*/  STG.E.64 desc[UR36][R16.64], R2 ;  /* 0x0000000210007986 */ /* 0x0001e2000c101b24 */
[----:B------:R-:W-:Y:S05]  /*8520*/  BRA `(.L_x_21220) ;  /* 0x0000000800587947 */ /* 0x000fea0003800000 */
.L_x_21215:
        /* <DEDUP_REMOVED lines=10> */
.L_x_21229:
[----:B------:R-:W-:Y:S02]  /*85d0*/  FSEL R5, RZ, 1.875, P0 ;  /* 0x3ff00000ff057808 */ /* 0x000fe40000000000 */
[----:B------:R-:W-:Y:S01]  /*85e0*/  CS2R R6, SRZ ;  /* 0x0000000000067805 */ /* 0x000fe2000001ff00 */
[----:B------:R-:W-:-:S05]  /*85f0*/  IMAD.MOV.U32 R4, RZ, RZ, RZ ;  /* 0x000000ffff047224 */ /* 0x000fca00078e00ff */
[----:B------:R0:W-:Y:S01]  /*8600*/  STG.E.128 desc[UR36][R16.64], R4 ;  /* 0x0000000410007986 */ /* 0x0001e2000c101d24 */
[----:B------:R-:W-:Y:S05]  /*8610*/  BRA `(.L_x_21220) ;  /* 0x00000008001c7947 */ /* 0x000fea0003800000 */
.L_x_21228:
        /* <DEDUP_REMOVED lines=18> */
.L_x_21233:
[----:B------:R-:W-:Y:S05]  /*8740*/  BSYNC B0 ;  /* 0x0000000000007941 */ /* 0x000fea0003800000 */
.L_x_21232:
[----:B------:R0:W-:Y:S01]  /*8750*/  STG.E.U8 desc[UR36][R16.64], R3 ;  /* 0x0000000310007986 */ /* 0x0001e2000c101124 */
[----:B------:R-:W-:Y:S05]  /*8760*/  BRA `(.L_x_21220) ;  /* 0x0000000400c87947 */ /* 0x000fea0003800000 */
.L_x_21231:
        /* <DEDUP_REMOVED lines=13> */
.L_x_21234:
[----:B------:R-:W-:Y:S01]  /*8840*/  ISETP.GT.U32.AND P0, PT, R3, 0x7f800000, PT ;  /* 0x7f8000000300780c */ /* 0x000fe20003f04070 */
[----:B------:R-:W-:-:S05]  /*8850*/  IMAD.MOV.U32 R3, RZ, RZ, 0x7f ;  /* 0x0000007fff037424 */ /* 0x000fca00078e00ff */
[----:B------:R-:W-:-:S05]  /*8860*/  SEL R3, R3, 0x7c, P0 ;  /* 0x0000007c03037807 */ /* 0x000fca0000000000 */
[----:B------:R0:W-:Y:S01]  /*8870*/  STG.E.U8 desc[UR36][R16.64], R3 ;  /* 0x0000000310007986 */ /* 0x0001e2000c101124 */
[----:B------:R-:W-:Y:S05]  /*8880*/  BRA `(.L_x_21220) ;  /* 0x0000000400807947 */ /* 0x000fea0003800000 */
.L_x_21230:
[----:B------:R-:W-:-:S04]  /*8890*/  FSEL R0, RZ, 1, P0 ;  /* 0x3f800000ff007808 */ /* 0x000fc80000000000 */
[----:B------:R-:W-:-:S05]  /*88a0*/  F2FP.BF16.F32.PACK_AB R0, RZ, R0 ;  /* 0x00000000ff00723e */ /* 0x000fca00000010ff */
[----:B------:R0:W-:Y:S01]  /*88b0*/  STG.E.U16 desc[UR36][R16.64], R0 ;  /* 0x0000000010007986 */ /* 0x0001e2000c101524 */
[----:B------:R-:W-:Y:S05]  /*88c0*/  BRA `(.L_x_21220) ;  /* 0x0000000400707947 */ /* 0x000fea0003800000 */
.L_x_21227:
        /* <DEDUP_REMOVED lines=10> */
.L_x_21237:
        /* <DEDUP_REMOVED lines=16> */
.L_x_21240:
[----:B------:R-:W-:-:S07]  /*8a70*/  PRMT R8, R0, 0x7610, R8 ;  /* 0x0000761000087816 */ /* 0x000fce0000000008 */
.L_x_21239:
[----:B------:R-:W-:Y:S05]  /*8a80*/  BSYNC B0 ;  /* 0x0000000000007941 */ /* 0x000fea0003800000 */
.L_x_21238:
[----:B------:R3:W-:Y:S01]  /*8a90*/  STG.E.U8 desc[UR36][R16.64], R8 ;  /* 0x0000000810007986 */ /* 0x0007e2000c101124 */
[----:B------:R-:W-:Y:S05]  /*8aa0*/  BRA `(.L_x_21220) ;  /* 0x0000000000f87947 */ /* 0x000fea0003800000 */
.L_x_21236:
        /* <DEDUP_REMOVED lines=16> */
.L_x_21243:
[----:B------:R-:W-:-:S07]  /*8bb0*/  PRMT R8, R0, 0x7610, R8 ;  /* 0x0000761000087816 */ /* 0x000fce0000000008 */
.L_x_21242:
[----:B------:R-:W-:Y:S05]  /*8bc0*/  BSYNC B0 ;  /* 0x0000000000007941 */ /* 0x000fea0003800000 */
.L_x_21241:
[----:B------:R0:W-:Y:S01]  /*8bd0*/  STG.E.U8 desc[UR36][R16.64], R8 ;  /* 0x0000000810007986 */ /* 0x0001e2000c101124 */
[----:B------:R-:W-:Y:S05]  /*8be0*/  BRA `(.L_x_21220) ;  /* 0x0000000000a87947 */ /* 0x000fea0003800000 */
.L_x_21235:
        /* <DEDUP_REMOVED lines=21> */
.L_x_21219:
        /* <DEDUP_REMOVED lines=16> */
.L_x_21246:
[----:B------:R-:W-:Y:S05]  /*8e40*/  BRA `(.L_x_21220) ;  /* 0x0000000000107947 */ /* 0x000fea0003800000 */
.L_x_21245:
[----:B------:R-:W-:-:S05]  /*8e50*/  IMAD.MOV.U32 R3, RZ, RZ, RZ ;  /* 0x000000ffff037224 */ /* 0x000fca00078e00ff */
[----:B------:R2:W-:Y:S01]  /*8e60*/  STG.E.64 desc[UR36][R16.64], R2 ;  /* 0x0000000210007986 */ /* 0x0005e2000c101b24 */
[----:B------:R-:W-:Y:S05]  /*8e70*/  BRA `(.L_x_21220) ;  /* 0x0000000000047947 */ /* 0x000fea0003800000 */
.L_x_21244:
[----:B------:R0:W-:Y:S02]  /*8e80*/  STG.E desc[UR36][R16.64], R2 ;  /* 0x0000000210007986 */ /* 0x0001e4000c101924 */
.L_x_21220:
[----:B------:R-:W-:Y:S05]  /*8e90*/  BSYNC B6 ;  /* 0x0000000000067941 */ /* 0x000fea0003800000 */
.L_x_21214:
[----:B------:R-:W-:-:S07]  /*8ea0*/  VIADD R19, R19, 0x80 ;  /* 0x0000008013137836 */ /* 0x000fce0000000000 */
.L_x_21179:
[----:B------:R-:W-:Y:S05]  /*8eb0*/  BSYNC B7 ;  /* 0x0000000000077941 */ /* 0x000fea0003800000 */
.L_x_21178:
        /* <DEDUP_REMOVED lines=306> */
.L_x_21247:
        /* <DEDUP_REMOVED lines=21> */
.L_x_21251:
[----:B------:R0:W5:Y:S01]  /*a330*/  LDG.E.U8 R2, desc[UR36][R4.64] ;  /* 0x0000002404027981 */ /* 0x000162000c1e1100 */
[----:B------:R-:W-:Y:S01]  /*a340*/  IMAD.MOV.U32 R3, RZ, RZ, RZ ;  /* 0x000000ffff037224 */ /* 0x000fe200078e00ff */
[----:B------:R-:W-:Y:S06]  /*a350*/  BRA `(.L_x_21253) ;  /* 0x0000000c00487947 */ /* 0x000fec0003800000 */
.L_x_21250:
        /* <DEDUP_REMOVED lines=8> */
.L_x_21255:
[----:B------:R-:W2:Y:S02]  /*a3e0*/  LDG.E R2, desc[UR36][R4.64] ;  /* 0x0000002404027981 */ /* 0x000ea4000c1e1900 */
[----:B--2---:R-:W-:Y:S01]  /*a3f0*/  SHF.R.S32.HI R3, RZ, 0x1f, R2 ;  /* 0x0000001fff037819 */ /* 0x004fe20000011402 */
[----:B------:R-:W-:Y:S06]  /*a400*/  BRA `(.L_x_21253) ;  /* 0x0000000c001c7947 */ /* 0x000fec0003800000 */
.L_x_21254:
[----:B------:R-:W2:Y:S02]  /*a410*/  LDG.E.S16 R2, desc[UR36][R4.64] ;  /* 0x0000002404027981 */ /* 0x000ea4000c1e1700 */
[----:B--2---:R-:W-:Y:S01]  /*a420*/  SHF.R.S32.HI R3, RZ, 0x1f, R2 ;  /* 0x0000001fff037819 */ /* 0x004fe20000011402 */
[----:B------:R-:W-:Y:S06]  /*a430*/  BRA `(.L_x_21253) ;  /* 0x0000000c00107947 */ /* 0x000fec0003800000 */
.L_x_21249:
        /* <DEDUP_REMOVED lines=9> */
.L_x_21257:
[----:B------:R-:W2:Y:S02]  /*a4d0*/  LDG.E.U16 R4, desc[UR36][R4.64] ;  /* 0x0000002404047981 */ /* 0x000ea4000c1e1500 */
[----:B--2---:R-:W-:-:S06]  /*a4e0*/  HADD2.F32 R2, -RZ, R4.H0_H0 ;  /* 0x20000004ff027230 */ /* 0x004fcc0000004100 */
[----:B------:R-:W4:Y:S01]  /*a4f0*/  F2I.S64.TRUNC R2, R2 ;  /* 0x0000000200027311 */ /* 0x000f22000020d900 */
[----:B------:R-:W-:Y:S05]  /*a500*/  BRA `(.L_x_21253) ;  /* 0x0000000800dc7947 */ /* 0x000fea0003800000 */
.L_x_21256:
[----:B------:R-:W-:-:S13]  /*a510*/  ISETP.NE.AND P0, PT, R2, 0x7, PT ;  /* 0x000000070200780c */ /* 0x000fda0003f05270 */
[----:B------:R-:W-:Y:S05]  /*a520*/  @!P0 BRA `(.L_x_21258) ;  /* 0x00000000002c8947 */ /* 0x000fea0003800000 */
[----:B------:R-:W-:-:S13]  /*a530*/  ISETP.NE.AND P0, PT, R2, 0x8, PT ;  /* 0x000000080200780c */ /* 0x000fda0003f05270 */
[----:B------:R-:W-:Y:S05]  /*a540*/  @!P0 BRA `(.L_x_21259) ;  /* 0x0000000000148947 */ /* 0x000fea0003800000 */
[----:B------:R-:W-:-:S13]  /*a550*/  ISETP.NE.AND P0, PT, R2, 0x9, PT ;  /* 0x000000090200780c */ /* 0x000fda0003f05270 */
[----:B------:R-:W-:Y:S05]  /*a560*/  @P0 BRA `(.L_x_21252) ;  /* 0x00000008006c0947 */ /* 0x000fea0003800000 */
[----:B------:R-:W2:Y:S02]  /*a570*/  LDG.E R2, desc[UR36][R4.64] ;  /* 0x0000002404027981 */ /* 0x000ea4000c1e1900 */
[----:B--2---:R-:W1:Y:S01]  /*a580*/  F2I.S64.TRUNC R2, R2 ;  /* 0x0000000200027311 */ /* 0x004e62000020d900 */
[----:B------:R-:W-:Y:S05]  /*a590*/  BRA `(.L_x_21253) ;  /* 0x0000000800b87947 */ /* 0x000fea0003800000 */
.L_x_21259:
[----:B------:R-:W2:Y:S02]  /*a5a0*/  LDG.E.U16 R4, desc[UR36][R4.64] ;  /* 0x0000002404047981 */ /* 0x000ea4000c1e1500 */
[----:B--2---:R-:W-:-:S06]  /*a5b0*/  HADD2.F32 R2, -RZ, R4.H0_H0 ;  /* 0x20000004ff027230 */ /* 0x004fcc0000004100 */
[----:B------:R-:W2:Y:S01]  /*a5c0*/  F2I.S64.TRUNC R2, R2 ;  /* 0x0000000200027311 */ /* 0x000ea2000020d900 */
[----:B------:R-:W-:Y:S05]  /*a5d0*/  BRA `(.L_x_21253) ;  /* 0x0000000800a87947 */ /* 0x000fea0003800000 */
.L_x_21258:
[----:B------:R-:W2:Y:S02]  /*a5e0*/  LDG.E.64 R2, desc[UR36][R4.64] ;  /* 0x0000002404027981 */ /* 0x000ea4000c1e1b00 */
[----:B--2---:R-:W0:Y:S01]  /*a5f0*/  F2I.S64.F64.TRUNC R2, R2 ;  /* 0x0000000200027311 */ /* 0x004e22000030d900 */
[----:B------:R-:W-:Y:S05]  /*a600*/  BRA `(.L_x_21253) ;  /* 0x00000008009c7947 */ /* 0x000fea0003800000 */
.L_x_21248:
        /* <DEDUP_REMOVED lines=13> */
.L_x_21262:
[----:B------:R-:W2:Y:S02]  /*a6e0*/  LDG.E.64 R2, desc[UR36][R4.64] ;  /* 0x0000002404027981 */ /* 0x000ea4000c1e1b00 */
[----:B--2---:R-:W0:Y:S01]  /*a6f0*/  F2I.S64.F64.TRUNC R2, R2 ;  /* 0x0000000200027311 */ /* 0x004e22000030d900 */
[----:B------:R-:W-:Y:S05]  /*a700*/  BRA `(.L_x_21253) ;  /* 0x00000008005c7947 */ /* 0x000fea0003800000 */
.L_x_21261:
        /* <DEDUP_REMOVED lines=27> */
.L_x_21264:
        /* <DEDUP_REMOVED lines=14> */
.L_x_21263:
[----:B------:R-:W2:Y:S02]  /*a9a0*/  LDG.E.U16 R2, desc[UR36][R4.64] ;  /* 0x0000002404027981 */ /* 0x000ea4000c1e1500 */
[----:B--2---:R-:W-:-:S06]  /*a9b0*/  IMAD.U32 R2, R2, 0x10000, RZ ;  /* 0x0001000002027824 */ /* 0x004fcc00078e00ff */
[----:B------:R-:W0:Y:S01]  /*a9c0*/  F2I.S64.TRUNC R2, R2 ;  /* 0x0000000200027311 */ /* 0x000e22000020d900 */
[----:B------:R-:W-:Y:S05]  /*a9d0*/  BRA `(.L_x_21253) ;  /* 0x0000000400a87947 */ /* 0x000fea0003800000 */
.L_x_21260:
        /* <DEDUP_REMOVED lines=11> */
.L_x_21267:
        /* <DEDUP_REMOVED lines=21> */
.L_x_21271:
[----:B------:R-:W-:Y:S05]  /*abe0*/  BSYNC B1 ;  /* 0x0000000000017941 */ /* 0x000fea0003800000 */
.L_x_21270:
[----:B------:R-:W-:Y:S01]  /*abf0*/  IMAD.SHL.U32 R2, R2, 0x100000, RZ ;  /* 0x0010000002027824 */ /* 0x000fe200078e00ff */
[----:B------:R-:W-:-:S04]  /*ac00*/  LEA R3, R0, 0x3b800000, 0x17 ;  /* 0x3b80000000037811 */ /* 0x000fc800078eb8ff */
[----:B------:R-:W-:-:S07]  /*ac10*/  LOP3.LUT R2, R3, R2, R4, 0xfe, !PT ;  /* 0x0000000203027212 */ /* 0x000fce00078efe04 */
.L_x_21269:
[----:B------:R-:W-:Y:S05]  /*ac20*/  BSYNC B0 ;  /* 0x0000000000007941 */ /* 0x000fea0003800000 */
.L_x_21268:
[----:B------:R-:W0:Y:S01]  /*ac30*/  F2I.S64.TRUNC R2, R2 ;  /* 0x0000000200027311 */ /* 0x000e22000020d900 */
[----:B------:R-:W-:Y:S05]  /*ac40*/  BRA `(.L_x_21253) ;  /* 0x00000004000c7947 */ /* 0x000fea0003800000 */
.L_x_21266:
        /* <DEDUP_REMOVED lines=21> */
.L_x_21275:
[----:B------:R-:W-:Y:S05]  /*ada0*/  BSYNC B1 ;  /* 0x0000000000017941 */ /* 0x000fea0003800000 */
.L_x_21274:
[----:B------:R-:W-:Y:S01]  /*adb0*/  IMAD.SHL.U32 R2, R2, 0x200000, RZ ;  /* 0x0020000002027824 */ /* 0x000fe200078e00ff */
[----:B------:R-:W-:-:S04]  /*adc0*/  LEA R3, R0, 0x37800000, 0x17 ;  /* 0x3780000000037811 */ /* 0x000fc800078eb8ff */
[----:B------:R-:W-:-:S07]  /*add0*/  LOP3.LUT R2, R3, R2, R4, 0xfe, !PT ;  /* 0x0000000203027212 */ /* 0x000fce00078efe04 */
.L_x_21273:
[----:B------:R-:W-:Y:S05]  /*ade0*/  BSYNC B0 ;  /* 0x0000000000007941 */ /* 0x000fea0003800000 */
.L_x_21272:
[----:B------:R-:W0:Y:S01]  /*adf0*/  F2I.S64.TRUNC R2, R2 ;  /* 0x0000000200027311 */ /* 0x000e22000020d900 */
[----:B------:R-:W-:Y:S05]  /*ae00*/  BRA `(.L_x_21253) ;  /* 0x00000000009c7947 */ /* 0x000fea0003800000 */
.L_x_21265:
        /* <DEDUP_REMOVED lines=14> */
.L_x_21279:
[----:B------:R-:W-:Y:S05]  /*aef0*/  BSYNC B0 ;  /* 0x0000000000007941 */ /* 0x000fea0003800000 */
.L_x_21278:
[----:B------:R-:W0:Y:S01]  /*af00*/  F2I.S64.TRUNC R2, R2 ;  /* 0x0000000200027311 */ /* 0x000e22000020d900 */
[----:B------:R-:W-:Y:S05]  /*af10*/  BRA `(.L_x_21253) ;  /* 0x0000000000587947 */ /* 0x000fea0003800000 */
.L_x_21252:
        /* <DEDUP_REMOVED lines=16> */
.L_x_21280:
[----:B------:R-:W-:Y:S01]  /*b020*/  CS2R R2, SRZ ;  /* 0x0000000000027805 */ /* 0x000fe2000001ff00 */
[----:B------:R-:W-:Y:S06]  /*b030*/  BRA `(.L_x_21253) ;  /* 0x0000000000107947 */ /* 0x000fec0003800000 */
.L_x_21277:
[----:B------:R0:W5:Y:S01]  /*b040*/  LDG.E.64 R2, desc[UR36][R4.64] ;  /* 0x0000002404027981 */ /* 0x000162000c1e1b00 */
[----:B------:R-:W-:Y:S05]  /*b050*/  BRA `(.L_x_21253) ;  /* 0x0000000000087947 */ /* 0x000fea0003800000 */
.L_x_21276:
[----:B------:R0:W5:Y:S01]  /*b060*/  LDG.E R2, desc[UR36][R4.64] ;  /* 0x0000002404027981 */ /* 0x000162000c1e1900 */
[----:B------:R-:W-:-:S07]  /*b070*/  IMAD.MOV.U32 R3, RZ, RZ, RZ ;  /* 0x000000ffff037224 */ /* 0x000fce00078e00ff */
.L_x_21253:
[----:B0-----:R-:W0:Y:S01]  /*b080*/  LDC.U8 R4, c[0x0][0x421] ;  /* 0x00010840ff047b82 */ /* 0x001e220000000000 */
[----:B-12345:R-:W-:-:S04]  /*b090*/  ISETP.NE.U32.AND P0, PT, R2, RZ, PT ;  /* 0x000000ff0200720c */ /* 0x03efc80003f05070 */
        /* <DEDUP_REMOVED lines=15> */
.L_x_21284:
[----:B------:R-:W-:Y:S01]  /*b190*/  STG.E.U8 desc[UR36][R16.64], R2 ;  /* 0x0000000210007986 */ /* 0x000fe2000c101124 */
[----:B------:R-:W-:Y:S05]  /*b1a0*/  EXIT ;  /* 0x000000000000794d */ /* 0x000fea0003800000 */
.L_x_21283:
        /* <DEDUP_REMOVED lines=9> */
.L_x_21287:
[----:B------:R-:W-:Y:S01]  /*b240*/  STG.E desc[UR36][R16.64], R2 ;  /* 0x0000000210007986 */ /* 0x000fe2000c101924 */
[----:B------:R-:W-:Y:S05]  /*b250*/  EXIT ;  /* 0x000000000000794d */ /* 0x000fea0003800000 */
.L_x_21286:
[----:B------:R-:W-:Y:S01]  /*b260*/  STG.E.U16 desc[UR36][R16.64], R2 ;  /* 0x0000000210007986 */ /* 0x000fe2000c101524 */
[----:B------:R-:W-:Y:S05]  /*b270*/  EXIT ;  /* 0x000000000000794d */ /* 0x000fea0003800000 */
.L_x_21282:
        /* <DEDUP_REMOVED lines=9> */
.L_x_21289:
[----:B------:R-:W-:-:S04]  /*b310*/  FSEL R0, RZ, 1, P0 ;  /* 0x3f800000ff007808 */ /* 0x000fc80000000000 */
[----:B------:R-:W-:-:S05]  /*b320*/  F2FP.F16.F32.PACK_AB R0, RZ, R0 ;  /* 0x00000000ff00723e */ /* 0x000fca00000000ff */
[----:B------:R-:W-:Y:S01]  /*b330*/  STG.E.U16 desc[UR36][R16.64], R0 ;  /* 0x0000000010007986 */ /* 0x000fe2000c101524 */
[----:B------:R-:W-:Y:S05]  /*b340*/  EXIT ;  /* 0x000000000000794d */ /* 0x000fea0003800000 */
.L_x_21288:
        /* <DEDUP_REMOVED lines=10> */
.L_x_21291:
[----:B------:R-:W-:-:S04]  /*b3f0*/  FSEL R0, RZ, 1, P0 ;  /* 0x3f800000ff007808 */ /* 0x000fc80000000000 */
[----:B------:R-:W-:-:S04]  /*b400*/  F2FP.F16.F32.PACK_AB R3, RZ, R0 ;  /* 0x00000000ff03723e */ /* 0x000fc800000000ff */
[----:B------:R-:W-:-:S05]  /*b410*/  PRMT R3, R3, 0x5410, RZ ;  /* 0x0000541003037816 */ /* 0x000fca00000000ff */
[----:B------:R-:W-:Y:S01]  /*b420*/  STG.E desc[UR36][R16.64], R3 ;  /* 0x0000000310007986 */ /* 0x000fe2000c101924 */
[----:B------:R-:W-:Y:S05]  /*b430*/  EXIT ;  /* 0x000000000000794d */ /* 0x000fea0003800000 */
.L_x_21290:
[----:B------:R-:W-:Y:S01]  /*b440*/  FSEL R3, RZ, 1.875, P0 ;  /* 0x3ff00000ff037808 */ /* 0x000fe20000000000 */
[----:B------:R-:W-:-:S05]  /*b450*/  IMAD.MOV.U32 R2, RZ, RZ, RZ ;  /* 0x000000ffff027224 */ /* 0x000fca00078e00ff */
[----:B------:R-:W-:Y:S01]  /*b460*/  STG.E.64 desc[UR36][R16.64], R2 ;  /* 0x0000000210007986 */ /* 0x000fe2000c101b24 */
[----:B------:R-:W-:Y:S05]  /*b470*/  EXIT ;  /* 0x000000000000794d */ /* 0x000fea0003800000 */
.L_x_21281:
        /* <DEDUP_REMOVED lines=10> */
.L_x_21294:
[----:B------:R-:W-:Y:S02]  /*b520*/  FSEL R5, RZ, 1.875, P0 ;  /* 0x3ff00000ff057808 */ /* 0x000fe40000000000 */
[----:B------:R-:W-:Y:S01]  /*b530*/  CS2R R6, SRZ ;  /* 0x0000000000067805 */ /* 0x000fe2000001ff00 */
[----:B------:R-:W-:-:S05]  /*b540*/  IMAD.MOV.U32 R4, RZ, RZ, RZ ;  /* 0x000000ffff047224 */ /* 0x000fca00078e00ff */
[----:B------:R-:W-:Y:S01]  /*b550*/  STG.E.128 desc[UR36][R16.64], R4 ;  /* 0x0000000410007986 */ /* 0x000fe2000c101d24 */
[----:B------:R-:W-:Y:S05]  /*b560*/  EXIT ;  /* 0x000000000000794d */ /* 0x000fea0003800000 */
.L_x_21293:
        /* <DEDUP_REMOVED lines=18> */
.L_x_21298:
[----:B------:R-:W-:Y:S05]  /*b690*/  BSYNC B0 ;  /* 0x0000000000007941 */ /* 0x000fea0003800000 */
.L_x_21297:
[----:B------:R-:W-:Y:S01]  /*b6a0*/  STG.E.U8 desc[UR36][R16.64], R3 ;  /* 0x0000000310007986 */ /* 0x000fe2000c101124 */
[----:B------:R-:W-:Y:S05]  /*b6b0*/  EXIT ;  /* 0x000000000000794d */ /* 0x000fea0003800000 */
.L_x_21296:
        /* <DEDUP_REMOVED lines=14> */
.L_x_21299:
[----:B------:R-:W-:Y:S01]  /*b7a0*/  IMAD.MOV.U32 R3, RZ, RZ, 0x7f ;  /* 0x0000007fff037424 */ /* 0x000fe200078e00ff */
[----:B------:R-:W-:-:S04]  /*b7b0*/  ISETP.GT.U32.AND P0, PT, R5, 0x7f800000, PT ;  /* 0x7f8000000500780c */ /* 0x000fc80003f04070 */
[----:B------:R-:W-:-:S05]  /*b7c0*/  SEL R3, R3, 0x7c, P0 ;  /* 0x0000007c03037807 */ /* 0x000fca0000000000 */
[----:B------:R-:W-:Y:S01]  /*b7d0*/  STG.E.U8 desc[UR36][R16.64], R3 ;  /* 0x0000000310007986 */ /* 0x000fe2000c101124 */
[----:B------:R-:W-:Y:S05]  /*b7e0*/  EXIT ;  /* 0x000000000000794d */ /* 0x000fea0003800000 */
.L_x_21295:
[----:B------:R-:W-:-:S04]  /*b7f0*/  FSEL R0, RZ, 1, P0 ;  /* 0x3f800000ff007808 */ /* 0x000fc80000000000 */
[----:B------:R-:W-:-:S05]  /*b800*/  F2FP.BF16.F32.PACK_AB R0, RZ, R0 ;  /* 0x00000000ff00723e */ /* 0x000fca00000010ff */
[----:B------:R-:W-:Y:S01]  /*b810*/  STG.E.U16 desc[UR36][R16.64], R0 ;  /* 0x0000000010007986 */ /* 0x000fe2000c101524 */
[----:B------:R-:W-:Y:S05]  /*b820*/  EXIT ;  /* 0x000000000000794d */ /* 0x000fea0003800000 */
.L_x_21292:
        /* <DEDUP_REMOVED lines=10> */
.L_x_21302:
        /* <DEDUP_REMOVED lines=16> */
.L_x_21305:
[----:B------:R-:W-:-:S07]  /*b9d0*/  PRMT R8, R0, 0x7610, R8 ;  /* 0x0000761000087816 */ /* 0x000fce0000000008 */
.L_x_21304:
[----:B------:R-:W-:Y:S05]  /*b9e0*/  BSYNC B0 ;  /* 0x0000000000007941 */ /* 0x000fea0003800000 */
.L_x_21303:
[----:B------:R-:W-:Y:S01]  /*b9f0*/  STG.E.U8 desc[UR36][R16.64], R8 ;  /* 0x0000000810007986 */ /* 0x000fe2000c101124 */
[----:B------:R-:W-:Y:S05]  /*ba00*/  EXIT ;  /* 0x000000000000794d */ /* 0x000fea0003800000 */
.L_x_21301:
        /* <DEDUP_REMOVED lines=16> */
.L_x_21308:
[----:B------:R-:W-:-:S07]  /*bb10*/  PRMT R8, R0, 0x7610, R8 ;  /* 0x0000761000087816 */ /* 0x000fce0000000008 */
.L_x_21307:
[----:B------:R-:W-:Y:S05]  /*bb20*/  BSYNC B0 ;  /* 0x0000000000007941 */ /* 0x000fea0003800000 */
.L_x_21306:
[----:B------:R-:W-:Y:S01]  /*bb30*/  STG.E.U8 desc[UR36][R16.64], R8 ;  /* 0x0000000810007986 */ /* 0x000fe2000c101124 */
[----:B------:R-:W-:Y:S05]  /*bb40*/  EXIT ;  /* 0x000000000000794d */ /* 0x000fea0003800000 */
.L_x_21300:
        /* <DEDUP_REMOVED lines=21> */
.L_x_21285:
        /* <DEDUP_REMOVED lines=16> */
.L_x_21311:
[----:B------:R-:W-:Y:S05]  /*bda0*/  EXIT ;  /* 0x000000000000794d */ /* 0x000fea0003800000 */
.L_x_21310:
[----:B------:R-:W-:-:S05]  /*bdb0*/  IMAD.MOV.U32 R3, RZ, RZ, RZ ;  /* 0x000000ffff037224 */ /* 0x000fca00078e00ff */
[----:B------:R-:W-:Y:S01]  /*bdc0*/  STG.E.64 desc[UR36][R16.64], R2 ;  /* 0x0000000210007986 */ /* 0x000fe2000c101b24 */
[----:B------:R-:W-:Y:S05]  /*bdd0*/  EXIT ;  /* 0x000000000000794d */ /* 0x000fea0003800000 */
.L_x_21309:
[----:B------:R-:W-:Y:S01]  /*bde0*/  STG.E desc[UR36][R16.64], R2 ;  /* 0x0000000210007986 */ /* 0x000fe2000c101924 */
[----:B------:R-:W-:Y:S05]  /*bdf0*/  EXIT ;  /* 0x000000000000794d */ /* 0x000fea0003800000 */
.L_x_21312:
        /* <DEDUP_REMOVED lines=16> */
.L_x_23680:


//--------------------- .text._ZN2at6native27unrolled_elementwise_kernelIZZZNS0_23logical_not_kernel_cudaERNS_18TensorIteratorBaseEENKUlvE0_clEvENKUlvE2_clEvEUllE_St5arrayIPcLm2EELi4E23TrivialOffsetCalculatorILi1EjESB_NS0_6memory12LoadWithCastILi1EEENSC_13StoreWithCastILi1EEEEEviT_T0_T2_T3_T4_T5_ --------------------------
	.section	.text._ZN2at6native27unrolled_elementwise_kernelIZZZNS0_23logical_not_kernel_cudaERNS_18TensorIteratorBaseEENKUlvE0_clEvENKUlvE2_clEvEUllE_St5arrayIPcLm2EELi4E23TrivialOffsetCalculatorILi1EjESB_NS0_6memory12LoadWithCastILi1EEENSC_13StoreWithCastILi1EEEEEviT_T0_T2_T3_T4_T5_,"ax",@progbits
	.align	128
        .global         _ZN2at6native27unrolled_elementwise_kernelIZZZNS0_23logical_not_kernel_cudaERNS_18TensorIteratorBaseEENKUlvE0_clEvENKUlvE2_clEvEUllE_St5arrayIPcLm2EELi4E23TrivialOffsetCalculatorILi1EjESB_NS0_6memory12LoadWithCastILi1EEENSC_13StoreWithCastILi1EEEEEviT_T0_T2_T3_T4_T5_
        .type           _ZN2at6native27unrolled_elementwise_kernelIZZZNS0_23logical_not_kernel_cudaERNS_18TensorIteratorBaseEENKUlvE0_clEvENKUlvE2_clEvEUllE_St5arrayIPcLm2EELi4E23TrivialOffsetCalculatorILi1EjESB_NS0_6memory12LoadWithCastILi1EEENSC_13StoreWithCastILi1EEEEEviT_T0_T2_T3_T4_T5_,@function
        .size           _ZN2at6native27unrolled_elementwise_kernelIZZZNS0_23logical_not_kernel_cudaERNS_18TensorIteratorBaseEENKUlvE0_clEvENKUlvE2_clEvEUllE_St5arrayIPcLm2EELi4E23TrivialOffsetCalculatorILi1EjESB_NS0_6memory12LoadWithCastILi1EEENSC_13StoreWithCastILi1EEEEEviT_T0_T2_T3_T4_T5_,(.L_x_23681 - _ZN2at6native27unrolled_elementwise_kernelIZZZNS0_23logical_not_kernel_cudaERNS_18TensorIteratorBaseEENKUlvE0_clEvENKUlvE2_clEvEUllE_St5arrayIPcLm2EELi4E23TrivialOffsetCalculatorILi1EjESB_NS0_6memory12LoadWithCastILi1EEENSC_13StoreWithCastILi1EEEEEviT_T0_T2_T3_T4_T5_)
        .other          _ZN2at6native27unrolled_elementwise_kernelIZZZNS0_23logical_not_kernel_cudaERNS_18TensorIteratorBaseEENKUlvE0_clEvENKUlvE2_clEvEUllE_St5arrayIPcLm2EELi4E23TrivialOffsetCalculatorILi1EjESB_NS0_6memory12LoadWithCastILi1EEENSC_13StoreWithCastILi1EEEEEviT_T0_T2_T3_T4_T5_,@"STO_CUDA_ENTRY STV_DEFAULT"
_ZN2at6native27unrolled_elementwise_kernelIZZZNS0_23logical_not_kernel_cudaERNS_18TensorIteratorBaseEENKUlvE0_clEvENKUlvE2_clEvEUllE_St5arrayIPcLm2EELi4E23TrivialOffsetCalculatorILi1EjESB_NS0_6memory12LoadWithCastILi1EEENSC_13StoreWithCastILi1EEEEEviT_T0_T2_T3_T4_T5_:
.text._ZN2at6native27unrolled_elementwise_kernelIZZZNS0_23logical_not_kernel_cudaERNS_18TensorIteratorBaseEENKUlvE0_clEvENKUlvE2_clEvEUllE_St5arrayIPcLm2EELi4E23TrivialOffsetCalculatorILi1EjESB_NS0_6memory12LoadWithCastILi1EEENSC_13StoreWithCastILi1EEEEEviT_T0_T2_T3_T4_T5_:
        /* <DEDUP_REMOVED lines=32> */
.L_x_21318:
[----:B------:R1:W5:Y:S01]  /*0200*/  LDG.E.U8 R22, desc[UR36][R4.64] ;  /* 0x0000002404167981 */ /* 0x000362000c1e1100 */
[----:B------:R-:W-:Y:S01]  /*0210*/  IMAD.MOV.U32 R23, RZ, RZ, RZ ;  /* 0x000000ffff177224 */ /* 0x000fe200078e00ff */
[----:B------:R-:W-:Y:S06]  /*0220*/  BRA `(.L_x_21320) ;  /* 0x0000000c004c7947 */ /* 0x000fec0003800000 */
.L_x_21317:
        /* <DEDUP_REMOVED lines=8> */
.L_x_21322:
[----:B------:R-:W2:Y:S02]  /*02b0*/  LDG.E R22, desc[UR36][R4.64] ;  /* 0x0000002404167981 */ /* 0x000ea4000c1e1900 */
[----:B--2---:R-:W-:Y:S01]  /*02c0*/  SHF.R.S32.HI R23, RZ, 0x1f, R22 ;  /* 0x0000001fff177819 */ /* 0x004fe20000011416 */
[----:B------:R-:W-:Y:S06]  /*02d0*/  BRA `(.L_x_21320) ;  /* 0x0000000c00207947 */ /* 0x000fec0003800000 */
.L_x_21321:
[----:B------:R-:W2:Y:S02]  /*02e0*/  LDG.E.S16 R22, desc[UR36][R4.64] ;  /* 0x0000002404167981 */ /* 0x000ea4000c1e1700 */
[----:B--2---:R-:W-:Y:S01]  /*02f0*/  SHF.R.S32.HI R23, RZ, 0x1f, R22 ;  /* 0x0000001fff177819 */ /* 0x004fe20000011416 */
[----:B------:R-:W-:Y:S06]  /*0300*/  BRA `(.L_x_21320) ;  /* 0x0000000c00147947 */ /* 0x000fec0003800000 */
.L_x_21316:
        /* <DEDUP_REMOVED lines=9> */
.L_x_21324:
[----:B------:R-:W2:Y:S02]  /*03a0*/  LDG.E.U16 R4, desc[UR36][R4.64] ;  /* 0x0000002404047981 */ /* 0x000ea4000c1e1500 */
[----:B--2---:R-:W-:-:S06]  /*03b0*/  HADD2.F32 R22, -RZ, R4.H0_H0 ;  /* 0x20000004ff167230 */ /* 0x004fcc0000004100 */
[----:B------:R-:W0:Y:S01]  /*03c0*/  F2I.S64.TRUNC R22, R22 ;  /* 0x0000001600167311 */ /* 0x000e22000020d900 */
[----:B------:R-:W-:Y:S05]  /*03d0*/  BRA `(.L_x_21320) ;  /* 0x0000000800e07947 */ /* 0x000fea0003800000 */
.L_x_21323:
        /* <DEDUP_REMOVED lines=9> */
.L_x_21326:
[----:B------:R-:W2:Y:S02]  /*0470*/  LDG.E.U16 R4, desc[UR36][R4.64] ;  /* 0x0000002404047981 */ /* 0x000ea4000c1e1500 */
[----:B--2---:R-:W-:-:S06]  /*0480*/  HADD2.F32 R22, -RZ, R4.H0_H0 ;  /* 0x20000004ff167230 */ /* 0x004fcc0000004100 */
[----:B------:R-:W4:Y:S01]  /*0490*/  F2I.S64.TRUNC R22, R22 ;  /* 0x0000001600167311 */ /* 0x000f22000020d900 */
[----:B------:R-:W-:Y:S05]  /*04a0*/  BRA `(.L_x_21320) ;  /* 0x0000000800ac7947 */ /* 0x000fea0003800000 */
.L_x_21325:
[----:B------:R-:W2:Y:S02]  /*04b0*/  LDG.E.64 R4, desc[UR36][R4.64] ;  /* 0x0000002404047981 */ /* 0x000ea4000c1e1b00 */
[----:B--2---:R2:W3:Y:S01]  /*04c0*/  F2I.S64.F64.TRUNC R22, R4 ;  /* 0x0000000400167311 */ /* 0x0044e2000030d900 */
[----:B------:R-:W-:Y:S05]  /*04d0*/  BRA `(.L_x_21320) ;  /* 0x0000000800a07947 */ /* 0x000fea0003800000 */
.L_x_21315:
        /* <DEDUP_REMOVED lines=13> */
.L_x_21329:
[----:B------:R-:W2:Y:S02]  /*05b0*/  LDG.E.64 R4, desc[UR36][R4.64] ;  /* 0x0000002404047981 */ /* 0x000ea4000c1e1b00 */
[----:B--2---:R0:W1:Y:S01]  /*05c0*/  F2I.S64.F64.TRUNC R22, R4 ;  /* 0x0000000400167311 */ /* 0x004062000030d900 */
[----:B------:R-:W-:Y:S05]  /*05d0*/  BRA `(.L_x_21320) ;  /* 0x0000000800607947 */ /* 0x000fea0003800000 */
.L_x_21328:
        /* <DEDUP_REMOVED lines=27> */
.L_x_21331:
        /* <DEDUP_REMOVED lines=15> */
.L_x_21330:
[----:B------:R-:W2:Y:S02]  /*0880*/  LDG.E.U16 R22, desc[UR36][R4.64] ;  /* 0x0000002404167981 */ /* 0x000ea4000c1e1500 */
[----:B--2---:R-:W-:-:S06]  /*0890*/  IMAD.U32 R22, R22, 0x10000, RZ ;  /* 0x0001000016167824 */ /* 0x004fcc00078e00ff */
[----:B------:R-:W0:Y:S01]  /*08a0*/  F2I.S64.TRUNC R22, R22 ;  /* 0x0000001600167311 */ /* 0x000e22000020d900 */
[----:B------:R-:W-:Y:S05]  /*08b0*/  BRA `(.L_x_21320) ;  /* 0x0000000400a87947 */ /* 0x000fea0003800000 */
.L_x_21327:
        /* <DEDUP_REMOVED lines=11> */
.L_x_21334:
        /* <DEDUP_REMOVED lines=21> */
.L_x_21338:
[----:B------:R-:W-:Y:S05]  /*0ac0*/  BSYNC B1 ;  /* 0x0000000000017941 */ /* 0x000fea0003800000 */
.L_x_21337:
[----:B------:R-:W-:Y:S01]  /*0ad0*/  IMAD.SHL.U32 R3, R3, 0x100000, RZ ;  /* 0x0010000003037824 */ /* 0x000fe200078e00ff */
[----:B------:R-:W-:-:S04]  /*0ae0*/  LEA R5, R0, 0x3b800000, 0x17 ;  /* 0x3b80000000057811 */ /* 0x000fc800078eb8ff */
[----:B------:R-:W-:-:S07]  /*0af0*/  LOP3.LUT R22, R5, R3, R22, 0xfe, !PT ;  /* 0x0000000305167212 */ /* 0x000fce00078efe16 */
.L_x_21336:
[----:B------:R-:W-:Y:S05]  /*0b00*/  BSYNC B0 ;  /* 0x0000000000007941 */ /* 0x000fea0003800000 */
.L_x_21335:
[----:B------:R-:W0:Y:S01]  /*0b10*/  F2I.S64.TRUNC R22, R22 ;  /* 0x0000001600167311 */ /* 0x000e22000020d900 */
[----:B------:R-:W-:Y:S05]  /*0b20*/  BRA `(.L_x_21320) ;  /* 0x00000004000c7947 */ /* 0x000fea0003800000 */
.L_x_21333:
        /* <DEDUP_REMOVED lines=21> */
.L_x_21342:
[----:B------:R-:W-:Y:S05]  /*0c80*/  BSYNC B1 ;  /* 0x0000000000017941 */ /* 0x000fea0003800000 */
.L_x_21341:
[----:B------:R-:W-:Y:S01]  /*0c90*/  IMAD.SHL.U32 R3, R3, 0x200000, RZ ;  /* 0x0020000003037824 */ /* 0x000fe200078e00ff */
[----:B------:R-:W-:-:S04]  /*0ca0*/  LEA R5, R0, 0x37800000, 0x17 ;  /* 0x3780000000057811 */ /* 0x000fc800078eb8ff */
[----:B------:R-:W-:-:S07]  /*0cb0*/  LOP3.LUT R22, R5, R3, R22, 0xfe, !PT ;  /* 0x0000000305167212 */ /* 0x000fce00078efe16 */
.L_x_21340:
[----:B------:R-:W-:Y:S05]  /*0cc0*/  BSYNC B0 ;  /* 0x0000000000007941 */ /* 0x000fea0003800000 */
.L_x_21339:
[----:B------:R-:W0:Y:S01]  /*0cd0*/  F2I.S64.TRUNC R22, R22 ;  /* 0x0000001600167311 */ /* 0x000e22000020d900 */
[----:B------:R-:W-:Y:S05]  /*0ce0*/  BRA `(.L_x_21320) ;  /* 0x00000000009c7947 */ /* 0x000fea0003800000 */
.L_x_21332:
        /* <DEDUP_REMOVED lines=14> */
.L_x_21346:
[----:B------:R-:W-:Y:S05]  /*0dd0*/  BSYNC B0 ;  /* 0x0000000000007941 */ /* 0x000fea0003800000 */
.L_x_21345:
[----:B------:R-:W0:Y:S01]  /*0de0*/  F2I.S64.TRUNC R22, R22 ;  /* 0x0000001600167311 */ /* 0x000e22000020d900 */
[----:B------:R-:W-:Y:S05]  /*0df0*/  BRA `(.L_x_21320) ;  /* 0x0000000000587947 */ /* 0x000fea0003800000 */
.L_x_21319:
        /* <DEDUP_REMOVED lines=16> */
.L_x_21347:
[----:B------:R-:W-:Y:S01]  /*0f00*/  CS2R R22, SRZ ;  /* 0x0000000000167805 */ /* 0x000fe2000001ff00 */
[----:B------:R-:W-:Y:S06]  /*0f10*/  BRA `(.L_x_21320) ;  /* 0x0000000000107947 */ /* 0x000fec0003800000 */
.L_x_21344:
[----:B------:R0:W5:Y:S01]  /*0f20*/  LDG.E.64 R22, desc[UR36][R4.64] ;  /* 0x0000002404167981 */ /* 0x000162000c1e1b00 */
[----:B------:R-:W-:Y:S05]  /*0f30*/  BRA `(.L_x_21320) ;  /* 0x0000000000087947 */ /* 0x000fea0003800000 */
.L_x_21343:
[----:B------:R0:W5:Y:S01]  /*0f40*/  LDG.E R22, desc[UR36][R4.64] ;  /* 0x0000002404167981 */ /* 0x000162000c1e1900 */
[----:B------:R-:W-:-:S07]  /*0f50*/  IMAD.MOV.U32 R23, RZ, RZ, RZ ;  /* 0x000000ffff177224 */ /* 0x000fce00078e00ff */
.L_x_21320:
[----:B------:R-:W2:Y:S02]  /*0f60*/  S2R R27, SR_TID.X ;  /* 0x00000000001b7919 */ /* 0x000ea40000002100 */
[----:B--2---:R-:W-:-:S07]  /*0f70*/  VIADD R27, R27, 0x80 ;  /* 0x000000801b1b7836 */ /* 0x004fce0000000000 */
.L_x_21314:
[----:B------:R-:W-:Y:S05]  /*0f80*/  BSYNC B6 ;  /* 0x0000000000067941 */ /* 0x000fea0003800000 */
.L_x_21313:
        /* <DEDUP_REMOVED lines=24> */
.L_x_21353:
[----:B------:R0:W5:Y:S01]  /*1110*/  LDG.E.U8 R28, desc[UR36][R4.64] ;  /* 0x00000024041c7981 */ /* 0x000162000c1e1100 */
[----:B------:R-:W-:Y:S01]  /*1120*/  IMAD.MOV.U32 R29, RZ, RZ, RZ ;  /* 0x000000ffff1d7224 */ /* 0x000fe200078e00ff */
[----:B------:R-:W-:Y:S06]  /*1130*/  BRA `(.L_x_21355) ;  /* 0x0000000c00487947 */ /* 0x000fec0003800000 */
.L_x_21352:
        /* <DEDUP_REMOVED lines=8> */
.L_x_21357:
[----:B------:R-:W2:Y:S02]  /*11c0*/  LDG.E R28, desc[UR36][R4.64] ;  /* 0x00000024041c7981 */ /* 0x000ea4000c1e1900 */
[----:B--2---:R-:W-:Y:S01]  /*11d0*/  SHF.R.S32.HI R29, RZ, 0x1f, R28 ;  /* 0x0000001fff1d7819 */ /* 0x004fe2000001141c */
[----:B------:R-:W-:Y:S06]  /*11e0*/  BRA `(.L_x_21355) ;  /* 0x0000000c001c7947 */ /* 0x000fec0003800000 */
.L_x_21356:
[----:B------:R-:W2:Y:S02]  /*11f0*/  LDG.E.S16 R28, desc[UR36][R4.64] ;  /* 0x00000024041c7981 */ /* 0x000ea4000c1e1700 */
[----:B--2---:R-:W-:Y:S01]  /*1200*/  SHF.R.S32.HI R29, RZ, 0x1f, R28 ;  /* 0x0000001fff1d7819 */ /* 0x004fe2000001141c */
[----:B------:R-:W-:Y:S06]  /*1210*/  BRA `(.L_x_21355) ;  /* 0x0000000c00107947 */ /* 0x000fec0003800000 */
.L_x_21351:
        /* <DEDUP_REMOVED lines=9> */
.L_x_21359:
[----:B------:R-:W2:Y:S02]  /*12b0*/  LDG.E.U16 R4, desc[UR36][R4.64] ;  /* 0x0000002404047981 */ /* 0x000ea4000c1e1500 */
[----:B--2---:R-:W-:-:S06]  /*12c0*/  HADD2.F32 R28, -RZ, R4.H0_H0 ;  /* 0x20000004ff1c7230 */ /* 0x004fcc0000004100 */
[----:B------:R-:W0:Y:S01]  /*12d0*/  F2I.S64.TRUNC R28, R28 ;  /* 0x0000001c001c7311 */ /* 0x000e22000020d900 */
[----:B------:R-:W-:Y:S05]  /*12e0*/  BRA `(.L_x_21355) ;  /* 0x0000000800dc7947 */ /* 0x000fea0003800000 */
.L_x_21358:
        /* <DEDUP_REMOVED lines=9> */
.L_x_21361:
[----:B------:R-:W2:Y:S02]  /*1380*/  LDG.E.U16 R4, desc[UR36][R4.64] ;  /* 0x0000002404047981 */ /* 0x000ea4000c1e1500 */
[----:B--2---:R-:W-:-:S06]  /*1390*/  HADD2.F32 R28, -RZ, R4.H0_H0 ;  /* 0x20000004ff1c7230 */ /* 0x004fcc0000004100 */
[----:B------:R-:W0:Y:S01]  /*13a0*/  F2I.S64.TRUNC R28, R28 ;  /* 0x0000001c001c7311 */ /* 0x000e22000020d900 */
[----:B------:R-:W-:Y:S05]  /*13b0*/  BRA `(.L_x_21355) ;  /* 0x0000000800a87947 */ /* 0x000fea0003800000 */
.L_x_21360:
[----:B------:R-:W2:Y:S02]  /*13c0*/  LDG.E.64 R4, desc[UR36][R4.64] ;  /* 0x0000002404047981 */ /* 0x000ea4000c1e1b00 */
[----:B--2---:R0:W1:Y:S01]  /*13d0*/  F2I.S64.F64.TRUNC R28, R4 ;  /* 0x00000004001c7311 */ /* 0x004062000030d900 */
[----:B------:R-:W-:Y:S05]  /*13e0*/  BRA `(.L_x_21355) ;  /* 0x00000008009c7947 */ /* 0x000fea0003800000 */
.L_x_21350:
        /* <DEDUP_REMOVED lines=13> */
.L_x_21364:
[----:B------:R-:W2:Y:S02]  /*14c0*/  LDG.E.64 R4, desc[UR36][R4.64] ;  /* 0x0000002404047981 */ /* 0x000ea4000c1e1b00 */
[----:B--2---:R0:W1:Y:S01]  /*14d0*/  F2I.S64.F64.TRUNC R28, R4 ;  /* 0x00000004001c7311 */ /* 0x004062000030d900 */
[----:B------:R-:W-:Y:S05]  /*14e0*/  BRA `(.L_x_21355) ;  /* 0x00000008005c7947 */ /* 0x000fea0003800000 */
.L_x_21363:
        /* <DEDUP_REMOVED lines=27> */
.L_x_21366:
        /* <DEDUP_REMOVED lines=14> */
.L_x_21365:
[----:B------:R-:W2:Y:S02]  /*1780*/  LDG.E.U16 R28, desc[UR36][R4.64] ;  /* 0x00000024041c7981 */ /* 0x000ea4000c1e1500 */
[----:B--2---:R-:W-:-:S06]  /*1790*/  IMAD.U32 R28, R28, 0x10000, RZ ;  /* 0x000100001c1c7824 */ /* 0x004fcc00078e00ff */
[----:B------:R-:W0:Y:S01]  /*17a0*/  F2I.S64.TRUNC R28, R28 ;  /* 0x0000001c001c7311 */ /* 0x000e22000020d900 */
[----:B------:R-:W-:Y:S05]  /*17b0*/  BRA `(.L_x_21355) ;  /* 0x0000000400a87947 */ /* 0x000fea0003800000 */
.L_x_21362:
        /* <DEDUP_REMOVED lines=11> */
.L_x_21369:
        /* <DEDUP_REMOVED lines=21> */
.L_x_21373:
[----:B------:R-:W-:Y:S05]  /*19c0*/  BSYNC B1 ;  /* 0x0000000000017941 */ /* 0x000fea0003800000 */
.L_x_21372:
[----:B------:R-:W-:Y:S01]  /*19d0*/  IMAD.SHL.U32 R3, R3, 0x100000, RZ ;  /* 0x0010000003037824 */ /* 0x000fe200078e00ff */
[----:B------:R-:W-:-:S04]  /*19e0*/  LEA R5, R0, 0x3b800000, 0x17 ;  /* 0x3b80000000057811 */ /* 0x000fc800078eb8ff */
[----:B------:R-:W-:-:S07]  /*19f0*/  LOP3.LUT R28, R5, R3, R28, 0xfe, !PT ;  /* 0x00000003051c7212 */ /* 0x000fce00078efe1c */
.L_x_21371:
[----:B------:R-:W-:Y:S05]  /*1a00*/  BSYNC B0 ;  /* 0x0000000000007941 */ /* 0x000fea0003800000 */
.L_x_21370:
[----:B------:R-:W0:Y:S01]  /*1a10*/  F2I.S64.TRUNC R28, R28 ;  /* 0x0000001c001c7311 */ /* 0x000e22000020d900 */
[----:B------:R-:W-:Y:S05]  /*1a20*/  BRA `(.L_x_21355) ;  /* 0x00000004000c7947 */ /* 0x000fea0003800000 */
.L_x_21368:
        /* <DEDUP_REMOVED lines=21> */
.L_x_21377:
[----:B------:R-:W-:Y:S05]  /*1b80*/  BSYNC B1 ;  /* 0x0000000000017941 */ /* 0x000fea0003800000 */
.L_x_21376:
[----:B------:R-:W-:Y:S01]  /*1b90*/  IMAD.SHL.U32 R3, R3, 0x200000, RZ ;  /* 0x0020000003037824 */ /* 0x000fe200078e00ff */
[----:B------:R-:W-:-:S04]  /*1ba0*/  LEA R5, R0, 0x37800000, 0x17 ;  /* 0x3780000000057811 */ /* 0x000fc800078eb8ff */
[----:B------:R-:W-:-:S07]  /*1bb0*/  LOP3.LUT R28, R5, R3, R28, 0xfe, !PT ;  /* 0x00000003051c7212 */ /* 0x000fce00078efe1c */
.L_x_21375:
[----:B------:R-:W-:Y:S05]  /*1bc0*/  BSYNC B0 ;  /* 0x0000000000007941 */ /* 0x000fea0003800000 */
.L_x_21374:
[----:B------:R-:W0:Y:S01]  /*1bd0*/  F2I.S64.TRUNC R28, R28 ;  /* 0x0000001c001c7311 */ /* 0x000e22000020d900 */
[----:B------:R-:W-:Y:S05]  /*1be0*/  BRA `(.L_x_21355) ;  /* 0x00000000009c7947 */ /* 0x000fea0003800000 */
.L_x_21367:
        /* <DEDUP_REMOVED lines=14> */
.L_x_21381:
[----:B------:R-:W-:Y:S05]  /*1cd0*/  BSYNC B0 ;  /* 0x0000000000007941 */ /* 0x000fea0003800000 */
.L_x_21380:
[----:B------:R-:W0:Y:S01]  /*1ce0*/  F2I.S64.TRUNC R28, R28 ;  /* 0x0000001c001c7311 */ /* 0x000e22000020d900 */
[----:B------:R-:W-:Y:S05]  /*1cf0*/  BRA `(.L_x_21355) ;  /* 0x0000000000587947 */ /* 0x000fea0003800000 */
.L_x_21354:
        /* <DEDUP_REMOVED lines=16> */
.L_x_21382:
[----:B------:R-:W-:Y:S01]  /*1e00*/  CS2R R28, SRZ ;  /* 0x00000000001c7805 */ /* 0x000fe2000001ff00 */
[----:B------:R-:W-:Y:S06]  /*1e10*/  BRA `(.L_x_21355) ;  /* 0x0000000000107947 */ /* 0x000fec0003800000 */
.L_x_21379:
[----:B------:R0:W5:Y:S01]  /*1e20*/  LDG.E.64 R28, desc[UR36][R4.64] ;  /* 0x00000024041c7981 */ /* 0x000162000c1e1b00 */
[----:B------:R-:W-:Y:S05]  /*1e30*/  BRA `(.L_x_21355) ;  /* 0x0000000000087947 */ /* 0x000fea0003800000 */
.L_x_21378:
[----:B------:R0:W5:Y:S01]  /*1e40*/  LDG.E R28, desc[UR36][R4.64] ;  /* 0x00000024041c7981 */ /* 0x000162000c1e1900 */
[----:B------:R-:W-:-:S07]  /*1e50*/  IMAD.MOV.U32 R29, RZ, RZ, RZ ;  /* 0x000000ffff1d7224 */ /* 0x000fce00078e00ff */
.L_x_21355:
[----:B------:R-:W-:-:S07]  /*1e60*/  VIADD R27, R27, 0x80 ;  /* 0x000000801b1b7836 */ /* 0x000fce0000000000 */
.L_x_21349:
[----:B------:R-:W-:Y:S05]  /*1e70*/  BSYNC B6 ;  /* 0x0000000000067941 */ /* 0x000fea0003800000 */
.L_x_21348:
        /* <DEDUP_REMOVED lines=26> */
.L_x_21388:
[----:B------:R0:W5:Y:S01]  /*2020*/  LDG.E.U8 R16, desc[UR36][R4.64] ;  /* 0x0000002404107981 */ /* 0x000162000c1e1100 */
[----:B------:R-:W-:Y:S01]  /*2030*/  IMAD.MOV.U32 R17, RZ, RZ, RZ ;  /* 0x000000ffff117224 */ /* 0x000fe200078e00ff */
[----:B------:R-:W-:Y:S06]  /*2040*/  BRA `(.L_x_21390) ;  /* 0x0000000c00487947 */ /* 0x000fec0003800000 */
.L_x_21387:
        /* <DEDUP_REMOVED lines=8> */
.L_x_21392:
[----:B------:R-:W2:Y:S02]  /*20d0*/  LDG.E R16, desc[UR36][R4.64] ;  /* 0x0000002404107981 */ /* 0x000ea4000c1e1900 */
[----:B--2---:R-:W-:Y:S01]  /*20e0*/  SHF.R.S32.HI R17, RZ, 0x1f, R16 ;  /* 0x0000001fff117819 */ /* 0x004fe20000011410 */
[----:B------:R-:W-:Y:S06]  /*20f0*/  BRA `(.L_x_21390) ;  /* 0x0000000c001c7947 */ /* 0x000fec0003800000 */
.L_x_21391:
[----:B------:R-:W2:Y:S02]  /*2100*/  LDG.E.S16 R16, desc[UR36][R4.64] ;  /* 0x0000002404107981 */ /* 0x000ea4000c1e1700 */
[----:B--2---:R-:W-:Y:S01]  /*2110*/  SHF.R.S32.HI R17, RZ, 0x1f, R16 ;  /* 0x0000001fff117819 */ /* 0x004fe20000011410 */
[----:B------:R-:W-:Y:S06]  /*2120*/  BRA `(.L_x_21390) ;  /* 0x0000000c00107947 */ /* 0x000fec0003800000 */
.L_x_21386:
        /* <DEDUP_REMOVED lines=9> */
.L_x_21394:
[----:B------:R-:W2:Y:S02]  /*21c0*/  LDG.E.U16 R4, desc[UR36][R4.64] ;  /* 0x0000002404047981 */ /* 0x000ea4000c1e1500 */
[----:B--2---:R-:W-:-:S06]  /*21d0*/  HADD2.F32 R16, -RZ, R4.H0_H0 ;  /* 0x20000004ff107230 */ /* 0x004fcc0000004100 */
[----:B------:R-:W0:Y:S01]  /*21e0*/  F2I.S64.TRUNC R16, R16 ;  /* 0x0000001000107311 */ /* 0x000e22000020d900 */
[----:B------:R-:W-:Y:S05]  /*21f0*/  BRA `(.L_x_21390) ;  /* 0x0000000800dc7947 */ /* 0x000fea0003800000 */
.L_x_21393:
        /* <DEDUP_REMOVED lines=9> */
.L_x_21396:
[----:B------:R-:W2:Y:S02]  /*2290*/  LDG.E.U16 R4, desc[UR36][R4.64] ;  /* 0x0000002404047981 */ /* 0x000ea4000c1e1500 */
[----:B--2---:R-:W-:-:S06]  /*22a0*/  HADD2.F32 R16, -RZ, R4.H0_H0 ;  /* 0x20000004ff107230 */ /* 0x004fcc0000004100 */
[----:B------:R-:W0:Y:S01]  /*22b0*/  F2I.S64.TRUNC R16, R16 ;  /* 0x0000001000107311 */ /* 0x000e22000020d900 */
[----:B------:R-:W-:Y:S05]  /*22c0*/  BRA `(.L_x_21390) ;  /* 0x0000000800a87947 */ /* 0x000fea0003800000 */
.L_x_21395:
[----:B------:R-:W2:Y:S02]  /*22d0*/  LDG.E.64 R4, desc[UR36][R4.64] ;  /* 0x0000002404047981 */ /* 0x000ea4000c1e1b00 */
[----:B--2---:R0:W1:Y:S01]  /*22e0*/  F2I.S64.F64.TRUNC R16, R4 ;  /* 0x0000000400107311 */ /* 0x004062000030d900 */
[----:B------:R-:W-:Y:S05]  /*22f0*/  BRA `(.L_x_21390) ;  /* 0x00000008009c7947 */ /* 0x000fea0003800000 */
.L_x_21385:
        /* <DEDUP_REMOVED lines=13> */
.L_x_21399:
[----:B------:R-:W2:Y:S02]  /*23d0*/  LDG.E.64 R4, desc[UR36][R4.64] ;  /* 0x0000002404047981 */ /* 0x000ea4000c1e1b00 */
[----:B--2---:R0:W1:Y:S01]  /*23e0*/  F2I.S64.F64.TRUNC R16, R4 ;  /* 0x0000000400107311 */ /* 0x004062000030d900 */
[----:B------:R-:W-:Y:S05]  /*23f0*/  BRA `(.L_x_21390) ;  /* 0x00000008005c7947 */ /* 0x000fea0003800000 */
.L_x_21398:
        /* <DEDUP_REMOVED lines=27> */
.L_x_21401:
        /* <DEDUP_REMOVED lines=14> */
.L_x_21400:
[----:B------:R-:W2:Y:S02]  /*2690*/  LDG.E.U16 R16, desc[UR36][R4.64] ;  /* 0x0000002404107981 */ /* 0x000ea4000c1e1500 */
[----:B--2---:R-:W-:-:S06]  /*26a0*/  IMAD.U32 R16, R16, 0x10000, RZ ;  /* 0x0001000010107824 */ /* 0x004fcc00078e00ff */
[----:B------:R-:W0:Y:S01]  /*26b0*/  F2I.S64.TRUNC R16, R16 ;  /* 0x0000001000107311 */ /* 0x000e22000020d900 */
[----:B------:R-:W-:Y:S05]  /*26c0*/  BRA `(.L_x_21390) ;  /* 0x0000000400a87947 */ /* 0x000fea0003800000 */
.L_x_21397:
        /* <DEDUP_REMOVED lines=11> */
.L_x_21404:
        /* <DEDUP_REMOVED lines=21> */
.L_x_21408:
[----:B------:R-:W-:Y:S05]  /*28d0*/  BSYNC B1 ;  /* 0x0000000000017941 */ /* 0x000fea0003800000 */
.L_x_21407:
[----:B------:R-:W-:Y:S01]  /*28e0*/  IMAD.SHL.U32 R3, R3, 0x100000, RZ ;  /* 0x0010000003037824 */ /* 0x000fe200078e00ff */
[----:B------:R-:W-:-:S04]  /*28f0*/  LEA R5, R0, 0x3b800000, 0x17 ;  /* 0x3b80000000057811 */ /* 0x000fc800078eb8ff */
[----:B------:R-:W-:-:S07]  /*2900*/  LOP3.LUT R16, R5, R3, R16, 0xfe, !PT ;  /* 0x0000000305107212 */ /* 0x000fce00078efe10 */
.L_x_21406:
[----:B------:R-:W-:Y:S05]  /*2910*/  BSYNC B0 ;  /* 0x0000000000007941 */ /* 0x000fea0003800000 */
.L_x_21405:
[----:B------:R-:W1:Y:S01]  /*2920*/  F2I.S64.TRUNC R16, R16 ;  /* 0x0000001000107311 */ /* 0x000e62000020d900 */
[----:B------:R-:W-:Y:S05]  /*2930*/  BRA `(.L_x_21390) ;  /* 0x00000004000c7947 */ /* 0x000fea0003800000 */
.L_x_21403:
        /* <DEDUP_REMOVED lines=21> */
.L_x_21412:
[----:B------:R-:W-:Y:S05]  /*2a90*/  BSYNC B1 ;  /* 0x0000000000017941 */ /* 0x000fea0003800000 */
.L_x_21411:
[----:B------:R-:W-:Y:S01]  /*2aa0*/  IMAD.SHL.U32 R3, R3, 0x200000, RZ ;  /* 0x0020000003037824 */ /* 0x000fe200078e00ff */
[----:B------:R-:W-:-:S04]  /*2ab0*/  LEA R5, R0, 0x37800000, 0x17 ;  /* 0x3780000000057811 */ /* 0x000fc800078eb8ff */
[----:B------:R-:W-:-:S07]  /*2ac0*/  LOP3.LUT R16, R5, R3, R16, 0xfe, !PT ;  /* 0x0000000305107212 */ /* 0x000fce00078efe10 */
.L_x_21410:
[----:B------:R-:W-:Y:S05]  /*2ad0*/  BSYNC B0 ;  /* 0x0000000000007941 */ /* 0x000fea0003800000 */
.L_x_21409:
[----:B------:R-:W2:Y:S01]  /*2ae0*/  F2I.S64.TRUNC R16, R16 ;  /* 0x0000001000107311 */ /* 0x000ea2000020d900 */
[----:B------:R-:W-:Y:S05]  /*2af0*/  BRA `(.L_x_21390) ;  /* 0x00000000009c7947 */ /* 0x000fea0003800000 */
.L_x_21402:
        /* <DEDUP_REMOVED lines=14> */
.L_x_21416:
[----:B------:R-:W-:Y:S05]  /*2be0*/  BSYNC B0 ;  /* 0x0000000000007941 */ /* 0x000fea0003800000 */
.L_x_21415:
[----:B------:R-:W0:Y:S01]  /*2bf0*/  F2I.S64.TRUNC R16, R16 ;  /* 0x0000001000107311 */ /* 0x000e22000020d900 */
[----:B------:R-:W-:Y:S05]  /*2c00*/  BRA `(.L_x_21390) ;  /* 0x0000000000587947 */ /* 0x000fea0003800000 */
.L_x_21389:
        /* <DEDUP_REMOVED lines=16> */
.L_x_21417:
[----:B------:R-:W-:Y:S01]  /*2d10*/  CS2R R16, SRZ ;  /* 0x0000000000107805 */ /* 0x000fe2000001ff00 */
[----:B------:R-:W-:Y:S06]  /*2d20*/  BRA `(.L_x_21390) ;  /* 0x0000000000107947 */ /* 0x000fec0003800000 */
.L_x_21414:
[----:B------:R0:W5:Y:S01]  /*2d30*/  LDG.E.64 R16, desc[UR36][R4.64] ;  /* 0x0000002404107981 */ /* 0x000162000c1e1b00 */
[----:B------:R-:W-:Y:S05]  /*2d40*/  BRA `(.L_x_21390) ;  /* 0x0000000000087947 */ /* 0x000fea0003800000 */
.L_x_21413:
[----:B------:R0:W5:Y:S01]  /*2d50*/  LDG.E R16, desc[UR36][R4.64] ;  /* 0x0000002404107981 */ /* 0x000162000c1e1900 */
[----:B------:R-:W-:-:S07]  /*2d60*/  IMAD.MOV.U32 R17, RZ, RZ, RZ ;  /* 0x000000ffff117224 */ /* 0x000fce00078e00ff */
.L_x_21390:
[----:B------:R-:W-:-:S07]  /*2d70*/  VIADD R27, R27, 0x80 ;  /* 0x000000801b1b7836 */ /* 0x000fce0000000000 */
.L_x_21384:
[----:B------:R-:W-:Y:S05]  /*2d80*/  BSYNC B6 ;  /* 0x0000000000067941 */ /* 0x000fea0003800000 */
.L_x_21383:
        /* <DEDUP_REMOVED lines=23> */
.L_x_21423:
[----:B------:R0:W5:Y:S01]  /*2f00*/  LDG.E.U8 R18, desc[UR36][R4.64] ;  /* 0x0000002404127981 */ /* 0x000162000c1e1100 */
[----:B------:R-:W-:Y:S01]  /*2f10*/  IMAD.MOV.U32 R19, RZ, RZ, RZ ;  /* 0x000000ffff137224 */ /* 0x000fe200078e00ff */
[----:B------:R-:W-:Y:S06]  /*2f20*/  BRA `(.L_x_21419) ;  /* 0x0000000c00447947 */ /* 0x000fec0003800000 */
.L_x_21422:
        /* <DEDUP_REMOVED lines=8> */
.L_x_21426:
[----:B------:R-:W2:Y:S02]  /*2fb0*/  LDG.E R18, desc[UR36][R4.64] ;  /* 0x0000002404127981 */ /* 0x000ea4000c1e1900 */
[----:B--2---:R-:W-:Y:S01]  /*2fc0*/  SHF.R.S32.HI R19, RZ, 0x1f, R18 ;  /* 0x0000001fff137819 */ /* 0x004fe20000011412 */
[----:B------:R-:W-:Y:S06]  /*2fd0*/  BRA `(.L_x_21419) ;  /* 0x0000000c00187947 */ /* 0x000fec0003800000 */
.L_x_21425:
[----:B------:R-:W2:Y:S02]  /*2fe0*/  LDG.E.S16 R18, desc[UR36][R4.64] ;  /* 0x0000002404127981 */ /* 0x000ea4000c1e1700 */
[----:B--2---:R-:W-:Y:S01]  /*2ff0*/  SHF.R.S32.HI R19, RZ, 0x1f, R18 ;  /* 0x0000001fff137819 */ /* 0x004fe20000011412 */
[----:B------:R-:W-:Y:S06]  /*3000*/  BRA `(.L_x_21419) ;  /* 0x0000000c000c7947 */ /* 0x000fec0003800000 */
.L_x_21421:
        /* <DEDUP_REMOVED lines=9> */
.L_x_21428:
[----:B------:R-:W2:Y:S02]  /*30a0*/  LDG.E.U16 R4, desc[UR36][R4.64] ;  /* 0x0000002404047981 */ /* 0x000ea4000c1e1500 */
[----:B--2---:R-:W-:-:S06]  /*30b0*/  HADD2.F32 R18, -RZ, R4.H0_H0 ;  /* 0x20000004ff127230 */ /* 0x004fcc0000004100 */
[----:B------:R-:W0:Y:S01]  /*30c0*/  F2I.S64.TRUNC R18, R18 ;  /* 0x0000001200127311 */ /* 0x000e22000020d900 */
[----:B------:R-:W-:Y:S05]  /*30d0*/  BRA `(.L_x_21419) ;  /* 0x0000000800d87947 */ /* 0x000fea0003800000 */
.L_x_21427:
        /* <DEDUP_REMOVED lines=9> */
.L_x_21430:
[----:B------:R-:W2:Y:S02]  /*3170*/  LDG.E.U16 R4, desc[UR36][R4.64] ;  /* 0x0000002404047981 */ /* 0x000ea4000c1e1500 */
[----:B--2---:R-:W-:-:S06]  /*3180*/  HADD2.F32 R18, -RZ, R4.H0_H0 ;  /* 0x20000004ff127230 */ /* 0x004fcc0000004100 */
[----:B------:R-:W0:Y:S01]  /*3190*/  F2I.S64.TRUNC R18, R18 ;  /* 0x0000001200127311 */ /* 0x000e22000020d900 */
[----:B------:R-:W-:Y:S05]  /*31a0*/  BRA `(.L_x_21419) ;  /* 0x0000000800a47947 */ /* 0x000fea0003800000 */
.L_x_21429:
[----:B------:R-:W2:Y:S02]  /*31b0*/  LDG.E.64 R4, desc[UR36][R4.64] ;  /* 0x0000002404047981 */ /* 0x000ea4000c1e1b00 */
[----:B--2---:R0:W1:Y:S01]  /*31c0*/  F2I.S64.F64.TRUNC R18, R4 ;  /* 0x0000000400127311 */ /* 0x004062000030d900 */
[----:B------:R-:W-:Y:S05]  /*31d0*/  BRA `(.L_x_21419) ;  /* 0x0000000800987947 */ /* 0x000fea0003800000 */
.L_x_21420:
        /* <DEDUP_REMOVED lines=13> */
.L_x_21433:
[----:B------:R-:W2:Y:S02]  /*32b0*/  LDG.E.64 R4, desc[UR36][R4.64] ;  /* 0x0000002404047981 */ /* 0x000ea4000c1e1b00 */
[----:B--2---:R0:W1:Y:S01]  /*32c0*/  F2I.S64.F64.TRUNC R18, R4 ;  /* 0x0000000400127311 */ /* 0x004062000030d900 */
[----:B------:R-:W-:Y:S05]  /*32d0*/  BRA `(.L_x_21419) ;  /* 0x0000000800587947 */ /* 0x000fea0003800000 */
.L_x_21432:
        /* <DEDUP_REMOVED lines=27> */
.L_x_21435:
        /* <DEDUP_REMOVED lines=14> */
.L_x_21434:
[----:B------:R-:W2:Y:S02]  /*3570*/  LDG.E.U16 R18, desc[UR36][R4.64] ;  /* 0x0000002404127981 */ /* 0x000ea4000c1e1500 */
[----:B--2---:R-:W-:-:S06]  /*3580*/  IMAD.U32 R18, R18, 0x10000, RZ ;  /* 0x0001000012127824 */ /* 0x004fcc00078e00ff */
[----:B------:R-:W0:Y:S01]  /*3590*/  F2I.S64.TRUNC R18, R18 ;  /* 0x0000001200127311 */ /* 0x000e22000020d900 */
[----:B------:R-:W-:Y:S05]  /*35a0*/  BRA `(.L_x_21419) ;  /* 0x0000000400a47947 */ /* 0x000fea0003800000 */
.L_x_21431:
        /* <DEDUP_REMOVED lines=11> */
.L_x_21438:
        /* <DEDUP_REMOVED lines=21> */
.L_x_21442:
[----:B------:R-:W-:Y:S05]  /*37b0*/  BSYNC B1 ;  /* 0x0000000000017941 */ /* 0x000fea0003800000 */
.L_x_21441:
[----:B------:R-:W-:Y:S01]  /*37c0*/  IMAD.SHL.U32 R3, R3, 0x100000, RZ ;  /* 0x0010000003037824 */ /* 0x000fe200078e00ff */
[----:B------:R-:W-:-:S04]  /*37d0*/  LEA R5, R0, 0x3b800000, 0x17 ;  /* 0x3b80000000057811 */ /* 0x000fc800078eb8ff */
[----:B------:R-:W-:-:S07]  /*37e0*/  LOP3.LUT R18, R5, R3, R18, 0xfe, !PT ;  /* 0x0000000305127212 */ /* 0x000fce00078efe12 */
.L_x_21440:
[----:B------:R-:W-:Y:S05]  /*37f0*/  BSYNC B0 ;  /* 0x0000000000007941 */ /* 0x000fea0003800000 */
.L_x_21439:
[----:B------:R-:W0:Y:S01]  /*3800*/  F2I.S64.TRUNC R18, R18 ;  /* 0x0000001200127311 */ /* 0x000e22000020d900 */
[----:B------:R-:W-:Y:S05]  /*3810*/  BRA `(.L_x_21419) ;  /* 0x0000000400087947 */ /* 0x000fea0003800000 */
.L_x_21437:
        /* <DEDUP_REMOVED lines=21> */
.L_x_21446:
[----:B------:R-:W-:Y:S05]  /*3970*/  BSYNC B1 ;  /* 0x0000000000017941 */ /* 0x000fea0003800000 */
.L_x_21445:
[----:B------:R-:W-:Y:S01]  /*3980*/  IMAD.SHL.U32 R3, R3, 0x200000, RZ ;  /* 0x0020000003037824 */ /* 0x000fe200078e00ff */
[----:B------:R-:W-:-:S04]  /*3990*/  LEA R5, R0, 0x37800000, 0x17 ;  /* 0x3780000000057811 */ /* 0x000fc800078eb8ff */
[----:B------:R-:W-:-:S07]  /*39a0*/  LOP3.LUT R18, R5, R3, R18, 0xfe, !PT ;  /* 0x0000000305127212 */ /* 0x000fce00078efe12 */
.L_x_21444:
[----:B------:R-:W-:Y:S05]  /*39b0*/  BSYNC B0 ;  /* 0x0000000000007941 */ /* 0x000fea0003800000 */
.L_x_21443:
[----:B------:R-:W0:Y:S01]  /*39c0*/  F2I.S64.TRUNC R18, R18 ;  /* 0x0000001200127311 */ /* 0x000e22000020d900 */
[----:B------:R-:W-:Y:S05]  /*39d0*/  BRA `(.L_x_21419) ;  /* 0x0000000000987947 */ /* 0x000fea0003800000 */
.L_x_21436:
        /* <DEDUP_REMOVED lines=14> */
.L_x_21450:
[----:B------:R-:W-:Y:S05]  /*3ac0*/  BSYNC B0 ;  /* 0x0000000000007941 */ /* 0x000fea0003800000 */
.L_x_21449:
[----:B------:R-:W0:Y:S01]  /*3ad0*/  F2I.S64.TRUNC R18, R18 ;  /* 0x0000001200127311 */ /* 0x000e22000020d900 */
[----:B------:R-:W-:Y:S05]  /*3ae0*/  BRA `(.L_x_21419) ;  /* 0x0000000000547947 */ /* 0x000fea0003800000 */
.L_x_21424:
        /* <DEDUP_REMOVED lines=16> */
.L_x_21451:
[----:B------:R-:W-:Y:S05]  /*3bf0*/  BRA `(.L_x_21419) ;  /* 0x0000000000107947 */ /* 0x000fea0003800000 */
.L_x_21448:
[----:B------:R0:W5:Y:S01]  /*3c00*/  LDG.E.64 R18, desc[UR36][R4.64] ;  /* 0x0000002404127981 */ /* 0x000162000c1e1b00 */
[----:B------:R-:W-:Y:S05]  /*3c10*/  BRA `(.L_x_21419) ;  /* 0x0000000000087947 */ /* 0x000fea0003800000 */
.L_x_21447:
[----:B------:R0:W5:Y:S01]  /*3c20*/  LDG.E R18, desc[UR36][R4.64] ;  /* 0x0000002404127981 */ /* 0x000162000c1e1900 */
[----:B------:R-:W-:-:S07]  /*3c30*/  IMAD.MOV.U32 R19, RZ, RZ, RZ ;  /* 0x000000ffff137224 */ /* 0x000fce00078e00ff */
.L_x_21419:
[----:B------:R-:W-:Y:S05]  /*3c40*/  BSYNC B6 ;  /* 0x0000000000067941 */ /* 0x000fea0003800000 */
.L_x_21418:
[----:B------:R-:W2:Y:S01]  /*3c50*/  S2R R25, SR_TID.X ;  /* 0x0000000000197919 */ /* 0x000ea20000002100 */
[----:B------:R-:W2:Y:S01]  /*3c60*/  LDC.U8 R26, c[0x0][0x234] ;  /* 0x00008d00ff1a7b82 */ /* 0x000ea20000000000 */
[----:B01-345:R-:W-:Y:S01]  /*3c70*/  ISETP.NE.U32.AND P0, PT, R22, RZ, PT ;  /* 0x000000ff1600720c */ /* 0x03bfe20003f05070 */
[----:B------:R-:W-:Y:S01]  /*3c80*/  BSSY B6, `(.L_x_21452) ;  /* 0x00000fa000067945 */ /* 0x000fe20003800000 */
[----:B------:R-:W-:Y:S02]  /*3c90*/  ISETP.NE.U32.AND P1, PT, R28, RZ, PT ;  /* 0x000000ff1c00720c */ /* 0x000fe40003f25070 */
[----:B--2---:R-:W-:Y:S02]  /*3ca0*/  ISETP.NE.U32.AND P3, PT, R16, RZ, PT ;  /* 0x000000ff1000720c */ /* 0x004fe40003f65070 */
[----:B------:R-:W-:Y:S02]  /*3cb0*/  ISETP.NE.U32.AND P2, PT, R18, RZ, PT ;  /* 0x000000ff1200720c */ /* 0x000fe40003f45070 */
[----:B------:R-:W-:-:S02]  /*3cc0*/  ISETP.NE.AND.EX P0, PT, R23, RZ, PT, P0 ;  /* 0x000000ff1700720c */ /* 0x000fc40003f05300 */
[----:B------:R-:W-:Y:S02]  /*3cd0*/  ISETP.NE.AND.EX P1, PT, R29, RZ, PT, P1 ;  /* 0x000000ff1d00720c */ /* 0x000fe40003f25310 */
[----:B------:R-:W-:Y:S02]  /*3ce0*/  ISETP.NE.AND.EX P3, PT, R17, RZ, PT, P3 ;  /* 0x000000ff1100720c */ /* 0x000fe40003f65330 */
[----:B------:R-:W-:Y:S02]  /*3cf0*/  ISETP.NE.AND.EX P2, PT, R19, RZ, PT, P2 ;  /* 0x000000ff1300720c */ /* 0x000fe40003f45320 */
[----:B------:R-:W-:Y:S02]  /*3d00*/  SEL R3, RZ, 0x1, P0 ;  /* 0x00000001ff037807 */ /* 0x000fe40000000000 */
[----:B------:R-:W-:Y:S02]  /*3d10*/  SEL R22, RZ, 0x1, P1 ;  /* 0x00000001ff167807 */ /* 0x000fe40000800000 */
[----:B------:R-:W-:-:S02]  /*3d20*/  SEL R18, RZ, 0x1, P3 ;  /* 0x00000001ff127807 */ /* 0x000fc40001800000 */
[----:B------:R-:W-:Y:S02]  /*3d30*/  SEL R16, RZ, 0x1, P2 ;  /* 0x00000001ff107807 */ /* 0x000fe40001000000 */
        /* <DEDUP_REMOVED lines=23> */
.L_x_21457:
[----:B------:R0:W-:Y:S01]  /*3eb0*/  STG.E.U8 desc[UR36][R8.64], R3 ;  /* 0x0000000308007986 */ /* 0x0001e2000c101124 */
[----:B------:R-:W-:Y:S05]  /*3ec0*/  BRA `(.L_x_21453) ;  /* 0x0000000c00547947 */ /* 0x000fea0003800000 */
.L_x_21456:
        /* <DEDUP_REMOVED lines=10> */
.L_x_21460:
[----:B------:R0:W-:Y:S01]  /*3f70*/  STG.E desc[UR36][R8.64], R3 ;  /* 0x0000000308007986 */ /* 0x0001e2000c101924 */
[----:B------:R-:W-:Y:S05]  /*3f80*/  BRA `(.L_x_21453) ;  /* 0x0000000c00247947 */ /* 0x000fea0003800000 */
.L_x_21459:
[----:B------:R0:W-:Y:S01]  /*3f90*/  STG.E.U16 desc[UR36][R8.64], R3 ;  /* 0x0000000308007986 */ /* 0x0001e2000c101524 */
[----:B------:R-:W-:Y:S05]  /*3fa0*/  BRA `(.L_x_21453) ;  /* 0x0000000c001c7947 */ /* 0x000fea0003800000 */
.L_x_21455:
        /* <DEDUP_REMOVED lines=9> */
.L_x_21462:
[----:B------:R-:W0:Y:S02]  /*4040*/  I2F.S16 R0, R3 ;  /* 0x0000000300007306 */ /* 0x000e240000101400 */
[----:B0-----:R-:W-:-:S05]  /*4050*/  F2FP.F16.F32.PACK_AB R0, RZ, R0 ;  /* 0x00000000ff00723e */ /* 0x001fca00000000ff */
[----:B------:R0:W-:Y:S01]  /*4060*/  STG.E.U16 desc[UR36][R8.64], R0 ;  /* 0x0000000008007986 */ /* 0x0001e2000c101524 */
[----:B------:R-:W-:Y:S05]  /*4070*/  BRA `(.L_x_21453) ;  /* 0x0000000800e87947 */ /* 0x000fea0003800000 */
.L_x_21461:
        /* <DEDUP_REMOVED lines=10> */
.L_x_21464:
[----:B------:R-:W0:Y:S02]  /*4120*/  I2F.S16 R3, R3 ;  /* 0x0000000300037306 */ /* 0x000e240000101400 */
[----:B0-----:R-:W-:-:S04]  /*4130*/  F2FP.F16.F32.PACK_AB R3, RZ, R3 ;  /* 0x00000003ff03723e */ /* 0x001fc800000000ff */
[----:B------:R-:W-:-:S05]  /*4140*/  PRMT R3, R3, 0x5410, RZ ;  /* 0x0000541003037816 */ /* 0x000fca00000000ff */
[----:B------:R0:W-:Y:S01]  /*4150*/  STG.E desc[UR36][R8.64], R3 ;  /* 0x0000000308007986 */ /* 0x0001e2000c101924 */
[----:B------:R-:W-:Y:S05]  /*4160*/  BRA `(.L_x_21453) ;  /* 0x0000000800ac7947 */ /* 0x000fea0003800000 */
.L_x_21463:
[----:B------:R-:W0:Y:S02]  /*4170*/  I2F.F64.S16 R4, R3 ;  /* 0x0000000300047312 */ /* 0x000e240000101c00 */
[----:B0-----:R0:W-:Y:S01]  /*4180*/  STG.E.64 desc[UR36][R8.64], R4 ;  /* 0x0000000408007986 */ /* 0x0011e2000c101b24 */
[----:B------:R-:W-:Y:S05]  /*4190*/  BRA `(.L_x_21453) ;  /* 0x0000000800a07947 */ /* 0x000fea0003800000 */
.L_x_21454:
        /* <DEDUP_REMOVED lines=10> */
.L_x_21467:
[----:B------:R-:W0:Y:S01]  /*4240*/  I2F.F64.S16 R4, R3 ;  /* 0x0000000300047312 */ /* 0x000e220000101c00 */
[----:B------:R-:W-:-:S05]  /*4250*/  CS2R R6, SRZ ;  /* 0x0000000000067805 */ /* 0x000fca000001ff00 */
[----:B0-----:R0:W-:Y:S01]  /*4260*/  STG.E.128 desc[UR36][R8.64], R4 ;  /* 0x0000000408007986 */ /* 0x0011e2000c101d24 */
[----:B------:R-:W-:Y:S05]  /*4270*/  BRA `(.L_x_21453) ;  /* 0x0000000800687947 */ /* 0x000fea0003800000 */
.L_x_21466:
        /* <DEDUP_REMOVED lines=21> */
.L_x_21471:
[----:B------:R-:W-:Y:S05]  /*43d0*/  BSYNC B0 ;  /* 0x0000000000007941 */ /* 0x000fea0003800000 */
.L_x_21470:
[----:B------:R-:W-:-:S05]  /*43e0*/  LOP3.LUT R5, R0, R5, RZ, 0xfc, !PT ;  /* 0x0000000500057212 */ /* 0x000fca00078efcff */
[----:B------:R0:W-:Y:S01]  /*43f0*/  STG.E.U8 desc[UR36][R8.64], R5 ;  /* 0x0000000508007986 */ /* 0x0001e2000c101124 */
[----:B------:R-:W-:Y:S05]  /*4400*/  BRA `(.L_x_21453) ;  /* 0x0000000800047947 */ /* 0x000fea0003800000 */
.L_x_21469:
        /* <DEDUP_REMOVED lines=13> */
.L_x_21473:
[----:B------:R-:W-:Y:S01]  /*44e0*/  IMAD.MOV.U32 R0, RZ, RZ, 0x7f ;  /* 0x0000007fff007424 */ /* 0x000fe200078e00ff */
[----:B------:R-:W-:-:S04]  /*44f0*/  ISETP.GT.U32.AND P0, PT, R4, 0x7f800000, PT ;  /* 0x7f8000000400780c */ /* 0x000fc80003f04070 */
[----:B------:R-:W-:-:S09]  /*4500*/  SEL R0, R0, 0x7c, P0 ;  /* 0x0000007c00007807 */ /* 0x000fd20000000000 */
.L_x_21474:
[----:B------:R-:W-:Y:S05]  /*4510*/  BSYNC B0 ;  /* 0x0000000000007941 */ /* 0x000fea0003800000 */
.L_x_21472:
[----:B------:R-:W-:-:S04]  /*4520*/  LOP3.LUT R3, R5, 0x80000000, RZ, 0xc0, !PT ;  /* 0x8000000005037812 */ /* 0x000fc800078ec0ff */
[----:B------:R-:W-:-:S04]  /*4530*/  SHF.R.U32.HI R3, RZ, 0x18, R3 ;  /* 0x00000018ff037819 */ /* 0x000fc80000011603 */
[----:B------:R-:W-:-:S05]  /*4540*/  LOP3.LUT R3, R0, R3, RZ, 0xfc, !PT ;  /* 0x0000000300037212 */ /* 0x000fca00078efcff */
[----:B------:R0:W-:Y:S01]  /*4550*/  STG.E.U8 desc[UR36][R8.64], R3 ;  /* 0x0000000308007986 */ /* 0x0001e2000c101124 */
[----:B------:R-:W-:Y:S05]  /*4560*/  BRA `(.L_x_21453) ;  /* 0x0000000400ac7947 */ /* 0x000fea0003800000 */
.L_x_21468:
[----:B------:R-:W0:Y:S02]  /*4570*/  I2F.S16 R0, R3 ;  /* 0x0000000300007306 */ /* 0x000e240000101400 */
[----:B0-----:R-:W-:-:S05]  /*4580*/  F2FP.BF16.F32.PACK_AB R0, RZ, R0 ;  /* 0x00000000ff00723e */ /* 0x001fca00000010ff */
[----:B------:R0:W-:Y:S01]  /*4590*/  STG.E.U16 desc[UR36][R8.64], R0 ;  /* 0x0000000008007986 */ /* 0x0001e2000c101524 */
[----:B------:R-:W-:Y:S05]  /*45a0*/  BRA `(.L_x_21453) ;  /* 0x00000004009c7947 */ /* 0x000fea0003800000 */
.L_x_21465:
        /* <DEDUP_REMOVED lines=10> */
.L_x_21477:
        /* <DEDUP_REMOVED lines=17> */
.L_x_21480:
[----:B------:R-:W-:-:S04]  /*4760*/  LOP3.LUT R3, R3, 0x80000000, RZ, 0xc0, !PT ;  /* 0x8000000003037812 */ /* 0x000fc800078ec0ff */
[----:B------:R-:W-:-:S04]  /*4770*/  SHF.R.U32.HI R3, RZ, 0x18, R3 ;  /* 0x00000018ff037819 */ /* 0x000fc80000011603 */
[----:B------:R-:W-:-:S04]  /*4780*/  LOP3.LUT R0, R0, R3, RZ, 0xfc, !PT ;  /* 0x0000000300007212 */ /* 0x000fc800078efcff */
[----:B------:R-:W-:-:S07]  /*4790*/  PRMT R4, R0, 0x7610, R4 ;  /* 0x0000761000047816 */ /* 0x000fce0000000004 */
.L_x_21479:
[----:B------:R-:W-:Y:S05]  /*47a0*/  BSYNC B0 ;  /* 0x0000000000007941 */ /* 0x000fea0003800000 */
.L_x_21478:
[----:B------:R3:W-:Y:S01]  /*47b0*/  STG.E.U8 desc[UR36][R8.64], R4 ;  /* 0x0000000408007986 */ /* 0x0007e2000c101124 */
[----:B------:R-:W-:Y:S05]  /*47c0*/  BRA `(.L_x_21453) ;  /* 0x0000000400147947 */ /* 0x000fea0003800000 */
.L_x_21476:
        /* <DEDUP_REMOVED lines=17> */
.L_x_21483:
[----:B------:R-:W-:-:S04]  /*48e0*/  LOP3.LUT R3, R3, 0x80000000, RZ, 0xc0, !PT ;  /* 0x8000000003037812 */ /* 0x000fc800078ec0ff */
[----:B------:R-:W-:-:S04]  /*48f0*/  SHF.R.U32.HI R3, RZ, 0x18, R3 ;  /* 0x00000018ff037819 */ /* 0x000fc80000011603 */
[----:B------:R-:W-:-:S04]  /*4900*/  LOP3.LUT R0, R0, R3, RZ, 0xfc, !PT ;  /* 0x0000000300007212 */ /* 0x000fc800078efcff */
[----:B------:R-:W-:-:S07]  /*4910*/  PRMT R4, R0, 0x7610, R4 ;  /* 0x0000761000047816 */ /* 0x000fce0000000004 */
.L_x_21482:
[----:B------:R-:W-:Y:S05]  /*4920*/  BSYNC B0 ;  /* 0x0000000000007941 */ /* 0x000fea0003800000 */
.L_x_21481:
[----:B------:R0:W-:Y:S01]  /*4930*/  STG.E.U8 desc[UR36][R8.64], R4 ;  /* 0x0000000408007986 */ /* 0x0001e2000c101124 */
[----:B------:R-:W-:Y:S05]  /*4940*/  BRA `(.L_x_21453) ;  /* 0x0000000000b47947 */ /* 0x000fea0003800000 */
.L_x_21475:
        /* <DEDUP_REMOVED lines=23> */
.L_x_21458:
        /* <DEDUP_REMOVED lines=16> */
.L_x_21486:
[----:B------:R-:W-:Y:S05]  /*4bc0*/  BRA `(.L_x_21453) ;  /* 0x0000000000147947 */ /* 0x000fea0003800000 */
.L_x_21485:
[----:B------:R-:W-:Y:S02]  /*4bd0*/  IMAD.MOV.U32 R4, RZ, RZ, R3 ;  /* 0x000000ffff047224 */ /* 0x000fe400078e0003 */
[----:B------:R-:W-:-:S05]  /*4be0*/  IMAD.MOV.U32 R5, RZ, RZ, RZ ;  /* 0x000000ffff057224 */ /* 0x000fca00078e00ff */
[----:B------:R2:W-:Y:S01]  /*4bf0*/  STG.E.64 desc[UR36][R8.64], R4 ;  /* 0x0000000408007986 */ /* 0x0005e2000c101b24 */
[----:B------:R-:W-:Y:S05]  /*4c00*/  BRA `(.L_x_21453) ;  /* 0x0000000000047947 */ /* 0x000fea0003800000 */
.L_x_21484:
[----:B------:R0:W-:Y:S02]  /*4c10*/  STG.E desc[UR36][R8.64], R3 ;  /* 0x0000000308007986 */ /* 0x0001e4000c101924 */
.L_x_21453:
[----:B------:R-:W-:Y:S05]  /*4c20*/  BSYNC B6 ;  /* 0x0000000000067941 */ /* 0x000fea0003800000 */
.L_x_21452:
        /* <DEDUP_REMOVED lines=23> */
.L_x_21492:
[----:B------:R0:W-:Y:S01]  /*4da0*/  STG.E.U8 desc[UR36][R8.64], R22 ;  /* 0x0000001608007986 */ /* 0x0001e2000c101124 */
[----:B------:R-:W-:Y:S05]  /*4db0*/  BRA `(.L_x_21494) ;  /* 0x0000000c00487947 */ /* 0x000fea0003800000 */
.L_x_21491:
        /* <DEDUP_REMOVED lines=9> */
.L_x_21496:
[----:B------:R0:W-:Y:S01]  /*4e50*/  STG.E desc[UR36][R8.64], R22 ;  /* 0x0000001608007986 */ /* 0x0001e2000c101924 */
[----:B------:R-:W-:Y:S05]  /*4e60*/  BRA `(.L_x_21494) ;  /* 0x0000000c001c7947 */ /* 0x000fea0003800000 */
.L_x_21495:
[----:B------:R0:W-:Y:S01]  /*4e70*/  STG.E.U16 desc[UR36][R8.64], R22 ;  /* 0x0000001608007986 */ /* 0x0001e2000c101524 */
[----:B------:R-:W-:Y:S05]  /*4e80*/  BRA `(.L_x_21494) ;  /* 0x0000000c00147947 */ /* 0x000fea0003800000 */
.L_x_21490:
        /* <DEDUP_REMOVED lines=9> */
.L_x_21498:
[----:B------:R-:W0:Y:S02]  /*4f20*/  I2F.S16 R0, R22 ;  /* 0x0000001600007306 */ /* 0x000e240000101400 */
[----:B0-----:R-:W-:-:S05]  /*4f30*/  F2FP.F16.F32.PACK_AB R0, RZ, R0 ;  /* 0x00000000ff00723e */ /* 0x001fca00000000ff */
[----:B------:R0:W-:Y:S01]  /*4f40*/  STG.E.U16 desc[UR36][R8.64], R0 ;  /* 0x0000000008007986 */ /* 0x0001e2000c101524 */
[----:B------:R-:W-:Y:S05]  /*4f50*/  BRA `(.L_x_21494) ;  /* 0x0000000800e07947 */ /* 0x000fea0003800000 */
.L_x_21497:
        /* <DEDUP_REMOVED lines=10> */
.L_x_21500:
[----:B------:R-:W0:Y:S02]  /*5000*/  I2F.S16 R22, R22 ;  /* 0x0000001600167306 */ /* 0x000e240000101400 */
[----:B0-----:R-:W-:-:S04]  /*5010*/  F2FP.F16.F32.PACK_AB R3, RZ, R22 ;  /* 0x00000016ff03723e */ /* 0x001fc800000000ff */
[----:B------:R-:W-:-:S05]  /*5020*/  PRMT R3, R3, 0x5410, RZ ;  /* 0x0000541003037816 */ /* 0x000fca00000000ff */
[----:B------:R0:W-:Y:S01]  /*5030*/  STG.E desc[UR36][R8.64], R3 ;  /* 0x0000000308007986 */ /* 0x0001e2000c101924 */
[----:B------:R-:W-:Y:S05]  /*5040*/  BRA `(.L_x_21494) ;  /* 0x0000000800a47947 */ /* 0x000fea0003800000 */
.L_x_21499:
[----:B------:R-:W0:Y:S02]  /*5050*/  I2F.F64.S16 R22, R22 ;  /* 0x0000001600167312 */ /* 0x000e240000101c00 */
[----:B0-----:R0:W-:Y:S01]  /*5060*/  STG.E.64 desc[UR36][R8.64], R22 ;  /* 0x0000001608007986 */ /* 0x0011e2000c101b24 */
[----:B------:R-:W-:Y:S05]  /*5070*/  BRA `(.L_x_21494) ;  /* 0x0000000800987947 */ /* 0x000fea0003800000 */
.L_x_21489:
        /* <DEDUP_REMOVED lines=10> */
.L_x_21503:
[----:B------:R-:W0:Y:S01]  /*5120*/  I2F.F64.S16 R4, R22 ;  /* 0x0000001600047312 */ /* 0x000e220000101c00 */
[----:B------:R-:W-:-:S05]  /*5130*/  CS2R R6, SRZ ;  /* 0x0000000000067805 */ /* 0x000fca000001ff00 */
[----:B0-----:R0:W-:Y:S01]  /*5140*/  STG.E.128 desc[UR36][R8.64], R4 ;  /* 0x0000000408007986 */ /* 0x0011e2000c101d24 */
[----:B------:R-:W-:Y:S05]  /*5150*/  BRA `(.L_x_21494) ;  /* 0x0000000800607947 */ /* 0x000fea0003800000 */
.L_x_21502:
        /* <DEDUP_REMOVED lines=21> */
.L_x_21507:
[----:B------:R-:W-:Y:S05]  /*52b0*/  BSYNC B0 ;  /* 0x0000000000007941 */ /* 0x000fea0003800000 */
.L_x_21506:
[----:B------:R-:W-:-:S05]  /*52c0*/  LOP3.LUT R5, R0, R5, RZ, 0xfc, !PT ;  /* 0x0000000500057212 */ /* 0x000fca00078efcff */
[----:B------:R0:W-:Y:S01]  /*52d0*/  STG.E.U8 desc[UR36][R8.64], R5 ;  /* 0x0000000508007986 */ /* 0x0001e2000c101124 */
[----:B------:R-:W-:Y:S05]  /*52e0*/  BRA `(.L_x_21494) ;  /* 0x0000000400fc7947 */ /* 0x000fea0003800000 */
.L_x_21505:
        /* <DEDUP_REMOVED lines=13> */
.L_x_21509:
[----:B------:R-:W-:Y:S01]  /*53c0*/  IMAD.MOV.U32 R0, RZ, RZ, 0x7f ;  /* 0x0000007fff007424 */ /* 0x000fe200078e00ff */
[----:B------:R-:W-:-:S04]  /*53d0*/  ISETP.GT.U32.AND P0, PT, R3, 0x7f800000, PT ;  /* 0x7f8000000300780c */ /* 0x000fc80003f04070 */
[----:B------:R-:W-:-:S09]  /*53e0*/  SEL R0, R0, 0x7c, P0 ;  /* 0x0000007c00007807 */ /* 0x000fd20000000000 */
.L_x_21510:
[----:B------:R-:W-:Y:S05]  /*53f0*/  BSYNC B0 ;  /* 0x0000000000007941 */ /* 0x000fea0003800000 */
.L_x_21508:
[----:B------:R-:W-:-:S04]  /*5400*/  LOP3.LUT R3, R5, 0x80000000, RZ, 0xc0, !PT ;  /* 0x8000000005037812 */ /* 0x000fc800078ec0ff */
[----:B------:R-:W-:-:S04]  /*5410*/  SHF.R.U32.HI R3, RZ, 0x18, R3 ;  /* 0x00000018ff037819 */ /* 0x000fc80000011603 */
[----:B------:R-:W-:-:S05]  /*5420*/  LOP3.LUT R3, R0, R3, RZ, 0xfc, !PT ;  /* 0x0000000300037212 */ /* 0x000fca00078efcff */
[----:B------:R0:W-:Y:S01]  /*5430*/  STG.E.U8 desc[UR36][R8.64], R3 ;  /* 0x0000000308007986 */ /* 0x0001e2000c101124 */
[----:B------:R-:W-:Y:S05]  /*5440*/  BRA `(.L_x_21494) ;  /* 0x0000000400a47947 */ /* 0x000fea0003800000 */
.L_x_21504:
[----:B------:R-:W0:Y:S02]  /*5450*/  I2F.S16 R0, R22 ;  /* 0x0000001600007306 */ /* 0x000e240000101400 */
[----:B0-----:R-:W-:-:S05]  /*5460*/  F2FP.BF16.F32.PACK_AB R0, RZ, R0 ;  /* 0x00000000ff00723e */ /* 0x001fca00000010ff */
[----:B------:R0:W-:Y:S01]  /*5470*/  STG.E.U16 desc[UR36][R8.64], R0 ;  /* 0x0000000008007986 */ /* 0x0001e2000c101524 */
[----:B------:R-:W-:Y:S05]  /*5480*/  BRA `(.L_x_21494) ;  /* 0x0000000400947947 */ /* 0x000fea0003800000 */
.L_x_21501:
        /* <DEDUP_REMOVED lines=10> */
.L_x_21513:
        /* <DEDUP_REMOVED lines=17> */
.L_x_21516:
[----:B------:R-:W-:-:S04]  /*5640*/  LOP3.LUT R3, R5, 0x80000000, RZ, 0xc0, !PT ;  /* 0x8000000005037812 */ /* 0x000fc800078ec0ff */
[----:B------:R-:W-:-:S04]  /*5650*/  SHF.R.U32.HI R3, RZ, 0x18, R3 ;  /* 0x00000018ff037819 */ /* 0x000fc80000011603 */
[----:B------:R-:W-:-:S04]  /*5660*/  LOP3.LUT R0, R0, R3, RZ, 0xfc, !PT ;  /* 0x0000000300007212 */ /* 0x000fc800078efcff */
[----:B------:R-:W-:-:S07]  /*5670*/  PRMT R4, R0, 0x7610, R4 ;  /* 0x0000761000047816 */ /* 0x000fce0000000004 */
.L_x_21515:
[----:B------:R-:W-:Y:S05]  /*5680*/  BSYNC B0 ;  /* 0x0000000000007941 */ /* 0x000fea0003800000 */
.L_x_21514:
[----:B------:R3:W-:Y:S01]  /*5690*/  STG.E.U8 desc[UR36][R8.64], R4 ;  /* 0x0000000408007986 */ /* 0x0007e2000c101124 */
[----:B------:R-:W-:Y:S05]  /*56a0*/  BRA `(.L_x_21494) ;  /* 0x00000004000c7947 */ /* 0x000fea0003800000 */
.L_x_21512:
        /* <DEDUP_REMOVED lines=17> */
.L_x_21519:
[----:B------:R-:W-:-:S04]  /*57c0*/  LOP3.LUT R3, R5, 0x80000000, RZ, 0xc0, !PT ;  /* 0x8000000005037812 */ /* 0x000fc800078ec0ff */
[----:B------:R-:W-:-:S04]  /*57d0*/  SHF.R.U32.HI R3, RZ, 0x18, R3 ;  /* 0x00000018ff037819 */ /* 0x000fc80000011603 */
[----:B------:R-:W-:-:S04]  /*57e0*/  LOP3.LUT R0, R0, R3, RZ, 0xfc, !PT ;  /* 0x0000000300007212 */ /* 0x000fc800078efcff */
[----:B------:R-:W-:-:S07]  /*57f0*/  PRMT R4, R0, 0x7610, R4 ;  /* 0x0000761000047816 */ /* 0x000fce0000000004 */
.L_x_21518:
[----:B------:R-:W-:Y:S05]  /*5800*/  BSYNC B0 ;  /* 0x0000000000007941 */ /* 0x000fea0003800000 */
.L_x_21517:
[----:B------:R0:W-:Y:S01]  /*5810*/  STG.E.U8 desc[UR36][R8.64], R4 ;  /* 0x0000000408007986 */ /* 0x0001e2000c101124 */
[----:B------:R-:W-:Y:S05]  /*5820*/  BRA `(.L_x_21494) ;  /* 0x0000000000ac7947 */ /* 0x000fea0003800000 */
.L_x_21511:
        /* <DEDUP_REMOVED lines=22> */
.L_x_21493:
        /* <DEDUP_REMOVED lines=16> */
.L_x_21522:
[----:B------:R-:W-:Y:S05]  /*5a90*/  BRA `(.L_x_21494) ;  /* 0x0000000000107947 */ /* 0x000fea0003800000 */
.L_x_21521:
[----:B------:R-:W-:-:S05]  /*5aa0*/  IMAD.MOV.U32 R23, RZ, RZ, RZ ;  /* 0x000000ffff177224 */ /* 0x000fca00078e00ff */
[----:B------:R2:W-:Y:S01]  /*5ab0*/  STG.E.64 desc[UR36][R8.64], R22 ;  /* 0x0000001608007986 */ /* 0x0005e2000c101b24 */
[----:B------:R-:W-:Y:S05]  /*5ac0*/  BRA `(.L_x_21494) ;  /* 0x0000000000047947 */ /* 0x000fea0003800000 */
.L_x_21520:
[----:B------:R0:W-:Y:S02]  /*5ad0*/  STG.E desc[UR36][R8.64], R22 ;  /* 0x0000001608007986 */ /* 0x0001e4000c101924 */
.L_x_21494:
        /* <DEDUP_REMOVED lines=23> */
.L_x_21526:
[----:B------:R3:W-:Y:S01]  /*5c50*/  STG.E.U8 desc[UR36][R8.64], R18 ;  /* 0x0000001208007986 */ /* 0x0007e2000c101124 */
[----:B------:R-:W-:Y:S05]  /*5c60*/  BRA `(.L_x_21528) ;  /* 0x0000000c00487947 */ /* 0x000fea0003800000 */
.L_x_21525:
        /* <DEDUP_REMOVED lines=9> */
.L_x_21530:
[----:B------:R2:W-:Y:S01]  /*5d00*/  STG.E desc[UR36][R8.64], R18 ;  /* 0x0000001208007986 */ /* 0x0005e2000c101924 */
[----:B------:R-:W-:Y:S05]  /*5d10*/  BRA `(.L_x_21528) ;  /* 0x0000000c001c7947 */ /* 0x000fea0003800000 */
.L_x_21529:
[----:B------:R0:W-:Y:S01]  /*5d20*/  STG.E.U16 desc[UR36][R8.64], R18 ;  /* 0x0000001208007986 */ /* 0x0001e2000c101524 */
[----:B------:R-:W-:Y:S05]  /*5d30*/  BRA `(.L_x_21528) ;  /* 0x0000000c00147947 */ /* 0x000fea0003800000 */
.L_x_21524:
        /* <DEDUP_REMOVED lines=9> */
.L_x_21532:
[----:B------:R-:W0:Y:S02]  /*5dd0*/  I2F.S16 R0, R18 ;  /* 0x0000001200007306 */ /* 0x000e240000101400 */
[----:B0-----:R-:W-:-:S05]  /*5de0*/  F2FP.F16.F32.PACK_AB R0, RZ, R0 ;  /* 0x00000000ff00723e */ /* 0x001fca00000000ff */
[----:B------:R0:W-:Y:S01]  /*5df0*/  STG.E.U16 desc[UR36][R8.64], R0 ;  /* 0x0000000008007986 */ /* 0x0001e2000c101524 */
[----:B------:R-:W-:Y:S05]  /*5e00*/  BRA `(.L_x_21528) ;  /* 0x0000000800e07947 */ /* 0x000fea0003800000 */
.L_x_21531:
        /* <DEDUP_REMOVED lines=10> */
.L_x_21534:
[----:B------:R-:W0:Y:S02]  /*5eb0*/  I2F.S16 R18, R18 ;  /* 0x0000001200127306 */ /* 0x000e240000101400 */
[----:B0-----:R-:W-:-:S04]  /*5ec0*/  F2FP.F16.F32.PACK_AB R3, RZ, R18 ;  /* 0x00000012ff03723e */ /* 0x001fc800000000ff */
[----:B------:R-:W-:-:S05]  /*5ed0*/  PRMT R3, R3, 0x5410, RZ ;  /* 0x0000541003037816 */ /* 0x000fca00000000ff */
[----:B------:R0:W-:Y:S01]  /*5ee0*/  STG.E desc[UR36][R8.64], R3 ;  /* 0x0000000308007986 */ /* 0x0001e2000c101924 */
[----:B------:R-:W-:Y:S05]  /*5ef0*/  BRA `(.L_x_21528) ;  /* 0x0000000800a47947 */ /* 0x000fea0003800000 */
.L_x_21533:
[----:B------:R-:W0:Y:S02]  /*5f00*/  I2F.F64.S16 R18, R18 ;  /* 0x0000001200127312 */ /* 0x000e240000101c00 */
[----:B0-----:R0:W-:Y:S01]  /*5f10*/  STG.E.64 desc[UR36][R8.64], R18 ;  /* 0x0000001208007986 */ /* 0x0011e2000c101b24 */
[----:B------:R-:W-:Y:S05]  /*5f20*/  BRA `(.L_x_21528) ;  /* 0x0000000800987947 */ /* 0x000fea0003800000 */
.L_x_21523:
        /* <DEDUP_REMOVED lines=10> */
.L_x_21537:
[----:B------:R-:W0:Y:S01]  /*5fd0*/  I2F.F64.S16 R4, R18 ;  /* 0x0000001200047312 */ /* 0x000e220000101c00 */
[----:B------:R-:W-:-:S05]  /*5fe0*/  CS2R R6, SRZ ;  /* 0x0000000000067805 */ /* 0x000fca000001ff00 */
[----:B0-----:R0:W-:Y:S01]  /*5ff0*/  STG.E.128 desc[UR36][R8.64], R4 ;  /* 0x0000000408007986 */ /* 0x0011e2000c101d24 */
[----:B------:R-:W-:Y:S05]  /*6000*/  BRA `(.L_x_21528) ;  /* 0x0000000800607947 */ /* 0x000fea0003800000 */
.L_x_21536:
        /* <DEDUP_REMOVED lines=21> */
.L_x_21541:
[----:B------:R-:W-:Y:S05]  /*6160*/  BSYNC B0 ;  /* 0x0000000000007941 */ /* 0x000fea0003800000 */
.L_x_21540:
[----:B------:R-:W-:-:S05]  /*6170*/  LOP3.LUT R5, R0, R5, RZ, 0xfc, !PT ;  /* 0x0000000500057212 */ /* 0x000fca00078efcff */
[----:B------:R0:W-:Y:S01]  /*6180*/  STG.E.U8 desc[UR36][R8.64], R5 ;  /* 0x0000000508007986 */ /* 0x0001e2000c101124 */
[----:B------:R-:W-:Y:S05]  /*6190*/  BRA `(.L_x_21528) ;  /* 0x0000000400fc7947 */ /* 0x000fea0003800000 */
.L_x_21539:
        /* <DEDUP_REMOVED lines=13> */
.L_x_21543:
[----:B------:R-:W-:Y:S01]  /*6270*/  IMAD.MOV.U32 R0, RZ, RZ, 0x7f ;  /* 0x0000007fff007424 */ /* 0x000fe200078e00ff */
[----:B------:R-:W-:-:S04]  /*6280*/  ISETP.GT.U32.AND P0, PT, R3, 0x7f800000, PT ;  /* 0x7f8000000300780c */ /* 0x000fc80003f04070 */
[----:B------:R-:W-:-:S09]  /*6290*/  SEL R0, R0, 0x7c, P0 ;  /* 0x0000007c00007807 */ /* 0x000fd20000000000 */
.L_x_21544:
[----:B------:R-:W-:Y:S05]  /*62a0*/  BSYNC B0 ;  /* 0x0000000000007941 */ /* 0x000fea0003800000 */
.L_x_21542:
[----:B------:R-:W-:-:S04]  /*62b0*/  LOP3.LUT R3, R5, 0x80000000, RZ, 0xc0, !PT ;  /* 0x8000000005037812 */ /* 0x000fc800078ec0ff */
[----:B------:R-:W-:-:S04]  /*62c0*/  SHF.R.U32.HI R3, RZ, 0x18, R3 ;  /* 0x00000018ff037819 */ /* 0x000fc80000011603 */
[----:B------:R-:W-:-:S05]  /*62d0*/  LOP3.LUT R3, R0, R3, RZ, 0xfc, !PT ;  /* 0x0000000300037212 */ /* 0x000fca00078efcff */
[----:B------:R0:W-:Y:S01]  /*62e0*/  STG.E.U8 desc[UR36][R8.64], R3 ;  /* 0x0000000308007986 */ /* 0x0001e2000c101124 */
[----:B------:R-:W-:Y:S05]  /*62f0*/  BRA `(.L_x_21528) ;  /* 0x0000000400a47947 */ /* 0x000fea0003800000 */
.L_x_21538:
[----:B------:R-:W0:Y:S02]  /*6300*/  I2F.S16 R0, R18 ;  /* 0x0000001200007306 */ /* 0x000e240000101400 */
[----:B0-----:R-:W-:-:S05]  /*6310*/  F2FP.BF16.F32.PACK_AB R0, RZ, R0 ;  /* 0x00000000ff00723e */ /* 0x001fca00000010ff */
[----:B------:R0:W-:Y:S01]  /*6320*/  STG.E.U16 desc[UR36][R8.64], R0 ;  /* 0x0000000008007986 */ /* 0x0001e2000c101524 */
[----:B------:R-:W-:Y:S05]  /*6330*/  BRA `(.L_x_21528) ;  /* 0x0000000400947947 */ /* 0x000fea0003800000 */
.L_x_21535:
        /* <DEDUP_REMOVED lines=10> */
.L_x_21547:
        /* <DEDUP_REMOVED lines=17> */
.L_x_21550:
[----:B------:R-:W-:-:S04]  /*64f0*/  LOP3.LUT R3, R5, 0x80000000, RZ, 0xc0, !PT ;  /* 0x8000000005037812 */ /* 0x000fc800078ec0ff */
[----:B------:R-:W-:-:S04]  /*6500*/  SHF.R.U32.HI R3, RZ, 0x18, R3 ;  /* 0x00000018ff037819 */ /* 0x000fc80000011603 */
[----:B------:R-:W-:-:S04]  /*6510*/  LOP3.LUT R0, R0, R3, RZ, 0xfc, !PT ;  /* 0x0000000300007212 */ /* 0x000fc800078efcff */
[----:B------:R-:W-:-:S07]  /*6520*/  PRMT R4, R0, 0x7610, R4 ;  /* 0x0000761000047816 */ /* 0x000fce0000000004 */
.L_x_21549:
[----:B------:R-:W-:Y:S05]  /*6530*/  BSYNC B0 ;  /* 0x0000000000007941 */ /* 0x000fea0003800000 */
.L_x_21548:
[----:B------:R0:W-:Y:S01]  /*6540*/  STG.E.U8 desc[UR36][R8.64], R4 ;  /* 0x0000000408007986 */ /* 0x0001e2000c101124 */
[----:B------:R-:W-:Y:S05]  /*6550*/  BRA `(.L_x_21528) ;  /* 0x00000004000c7947 */ /* 0x000fea0003800000 */
.L_x_21546:
        /* <DEDUP_REMOVED lines=17> */
.L_x_21553:
[----:B------:R-:W-:-:S04]  /*6670*/  LOP3.LUT R3, R5, 0x80000000, RZ, 0xc0, !PT ;  /* 0x8000000005037812 */ /* 0x000fc800078ec0ff */
[----:B------:R-:W-:-:S04]  /*6680*/  SHF.R.U32.HI R3, RZ, 0x18, R3 ;  /* 0x00000018ff037819 */ /* 0x000fc80000011603 */
[----:B------:R-:W-:-:S04]  /*6690*/  LOP3.LUT R0, R0, R3, RZ, 0xfc, !PT ;  /* 0x0000000300007212 */ /* 0x000fc800078efcff */
[----:B------:R-:W-:-:S07]  /*66a0*/  PRMT R4, R0, 0x7610, R4 ;  /* 0x0000761000047816 */ /* 0x000fce0000000004 */
.L_x_21552:
[----:B------:R-:W-:Y:S05]  /*66b0*/  BSYNC B0 ;  /* 0x0000000000007941 */ /* 0x000fea0003800000 */
.L_x_21551:
[----:B------:R0:W-:Y:S01]  /*66c0*/  STG.E.U8 desc[UR36][R8.64], R4 ;  /* 0x0000000408007986 */ /* 0x0001e2000c101124 */
[----:B------:R-:W-:Y:S05]  /*66d0*/  BRA `(.L_x_21528) ;  /* 0x0000000000ac7947 */ /* 0x000fea0003800000 */
.L_x_21545:
        /* <DEDUP_REMOVED lines=22> */
.L_x_21527:
        /* <DEDUP_REMOVED lines=16> */
.L_x_21556:
[----:B------:R-:W-:Y:S05]  /*6940*/  BRA `(.L_x_21528) ;  /* 0x0000000000107947 */ /* 0x000fea0003800000 */
.L_x_21555:
[----:B------:R-:W-:-:S05]  /*6950*/  IMAD.MOV.U32 R19, RZ, RZ, RZ ;  /* 0x000000ffff137224 */ /* 0x000fca00078e00ff */
[----:B------:R0:W-:Y:S01]  /*6960*/  STG.E.64 desc[UR36][R8.64], R18 ;  /* 0x0000001208007986 */ /* 0x0001e2000c101b24 */
[----:B------:R-:W-:Y:S05]  /*6970*/  BRA `(.L_x_21528) ;  /* 0x0000000000047947 */ /* 0x000fea0003800000 */
.L_x_21554:
[----:B------:R0:W-:Y:S02]  /*6980*/  STG.E desc[UR36][R8.64], R18 ;  /* 0x0000001208007986 */ /* 0x0001e4000c101924 */
.L_x_21528:
[----:B------:R-:W-:-:S07]  /*6990*/  VIADD R25, R25, 0x80 ;  /* 0x0000008019197836 */ /* 0x000fce0000000000 */
.L_x_21488:
[----:B------:R-:W-:Y:S05]  /*69a0*/  BSYNC B6 ;  /* 0x0000000000067941 */ /* 0x000fea0003800000 */
.L_x_21487:
        /* <DEDUP_REMOVED lines=21> */
.L_x_21560:
[----:B------:R-:W-:Y:S01]  /*6b00*/  STG.E.U8 desc[UR36][R2.64], R16 ;  /* 0x0000001002007986 */ /* 0x000fe2000c101124 */
[----:B------:R-:W-:Y:S05]  /*6b10*/  EXIT ;  /* 0x000000000000794d */ /* 0x000fea0003800000 */
.L_x_21559:
        /* <DEDUP_REMOVED lines=9> */
.L_x_21563:
[----:B------:R-:W-:Y:S01]  /*6bb0*/  STG.E desc[UR36][R2.64], R16 ;  /* 0x0000001002007986 */ /* 0x000fe2000c101924 */
[----:B------:R-:W-:Y:S05]  /*6bc0*/  EXIT ;  /* 0x000000000000794d */ /* 0x000fea0003800000 */
.L_x_21562:
[----:B------:R-:W-:Y:S01]  /*6bd0*/  STG.E.U16 desc[UR36][R2.64], R16 ;  /* 0x0000001002007986 */ /* 0x000fe2000c101524 */
[----:B------:R-:W-:Y:S05]  /*6be0*/  EXIT ;  /* 0x000000000000794d */ /* 0x000fea0003800000 */
.L_x_21558:
        /* <DEDUP_REMOVED lines=9> */
.L_x_21565:
[----:B------:R-:W0:Y:S02]  /*6c80*/  I2F.S16 R0, R16 ;  /* 0x0000001000007306 */ /* 0x000e240000101400 */
[----:B0-----:R-:W-:-:S05]  /*6c90*/  F2FP.F16.F32.PACK_AB R0, RZ, R0 ;  /* 0x00000000ff00723e */ /* 0x001fca00000000ff */
[----:B------:R-:W-:Y:S01]  /*6ca0*/  STG.E.U16 desc[UR36][R2.64], R0 ;  /* 0x0000000002007986 */ /* 0x000fe2000c101524 */
[----:B------:R-:W-:Y:S05]  /*6cb0*/  EXIT ;  /* 0x000000000000794d */ /* 0x000fea0003800000 */
.L_x_21564:
        /* <DEDUP_REMOVED lines=10> */
.L_x_21567:
[----:B------:R-:W0:Y:S02]  /*6d60*/  I2F.S16 R16, R16 ;  /* 0x0000001000107306 */ /* 0x000e240000101400 */
[----:B0-----:R-:W-:-:S04]  /*6d70*/  F2FP.F16.F32.PACK_AB R5, RZ, R16 ;  /* 0x00000010ff05723e */ /* 0x001fc800000000ff */
[----:B------:R-:W-:-:S05]  /*6d80*/  PRMT R5, R5, 0x5410, RZ ;  /* 0x0000541005057816 */ /* 0x000fca00000000ff */
[----:B------:R-:W-:Y:S01]  /*6d90*/  STG.E desc[UR36][R2.64], R5 ;  /* 0x0000000502007986 */ /* 0x000fe2000c101924 */
[----:B------:R-:W-:Y:S05]  /*6da0*/  EXIT ;  /* 0x000000000000794d */ /* 0x000fea0003800000 */
.L_x_21566:
[----:B------:R-:W0:Y:S02]  /*6db0*/  I2F.F64.S16 R16, R16 ;  /* 0x0000001000107312 */ /* 0x000e240000101c00 */
[----:B0-----:R-:W-:Y:S01]  /*6dc0*/  STG.E.64 desc[UR36][R2.64], R16 ;  /* 0x0000001002007986 */ /* 0x001fe2000c101b24 */
[----:B------:R-:W-:Y:S05]  /*6dd0*/  EXIT ;  /* 0x000000000000794d */ /* 0x000fea0003800000 */
.L_x_21557:
        /* <DEDUP_REMOVED lines=10> */
.L_x_21570:
[----:B------:R-:W0:Y:S01]  /*6e80*/  I2F.F64.S16 R16, R16 ;  /* 0x0000001000107312 */ /* 0x000e220000101c00 */
[----:B---3--:R-:W-:-:S05]  /*6e90*/  CS2R R18, SRZ ;  /* 0x0000000000127805 */ /* 0x008fca000001ff00 */
[----:B0-----:R-:W-:Y:S01]  /*6ea0*/  STG.E.128 desc[UR36][R2.64], R16 ;  /* 0x0000001002007986 */ /* 0x001fe2000c101d24 */
[----:B------:R-:W-:Y:S05]  /*6eb0*/  EXIT ;  /* 0x000000000000794d */ /* 0x000fea0003800000 */
.L_x_21569:
        /* <DEDUP_REMOVED lines=21> */
.L_x_21574:
[----:B------:R-:W-:Y:S05]  /*7010*/  BSYNC B0 ;  /* 0x0000000000007941 */ /* 0x000fea0003800000 */
.L_x_21573:
[----:B------:R-:W-:-:S05]  /*7020*/  LOP3.LUT R5, R0, R5, RZ, 0xfc, !PT ;  /* 0x0000000500057212 */ /* 0x000fca00078efcff */
[----:B------:R-:W-:Y:S01]  /*7030*/  STG.E.U8 desc[UR36][R2.64], R5 ;  /* 0x0000000502007986 */ /* 0x000fe2000c101124 */
[----:B------:R-:W-:Y:S05]  /*7040*/  EXIT ;  /* 0x000000000000794d */ /* 0x000fea0003800000 */
.L_x_21572:
        /* <DEDUP_REMOVED lines=13> */
.L_x_21576:
[----:B------:R-:W-:Y:S01]  /*7120*/  IMAD.MOV.U32 R0, RZ, RZ, 0x7f ;  /* 0x0000007fff007424 */ /* 0x000fe200078e00ff */
[----:B------:R-:W-:-:S04]  /*7130*/  ISETP.GT.U32.AND P0, PT, R4, 0x7f800000, PT ;  /* 0x7f8000000400780c */ /* 0x000fc80003f04070 */
[----:B------:R-:W-:-:S09]  /*7140*/  SEL R0, R0, 0x7c, P0 ;  /* 0x0000007c00007807 */ /* 0x000fd20000000000 */
.L_x_21577:
[----:B------:R-:W-:Y:S05]  /*7150*/  BSYNC B0 ;  /* 0x0000000000007941 */ /* 0x000fea0003800000 */
.L_x_21575:
[----:B------:R-:W-:-:S04]  /*7160*/  LOP3.LUT R4, R5, 0x80000000, RZ, 0xc0, !PT ;  /* 0x8000000005047812 */ /* 0x000fc800078ec0ff */
[----:B------:R-:W-:-:S04]  /*7170*/  SHF.R.U32.HI R5, RZ, 0x18, R4 ;  /* 0x00000018ff057819 */ /* 0x000fc80000011604 */
[----:B------:R-:W-:-:S05]  /*7180*/  LOP3.LUT R5, R0, R5, RZ, 0xfc, !PT ;  /* 0x0000000500057212 */ /* 0x000fca00078efcff */
[----:B------:R-:W-:Y:S01]  /*7190*/  STG.E.U8 desc[UR36][R2.64], R5 ;  /* 0x0000000502007986 */ /* 0x000fe2000c101124 */
[----:B------:R-:W-:Y:S05]  /*71a0*/  EXIT ;  /* 0x000000000000794d */ /* 0x000fea0003800000 */
.L_x_21571:
[----:B------:R-:W0:Y:S02]  /*71b0*/  I2F.S16 R0, R16 ;  /* 0x0000001000007306 */ /* 0x000e240000101400 */
[----:B0-----:R-:W-:-:S05]  /*71c0*/  F2FP.BF16.F32.PACK_AB R0, RZ, R0 ;  /* 0x00000000ff00723e */ /* 0x001fca00000010ff */
[----:B------:R-:W-:Y:S01]  /*71d0*/  STG.E.U16 desc[UR36][R2.64], R0 ;  /* 0x0000000002007986 */ /* 0x000fe2000c101524 */
[----:B------:R-:W-:Y:S05]  /*71e0*/  EXIT ;  /* 0x000000000000794d */ /* 0x000fea0003800000 */
.L_x_21568:
        /* <DEDUP_REMOVED lines=10> */
.L_x_21580:
        /* <DEDUP_REMOVED lines=17> */
.L_x_21583:
[----:B------:R-:W-:-:S04]  /*73a0*/  LOP3.LUT R0, R7, 0x80000000, RZ, 0xc0, !PT ;  /* 0x8000000007007812 */ /* 0x000fc800078ec0ff */
[----:B------:R-:W-:-:S04]  /*73b0*/  SHF.R.U32.HI R5, RZ, 0x18, R0 ;  /* 0x00000018ff057819 */ /* 0x000fc80000011600 */
[----:B------:R-:W-:-:S04]  /*73c0*/  LOP3.LUT R4, R4, R5, RZ, 0xfc, !PT ;  /* 0x0000000504047212 */ /* 0x000fc800078efcff */
[----:B------:R-:W-:-:S07]  /*73d0*/  PRMT R0, R4, 0x7610, R0 ;  /* 0x0000761004007816 */ /* 0x000fce0000000000 */
.L_x_21582:
[----:B------:R-:W-:Y:S05]  /*73e0*/  BSYNC B0 ;  /* 0x0000000000007941 */ /* 0x000fea0003800000 */
.L_x_21581:
[----:B------:R-:W-:Y:S01]  /*73f0*/  STG.E.U8 desc[UR36][R2.64], R0 ;  /* 0x0000000002007986 */ /* 0x000fe2000c101124 */
[----:B------:R-:W-:Y:S05]  /*7400*/  EXIT ;  /* 0x000000000000794d */ /* 0x000fea0003800000 */
.L_x_21579:
        /* <DEDUP_REMOVED lines=17> */
.L_x_21586:
[----:B------:R-:W-:-:S04]  /*7520*/  LOP3.LUT R0, R7, 0x80000000, RZ, 0xc0, !PT ;  /* 0x8000000007007812 */ /* 0x000fc800078ec0ff */
[----:B------:R-:W-:-:S04]  /*7530*/  SHF.R.U32.HI R5, RZ, 0x18, R0 ;  /* 0x00000018ff057819 */ /* 0x000fc80000011600 */
[----:B------:R-:W-:-:S04]  /*7540*/  LOP3.LUT R4, R4, R5, RZ, 0xfc, !PT ;  /* 0x0000000504047212 */ /* 0x000fc800078efcff */
[----:B------:R-:W-:-:S07]  /*7550*/  PRMT R0, R4, 0x7610, R0 ;  /* 0x0000761004007816 */ /* 0x000fce0000000000 */
.L_x_21585:
[----:B------:R-:W-:Y:S05]  /*7560*/  BSYNC B0 ;  /* 0x0000000000007941 */ /* 0x000fea0003800000 */
.L_x_21584:
[----:B------:R-:W-:Y:S01]  /*7570*/  STG.E.U8 desc[UR36][R2.64], R0 ;  /* 0x0000000002007986 */ /* 0x000fe2000c101124 */
[----:B------:R-:W-:Y:S05]  /*7580*/  EXIT ;  /* 0x000000000000794d */ /* 0x000fea0003800000 */
.L_x_21578:
        /* <DEDUP_REMOVED lines=22> */
.L_x_21561:
        /* <DEDUP_REMOVED lines=16> */
.L_x_21589:
[----:B------:R-:W-:Y:S05]  /*77f0*/  EXIT ;  /* 0x000000000000794d */ /* 0x000fea0003800000 */
.L_x_21588:
[----:B------:R-:W-:-:S05]  /*7800*/  IMAD.MOV.U32 R17, RZ, RZ, RZ ;  /* 0x000000ffff117224 */ /* 0x000fca00078e00ff */
[----:B------:R-:W-:Y:S01]  /*7810*/  STG.E.64 desc[UR36][R2.64], R16 ;  /* 0x0000001002007986 */ /* 0x000fe2000c101b24 */
[----:B------:R-:W-:Y:S05]  /*7820*/  EXIT ;  /* 0x000000000000794d */ /* 0x000fea0003800000 */
.L_x_21587:
[----:B------:R-:W-:Y:S01]  /*7830*/  STG.E desc[UR36][R2.64], R16 ;  /* 0x0000001002007986 */ /* 0x000fe2000c101924 */
[----:B------:R-:W-:Y:S05]  /*7840*/  EXIT ;  /* 0x000000000000794d */ /* 0x000fea0003800000 */
.L_x_21590:
        /* <DEDUP_REMOVED lines=11> */
.L_x_23681:


//--------------------- .text._ZN2at6native18elementwise_kernelILi128ELi4EZNS0_22gpu_kernel_impl_nocastIZZZNS0_23logical_not_kernel_cudaERNS_18TensorIteratorBaseEENKUlvE0_clEvENKUlvE2_clEvEUllE_EEvS4_RKT_EUliE_EEviT1_ --------------------------
	.section	.text._ZN2at6native18elementwise_kernelILi128ELi4EZNS0_22gpu_kernel_impl_nocastIZZZNS0_23logical_not_kernel_cudaERNS_18TensorIteratorBaseEENKUlvE0_clEvENKUlvE2_clEvEUllE_EEvS4_RKT_EUliE_EEviT1_,"ax",@progbits
	.align	128
        .global         _ZN2at6native18elementwise_kernelILi128ELi4EZNS0_22gpu_kernel_impl_nocastIZZZNS0_23logical_not_kernel_cudaERNS_18TensorIteratorBaseEENKUlvE0_clEvENKUlvE2_clEvEUllE_EEvS4_RKT_EUliE_EEviT1_
        .type           _ZN2at6native18elementwise_kernelILi128ELi4EZNS0_22gpu_kernel_impl_nocastIZZZNS0_23logical_not_kernel_cudaERNS_18TensorIteratorBaseEENKUlvE0_clEvENKUlvE2_clEvEUllE_EEvS4_RKT_EUliE_EEviT1_,@function
        .size           _ZN2at6native18elementwise_kernelILi128ELi4EZNS0_22gpu_kernel_impl_nocastIZZZNS0_23logical_not_kernel_cudaERNS_18TensorIteratorBaseEENKUlvE0_clEvENKUlvE2_clEvEUllE_EEvS4_RKT_EUliE_EEviT1_,(.L_x_23682 - _ZN2at6native18elementwise_kernelILi128ELi4EZNS0_22gpu_kernel_impl_nocastIZZZNS0_23logical_not_kernel_cudaERNS_18TensorIteratorBaseEENKUlvE0_clEvENKUlvE2_clEvEUllE_EEvS4_RKT_EUliE_EEviT1_)
        .other          _ZN2at6native18elementwise_kernelILi128ELi4EZNS0_22gpu_kernel_impl_nocastIZZZNS0_23logical_not_kernel_cudaERNS_18TensorIteratorBaseEENKUlvE0_clEvENKUlvE2_clEvEUllE_EEvS4_RKT_EUliE_EEviT1_,@"STO_CUDA_ENTRY STV_DEFAULT"
_ZN2at6native18elementwise_kernelILi128ELi4EZNS0_22gpu_kernel_impl_nocastIZZZNS0_23logical_not_kernel_cudaERNS_18TensorIteratorBaseEENKUlvE0_clEvENKUlvE2_clEvEUllE_EEvS4_RKT_EUliE_EEviT1_:
.text._ZN2at6native18elementwise_kernelILi128ELi4EZNS0_22gpu_kernel_impl_nocastIZZZNS0_23logical_not_kernel_cudaERNS_18TensorIteratorBaseEENKUlvE0_clEvENKUlvE2_clEvEUllE_EEvS4_RKT_EUliE_EEviT1_:
        /* <DEDUP_REMOVED lines=312> */
.L_x_21593:
[----:B------:R-:W-:Y:S02]  /*1380*/  ULDC.64 UR8, c[0x0][0x418] ;  /* 0x0001060000087ab9 */ /* 0x000fe40000000a00 */
[----:B------:R-:W-:-:S05]  /*1390*/  IADD3 R6, P0, R0, UR8, RZ ;  /* 0x0000000800067c10 */ /* 0x000fca000ff1e0ff */
[----:B------:R-:W-:Y:S01]  /*13a0*/  IMAD.X R7, RZ, RZ, UR9, P0 ;  /* 0x00000009ff077e24 */ /* 0x000fe200080e06ff */
[----:B------:R-:W-:-:S05]  /*13b0*/  ULDC.64 UR8, c[0x0][0x410] ;  /* 0x0001040000087ab9 */ /* 0x000fca0000000a00 */
[----:B------:R-:W2:Y:S01]  /*13c0*/  LDG.E.64 R6, desc[UR4][R6.64] ;  /* 0x0000000406067981 */ /* 0x000ea2000c1e1b00 */
[----:B------:R-:W-:Y:S02]  /*13d0*/  IADD3 R4, P1, R5, UR8, RZ ;  /* 0x0000000805047c10 */ /* 0x000fe4000ff3e0ff */
[----:B------:R-:W-:Y:S02]  /*13e0*/  IADD3 R3, R3, 0x80, RZ ;  /* 0x0000008003037810 */ /* 0x000fe40007ffe0ff */
[----:B------:R-:W-:Y:S02]  /*13f0*/  IADD3.X R5, RZ, UR9, RZ, P1, !PT ;  /* 0x00000009ff057c10 */ /* 0x000fe40008ffe4ff */
[----:B--2---:R-:W-:-:S04]  /*1400*/  ISETP.NE.U32.AND P0, PT, R6, RZ, PT ;  /* 0x000000ff0600720c */ /* 0x004fc80003f05070 */
[----:B------:R-:W-:-:S04]  /*1410*/  ISETP.NE.AND.EX P0, PT, R7, RZ, PT, P0 ;  /* 0x000000ff0700720c */ /* 0x000fc80003f05300 */
[----:B------:R-:W-:-:S05]  /*1420*/  SEL R9, RZ, 0x1, P0 ;  /* 0x00000001ff097807 */ /* 0x000fca0000000000 */
[----:B------:R0:W-:Y:S04]  /*1430*/  STG.E.U8 desc[UR4][R4.64], R9 ;  /* 0x0000000904007986 */ /* 0x0001e8000c101104 */
.L_x_21592:
[----:B------:R-:W-:Y:S05]  /*1440*/  BSYNC B0 ;  /* 0x0000000000007941 */ /* 0x000fea0003800000 */
.L_x_21591:
        /* <DEDUP_REMOVED lines=305> */
.L_x_21596:
        /* <DEDUP_REMOVED lines=8> */
[----:B--2---:R-:W-:-:S04]  /*27e0*/  ISETP.NE.U32.AND P0, PT, R6, RZ, PT ;  /* 0x000000ff0600720c */ /* 0x004fc80003f05070 */
[----:B------:R-:W-:-:S04]  /*27f0*/  ISETP.NE.AND.EX P0, PT, R7, RZ, PT, P0 ;  /* 0x000000ff0700720c */ /* 0x000fc80003f05300 */
[----:B------:R-:W-:Y:S02]  /*2800*/  SEL R9, RZ, 0x1, P0 ;  /* 0x00000001ff097807 */ /* 0x000fe40000000000 */
[----:B------:R-:W-:-:S03]  /*2810*/  ISETP.GE.AND P0, PT, R3, UR6, PT ;  /* 0x0000000603007c0c */ /* 0x000fc6000bf06270 */
[----:B------:R1:W-:Y:S10]  /*2820*/  STG.E.U8 desc[UR4][R4.64], R9 ;  /* 0x0000000904007986 */ /* 0x0003f4000c101104 */
[----:B------:R-:W-:Y:S05]  /*2830*/  @P0 BRA `(.L_x_21595) ;  /* 0x0000001000e80947 */ /* 0x000fea0003800000 */
[----:B-1----:R-:W0:Y:S01]  /*2840*/  LDC R4, c[0x0][0x218] ;  /* 0x00008600ff047b82 */ /* 0x002e220000000800 */
        /* <DEDUP_REMOVED lines=301> */
.L_x_21597:
        /* <DEDUP_REMOVED lines=12> */
.L_x_21595:
[----:B------:R-:W-:Y:S05]  /*3be0*/  BSYNC B0 ;  /* 0x0000000000007941 */ /* 0x000fea0003800000 */
.L_x_21594:
        /* <DEDUP_REMOVED lines=292> */
[C---:B------:R-:W-:Y:S01]  /*4e30*/  IADD3 R9, -R7.reuse, RZ, RZ ;  /* 0x000000ff07097210 */ /* 0x040fe20007ffe1ff */
        /* <DEDUP_REMOVED lines=11> */
.L_x_21598:
[----:B------:R-:W-:Y:S02]  /*4ef0*/  ULDC.64 UR6, c[0x0][0x418] ;  /* 0x0001060000067ab9 */ /* 0x000fe40000000a00 */
[----:B------:R-:W-:-:S04]  /*4f00*/  IADD3 R2, P0, R0, UR6, RZ ;  /* 0x0000000600027c10 */ /* 0x000fc8000ff1e0ff */
[----:B------:R-:W-:Y:S01]  /*4f10*/  IADD3.X R3, RZ, UR7, RZ, P0, !PT ;  /* 0x00000007ff037c10 */ /* 0x000fe200087fe4ff */
[----:B------:R-:W-:-:S05]  /*4f20*/  ULDC.64 UR6, c[0x0][0x410] ;  /* 0x0001040000067ab9 */ /* 0x000fca0000000a00 */
[----:B------:R-:W2:Y:S01]  /*4f30*/  LDG.E.64 R2, desc[UR4][R2.64] ;  /* 0x0000000402027981 */ /* 0x000ea2000c1e1b00 */
[----:B------:R-:W-:-:S04]  /*4f40*/  IADD3 R4, P1, R5, UR6, RZ ;  /* 0x0000000605047c10 */ /* 0x000fc8000ff3e0ff */
[----:B------:R-:W-:Y:S02]  /*4f50*/  IADD3.X R5, RZ, UR7, RZ, P1, !PT ;  /* 0x00000007ff057c10 */ /* 0x000fe40008ffe4ff */
[----:B--2---:R-:W-:-:S04]  /*4f60*/  ISETP.NE.U32.AND P0, PT, R2, RZ, PT ;  /* 0x000000ff0200720c */ /* 0x004fc80003f05070 */
[----:B------:R-:W-:-:S04]  /*4f70*/  ISETP.NE.AND.EX P0, PT, R3, RZ, PT, P0 ;  /* 0x000000ff0300720c */ /* 0x000fc80003f05300 */
[----:B------:R-:W-:-:S05]  /*4f80*/  SEL R7, RZ, 0x1, P0 ;  /* 0x00000001ff077807 */ /* 0x000fca0000000000 */
[----:B------:R-:W-:Y:S01]  /*4f90*/  STG.E.U8 desc[UR4][R4.64], R7 ;  /* 0x0000000704007986 */ /* 0x000fe2000c101104 */
[----:B------:R-:W-:Y:S05]  /*4fa0*/  EXIT ;  /* 0x000000000000794d */ /* 0x000fea0003800000 */
.L_x_21599:
        /* <DEDUP_REMOVED lines=13> */
.L_x_23682:


//--------------------- .text._ZN2at6native27unrolled_elementwise_kernelIZZZNS0_23logical_not_kernel_cudaERNS_18TensorIteratorBaseEENKUlvE0_clEvENKUlvE2_clEvEUllE_St5arrayIPcLm2EELi4E23TrivialOffsetCalculatorILi1EjESB_NS0_6memory15LoadWithoutCastENSC_16StoreWithoutCastEEEviT_T0_T2_T3_T4_T5_ --------------------------
	.section	.text._ZN2at6native27unrolled_elementwise_kernelIZZZNS0_23logical_not_kernel_cudaERNS_18TensorIteratorBaseEENKUlvE0_clEvENKUlvE2_clEvEUllE_St5arrayIPcLm2EELi4E23TrivialOffsetCalculatorILi1EjESB_NS0_6memory15LoadWithoutCastENSC_16StoreWithoutCastEEEviT_T0_T2_T3_T4_T5_,"ax",@progbits
	.align	128
        .global         _ZN2at6native27unrolled_elementwise_kernelIZZZNS0_23logical_not_kernel_cudaERNS_18TensorIteratorBaseEENKUlvE0_clEvENKUlvE2_clEvEUllE_St5arrayIPcLm2EELi4E23TrivialOffsetCalculatorILi1EjESB_NS0_6memory15LoadWithoutCastENSC_16StoreWithoutCastEEEviT_T0_T2_T3_T4_T5_
        .type           _ZN2at6native27unrolled_elementwise_kernelIZZZNS0_23logical_not_kernel_cudaERNS_18TensorIteratorBaseEENKUlvE0_clEvENKUlvE2_clEvEUllE_St5arrayIPcLm2EELi4E23TrivialOffsetCalculatorILi1EjESB_NS0_6memory15LoadWithoutCastENSC_16StoreWithoutCastEEEviT_T0_T2_T3_T4_T5_,@function
        .size           _ZN2at6native27unrolled_elementwise_kernelIZZZNS0_23logical_not_kernel_cudaERNS_18TensorIteratorBaseEENKUlvE0_clEvENKUlvE2_clEvEUllE_St5arrayIPcLm2EELi4E23TrivialOffsetCalculatorILi1EjESB_NS0_6memory15LoadWithoutCastENSC_16StoreWithoutCastEEEviT_T0_T2_T3_T4_T5_,(.L_x_23683 - _ZN2at6native27unrolled_elementwise_kernelIZZZNS0_23logical_not_kernel_cudaERNS_18TensorIteratorBaseEENKUlvE0_clEvENKUlvE2_clEvEUllE_St5arrayIPcLm2EELi4E23TrivialOffsetCalculatorILi1EjESB_NS0_6memory15LoadWithoutCastENSC_16StoreWithoutCastEEEviT_T0_T2_T3_T4_T5_)
        .other          _ZN2at6native27unrolled_elementwise_kernelIZZZNS0_23logical_not_kernel_cudaERNS_18TensorIteratorBaseEENKUlvE0_clEvENKUlvE2_clEvEUllE_St5arrayIPcLm2EELi4E23TrivialOffsetCalculatorILi1EjESB_NS0_6memory15LoadWithoutCastENSC_16StoreWithoutCastEEEviT_T0_T2_T3_T4_T5_,@"STO_CUDA_ENTRY STV_DEFAULT"
_ZN2at6native27unrolled_elementwise_kernelIZZZNS0_23logical_not_kernel_cudaERNS_18TensorIteratorBaseEENKUlvE0_clEvENKUlvE2_clEvEUllE_St5arrayIPcLm2EELi4E23TrivialOffsetCalculatorILi1EjESB_NS0_6memory15LoadWithoutCastENSC_16StoreWithoutCastEEEviT_T0_T2_T3_T4_T5_:
.text._ZN2at6native27unrolled_elementwise_kernelIZZZNS0_23logical_not_kernel_cudaERNS_18TensorIteratorBaseEENKUlvE0_clEvENKUlvE2_clEvEUllE_St5arrayIPcLm2EELi4E23TrivialOffsetCalculatorILi1EjESB_NS0_6memory15LoadWithoutCastENSC_16StoreWithoutCastEEEviT_T0_T2_T3_T4_T5_:
        /* <DEDUP_REMOVED lines=12> */
[----:B------:R-:W1:Y:S01]  /*00c0*/  @!P4 LDC.64 R4, c[0x0][0x220] ;  /* 0x00008800ff04cb82 */ /* 0x000e620000000a00 */
[----:B------:R-:W-:Y:S02]  /*00d0*/  @!P4 IMAD R13, R0, 0x200, R15 ;  /* 0x00000200000dc824 */ /* 0x000fe400078e020f */
[----:B------:R-:W-:Y:S02]  /*00e0*/  @!P4 VIADD R15, R15, 0x80 ;  /* 0x000000800f0fc836 */ /* 0x000fe40000000000 */
[----:B0-----:R-:W-:-:S03]  /*00f0*/  @!P2 IMAD.WIDE.U32 R10, R9, 0x8, R10 ;  /* 0x00000008090aa825 */ /* 0x001fc600078e000a */
[----:B------:R-:W-:-:S03]  /*0100*/  ISETP.GE.AND P3, PT, R15, R2, PT ;  /* 0x000000020f00720c */ /* 0x000fc60003f66270 */
[----:B------:R-:W2:Y:S10]  /*0110*/  @!P2 LDG.E.64 R10, desc[UR4][R10.64] ;  /* 0x000000040a0aa981 */ /* 0x000eb4000c1e1b00 */
[----:B------:R-:W0:Y:S01]  /*0120*/  @!P3 LDC.64 R6, c[0x0][0x220] ;  /* 0x00008800ff06bb82 */ /* 0x000e220000000a00 */
[----:B------:R-:W-:-:S02]  /*0130*/  @!P3 IMAD R17, R0, 0x200, R15 ;  /* 0x000002000011b824 */ /* 0x000fc400078e020f */
[----:B-1----:R-:W-:-:S04]  /*0140*/  @!P4 IMAD.WIDE.U32 R4, R13, 0x8, R4 ;  /* 0x000000080d04c825 */ /* 0x002fc800078e0004 */
[----:B------:R-:W-:Y:S02]  /*0150*/  @!P3 VIADD R15, R15, 0x80 ;  /* 0x000000800f0fb836 */ /* 0x000fe40000000000 */
[----:B------:R-:W3:Y:S03]  /*0160*/  @!P4 LDG.E.64 R4, desc[UR4][R4.64] ;  /* 0x000000040404c981 */ /* 0x000ee6000c1e1b00 */
[----:B------:R-:W-:Y:S01]  /*0170*/  ISETP.GE.AND P1, PT, R15, R2, PT ;  /* 0x000000020f00720c */ /* 0x000fe20003f26270 */
[----:B0-----:R-:W-:-:S12]  /*0180*/  @!P3 IMAD.WIDE.U32 R8, R17, 0x8, R6 ;  /* 0x000000081108b825 */ /* 0x001fd800078e0006 */
[----:B------:R-:W0:Y:S01]  /*0190*/  @!P1 LDC.64 R12, c[0x0][0x220] ;  /* 0x00008800ff0c9b82 */ /* 0x000e220000000a00 */
[----:B------:R-:W4:Y:S01]  /*01a0*/  @!P3 LDG.E.64 R8, desc[UR4][R8.64] ;  /* 0x000000040808b981 */ /* 0x000f22000c1e1b00 */
[----:B------:R-:W-:-:S06]  /*01b0*/  @!P1 IMAD R7, R0, 0x200, R15 ;  /* 0x0000020000079824 */ /* 0x000fcc00078e020f */
[----:B------:R-:W1:Y:S01]  /*01c0*/  @!P2 LDC.64 R14, c[0x0][0x218] ;  /* 0x00008600ff0eab82 */ /* 0x000e620000000a00 */
[----:B------:R-:W-:Y:S01]  /*01d0*/  PLOP3.LUT P0, PT, PT, PT, PT, 0x8, 0x0 ;  /* 0x000000000000781c */ /* 0x000fe20003f0e170 */
[----:B0-----:R-:W-:-:S04]  /*01e0*/  @!P1 IMAD.WIDE.U32 R6, R7, 0x8, R12 ;  /* 0x0000000807069825 */ /* 0x001fc800078e000c */
[----:B------:R-:W-:Y:S02]  /*01f0*/  @!P2 IMAD R13, R0, 0x200, R3 ;  /* 0x00000200000da824 */ /* 0x000fe400078e0203 */
[----:B------:R-:W5:Y:S01]  /*0200*/  @!P1 LDG.E.64 R6, desc[UR4][R6.64] ;  /* 0x0000000406069981 */ /* 0x000f62000c1e1b00 */
[----:B------:R-:W-:Y:S01]  /*0210*/  @!P2 VIADD R3, R3, 0x80 ;  /* 0x000000800303a836 */ /* 0x000fe20000000000 */
[----:B------:R-:W-:Y:S01]  /*0220*/  BSSY B0, `(.L_x_21600) ;  /* 0x000001d000007945 */ /* 0x000fe20003800000 */
[----:B---3--:R-:W-:-:S04]  /*0230*/  @!P4 ISETP.NE.U32.AND P5, PT, R4, RZ, PT ;  /* 0x000000ff0400c20c */ /* 0x008fc80003fa5070 */
[----:B------:R-:W-:Y:S02]  /*0240*/  @!P4 ISETP.NE.AND.EX P0, PT, R5, RZ, PT, P5 ;  /* 0x000000ff0500c20c */ /* 0x000fe40003f05350 */
[----:B--2---:R-:W-:Y:S02]  /*0250*/  @!P2 ISETP.NE.U32.AND P5, PT, R10, RZ, PT ;  /* 0x000000ff0a00a20c */ /* 0x004fe40003fa5070 */
[----:B-1----:R-:W-:Y:S02]  /*0260*/  @!P2 IADD3 R4, P6, R13, R14, RZ ;  /* 0x0000000e0d04a210 */ /* 0x002fe40007fde0ff */
[----:B------:R-:W-:Y:S02]  /*0270*/  PLOP3.LUT P4, PT, PT, PT, PT, 0x8, 0x0 ;  /* 0x000000000000781c */ /* 0x000fe40003f8e170 */
[----:B------:R-:W-:Y:S01]  /*0280*/  @!P2 ISETP.NE.AND.EX P4, PT, R11, RZ, PT, P5 ;  /* 0x000000ff0b00a20c */ /* 0x000fe20003f85350 */
[----:B------:R-:W-:-:S03]  /*0290*/  @!P2 IMAD.X R5, RZ, RZ, R15, P6 ;  /* 0x000000ffff05a224 */ /* 0x000fc600030e060f */
[----:B------:R-:W-:-:S05]  /*02a0*/  @!P2 SEL R11, RZ, 0x1, P4 ;  /* 0x00000001ff0ba807 */ /* 0x000fca0002000000 */
[----:B------:R0:W-:Y:S01]  /*02b0*/  @!P2 STG.E.U8 desc[UR4][R4.64], R11 ;  /* 0x0000000b0400a986 */ /* 0x0001e2000c101104 */
[----:B------:R-:W-:Y:S02]  /*02c0*/  ISETP.GE.AND P5, PT, R3, R2, PT ;  /* 0x000000020300720c */ /* 0x000fe40003fa6270 */
[----:B----4-:R-:W-:Y:S02]  /*02d0*/  @!P3 ISETP.NE.U32.AND P6, PT, R8, RZ, PT ;  /* 0x000000ff0800b20c */ /* 0x010fe40003fc5070 */
[----:B------:R-:W-:Y:S02]  /*02e0*/  PLOP3.LUT P4, PT, PT, PT, PT, 0x8, 0x0 ;  /* 0x000000000000781c */ /* 0x000fe40003f8e170 */
[----:B------:R-:W-:-:S07]  /*02f0*/  @!P3 ISETP.NE.AND.EX P4, PT, R9, RZ, PT, P6 ;  /* 0x000000ff0900b20c */ /* 0x000fce0003f85360 */
[----:B0-----:R-:W-:Y:S06]  /*0300*/  @P5 BRA `(.L_x_21601) ;  /* 0x0000000000385947 */ /* 0x001fec0003800000 */
        /* <DEDUP_REMOVED lines=8> */
[----:B------:R-:W-:Y:S01]  /*0390*/  @!P3 IMAD R8, R0, 0x200, R3 ;  /* 0x000002000008b824 */ /* 0x000fe200078e0203 */
[----:B------:R-:W-:Y:S01]  /*03a0*/  @!P3 SEL R13, RZ, 0x1, P4 ;  /* 0x00000001ff0db807 */ /* 0x000fe20002000000 */
[----:B------:R-:W-:-:S03]  /*03b0*/  @!P3 VIADD R3, R3, 0x80 ;  /* 0x000000800303b836 */ /* 0x000fc60000000000 */
[----:B------:R-:W-:-:S05]  /*03c0*/  @!P3 IADD3 R8, P5, R8, UR6, RZ ;  /* 0x000000060808bc10 */ /* 0x000fca000ffbe0ff */
[----:B------:R-:W-:-:S05]  /*03d0*/  @!P3 IMAD.X R9, RZ, RZ, UR7, P5 ;  /* 0x00000007ff09be24 */ /* 0x000fca000a8e06ff */
[----:B------:R0:W-:Y:S03]  /*03e0*/  @!P3 STG.E.U8 desc[UR4][R8.64], R13 ;  /* 0x0000000d0800b986 */ /* 0x0001e6000c101104 */
.L_x_21601:
[----:B------:R-:W-:Y:S05]  /*03f0*/  BSYNC B0 ;  /* 0x0000000000007941 */ /* 0x000fea0003800000 */
.L_x_21600:
[----:B------:R-:W-:Y:S01]  /*0400*/  ISETP.GE.AND P2, PT, R3, R2, PT ;  /* 0x000000020300720c */ /* 0x000fe20003f46270 */
[----:B------:R-:W-:Y:S01]  /*0410*/  IMAD.MOV.U32 R2, RZ, RZ, 0x1 ;  /* 0x00000001ff027424 */ /* 0x000fe200078e00ff */
[----:B-----5:R-:W-:-:S11]  /*0420*/  @!P1 ISETP.NE.U32.AND P0, PT, R6, RZ, PT ;  /* 0x000000ff0600920c */ /* 0x020fd60003f05070 */
[----:B------:R-:W-:Y:S05]  /*0430*/  @P2 EXIT ;  /* 0x000000000000294d */ /* 0x000fea0003800000 */
[----:B------:R-:W-:Y:S01]  /*0440*/  IMAD R3, R0, 0x200, R3 ;  /* 0x0000020000037824 */ /* 0x000fe200078e0203 */
[----:B------:R-:W-:Y:S01]  /*0450*/  @!P1 ISETP.NE.AND.EX P0, PT, R7, RZ, PT, P0 ;  /* 0x000000ff0700920c */ /* 0x000fe20003f05300 */
[----:B------:R-:W-:Y:S01]  /*0460*/  ULDC.64 UR6, c[0x0][0x218] ;  /* 0x0000860000067ab9 */ /* 0x000fe20000000a00 */
[----:B------:R-:W-:Y:S02]  /*0470*/  PRMT R0, R2, 0x7610, R0 ;  /* 0x0000761002007816 */ /* 0x000fe40000000000 */
[----:B------:R-:W-:Y:S02]  /*0480*/  IADD3 R2, P2, R3, UR6, RZ ;  /* 0x0000000603027c10 */ /* 0x000fe4000ff5e0ff */
[----:B0-----:R-:W-:-:S03]  /*0490*/  @!P1 SEL R4, RZ, 0x1, P0 ;  /* 0x00000001ff049807 */ /* 0x001fc60000000000 */
[----:B------:R-:W-:Y:S01]  /*04a0*/  IMAD.X R3, RZ, RZ, UR7, P2 ;  /* 0x00000007ff037e24 */ /* 0x000fe200090e06ff */
[----:B------:R-:W-:-:S05]  /*04b0*/  @!P1 PRMT R0, R4, 0x7610, R0 ;  /* 0x0000761004009816 */ /* 0x000fca0000000000 */
[----:B------:R-:W-:Y:S01]  /*04c0*/  STG.E.U8 desc[UR4][R2.64], R0 ;  /* 0x0000000002007986 */ /* 0x000fe2000c101104 */
[----:B------:R-:W-:Y:S05]  /*04d0*/  EXIT ;  /* 0x000000000000794d */ /* 0x000fea0003800000 */
.L_x_21602:
        /* <DEDUP_REMOVED lines=10> */
.L_x_23683:


//--------------------- .text._ZN2at6native29vectorized_elementwise_kernelILi2EZZZNS0_23logical_not_kernel_cudaERNS_18TensorIteratorBaseEENKUlvE0_clEvENKUlvE2_clEvEUllE_St5arrayIPcLm2EEEEviT0_T1_ --------------------------
	.section	.text._ZN2at6native29vectorized_elementwise_kernelILi2EZZZNS0_23logical_not_kernel_cudaERNS_18TensorIteratorBaseEENKUlvE0_clEvENKUlvE2_clEvEUllE_St5arrayIPcLm2EEEEviT0_T1_,"ax",@progbits
	.align	128
        .global         _ZN2at6native29vectorized_elementwise_kernelILi2EZZZNS0_23logical_not_kernel_cudaERNS_18TensorIteratorBaseEENKUlvE0_clEvENKUlvE2_clEvEUllE_St5arrayIPcLm2EEEEviT0_T1_
        .type           _ZN2at6native29vectorized_elementwise_kernelILi2EZZZNS0_23logical_not_kernel_cudaERNS_18TensorIteratorBaseEENKUlvE0_clEvENKUlvE2_clEvEUllE_St5arrayIPcLm2EEEEviT0_T1_,@function
        .size           _ZN2at6native29vectorized_elementwise_kernelILi2EZZZNS0_23logical_not_kernel_cudaERNS_18TensorIteratorBaseEENKUlvE0_clEvENKUlvE2_clEvEUllE_St5arrayIPcLm2EEEEviT0_T1_,(.L_x_23684 - _ZN2at6native29vectorized_elementwise_kernelILi2EZZZNS0_23logical_not_kernel_cudaERNS_18TensorIteratorBaseEENKUlvE0_clEvENKUlvE2_clEvEUllE_St5arrayIPcLm2EEEEviT0_T1_)
        .other          _ZN2at6native29vectorized_elementwise_kernelILi2EZZZNS0_23logical_not_kernel_cudaERNS_18TensorIteratorBaseEENKUlvE0_clEvENKUlvE2_clEvEUllE_St5arrayIPcLm2EEEEviT0_T1_,@"STO_CUDA_ENTRY STV_DEFAULT"
_ZN2at6native29vectorized_elementwise_kernelILi2EZZZNS0_23logical_not_kernel_cudaERNS_18TensorIteratorBaseEENKUlvE0_clEvENKUlvE2_clEvEUllE_St5arrayIPcLm2EEEEviT0_T1_:
.text._ZN2at6native29vectorized_elementwise_kernelILi2EZZZNS0_23logical_not_kernel_cudaERNS_18TensorIteratorBaseEENKUlvE0_clEvENKUlvE2_clEvEUllE_St5arrayIPcLm2EEEEviT0_T1_:
        /* <DEDUP_REMOVED lines=20> */
[----:B--2---:R-:W-:Y:S02]  /*0140*/  ISETP.NE.U32.AND P1, PT, R16, RZ, PT ;  /* 0x000000ff1000720c */ /* 0x004fe40003f25070 */
[----:B------:R-:W-:Y:S02]  /*0150*/  ISETP.NE.U32.AND P0, PT, R18, RZ, PT ;  /* 0x000000ff1200720c */ /* 0x000fe40003f05070 */
[----:B------:R-:W-:Y:S02]  /*0160*/  ISETP.NE.AND.EX P1, PT, R17, RZ, PT, P1 ;  /* 0x000000ff1100720c */ /* 0x000fe40003f25310 */
[----:B---3--:R-:W-:Y:S02]  /*0170*/  ISETP.NE.U32.AND P4, PT, R4, RZ, PT ;  /* 0x000000ff0400720c */ /* 0x008fe40003f85070 */
[----:B------:R-:W-:-:S02]  /*0180*/  SEL R0, RZ, 0x1, P1 ;  /* 0x00000001ff007807 */ /* 0x000fc40000800000 */
[----:B------:R-:W-:Y:S02]  /*0190*/  ISETP.NE.U32.AND P3, PT, R6, RZ, PT ;  /* 0x000000ff0600720c */ /* 0x000fe40003f65070 */
[----:B----4-:R-:W-:Y:S02]  /*01a0*/  ISETP.NE.U32.AND P2, PT, R8, RZ, PT ;  /* 0x000000ff0800720c */ /* 0x010fe40003f45070 */
[----:B------:R-:W-:Y:S02]  /*01b0*/  ISETP.NE.U32.AND P6, PT, R10, RZ, PT ;  /* 0x000000ff0a00720c */ /* 0x000fe40003fc5070 */
[----:B-----5:R-:W-:Y:S02]  /*01c0*/  ISETP.NE.U32.AND P5, PT, R12, RZ, PT ;  /* 0x000000ff0c00720c */ /* 0x020fe40003fa5070 */
[----:B------:R-:W-:Y:S02]  /*01d0*/  ISETP.NE.U32.AND P1, PT, R14, RZ, PT ;  /* 0x000000ff0e00720c */ /* 0x000fe40003f25070 */
[----:B------:R-:W-:-:S02]  /*01e0*/  ISETP.NE.AND.EX P0, PT, R19, RZ, PT, P0 ;  /* 0x000000ff1300720c */ /* 0x000fc40003f05300 */
[----:B------:R-:W-:Y:S02]  /*01f0*/  ISETP.NE.AND.EX P4, PT, R5, RZ, PT, P4 ;  /* 0x000000ff0500720c */ /* 0x000fe40003f85340 */
[----:B------:R-:W-:Y:S02]  /*0200*/  ISETP.NE.AND.EX P3, PT, R7, RZ, PT, P3 ;  /* 0x000000ff0700720c */ /* 0x000fe40003f65330 */
[----:B------:R-:W-:Y:S02]  /*0210*/  ISETP.NE.AND.EX P2, PT, R9, RZ, PT, P2 ;  /* 0x000000ff0900720c */ /* 0x000fe40003f45320 */
[----:B------:R-:W-:Y:S02]  /*0220*/  ISETP.NE.AND.EX P6, PT, R11, RZ, PT, P6 ;  /* 0x000000ff0b00720c */ /* 0x000fe40003fc5360 */
[----:B------:R-:W-:Y:S02]  /*0230*/  ISETP.NE.AND.EX P5, PT, R13, RZ, PT, P5 ;  /* 0x000000ff0d00720c */ /* 0x000fe40003fa5350 */
[----:B------:R-:W-:-:S02]  /*0240*/  ISETP.NE.AND.EX P1, PT, R15, RZ, PT, P1 ;  /* 0x000000ff0f00720c */ /* 0x000fc40003f25310 */
        /* <DEDUP_REMOVED lines=16> */
.L_x_21603:
        /* <DEDUP_REMOVED lines=57> */
[----:B--2---:R-:W-:Y:S01]  /*06e0*/  @!P2 ISETP.NE.U32.AND P0, PT, R12, RZ, PT ;  /* 0x000000ff0c00a20c */ /* 0x004fe20003f05070 */
[----:B------:R-:W-:-:S03]  /*06f0*/  IMAD.MOV.U32 R12, RZ, RZ, 0x1 ;  /* 0x00000001ff0c7424 */ /* 0x000fc600078e00ff */
[----:B------:R-:W-:Y:S01]  /*0700*/  @!P2 ISETP.NE.AND.EX P0, PT, R13, RZ, PT, P0 ;  /* 0x000000ff0d00a20c */ /* 0x000fe20003f05300 */
[----:B0-----:R-:W-:-:S12]  /*0710*/  @P1 BRA `(.L_x_21605) ;  /* 0x0000000000241947 */ /* 0x001fd80003800000 */
[----:B------:R-:W-:Y:S01]  /*0720*/  IMAD.IADD R6, R0, 0x1, R21 ;  /* 0x0000000100067824 */ /* 0x000fe200078e0215 */
[----:B-----5:R-:W-:Y:S01]  /*0730*/  ISETP.NE.U32.AND P1, PT, R26, RZ, PT ;  /* 0x000000ff1a00720c */ /* 0x020fe20003f25070 */
[----:B------:R-:W-:Y:S01]  /*0740*/  ULDC.64 UR6, c[0x0][0x218] ;  /* 0x0000860000067ab9 */ /* 0x000fe20000000a00 */
[----:B------:R-:W-:Y:S02]  /*0750*/  VIADD R21, R21, 0x80 ;  /* 0x0000008015157836 */ /* 0x000fe40000000000 */
[----:B------:R-:W-:Y:S02]  /*0760*/  IADD3 R6, P3, R6, UR6, RZ ;  /* 0x0000000606067c10 */ /* 0x000fe4000ff7e0ff */
[----:B------:R-:W-:-:S03]  /*0770*/  ISETP.NE.AND.EX P1, PT, R27, RZ, PT, P1 ;  /* 0x000000ff1b00720c */ /* 0x000fc60003f25310 */
[----:B------:R-:W-:Y:S01]  /*0780*/  IMAD.X R7, RZ, RZ, UR7, P3 ;  /* 0x00000007ff077e24 */ /* 0x000fe200098e06ff */
[----:B------:R-:W-:-:S05]  /*0790*/  SEL R13, RZ, 0x1, P1 ;  /* 0x00000001ff0d7807 */ /* 0x000fca0000800000 */
[----:B------:R0:W-:Y:S04]  /*07a0*/  STG.E.U8 desc[UR4][R6.64], R13 ;  /* 0x0000000d06007986 */ /* 0x0001e8000c101104 */
.L_x_21605:
[----:B------:R-:W-:Y:S05]  /*07b0*/  BSYNC B0 ;  /* 0x0000000000007941 */ /* 0x000fea0003800000 */
.L_x_21604:
        /* <DEDUP_REMOVED lines=8> */
[----:B-----5:R-:W-:Y:S01]  /*0840*/  ISETP.NE.U32.AND P0, PT, R22, RZ, PT ;  /* 0x000000ff1600720c */ /* 0x020fe20003f05070 */
[----:B------:R-:W-:Y:S01]  /*0850*/  ULDC.64 UR6, c[0x0][0x218] ;  /* 0x0000860000067ab9 */ /* 0x000fe20000000a00 */
[----:B------:R-:W-:Y:S02]  /*0860*/  VIADD R21, R21, 0x80 ;  /* 0x0000008015157836 */ /* 0x000fe40000000000 */
[----:B------:R-:W-:Y:S02]  /*0870*/  IADD3 R12, P1, R12, UR6, RZ ;  /* 0x000000060c0c7c10 */ /* 0x000fe4000ff3e0ff */
[----:B------:R-:W-:-:S03]  /*0880*/  ISETP.NE.AND.EX P0, PT, R23, RZ, PT, P0 ;  /* 0x000000ff1700720c */ /* 0x000fc60003f05300 */
[----:B------:R-:W-:Y:S01]  /*0890*/  IMAD.X R13, RZ, RZ, UR7, P1 ;  /* 0x00000007ff0d7e24 */ /* 0x000fe200088e06ff */
[----:B------:R-:W-:Y:S02]  /*08a0*/  SEL R7, RZ, 0x1, P0 ;  /* 0x00000001ff077807 */ /* 0x000fe40000000000 */
[----:B------:R-:W-:-:S03]  /*08b0*/  ISETP.GE.AND P0, PT, R21, R20, PT ;  /* 0x000000141500720c */ /* 0x000fc60003f06270 */
[----:B------:R0:W-:Y:S10]  /*08c0*/  STG.E.U8 desc[UR4][R12.64], R7 ;  /* 0x000000070c007986 */ /* 0x0001f4000c101104 */
[----:B------:R-:W-:Y:S05]  /*08d0*/  @P0 BRA `(.L_x_21609) ;  /* 0x0000000000500947 */ /* 0x000fea0003800000 */
[----:B0-----:R-:W-:Y:S01]  /*08e0*/  IMAD.IADD R7, R0, 0x1, R21 ;  /* 0x0000000100077824 */ /* 0x001fe200078e0215 */
[----:B------:R-:W-:Y:S01]  /*08f0*/  ISETP.NE.U32.AND P0, PT, R4, RZ, PT ;  /* 0x000000ff0400720c */ /* 0x000fe20003f05070 */
[----:B------:R-:W-:Y:S01]  /*0900*/  ULDC.64 UR6, c[0x0][0x218] ;  /* 0x0000860000067ab9 */ /* 0x000fe20000000a00 */
[----:B------:R-:W-:Y:S02]  /*0910*/  VIADD R21, R21, 0x80 ;  /* 0x0000008015157836 */ /* 0x000fe40000000000 */
[----:B------:R-:W-:Y:S02]  /*0920*/  IADD3 R4, P1, R7, UR6, RZ ;  /* 0x0000000607047c10 */ /* 0x000fe4000ff3e0ff */
[----:B------:R-:W-:-:S03]  /*0930*/  ISETP.NE.AND.EX P0, PT, R5, RZ, PT, P0 ;  /* 0x000000ff0500720c */ /* 0x000fc60003f05300 */
[----:B------:R-:W-:Y:S01]  /*0940*/  IMAD.X R5, RZ, RZ, UR7, P1 ;  /* 0x00000007ff057e24 */ /* 0x000fe200088e06ff */
[----:B------:R-:W-:-:S05]  /*0950*/  SEL R7, RZ, 0x1, P0 ;  /* 0x00000001ff077807 */ /* 0x000fca0000000000 */
[----:B------:R0:W-:Y:S04]  /*0960*/  STG.E.U8 desc[UR4][R4.64], R7 ;  /* 0x0000000704007986 */ /* 0x0001e8000c101104 */
.L_x_21608:
[----:B------:R-:W-:-:S13]  /*0970*/  ISETP.GE.AND P0, PT, R21, R20, PT ;  /* 0x000000141500720c */ /* 0x000fda0003f06270 */
[----:B------:R-:W-:Y:S05]  /*0980*/  @P0 BRA `(.L_x_21610) ;  /* 0x0000000000500947 */ /* 0x000fea0003800000 */
[----:B0----5:R-:W-:Y:S01]  /*0990*/  IMAD.IADD R4, R0, 0x1, R21 ;  /* 0x0000000100047824 */ /* 0x021fe200078e0215 */
        /* <DEDUP_REMOVED lines=8> */
.L_x_21609:
[----:B------:R-:W-:-:S13]  /*0a20*/  ISETP.GE.AND P0, PT, R21, R20, PT ;  /* 0x000000141500720c */ /* 0x000fda0003f06270 */
[----:B------:R-:W-:Y:S05]  /*0a30*/  @P0 BRA `(.L_x_21611) ;  /* 0x0000000000540947 */ /* 0x000fea0003800000 */
[----:B-1----:R-:W-:Y:S01]  /*0a40*/  IMAD.IADD R2, R0, 0x1, R21 ;  /* 0x0000000100027824 */ /* 0x002fe200078e0215 */
        /* <DEDUP_REMOVED lines=8> */
.L_x_21610:
[----:B------:R-:W-:-:S13]  /*0ad0*/  ISETP.GE.AND P0, PT, R21, R20, PT ;  /* 0x000000141500720c */ /* 0x000fda0003f06270 */
[----:B------:R-:W-:Y:S05]  /*0ae0*/  @P0 BREAK B1 ;  /* 0x0000000000010942 */ /* 0x000fea0003800000 */
[----:B------:R-:W-:Y:S05]  /*0af0*/  @P0 BRA `(.L_x_21612) ;  /* 0x0000000000580947 */ /* 0x000fea0003800000 */
[----:B-1---5:R-:W-:Y:S01]  /*0b00*/  IMAD.IADD R2, R0, 0x1, R21 ;  /* 0x0000000100027824 */ /* 0x022fe200078e0215 */
[----:B------:R-:W-:Y:S01]  /*0b10*/  ISETP.NE.U32.AND P0, PT, R10, RZ, PT ;  /* 0x000000ff0a00720c */ /* 0x000fe20003f05070 */
[----:B------:R-:W-:Y:S01]  /*0b20*/  ULDC.64 UR6, c[0x0][0x218] ;  /* 0x0000860000067ab9 */ /* 0x000fe20000000a00 */
[----:B------:R-:W-:Y:S02]  /*0b30*/  VIADD R21, R21, 0x80 ;  /* 0x0000008015157836 */ /* 0x000fe40000000000 */
[----:B------:R-:W-:Y:S02]  /*0b40*/  IADD3 R2, P1, R2, UR6, RZ ;  /* 0x0000000602027c10 */ /* 0x000fe4000ff3e0ff */
[----:B------:R-:W-:-:S03]  /*0b50*/  ISETP.NE.AND.EX P0, PT, R11, RZ, PT, P0 ;  /* 0x000000ff0b00720c */ /* 0x000fc60003f05300 */
[----:B------:R-:W-:Y:S01]  /*0b60*/  IMAD.X R3, RZ, RZ, UR7, P1 ;  /* 0x00000007ff037e24 */ /* 0x000fe200088e06ff */
[----:B0-----:R-:W-:-:S05]  /*0b70*/  SEL R5, RZ, 0x1, P0 ;  /* 0x00000001ff057807 */ /* 0x001fca0000000000 */
[----:B------:R2:W-:Y:S04]  /*0b80*/  STG.E.U8 desc[UR4][R2.64], R5 ;  /* 0x0000000502007986 */ /* 0x0005e8000c101104 */
.L_x_21611:
[----:B------:R-:W-:-:S13]  /*0b90*/  ISETP.GE.AND P0, PT, R21, R20, PT ;  /* 0x000000141500720c */ /* 0x000fda0003f06270 */
[----:B------:R-:W-:Y:S05]  /*0ba0*/  @P0 BREAK B1 ;  /* 0x0000000000010942 */ /* 0x000fea0003800000 */
[----:B------:R-:W-:Y:S05]  /*0bb0*/  @P0 BRA `(.L_x_21612) ;  /* 0x0000000000280947 */ /* 0x000fea0003800000 */
[----:B------:R-:W-:Y:S05]  /*0bc0*/  BSYNC B1 ;  /* 0x0000000000017941 */ /* 0x000fea0003800000 */
.L_x_21607:
[----:B-12---:R-:W-:Y:S01]  /*0bd0*/  IMAD.IADD R2, R0, 0x1, R21 ;  /* 0x0000000100027824 */ /* 0x006fe200078e0215 */
        /* <DEDUP_REMOVED lines=8> */
.L_x_21612:
[----:B------:R-:W-:Y:S05]  /*0c60*/  BSYNC B0 ;  /* 0x0000000000007941 */ /* 0x000fea0003800000 */
.L_x_21606:
        /* <DEDUP_REMOVED lines=9> */
.L_x_21613:
        /* <DEDUP_REMOVED lines=16> */
.L_x_23684:


//--------------------- .text._ZN2at6native29vectorized_elementwise_kernelILi4EZZZNS0_23logical_not_kernel_cudaERNS_18TensorIteratorBaseEENKUlvE0_clEvENKUlvE2_clEvEUllE_St5arrayIPcLm2EEEEviT0_T1_ --------------------------
	.section	.text._ZN2at6native29vectorized_elementwise_kernelILi4EZZZNS0_23logical_not_kernel_cudaERNS_18TensorIteratorBaseEENKUlvE0_clEvENKUlvE2_clEvEUllE_St5arrayIPcLm2EEEEviT0_T1_,"ax",@progbits
	.align	128
        .global         _ZN2at6native29vectorized_elementwise_kernelILi4EZZZNS0_23logical_not_kernel_cudaERNS_18TensorIteratorBaseEENKUlvE0_clEvENKUlvE2_clEvEUllE_St5arrayIPcLm2EEEEviT0_T1_
        .type           _ZN2at6native29vectorized_elementwise_kernelILi4EZZZNS0_23logical_not_kernel_cudaERNS_18TensorIteratorBaseEENKUlvE0_clEvENKUlvE2_clEvEUllE_St5arrayIPcLm2EEEEviT0_T1_,@function
        .size           _ZN2at6native29vectorized_elementwise_kernelILi4EZZZNS0_23logical_not_kernel_cudaERNS_18TensorIteratorBaseEENKUlvE0_clEvENKUlvE2_clEvEUllE_St5arrayIPcLm2EEEEviT0_T1_,(.L_x_23685 - _ZN2at6native29vectorized_elementwise_kernelILi4EZZZNS0_23logical_not_kernel_cudaERNS_18TensorIteratorBaseEENKUlvE0_clEvENKUlvE2_clEvEUllE_St5arrayIPcLm2EEEEviT0_T1_)
        .other          _ZN2at6native29vectorized_elementwise_kernelILi4EZZZNS0_23logical_not_kernel_cudaERNS_18TensorIteratorBaseEENKUlvE0_clEvENKUlvE2_clEvEUllE_St5arrayIPcLm2EEEEviT0_T1_,@"STO_CUDA_ENTRY STV_DEFAULT"
_ZN2at6native29vectorized_elementwise_kernelILi4EZZZNS0_23logical_not_kernel_cudaERNS_18TensorIteratorBaseEENKUlvE0_clEvENKUlvE2_clEvEUllE_St5arrayIPcLm2EEEEviT0_T1_:
.text._ZN2at6native29vectorized_elementwise_kernelILi4EZZZNS0_23logical_not_kernel_cudaERNS_18TensorIteratorBaseEENKUlvE0_clEvENKUlvE2_clEvEUllE_St5arrayIPcLm2EEEEviT0_T1_:
        /* <DEDUP_REMOVED lines=17> */
[----:B--2---:R-:W-:-:S02]  /*0110*/  ISETP.NE.U32.AND P0, PT, R16, RZ, PT ;  /* 0x000000ff1000720c */ /* 0x004fc40003f05070 */
[----:B------:R-:W-:Y:S02]  /*0120*/  ISETP.NE.U32.AND P1, PT, R18, RZ, PT ;  /* 0x000000ff1200720c */ /* 0x000fe40003f25070 */
[----:B------:R-:W-:Y:S02]  /*0130*/  ISETP.NE.AND.EX P0, PT, R17, RZ, PT, P0 ;  /* 0x000000ff1100720c */ /* 0x000fe40003f05300 */
[----:B------:R-:W-:Y:S02]  /*0140*/  ISETP.NE.AND.EX P1, PT, R19, RZ, PT, P1 ;  /* 0x000000ff1300720c */ /* 0x000fe40003f25310 */
[----:B------:R-:W-:Y:S02]  /*0150*/  SEL R3, RZ, 0x1, P0 ;  /* 0x00000001ff037807 */ /* 0x000fe40000000000 */
[----:B------:R-:W-:Y:S02]  /*0160*/  SEL R16, RZ, 0x1, P1 ;  /* 0x00000001ff107807 */ /* 0x000fe40000800000 */
[----:B---3--:R-:W-:-:S02]  /*0170*/  ISETP.NE.U32.AND P0, PT, R4, RZ, PT ;  /* 0x000000ff0400720c */ /* 0x008fc40003f05070 */
[----:B------:R-:W-:Y:S02]  /*0180*/  ISETP.NE.U32.AND P1, PT, R6, RZ, PT ;  /* 0x000000ff0600720c */ /* 0x000fe40003f25070 */
[----:B------:R-:W-:Y:S02]  /*0190*/  ISETP.NE.AND.EX P0, PT, R5, RZ, PT, P0 ;  /* 0x000000ff0500720c */ /* 0x000fe40003f05300 */
[----:B------:R-:W-:Y:S02]  /*01a0*/  ISETP.NE.AND.EX P1, PT, R7, RZ, PT, P1 ;  /* 0x000000ff0700720c */ /* 0x000fe40003f25310 */
[----:B----4-:R-:W-:Y:S02]  /*01b0*/  ISETP.NE.U32.AND P2, PT, R8, RZ, PT ;  /* 0x000000ff0800720c */ /* 0x010fe40003f45070 */
[----:B------:R-:W-:Y:S02]  /*01c0*/  ISETP.NE.U32.AND P3, PT, R10, RZ, PT ;  /* 0x000000ff0a00720c */ /* 0x000fe40003f65070 */
[----:B-----5:R-:W-:-:S02]  /*01d0*/  ISETP.NE.U32.AND P4, PT, R12, RZ, PT ;  /* 0x000000ff0c00720c */ /* 0x020fc40003f85070 */
[----:B------:R-:W-:Y:S02]  /*01e0*/  PRMT R17, R16, 0x7604, R3 ;  /* 0x0000760410117816 */ /* 0x000fe40000000003 */
[----:B------:R-:W-:Y:S02]  /*01f0*/  SEL R3, RZ, 0x1, P0 ;  /* 0x00000001ff037807 */ /* 0x000fe40000000000 */
[----:B------:R-:W-:Y:S02]  /*0200*/  SEL R4, RZ, 0x1, P1 ;  /* 0x00000001ff047807 */ /* 0x000fe40000800000 */
[----:B------:R-:W-:Y:S02]  /*0210*/  ISETP.NE.AND.EX P0, PT, R9, RZ, PT, P2 ;  /* 0x000000ff0900720c */ /* 0x000fe40003f05320 */
[----:B------:R-:W-:Y:S02]  /*0220*/  ISETP.NE.AND.EX P1, PT, R11, RZ, PT, P3 ;  /* 0x000000ff0b00720c */ /* 0x000fe40003f25330 */
[----:B------:R-:W-:-:S02]  /*0230*/  ISETP.NE.AND.EX P2, PT, R13, RZ, PT, P4 ;  /* 0x000000ff0d00720c */ /* 0x000fc40003f45340 */
[----:B------:R-:W-:Y:S02]  /*0240*/  ISETP.NE.U32.AND P3, PT, R14, RZ, PT ;  /* 0x000000ff0e00720c */ /* 0x000fe40003f65070 */
[----:B------:R-:W-:Y:S02]  /*0250*/  PRMT R6, R4, 0x7604, R3 ;  /* 0x0000760404067816 */ /* 0x000fe40000000003 */
[----:B------:R-:W-:Y:S02]  /*0260*/  IADD3 R4, P4, R0, UR6, RZ ;  /* 0x0000000600047c10 */ /* 0x000fe4000ff9e0ff */
[----:B------:R-:W-:Y:S02]  /*0270*/  SEL R0, RZ, 0x1, P0 ;  /* 0x00000001ff007807 */ /* 0x000fe40000000000 */
[----:B------:R-:W-:Y:S01]  /*0280*/  SEL R3, RZ, 0x1, P2 ;  /* 0x00000001ff037807 */ /* 0x000fe20001000000 */
[----:B------:R-:W-:Y:S01]  /*0290*/  IMAD.X R5, RZ, RZ, UR7, P4 ;  /* 0x00000007ff057e24 */ /* 0x000fe2000a0e06ff */
[----:B------:R-:W-:-:S02]  /*02a0*/  ISETP.NE.AND.EX P0, PT, R15, RZ, PT, P3 ;  /* 0x000000ff0f00720c */ /* 0x000fc40003f05330 */
[----:B------:R-:W-:Y:S02]  /*02b0*/  PRMT R17, R0, 0x7054, R17 ;  /* 0x0000705400117816 */ /* 0x000fe40000000011 */
        /* <DEDUP_REMOVED lines=9> */
.L_x_21614:
        /* <DEDUP_REMOVED lines=70> */
.L_x_21616:
[----:B------:R-:W-:Y:S05]  /*07b0*/  BSYNC B0 ;  /* 0x0000000000007941 */ /* 0x000fea0003800000 */
.L_x_21615:
        /* <DEDUP_REMOVED lines=27> */
.L_x_21619:
        /* <DEDUP_REMOVED lines=11> */
.L_x_21620:
        /* <DEDUP_REMOVED lines=11> */
.L_x_21621:
        /* <DEDUP_REMOVED lines=12> */
.L_x_21622:
[----:B------:R-:W-:-:S13]  /*0b90*/  ISETP.GE.AND P0, PT, R21, R20, PT ;  /* 0x000000141500720c */ /* 0x000fda0003f06270 */
[----:B------:R-:W-:Y:S05]  /*0ba0*/  @P0 BREAK B1 ;  /* 0x0000000000010942 */ /* 0x000fea0003800000 */
[----:B------:R-:W-:Y:S05]  /*0bb0*/  @P0 BRA `(.L_x_21623) ;  /* 0x0000000000280947 */ /* 0x000fea0003800000 */
[----:B------:R-:W-:Y:S05]  /*0bc0*/  BSYNC B1 ;  /* 0x0000000000017941 */ /* 0x000fea0003800000 */
.L_x_21618:
        /* <DEDUP_REMOVED lines=9> */
.L_x_21623:
[----:B------:R-:W-:Y:S05]  /*0c60*/  BSYNC B0 ;  /* 0x0000000000007941 */ /* 0x000fea0003800000 */
.L_x_21617:
        /* <DEDUP_REMOVED lines=9> */
.L_x_21624:
        /* <DEDUP_REMOVED lines=16> */
.L_x_23685:


//--------------------- .text._ZN2at6native29vectorized_elementwise_kernelILi8EZZZNS0_23logical_not_kernel_cudaERNS_18TensorIteratorBaseEENKUlvE0_clEvENKUlvE2_clEvEUllE_St5arrayIPcLm2EEEEviT0_T1_ --------------------------
	.section	.text._ZN2at6native29vectorized_elementwise_kernelILi8EZZZNS0_23logical_not_kernel_cudaERNS_18TensorIteratorBaseEENKUlvE0_clEvENKUlvE2_clEvEUllE_St5arrayIPcLm2EEEEviT0_T1_,"ax",@progbits
	.align	128
        .global         _ZN2at6native29vectorized_elementwise_kernelILi8EZZZNS0_23logical_not_kernel_cudaERNS_18TensorIteratorBaseEENKUlvE0_clEvENKUlvE2_clEvEUllE_St5arrayIPcLm2EEEEviT0_T1_
        .type           _ZN2at6native29vectorized_elementwise_kernelILi8EZZZNS0_23logical_not_kernel_cudaERNS_18TensorIteratorBaseEENKUlvE0_clEvENKUlvE2_clEvEUllE_St5arrayIPcLm2EEEEviT0_T1_,@function
        .size           _ZN2at6native29vectorized_elementwise_kernelILi8EZZZNS0_23logical_not_kernel_cudaERNS_18TensorIteratorBaseEENKUlvE0_clEvENKUlvE2_clEvEUllE_St5arrayIPcLm2EEEEviT0_T1_,(.L_x_23686 - _ZN2at6native29vectorized_elementwise_kernelILi8EZZZNS0_23logical_not_kernel_cudaERNS_18TensorIteratorBaseEENKUlvE0_clEvENKUlvE2_clEvEUllE_St5arrayIPcLm2EEEEviT0_T1_)
        .other          _ZN2at6native29vectorized_elementwise_kernelILi8EZZZNS0_23logical_not_kernel_cudaERNS_18TensorIteratorBaseEENKUlvE0_clEvENKUlvE2_clEvEUllE_St5arrayIPcLm2EEEEviT0_T1_,@"STO_CUDA_ENTRY STV_DEFAULT"
_ZN2at6native29vectorized_elementwise_kernelILi8EZZZNS0_23logical_not_kernel_cudaERNS_18TensorIteratorBaseEENKUlvE0_clEvENKUlvE2_clEvEUllE_St5arrayIPcLm2EEEEviT0_T1_:
.text._ZN2at6native29vectorized_elementwise_kernelILi8EZZZNS0_23logical_not_kernel_cudaERNS_18TensorIteratorBaseEENKUlvE0_clEvENKUlvE2_clEvEUllE_St5arrayIPcLm2EEEEviT0_T1_:
        /* <DEDUP_REMOVED lines=18> */
[----:B---3--:R-:W-:Y:S02]  /*0120*/  ISETP.NE.U32.AND P2, PT, R10, RZ, PT ;  /* 0x000000ff0a00720c */ /* 0x008fe40003f45070 */
[----:B------:R-:W-:Y:S02]  /*0130*/  ISETP.NE.AND.EX P0, PT, R19, RZ, PT, P0 ;  /* 0x000000ff1300720c */ /* 0x000fe40003f05300 */
[----:B------:R-:W-:Y:S02]  /*0140*/  ISETP.NE.AND.EX P2, PT, R11, RZ, PT, P2 ;  /* 0x000000ff0b00720c */ /* 0x000fe40003f45320 */
[----:B----4-:R-:W-:Y:S02]  /*0150*/  ISETP.NE.U32.AND P4, PT, R6, RZ, PT ;  /* 0x000000ff0600720c */ /* 0x010fe40003f85070 */
[----:B------:R-:W-:Y:S02]  /*0160*/  SEL R11, RZ, 0xffffffff, P0 ;  /* 0xffffffffff0b7807 */ /* 0x000fe40000000000 */
[----:B-----5:R-:W-:-:S02]  /*0170*/  ISETP.NE.U32.AND P0, PT, R14, RZ, PT ;  /* 0x000000ff0e00720c */ /* 0x020fc40003f05070 */
[----:B------:R-:W-:Y:S02]  /*0180*/  ISETP.NE.U32.AND P5, PT, R8, RZ, PT ;  /* 0x000000ff0800720c */ /* 0x000fe40003fa5070 */
[----:B------:R-:W-:Y:S02]  /*0190*/  ISETP.NE.U32.AND P6, PT, R16, RZ, PT ;  /* 0x000000ff1000720c */ /* 0x000fe40003fc5070 */
[----:B------:R-:W-:Y:S02]  /*01a0*/  ISETP.NE.AND.EX P4, PT, R7, RZ, PT, P4 ;  /* 0x000000ff0700720c */ /* 0x000fe40003f85340 */
[----:B------:R-:W-:Y:S02]  /*01b0*/  ISETP.NE.AND.EX P0, PT, R15, RZ, PT, P0 ;  /* 0x000000ff0f00720c */ /* 0x000fe40003f05300 */
[----:B------:R-:W-:Y:S02]  /*01c0*/  ISETP.NE.U32.AND P3, PT, R4, RZ, PT ;  /* 0x000000ff0400720c */ /* 0x000fe40003f65070 */
[----:B------:R-:W-:-:S02]  /*01d0*/  ISETP.NE.U32.AND P1, PT, R12, RZ, PT ;  /* 0x000000ff0c00720c */ /* 0x000fc40003f25070 */
[----:B------:R-:W-:Y:S02]  /*01e0*/  ISETP.NE.AND.EX P5, PT, R9, RZ, PT, P5 ;  /* 0x000000ff0900720c */ /* 0x000fe40003fa5350 */
[----:B------:R-:W-:Y:S02]  /*01f0*/  ISETP.NE.AND.EX P6, PT, R17, RZ, PT, P6 ;  /* 0x000000ff1100720c */ /* 0x000fe40003fc5360 */
[----:B------:R-:W-:Y:S02]  /*0200*/  SEL R9, RZ, 0xffffffff, P4 ;  /* 0xffffffffff097807 */ /* 0x000fe40002000000 */
[----:B------:R-:W-:Y:S02]  /*0210*/  SEL R7, RZ, 0xffffffff, P2 ;  /* 0xffffffffff077807 */ /* 0x000fe40001000000 */
[----:B------:R-:W-:Y:S02]  /*0220*/  SEL R3, RZ, 0xffffffff, P0 ;  /* 0xffffffffff037807 */ /* 0x000fe40000000000 */
[----:B------:R-:W-:-:S02]  /*0230*/  ISETP.NE.AND.EX P3, PT, R5, RZ, PT, P3 ;  /* 0x000000ff0500720c */ /* 0x000fc40003f65330 */
[----:B------:R-:W-:Y:S01]  /*0240*/  ISETP.NE.AND.EX P1, PT, R13, RZ, PT, P1 ;  /* 0x000000ff0d00720c */ /* 0x000fe20003f25310 */
[----:B------:R-:W-:Y:S01]  /*0250*/  IMAD.SHL.U32 R15, R11, 0x100, RZ ;  /* 0x000001000b0f7824 */ /* 0x000fe200078e00ff */
[----:B------:R-:W-:Y:S01]  /*0260*/  SEL R10, RZ, 0x1, P6 ;  /* 0x00000001ff0a7807 */ /* 0x000fe20003000000 */
[----:B------:R-:W-:Y:S01]  /*0270*/  IMAD.SHL.U32 R13, R9, 0x100, RZ ;  /* 0x00000100090d7824 */ /* 0x000fe200078e00ff */
[----:B------:R-:W-:Y:S01]  /*0280*/  IADD3 R4, P6, R0, UR6, RZ ;  /* 0x0000000600047c10 */ /* 0x000fe2000ffde0ff */
[----:B------:R-:W-:Y:S01]  /*0290*/  IMAD.SHL.U32 R11, R7, 0x100, RZ ;  /* 0x00000100070b7824 */ /* 0x000fe200078e00ff */
[----:B------:R-:W-:Y:S01]  /*02a0*/  SEL R8, RZ, 0x1, P3 ;  /* 0x00000001ff087807 */ /* 0x000fe20001800000 */
[----:B------:R-:W-:Y:S01]  /*02b0*/  IMAD.SHL.U32 R9, R3, 0x100, RZ ;  /* 0x0000010003097824 */ /* 0x000fe200078e00ff */
[----:B------:R-:W-:Y:S02]  /*02c0*/  SEL R6, RZ, 0x1, P5 ;  /* 0x00000001ff067807 */ /* 0x000fe40002800000 */
[----:B------:R-:W-:Y:S01]  /*02d0*/  SEL R0, RZ, 0x1, P1 ;  /* 0x00000001ff007807 */ /* 0x000fe20000800000 */
[----:B------:R-:W-:Y:S01]  /*02e0*/  IMAD.X R5, RZ, RZ, UR7, P6 ;  /* 0x00000007ff057e24 */ /* 0x000fe2000b0e06ff */
[----:B------:R-:W-:-:S02]  /*02f0*/  LOP3.LUT R7, R15, 0x100, R10, 0xe2, !PT ;  /* 0x000001000f077812 */ /* 0x000fc400078ee20a */
[----:B------:R-:W-:Y:S02]  /*0300*/  LOP3.LUT R8, R13, 0x100, R8, 0xe2, !PT ;  /* 0x000001000d087812 */ /* 0x000fe400078ee208 */
[----:B------:R-:W-:Y:S02]  /*0310*/  LOP3.LUT R3, R11, 0x100, R6, 0xe2, !PT ;  /* 0x000001000b037812 */ /* 0x000fe400078ee206 */
[----:B------:R-:W-:Y:S01]  /*0320*/  LOP3.LUT R0, R9, 0x100, R0, 0xe2, !PT ;  /* 0x0000010009007812 */ /* 0x000fe200078ee200 */
[----:B------:R-:W-:Y:S01]  /*0330*/  IMAD.WIDE R4, R2, 0x8, R4 ;  /* 0x0000000802047825 */ /* 0x000fe200078e0204 */
[----:B------:R-:W-:Y:S02]  /*0340*/  PRMT R2, R7, 0x5410, R8 ;  /* 0x0000541007027816 */ /* 0x000fe40000000008 */
[----:B------:R-:W-:-:S05]  /*0350*/  PRMT R3, R3, 0x5410, R0 ;  /* 0x0000541003037816 */ /* 0x000fca0000000000 */
[----:B------:R-:W-:Y:S01]  /*0360*/  STG.E.64 desc[UR4][R4.64], R2 ;  /* 0x0000000204007986 */ /* 0x000fe2000c101b04 */
[----:B------:R-:W-:Y:S05]  /*0370*/  EXIT ;  /* 0x000000000000794d */ /* 0x000fea0003800000 */
.L_x_21625:
        /* <DEDUP_REMOVED lines=70> */
.L_x_21627:
[----:B------:R-:W-:Y:S05]  /*07e0*/  BSYNC B0 ;  /* 0x0000000000007941 */ /* 0x000fea0003800000 */
.L_x_21626:
        /* <DEDUP_REMOVED lines=27> */
.L_x_21630:
        /* <DEDUP_REMOVED lines=11> */
.L_x_21631:
        /* <DEDUP_REMOVED lines=11> */
.L_x_21632:
        /* <DEDUP_REMOVED lines=12> */
.L_x_21633:
[----:B------:R-:W-:-:S13]  /*0bc0*/  ISETP.GE.AND P0, PT, R21, R20, PT ;  /* 0x000000141500720c */ /* 0x000fda0003f06270 */
[----:B------:R-:W-:Y:S05]  /*0bd0*/  @P0 BREAK B1 ;  /* 0x0000000000010942 */ /* 0x000fea0003800000 */
[----:B------:R-:W-:Y:S05]  /*0be0*/  @P0 BRA `(.L_x_21634) ;  /* 0x0000000000280947 */ /* 0x000fea0003800000 */
[----:B------:R-:W-:Y:S05]  /*0bf0*/  BSYNC B1 ;  /* 0x0000000000017941 */ /* 0x000fea0003800000 */
.L_x_21629:
        /* <DEDUP_REMOVED lines=9> */
.L_x_21634:
[----:B------:R-:W-:Y:S05]  /*0c90*/  BSYNC B0 ;  /* 0x0000000000007941 */ /* 0x000fea0003800000 */
.L_x_21628:
        /* <DEDUP_REMOVED lines=9> */
.L_x_21635:
        /* <DEDUP_REMOVED lines=13> */
.L_x_23686:


//--------------------- .text._ZN2at6native18elementwise_kernelILi128ELi4EZNS0_15gpu_kernel_implIZZZNS0_23logical_not_kernel_cudaERNS_18TensorIteratorBaseEENKUlvE0_clEvENKUlvE1_clEvEUliE_EEvS4_RKT_EUliE_EEviT1_ --------------------------
	.section	.text._ZN2at6native18elementwise_kernelILi128ELi4EZNS0_15gpu_kernel_implIZZZNS0_23logical_not_kernel_cudaERNS_18TensorIteratorBaseEENKUlvE0_clEvENKUlvE1_clEvEUliE_EEvS4_RKT_EUliE_EEviT1_,"ax",@progbits
	.align	128
        .global         _ZN2at6native18elementwise_kernelILi128ELi4EZNS0_15gpu_kernel_implIZZZNS0_23logical_not_kernel_cudaERNS_18TensorIteratorBaseEENKUlvE0_clEvENKUlvE1_clEvEUliE_EEvS4_RKT_EUliE_EEviT1_
        .type           _ZN2at6native18elementwise_kernelILi128ELi4EZNS0_15gpu_kernel_implIZZZNS0_23logical_not_kernel_cudaERNS_18TensorIteratorBaseEENKUlvE0_clEvENKUlvE1_clEvEUliE_EEvS4_RKT_EUliE_EEviT1_,@function
        .size           _ZN2at6native18elementwise_kernelILi128ELi4EZNS0_15gpu_kernel_implIZZZNS0_23logical_not_kernel_cudaERNS_18TensorIteratorBaseEENKUlvE0_clEvENKUlvE1_clEvEUliE_EEvS4_RKT_EUliE_EEviT1_,(.L_x_23687 - _ZN2at6native18elementwise_kernelILi128ELi4EZNS0_15gpu_kernel_implIZZZNS0_23logical_not_kernel_cudaERNS_18TensorIteratorBaseEENKUlvE0_clEvENKUlvE1_clEvEUliE_EEvS4_RKT_EUliE_EEviT1_)
        .other          _ZN2at6native18elementwise_kernelILi128ELi4EZNS0_15gpu_kernel_implIZZZNS0_23logical_not_kernel_cudaERNS_18TensorIteratorBaseEENKUlvE0_clEvENKUlvE1_clEvEUliE_EEvS4_RKT_EUliE_EEviT1_,@"STO_CUDA_ENTRY STV_DEFAULT"
_ZN2at6native18elementwise_kernelILi128ELi4EZNS0_15gpu_kernel_implIZZZNS0_23logical_not_kernel_cudaERNS_18TensorIteratorBaseEENKUlvE0_clEvENKUlvE1_clEvEUliE_EEvS4_RKT_EUliE_EEviT1_:
.text._ZN2at6native18elementwise_kernelILi128ELi4EZNS0_15gpu_kernel_implIZZZNS0_23logical_not_kernel_cudaERNS_18TensorIteratorBaseEENKUlvE0_clEvENKUlvE1_clEvEUliE_EEvS4_RKT_EUliE_EEviT1_:
        /* <DEDUP_REMOVED lines=313> */
.L_x_21638:
        /* <DEDUP_REMOVED lines=20> */
.L_x_21642:
[----:B------:R0:W5:Y:S01]  /*14d0*/  LDG.E.U8 R19, desc[UR36][R2.64] ;  /* 0x0000002402137981 */ /* 0x000162000c1e1100 */
[----:B------:R-:W-:Y:S05]  /*14e0*/  BRA `(.L_x_21644) ;  /* 0x0000000c00347947 */ /* 0x000fea0003800000 */
.L_x_21641:
        /* <DEDUP_REMOVED lines=8> */
.L_x_21646:
[----:B------:R0:W5:Y:S01]  /*1570*/  LDG.E R19, desc[UR36][R2.64] ;  /* 0x0000002402137981 */ /* 0x000162000c1e1900 */
[----:B------:R-:W-:Y:S05]  /*1580*/  BRA `(.L_x_21644) ;  /* 0x0000000c000c7947 */ /* 0x000fea0003800000 */
.L_x_21645:
[----:B------:R0:W5:Y:S01]  /*1590*/  LDG.E.S16 R19, desc[UR36][R2.64] ;  /* 0x0000002402137981 */ /* 0x000162000c1e1700 */
[----:B------:R-:W-:Y:S05]  /*15a0*/  BRA `(.L_x_21644) ;  /* 0x0000000c00047947 */ /* 0x000fea0003800000 */
.L_x_21640:
        /* <DEDUP_REMOVED lines=9> */
.L_x_21648:
[----:B------:R-:W2:Y:S02]  /*1640*/  LDG.E.U16 R2, desc[UR36][R2.64] ;  /* 0x0000002402027981 */ /* 0x000ea4000c1e1500 */
[----:B--2---:R-:W-:-:S06]  /*1650*/  HADD2.F32 R19, -RZ, R2.H0_H0 ;  /* 0x20000002ff137230 */ /* 0x004fcc0000004100 */
[----:B------:R-:W0:Y:S01]  /*1660*/  F2I.FTZ.TRUNC.NTZ R19, R19 ;  /* 0x0000001300137305 */ /* 0x000e22000021f100 */
[----:B------:R-:W-:Y:S05]  /*1670*/  BRA `(.L_x_21644) ;  /* 0x0000000800d07947 */ /* 0x000fea0003800000 */
.L_x_21647:
        /* <DEDUP_REMOVED lines=9> */
.L_x_21650:
[----:B------:R-:W2:Y:S02]  /*1710*/  LDG.E.U16 R2, desc[UR36][R2.64] ;  /* 0x0000002402027981 */ /* 0x000ea4000c1e1500 */
[----:B--2---:R-:W-:-:S06]  /*1720*/  HADD2.F32 R19, -RZ, R2.H0_H0 ;  /* 0x20000002ff137230 */ /* 0x004fcc0000004100 */
[----:B------:R-:W0:Y:S01]  /*1730*/  F2I.FTZ.TRUNC.NTZ R19, R19 ;  /* 0x0000001300137305 */ /* 0x000e22000021f100 */
[----:B------:R-:W-:Y:S05]  /*1740*/  BRA `(.L_x_21644) ;  /* 0x00000008009c7947 */ /* 0x000fea0003800000 */
.L_x_21649:
[----:B------:R-:W2:Y:S02]  /*1750*/  LDG.E.64 R2, desc[UR36][R2.64] ;  /* 0x0000002402027981 */ /* 0x000ea4000c1e1b00 */
[----:B--2---:R0:W1:Y:S01]  /*1760*/  F2I.F64.TRUNC R19, R2 ;  /* 0x0000000200137311 */ /* 0x004062000030d100 */
[----:B------:R-:W-:Y:S05]  /*1770*/  BRA `(.L_x_21644) ;  /* 0x0000000800907947 */ /* 0x000fea0003800000 */
.L_x_21639:
        /* <DEDUP_REMOVED lines=12> */
.L_x_21653:
[----:B------:R-:W2:Y:S02]  /*1840*/  LDG.E.64 R2, desc[UR36][R2.64] ;  /* 0x0000002402027981 */ /* 0x000ea4000c1e1b00 */
[----:B--2---:R0:W1:Y:S01]  /*1850*/  F2I.F64.TRUNC R19, R2 ;  /* 0x0000000200137311 */ /* 0x004062000030d100 */
[----:B------:R-:W-:Y:S05]  /*1860*/  BRA `(.L_x_21644) ;  /* 0x0000000800547947 */ /* 0x000fea0003800000 */
.L_x_21652:
        /* <DEDUP_REMOVED lines=27> */
.L_x_21655:
        /* <DEDUP_REMOVED lines=14> */
.L_x_21654:
[----:B------:R-:W2:Y:S02]  /*1b00*/  LDG.E.U16 R19, desc[UR36][R2.64] ;  /* 0x0000002402137981 */ /* 0x000ea4000c1e1500 */
[----:B--2---:R-:W-:-:S06]  /*1b10*/  IMAD.U32 R19, R19, 0x10000, RZ ;  /* 0x0001000013137824 */ /* 0x004fcc00078e00ff */
[----:B------:R-:W0:Y:S01]  /*1b20*/  F2I.FTZ.TRUNC.NTZ R19, R19 ;  /* 0x0000001300137305 */ /* 0x000e22000021f100 */
[----:B------:R-:W-:Y:S05]  /*1b30*/  BRA `(.L_x_21644) ;  /* 0x0000000400a07947 */ /* 0x000fea0003800000 */
.L_x_21651:
        /* <DEDUP_REMOVED lines=10> */
.L_x_21658:
        /* <DEDUP_REMOVED lines=21> */
.L_x_21662:
[----:B------:R-:W-:Y:S05]  /*1d30*/  BSYNC B1 ;  /* 0x0000000000017941 */ /* 0x000fea0003800000 */
.L_x_21661:
[----:B------:R-:W-:Y:S01]  /*1d40*/  IMAD.SHL.U32 R2, R2, 0x100000, RZ ;  /* 0x0010000002027824 */ /* 0x000fe200078e00ff */
[----:B------:R-:W-:-:S04]  /*1d50*/  LEA R0, R0, 0x3b800000, 0x17 ;  /* 0x3b80000000007811 */ /* 0x000fc800078eb8ff */
[----:B------:R-:W-:-:S07]  /*1d60*/  LOP3.LUT R19, R0, R2, R19, 0xfe, !PT ;  /* 0x0000000200137212 */ /* 0x000fce00078efe13 */
.L_x_21660:
[----:B------:R-:W-:Y:S05]  /*1d70*/  BSYNC B0 ;  /* 0x0000000000007941 */ /* 0x000fea0003800000 */
.L_x_21659:
[----:B------:R-:W1:Y:S01]  /*1d80*/  F2I.FTZ.TRUNC.NTZ R19, R19 ;  /* 0x0000001300137305 */ /* 0x000e62000021f100 */
[----:B------:R-:W-:Y:S05]  /*1d90*/  BRA `(.L_x_21644) ;  /* 0x0000000400087947 */ /* 0x000fea0003800000 */
.L_x_21657:
        /* <DEDUP_REMOVED lines=21> */
.L_x_21666:
[----:B------:R-:W-:Y:S05]  /*1ef0*/  BSYNC B1 ;  /* 0x0000000000017941 */ /* 0x000fea0003800000 */
.L_x_21665:
[----:B------:R-:W-:Y:S01]  /*1f00*/  IMAD.SHL.U32 R2, R2, 0x200000, RZ ;  /* 0x0020000002027824 */ /* 0x000fe200078e00ff */
[----:B------:R-:W-:-:S04]  /*1f10*/  LEA R0, R0, 0x37800000, 0x17 ;  /* 0x3780000000007811 */ /* 0x000fc800078eb8ff */
[----:B------:R-:W-:-:S07]  /*1f20*/  LOP3.LUT R19, R0, R2, R19, 0xfe, !PT ;  /* 0x0000000200137212 */ /* 0x000fce00078efe13 */
.L_x_21664:
[----:B------:R-:W-:Y:S05]  /*1f30*/  BSYNC B0 ;  /* 0x0000000000007941 */ /* 0x000fea0003800000 */
.L_x_21663:
[----:B------:R-:W2:Y:S01]  /*1f40*/  F2I.FTZ.TRUNC.NTZ R19, R19 ;  /* 0x0000001300137305 */ /* 0x000ea2000021f100 */
[----:B------:R-:W-:Y:S05]  /*1f50*/  BRA `(.L_x_21644) ;  /* 0x0000000000987947 */ /* 0x000fea0003800000 */
.L_x_21656:
        /* <DEDUP_REMOVED lines=14> */
.L_x_21670:
[----:B------:R-:W-:Y:S05]  /*2040*/  BSYNC B0 ;  /* 0x0000000000007941 */ /* 0x000fea0003800000 */
.L_x_21669:
[----:B------:R-:W4:Y:S01]  /*2050*/  F2I.FTZ.TRUNC.NTZ R19, R19 ;  /* 0x0000001300137305 */ /* 0x000f22000021f100 */
[----:B------:R-:W-:Y:S05]  /*2060*/  BRA `(.L_x_21644) ;  /* 0x0000000000547947 */ /* 0x000fea0003800000 */
.L_x_21643:
        /* <DEDUP_REMOVED lines=17> */
.L_x_21671:
[----:B------:R-:W-:Y:S05]  /*2180*/  BRA `(.L_x_21644) ;  /* 0x00000000000c7947 */ /* 0x000fea0003800000 */
.L_x_21668:
[----:B------:R0:W5:Y:S01]  /*2190*/  LDG.E R19, desc[UR36][R2.64] ;  /* 0x0000002402137981 */ /* 0x000162000c1e1900 */
[----:B------:R-:W-:Y:S05]  /*21a0*/  BRA `(.L_x_21644) ;  /* 0x0000000000047947 */ /* 0x000fea0003800000 */
.L_x_21667:
[----:B------:R3:W5:Y:S02]  /*21b0*/  LDG.E R19, desc[UR36][R2.64] ;  /* 0x0000002402137981 */ /* 0x000764000c1e1900 */
.L_x_21644:
[----:B0--3--:R-:W0:Y:S01]  /*21c0*/  LDC.U8 R3, c[0x0][0x421] ;  /* 0x00010840ff037b82 */ /* 0x009e220000000000 */
[----:B-12-45:R-:W-:Y:S01]  /*21d0*/  ISETP.NE.AND P0, PT, R19, RZ, PT ;  /* 0x000000ff1300720c */ /* 0x036fe20003f05270 */
        /* <DEDUP_REMOVED lines=15> */
.L_x_21676:
[----:B------:R3:W-:Y:S01]  /*22d0*/  STG.E.U8 desc[UR36][R16.64], R2 ;  /* 0x0000000210007986 */ /* 0x0007e2000c101124 */
[----:B------:R-:W-:Y:S05]  /*22e0*/  BRA `(.L_x_21678) ;  /* 0x0000000c000c7947 */ /* 0x000fea0003800000 */
.L_x_21675:
        /* <DEDUP_REMOVED lines=9> */
.L_x_21680:
[----:B------:R1:W-:Y:S01]  /*2380*/  STG.E desc[UR36][R16.64], R2 ;  /* 0x0000000210007986 */ /* 0x0003e2000c101924 */
[----:B------:R-:W-:Y:S05]  /*2390*/  BRA `(.L_x_21678) ;  /* 0x0000000800e07947 */ /* 0x000fea0003800000 */
.L_x_21679:
[----:B------:R2:W-:Y:S01]  /*23a0*/  STG.E.U16 desc[UR36][R16.64], R2 ;  /* 0x0000000210007986 */ /* 0x0005e2000c101524 */
[----:B------:R-:W-:Y:S05]  /*23b0*/  BRA `(.L_x_21678) ;  /* 0x0000000800d87947 */ /* 0x000fea0003800000 */
.L_x_21674:
        /* <DEDUP_REMOVED lines=9> */
.L_x_21682:
[----:B------:R-:W-:-:S04]  /*2450*/  FSEL R0, RZ, 1, P0 ;  /* 0x3f800000ff007808 */ /* 0x000fc80000000000 */
[----:B------:R-:W-:-:S05]  /*2460*/  F2FP.F16.F32.PACK_AB R0, RZ, R0 ;  /* 0x00000000ff00723e */ /* 0x000fca00000000ff */
[----:B------:R0:W-:Y:S01]  /*2470*/  STG.E.U16 desc[UR36][R16.64], R0 ;  /* 0x0000000010007986 */ /* 0x0001e2000c101524 */
[----:B------:R-:W-:Y:S05]  /*2480*/  BRA `(.L_x_21678) ;  /* 0x0000000800a47947 */ /* 0x000fea0003800000 */
.L_x_21681:
        /* <DEDUP_REMOVED lines=10> */
.L_x_21684:
[----:B------:R-:W-:-:S04]  /*2530*/  FSEL R0, RZ, 1, P0 ;  /* 0x3f800000ff007808 */ /* 0x000fc80000000000 */
[----:B------:R-:W-:-:S04]  /*2540*/  F2FP.F16.F32.PACK_AB R3, RZ, R0 ;  /* 0x00000000ff03723e */ /* 0x000fc800000000ff */
[----:B------:R-:W-:-:S05]  /*2550*/  PRMT R3, R3, 0x5410, RZ ;  /* 0x0000541003037816 */ /* 0x000fca00000000ff */
[----:B------:R0:W-:Y:S01]  /*2560*/  STG.E desc[UR36][R16.64], R3 ;  /* 0x0000000310007986 */ /* 0x0001e2000c101924 */
[----:B------:R-:W-:Y:S05]  /*2570*/  BRA `(.L_x_21678) ;  /* 0x0000000800687947 */ /* 0x000fea0003800000 */
.L_x_21683:
[----:B------:R-:W-:Y:S01]  /*2580*/  FSEL R3, RZ, 1.875, P0 ;  /* 0x3ff00000ff037808 */ /* 0x000fe20000000000 */
[----:B------:R-:W-:-:S05]  /*2590*/  IMAD.MOV.U32 R2, RZ, RZ, RZ ;  /* 0x000000ffff027224 */ /* 0x000fca00078e00ff */
[----:B------:R0:W-:Y:S01]  /*25a0*/  STG.E.64 desc[UR36][R16.64], R2 ;  /* 0x0000000210007986 */ /* 0x0001e2000c101b24 */
[----:B------:R-:W-:Y:S05]  /*25b0*/  BRA `(.L_x_21678) ;  /* 0x0000000800587947 */ /* 0x000fea0003800000 */
.L_x_21673:
        /* <DEDUP_REMOVED lines=10> */
.L_x_21687:
[----:B------:R-:W-:Y:S02]  /*2660*/  FSEL R5, RZ, 1.875, P0 ;  /* 0x3ff00000ff057808 */ /* 0x000fe40000000000 */
[----:B------:R-:W-:Y:S01]  /*2670*/  CS2R R6, SRZ ;  /* 0x0000000000067805 */ /* 0x000fe2000001ff00 */
[----:B------:R-:W-:-:S05]  /*2680*/  IMAD.MOV.U32 R4, RZ, RZ, RZ ;  /* 0x000000ffff047224 */ /* 0x000fca00078e00ff */
[----:B------:R0:W-:Y:S01]  /*2690*/  STG.E.128 desc[UR36][R16.64], R4 ;  /* 0x0000000410007986 */ /* 0x0001e2000c101d24 */
[----:B------:R-:W-:Y:S05]  /*26a0*/  BRA `(.L_x_21678) ;  /* 0x00000008001c7947 */ /* 0x000fea0003800000 */
.L_x_21686:
        /* <DEDUP_REMOVED lines=18> */
.L_x_21691:
[----:B------:R-:W-:Y:S05]  /*27d0*/  BSYNC B0 ;  /* 0x0000000000007941 */ /* 0x000fea0003800000 */
.L_x_21690:
[----:B------:R0:W-:Y:S01]  /*27e0*/  STG.E.U8 desc[UR36][R16.64], R3 ;  /* 0x0000000310007986 */ /* 0x0001e2000c101124 */
[----:B------:R-:W-:Y:S05]  /*27f0*/  BRA `(.L_x_21678) ;  /* 0x0000000400c87947 */ /* 0x000fea0003800000 */
.L_x_21689:
        /* <DEDUP_REMOVED lines=13> */
.L_x_21692:
[----:B------:R-:W-:Y:S01]  /*28d0*/  ISETP.GT.U32.AND P0, PT, R3, 0x7f800000, PT ;  /* 0x7f8000000300780c */ /* 0x000fe20003f04070 */
[----:B------:R-:W-:-:S05]  /*28e0*/  IMAD.MOV.U32 R3, RZ, RZ, 0x7f ;  /* 0x0000007fff037424 */ /* 0x000fca00078e00ff */
[----:B------:R-:W-:-:S05]  /*28f0*/  SEL R3, R3, 0x7c, P0 ;  /* 0x0000007c03037807 */ /* 0x000fca0000000000 */
[----:B------:R0:W-:Y:S01]  /*2900*/  STG.E.U8 desc[UR36][R16.64], R3 ;  /* 0x0000000310007986 */ /* 0x0001e2000c101124 */
[----:B------:R-:W-:Y:S05]  /*2910*/  BRA `(.L_x_21678) ;  /* 0x0000000400807947 */ /* 0x000fea0003800000 */
.L_x_21688:
[----:B------:R-:W-:-:S04]  /*2920*/  FSEL R0, RZ, 1, P0 ;  /* 0x3f800000ff007808 */ /* 0x000fc80000000000 */
[----:B------:R-:W-:-:S05]  /*2930*/  F2FP.BF16.F32.PACK_AB R0, RZ, R0 ;  /* 0x00000000ff00723e */ /* 0x000fca00000010ff */
[----:B------:R0:W-:Y:S01]  /*2940*/  STG.E.U16 desc[UR36][R16.64], R0 ;  /* 0x0000000010007986 */ /* 0x0001e2000c101524 */
[----:B------:R-:W-:Y:S05]  /*2950*/  BRA `(.L_x_21678) ;  /* 0x0000000400707947 */ /* 0x000fea0003800000 */
.L_x_21685:
        /* <DEDUP_REMOVED lines=10> */
.L_x_21695:
        /* <DEDUP_REMOVED lines=16> */
.L_x_21698:
[----:B------:R-:W-:-:S07]  /*2b00*/  PRMT R8, R0, 0x7610, R8 ;  /* 0x0000761000087816 */ /* 0x000fce0000000008 */
.L_x_21697:
[----:B------:R-:W-:Y:S05]  /*2b10*/  BSYNC B0 ;  /* 0x0000000000007941 */ /* 0x000fea0003800000 */
.L_x_21696:
[----:B------:R0:W-:Y:S01]  /*2b20*/  STG.E.U8 desc[UR36][R16.64], R8 ;  /* 0x0000000810007986 */ /* 0x0001e2000c101124 */
[----:B------:R-:W-:Y:S05]  /*2b30*/  BRA `(.L_x_21678) ;  /* 0x0000000000f87947 */ /* 0x000fea0003800000 */
.L_x_21694:
        /* <DEDUP_REMOVED lines=16> */
.L_x_21701:
[----:B------:R-:W-:-:S07]  /*2c40*/  PRMT R8, R0, 0x7610, R8 ;  /* 0x0000761000087816 */ /* 0x000fce0000000008 */
.L_x_21700:
[----:B------:R-:W-:Y:S05]  /*2c50*/  BSYNC B0 ;  /* 0x0000000000007941 */ /* 0x000fea0003800000 */
.L_x_21699:
[----:B------:R0:W-:Y:S01]  /*2c60*/  STG.E.U8 desc[UR36][R16.64], R8 ;  /* 0x0000000810007986 */ /* 0x0001e2000c101124 */
[----:B------:R-:W-:Y:S05]  /*2c70*/  BRA `(.L_x_21678) ;  /* 0x0000000000a87947 */ /* 0x000fea0003800000 */
.L_x_21693:
        /* <DEDUP_REMOVED lines=21> */
.L_x_21677:
        /* <DEDUP_REMOVED lines=16> */
.L_x_21704:
[----:B------:R-:W-:Y:S05]  /*2ed0*/  BRA `(.L_x_21678) ;  /* 0x0000000000107947 */ /* 0x000fea0003800000 */
.L_x_21703:
[----:B------:R-:W-:-:S07]  /*2ee0*/  HFMA2.MMA R3, -RZ, RZ, 0, 0 ;  /* 0x00000000ff037435 */ /* 0x000fce00000001ff */
[----:B------:R0:W-:Y:S01]  /*2ef0*/  STG.E.64 desc[UR36][R16.64], R2 ;  /* 0x0000000210007986 */ /* 0x0001e2000c101b24 */
[----:B------:R-:W-:Y:S05]  /*2f00*/  BRA `(.L_x_21678) ;  /* 0x0000000000047947 */ /* 0x000fea0003800000 */
.L_x_21702:
[----:B------:R0:W-:Y:S02]  /*2f10*/  STG.E desc[UR36][R16.64], R2 ;  /* 0x0000000210007986 */ /* 0x0001e4000c101924 */
.L_x_21678:
[----:B------:R-:W-:Y:S05]  /*2f20*/  BSYNC B6 ;  /* 0x0000000000067941 */ /* 0x000fea0003800000 */
.L_x_21672:
[----:B------:R-:W-:-:S04]  /*2f30*/  IMAD R18, R23, 0x200, R18 ;  /* 0x0000020017127824 */ /* 0x000fc800078e0212 */
[----:B------:R-:W-:-:S07]  /*2f40*/  VIADD R19, R18, 0x80 ;  /* 0x0000008012137836 */ /* 0x000fce0000000000 */
.L_x_21637:
[----:B------:R-:W-:Y:S05]  /*2f50*/  BSYNC B7 ;  /* 0x0000000000077941 */ /* 0x000fea0003800000 */
.L_x_21636:
        /* <DEDUP_REMOVED lines=307> */
.L_x_21707:
        /* <DEDUP_REMOVED lines=20> */
.L_x_21711:
[----:B------:R0:W5:Y:S01]  /*43d0*/  LDG.E.U8 R18, desc[UR36][R2.64] ;  /* 0x0000002402127981 */ /* 0x000162000c1e1100 */
[----:B------:R-:W-:Y:S05]  /*43e0*/  BRA `(.L_x_21713) ;  /* 0x0000000c00347947 */ /* 0x000fea0003800000 */
.L_x_21710:
        /* <DEDUP_REMOVED lines=8> */
.L_x_21715:
[----:B------:R0:W5:Y:S01]  /*4470*/  LDG.E R18, desc[UR36][R2.64] ;  /* 0x0000002402127981 */ /* 0x000162000c1e1900 */
[----:B------:R-:W-:Y:S05]  /*4480*/  BRA `(.L_x_21713) ;  /* 0x0000000c000c7947 */ /* 0x000fea0003800000 */
.L_x_21714:
[----:B------:R0:W5:Y:S01]  /*4490*/  LDG.E.S16 R18, desc[UR36][R2.64] ;  /* 0x0000002402127981 */ /* 0x000162000c1e1700 */
[----:B------:R-:W-:Y:S05]  /*44a0*/  BRA `(.L_x_21713) ;  /* 0x0000000c00047947 */ /* 0x000fea0003800000 */
.L_x_21709:
        /* <DEDUP_REMOVED lines=9> */
.L_x_21717:
[----:B------:R-:W2:Y:S02]  /*4540*/  LDG.E.U16 R2, desc[UR36][R2.64] ;  /* 0x0000002402027981 */ /* 0x000ea4000c1e1500 */
[----:B--2---:R-:W-:-:S06]  /*4550*/  HADD2.F32 R18, -RZ, R2.H0_H0 ;  /* 0x20000002ff127230 */ /* 0x004fcc0000004100 */
[----:B------:R-:W0:Y:S01]  /*4560*/  F2I.FTZ.TRUNC.NTZ R18, R18 ;  /* 0x0000001200127305 */ /* 0x000e22000021f100 */
[----:B------:R-:W-:Y:S05]  /*4570*/  BRA `(.L_x_21713) ;  /* 0x0000000800d07947 */ /* 0x000fea0003800000 */
.L_x_21716:
        /* <DEDUP_REMOVED lines=9> */
.L_x_21719:
[----:B------:R-:W2:Y:S02]  /*4610*/  LDG.E.U16 R2, desc[UR36][R2.64] ;  /* 0x0000002402027981 */ /* 0x000ea4000c1e1500 */
[----:B--2---:R-:W-:-:S06]  /*4620*/  HADD2.F32 R18, -RZ, R2.H0_H0 ;  /* 0x20000002ff127230 */ /* 0x004fcc0000004100 */
[----:B------:R-:W0:Y:S01]  /*4630*/  F2I.FTZ.TRUNC.NTZ R18, R18 ;  /* 0x0000001200127305 */ /* 0x000e22000021f100 */
[----:B------:R-:W-:Y:S05]  /*4640*/  BRA `(.L_x_21713) ;  /* 0x00000008009c7947 */ /* 0x000fea0003800000 */
.L_x_21718:
[----:B------:R-:W2:Y:S02]  /*4650*/  LDG.E.64 R2, desc[UR36][R2.64] ;  /* 0x0000002402027981 */ /* 0x000ea4000c1e1b00 */
[----:B--2---:R0:W1:Y:S01]  /*4660*/  F2I.F64.TRUNC R18, R2 ;  /* 0x0000000200127311 */ /* 0x004062000030d100 */
[----:B------:R-:W-:Y:S05]  /*4670*/  BRA `(.L_x_21713) ;  /* 0x0000000800907947 */ /* 0x000fea0003800000 */
.L_x_21708:
        /* <DEDUP_REMOVED lines=12> */
.L_x_21722:
[----:B------:R-:W2:Y:S02]  /*4740*/  LDG.E.64 R2, desc[UR36][R2.64] ;  /* 0x0000002402027981 */ /* 0x000ea4000c1e1b00 */
[----:B--2---:R0:W1:Y:S01]  /*4750*/  F2I.F64.TRUNC R18, R2 ;  /* 0x0000000200127311 */ /* 0x004062000030d100 */
[----:B------:R-:W-:Y:S05]  /*4760*/  BRA `(.L_x_21713) ;  /* 0x0000000800547947 */ /* 0x000fea0003800000 */
.L_x_21721:
        /* <DEDUP_REMOVED lines=27> */
.L_x_21724:
        /* <DEDUP_REMOVED lines=14> */
.L_x_21723:
[----:B------:R-:W2:Y:S02]  /*4a00*/  LDG.E.U16 R18, desc[UR36][R2.64] ;  /* 0x0000002402127981 */ /* 0x000ea4000c1e1500 */
[----:B--2---:R-:W-:-:S06]  /*4a10*/  IMAD.U32 R18, R18, 0x10000, RZ ;  /* 0x0001000012127824 */ /* 0x004fcc00078e00ff */
[----:B------:R-:W0:Y:S01]  /*4a20*/  F2I.FTZ.TRUNC.NTZ R18, R18 ;  /* 0x0000001200127305 */ /* 0x000e22000021f100 */
[----:B------:R-:W-:Y:S05]  /*4a30*/  BRA `(.L_x_21713) ;  /* 0x0000000400a07947 */ /* 0x000fea0003800000 */
.L_x_21720:
        /* <DEDUP_REMOVED lines=10> */
.L_x_21727:
        /* <DEDUP_REMOVED lines=21> */
.L_x_21731:
[----:B------:R-:W-:Y:S05]  /*4c30*/  BSYNC B1 ;  /* 0x0000000000017941 */ /* 0x000fea0003800000 */
.L_x_21730:
[----:B------:R-:W-:Y:S01]  /*4c40*/  IMAD.SHL.U32 R2, R2, 0x100000, RZ ;  /* 0x0010000002027824 */ /* 0x000fe200078e00ff */
[----:B------:R-:W-:-:S04]  /*4c50*/  LEA R3, R0, 0x3b800000, 0x17 ;  /* 0x3b80000000037811 */ /* 0x000fc800078eb8ff */
[----:B------:R-:W-:-:S07]  /*4c60*/  LOP3.LUT R18, R3, R2, R18, 0xfe, !PT ;  /* 0x0000000203127212 */ /* 0x000fce00078efe12 */
.L_x_21729:
[----:B------:R-:W-:Y:S05]  /*4c70*/  BSYNC B0 ;  /* 0x0000000000007941 */ /* 0x000fea0003800000 */
.L_x_21728:
[----:B------:R-:W1:Y:S01]  /*4c80*/  F2I.FTZ.TRUNC.NTZ R18, R18 ;  /* 0x0000001200127305 */ /* 0x000e62000021f100 */
[----:B------:R-:W-:Y:S05]  /*4c90*/  BRA `(.L_x_21713) ;  /* 0x0000000400087947 */ /* 0x000fea0003800000 */
.L_x_21726:
        /* <DEDUP_REMOVED lines=21> */
.L_x_21735:
[----:B------:R-:W-:Y:S05]  /*4df0*/  BSYNC B1 ;  /* 0x0000000000017941 */ /* 0x000fea0003800000 */
.L_x_21734:
[----:B------:R-:W-:Y:S01]  /*4e00*/  IMAD.SHL.U32 R2, R2, 0x200000, RZ ;  /* 0x0020000002027824 */ /* 0x000fe200078e00ff */
[----:B------:R-:W-:-:S04]  /*4e10*/  LEA R3, R0, 0x37800000, 0x17 ;  /* 0x3780000000037811 */ /* 0x000fc800078eb8ff */
[----:B------:R-:W-:-:S07]  /*4e20*/  LOP3.LUT R18, R3, R2, R18, 0xfe, !PT ;  /* 0x0000000203127212 */ /* 0x000fce00078efe12 */
.L_x_21733:
[----:B------:R-:W-:Y:S05]  /*4e30*/  BSYNC B0 ;  /* 0x0000000000007941 */ /* 0x000fea0003800000 */
.L_x_21732:
[----:B------:R-:W2:Y:S01]  /*4e40*/  F2I.FTZ.TRUNC.NTZ R18, R18 ;  /* 0x0000001200127305 */ /* 0x000ea2000021f100 */
[----:B------:R-:W-:Y:S05]  /*4e50*/  BRA `(.L_x_21713) ;  /* 0x0000000000987947 */ /* 0x000fea0003800000 */
.L_x_21725:
        /* <DEDUP_REMOVED lines=14> */
.L_x_21739:
[----:B------:R-:W-:Y:S05]  /*4f40*/  BSYNC B0 ;  /* 0x0000000000007941 */ /* 0x000fea0003800000 */
.L_x_21738:
[----:B------:R-:W0:Y:S01]  /*4f50*/  F2I.FTZ.TRUNC.NTZ R18, R18 ;  /* 0x0000001200127305 */ /* 0x000e22000021f100 */
[----:B------:R-:W-:Y:S05]  /*4f60*/  BRA `(.L_x_21713) ;  /* 0x0000000000547947 */ /* 0x000fea0003800000 */
.L_x_21712:
        /* <DEDUP_REMOVED lines=13> */
[----:B------:R-:W-:Y:S02]  /*5040*/  IMAD.MOV.U32 R13, RZ, RZ, RZ ;  /* 0x000000ffff0d7224 */ /* 0x000fe400078e00ff */
[----:B------:R-:W-:-:S07]  /*5050*/  IMAD.MOV.U32 R18, RZ, RZ, RZ ;  /* 0x000000ffff127224 */ /* 0x000fce00078e00ff */
[----:B------:R-:W-:-:S07]  /*5060*/  LEPC R20, `(.L_x_21740) ;  /* 0x000000001014794e */ /* 0x000fce0000000000 */
[----:B0-----:R-:W-:Y:S05]  /*5070*/  CALL.ABS.NOINC R2 ;  /* 0x0000000002007343 */ /* 0x001fea0003c00000 */
.L_x_21740:
[----:B------:R-:W-:Y:S05]  /*5080*/  BRA `(.L_x_21713) ;  /* 0x00000000000c7947 */ /* 0x000fea0003800000 */
.L_x_21737:
[----:B------:R4:W5:Y:S01]  /*5090*/  LDG.E R18, desc[UR36][R2.64] ;  /* 0x0000002402127981 */ /* 0x000962000c1e1900 */
[----:B------:R-:W-:Y:S05]  /*50a0*/  BRA `(.L_x_21713) ;  /* 0x0000000000047947 */ /* 0x000fea0003800000 */
.L_x_21736:
[----:B------:R3:W5:Y:S02]  /*50b0*/  LDG.E R18, desc[UR36][R2.64] ;  /* 0x0000002402127981 */ /* 0x000764000c1e1900 */
.L_x_21713:
[----:B0--34-:R-:W0:Y:S01]  /*50c0*/  LDC.U8 R3, c[0x0][0x421] ;  /* 0x00010840ff037b82 */ /* 0x019e220000000000 */
[----:B-12--5:R-:W-:Y:S01]  /*50d0*/  ISETP.NE.AND P0, PT, R18, RZ, PT ;  /* 0x000000ff1200720c */ /* 0x026fe20003f05270 */
        /* <DEDUP_REMOVED lines=15> */
.L_x_21745:
[----:B------:R0:W-:Y:S01]  /*51d0*/  STG.E.U8 desc[UR36][R16.64], R2 ;  /* 0x0000000210007986 */ /* 0x0001e2000c101124 */
[----:B------:R-:W-:Y:S05]  /*51e0*/  BRA `(.L_x_21747) ;  /* 0x0000000c000c7947 */ /* 0x000fea0003800000 */
.L_x_21744:
        /* <DEDUP_REMOVED lines=9> */
.L_x_21749:
[----:B------:R0:W-:Y:S01]  /*5280*/  STG.E desc[UR36][R16.64], R2 ;  /* 0x0000000210007986 */ /* 0x0001e2000c101924 */
[----:B------:R-:W-:Y:S05]  /*5290*/  BRA `(.L_x_21747) ;  /* 0x0000000800e07947 */ /* 0x000fea0003800000 */
.L_x_21748:
[----:B------:R0:W-:Y:S01]  /*52a0*/  STG.E.U16 desc[UR36][R16.64], R2 ;  /* 0x0000000210007986 */ /* 0x0001e2000c101524 */
[----:B------:R-:W-:Y:S05]  /*52b0*/  BRA `(.L_x_21747) ;  /* 0x0000000800d87947 */ /* 0x000fea0003800000 */
.L_x_21743:
        /* <DEDUP_REMOVED lines=9> */
.L_x_21751:
[----:B------:R-:W-:-:S04]  /*5350*/  FSEL R0, RZ, 1, P0 ;  /* 0x3f800000ff007808 */ /* 0x000fc80000000000 */
[----:B------:R-:W-:-:S05]  /*5360*/  F2FP.F16.F32.PACK_AB R0, RZ, R0 ;  /* 0x00000000ff00723e */ /* 0x000fca00000000ff */
[----:B------:R0:W-:Y:S01]  /*5370*/  STG.E.U16 desc[UR36][R16.64], R0 ;  /* 0x0000000010007986 */ /* 0x0001e2000c101524 */
[----:B------:R-:W-:Y:S05]  /*5380*/  BRA `(.L_x_21747) ;  /* 0x0000000800a47947 */ /* 0x000fea0003800000 */
.L_x_21750:
        /* <DEDUP_REMOVED lines=10> */
.L_x_21753:
[----:B------:R-:W-:-:S04]  /*5430*/  FSEL R0, RZ, 1, P0 ;  /* 0x3f800000ff007808 */ /* 0x000fc80000000000 */
[----:B------:R-:W-:-:S04]  /*5440*/  F2FP.F16.F32.PACK_AB R3, RZ, R0 ;  /* 0x00000000ff03723e */ /* 0x000fc800000000ff */
[----:B------:R-:W-:-:S05]  /*5450*/  PRMT R3, R3, 0x5410, RZ ;  /* 0x0000541003037816 */ /* 0x000fca00000000ff */
[----:B------:R0:W-:Y:S01]  /*5460*/  STG.E desc[UR36][R16.64], R3 ;  /* 0x0000000310007986 */ /* 0x0001e2000c101924 */
[----:B------:R-:W-:Y:S05]  /*5470*/  BRA `(.L_x_21747) ;  /* 0x0000000800687947 */ /* 0x000fea0003800000 */
.L_x_21752:
[----:B------:R-:W-:Y:S01]  /*5480*/  FSEL R3, RZ, 1.875, P0 ;  /* 0x3ff00000ff037808 */ /* 0x000fe20000000000 */
[----:B------:R-:W-:-:S05]  /*5490*/  IMAD.MOV.U32 R2, RZ, RZ, RZ ;  /* 0x000000ffff027224 */ /* 0x000fca00078e00ff */
[----:B------:R0:W-:Y:S01]  /*54a0*/  STG.E.64 desc[UR36][R16.64], R2 ;  /* 0x0000000210007986 */ /* 0x0001e2000c101b24 */
[----:B------:R-:W-:Y:S05]  /*54b0*/  BRA `(.L_x_21747) ;  /* 0x0000000800587947 */ /* 0x000fea0003800000 */
.L_x_21742:
        /* <DEDUP_REMOVED lines=10> */
.L_x_21756:
[----:B------:R-:W-:Y:S02]  /*5560*/  FSEL R5, RZ, 1.875, P0 ;  /* 0x3ff00000ff057808 */ /* 0x000fe40000000000 */
[----:B------:R-:W-:Y:S01]  /*5570*/  CS2R R6, SRZ ;  /* 0x0000000000067805 */ /* 0x000fe2000001ff00 */
[----:B------:R-:W-:-:S05]  /*5580*/  IMAD.MOV.U32 R4, RZ, RZ, RZ ;  /* 0x000000ffff047224 */ /* 0x000fca00078e00ff */
[----:B------:R0:W-:Y:S01]  /*5590*/  STG.E.128 desc[UR36][R16.64], R4 ;  /* 0x0000000410007986 */ /* 0x0001e2000c101d24 */
[----:B------:R-:W-:Y:S05]  /*55a0*/  BRA `(.L_x_21747) ;  /* 0x00000008001c7947 */ /* 0x000fea0003800000 */
.L_x_21755:
        /* <DEDUP_REMOVED lines=18> */
.L_x_21760:
[----:B------:R-:W-:Y:S05]  /*56d0*/  BSYNC B0 ;  /* 0x0000000000007941 */ /* 0x000fea0003800000 */
.L_x_21759:
[----:B------:R0:W-:Y:S01]  /*56e0*/  STG.E.U8 desc[UR36][R16.64], R3 ;  /* 0x0000000310007986 */ /* 0x0001e2000c101124 */
[----:B------:R-:W-:Y:S05]  /*56f0*/  BRA `(.L_x_21747) ;  /* 0x0000000400c87947 */ /* 0x000fea0003800000 */
.L_x_21758:
        /* <DEDUP_REMOVED lines=13> */
.L_x_21761:
[----:B------:R-:W-:Y:S01]  /*57d0*/  ISETP.GT.U32.AND P0, PT, R3, 0x7f800000, PT ;  /* 0x7f8000000300780c */ /* 0x000fe20003f04070 */
[----:B------:R-:W-:-:S05]  /*57e0*/  IMAD.MOV.U32 R3, RZ, RZ, 0x7f ;  /* 0x0000007fff037424 */ /* 0x000fca00078e00ff */
[----:B------:R-:W-:-:S05]  /*57f0*/  SEL R3, R3, 0x7c, P0 ;  /* 0x0000007c03037807 */ /* 0x000fca0000000000 */
[----:B------:R0:W-:Y:S01]  /*5800*/  STG.E.U8 desc[UR36][R16.64], R3 ;  /* 0x0000000310007986 */ /* 0x0001e2000c101124 */
[----:B------:R-:W-:Y:S05]  /*5810*/  BRA `(.L_x_21747) ;  /* 0x0000000400807947 */ /* 0x000fea0003800000 */
.L_x_21757:
[----:B------:R-:W-:-:S04]  /*5820*/  FSEL R0, RZ, 1, P0 ;  /* 0x3f800000ff007808 */ /* 0x000fc80000000000 */
[----:B------:R-:W-:-:S05]  /*5830*/  F2FP.BF16.F32.PACK_AB R0, RZ, R0 ;  /* 0x00000000ff00723e */ /* 0x000fca00000010ff */
[----:B------:R0:W-:Y:S01]  /*5840*/  STG.E.U16 desc[UR36][R16.64], R0 ;  /* 0x0000000010007986 */ /* 0x0001e2000c101524 */
[----:B------:R-:W-:Y:S05]  /*5850*/  BRA `(.L_x_21747) ;  /* 0x0000000400707947 */ /* 0x000fea0003800000 */
.L_x_21754:
        /* <DEDUP_REMOVED lines=10> */
.L_x_21764:
        /* <DEDUP_REMOVED lines=16> */
.L_x_21767:
[----:B------:R-:W-:-:S07]  /*5a00*/  PRMT R8, R0, 0x7610, R8 ;  /* 0x0000761000087816 */ /* 0x000fce0000000008 */
.L_x_21766:
[----:B------:R-:W-:Y:S05]  /*5a10*/  BSYNC B0 ;  /* 0x0000000000007941 */ /* 0x000fea0003800000 */
.L_x_21765:
[----:B------:R3:W-:Y:S01]  /*5a20*/  STG.E.U8 desc[UR36][R16.64], R8 ;  /* 0x0000000810007986 */ /* 0x0007e2000c101124 */
[----:B------:R-:W-:Y:S05]  /*5a30*/  BRA `(.L_x_21747) ;  /* 0x0000000000f87947 */ /* 0x000fea0003800000 */
.L_x_21763:
        /* <DEDUP_REMOVED lines=16> */
.L_x_21770:
[----:B------:R-:W-:-:S07]  /*5b40*/  PRMT R8, R0, 0x7610, R8 ;  /* 0x0000761000087816 */ /* 0x000fce0000000008 */
.L_x_21769:
[----:B------:R-:W-:Y:S05]  /*5b50*/  BSYNC B0 ;  /* 0x0000000000007941 */ /* 0x000fea0003800000 */
.L_x_21768:
[----:B------:R0:W-:Y:S01]  /*5b60*/  STG.E.U8 desc[UR36][R16.64], R8 ;  /* 0x0000000810007986 */ /* 0x0001e2000c101124 */
[----:B------:R-:W-:Y:S05]  /*5b70*/  BRA `(.L_x_21747) ;  /* 0x0000000000a87947 */ /* 0x000fea0003800000 */
.L_x_21762:
        /* <DEDUP_REMOVED lines=21> */
.L_x_21746:
        /* <DEDUP_REMOVED lines=16> */
.L_x_21773:
[----:B------:R-:W-:Y:S05]  /*5dd0*/  BRA `(.L_x_21747) ;  /* 0x0000000000107947 */ /* 0x000fea0003800000 */
.L_x_21772:
[----:B------:R-:W-:-:S05]  /*5de0*/  IMAD.MOV.U32 R3, RZ, RZ, RZ ;  /* 0x000000ffff037224 */ /* 0x000fca00078e00ff */
[----:B------:R2:W-:Y:S01]  /*5df0*/  STG.E.64 desc[UR36][R16.64], R2 ;  /* 0x0000000210007986 */ /* 0x0005e2000c101b24 */
[----:B------:R-:W-:Y:S05]  /*5e00*/  BRA `(.L_x_21747) ;  /* 0x0000000000047947 */ /* 0x000fea0003800000 */
.L_x_21771:
[----:B------:R0:W-:Y:S02]  /*5e10*/  STG.E desc[UR36][R16.64], R2 ;  /* 0x0000000210007986 */ /* 0x0001e4000c101924 */
.L_x_21747:
[----:B------:R-:W-:Y:S05]  /*5e20*/  BSYNC B6 ;  /* 0x0000000000067941 */ /* 0x000fea0003800000 */
.L_x_21741:
[----:B------:R-:W-:-:S07]  /*5e30*/  VIADD R19, R19, 0x80 ;  /* 0x0000008013137836 */ /* 0x000fce0000000000 */
.L_x_21706:
[----:B------:R-:W-:Y:S05]  /*5e40*/  BSYNC B7 ;  /* 0x0000000000077941 */ /* 0x000fea0003800000 */
.L_x_21705:
        /* <DEDUP_REMOVED lines=307> */
.L_x_21776:
        /* <DEDUP_REMOVED lines=20> */
.L_x_21780:
[----:B------:R3:W5:Y:S01]  /*72c0*/  LDG.E.U8 R18, desc[UR36][R2.64] ;  /* 0x0000002402127981 */ /* 0x000762000c1e1100 */
[----:B------:R-:W-:Y:S05]  /*72d0*/  BRA `(.L_x_21782) ;  /* 0x0000000c00347947 */ /* 0x000fea0003800000 */
.L_x_21779:
        /* <DEDUP_REMOVED lines=8> */
.L_x_21784:
[----:B------:R2:W5:Y:S01]  /*7360*/  LDG.E R18, desc[UR36][R2.64] ;  /* 0x0000002402127981 */ /* 0x000562000c1e1900 */
[----:B------:R-:W-:Y:S05]  /*7370*/  BRA `(.L_x_21782) ;  /* 0x0000000c000c7947 */ /* 0x000fea0003800000 */
.L_x_21783:
[----:B------:R0:W5:Y:S01]  /*7380*/  LDG.E.S16 R18, desc[UR36][R2.64] ;  /* 0x0000002402127981 */ /* 0x000162000c1e1700 */
[----:B------:R-:W-:Y:S05]  /*7390*/  BRA `(.L_x_21782) ;  /* 0x0000000c00047947 */ /* 0x000fea0003800000 */
.L_x_21778:
        /* <DEDUP_REMOVED lines=9> */
.L_x_21786:
[----:B------:R-:W2:Y:S02]  /*7430*/  LDG.E.U16 R2, desc[UR36][R2.64] ;  /* 0x0000002402027981 */ /* 0x000ea4000c1e1500 */
[----:B--2---:R-:W-:-:S06]  /*7440*/  HADD2.F32 R18, -RZ, R2.H0_H0 ;  /* 0x20000002ff127230 */ /* 0x004fcc0000004100 */
[----:B------:R-:W0:Y:S01]  /*7450*/  F2I.FTZ.TRUNC.NTZ R18, R18 ;  /* 0x0000001200127305 */ /* 0x000e22000021f100 */
[----:B------:R-:W-:Y:S05]  /*7460*/  BRA `(.L_x_21782) ;  /* 0x0000000800d07947 */ /* 0x000fea0003800000 */
.L_x_21785:
        /* <DEDUP_REMOVED lines=9> */
.L_x_21788:
[----:B------:R-:W2:Y:S02]  /*7500*/  LDG.E.U16 R2, desc[UR36][R2.64] ;  /* 0x0000002402027981 */ /* 0x000ea4000c1e1500 */
[----:B--2---:R-:W-:-:S06]  /*7510*/  HADD2.F32 R18, -RZ, R2.H0_H0 ;  /* 0x20000002ff127230 */ /* 0x004fcc0000004100 */
[----:B------:R-:W0:Y:S01]  /*7520*/  F2I.FTZ.TRUNC.NTZ R18, R18 ;  /* 0x0000001200127305 */ /* 0x000e22000021f100 */
[----:B------:R-:W-:Y:S05]  /*7530*/  BRA `(.L_x_21782) ;  /* 0x00000008009c7947 */ /* 0x000fea0003800000 */
.L_x_21787:
[----:B------:R-:W2:Y:S02]  /*7540*/  LDG.E.64 R2, desc[UR36][R2.64] ;  /* 0x0000002402027981 */ /* 0x000ea4000c1e1b00 */
[----:B--2---:R0:W1:Y:S01]  /*7550*/  F2I.F64.TRUNC R18, R2 ;  /* 0x0000000200127311 */ /* 0x004062000030d100 */
[----:B------:R-:W-:Y:S05]  /*7560*/  BRA `(.L_x_21782) ;  /* 0x0000000800907947 */ /* 0x000fea0003800000 */
.L_x_21777:
        /* <DEDUP_REMOVED lines=12> */
.L_x_21791:
[----:B------:R-:W2:Y:S02]  /*7630*/  LDG.E.64 R2, desc[UR36][R2.64] ;  /* 0x0000002402027981 */ /* 0x000ea4000c1e1b00 */
[----:B--2---:R0:W1:Y:S01]  /*7640*/  F2I.F64.TRUNC R18, R2 ;  /* 0x0000000200127311 */ /* 0x004062000030d100 */
[----:B------:R-:W-:Y:S05]  /*7650*/  BRA `(.L_x_21782) ;  /* 0x0000000800547947 */ /* 0x000fea0003800000 */
.L_x_21790:
        /* <DEDUP_REMOVED lines=16> */
[C---:B------:R-:W-:Y:S02]  /*7760*/  ISETP.GT.U32.AND P0, PT, R5.reuse, 0x4, PT ;  /* 0x000000040500780c */ /* 0x040fe40003f04070 */
[----:B------:R-:W-:-:S04]  /*7770*/  IADD3 R5, R5, -0x4, RZ ;  /* 0xfffffffc05057810 */ /* 0x000fc80007ffe0ff */
        /* <DEDUP_REMOVED lines=9> */
.L_x_21793:
        /* <DEDUP_REMOVED lines=14> */
.L_x_21792:
[----:B------:R-:W2:Y:S02]  /*78f0*/  LDG.E.U16 R18, desc[UR36][R2.64] ;  /* 0x0000002402127981 */ /* 0x000ea4000c1e1500 */
[----:B--2---:R-:W-:-:S06]  /*7900*/  IMAD.U32 R18, R18, 0x10000, RZ ;  /* 0x0001000012127824 */ /* 0x004fcc00078e00ff */
[----:B------:R-:W0:Y:S01]  /*7910*/  F2I.FTZ.TRUNC.NTZ R18, R18 ;  /* 0x0000001200127305 */ /* 0x000e22000021f100 */
[----:B------:R-:W-:Y:S05]  /*7920*/  BRA `(.L_x_21782) ;  /* 0x0000000400a07947 */ /* 0x000fea0003800000 */
.L_x_21789:
        /* <DEDUP_REMOVED lines=10> */
.L_x_21796:
        /* <DEDUP_REMOVED lines=21> */
.L_x_21800:
[----:B------:R-:W-:Y:S05]  /*7b20*/  BSYNC B1 ;  /* 0x0000000000017941 */ /* 0x000fea0003800000 */
.L_x_21799:
[----:B------:R-:W-:Y:S01]  /*7b30*/  IMAD.SHL.U32 R2, R2, 0x100000, RZ ;  /* 0x0010000002027824 */ /* 0x000fe200078e00ff */
[----:B------:R-:W-:-:S04]  /*7b40*/  LEA R3, R0, 0x3b800000, 0x17 ;  /* 0x3b80000000037811 */ /* 0x000fc800078eb8ff */
[----:B------:R-:W-:-:S07]  /*7b50*/  LOP3.LUT R18, R3, R2, R18, 0xfe, !PT ;  /* 0x0000000203127212 */ /* 0x000fce00078efe12 */
.L_x_21798:
[----:B------:R-:W-:Y:S05]  /*7b60*/  BSYNC B0 ;  /* 0x0000000000007941 */ /* 0x000fea0003800000 */
.L_x_21797:
[----:B------:R-:W0:Y:S01]  /*7b70*/  F2I.FTZ.TRUNC.NTZ R18, R18 ;  /* 0x0000001200127305 */ /* 0x000e22000021f100 */
[----:B------:R-:W-:Y:S05]  /*7b80*/  BRA `(.L_x_21782) ;  /* 0x0000000400087947 */ /* 0x000fea0003800000 */
.L_x_21795:
        /* <DEDUP_REMOVED lines=21> */
.L_x_21804:
[----:B------:R-:W-:Y:S05]  /*7ce0*/  BSYNC B1 ;  /* 0x0000000000017941 */ /* 0x000fea0003800000 */
.L_x_21803:
[----:B------:R-:W-:Y:S01]  /*7cf0*/  IMAD.SHL.U32 R2, R2, 0x200000, RZ ;  /* 0x0020000002027824 */ /* 0x000fe200078e00ff */
[----:B------:R-:W-:-:S04]  /*7d00*/  LEA R3, R0, 0x37800000, 0x17 ;  /* 0x3780000000037811 */ /* 0x000fc800078eb8ff */
[----:B------:R-:W-:-:S07]  /*7d10*/  LOP3.LUT R18, R3, R2, R18, 0xfe, !PT ;  /* 0x0000000203127212 */ /* 0x000fce00078efe12 */
.L_x_21802:
[----:B------:R-:W-:Y:S05]  /*7d20*/  BSYNC B0 ;  /* 0x0000000000007941 */ /* 0x000fea0003800000 */
.L_x_21801:
[----:B------:R-:W0:Y:S01]  /*7d30*/  F2I.FTZ.TRUNC.NTZ R18, R18 ;  /* 0x0000001200127305 */ /* 0x000e22000021f100 */
[----:B------:R-:W-:Y:S05]  /*7d40*/  BRA `(.L_x_21782) ;  /* 0x0000000000987947 */ /* 0x000fea0003800000 */
.L_x_21794:
        /* <DEDUP_REMOVED lines=14> */
.L_x_21808:
[----:B------:R-:W-:Y:S05]  /*7e30*/  BSYNC B0 ;  /* 0x0000000000007941 */ /* 0x000fea0003800000 */
.L_x_21807:
[----:B------:R-:W0:Y:S01]  /*7e40*/  F2I.FTZ.TRUNC.NTZ R18, R18 ;  /* 0x0000001200127305 */ /* 0x000e22000021f100 */
[----:B------:R-:W-:Y:S05]  /*7e50*/  BRA `(.L_x_21782) ;  /* 0x0000000000547947 */ /* 0x000fea0003800000 */
.L_x_21781:
        /* <DEDUP_REMOVED lines=17> */
.L_x_21809:
[----:B------:R-:W-:Y:S05]  /*7f70*/  BRA `(.L_x_21782) ;  /* 0x00000000000c7947 */ /* 0x000fea0003800000 */
.L_x_21806:
[----:B------:R0:W5:Y:S01]  /*7f80*/  LDG.E R18, desc[UR36][R2.64] ;  /* 0x0000002402127981 */ /* 0x000162000c1e1900 */
[----:B------:R-:W-:Y:S05]  /*7f90*/  BRA `(.L_x_21782) ;  /* 0x0000000000047947 */ /* 0x000fea0003800000 */
.L_x_21805:
[----:B------:R0:W5:Y:S02]  /*7fa0*/  LDG.E R18, desc[UR36][R2.64] ;  /* 0x0000002402127981 */ /* 0x000164000c1e1900 */
.L_x_21782:
[----:B01234-:R-:W0:Y:S01]  /*7fb0*/  LDC.U8 R3, c[0x0][0x421] ;  /* 0x00010840ff037b82 */ /* 0x01fe220000000000 */
[----:B-----5:R-:W-:Y:S01]  /*7fc0*/  ISETP.NE.AND P0, PT, R18, RZ, PT ;  /* 0x000000ff1200720c */ /* 0x020fe20003f05270 */
        /* <DEDUP_REMOVED lines=15> */
.L_x_21814:
[----:B------:R0:W-:Y:S01]  /*80c0*/  STG.E.U8 desc[UR36][R16.64], R2 ;  /* 0x0000000210007986 */ /* 0x0001e2000c101124 */
[----:B------:R-:W-:Y:S05]  /*80d0*/  BRA `(.L_x_21816) ;  /* 0x0000000c000c7947 */ /* 0x000fea0003800000 */
.L_x_21813:
        /* <DEDUP_REMOVED lines=9> */
.L_x_21818:
[----:B------:R0:W-:Y:S01]  /*8170*/  STG.E desc[UR36][R16.64], R2 ;  /* 0x0000000210007986 */ /* 0x0001e2000c101924 */
[----:B------:R-:W-:Y:S05]  /*8180*/  BRA `(.L_x_21816) ;  /* 0x0000000800e07947 */ /* 0x000fea0003800000 */
.L_x_21817:
[----:B------:R0:W-:Y:S01]  /*8190*/  STG.E.U16 desc[UR36][R16.64], R2 ;  /* 0x0000000210007986 */ /* 0x0001e2000c101524 */
[----:B------:R-:W-:Y:S05]  /*81a0*/  BRA `(.L_x_21816) ;  /* 0x0000000800d87947 */ /* 0x000fea0003800000 */
.L_x_21812:
        /* <DEDUP_REMOVED lines=9> */
.L_x_21820:
[----:B------:R-:W-:-:S04]  /*8240*/  FSEL R0, RZ, 1, P0 ;  /* 0x3f800000ff007808 */ /* 0x000fc80000000000 */
[----:B------:R-:W-:-:S05]  /*8250*/  F2FP.F16.F32.PACK_AB R0, RZ, R0 ;  /* 0x00000000ff00723e */ /* 0x000fca00000000ff */
[----:B------:R0:W-:Y:S01]  /*8260*/  STG.E.U16 desc[UR36][R16.64], R0 ;  /* 0x0000000010007986 */ /* 0x0001e2000c101524 */
[----:B------:R-:W-:Y:S05]  /*8270*/  BRA `(.L_x_21816) ;  /* 0x0000000800a47947 */ /* 0x000fea0003800000 */
.L_x_21819:
        /* <DEDUP_REMOVED lines=10> */
.L_x_21822:
[----:B------:R-:W-:-:S04]  /*8320*/  FSEL R0, RZ, 1, P0 ;  /* 0x3f800000ff007808 */ /* 0x000fc80000000000 */
[----:B------:R-:W-:-:S04]  /*8330*/  F2FP.F16.F32.PACK_AB R3, RZ, R0 ;  /* 0x00000000ff03723e */ /* 0x000fc800000000ff */
[----:B------:R-:W-:-:S05]  /*8340*/  PRMT R3, R3, 0x5410, RZ ;  /* 0x0000541003037816 */ /* 0x000fca00000000ff */
[----:B------:R0:W-:Y:S01]  /*8350*/  STG.E desc[UR36][R16.64], R3 ;  /* 0x0000000310007986 */ /* 0x0001e2000c101924 */
[----:B------:R-:W-:Y:S05]  /*8360*/  BRA `(.L_x_21816) ;  /* 0x0000000800687947 */ /* 0x000fea0003800000 */
.L_x_21821:
[----:B------:R-:W-:Y:S01]  /*8370*/  FSEL R3, RZ, 1.875, P0 ;  /* 0x3ff00000ff037808 */ /* 0x000fe20000000000 */
[----:B------:R-:W-:-:S05]  /*8380*/  IMAD.MOV.U32 R2, RZ, RZ, RZ ;  /* 0x000000ffff027224 */ /* 0x000fca00078e00ff */
[----:B------:R0:W-:Y:S01]  /*8390*/  STG.E.64 desc[UR36][R16.64], R2 ;  /* 0x0000000210007986 */ /* 0x0001e2000c101b24 */
[----:B------:R-:W-:Y:S05]  /*83a0*/  BRA `(.L_x_21816) ;  /* 0x0000000800587947 */ /* 0x000fea0003800000 */
.L_x_21811:
        /* <DEDUP_REMOVED lines=10> */
.L_x_21825:
[----:B------:R-:W-:Y:S02]  /*8450*/  FSEL R5, RZ, 1.875, P0 ;  /* 0x3ff00000ff057808 */ /* 0x000fe40000000000 */
[----:B------:R-:W-:Y:S01]  /*8460*/  CS2R R6, SRZ ;  /* 0x0000000000067805 */ /* 0x000fe2000001ff00 */
[----:B------:R-:W-:-:S05]  /*8470*/  IMAD.MOV.U32 R4, RZ, RZ, RZ ;  /* 0x000000ffff047224 */ /* 0x000fca00078e00ff */
[----:B------:R0:W-:Y:S01]  /*8480*/  STG.E.128 desc[UR36][R16.64], R4 ;  /* 0x0000000410007986 */ /* 0x0001e2000c101d24 */
[----:B------:R-:W-:Y:S05]  /*8490*/  BRA `(.L_x_21816) ;  /* 0x00000008001c7947 */ /* 0x000fea0003800000 */
.L_x_21824:
        /* <DEDUP_REMOVED lines=18> */
.L_x_21829:
[----:B------:R-:W-:Y:S05]  /*85c0*/  BSYNC B0 ;  /* 0x0000000000007941 */ /* 0x000fea0003800000 */
.L_x_21828:
[----:B------:R0:W-:Y:S01]  /*85d0*/  STG.E.U8 desc[UR36][R16.64], R3 ;  /* 0x0000000310007986 */ /* 0x0001e2000c101124 */
[----:B------:R-:W-:Y:S05]  /*85e0*/  BRA `(.L_x_21816) ;  /* 0x0000000400c87947 */ /* 0x000fea0003800000 */
.L_x_21827:
        /* <DEDUP_REMOVED lines=13> */
.L_x_21830:
[----:B------:R-:W-:Y:S01]  /*86c0*/  ISETP.GT.U32.AND P0, PT, R3, 0x7f800000, PT ;  /* 0x7f8000000300780c */ /* 0x000fe20003f04070 */
[----:B------:R-:W-:-:S05]  /*86d0*/  IMAD.MOV.U32 R3, RZ, RZ, 0x7f ;  /* 0x0000007fff037424 */ /* 0x000fca00078e00ff */
[----:B------:R-:W-:-:S05]  /*86e0*/  SEL R3, R3, 0x7c, P0 ;  /* 0x0000007c03037807 */ /* 0x000fca0000000000 */
[----:B------:R0:W-:Y:S01]  /*86f0*/  STG.E.U8 desc[UR36][R16.64], R3 ;  /* 0x0000000310007986 */ /* 0x0001e2000c101124 */
[----:B------:R-:W-:Y:S05]  /*8700*/  BRA `(.L_x_21816) ;  /* 0x0000000400807947 */ /* 0x000fea0003800000 */
.L_x_21826:
[----:B------:R-:W-:-:S04]  /*8710*/  FSEL R0, RZ, 1, P0 ;  /* 0x3f800000ff007808 */ /* 0x000fc80000000000 */
[----:B------:R-:W-:-:S05]  /*8720*/  F2FP.BF16.F32.PACK_AB R0, RZ, R0 ;  /* 0x00000000ff00723e */ /* 0x000fca00000010ff */
[----:B------:R0:W-:Y:S01]  /*8730*/  STG.E.U16 desc[UR36][R16.64], R0 ;  /* 0x0000000010007986 */ /* 0x0001e2000c101524 */
[----:B------:R-:W-:Y:S05]  /*8740*/  BRA `(.L_x_21816) ;  /* 0x0000000400707947 */ /* 0x000fea0003800000 */
.L_x_21823:
        /* <DEDUP_REMOVED lines=10> */
.L_x_21833:
        /* <DEDUP_REMOVED lines=16> */
.L_x_21836:
[----:B------:R-:W-:-:S07]  /*88f0*/  PRMT R8, R0, 0x7610, R8 ;  /* 0x0000761000087816 */ /* 0x000fce0000000008 */
.L_x_21835:
[----:B------:R-:W-:Y:S05]  /*8900*/  BSYNC B0 ;  /* 0x0000000000007941 */ /* 0x000fea0003800000 */
.L_x_21834:
[----:B------:R3:W-:Y:S01]  /*8910*/  STG.E.U8 desc[UR36][R16.64], R8 ;  /* 0x0000000810007986 */ /* 0x0007e2000c101124 */
[----:B------:R-:W-:Y:S05]  /*8920*/  BRA `(.L_x_21816) ;  /* 0x0000000000f87947 */ /* 0x000fea0003800000 */
.L_x_21832:
        /* <DEDUP_REMOVED lines=16> */
.L_x_21839:
[----:B------:R-:W-:-:S07]  /*8a30*/  PRMT R8, R0, 0x7610, R8 ;  /* 0x0000761000087816 */ /* 0x000fce0000000008 */
.L_x_21838:
[----:B------:R-:W-:Y:S05]  /*8a40*/  BSYNC B0 ;  /* 0x0000000000007941 */ /* 0x000fea0003800000 */
.L_x_21837:
[----:B------:R0:W-:Y:S01]  /*8a50*/  STG.E.U8 desc[UR36][R16.64], R8 ;  /* 0x0000000810007986 */ /* 0x0001e2000c101124 */
[----:B------:R-:W-:Y:S05]  /*8a60*/  BRA `(.L_x_21816) ;  /* 0x0000000000a87947 */ /* 0x000fea0003800000 */
.L_x_21831:
        /* <DEDUP_REMOVED lines=21> */
.L_x_21815:
        /* <DEDUP_REMOVED lines=16> */
.L_x_21842:
[----:B------:R-:W-:Y:S05]  /*8cc0*/  BRA `(.L_x_21816) ;  /* 0x0000000000107947 */ /* 0x000fea0003800000 */
.L_x_21841:
[----:B------:R-:W-:-:S05]  /*8cd0*/  IMAD.MOV.U32 R3, RZ, RZ, RZ ;  /* 0x000000ffff037224 */ /* 0x000fca00078e00ff */
[----:B------:R2:W-:Y:S01]  /*8ce0*/  STG.E.64 desc[UR36][R16.64], R2 ;  /* 0x0000000210007986 */ /* 0x0005e2000c101b24 */
[----:B------:R-:W-:Y:S05]  /*8cf0*/  BRA `(.L_x_21816) ;  /* 0x0000000000047947 */ /* 0x000fea0003800000 */
.L_x_21840:
[----:B------:R0:W-:Y:S02]  /*8d00*/  STG.E desc[UR36][R16.64], R2 ;  /* 0x0000000210007986 */ /* 0x0001e4000c101924 */
.L_x_21816:
[----:B------:R-:W-:Y:S05]  /*8d10*/  BSYNC B6 ;  /* 0x0000000000067941 */ /* 0x000fea0003800000 */
.L_x_21810:
[----:B------:R-:W-:-:S07]  /*8d20*/  VIADD R19, R19, 0x80 ;  /* 0x0000008013137836 */ /* 0x000fce0000000000 */
.L_x_21775:
[----:B------:R-:W-:Y:S05]  /*8d30*/  BSYNC B7 ;  /* 0x0000000000077941 */ /* 0x000fea0003800000 */
.L_x_21774:
        /* <DEDUP_REMOVED lines=306> */
.L_x_21843:
        /* <DEDUP_REMOVED lines=20> */
.L_x_21847:
[----:B------:R0:W5:Y:S01]  /*a1a0*/  LDG.E.U8 R18, desc[UR36][R2.64] ;  /* 0x0000002402127981 */ /* 0x000162000c1e1100 */
[----:B------:R-:W-:Y:S05]  /*a1b0*/  BRA `(.L_x_21849) ;  /* 0x0000000c00347947 */ /* 0x000fea0003800000 */
.L_x_21846:
        /* <DEDUP_REMOVED lines=8> */
.L_x_21851:
[----:B------:R0:W5:Y:S01]  /*a240*/  LDG.E R18, desc[UR36][R2.64] ;  /* 0x0000002402127981 */ /* 0x000162000c1e1900 */
[----:B------:R-:W-:Y:S05]  /*a250*/  BRA `(.L_x_21849) ;  /* 0x0000000c000c7947 */ /* 0x000fea0003800000 */
.L_x_21850:
[----:B------:R0:W5:Y:S01]  /*a260*/  LDG.E.S16 R18, desc[UR36][R2.64] ;  /* 0x0000002402127981 */ /* 0x000162000c1e1700 */
[----:B------:R-:W-:Y:S05]  /*a270*/  BRA `(.L_x_21849) ;  /* 0x0000000c00047947 */ /* 0x000fea0003800000 */
.L_x_21845:
        /* <DEDUP_REMOVED lines=9> */
.L_x_21853:
[----:B------:R-:W2:Y:S02]  /*a310*/  LDG.E.U16 R2, desc[UR36][R2.64] ;  /* 0x0000002402027981 */ /* 0x000ea4000c1e1500 */
[----:B--2---:R-:W-:-:S06]  /*a320*/  HADD2.F32 R18, -RZ, R2.H0_H0 ;  /* 0x20000002ff127230 */ /* 0x004fcc0000004100 */
[----:B------:R-:W0:Y:S01]  /*a330*/  F2I.FTZ.TRUNC.NTZ R18, R18 ;  /* 0x0000001200127305 */ /* 0x000e22000021f100 */
[----:B------:R-:W-:Y:S05]  /*a340*/  BRA `(.L_x_21849) ;  /* 0x0000000800d07947 */ /* 0x000fea0003800000 */
.L_x_21852:
        /* <DEDUP_REMOVED lines=9> */
.L_x_21855:
[----:B------:R-:W2:Y:S02]  /*a3e0*/  LDG.E.U16 R2, desc[UR36][R2.64] ;  /* 0x0000002402027981 */ /* 0x000ea4000c1e1500 */
[----:B--2---:R-:W-:-:S06]  /*a3f0*/  HADD2.F32 R18, -RZ, R2.H0_H0 ;  /* 0x20000002ff127230 */ /* 0x004fcc0000004100 */
[----:B------:R-:W4:Y:S01]  /*a400*/  F2I.FTZ.TRUNC.NTZ R18, R18 ;  /* 0x0000001200127305 */ /* 0x000f22000021f100 */
[----:B------:R-:W-:Y:S05]  /*a410*/  BRA `(.L_x_21849) ;  /* 0x00000008009c7947 */ /* 0x000fea0003800000 */
.L_x_21854:
[----:B------:R-:W2:Y:S02]  /*a420*/  LDG.E.64 R2, desc[UR36][R2.64] ;  /* 0x0000002402027981 */ /* 0x000ea4000c1e1b00 */
[----:B--2---:R0:W1:Y:S01]  /*a430*/  F2I.F64.TRUNC R18, R2 ;  /* 0x0000000200127311 */ /* 0x004062000030d100 */
[----:B------:R-:W-:Y:S05]  /*a440*/  BRA `(.L_x_21849) ;  /* 0x0000000800907947 */ /* 0x000fea0003800000 */
.L_x_21844:
        /* <DEDUP_REMOVED lines=12> */
.L_x_21858:
[----:B------:R-:W2:Y:S02]  /*a510*/  LDG.E.64 R2, desc[UR36][R2.64] ;  /* 0x0000002402027981 */ /* 0x000ea4000c1e1b00 */
[----:B--2---:R0:W1:Y:S01]  /*a520*/  F2I.F64.TRUNC R18, R2 ;  /* 0x0000000200127311 */ /* 0x004062000030d100 */
[----:B------:R-:W-:Y:S05]  /*a530*/  BRA `(.L_x_21849) ;  /* 0x0000000800547947 */ /* 0x000fea0003800000 */
.L_x_21857:
        /* <DEDUP_REMOVED lines=27> */
.L_x_21860:
        /* <DEDUP_REMOVED lines=14> */
.L_x_21859:
[----:B------:R-:W2:Y:S02]  /*a7d0*/  LDG.E.U16 R18, desc[UR36][R2.64] ;  /* 0x0000002402127981 */ /* 0x000ea4000c1e1500 */
[----:B--2---:R-:W-:-:S06]  /*a7e0*/  IMAD.U32 R18, R18, 0x10000, RZ ;  /* 0x0001000012127824 */ /* 0x004fcc00078e00ff */
[----:B------:R-:W0:Y:S01]  /*a7f0*/  F2I.FTZ.TRUNC.NTZ R18, R18 ;  /* 0x0000001200127305 */ /* 0x000e22000021f100 */
[----:B------:R-:W-:Y:S05]  /*a800*/  BRA `(.L_x_21849) ;  /* 0x0000000400a07947 */ /* 0x000fea0003800000 */
.L_x_21856:
        /* <DEDUP_REMOVED lines=10> */
.L_x_21863:
        /* <DEDUP_REMOVED lines=21> */
.L_x_21867:
[----:B------:R-:W-:Y:S05]  /*aa00*/  BSYNC B1 ;  /* 0x0000000000017941 */ /* 0x000fea0003800000 */
.L_x_21866:
[----:B------:R-:W-:Y:S01]  /*aa10*/  IMAD.SHL.U32 R2, R2, 0x100000, RZ ;  /* 0x0010000002027824 */ /* 0x000fe200078e00ff */
[----:B------:R-:W-:-:S04]  /*aa20*/  LEA R3, R0, 0x3b800000, 0x17 ;  /* 0x3b80000000037811 */ /* 0x000fc800078eb8ff */
[----:B------:R-:W-:-:S07]  /*aa30*/  LOP3.LUT R18, R3, R2, R18, 0xfe, !PT ;  /* 0x0000000203127212 */ /* 0x000fce00078efe12 */
.L_x_21865:
[----:B------:R-:W-:Y:S05]  /*aa40*/  BSYNC B0 ;  /* 0x0000000000007941 */ /* 0x000fea0003800000 */
.L_x_21864:
[----:B------:R-:W0:Y:S01]  /*aa50*/  F2I.FTZ.TRUNC.NTZ R18, R18 ;  /* 0x0000001200127305 */ /* 0x000e22000021f100 */
[----:B------:R-:W-:Y:S05]  /*aa60*/  BRA `(.L_x_21849) ;  /* 0x0000000400087947 */ /* 0x000fea0003800000 */
.L_x_21862:
        /* <DEDUP_REMOVED lines=21> */
.L_x_21871:
[----:B------:R-:W-:Y:S05]  /*abc0*/  BSYNC B1 ;  /* 0x0000000000017941 */ /* 0x000fea0003800000 */
.L_x_21870:
[----:B------:R-:W-:Y:S01]  /*abd0*/  IMAD.SHL.U32 R2, R2, 0x200000, RZ ;  /* 0x0020000002027824 */ /* 0x000fe200078e00ff */
[----:B------:R-:W-:-:S04]  /*abe0*/  LEA R3, R0, 0x37800000, 0x17 ;  /* 0x3780000000037811 */ /* 0x000fc800078eb8ff */
[----:B------:R-:W-:-:S07]  /*abf0*/  LOP3.LUT R18, R3, R2, R18, 0xfe, !PT ;  /* 0x0000000203127212 */ /* 0x000fce00078efe12 */
.L_x_21869:
[----:B------:R-:W-:Y:S05]  /*ac00*/  BSYNC B0 ;  /* 0x0000000000007941 */ /* 0x000fea0003800000 */
.L_x_21868:
[----:B------:R-:W0:Y:S01]  /*ac10*/  F2I.FTZ.TRUNC.NTZ R18, R18 ;  /* 0x0000001200127305 */ /* 0x000e22000021f100 */
[----:B------:R-:W-:Y:S05]  /*ac20*/  BRA `(.L_x_21849) ;  /* 0x0000000000987947 */ /* 0x000fea0003800000 */
.L_x_21861:
        /* <DEDUP_REMOVED lines=14> */
.L_x_21875:
[----:B------:R-:W-:Y:S05]  /*ad10*/  BSYNC B0 ;  /* 0x0000000000007941 */ /* 0x000fea0003800000 */
.L_x_21874:
[----:B------:R-:W0:Y:S01]  /*ad20*/  F2I.FTZ.TRUNC.NTZ R18, R18 ;  /* 0x0000001200127305 */ /* 0x000e22000021f100 */
[----:B------:R-:W-:Y:S05]  /*ad30*/  BRA `(.L_x_21849) ;  /* 0x0000000000547947 */ /* 0x000fea0003800000 */
.L_x_21848:
        /* <DEDUP_REMOVED lines=17> */
.L_x_21876:
[----:B------:R-:W-:Y:S05]  /*ae50*/  BRA `(.L_x_21849) ;  /* 0x00000000000c7947 */ /* 0x000fea0003800000 */
.L_x_21873:
[----:B------:R0:W5:Y:S01]  /*ae60*/  LDG.E R18, desc[UR36][R2.64] ;  /* 0x0000002402127981 */ /* 0x000162000c1e1900 */
[----:B------:R-:W-:Y:S05]  /*ae70*/  BRA `(.L_x_21849) ;  /* 0x0000000000047947 */ /* 0x000fea0003800000 */
.L_x_21872:
[----:B------:R0:W5:Y:S02]  /*ae80*/  LDG.E R18, desc[UR36][R2.64] ;  /* 0x0000002402127981 */ /* 0x000164000c1e1900 */
.L_x_21849:
[----:B0-----:R-:W0:Y:S01]  /*ae90*/  LDC.U8 R3, c[0x0][0x421] ;  /* 0x00010840ff037b82 */ /* 0x001e220000000000 */
[----:B-1-345:R-:W-:-:S04]  /*aea0*/  ISETP.NE.AND P0, PT, R18, RZ, PT ;  /* 0x000000ff1200720c */ /* 0x03afc80003f05270 */
[----:B--2---:R-:W-:Y:S02]  /*aeb0*/  SEL R2, RZ, 0x1, P0 ;  /* 0x00000001ff027807 */ /* 0x004fe40000000000 */
        /* <DEDUP_REMOVED lines=13> */
.L_x_21880:
[----:B------:R-:W-:Y:S01]  /*af90*/  STG.E.U8 desc[UR36][R16.64], R2 ;  /* 0x0000000210007986 */ /* 0x000fe2000c101124 */
[----:B------:R-:W-:Y:S05]  /*afa0*/  EXIT ;  /* 0x000000000000794d */ /* 0x000fea0003800000 */
.L_x_21879:
        /* <DEDUP_REMOVED lines=9> */
.L_x_21883:
[----:B------:R-:W-:Y:S01]  /*b040*/  STG.E desc[UR36][R16.64], R2 ;  /* 0x0000000210007986 */ /* 0x000fe2000c101924 */
[----:B------:R-:W-:Y:S05]  /*b050*/  EXIT ;  /* 0x000000000000794d */ /* 0x000fea0003800000 */
.L_x_21882:
[----:B------:R-:W-:Y:S01]  /*b060*/  STG.E.U16 desc[UR36][R16.64], R2 ;  /* 0x0000000210007986 */ /* 0x000fe2000c101524 */
[----:B------:R-:W-:Y:S05]  /*b070*/  EXIT ;  /* 0x000000000000794d */ /* 0x000fea0003800000 */
.L_x_21878:
        /* <DEDUP_REMOVED lines=9> */
.L_x_21885:
[----:B------:R-:W-:-:S04]  /*b110*/  FSEL R0, RZ, 1, P0 ;  /* 0x3f800000ff007808 */ /* 0x000fc80000000000 */
[----:B------:R-:W-:-:S05]  /*b120*/  F2FP.F16.F32.PACK_AB R0, RZ, R0 ;  /* 0x00000000ff00723e */ /* 0x000fca00000000ff */
[----:B------:R-:W-:Y:S01]  /*b130*/  STG.E.U16 desc[UR36][R16.64], R0 ;  /* 0x0000000010007986 */ /* 0x000fe2000c101524 */
[----:B------:R-:W-:Y:S05]  /*b140*/  EXIT ;  /* 0x000000000000794d */ /* 0x000fea0003800000 */
.L_x_21884:
        /* <DEDUP_REMOVED lines=10> */
.L_x_21887:
[----:B------:R-:W-:-:S04]  /*b1f0*/  FSEL R0, RZ, 1, P0 ;  /* 0x3f800000ff007808 */ /* 0x000fc80000000000 */
[----:B------:R-:W-:-:S04]  /*b200*/  F2FP.F16.F32.PACK_AB R3, RZ, R0 ;  /* 0x00000000ff03723e */ /* 0x000fc800000000ff */
[----:B------:R-:W-:-:S05]  /*b210*/  PRMT R3, R3, 0x5410, RZ ;  /* 0x0000541003037816 */ /* 0x000fca00000000ff */
[----:B------:R-:W-:Y:S01]  /*b220*/  STG.E desc[UR36][R16.64], R3 ;  /* 0x0000000310007986 */ /* 0x000fe2000c101924 */
[----:B------:R-:W-:Y:S05]  /*b230*/  EXIT ;  /* 0x000000000000794d */ /* 0x000fea0003800000 */
.L_x_21886:
[----:B------:R-:W-:Y:S01]  /*b240*/  FSEL R3, RZ, 1.875, P0 ;  /* 0x3ff00000ff037808 */ /* 0x000fe20000000000 */
[----:B------:R-:W-:-:S05]  /*b250*/  IMAD.MOV.U32 R2, RZ, RZ, RZ ;  /* 0x000000ffff027224 */ /* 0x000fca00078e00ff */
[----:B------:R-:W-:Y:S01]  /*b260*/  STG.E.64 desc[UR36][R16.64], R2 ;  /* 0x0000000210007986 */ /* 0x000fe2000c101b24 */
[----:B------:R-:W-:Y:S05]  /*b270*/  EXIT ;  /* 0x000000000000794d */ /* 0x000fea0003800000 */
.L_x_21877:
        /* <DEDUP_REMOVED lines=10> */
.L_x_21890:
[----:B------:R-:W-:Y:S02]  /*b320*/  FSEL R5, RZ, 1.875, P0 ;  /* 0x3ff00000ff057808 */ /* 0x000fe40000000000 */
[----:B------:R-:W-:Y:S01]  /*b330*/  CS2R R6, SRZ ;  /* 0x0000000000067805 */ /* 0x000fe2000001ff00 */
[----:B------:R-:W-:-:S05]  /*b340*/  IMAD.MOV.U32 R4, RZ, RZ, RZ ;  /* 0x000000ffff047224 */ /* 0x000fca00078e00ff */
[----:B------:R-:W-:Y:S01]  /*b350*/  STG.E.128 desc[UR36][R16.64], R4 ;  /* 0x0000000410007986 */ /* 0x000fe2000c101d24 */
[----:B------:R-:W-:Y:S05]  /*b360*/  EXIT ;  /* 0x000000000000794d */ /* 0x000fea0003800000 */
.L_x_21889:
        /* <DEDUP_REMOVED lines=18> */
.L_x_21894:
[----:B------:R-:W-:Y:S05]  /*b490*/  BSYNC B0 ;  /* 0x0000000000007941 */ /* 0x000fea0003800000 */
.L_x_21893:
[----:B------:R-:W-:Y:S01]  /*b4a0*/  STG.E.U8 desc[UR36][R16.64], R3 ;  /* 0x0000000310007986 */ /* 0x000fe2000c101124 */
[----:B------:R-:W-:Y:S05]  /*b4b0*/  EXIT ;  /* 0x000000000000794d */ /* 0x000fea0003800000 */
.L_x_21892:
        /* <DEDUP_REMOVED lines=14> */
.L_x_21895:
[----:B------:R-:W-:Y:S01]  /*b5a0*/  IMAD.MOV.U32 R3, RZ, RZ, 0x7f ;  /* 0x0000007fff037424 */ /* 0x000fe200078e00ff */
[----:B------:R-:W-:-:S04]  /*b5b0*/  ISETP.GT.U32.AND P0, PT, R5, 0x7f800000, PT ;  /* 0x7f8000000500780c */ /* 0x000fc80003f04070 */
[----:B------:R-:W-:-:S05]  /*b5c0*/  SEL R3, R3, 0x7c, P0 ;  /* 0x0000007c03037807 */ /* 0x000fca0000000000 */
[----:B------:R-:W-:Y:S01]  /*b5d0*/  STG.E.U8 desc[UR36][R16.64], R3 ;  /* 0x0000000310007986 */ /* 0x000fe2000c101124 */
[----:B------:R-:W-:Y:S05]  /*b5e0*/  EXIT ;  /* 0x000000000000794d */ /* 0x000fea0003800000 */
.L_x_21891:
[----:B------:R-:W-:-:S04]  /*b5f0*/  FSEL R0, RZ, 1, P0 ;  /* 0x3f800000ff007808 */ /* 0x000fc80000000000 */
[----:B------:R-:W-:-:S05]  /*b600*/  F2FP.BF16.F32.PACK_AB R0, RZ, R0 ;  /* 0x00000000ff00723e */ /* 0x000fca00000010ff */
[----:B------:R-:W-:Y:S01]  /*b610*/  STG.E.U16 desc[UR36][R16.64], R0 ;  /* 0x0000000010007986 */ /* 0x000fe2000c101524 */
[----:B------:R-:W-:Y:S05]  /*b620*/  EXIT ;  /* 0x000000000000794d */ /* 0x000fea0003800000 */
.L_x_21888:
        /* <DEDUP_REMOVED lines=10> */
.L_x_21898:
        /* <DEDUP_REMOVED lines=16> */
.L_x_21901:
[----:B------:R-:W-:-:S07]  /*b7d0*/  PRMT R8, R0, 0x7610, R8 ;  /* 0x0000761000087816 */ /* 0x000fce0000000008 */
.L_x_21900:
[----:B------:R-:W-:Y:S05]  /*b7e0*/  BSYNC B0 ;  /* 0x0000000000007941 */ /* 0x000fea0003800000 */
.L_x_21899:
[----:B------:R-:W-:Y:S01]  /*b7f0*/  STG.E.U8 desc[UR36][R16.64], R8 ;  /* 0x0000000810007986 */ /* 0x000fe2000c101124 */
[----:B------:R-:W-:Y:S05]  /*b800*/  EXIT ;  /* 0x000000000000794d */ /* 0x000fea0003800000 */
.L_x_21897:
        /* <DEDUP_REMOVED lines=16> */
.L_x_21904:
[----:B------:R-:W-:-:S07]  /*b910*/  PRMT R8, R0, 0x7610, R8 ;  /* 0x0000761000087816 */ /* 0x000fce0000000008 */
.L_x_21903:
[----:B------:R-:W-:Y:S05]  /*b920*/  BSYNC B0 ;  /* 0x0000000000007941 */ /* 0x000fea0003800000 */
.L_x_21902:
[----:B------:R-:W-:Y:S01]  /*b930*/  STG.E.U8 desc[UR36][R16.64], R8 ;  /* 0x0000000810007986 */ /* 0x000fe2000c101124 */
[----:B------:R-:W-:Y:S05]  /*b940*/  EXIT ;  /* 0x000000000000794d */ /* 0x000fea0003800000 */
.L_x_21896:
        /* <DEDUP_REMOVED lines=21> */
.L_x_21881:
        /* <DEDUP_REMOVED lines=16> */
.L_x_21907:
[----:B------:R-:W-:Y:S05]  /*bba0*/  EXIT ;  /* 0x000000000000794d */ /* 0x000fea0003800000 */
.L_x_21906:
[----:B------:R-:W-:-:S05]  /*bbb0*/  IMAD.MOV.U32 R3, RZ, RZ, RZ ;  /* 0x000000ffff037224 */ /* 0x000fca00078e00ff */
[----:B------:R-:W-:Y:S01]  /*bbc0*/  STG.E.64 desc[UR36][R16.64], R2 ;  /* 0x0000000210007986 */ /* 0x000fe2000c101b24 */
[----:B------:R-:W-:Y:S05]  /*bbd0*/  EXIT ;  /* 0x000000000000794d */ /* 0x000fea0003800000 */
.L_x_21905:
[----:B------:R-:W-:Y:S01]  /*bbe0*/  STG.E desc[UR36][R16.64], R2 ;  /* 0x0000000210007986 */ /* 0x000fe2000c101924 */
[----:B------:R-:W-:Y:S05]  /*bbf0*/  EXIT ;  /* 0x000000000000794d */ /* 0x000fea0003800000 */
.L_x_21908:
        /* <DEDUP_REMOVED lines=16> */
.L_x_23687:


//--------------------- .text._ZN2at6native27unrolled_elementwise_kernelIZZZNS0_23logical_not_kernel_cudaERNS_18TensorIteratorBaseEENKUlvE0_clEvENKUlvE1_clEvEUliE_St5arrayIPcLm2EELi4E23TrivialOffsetCalculatorILi1EjESB_NS0_6memory12LoadWithCastILi1EEENSC_13StoreWithCastILi1EEEEEviT_T0_T2_T3_T4_T5_ --------------------------
	.section	.text._ZN2at6native27unrolled_elementwise_kernelIZZZNS0_23logical_not_kernel_cudaERNS_18TensorIteratorBaseEENKUlvE0_clEvENKUlvE1_clEvEUliE_St5arrayIPcLm2EELi4E23TrivialOffsetCalculatorILi1EjESB_NS0_6memory12LoadWithCastILi1EEENSC_13StoreWithCastILi1EEEEEviT_T0_T2_T3_T4_T5_,"ax",@progbits
	.align	128
        .global         _ZN2at6native27unrolled_elementwise_kernelIZZZNS0_23logical_not_kernel_cudaERNS_18TensorIteratorBaseEENKUlvE0_clEvENKUlvE1_clEvEUliE_St5arrayIPcLm2EELi4E23TrivialOffsetCalculatorILi1EjESB_NS0_6memory12LoadWithCastILi1EEENSC_13StoreWithCastILi1EEEEEviT_T0_T2_T3_T4_T5_
        .type           _ZN2at6native27unrolled_elementwise_kernelIZZZNS0_23logical_not_kernel_cudaERNS_18TensorIteratorBaseEENKUlvE0_clEvENKUlvE1_clEvEUliE_St5arrayIPcLm2EELi4E23TrivialOffsetCalculatorILi1EjESB_NS0_6memory12LoadWithCastILi1EEENSC_13StoreWithCastILi1EEEEEviT_T0_T2_T3_T4_T5_,@function
        .size           _ZN2at6native27unrolled_elementwise_kernelIZZZNS0_23logical_not_kernel_cudaERNS_18TensorIteratorBaseEENKUlvE0_clEvENKUlvE1_clEvEUliE_St5arrayIPcLm2EELi4E23TrivialOffsetCalculatorILi1EjESB_NS0_6memory12LoadWithCastILi1EEENSC_13StoreWithCastILi1EEEEEviT_T0_T2_T3_T4_T5_,(.L_x_23688 - _ZN2at6native27unrolled_elementwise_kernelIZZZNS0_23logical_not_kernel_cudaERNS_18TensorIteratorBaseEENKUlvE0_clEvENKUlvE1_clEvEUliE_St5arrayIPcLm2EELi4E23TrivialOffsetCalculatorILi1EjESB_NS0_6memory12LoadWithCastILi1EEENSC_13StoreWithCastILi1EEEEEviT_T0_T2_T3_T4_T5_)
        .other          _ZN2at6native27unrolled_elementwise_kernelIZZZNS0_23logical_not_kernel_cudaERNS_18TensorIteratorBaseEENKUlvE0_clEvENKUlvE1_clEvEUliE_St5arrayIPcLm2EELi4E23TrivialOffsetCalculatorILi1EjESB_NS0_6memory12LoadWithCastILi1EEENSC_13StoreWithCastILi1EEEEEviT_T0_T2_T3_T4_T5_,@"STO_CUDA_ENTRY STV_DEFAULT"
_ZN2at6native27unrolled_elementwise_kernelIZZZNS0_23logical_not_kernel_cudaERNS_18TensorIteratorBaseEENKUlvE0_clEvENKUlvE1_clEvEUliE_St5arrayIPcLm2EELi4E23TrivialOffsetCalculatorILi1EjESB_NS0_6memory12LoadWithCastILi1EEENSC_13StoreWithCastILi1EEEEEviT_T0_T2_T3_T4_T5_:
.text._ZN2at6native27unrolled_elementwise_kernelIZZZNS0_23logical_not_kernel_cudaERNS_18TensorIteratorBaseEENKUlvE0_clEvENKUlvE1_clEvEUliE_St5arrayIPcLm2EELi4E23TrivialOffsetCalculatorILi1EjESB_NS0_6memory12LoadWithCastILi1EEENSC_13StoreWithCastILi1EEEEEviT_T0_T2_T3_T4_T5_:
        /* <DEDUP_REMOVED lines=31> */
.L_x_21914:
[----:B------:R3:W5:Y:S01]  /*01f0*/  LDG.E.U8 R18, desc[UR36][R2.64] ;  /* 0x0000002402127981 */ /* 0x000762000c1e1100 */
[----:B------:R-:W-:Y:S05]  /*0200*/  BRA `(.L_x_21916) ;  /* 0x0000000c00387947 */ /* 0x000fea0003800000 */
.L_x_21913:
        /* <DEDUP_REMOVED lines=8> */
.L_x_21918:
[----:B------:R1:W5:Y:S01]  /*0290*/  LDG.E R18, desc[UR36][R2.64] ;  /* 0x0000002402127981 */ /* 0x000362000c1e1900 */
[----:B------:R-:W-:Y:S05]  /*02a0*/  BRA `(.L_x_21916) ;  /* 0x0000000c00107947 */ /* 0x000fea0003800000 */
.L_x_21917:
[----:B------:R2:W5:Y:S01]  /*02b0*/  LDG.E.S16 R18, desc[UR36][R2.64] ;  /* 0x0000002402127981 */ /* 0x000562000c1e1700 */
[----:B------:R-:W-:Y:S05]  /*02c0*/  BRA `(.L_x_21916) ;  /* 0x0000000c00087947 */ /* 0x000fea0003800000 */
.L_x_21912:
        /* <DEDUP_REMOVED lines=9> */
.L_x_21920:
[----:B------:R-:W2:Y:S02]  /*0360*/  LDG.E.U16 R2, desc[UR36][R2.64] ;  /* 0x0000002402027981 */ /* 0x000ea4000c1e1500 */
[----:B--2---:R-:W-:-:S06]  /*0370*/  HADD2.F32 R18, -RZ, R2.H0_H0 ;  /* 0x20000002ff127230 */ /* 0x004fcc0000004100 */
[----:B------:R-:W0:Y:S01]  /*0380*/  F2I.FTZ.TRUNC.NTZ R18, R18 ;  /* 0x0000001200127305 */ /* 0x000e22000021f100 */
[----:B------:R-:W-:Y:S05]  /*0390*/  BRA `(.L_x_21916) ;  /* 0x0000000800d47947 */ /* 0x000fea0003800000 */
.L_x_21919:
        /* <DEDUP_REMOVED lines=9> */
.L_x_21922:
[----:B------:R-:W2:Y:S02]  /*0430*/  LDG.E.U16 R2, desc[UR36][R2.64] ;  /* 0x0000002402027981 */ /* 0x000ea4000c1e1500 */
[----:B--2---:R-:W-:-:S06]  /*0440*/  HADD2.F32 R18, -RZ, R2.H0_H0 ;  /* 0x20000002ff127230 */ /* 0x004fcc0000004100 */
[----:B------:R-:W0:Y:S01]  /*0450*/  F2I.FTZ.TRUNC.NTZ R18, R18 ;  /* 0x0000001200127305 */ /* 0x000e22000021f100 */
[----:B------:R-:W-:Y:S05]  /*0460*/  BRA `(.L_x_21916) ;  /* 0x0000000800a07947 */ /* 0x000fea0003800000 */
.L_x_21921:
[----:B------:R-:W2:Y:S02]  /*0470*/  LDG.E.64 R2, desc[UR36][R2.64] ;  /* 0x0000002402027981 */ /* 0x000ea4000c1e1b00 */
[----:B--2---:R0:W1:Y:S01]  /*0480*/  F2I.F64.TRUNC R18, R2 ;  /* 0x0000000200127311 */ /* 0x004062000030d100 */
[----:B------:R-:W-:Y:S05]  /*0490*/  BRA `(.L_x_21916) ;  /* 0x0000000800947947 */ /* 0x000fea0003800000 */
.L_x_21911:
        /* <DEDUP_REMOVED lines=12> */
.L_x_21925:
[----:B------:R-:W2:Y:S02]  /*0560*/  LDG.E.64 R2, desc[UR36][R2.64] ;  /* 0x0000002402027981 */ /* 0x000ea4000c1e1b00 */
[----:B--2---:R0:W1:Y:S01]  /*0570*/  F2I.F64.TRUNC R18, R2 ;  /* 0x0000000200127311 */ /* 0x004062000030d100 */
[----:B------:R-:W-:Y:S05]  /*0580*/  BRA `(.L_x_21916) ;  /* 0x0000000800587947 */ /* 0x000fea0003800000 */
.L_x_21924:
        /* <DEDUP_REMOVED lines=27> */
.L_x_21927:
        /* <DEDUP_REMOVED lines=15> */
.L_x_21926:
[----:B------:R-:W2:Y:S02]  /*0830*/  LDG.E.U16 R18, desc[UR36][R2.64] ;  /* 0x0000002402127981 */ /* 0x000ea4000c1e1500 */
[----:B--2---:R-:W-:-:S06]  /*0840*/  IMAD.U32 R18, R18, 0x10000, RZ ;  /* 0x0001000012127824 */ /* 0x004fcc00078e00ff */
[----:B------:R-:W0:Y:S01]  /*0850*/  F2I.FTZ.TRUNC.NTZ R18, R18 ;  /* 0x0000001200127305 */ /* 0x000e22000021f100 */
[----:B------:R-:W-:Y:S05]  /*0860*/  BRA `(.L_x_21916) ;  /* 0x0000000400a07947 */ /* 0x000fea0003800000 */
.L_x_21923:
        /* <DEDUP_REMOVED lines=10> */
.L_x_21930:
        /* <DEDUP_REMOVED lines=21> */
.L_x_21934:
[----:B------:R-:W-:Y:S05]  /*0a60*/  BSYNC B1 ;  /* 0x0000000000017941 */ /* 0x000fea0003800000 */
.L_x_21933:
[----:B------:R-:W-:Y:S01]  /*0a70*/  IMAD.SHL.U32 R2, R2, 0x100000, RZ ;  /* 0x0010000002027824 */ /* 0x000fe200078e00ff */
[----:B------:R-:W-:-:S04]  /*0a80*/  LEA R3, R0, 0x3b800000, 0x17 ;  /* 0x3b80000000037811 */ /* 0x000fc800078eb8ff */
[----:B------:R-:W-:-:S07]  /*0a90*/  LOP3.LUT R18, R3, R2, R18, 0xfe, !PT ;  /* 0x0000000203127212 */ /* 0x000fce00078efe12 */
.L_x_21932:
[----:B------:R-:W-:Y:S05]  /*0aa0*/  BSYNC B0 ;  /* 0x0000000000007941 */ /* 0x000fea0003800000 */
.L_x_21931:
[----:B------:R-:W0:Y:S01]  /*0ab0*/  F2I.FTZ.TRUNC.NTZ R18, R18 ;  /* 0x0000001200127305 */ /* 0x000e22000021f100 */
[----:B------:R-:W-:Y:S05]  /*0ac0*/  BRA `(.L_x_21916) ;  /* 0x0000000400087947 */ /* 0x000fea0003800000 */
.L_x_21929:
        /* <DEDUP_REMOVED lines=21> */
.L_x_21938:
[----:B------:R-:W-:Y:S05]  /*0c20*/  BSYNC B1 ;  /* 0x0000000000017941 */ /* 0x000fea0003800000 */
.L_x_21937:
[----:B------:R-:W-:Y:S01]  /*0c30*/  IMAD.SHL.U32 R2, R2, 0x200000, RZ ;  /* 0x0020000002027824 */ /* 0x000fe200078e00ff */
[----:B------:R-:W-:-:S04]  /*0c40*/  LEA R3, R0, 0x37800000, 0x17 ;  /* 0x3780000000037811 */ /* 0x000fc800078eb8ff */
[----:B------:R-:W-:-:S07]  /*0c50*/  LOP3.LUT R18, R3, R2, R18, 0xfe, !PT ;  /* 0x0000000203127212 */ /* 0x000fce00078efe12 */
.L_x_21936:
[----:B------:R-:W-:Y:S05]  /*0c60*/  BSYNC B0 ;  /* 0x0000000000007941 */ /* 0x000fea0003800000 */
.L_x_21935:
[----:B------:R-:W0:Y:S01]  /*0c70*/  F2I.FTZ.TRUNC.NTZ R18, R18 ;  /* 0x0000001200127305 */ /* 0x000e22000021f100 */
[----:B------:R-:W-:Y:S05]  /*0c80*/  BRA `(.L_x_21916) ;  /* 0x0000000000987947 */ /* 0x000fea0003800000 */
.L_x_21928:
        /* <DEDUP_REMOVED lines=14> */
.L_x_21942:
[----:B------:R-:W-:Y:S05]  /*0d70*/  BSYNC B0 ;  /* 0x0000000000007941 */ /* 0x000fea0003800000 */
.L_x_21941:
[----:B------:R-:W0:Y:S01]  /*0d80*/  F2I.FTZ.TRUNC.NTZ R18, R18 ;  /* 0x0000001200127305 */ /* 0x000e22000021f100 */
[----:B------:R-:W-:Y:S05]  /*0d90*/  BRA `(.L_x_21916) ;  /* 0x0000000000547947 */ /* 0x000fea0003800000 */
.L_x_21915:
        /* <DEDUP_REMOVED lines=17> */
.L_x_21943:
[----:B------:R-:W-:Y:S05]  /*0eb0*/  BRA `(.L_x_21916) ;  /* 0x00000000000c7947 */ /* 0x000fea0003800000 */
.L_x_21940:
[----:B------:R0:W5:Y:S01]  /*0ec0*/  LDG.E R18, desc[UR36][R2.64] ;  /* 0x0000002402127981 */ /* 0x000162000c1e1900 */
[----:B------:R-:W-:Y:S05]  /*0ed0*/  BRA `(.L_x_21916) ;  /* 0x0000000000047947 */ /* 0x000fea0003800000 */
.L_x_21939:
[----:B------:R0:W5:Y:S02]  /*0ee0*/  LDG.E R18, desc[UR36][R2.64] ;  /* 0x0000002402127981 */ /* 0x000164000c1e1900 */
.L_x_21916:
[----:B------:R-:W2:Y:S02]  /*0ef0*/  S2R R26, SR_TID.X ;  /* 0x00000000001a7919 */ /* 0x000ea40000002100 */
[----:B--2---:R-:W-:-:S07]  /*0f00*/  VIADD R26, R26, 0x80 ;  /* 0x000000801a1a7836 */ /* 0x004fce0000000000 */
.L_x_21910:
[----:B------:R-:W-:Y:S05]  /*0f10*/  BSYNC B6 ;  /* 0x0000000000067941 */ /* 0x000fea0003800000 */
.L_x_21909:
        /* <DEDUP_REMOVED lines=23> */
.L_x_21949:
[----:B------:R0:W5:Y:S01]  /*1090*/  LDG.E.U8 R16, desc[UR36][R2.64] ;  /* 0x0000002402107981 */ /* 0x000162000c1e1100 */
[----:B------:R-:W-:Y:S05]  /*10a0*/  BRA `(.L_x_21951) ;  /* 0x0000000c00347947 */ /* 0x000fea0003800000 */
.L_x_21948:
        /* <DEDUP_REMOVED lines=8> */
.L_x_21953:
[----:B------:R0:W5:Y:S01]  /*1130*/  LDG.E R16, desc[UR36][R2.64] ;  /* 0x0000002402107981 */ /* 0x000162000c1e1900 */
[----:B------:R-:W-:Y:S05]  /*1140*/  BRA `(.L_x_21951) ;  /* 0x0000000c000c7947 */ /* 0x000fea0003800000 */
.L_x_21952:
[----:B------:R0:W5:Y:S01]  /*1150*/  LDG.E.S16 R16, desc[UR36][R2.64] ;  /* 0x0000002402107981 */ /* 0x000162000c1e1700 */
[----:B------:R-:W-:Y:S05]  /*1160*/  BRA `(.L_x_21951) ;  /* 0x0000000c00047947 */ /* 0x000fea0003800000 */
.L_x_21947:
        /* <DEDUP_REMOVED lines=9> */
.L_x_21955:
[----:B------:R-:W2:Y:S02]  /*1200*/  LDG.E.U16 R2, desc[UR36][R2.64] ;  /* 0x0000002402027981 */ /* 0x000ea4000c1e1500 */
[----:B--2---:R-:W-:-:S06]  /*1210*/  HADD2.F32 R16, -RZ, R2.H0_H0 ;  /* 0x20000002ff107230 */ /* 0x004fcc0000004100 */
[----:B------:R-:W0:Y:S01]  /*1220*/  F2I.FTZ.TRUNC.NTZ R16, R16 ;  /* 0x0000001000107305 */ /* 0x000e22000021f100 */
[----:B------:R-:W-:Y:S05]  /*1230*/  BRA `(.L_x_21951) ;  /* 0x0000000800d07947 */ /* 0x000fea0003800000 */
.L_x_21954:
        /* <DEDUP_REMOVED lines=9> */
.L_x_21957:
[----:B------:R-:W2:Y:S02]  /*12d0*/  LDG.E.U16 R2, desc[UR36][R2.64] ;  /* 0x0000002402027981 */ /* 0x000ea4000c1e1500 */
[----:B--2---:R-:W-:-:S06]  /*12e0*/  HADD2.F32 R16, -RZ, R2.H0_H0 ;  /* 0x20000002ff107230 */ /* 0x004fcc0000004100 */
[----:B------:R-:W0:Y:S01]  /*12f0*/  F2I.FTZ.TRUNC.NTZ R16, R16 ;  /* 0x0000001000107305 */ /* 0x000e22000021f100 */
[----:B------:R-:W-:Y:S05]  /*1300*/  BRA `(.L_x_21951) ;  /* 0x00000008009c7947 */ /* 0x000fea0003800000 */
.L_x_21956:
[----:B------:R-:W2:Y:S02]  /*1310*/  LDG.E.64 R2, desc[UR36][R2.64] ;  /* 0x0000002402027981 */ /* 0x000ea4000c1e1b00 */
[----:B--2---:R0:W1:Y:S01]  /*1320*/  F2I.F64.TRUNC R16, R2 ;  /* 0x0000000200107311 */ /* 0x004062000030d100 */
[----:B------:R-:W-:Y:S05]  /*1330*/  BRA `(.L_x_21951) ;  /* 0x0000000800907947 */ /* 0x000fea0003800000 */
.L_x_21946:
        /* <DEDUP_REMOVED lines=12> */
.L_x_21960:
[----:B------:R-:W2:Y:S02]  /*1400*/  LDG.E.64 R2, desc[UR36][R2.64] ;  /* 0x0000002402027981 */ /* 0x000ea4000c1e1b00 */
[----:B--2---:R0:W1:Y:S01]  /*1410*/  F2I.F64.TRUNC R16, R2 ;  /* 0x0000000200107311 */ /* 0x004062000030d100 */
[----:B------:R-:W-:Y:S05]  /*1420*/  BRA `(.L_x_21951) ;  /* 0x0000000800547947 */ /* 0x000fea0003800000 */
.L_x_21959:
        /* <DEDUP_REMOVED lines=27> */
.L_x_21962:
        /* <DEDUP_REMOVED lines=14> */
.L_x_21961:
[----:B------:R-:W2:Y:S02]  /*16c0*/  LDG.E.U16 R16, desc[UR36][R2.64] ;  /* 0x0000002402107981 */ /* 0x000ea4000c1e1500 */
[----:B--2---:R-:W-:-:S06]  /*16d0*/  IMAD.U32 R16, R16, 0x10000, RZ ;  /* 0x0001000010107824 */ /* 0x004fcc00078e00ff */
[----:B------:R-:W4:Y:S01]  /*16e0*/  F2I.FTZ.TRUNC.NTZ R16, R16 ;  /* 0x0000001000107305 */ /* 0x000f22000021f100 */
[----:B------:R-:W-:Y:S05]  /*16f0*/  BRA `(.L_x_21951) ;  /* 0x0000000400a07947 */ /* 0x000fea0003800000 */
.L_x_21958:
        /* <DEDUP_REMOVED lines=10> */
.L_x_21965:
        /* <DEDUP_REMOVED lines=21> */
.L_x_21969:
[----:B------:R-:W-:Y:S05]  /*18f0*/  BSYNC B1 ;  /* 0x0000000000017941 */ /* 0x000fea0003800000 */
.L_x_21968:
[----:B------:R-:W-:Y:S01]  /*1900*/  IMAD.SHL.U32 R2, R2, 0x100000, RZ ;  /* 0x0010000002027824 */ /* 0x000fe200078e00ff */
[----:B------:R-:W-:-:S04]  /*1910*/  LEA R3, R0, 0x3b800000, 0x17 ;  /* 0x3b80000000037811 */ /* 0x000fc800078eb8ff */
[----:B------:R-:W-:-:S07]  /*1920*/  LOP3.LUT R16, R3, R2, R16, 0xfe, !PT ;  /* 0x0000000203107212 */ /* 0x000fce00078efe10 */
.L_x_21967:
[----:B------:R-:W-:Y:S05]  /*1930*/  BSYNC B0 ;  /* 0x0000000000007941 */ /* 0x000fea0003800000 */
.L_x_21966:
[----:B------:R-:W0:Y:S01]  /*1940*/  F2I.FTZ.TRUNC.NTZ R16, R16 ;  /* 0x0000001000107305 */ /* 0x000e22000021f100 */
[----:B------:R-:W-:Y:S05]  /*1950*/  BRA `(.L_x_21951) ;  /* 0x0000000400087947 */ /* 0x000fea0003800000 */
.L_x_21964:
        /* <DEDUP_REMOVED lines=21> */
.L_x_21973:
[----:B------:R-:W-:Y:S05]  /*1ab0*/  BSYNC B1 ;  /* 0x0000000000017941 */ /* 0x000fea0003800000 */
.L_x_21972:
[----:B------:R-:W-:Y:S01]  /*1ac0*/  IMAD.SHL.U32 R2, R2, 0x200000, RZ ;  /* 0x0020000002027824 */ /* 0x000fe200078e00ff */
[----:B------:R-:W-:-:S04]  /*1ad0*/  LEA R3, R0, 0x37800000, 0x17 ;  /* 0x3780000000037811 */ /* 0x000fc800078eb8ff */
[----:B------:R-:W-:-:S07]  /*1ae0*/  LOP3.LUT R16, R3, R2, R16, 0xfe, !PT ;  /* 0x0000000203107212 */ /* 0x000fce00078efe10 */
.L_x_21971:
[----:B------:R-:W-:Y:S05]  /*1af0*/  BSYNC B0 ;  /* 0x0000000000007941 */ /* 0x000fea0003800000 */
.L_x_21970:
[----:B------:R-:W0:Y:S01]  /*1b00*/  F2I.FTZ.TRUNC.NTZ R16, R16 ;  /* 0x0000001000107305 */ /* 0x000e22000021f100 */
[----:B------:R-:W-:Y:S05]  /*1b10*/  BRA `(.L_x_21951) ;  /* 0x0000000000987947 */ /* 0x000fea0003800000 */
.L_x_21963:
        /* <DEDUP_REMOVED lines=14> */
.L_x_21977:
[----:B------:R-:W-:Y:S05]  /*1c00*/  BSYNC B0 ;  /* 0x0000000000007941 */ /* 0x000fea0003800000 */
.L_x_21976:
[----:B------:R-:W0:Y:S01]  /*1c10*/  F2I.FTZ.TRUNC.NTZ R16, R16 ;  /* 0x0000001000107305 */ /* 0x000e22000021f100 */
[----:B------:R-:W-:Y:S05]  /*1c20*/  BRA `(.L_x_21951) ;  /* 0x0000000000547947 */ /* 0x000fea0003800000 */
.L_x_21950:
        /* <DEDUP_REMOVED lines=17> */
.L_x_21978:
[----:B------:R-:W-:Y:S05]  /*1d40*/  BRA `(.L_x_21951) ;  /* 0x00000000000c7947 */ /* 0x000fea0003800000 */
.L_x_21975:
[----:B------:R0:W5:Y:S01]  /*1d50*/  LDG.E R16, desc[UR36][R2.64] ;  /* 0x0000002402107981 */ /* 0x000162000c1e1900 */
[----:B------:R-:W-:Y:S05]  /*1d60*/  BRA `(.L_x_21951) ;  /* 0x0000000000047947 */ /* 0x000fea0003800000 */
.L_x_21974:
[----:B------:R0:W5:Y:S02]  /*1d70*/  LDG.E R16, desc[UR36][R2.64] ;  /* 0x0000002402107981 */ /* 0x000164000c1e1900 */
.L_x_21951:
[----:B------:R-:W-:-:S07]  /*1d80*/  VIADD R26, R26, 0x80 ;  /* 0x000000801a1a7836 */ /* 0x000fce0000000000 */
.L_x_21945:
[----:B------:R-:W-:Y:S05]  /*1d90*/  BSYNC B6 ;  /* 0x0000000000067941 */ /* 0x000fea0003800000 */
.L_x_21944:
        /* <DEDUP_REMOVED lines=25> */
.L_x_21984:
[----:B------:R0:W5:Y:S01]  /*1f30*/  LDG.E.U8 R24, desc[UR36][R2.64] ;  /* 0x0000002402187981 */ /* 0x000162000c1e1100 */
[----:B------:R-:W-:Y:S05]  /*1f40*/  BRA `(.L_x_21986) ;  /* 0x0000000c00347947 */ /* 0x000fea0003800000 */
.L_x_21983:
        /* <DEDUP_REMOVED lines=8> */
.L_x_21988:
[----:B------:R0:W5:Y:S01]  /*1fd0*/  LDG.E R24, desc[UR36][R2.64] ;  /* 0x0000002402187981 */ /* 0x000162000c1e1900 */
[----:B------:R-:W-:Y:S05]  /*1fe0*/  BRA `(.L_x_21986) ;  /* 0x0000000c000c7947 */ /* 0x000fea0003800000 */
.L_x_21987:
[----:B------:R0:W5:Y:S01]  /*1ff0*/  LDG.E.S16 R24, desc[UR36][R2.64] ;  /* 0x0000002402187981 */ /* 0x000162000c1e1700 */
[----:B------:R-:W-:Y:S05]  /*2000*/  BRA `(.L_x_21986) ;  /* 0x0000000c00047947 */ /* 0x000fea0003800000 */
.L_x_21982:
        /* <DEDUP_REMOVED lines=9> */
.L_x_21990:
[----:B------:R-:W2:Y:S02]  /*20a0*/  LDG.E.U16 R2, desc[UR36][R2.64] ;  /* 0x0000002402027981 */ /* 0x000ea4000c1e1500 */
[----:B--2---:R-:W-:-:S06]  /*20b0*/  HADD2.F32 R24, -RZ, R2.H0_H0 ;  /* 0x20000002ff187230 */ /* 0x004fcc0000004100 */
[----:B------:R-:W0:Y:S01]  /*20c0*/  F2I.FTZ.TRUNC.NTZ R24, R24 ;  /* 0x0000001800187305 */ /* 0x000e22000021f100 */
[----:B------:R-:W-:Y:S05]  /*20d0*/  BRA `(.L_x_21986) ;  /* 0x0000000800d07947 */ /* 0x000fea0003800000 */
.L_x_21989:
        /* <DEDUP_REMOVED lines=9> */
.L_x_21992:
[----:B------:R-:W2:Y:S02]  /*2170*/  LDG.E.U16 R2, desc[UR36][R2.64] ;  /* 0x0000002402027981 */ /* 0x000ea4000c1e1500 */
[----:B--2---:R-:W-:-:S06]  /*2180*/  HADD2.F32 R24, -RZ, R2.H0_H0 ;  /* 0x20000002ff187230 */ /* 0x004fcc0000004100 */
[----:B------:R-:W0:Y:S01]  /*2190*/  F2I.FTZ.TRUNC.NTZ R24, R24 ;  /* 0x0000001800187305 */ /* 0x000e22000021f100 */
[----:B------:R-:W-:Y:S05]  /*21a0*/  BRA `(.L_x_21986) ;  /* 0x00000008009c7947 */ /* 0x000fea0003800000 */
.L_x_21991:
[----:B------:R-:W2:Y:S02]  /*21b0*/  LDG.E.64 R24, desc[UR36][R2.64] ;  /* 0x0000002402187981 */ /* 0x000ea4000c1e1b00 */
[----:B--2---:R0:W1:Y:S01]  /*21c0*/  F2I.F64.TRUNC R24, R24 ;  /* 0x0000001800187311 */ /* 0x004062000030d100 */
[----:B------:R-:W-:Y:S05]  /*21d0*/  BRA `(.L_x_21986) ;  /* 0x0000000800907947 */ /* 0x000fea0003800000 */
.L_x_21981:
        /* <DEDUP_REMOVED lines=12> */
.L_x_21995:
[----:B------:R-:W2:Y:S02]  /*22a0*/  LDG.E.64 R2, desc[UR36][R2.64] ;  /* 0x0000002402027981 */ /* 0x000ea4000c1e1b00 */
[----:B--2---:R0:W1:Y:S01]  /*22b0*/  F2I.F64.TRUNC R24, R2 ;  /* 0x0000000200187311 */ /* 0x004062000030d100 */
[----:B------:R-:W-:Y:S05]  /*22c0*/  BRA `(.L_x_21986) ;  /* 0x0000000800547947 */ /* 0x000fea0003800000 */
.L_x_21994:
        /* <DEDUP_REMOVED lines=27> */
.L_x_21997:
        /* <DEDUP_REMOVED lines=14> */
.L_x_21996:
[----:B------:R-:W2:Y:S02]  /*2560*/  LDG.E.U16 R24, desc[UR36][R2.64] ;  /* 0x0000002402187981 */ /* 0x000ea4000c1e1500 */
[----:B--2---:R-:W-:-:S06]  /*2570*/  IMAD.U32 R24, R24, 0x10000, RZ ;  /* 0x0001000018187824 */ /* 0x004fcc00078e00ff */
[----:B------:R-:W0:Y:S01]  /*2580*/  F2I.FTZ.TRUNC.NTZ R24, R24 ;  /* 0x0000001800187305 */ /* 0x000e22000021f100 */
[----:B------:R-:W-:Y:S05]  /*2590*/  BRA `(.L_x_21986) ;  /* 0x0000000400a07947 */ /* 0x000fea0003800000 */
.L_x_21993:
        /* <DEDUP_REMOVED lines=10> */
.L_x_22000:
        /* <DEDUP_REMOVED lines=21> */
.L_x_22004:
[----:B------:R-:W-:Y:S05]  /*2790*/  BSYNC B1 ;  /* 0x0000000000017941 */ /* 0x000fea0003800000 */
.L_x_22003:
[----:B------:R-:W-:Y:S01]  /*27a0*/  IMAD.SHL.U32 R2, R2, 0x100000, RZ ;  /* 0x0010000002027824 */ /* 0x000fe200078e00ff */
[----:B------:R-:W-:-:S04]  /*27b0*/  LEA R3, R0, 0x3b800000, 0x17 ;  /* 0x3b80000000037811 */ /* 0x000fc800078eb8ff */
[----:B------:R-:W-:-:S07]  /*27c0*/  LOP3.LUT R24, R3, R2, R24, 0xfe, !PT ;  /* 0x0000000203187212 */ /* 0x000fce00078efe18 */
.L_x_22002:
[----:B------:R-:W-:Y:S05]  /*27d0*/  BSYNC B0 ;  /* 0x0000000000007941 */ /* 0x000fea0003800000 */
.L_x_22001:
[----:B------:R-:W1:Y:S01]  /*27e0*/  F2I.FTZ.TRUNC.NTZ R24, R24 ;  /* 0x0000001800187305 */ /* 0x000e62000021f100 */
[----:B------:R-:W-:Y:S05]  /*27f0*/  BRA `(.L_x_21986) ;  /* 0x0000000400087947 */ /* 0x000fea0003800000 */
.L_x_21999:
        /* <DEDUP_REMOVED lines=21> */
.L_x_22008:
[----:B------:R-:W-:Y:S05]  /*2950*/  BSYNC B1 ;  /* 0x0000000000017941 */ /* 0x000fea0003800000 */
.L_x_22007:
[----:B------:R-:W-:Y:S01]  /*2960*/  IMAD.SHL.U32 R2, R2, 0x200000, RZ ;  /* 0x0020000002027824 */ /* 0x000fe200078e00ff */
[----:B------:R-:W-:-:S04]  /*2970*/  LEA R3, R0, 0x37800000, 0x17 ;  /* 0x3780000000037811 */ /* 0x000fc800078eb8ff */
[----:B------:R-:W-:-:S07]  /*2980*/  LOP3.LUT R24, R3, R2, R24, 0xfe, !PT ;  /* 0x0000000203187212 */ /* 0x000fce00078efe18 */
.L_x_22006:
[----:B------:R-:W-:Y:S05]  /*2990*/  BSYNC B0 ;  /* 0x0000000000007941 */ /* 0x000fea0003800000 */
.L_x_22005:
[----:B------:R-:W2:Y:S01]  /*29a0*/  F2I.FTZ.TRUNC.NTZ R24, R24 ;  /* 0x0000001800187305 */ /* 0x000ea2000021f100 */
[----:B------:R-:W-:Y:S05]  /*29b0*/  BRA `(.L_x_21986) ;  /* 0x0000000000987947 */ /* 0x000fea0003800000 */
.L_x_21998:
        /* <DEDUP_REMOVED lines=14> */
.L_x_22012:
[----:B------:R-:W-:Y:S05]  /*2aa0*/  BSYNC B0 ;  /* 0x0000000000007941 */ /* 0x000fea0003800000 */
.L_x_22011:
[----:B------:R-:W4:Y:S01]  /*2ab0*/  F2I.FTZ.TRUNC.NTZ R24, R24 ;  /* 0x0000001800187305 */ /* 0x000f22000021f100 */
[----:B------:R-:W-:Y:S05]  /*2ac0*/  BRA `(.L_x_21986) ;  /* 0x0000000000547947 */ /* 0x000fea0003800000 */
.L_x_21985:
        /* <DEDUP_REMOVED lines=17> */
.L_x_22013:
[----:B------:R-:W-:Y:S05]  /*2be0*/  BRA `(.L_x_21986) ;  /* 0x00000000000c7947 */ /* 0x000fea0003800000 */
.L_x_22010:
[----:B------:R0:W5:Y:S01]  /*2bf0*/  LDG.E R24, desc[UR36][R2.64] ;  /* 0x0000002402187981 */ /* 0x000162000c1e1900 */
[----:B------:R-:W-:Y:S05]  /*2c00*/  BRA `(.L_x_21986) ;  /* 0x0000000000047947 */ /* 0x000fea0003800000 */
.L_x_22009:
[----:B------:R3:W5:Y:S02]  /*2c10*/  LDG.E R24, desc[UR36][R2.64] ;  /* 0x0000002402187981 */ /* 0x000764000c1e1900 */
.L_x_21986:
[----:B------:R-:W-:-:S07]  /*2c20*/  VIADD R26, R26, 0x80 ;  /* 0x000000801a1a7836 */ /* 0x000fce0000000000 */
.L_x_21980:
[----:B------:R-:W-:Y:S05]  /*2c30*/  BSYNC B6 ;  /* 0x0000000000067941 */ /* 0x000fea0003800000 */
.L_x_21979:
        /* <DEDUP_REMOVED lines=22> */
.L_x_22019:
[----:B------:R0:W5:Y:S01]  /*2da0*/  LDG.E.U8 R22, desc[UR36][R2.64] ;  /* 0x0000002402167981 */ /* 0x000162000c1e1100 */
[----:B------:R-:W-:Y:S05]  /*2db0*/  BRA `(.L_x_22015) ;  /* 0x0000000c00307947 */ /* 0x000fea0003800000 */
.L_x_22018:
        /* <DEDUP_REMOVED lines=8> */
.L_x_22022:
[----:B------:R0:W5:Y:S01]  /*2e40*/  LDG.E R22, desc[UR36][R2.64] ;  /* 0x0000002402167981 */ /* 0x000162000c1e1900 */
[----:B------:R-:W-:Y:S05]  /*2e50*/  BRA `(.L_x_22015) ;  /* 0x0000000c00087947 */ /* 0x000fea0003800000 */
.L_x_22021:
[----:B------:R0:W5:Y:S01]  /*2e60*/  LDG.E.S16 R22, desc[UR36][R2.64] ;  /* 0x0000002402167981 */ /* 0x000162000c1e1700 */
[----:B------:R-:W-:Y:S05]  /*2e70*/  BRA `(.L_x_22015) ;  /* 0x0000000c00007947 */ /* 0x000fea0003800000 */
.L_x_22017:
        /* <DEDUP_REMOVED lines=9> */
.L_x_22024:
[----:B------:R-:W3:Y:S02]  /*2f10*/  LDG.E.U16 R2, desc[UR36][R2.64] ;  /* 0x0000002402027981 */ /* 0x000ee4000c1e1500 */
[----:B---3--:R-:W-:-:S06]  /*2f20*/  HADD2.F32 R22, -RZ, R2.H0_H0 ;  /* 0x20000002ff167230 */ /* 0x008fcc0000004100 */
[----:B------:R-:W0:Y:S01]  /*2f30*/  F2I.FTZ.TRUNC.NTZ R22, R22 ;  /* 0x0000001600167305 */ /* 0x000e22000021f100 */
[----:B------:R-:W-:Y:S05]  /*2f40*/  BRA `(.L_x_22015) ;  /* 0x0000000800cc7947 */ /* 0x000fea0003800000 */
.L_x_22023:
        /* <DEDUP_REMOVED lines=9> */
.L_x_22026:
[----:B------:R-:W3:Y:S02]  /*2fe0*/  LDG.E.U16 R2, desc[UR36][R2.64] ;  /* 0x0000002402027981 */ /* 0x000ee4000c1e1500 */
[----:B---3--:R-:W-:-:S06]  /*2ff0*/  HADD2.F32 R22, -RZ, R2.H0_H0 ;  /* 0x20000002ff167230 */ /* 0x008fcc0000004100 */
[----:B------:R-:W0:Y:S01]  /*3000*/  F2I.FTZ.TRUNC.NTZ R22, R22 ;  /* 0x0000001600167305 */ /* 0x000e22000021f100 */
[----:B------:R-:W-:Y:S05]  /*3010*/  BRA `(.L_x_22015) ;  /* 0x0000000800987947 */ /* 0x000fea0003800000 */
.L_x_22025:
[----:B------:R-:W3:Y:S02]  /*3020*/  LDG.E.64 R2, desc[UR36][R2.64] ;  /* 0x0000002402027981 */ /* 0x000ee4000c1e1b00 */
[----:B---3--:R0:W1:Y:S01]  /*3030*/  F2I.F64.TRUNC R22, R2 ;  /* 0x0000000200167311 */ /* 0x008062000030d100 */
[----:B------:R-:W-:Y:S05]  /*3040*/  BRA `(.L_x_22015) ;  /* 0x00000008008c7947 */ /* 0x000fea0003800000 */
.L_x_22016:
        /* <DEDUP_REMOVED lines=12> */
.L_x_22029:
[----:B------:R-:W3:Y:S02]  /*3110*/  LDG.E.64 R2, desc[UR36][R2.64] ;  /* 0x0000002402027981 */ /* 0x000ee4000c1e1b00 */
[----:B---3--:R0:W1:Y:S01]  /*3120*/  F2I.F64.TRUNC R22, R2 ;  /* 0x0000000200167311 */ /* 0x008062000030d100 */
[----:B------:R-:W-:Y:S05]  /*3130*/  BRA `(.L_x_22015) ;  /* 0x0000000800507947 */ /* 0x000fea0003800000 */
.L_x_22028:
        /* <DEDUP_REMOVED lines=27> */
.L_x_22031:
        /* <DEDUP_REMOVED lines=14> */
.L_x_22030:
[----:B------:R-:W3:Y:S02]  /*33d0*/  LDG.E.U16 R22, desc[UR36][R2.64] ;  /* 0x0000002402167981 */ /* 0x000ee4000c1e1500 */
[----:B---3--:R-:W-:-:S06]  /*33e0*/  IMAD.U32 R22, R22, 0x10000, RZ ;  /* 0x0001000016167824 */ /* 0x008fcc00078e00ff */
[----:B------:R-:W0:Y:S01]  /*33f0*/  F2I.FTZ.TRUNC.NTZ R22, R22 ;  /* 0x0000001600167305 */ /* 0x000e22000021f100 */
[----:B------:R-:W-:Y:S05]  /*3400*/  BRA `(.L_x_22015) ;  /* 0x00000004009c7947 */ /* 0x000fea0003800000 */
.L_x_22027:
        /* <DEDUP_REMOVED lines=10> */
.L_x_22034:
        /* <DEDUP_REMOVED lines=21> */
.L_x_22038:
[----:B------:R-:W-:Y:S05]  /*3600*/  BSYNC B1 ;  /* 0x0000000000017941 */ /* 0x000fea0003800000 */
.L_x_22037:
[----:B------:R-:W-:Y:S01]  /*3610*/  IMAD.SHL.U32 R2, R2, 0x100000, RZ ;  /* 0x0010000002027824 */ /* 0x000fe200078e00ff */
[----:B------:R-:W-:-:S04]  /*3620*/  LEA R3, R0, 0x3b800000, 0x17 ;  /* 0x3b80000000037811 */ /* 0x000fc800078eb8ff */
[----:B------:R-:W-:-:S07]  /*3630*/  LOP3.LUT R22, R3, R2, R22, 0xfe, !PT ;  /* 0x0000000203167212 */ /* 0x000fce00078efe16 */
.L_x_22036:
[----:B------:R-:W-:Y:S05]  /*3640*/  BSYNC B0 ;  /* 0x0000000000007941 */ /* 0x000fea0003800000 */
.L_x_22035:
[----:B------:R-:W0:Y:S01]  /*3650*/  F2I.FTZ.TRUNC.NTZ R22, R22 ;  /* 0x0000001600167305 */ /* 0x000e22000021f100 */
[----:B------:R-:W-:Y:S05]  /*3660*/  BRA `(.L_x_22015) ;  /* 0x0000000400047947 */ /* 0x000fea0003800000 */
.L_x_22033:
        /* <DEDUP_REMOVED lines=21> */
.L_x_22042:
[----:B------:R-:W-:Y:S05]  /*37c0*/  BSYNC B1 ;  /* 0x0000000000017941 */ /* 0x000fea0003800000 */
.L_x_22041:
[----:B------:R-:W-:Y:S01]  /*37d0*/  IMAD.SHL.U32 R2, R2, 0x200000, RZ ;  /* 0x0020000002027824 */ /* 0x000fe200078e00ff */
[----:B------:R-:W-:-:S04]  /*37e0*/  LEA R3, R0, 0x37800000, 0x17 ;  /* 0x3780000000037811 */ /* 0x000fc800078eb8ff */
[----:B------:R-:W-:-:S07]  /*37f0*/  LOP3.LUT R22, R3, R2, R22, 0xfe, !PT ;  /* 0x0000000203167212 */ /* 0x000fce00078efe16 */
.L_x_22040:
[----:B------:R-:W-:Y:S05]  /*3800*/  BSYNC B0 ;  /* 0x0000000000007941 */ /* 0x000fea0003800000 */
.L_x_22039:
[----:B------:R-:W0:Y:S01]  /*3810*/  F2I.FTZ.TRUNC.NTZ R22, R22 ;  /* 0x0000001600167305 */ /* 0x000e22000021f100 */
[----:B------:R-:W-:Y:S05]  /*3820*/  BRA `(.L_x_22015) ;  /* 0x0000000000947947 */ /* 0x000fea0003800000 */
.L_x_22032:
        /* <DEDUP_REMOVED lines=14> */
.L_x_22046:
[----:B------:R-:W-:Y:S05]  /*3910*/  BSYNC B0 ;  /* 0x0000000000007941 */ /* 0x000fea0003800000 */
.L_x_22045:
[----:B------:R-:W0:Y:S01]  /*3920*/  F2I.FTZ.TRUNC.NTZ R22, R22 ;  /* 0x0000001600167305 */ /* 0x000e22000021f100 */
[----:B------:R-:W-:Y:S05]  /*3930*/  BRA `(.L_x_22015) ;  /* 0x0000000000507947 */ /* 0x000fea0003800000 */
.L_x_22020:
        /* <DEDUP_REMOVED lines=16> */
.L_x_22047:
[----:B------:R-:W-:Y:S05]  /*3a40*/  BRA `(.L_x_22015) ;  /* 0x00000000000c7947 */ /* 0x000fea0003800000 */
.L_x_22044:
[----:B------:R0:W5:Y:S01]  /*3a50*/  LDG.E R22, desc[UR36][R2.64] ;  /* 0x0000002402167981 */ /* 0x000162000c1e1900 */
[----:B------:R-:W-:Y:S05]  /*3a60*/  BRA `(.L_x_22015) ;  /* 0x0000000000047947 */ /* 0x000fea0003800000 */
.L_x_22043:
[----:B------:R0:W5:Y:S02]  /*3a70*/  LDG.E R22, desc[UR36][R2.64] ;  /* 0x0000002402167981 */ /* 0x000164000c1e1900 */
.L_x_22015:
[----:B------:R-:W-:Y:S05]  /*3a80*/  BSYNC B6 ;  /* 0x0000000000067941 */ /* 0x000fea0003800000 */
.L_x_22014:
[----:B01-34-:R-:W0:Y:S01]  /*3a90*/  S2R R2, SR_TID.X ;  /* 0x0000000000027919 */ /* 0x01be220000002100 */
[----:B------:R-:W1:Y:S01]  /*3aa0*/  LDC.U8 R17, c[0x0][0x234] ;  /* 0x00008d00ff117b82 */ /* 0x000e620000000000 */
[----:B-----5:R-:W-:Y:S01]  /*3ab0*/  ISETP.NE.AND P0, PT, R18, RZ, PT ;  /* 0x000000ff1200720c */ /* 0x020fe20003f05270 */
[----:B------:R-:W-:Y:S01]  /*3ac0*/  BSSY B6, `(.L_x_22048) ;  /* 0x00000f6000067945 */ /* 0x000fe20003800000 */
[----:B------:R-:W-:Y:S02]  /*3ad0*/  ISETP.NE.AND P1, PT, R16, RZ, PT ;  /* 0x000000ff1000720c */ /* 0x000fe40003f25270 */
[----:B--2---:R-:W-:Y:S02]  /*3ae0*/  ISETP.NE.AND P2, PT, R24, RZ, PT ;  /* 0x000000ff1800720c */ /* 0x004fe40003f45270 */
[----:B------:R-:W-:Y:S02]  /*3af0*/  ISETP.NE.AND P3, PT, R22, RZ, PT ;  /* 0x000000ff1600720c */ /* 0x000fe40003f65270 */
        /* <DEDUP_REMOVED lines=27> */
.L_x_22053:
[----:B------:R0:W-:Y:S01]  /*3cb0*/  STG.E.U8 desc[UR36][R8.64], R3 ;  /* 0x0000000308007986 */ /* 0x0001e2000c101124 */
[----:B------:R-:W-:Y:S05]  /*3cc0*/  BRA `(.L_x_22049) ;  /* 0x0000000c00547947 */ /* 0x000fea0003800000 */
.L_x_22052:
        /* <DEDUP_REMOVED lines=10> */
.L_x_22056:
[----:B------:R0:W-:Y:S01]  /*3d70*/  STG.E desc[UR36][R8.64], R3 ;  /* 0x0000000308007986 */ /* 0x0001e2000c101924 */
[----:B------:R-:W-:Y:S05]  /*3d80*/  BRA `(.L_x_22049) ;  /* 0x0000000c00247947 */ /* 0x000fea0003800000 */
.L_x_22055:
[----:B------:R0:W-:Y:S01]  /*3d90*/  STG.E.U16 desc[UR36][R8.64], R3 ;  /* 0x0000000308007986 */ /* 0x0001e2000c101524 */
[----:B------:R-:W-:Y:S05]  /*3da0*/  BRA `(.L_x_22049) ;  /* 0x0000000c001c7947 */ /* 0x000fea0003800000 */
.L_x_22051:
        /* <DEDUP_REMOVED lines=9> */
.L_x_22058:
[----:B------:R-:W0:Y:S02]  /*3e40*/  I2F.S16 R0, R3 ;  /* 0x0000000300007306 */ /* 0x000e240000101400 */
[----:B0-----:R-:W-:-:S05]  /*3e50*/  F2FP.F16.F32.PACK_AB R0, RZ, R0 ;  /* 0x00000000ff00723e */ /* 0x001fca00000000ff */
[----:B------:R0:W-:Y:S01]  /*3e60*/  STG.E.U16 desc[UR36][R8.64], R0 ;  /* 0x0000000008007986 */ /* 0x0001e2000c101524 */
[----:B------:R-:W-:Y:S05]  /*3e70*/  BRA `(.L_x_22049) ;  /* 0x0000000800e87947 */ /* 0x000fea0003800000 */
.L_x_22057:
        /* <DEDUP_REMOVED lines=10> */
.L_x_22060:
[----:B------:R-:W0:Y:S02]  /*3f20*/  I2F.S16 R3, R3 ;  /* 0x0000000300037306 */ /* 0x000e240000101400 */
[----:B0-----:R-:W-:-:S04]  /*3f30*/  F2FP.F16.F32.PACK_AB R3, RZ, R3 ;  /* 0x00000003ff03723e */ /* 0x001fc800000000ff */
[----:B------:R-:W-:-:S05]  /*3f40*/  PRMT R3, R3, 0x5410, RZ ;  /* 0x0000541003037816 */ /* 0x000fca00000000ff */
[----:B------:R0:W-:Y:S01]  /*3f50*/  STG.E desc[UR36][R8.64], R3 ;  /* 0x0000000308007986 */ /* 0x0001e2000c101924 */
[----:B------:R-:W-:Y:S05]  /*3f60*/  BRA `(.L_x_22049) ;  /* 0x0000000800ac7947 */ /* 0x000fea0003800000 */
.L_x_22059:
[----:B------:R-:W0:Y:S02]  /*3f70*/  I2F.F64.S16 R4, R3 ;  /* 0x0000000300047312 */ /* 0x000e240000101c00 */
[----:B0-----:R0:W-:Y:S01]  /*3f80*/  STG.E.64 desc[UR36][R8.64], R4 ;  /* 0x0000000408007986 */ /* 0x0011e2000c101b24 */
[----:B------:R-:W-:Y:S05]  /*3f90*/  BRA `(.L_x_22049) ;  /* 0x0000000800a07947 */ /* 0x000fea0003800000 */
.L_x_22050:
        /* <DEDUP_REMOVED lines=10> */
.L_x_22063:
[----:B------:R-:W0:Y:S01]  /*4040*/  I2F.F64.S16 R4, R3 ;  /* 0x0000000300047312 */ /* 0x000e220000101c00 */
[----:B------:R-:W-:-:S05]  /*4050*/  CS2R R6, SRZ ;  /* 0x0000000000067805 */ /* 0x000fca000001ff00 */
[----:B0-----:R0:W-:Y:S01]  /*4060*/  STG.E.128 desc[UR36][R8.64], R4 ;  /* 0x0000000408007986 */ /* 0x0011e2000c101d24 */
[----:B------:R-:W-:Y:S05]  /*4070*/  BRA `(.L_x_22049) ;  /* 0x0000000800687947 */ /* 0x000fea0003800000 */
.L_x_22062:
        /* <DEDUP_REMOVED lines=21> */
.L_x_22067:
[----:B------:R-:W-:Y:S05]  /*41d0*/  BSYNC B0 ;  /* 0x0000000000007941 */ /* 0x000fea0003800000 */
.L_x_22066:
[----:B------:R-:W-:-:S05]  /*41e0*/  LOP3.LUT R5, R0, R5, RZ, 0xfc, !PT ;  /* 0x0000000500057212 */ /* 0x000fca00078efcff */
[----:B------:R0:W-:Y:S01]  /*41f0*/  STG.E.U8 desc[UR36][R8.64], R5 ;  /* 0x0000000508007986 */ /* 0x0001e2000c101124 */
[----:B------:R-:W-:Y:S05]  /*4200*/  BRA `(.L_x_22049) ;  /* 0x0000000800047947 */ /* 0x000fea0003800000 */
.L_x_22065:
        /* <DEDUP_REMOVED lines=13> */
.L_x_22069:
[----:B------:R-:W-:Y:S01]  /*42e0*/  IMAD.MOV.U32 R0, RZ, RZ, 0x7f ;  /* 0x0000007fff007424 */ /* 0x000fe200078e00ff */
[----:B------:R-:W-:-:S04]  /*42f0*/  ISETP.GT.U32.AND P0, PT, R4, 0x7f800000, PT ;  /* 0x7f8000000400780c */ /* 0x000fc80003f04070 */
[----:B------:R-:W-:-:S09]  /*4300*/  SEL R0, R0, 0x7c, P0 ;  /* 0x0000007c00007807 */ /* 0x000fd20000000000 */
.L_x_22070:
[----:B------:R-:W-:Y:S05]  /*4310*/  BSYNC B0 ;  /* 0x0000000000007941 */ /* 0x000fea0003800000 */
.L_x_22068:
[----:B------:R-:W-:-:S04]  /*4320*/  LOP3.LUT R3, R5, 0x80000000, RZ, 0xc0, !PT ;  /* 0x8000000005037812 */ /* 0x000fc800078ec0ff */
[----:B------:R-:W-:-:S04]  /*4330*/  SHF.R.U32.HI R3, RZ, 0x18, R3 ;  /* 0x00000018ff037819 */ /* 0x000fc80000011603 */
[----:B------:R-:W-:-:S05]  /*4340*/  LOP3.LUT R3, R0, R3, RZ, 0xfc, !PT ;  /* 0x0000000300037212 */ /* 0x000fca00078efcff */
[----:B------:R0:W-:Y:S01]  /*4350*/  STG.E.U8 desc[UR36][R8.64], R3 ;  /* 0x0000000308007986 */ /* 0x0001e2000c101124 */
[----:B------:R-:W-:Y:S05]  /*4360*/  BRA `(.L_x_22049) ;  /* 0x0000000400ac7947 */ /* 0x000fea0003800000 */
.L_x_22064:
[----:B------:R-:W0:Y:S02]  /*4370*/  I2F.S16 R0, R3 ;  /* 0x0000000300007306 */ /* 0x000e240000101400 */
[----:B0-----:R-:W-:-:S05]  /*4380*/  F2FP.BF16.F32.PACK_AB R0, RZ, R0 ;  /* 0x00000000ff00723e */ /* 0x001fca00000010ff */
[----:B------:R0:W-:Y:S01]  /*4390*/  STG.E.U16 desc[UR36][R8.64], R0 ;  /* 0x0000000008007986 */ /* 0x0001e2000c101524 */
[----:B------:R-:W-:Y:S05]  /*43a0*/  BRA `(.L_x_22049) ;  /* 0x00000004009c7947 */ /* 0x000fea0003800000 */
.L_x_22061:
        /* <DEDUP_REMOVED lines=10> */
.L_x_22073:
        /* <DEDUP_REMOVED lines=17> */
.L_x_22076:
[----:B------:R-:W-:-:S04]  /*4560*/  LOP3.LUT R3, R3, 0x80000000, RZ, 0xc0, !PT ;  /* 0x8000000003037812 */ /* 0x000fc800078ec0ff */
[----:B------:R-:W-:-:S04]  /*4570*/  SHF.R.U32.HI R3, RZ, 0x18, R3 ;  /* 0x00000018ff037819 */ /* 0x000fc80000011603 */
[----:B------:R-:W-:-:S04]  /*4580*/  LOP3.LUT R0, R0, R3, RZ, 0xfc, !PT ;  /* 0x0000000300007212 */ /* 0x000fc800078efcff */
[----:B------:R-:W-:-:S07]  /*4590*/  PRMT R4, R0, 0x7610, R4 ;  /* 0x0000761000047816 */ /* 0x000fce0000000004 */
.L_x_22075:
[----:B------:R-:W-:Y:S05]  /*45a0*/  BSYNC B0 ;  /* 0x0000000000007941 */ /* 0x000fea0003800000 */
.L_x_22074:
[----:B------:R4:W-:Y:S01]  /*45b0*/  STG.E.U8 desc[UR36][R8.64], R4 ;  /* 0x0000000408007986 */ /* 0x0009e2000c101124 */
[----:B------:R-:W-:Y:S05]  /*45c0*/  BRA `(.L_x_22049) ;  /* 0x0000000400147947 */ /* 0x000fea0003800000 */
.L_x_22072:
        /* <DEDUP_REMOVED lines=17> */
.L_x_22079:
[----:B------:R-:W-:-:S04]  /*46e0*/  LOP3.LUT R3, R3, 0x80000000, RZ, 0xc0, !PT ;  /* 0x8000000003037812 */ /* 0x000fc800078ec0ff */
[----:B------:R-:W-:-:S04]  /*46f0*/  SHF.R.U32.HI R3, RZ, 0x18, R3 ;  /* 0x00000018ff037819 */ /* 0x000fc80000011603 */
[----:B------:R-:W-:-:S04]  /*4700*/  LOP3.LUT R0, R0, R3, RZ, 0xfc, !PT ;  /* 0x0000000300007212 */ /* 0x000fc800078efcff */
[----:B------:R-:W-:-:S07]  /*4710*/  PRMT R4, R0, 0x7610, R4 ;  /* 0x0000761000047816 */ /* 0x000fce0000000004 */
.L_x_22078:
[----:B------:R-:W-:Y:S05]  /*4720*/  BSYNC B0 ;  /* 0x0000000000007941 */ /* 0x000fea0003800000 */
.L_x_22077:
[----:B------:R0:W-:Y:S01]  /*4730*/  STG.E.U8 desc[UR36][R8.64], R4 ;  /* 0x0000000408007986 */ /* 0x0001e2000c101124 */
[----:B------:R-:W-:Y:S05]  /*4740*/  BRA `(.L_x_22049) ;  /* 0x0000000000b47947 */ /* 0x000fea0003800000 */
.L_x_22071:
        /* <DEDUP_REMOVED lines=23> */
.L_x_22054:
        /* <DEDUP_REMOVED lines=16> */
.L_x_22082:
[----:B------:R-:W-:Y:S05]  /*49c0*/  BRA `(.L_x_22049) ;  /* 0x0000000000147947 */ /* 0x000fea0003800000 */
.L_x_22081:
[----:B------:R-:W-:Y:S02]  /*49d0*/  IMAD.MOV.U32 R4, RZ, RZ, R3 ;  /* 0x000000ffff047224 */ /* 0x000fe400078e0003 */
[----:B------:R-:W-:-:S05]  /*49e0*/  IMAD.MOV.U32 R5, RZ, RZ, RZ ;  /* 0x000000ffff057224 */ /* 0x000fca00078e00ff */
[----:B------:R3:W-:Y:S01]  /*49f0*/  STG.E.64 desc[UR36][R8.64], R4 ;  /* 0x0000000408007986 */ /* 0x0007e2000c101b24 */
[----:B------:R-:W-:Y:S05]  /*4a00*/  BRA `(.L_x_22049) ;  /* 0x0000000000047947 */ /* 0x000fea0003800000 */
.L_x_22080:
[----:B------:R0:W-:Y:S02]  /*4a10*/  STG.E desc[UR36][R8.64], R3 ;  /* 0x0000000308007986 */ /* 0x0001e4000c101924 */
.L_x_22049:
[----:B------:R-:W-:Y:S05]  /*4a20*/  BSYNC B6 ;  /* 0x0000000000067941 */ /* 0x000fea0003800000 */
.L_x_22048:
        /* <DEDUP_REMOVED lines=23> */
.L_x_22088:
[----:B------:R0:W-:Y:S01]  /*4ba0*/  STG.E.U8 desc[UR36][R8.64], R22 ;  /* 0x0000001608007986 */ /* 0x0001e2000c101124 */
[----:B------:R-:W-:Y:S05]  /*4bb0*/  BRA `(.L_x_22090) ;  /* 0x0000000c00507947 */ /* 0x000fea0003800000 */
.L_x_22087:
        /* <DEDUP_REMOVED lines=10> */
.L_x_22092:
[----:B------:R0:W-:Y:S01]  /*4c60*/  STG.E desc[UR36][R8.64], R22 ;  /* 0x0000001608007986 */ /* 0x0001e2000c101924 */
[----:B------:R-:W-:Y:S05]  /*4c70*/  BRA `(.L_x_22090) ;  /* 0x0000000c00207947 */ /* 0x000fea0003800000 */
.L_x_22091:
[----:B------:R0:W-:Y:S01]  /*4c80*/  STG.E.U16 desc[UR36][R8.64], R22 ;  /* 0x0000001608007986 */ /* 0x0001e2000c101524 */
[----:B------:R-:W-:Y:S05]  /*4c90*/  BRA `(.L_x_22090) ;  /* 0x0000000c00187947 */ /* 0x000fea0003800000 */
.L_x_22086:
        /* <DEDUP_REMOVED lines=9> */
.L_x_22094:
[----:B------:R-:W0:Y:S02]  /*4d30*/  I2F.S16 R0, R22 ;  /* 0x0000001600007306 */ /* 0x000e240000101400 */
[----:B0-----:R-:W-:-:S05]  /*4d40*/  F2FP.F16.F32.PACK_AB R0, RZ, R0 ;  /* 0x00000000ff00723e */ /* 0x001fca00000000ff */
[----:B------:R0:W-:Y:S01]  /*4d50*/  STG.E.U16 desc[UR36][R8.64], R0 ;  /* 0x0000000008007986 */ /* 0x0001e2000c101524 */
[----:B------:R-:W-:Y:S05]  /*4d60*/  BRA `(.L_x_22090) ;  /* 0x0000000800e47947 */ /* 0x000fea0003800000 */
.L_x_22093:
        /* <DEDUP_REMOVED lines=10> */
.L_x_22096:
[----:B------:R-:W0:Y:S02]  /*4e10*/  I2F.S16 R22, R22 ;  /* 0x0000001600167306 */ /* 0x000e240000101400 */
[----:B0-----:R-:W-:-:S04]  /*4e20*/  F2FP.F16.F32.PACK_AB R3, RZ, R22 ;  /* 0x00000016ff03723e */ /* 0x001fc800000000ff */
[----:B------:R-:W-:-:S05]  /*4e30*/  PRMT R3, R3, 0x5410, RZ ;  /* 0x0000541003037816 */ /* 0x000fca00000000ff */
[----:B------:R0:W-:Y:S01]  /*4e40*/  STG.E desc[UR36][R8.64], R3 ;  /* 0x0000000308007986 */ /* 0x0001e2000c101924 */
[----:B------:R-:W-:Y:S05]  /*4e50*/  BRA `(.L_x_22090) ;  /* 0x0000000800a87947 */ /* 0x000fea0003800000 */
.L_x_22095:
[----:B------:R-:W0:Y:S02]  /*4e60*/  I2F.F64.S16 R4, R22 ;  /* 0x0000001600047312 */ /* 0x000e240000101c00 */
[----:B0-----:R0:W-:Y:S01]  /*4e70*/  STG.E.64 desc[UR36][R8.64], R4 ;  /* 0x0000000408007986 */ /* 0x0011e2000c101b24 */
[----:B------:R-:W-:Y:S05]  /*4e80*/  BRA `(.L_x_22090) ;  /* 0x00000008009c7947 */ /* 0x000fea0003800000 */
.L_x_22085:
        /* <DEDUP_REMOVED lines=10> */
.L_x_22099:
[----:B------:R-:W0:Y:S01]  /*4f30*/  I2F.F64.S16 R4, R22 ;  /* 0x0000001600047312 */ /* 0x000e220000101c00 */
[----:B------:R-:W-:-:S05]  /*4f40*/  CS2R R6, SRZ ;  /* 0x0000000000067805 */ /* 0x000fca000001ff00 */
[----:B0-----:R0:W-:Y:S01]  /*4f50*/  STG.E.128 desc[UR36][R8.64], R4 ;  /* 0x0000000408007986 */ /* 0x0011e2000c101d24 */
[----:B------:R-:W-:Y:S05]  /*4f60*/  BRA `(.L_x_22090) ;  /* 0x0000000800647947 */ /* 0x000fea0003800000 */
.L_x_22098:
        /* <DEDUP_REMOVED lines=21> */
.L_x_22103:
[----:B------:R-:W-:Y:S05]  /*50c0*/  BSYNC B0 ;  /* 0x0000000000007941 */ /* 0x000fea0003800000 */
.L_x_22102:
[----:B------:R-:W-:-:S05]  /*50d0*/  LOP3.LUT R5, R0, R5, RZ, 0xfc, !PT ;  /* 0x0000000500057212 */ /* 0x000fca00078efcff */
[----:B------:R0:W-:Y:S01]  /*50e0*/  STG.E.U8 desc[UR36][R8.64], R5 ;  /* 0x0000000508007986 */ /* 0x0001e2000c101124 */
[----:B------:R-:W-:Y:S05]  /*50f0*/  BRA `(.L_x_22090) ;  /* 0x0000000800007947 */ /* 0x000fea0003800000 */
.L_x_22101:
        /* <DEDUP_REMOVED lines=13> */
.L_x_22105:
[----:B------:R-:W-:Y:S01]  /*51d0*/  IMAD.MOV.U32 R0, RZ, RZ, 0x7f ;  /* 0x0000007fff007424 */ /* 0x000fe200078e00ff */
[----:B------:R-:W-:-:S04]  /*51e0*/  ISETP.GT.U32.AND P0, PT, R3, 0x7f800000, PT ;  /* 0x7f8000000300780c */ /* 0x000fc80003f04070 */
[----:B------:R-:W-:-:S09]  /*51f0*/  SEL R0, R0, 0x7c, P0 ;  /* 0x0000007c00007807 */ /* 0x000fd20000000000 */
.L_x_22106:
[----:B------:R-:W-:Y:S05]  /*5200*/  BSYNC B0 ;  /* 0x0000000000007941 */ /* 0x000fea0003800000 */
.L_x_22104:
[----:B------:R-:W-:-:S04]  /*5210*/  LOP3.LUT R3, R5, 0x80000000, RZ, 0xc0, !PT ;  /* 0x8000000005037812 */ /* 0x000fc800078ec0ff */
[----:B------:R-:W-:-:S04]  /*5220*/  SHF.R.U32.HI R3, RZ, 0x18, R3 ;  /* 0x00000018ff037819 */ /* 0x000fc80000011603 */
[----:B------:R-:W-:-:S05]  /*5230*/  LOP3.LUT R3, R0, R3, RZ, 0xfc, !PT ;  /* 0x0000000300037212 */ /* 0x000fca00078efcff */
[----:B------:R0:W-:Y:S01]  /*5240*/  STG.E.U8 desc[UR36][R8.64], R3 ;  /* 0x0000000308007986 */ /* 0x0001e2000c101124 */
[----:B------:R-:W-:Y:S05]  /*5250*/  BRA `(.L_x_22090) ;  /* 0x0000000400a87947 */ /* 0x000fea0003800000 */
.L_x_22100:
[----:B------:R-:W0:Y:S02]  /*5260*/  I2F.S16 R0, R22 ;  /* 0x0000001600007306 */ /* 0x000e240000101400 */
[----:B0-----:R-:W-:-:S05]  /*5270*/  F2FP.BF16.F32.PACK_AB R0, RZ, R0 ;  /* 0x00000000ff00723e */ /* 0x001fca00000010ff */
[----:B------:R0:W-:Y:S01]  /*5280*/  STG.E.U16 desc[UR36][R8.64], R0 ;  /* 0x0000000008007986 */ /* 0x0001e2000c101524 */
[----:B------:R-:W-:Y:S05]  /*5290*/  BRA `(.L_x_22090) ;  /* 0x0000000400987947 */ /* 0x000fea0003800000 */
.L_x_22097:
        /* <DEDUP_REMOVED lines=10> */
.L_x_22109:
        /* <DEDUP_REMOVED lines=17> */
.L_x_22112:
[----:B------:R-:W-:-:S04]  /*5450*/  LOP3.LUT R3, R5, 0x80000000, RZ, 0xc0, !PT ;  /* 0x8000000005037812 */ /* 0x000fc800078ec0ff */
[----:B------:R-:W-:-:S04]  /*5460*/  SHF.R.U32.HI R3, RZ, 0x18, R3 ;  /* 0x00000018ff037819 */ /* 0x000fc80000011603 */
[----:B------:R-:W-:-:S04]  /*5470*/  LOP3.LUT R0, R0, R3, RZ, 0xfc, !PT ;  /* 0x0000000300007212 */ /* 0x000fc800078efcff */
[----:B------:R-:W-:-:S07]  /*5480*/  PRMT R4, R0, 0x7610, R4 ;  /* 0x0000761000047816 */ /* 0x000fce0000000004 */
.L_x_22111:
[----:B------:R-:W-:Y:S05]  /*5490*/  BSYNC B0 ;  /* 0x0000000000007941 */ /* 0x000fea0003800000 */
.L_x_22110:
[----:B------:R3:W-:Y:S01]  /*54a0*/  STG.E.U8 desc[UR36][R8.64], R4 ;  /* 0x0000000408007986 */ /* 0x0007e2000c101124 */
[----:B------:R-:W-:Y:S05]  /*54b0*/  BRA `(.L_x_22090) ;  /* 0x0000000400107947 */ /* 0x000fea0003800000 */
.L_x_22108:
        /* <DEDUP_REMOVED lines=17> */
.L_x_22115:
[----:B------:R-:W-:-:S04]  /*55d0*/  LOP3.LUT R3, R5, 0x80000000, RZ, 0xc0, !PT ;  /* 0x8000000005037812 */ /* 0x000fc800078ec0ff */
[----:B------:R-:W-:-:S04]  /*55e0*/  SHF.R.U32.HI R3, RZ, 0x18, R3 ;  /* 0x00000018ff037819 */ /* 0x000fc80000011603 */
[----:B------:R-:W-:-:S04]  /*55f0*/  LOP3.LUT R0, R0, R3, RZ, 0xfc, !PT ;  /* 0x0000000300007212 */ /* 0x000fc800078efcff */
[----:B------:R-:W-:-:S07]  /*5600*/  PRMT R4, R0, 0x7610, R4 ;  /* 0x0000761000047816 */ /* 0x000fce0000000004 */
.L_x_22114:
[----:B------:R-:W-:Y:S05]  /*5610*/  BSYNC B0 ;  /* 0x0000000000007941 */ /* 0x000fea0003800000 */
.L_x_22113:
[----:B------:R0:W-:Y:S01]  /*5620*/  STG.E.U8 desc[UR36][R8.64], R4 ;  /* 0x0000000408007986 */ /* 0x0001e2000c101124 */
[----:B------:R-:W-:Y:S05]  /*5630*/  BRA `(.L_x_22090) ;  /* 0x0000000000b07947 */ /* 0x000fea0003800000 */
.L_x_22107:
        /* <DEDUP_REMOVED lines=22> */
.L_x_22089:
        /* <DEDUP_REMOVED lines=16> */
.L_x_22118:
[----:B------:R-:W-:Y:S05]  /*58a0*/  BRA `(.L_x_22090) ;  /* 0x0000000000147947 */ /* 0x000fea0003800000 */
.L_x_22117:
[----:B------:R-:W-:Y:S02]  /*58b0*/  IMAD.MOV.U32 R4, RZ, RZ, R22 ;  /* 0x000000ffff047224 */ /* 0x000fe400078e0016 */
[----:B------:R-:W-:-:S05]  /*58c0*/  IMAD.MOV.U32 R5, RZ, RZ, RZ ;  /* 0x000000ffff057224 */ /* 0x000fca00078e00ff */
[----:B------:R2:W-:Y:S01]  /*58d0*/  STG.E.64 desc[UR36][R8.64], R4 ;  /* 0x0000000408007986 */ /* 0x0005e2000c101b24 */
[----:B------:R-:W-:Y:S05]  /*58e0*/  BRA `(.L_x_22090) ;  /* 0x0000000000047947 */ /* 0x000fea0003800000 */
.L_x_22116:
[----:B------:R0:W-:Y:S02]  /*58f0*/  STG.E desc[UR36][R8.64], R22 ;  /* 0x0000001608007986 */ /* 0x0001e4000c101924 */
.L_x_22090:
        /* <DEDUP_REMOVED lines=23> */
.L_x_22122:
[----:B------:R3:W-:Y:S01]  /*5a70*/  STG.E.U8 desc[UR36][R8.64], R18 ;  /* 0x0000001208007986 */ /* 0x0007e2000c101124 */
[----:B------:R-:W-:Y:S05]  /*5a80*/  BRA `(.L_x_22124) ;  /* 0x0000000c00507947 */ /* 0x000fea0003800000 */
.L_x_22121:
        /* <DEDUP_REMOVED lines=10> */
.L_x_22126:
[----:B------:R2:W-:Y:S01]  /*5b30*/  STG.E desc[UR36][R8.64], R18 ;  /* 0x0000001208007986 */ /* 0x0005e2000c101924 */
[----:B------:R-:W-:Y:S05]  /*5b40*/  BRA `(.L_x_22124) ;  /* 0x0000000c00207947 */ /* 0x000fea0003800000 */
.L_x_22125:
[----:B------:R0:W-:Y:S01]  /*5b50*/  STG.E.U16 desc[UR36][R8.64], R18 ;  /* 0x0000001208007986 */ /* 0x0001e2000c101524 */
[----:B------:R-:W-:Y:S05]  /*5b60*/  BRA `(.L_x_22124) ;  /* 0x0000000c00187947 */ /* 0x000fea0003800000 */
.L_x_22120:
        /* <DEDUP_REMOVED lines=9> */
.L_x_22128:
[----:B------:R-:W0:Y:S02]  /*5c00*/  I2F.S16 R0, R18 ;  /* 0x0000001200007306 */ /* 0x000e240000101400 */
[----:B0-----:R-:W-:-:S05]  /*5c10*/  F2FP.F16.F32.PACK_AB R0, RZ, R0 ;  /* 0x00000000ff00723e */ /* 0x001fca00000000ff */
[----:B------:R0:W-:Y:S01]  /*5c20*/  STG.E.U16 desc[UR36][R8.64], R0 ;  /* 0x0000000008007986 */ /* 0x0001e2000c101524 */
[----:B------:R-:W-:Y:S05]  /*5c30*/  BRA `(.L_x_22124) ;  /* 0x0000000800e47947 */ /* 0x000fea0003800000 */
.L_x_22127:
        /* <DEDUP_REMOVED lines=10> */
.L_x_22130:
[----:B------:R-:W0:Y:S02]  /*5ce0*/  I2F.S16 R18, R18 ;  /* 0x0000001200127306 */ /* 0x000e240000101400 */
[----:B0-----:R-:W-:-:S04]  /*5cf0*/  F2FP.F16.F32.PACK_AB R3, RZ, R18 ;  /* 0x00000012ff03723e */ /* 0x001fc800000000ff */
[----:B------:R-:W-:-:S05]  /*5d00*/  PRMT R3, R3, 0x5410, RZ ;  /* 0x0000541003037816 */ /* 0x000fca00000000ff */
[----:B------:R0:W-:Y:S01]  /*5d10*/  STG.E desc[UR36][R8.64], R3 ;  /* 0x0000000308007986 */ /* 0x0001e2000c101924 */
[----:B------:R-:W-:Y:S05]  /*5d20*/  BRA `(.L_x_22124) ;  /* 0x0000000800a87947 */ /* 0x000fea0003800000 */
.L_x_22129:
[----:B------:R-:W0:Y:S02]  /*5d30*/  I2F.F64.S16 R4, R18 ;  /* 0x0000001200047312 */ /* 0x000e240000101c00 */
[----:B0-----:R0:W-:Y:S01]  /*5d40*/  STG.E.64 desc[UR36][R8.64], R4 ;  /* 0x0000000408007986 */ /* 0x0011e2000c101b24 */
[----:B------:R-:W-:Y:S05]  /*5d50*/  BRA `(.L_x_22124) ;  /* 0x00000008009c7947 */ /* 0x000fea0003800000 */
.L_x_22119:
        /* <DEDUP_REMOVED lines=10> */
.L_x_22133:
[----:B------:R-:W0:Y:S01]  /*5e00*/  I2F.F64.S16 R4, R18 ;  /* 0x0000001200047312 */ /* 0x000e220000101c00 */
[----:B------:R-:W-:-:S05]  /*5e10*/  CS2R R6, SRZ ;  /* 0x0000000000067805 */ /* 0x000fca000001ff00 */
[----:B0-----:R0:W-:Y:S01]  /*5e20*/  STG.E.128 desc[UR36][R8.64], R4 ;  /* 0x0000000408007986 */ /* 0x0011e2000c101d24 */
[----:B------:R-:W-:Y:S05]  /*5e30*/  BRA `(.L_x_22124) ;  /* 0x0000000800647947 */ /* 0x000fea0003800000 */
.L_x_22132:
        /* <DEDUP_REMOVED lines=21> */
.L_x_22137:
[----:B------:R-:W-:Y:S05]  /*5f90*/  BSYNC B0 ;  /* 0x0000000000007941 */ /* 0x000fea0003800000 */
.L_x_22136:
[----:B------:R-:W-:-:S05]  /*5fa0*/  LOP3.LUT R5, R0, R5, RZ, 0xfc, !PT ;  /* 0x0000000500057212 */ /* 0x000fca00078efcff */
[----:B------:R0:W-:Y:S01]  /*5fb0*/  STG.E.U8 desc[UR36][R8.64], R5 ;  /* 0x0000000508007986 */ /* 0x0001e2000c101124 */
[----:B------:R-:W-:Y:S05]  /*5fc0*/  BRA `(.L_x_22124) ;  /* 0x0000000800007947 */ /* 0x000fea0003800000 */
.L_x_22135:
        /* <DEDUP_REMOVED lines=13> */
.L_x_22139:
[----:B------:R-:W-:Y:S01]  /*60a0*/  IMAD.MOV.U32 R0, RZ, RZ, 0x7f ;  /* 0x0000007fff007424 */ /* 0x000fe200078e00ff */
[----:B------:R-:W-:-:S04]  /*60b0*/  ISETP.GT.U32.AND P0, PT, R3, 0x7f800000, PT ;  /* 0x7f8000000300780c */ /* 0x000fc80003f04070 */
[----:B------:R-:W-:-:S09]  /*60c0*/  SEL R0, R0, 0x7c, P0 ;  /* 0x0000007c00007807 */ /* 0x000fd20000000000 */
.L_x_22140:
[----:B------:R-:W-:Y:S05]  /*60d0*/  BSYNC B0 ;  /* 0x0000000000007941 */ /* 0x000fea0003800000 */
.L_x_22138:
[----:B------:R-:W-:-:S04]  /*60e0*/  LOP3.LUT R3, R5, 0x80000000, RZ, 0xc0, !PT ;  /* 0x8000000005037812 */ /* 0x000fc800078ec0ff */
[----:B------:R-:W-:-:S04]  /*60f0*/  SHF.R.U32.HI R3, RZ, 0x18, R3 ;  /* 0x00000018ff037819 */ /* 0x000fc80000011603 */
[----:B------:R-:W-:-:S05]  /*6100*/  LOP3.LUT R3, R0, R3, RZ, 0xfc, !PT ;  /* 0x0000000300037212 */ /* 0x000fca00078efcff */
[----:B------:R0:W-:Y:S01]  /*6110*/  STG.E.U8 desc[UR36][R8.64], R3 ;  /* 0x0000000308007986 */ /* 0x0001e2000c101124 */
[----:B------:R-:W-:Y:S05]  /*6120*/  BRA `(.L_x_22124) ;  /* 0x0000000400a87947 */ /* 0x000fea0003800000 */
.L_x_22134:
[----:B------:R-:W0:Y:S02]  /*6130*/  I2F.S16 R0, R18 ;  /* 0x0000001200007306 */ /* 0x000e240000101400 */
[----:B0-----:R-:W-:-:S05]  /*6140*/  F2FP.BF16.F32.PACK_AB R0, RZ, R0 ;  /* 0x00000000ff00723e */ /* 0x001fca00000010ff */
[----:B------:R0:W-:Y:S01]  /*6150*/  STG.E.U16 desc[UR36][R8.64], R0 ;  /* 0x0000000008007986 */ /* 0x0001e2000c101524 */
[----:B------:R-:W-:Y:S05]  /*6160*/  BRA `(.L_x_22124) ;  /* 0x0000000400987947 */ /* 0x000fea0003800000 */
.L_x_22131:
        /* <DEDUP_REMOVED lines=10> */
.L_x_22143:
        /* <DEDUP_REMOVED lines=17> */
.L_x_22146:
[----:B------:R-:W-:-:S04]  /*6320*/  LOP3.LUT R3, R5, 0x80000000, RZ, 0xc0, !PT ;  /* 0x8000000005037812 */ /* 0x000fc800078ec0ff */
[----:B------:R-:W-:-:S04]  /*6330*/  SHF.R.U32.HI R3, RZ, 0x18, R3 ;  /* 0x00000018ff037819 */ /* 0x000fc80000011603 */
[----:B------:R-:W-:-:S04]  /*6340*/  LOP3.LUT R0, R0, R3, RZ, 0xfc, !PT ;  /* 0x0000000300007212 */ /* 0x000fc800078efcff */
[----:B------:R-:W-:-:S07]  /*6350*/  PRMT R4, R0, 0x7610, R4 ;  /* 0x0000761000047816 */ /* 0x000fce0000000004 */
.L_x_22145:
[----:B------:R-:W-:Y:S05]  /*6360*/  BSYNC B0 ;  /* 0x0000000000007941 */ /* 0x000fea0003800000 */
.L_x_22144:
[----:B------:R0:W-:Y:S01]  /*6370*/  STG.E.U8 desc[UR36][R8.64], R4 ;  /* 0x0000000408007986 */ /* 0x0001e2000c101124 */
[----:B------:R-:W-:Y:S05]  /*6380*/  BRA `(.L_x_22124) ;  /* 0x0000000400107947 */ /* 0x000fea0003800000 */
.L_x_22142:
        /* <DEDUP_REMOVED lines=17> */
.L_x_22149:
[----:B------:R-:W-:-:S04]  /*64a0*/  LOP3.LUT R3, R5, 0x80000000, RZ, 0xc0, !PT ;  /* 0x8000000005037812 */ /* 0x000fc800078ec0ff */
[----:B------:R-:W-:-:S04]  /*64b0*/  SHF.R.U32.HI R3, RZ, 0x18, R3 ;  /* 0x00000018ff037819 */ /* 0x000fc80000011603 */
[----:B------:R-:W-:-:S04]  /*64c0*/  LOP3.LUT R0, R0, R3, RZ, 0xfc, !PT ;  /* 0x0000000300007212 */ /* 0x000fc800078efcff */
[----:B------:R-:W-:-:S07]  /*64d0*/  PRMT R4, R0, 0x7610, R4 ;  /* 0x0000761000047816 */ /* 0x000fce0000000004 */
.L_x_22148:
[----:B------:R-:W-:Y:S05]  /*64e0*/  BSYNC B0 ;  /* 0x0000000000007941 */ /* 0x000fea0003800000 */
.L_x_22147:
[----:B------:R0:W-:Y:S01]  /*64f0*/  STG.E.U8 desc[UR36][R8.64], R4 ;  /* 0x0000000408007986 */ /* 0x0001e2000c101124 */
[----:B------:R-:W-:Y:S05]  /*6500*/  BRA `(.L_x_22124) ;  /* 0x0000000000b07947 */ /* 0x000fea0003800000 */
.L_x_22141:
        /* <DEDUP_REMOVED lines=22> */
.L_x_22123:
        /* <DEDUP_REMOVED lines=16> */
.L_x_22152:
[----:B------:R-:W-:Y:S05]  /*6770*/  BRA `(.L_x_22124) ;  /* 0x0000000000147947 */ /* 0x000fea0003800000 */
.L_x_22151:
[----:B------:R-:W-:Y:S02]  /*6780*/  IMAD.MOV.U32 R4, RZ, RZ, R18 ;  /* 0x000000ffff047224 */ /* 0x000fe400078e0012 */
[----:B------:R-:W-:-:S05]  /*6790*/  IMAD.MOV.U32 R5, RZ, RZ, RZ ;  /* 0x000000ffff057224 */ /* 0x000fca00078e00ff */
[----:B------:R0:W-:Y:S01]  /*67a0*/  STG.E.64 desc[UR36][R8.64], R4 ;  /* 0x0000000408007986 */ /* 0x0001e2000c101b24 */
[----:B------:R-:W-:Y:S05]  /*67b0*/  BRA `(.L_x_22124) ;  /* 0x0000000000047947 */ /* 0x000fea0003800000 */
.L_x_22150:
[----:B------:R0:W-:Y:S02]  /*67c0*/  STG.E desc[UR36][R8.64], R18 ;  /* 0x0000001208007986 */ /* 0x0001e4000c101924 */
.L_x_22124:
[----:B------:R-:W-:-:S07]  /*67d0*/  VIADD R2, R2, 0x80 ;  /* 0x0000008002027836 */ /* 0x000fce0000000000 */
.L_x_22084:
[----:B------:R-:W-:Y:S05]  /*67e0*/  BSYNC B6 ;  /* 0x0000000000067941 */ /* 0x000fea0003800000 */
.L_x_22083:
        /* <DEDUP_REMOVED lines=21> */
.L_x_22156:
[----:B------:R-:W-:Y:S01]  /*6940*/  STG.E.U8 desc[UR36][R2.64], R16 ;  /* 0x0000001002007986 */ /* 0x000fe2000c101124 */
[----:B------:R-:W-:Y:S05]  /*6950*/  EXIT ;  /* 0x000000000000794d */ /* 0x000fea0003800000 */
.L_x_22155:
        /* <DEDUP_REMOVED lines=9> */
.L_x_22159:
[----:B------:R-:W-:Y:S01]  /*69f0*/  STG.E desc[UR36][R2.64], R16 ;  /* 0x0000001002007986 */ /* 0x000fe2000c101924 */
[----:B------:R-:W-:Y:S05]  /*6a00*/  EXIT ;  /* 0x000000000000794d */ /* 0x000fea0003800000 */
.L_x_22158:
[----:B------:R-:W-:Y:S01]  /*6a10*/  STG.E.U16 desc[UR36][R2.64], R16 ;  /* 0x0000001002007986 */ /* 0x000fe2000c101524 */
[----:B------:R-:W-:Y:S05]  /*6a20*/  EXIT ;  /* 0x000000000000794d */ /* 0x000fea0003800000 */
.L_x_22154:
        /* <DEDUP_REMOVED lines=9> */
.L_x_22161:
[----:B------:R-:W0:Y:S02]  /*6ac0*/  I2F.S16 R0, R16 ;  /* 0x0000001000007306 */ /* 0x000e240000101400 */
[----:B0-----:R-:W-:-:S05]  /*6ad0*/  F2FP.F16.F32.PACK_AB R0, RZ, R0 ;  /* 0x00000000ff00723e */ /* 0x001fca00000000ff */
[----:B------:R-:W-:Y:S01]  /*6ae0*/  STG.E.U16 desc[UR36][R2.64], R0 ;  /* 0x0000000002007986 */ /* 0x000fe2000c101524 */
[----:B------:R-:W-:Y:S05]  /*6af0*/  EXIT ;  /* 0x000000000000794d */ /* 0x000fea0003800000 */
.L_x_22160:
        /* <DEDUP_REMOVED lines=10> */
.L_x_22163:
[----:B------:R-:W0:Y:S02]  /*6ba0*/  I2F.S16 R16, R16 ;  /* 0x0000001000107306 */ /* 0x000e240000101400 */
[----:B0-----:R-:W-:-:S04]  /*6bb0*/  F2FP.F16.F32.PACK_AB R5, RZ, R16 ;  /* 0x00000010ff05723e */ /* 0x001fc800000000ff */
[----:B------:R-:W-:-:S05]  /*6bc0*/  PRMT R5, R5, 0x5410, RZ ;  /* 0x0000541005057816 */ /* 0x000fca00000000ff */
[----:B------:R-:W-:Y:S01]  /*6bd0*/  STG.E desc[UR36][R2.64], R5 ;  /* 0x0000000502007986 */ /* 0x000fe2000c101924 */
[----:B------:R-:W-:Y:S05]  /*6be0*/  EXIT ;  /* 0x000000000000794d */ /* 0x000fea0003800000 */
.L_x_22162:
[----:B------:R-:W0:Y:S02]  /*6bf0*/  I2F.F64.S16 R16, R16 ;  /* 0x0000001000107312 */ /* 0x000e240000101c00 */
[----:B0-----:R-:W-:Y:S01]  /*6c00*/  STG.E.64 desc[UR36][R2.64], R16 ;  /* 0x0000001002007986 */ /* 0x001fe2000c101b24 */
[----:B------:R-:W-:Y:S05]  /*6c10*/  EXIT ;  /* 0x000000000000794d */ /* 0x000fea0003800000 */
.L_x_22153:
        /* <DEDUP_REMOVED lines=10> */
.L_x_22166:
[----:B------:R-:W0:Y:S01]  /*6cc0*/  I2F.F64.S16 R16, R16 ;  /* 0x0000001000107312 */ /* 0x000e220000101c00 */
[----:B------:R-:W-:-:S05]  /*6cd0*/  CS2R R18, SRZ ;  /* 0x0000000000127805 */ /* 0x000fca000001ff00 */
[----:B0-----:R-:W-:Y:S01]  /*6ce0*/  STG.E.128 desc[UR36][R2.64], R16 ;  /* 0x0000001002007986 */ /* 0x001fe2000c101d24 */
[----:B------:R-:W-:Y:S05]  /*6cf0*/  EXIT ;  /* 0x000000000000794d */ /* 0x000fea0003800000 */
.L_x_22165:
        /* <DEDUP_REMOVED lines=21> */
.L_x_22170:
[----:B------:R-:W-:Y:S05]  /*6e50*/  BSYNC B0 ;  /* 0x0000000000007941 */ /* 0x000fea0003800000 */
.L_x_22169:
[----:B------:R-:W-:-:S05]  /*6e60*/  LOP3.LUT R5, R0, R5, RZ, 0xfc, !PT ;  /* 0x0000000500057212 */ /* 0x000fca00078efcff */
[----:B------:R-:W-:Y:S01]  /*6e70*/  STG.E.U8 desc[UR36][R2.64], R5 ;  /* 0x0000000502007986 */ /* 0x000fe2000c101124 */
[----:B------:R-:W-:Y:S05]  /*6e80*/  EXIT ;  /* 0x000000000000794d */ /* 0x000fea0003800000 */
.L_x_22168:
        /* <DEDUP_REMOVED lines=13> */
.L_x_22172:
[----:B------:R-:W-:Y:S01]  /*6f60*/  IMAD.MOV.U32 R0, RZ, RZ, 0x7f ;  /* 0x0000007fff007424 */ /* 0x000fe200078e00ff */
[----:B------:R-:W-:-:S04]  /*6f70*/  ISETP.GT.U32.AND P0, PT, R4, 0x7f800000, PT ;  /* 0x7f8000000400780c */ /* 0x000fc80003f04070 */
[----:B------:R-:W-:-:S09]  /*6f80*/  SEL R0, R0, 0x7c, P0 ;  /* 0x0000007c00007807 */ /* 0x000fd20000000000 */
.L_x_22173:
[----:B------:R-:W-:Y:S05]  /*6f90*/  BSYNC B0 ;  /* 0x0000000000007941 */ /* 0x000fea0003800000 */
.L_x_22171:
[----:B------:R-:W-:-:S04]  /*6fa0*/  LOP3.LUT R4, R5, 0x80000000, RZ, 0xc0, !PT ;  /* 0x8000000005047812 */ /* 0x000fc800078ec0ff */
[----:B------:R-:W-:-:S04]  /*6fb0*/  SHF.R.U32.HI R5, RZ, 0x18, R4 ;  /* 0x00000018ff057819 */ /* 0x000fc80000011604 */
[----:B------:R-:W-:-:S05]  /*6fc0*/  LOP3.LUT R5, R0, R5, RZ, 0xfc, !PT ;  /* 0x0000000500057212 */ /* 0x000fca00078efcff */
[----:B------:R-:W-:Y:S01]  /*6fd0*/  STG.E.U8 desc[UR36][R2.64], R5 ;  /* 0x0000000502007986 */ /* 0x000fe2000c101124 */
[----:B------:R-:W-:Y:S05]  /*6fe0*/  EXIT ;  /* 0x000000000000794d */ /* 0x000fea0003800000 */
.L_x_22167:
[----:B------:R-:W0:Y:S02]  /*6ff0*/  I2F.S16 R0, R16 ;  /* 0x0000001000007306 */ /* 0x000e240000101400 */
[----:B0-----:R-:W-:-:S05]  /*7000*/  F2FP.BF16.F32.PACK_AB R0, RZ, R0 ;  /* 0x00000000ff00723e */ /* 0x001fca00000010ff */
[----:B------:R-:W-:Y:S01]  /*7010*/  STG.E.U16 desc[UR36][R2.64], R0 ;  /* 0x0000000002007986 */ /* 0x000fe2000c101524 */
[----:B------:R-:W-:Y:S05]  /*7020*/  EXIT ;  /* 0x000000000000794d */ /* 0x000fea0003800000 */
.L_x_22164:
        /* <DEDUP_REMOVED lines=10> */
.L_x_22176:
        /* <DEDUP_REMOVED lines=17> */
.L_x_22179:
[----:B------:R-:W-:-:S04]  /*71e0*/  LOP3.LUT R0, R7, 0x80000000, RZ, 0xc0, !PT ;  /* 0x8000000007007812 */ /* 0x000fc800078ec0ff */
[----:B------:R-:W-:-:S04]  /*71f0*/  SHF.R.U32.HI R5, RZ, 0x18, R0 ;  /* 0x00000018ff057819 */ /* 0x000fc80000011600 */
[----:B------:R-:W-:-:S04]  /*7200*/  LOP3.LUT R4, R4, R5, RZ, 0xfc, !PT ;  /* 0x0000000504047212 */ /* 0x000fc800078efcff */
[----:B------:R-:W-:-:S07]  /*7210*/  PRMT R0, R4, 0x7610, R0 ;  /* 0x0000761004007816 */ /* 0x000fce0000000000 */
.L_x_22178:
[----:B------:R-:W-:Y:S05]  /*7220*/  BSYNC B0 ;  /* 0x0000000000007941 */ /* 0x000fea0003800000 */
.L_x_22177:
[----:B------:R-:W-:Y:S01]  /*7230*/  STG.E.U8 desc[UR36][R2.64], R0 ;  /* 0x0000000002007986 */ /* 0x000fe2000c101124 */
[----:B------:R-:W-:Y:S05]  /*7240*/  EXIT ;  /* 0x000000000000794d */ /* 0x000fea0003800000 */
.L_x_22175:
        /* <DEDUP_REMOVED lines=17> */
.L_x_22182:
[----:B------:R-:W-:-:S04]  /*7360*/  LOP3.LUT R0, R7, 0x80000000, RZ, 0xc0, !PT ;  /* 0x8000000007007812 */ /* 0x000fc800078ec0ff */
[----:B------:R-:W-:-:S04]  /*7370*/  SHF.R.U32.HI R5, RZ, 0x18, R0 ;  /* 0x00000018ff057819 */ /* 0x000fc80000011600 */
[----:B------:R-:W-:-:S04]  /*7380*/  LOP3.LUT R4, R4, R5, RZ, 0xfc, !PT ;  /* 0x0000000504047212 */ /* 0x000fc800078efcff */
[----:B------:R-:W-:-:S07]  /*7390*/  PRMT R0, R4, 0x7610, R0 ;  /* 0x0000761004007816 */ /* 0x000fce0000000000 */
.L_x_22181:
[----:B------:R-:W-:Y:S05]  /*73a0*/  BSYNC B0 ;  /* 0x0000000000007941 */ /* 0x000fea0003800000 */
.L_x_22180:
[----:B------:R-:W-:Y:S01]  /*73b0*/  STG.E.U8 desc[UR36][R2.64], R0 ;  /* 0x0000000002007986 */ /* 0x000fe2000c101124 */
[----:B------:R-:W-:Y:S05]  /*73c0*/  EXIT ;  /* 0x000000000000794d */ /* 0x000fea0003800000 */
.L_x_22174:
        /* <DEDUP_REMOVED lines=22> */
.L_x_22157:
        /* <DEDUP_REMOVED lines=16> */
.L_x_22185:
[----:B------:R-:W-:Y:S05]  /*7630*/  EXIT ;  /* 0x000000000000794d */ /* 0x000fea0003800000 */
.L_x_22184:
[----:B------:R-:W-:-:S05]  /*7640*/  IMAD.MOV.U32 R17, RZ, RZ, RZ ;  /* 0x000000ffff117224 */ /* 0x000fca00078e00ff */
[----:B------:R-:W-:Y:S01]  /*7650*/  STG.E.64 desc[UR36][R2.64], R16 ;  /* 0x0000001002007986 */ /* 0x000fe2000c101b24 */
[----:B------:R-:W-:Y:S05]  /*7660*/  EXIT ;  /* 0x000000000000794d */ /* 0x000fea0003800000 */
.L_x_22183:
[----:B------:R-:W-:Y:S01]  /*7670*/  STG.E desc[UR36][R2.64], R16 ;  /* 0x0000001002007986 */ /* 0x000fe2000c101924 */
[----:B------:R-:W-:Y:S05]  /*7680*/  EXIT ;  /* 0x000000000000794d */ /* 0x000fea0003800000 */
.L_x_22186:
        /* <DEDUP_REMOVED lines=15> */
.L_x_23688:


//--------------------- .text._ZN2at6native18elementwise_kernelILi128ELi4EZNS0_22gpu_kernel_impl_nocastIZZZNS0_23logical_not_kernel_cudaERNS_18TensorIteratorBaseEENKUlvE0_clEvENKUlvE1_clEvEUliE_EEvS4_RKT_EUliE_EEviT1_ --------------------------
	.section	.text._ZN2at6native18elementwise_kernelILi128ELi4EZNS0_22gpu_kernel_impl_nocastIZZZNS0_23logical_not_kernel_cudaERNS_18TensorIteratorBaseEENKUlvE0_clEvENKUlvE1_clEvEUliE_EEvS4_RKT_EUliE_EEviT1_,"ax",@progbits
	.align	128
        .global         _ZN2at6native18elementwise_kernelILi128ELi4EZNS0_22gpu_kernel_impl_nocastIZZZNS0_23logical_not_kernel_cudaERNS_18TensorIteratorBaseEENKUlvE0_clEvENKUlvE1_clEvEUliE_EEvS4_RKT_EUliE_EEviT1_
        .type           _ZN2at6native18elementwise_kernelILi128ELi4EZNS0_22gpu_kernel_impl_nocastIZZZNS0_23logical_not_kernel_cudaERNS_18TensorIteratorBaseEENKUlvE0_clEvENKUlvE1_clEvEUliE_EEvS4_RKT_EUliE_EEviT1_,@function
        .size           _ZN2at6native18elementwise_kernelILi128ELi4EZNS0_22gpu_kernel_impl_nocastIZZZNS0_23logical_not_kernel_cudaERNS_18TensorIteratorBaseEENKUlvE0_clEvENKUlvE1_clEvEUliE_EEvS4_RKT_EUliE_EEviT1_,(.L_x_23689 - _ZN2at6native18elementwise_kernelILi128ELi4EZNS0_22gpu_kernel_impl_nocastIZZZNS0_23logical_not_kernel_cudaERNS_18TensorIteratorBaseEENKUlvE0_clEvENKUlvE1_clEvEUliE_EEvS4_RKT_EUliE_EEviT1_)
        .other          _ZN2at6native18elementwise_kernelILi128ELi4EZNS0_22gpu_kernel_impl_nocastIZZZNS0_23logical_not_kernel_cudaERNS_18TensorIteratorBaseEENKUlvE0_clEvENKUlvE1_clEvEUliE_EEvS4_RKT_EUliE_EEviT1_,@"STO_CUDA_ENTRY STV_DEFAULT"
_ZN2at6native18elementwise_kernelILi128ELi4EZNS0_22gpu_kernel_impl_nocastIZZZNS0_23logical_not_kernel_cudaERNS_18TensorIteratorBaseEENKUlvE0_clEvENKUlvE1_clEvEUliE_EEvS4_RKT_EUliE_EEviT1_:
.text._ZN2at6native18elementwise_kernelILi128ELi4EZNS0_22gpu_kernel_impl_nocastIZZZNS0_23logical_not_kernel_cudaERNS_18TensorIteratorBaseEENKUlvE0_clEvENKUlvE1_clEvEUliE_EEvS4_RKT_EUliE_EEviT1_:
        /* <DEDUP_REMOVED lines=311> */
.L_x_22189:
        /* <DEDUP_REMOVED lines=8> */
[----:B--2---:R-:W-:-:S04]  /*13f0*/  ISETP.NE.AND P0, PT, R4, RZ, PT ;  /* 0x000000ff0400720c */ /* 0x004fc80003f05270 */
[----:B------:R-:W-:-:S05]  /*1400*/  SEL R7, RZ, 0x1, P0 ;  /* 0x00000001ff077807 */ /* 0x000fca0000000000 */
[----:B------:R0:W-:Y:S04]  /*1410*/  STG.E.U8 desc[UR4][R2.64], R7 ;  /* 0x0000000702007986 */ /* 0x0001e8000c101104 */
.L_x_22188:
[----:B------:R-:W-:Y:S05]  /*1420*/  BSYNC B0 ;  /* 0x0000000000007941 */ /* 0x000fea0003800000 */
.L_x_22187:
        /* <DEDUP_REMOVED lines=305> */
.L_x_22192:
        /* <DEDUP_REMOVED lines=315> */
.L_x_22193:
        /* <DEDUP_REMOVED lines=8> */
[----:B--2---:R-:W-:-:S04]  /*3b70*/  ISETP.NE.AND P0, PT, R4, RZ, PT ;  /* 0x000000ff0400720c */ /* 0x004fc80003f05270 */
[----:B------:R-:W-:-:S05]  /*3b80*/  SEL R7, RZ, 0x1, P0 ;  /* 0x00000001ff077807 */ /* 0x000fca0000000000 */
[----:B------:R2:W-:Y:S04]  /*3b90*/  STG.E.U8 desc[UR4][R2.64], R7 ;  /* 0x0000000702007986 */ /* 0x0005e8000c101104 */
.L_x_22191:
[----:B------:R-:W-:Y:S05]  /*3ba0*/  BSYNC B0 ;  /* 0x0000000000007941 */ /* 0x000fea0003800000 */
.L_x_22190:
        /* <DEDUP_REMOVED lines=304> */
.L_x_22194:
[----:B------:R-:W-:Y:S02]  /*4eb0*/  ULDC.64 UR6, c[0x0][0x418] ;  /* 0x0001060000067ab9 */ /* 0x000fe40000000a00 */
[----:B------:R-:W-:-:S04]  /*4ec0*/  IADD3 R4, P0, R2, UR6, RZ ;  /* 0x0000000602047c10 */ /* 0x000fc8000ff1e0ff */
[----:B------:R-:W-:Y:S01]  /*4ed0*/  IADD3.X R5, RZ, UR7, RZ, P0, !PT ;  /* 0x00000007ff057c10 */ /* 0x000fe200087fe4ff */
[----:B------:R-:W-:-:S04]  /*4ee0*/  ULDC.64 UR6, c[0x0][0x410] ;  /* 0x0001040000067ab9 */ /* 0x000fc80000000a00 */
[----:B------:R-:W2:Y:S01]  /*4ef0*/  LDG.E R4, desc[UR4][R4.64] ;  /* 0x0000000404047981 */ /* 0x000ea2000c1e1900 */
[----:B------:R-:W-:-:S04]  /*4f00*/  IADD3 R2, P1, R3, UR6, RZ ;  /* 0x0000000603027c10 */ /* 0x000fc8000ff3e0ff */
[----:B------:R-:W-:Y:S02]  /*4f10*/  IADD3.X R3, RZ, UR7, RZ, P1, !PT ;  /* 0x00000007ff037c10 */ /* 0x000fe40008ffe4ff */
[----:B--2---:R-:W-:-:S04]  /*4f20*/  ISETP.NE.AND P0, PT, R4, RZ, PT ;  /* 0x000000ff0400720c */ /* 0x004fc80003f05270 */
[----:B------:R-:W-:-:S05]  /*4f30*/  SEL R7, RZ, 0x1, P0 ;  /* 0x00000001ff077807 */ /* 0x000fca0000000000 */
[----:B------:R-:W-:Y:S01]  /*4f40*/  STG.E.U8 desc[UR4][R2.64], R7 ;  /* 0x0000000702007986 */ /* 0x000fe2000c101104 */
[----:B------:R-:W-:Y:S05]  /*4f50*/  EXIT ;  /* 0x000000000000794d */ /* 0x000fea0003800000 */
.L_x_22195:
        /* <DEDUP_REMOVED lines=10> */
.L_x_23689:


//--------------------- .text._ZN2at6native27unrolled_elementwise_kernelIZZZNS0_23logical_not_kernel_cudaERNS_18TensorIteratorBaseEENKUlvE0_clEvENKUlvE1_clEvEUliE_St5arrayIPcLm2EELi4E23TrivialOffsetCalculatorILi1EjESB_NS0_6memory15LoadWithoutCastENSC_16StoreWithoutCastEEEviT_T0_T2_T3_T4_T5_ --------------------------
	.section	.text._ZN2at6native27unrolled_elementwise_kernelIZZZNS0_23logical_not_kernel_cudaERNS_18TensorIteratorBaseEENKUlvE0_clEvENKUlvE1_clEvEUliE_St5arrayIPcLm2EELi4E23TrivialOffsetCalculatorILi1EjESB_NS0_6memory15LoadWithoutCastENSC_16StoreWithoutCastEEEviT_T0_T2_T3_T4_T5_,"ax",@progbits
	.align	128
        .global         _ZN2at6native27unrolled_elementwise_kernelIZZZNS0_23logical_not_kernel_cudaERNS_18TensorIteratorBaseEENKUlvE0_clEvENKUlvE1_clEvEUliE_St5arrayIPcLm2EELi4E23TrivialOffsetCalculatorILi1EjESB_NS0_6memory15LoadWithoutCastENSC_16StoreWithoutCastEEEviT_T0_T2_T3_T4_T5_
        .type           _ZN2at6native27unrolled_elementwise_kernelIZZZNS0_23logical_not_kernel_cudaERNS_18TensorIteratorBaseEENKUlvE0_clEvENKUlvE1_clEvEUliE_St5arrayIPcLm2EELi4E23TrivialOffsetCalculatorILi1EjESB_NS0_6memory15LoadWithoutCastENSC_16StoreWithoutCastEEEviT_T0_T2_T3_T4_T5_,@function
        .size           _ZN2at6native27unrolled_elementwise_kernelIZZZNS0_23logical_not_kernel_cudaERNS_18TensorIteratorBaseEENKUlvE0_clEvENKUlvE1_clEvEUliE_St5arrayIPcLm2EELi4E23TrivialOffsetCalculatorILi1EjESB_NS0_6memory15LoadWithoutCastENSC_16StoreWithoutCastEEEviT_T0_T2_T3_T4_T5_,(.L_x_23690 - _ZN2at6native27unrolled_elementwise_kernelIZZZNS0_23logical_not_kernel_cudaERNS_18TensorIteratorBaseEENKUlvE0_clEvENKUlvE1_clEvEUliE_St5arrayIPcLm2EELi4E23TrivialOffsetCalculatorILi1EjESB_NS0_6memory15LoadWithoutCastENSC_16StoreWithoutCastEEEviT_T0_T2_T3_T4_T5_)
        .other          _ZN2at6native27unrolled_elementwise_kernelIZZZNS0_23logical_not_kernel_cudaERNS_18TensorIteratorBaseEENKUlvE0_clEvENKUlvE1_clEvEUliE_St5arrayIPcLm2EELi4E23TrivialOffsetCalculatorILi1EjESB_NS0_6memory15LoadWithoutCastENSC_16StoreWithoutCastEEEviT_T0_T2_T3_T4_T5_,@"STO_CUDA_ENTRY STV_DEFAULT"
_ZN2at6native27unrolled_elementwise_kernelIZZZNS0_23logical_not_kernel_cudaERNS_18TensorIteratorBaseEENKUlvE0_clEvENKUlvE1_clEvEUliE_St5arrayIPcLm2EELi4E23TrivialOffsetCalculatorILi1EjESB_NS0_6memory15LoadWithoutCastENSC_16StoreWithoutCastEEEviT_T0_T2_T3_T4_T5_:
.text._ZN2at6native27unrolled_elementwise_kernelIZZZNS0_23logical_not_kernel_cudaERNS_18TensorIteratorBaseEENKUlvE0_clEvENKUlvE1_clEvEUliE_St5arrayIPcLm2EELi4E23TrivialOffsetCalculatorILi1EjESB_NS0_6memory15LoadWithoutCastENSC_16StoreWithoutCastEEEviT_T0_T2_T3_T4_T5_:
        /* <DEDUP_REMOVED lines=16> */
[----:B0-----:R-:W-:-:S06]  /*0100*/  @!P3 IMAD.WIDE.U32 R6, R13, 0x4, R6 ;  /* 0x000000040d06b825 */ /* 0x001fcc00078e0006 */
[----:B------:R0:W2:Y:S06]  /*0110*/  @!P3 LDG.E R7, desc[UR4][R6.64] ;  /* 0x000000040607b981 */ /* 0x0000ac000c1e1900 */
[----:B------:R-:W3:Y:S01]  /*0120*/  @!P0 LDC.64 R10, c[0x0][0x220] ;  /* 0x00008800ff0a8b82 */ /* 0x000ee20000000a00 */
[----:B------:R-:W-:Y:S02]  /*0130*/  @!P0 IMAD R17, R3, 0x200, R2 ;  /* 0x0000020003118824 */ /* 0x000fe400078e0202 */
[----:B------:R-:W-:Y:S02]  /*0140*/  @!P0 VIADD R2, R2, 0x80 ;  /* 0x0000008002028836 */ /* 0x000fe40000000000 */
[----:B-1----:R-:W-:-:S03]  /*0150*/  @!P1 IMAD.WIDE.U32 R8, R15, 0x4, R8 ;  /* 0x000000040f089825 */ /* 0x002fc600078e0008 */
[----:B------:R-:W-:-:S03]  /*0160*/  ISETP.GE.AND P2, PT, R2, R5, PT ;  /* 0x000000050200720c */ /* 0x000fc60003f46270 */
[----:B------:R1:W4:Y:S01]  /*0170*/  @!P1 LDG.E R8, desc[UR4][R8.64] ;  /* 0x0000000408089981 */ /* 0x000322000c1e1900 */
[----:B---3--:R-:W-:-:S09]  /*0180*/  @!P0 IMAD.WIDE.U32 R12, R17, 0x4, R10 ;  /* 0x00000004110c8825 */ /* 0x008fd200078e000a */
[----:B------:R-:W3:Y:S01]  /*0190*/  @!P2 LDC.64 R10, c[0x0][0x220] ;  /* 0x00008800ff0aab82 */ /* 0x000ee20000000a00 */
[----:B------:R-:W4:Y:S07]  /*01a0*/  @!P0 LDG.E R12, desc[UR4][R12.64] ;  /* 0x000000040c0c8981 */ /* 0x000f2e000c1e1900 */
[----:B------:R-:W0:Y:S01]  /*01b0*/  @!P3 LDC.64 R16, c[0x0][0x218] ;  /* 0x00008600ff10bb82 */ /* 0x000e220000000a00 */
[----:B------:R-:W-:-:S04]  /*01c0*/  @!P2 IMAD R15, R3, 0x200, R2 ;  /* 0x00000200030fa824 */ /* 0x000fc800078e0202 */
[----:B---3--:R-:W-:-:S04]  /*01d0*/  @!P2 IMAD.WIDE.U32 R10, R15, 0x4, R10 ;  /* 0x000000040f0aa825 */ /* 0x008fc800078e000a */
[----:B------:R-:W-:Y:S02]  /*01e0*/  @!P3 IMAD R15, R3, 0x200, R0 ;  /* 0x00000200030fb824 */ /* 0x000fe400078e0200 */
[----:B------:R3:W5:Y:S03]  /*01f0*/  @!P2 LDG.E R10, desc[UR4][R10.64] ;  /* 0x000000040a0aa981 */ /* 0x000766000c1e1900 */
[----:B0-----:R-:W-:Y:S01]  /*0200*/  @!P3 IADD3 R6, P6, R15, R16, RZ ;  /* 0x000000100f06b210 */ /* 0x001fe20007fde0ff */
[----:B------:R-:W-:-:S05]  /*0210*/  @!P3 VIADD R0, R0, 0x80 ;  /* 0x000000800000b836 */ /* 0x000fca0000000000 */
[----:B------:R-:W-:Y:S01]  /*0220*/  ISETP.GE.AND P4, PT, R0, R5, PT ;  /* 0x000000050000720c */ /* 0x000fe20003f86270 */
[----:B------:R-:W-:Y:S01]  /*0230*/  BSSY B0, `(.L_x_22196) ;  /* 0x0000016000007945 */ /* 0x000fe20003800000 */
[----:B--2---:R-:W-:Y:S01]  /*0240*/  ISETP.NE.AND P5, PT, R7, RZ, !P3 ;  /* 0x000000ff0700720c */ /* 0x004fe20005fa5270 */
[----:B------:R-:W-:-:S03]  /*0250*/  @!P3 IMAD.X R7, RZ, RZ, R17, P6 ;  /* 0x000000ffff07b224 */ /* 0x000fc600030e0611 */
[----:B-1----:R-:W-:-:S05]  /*0260*/  @!P3 SEL R9, RZ, 0x1, P5 ;  /* 0x00000001ff09b807 */ /* 0x002fca0002800000 */
[----:B------:R3:W-:Y:S01]  /*0270*/  @!P3 STG.E.U8 desc[UR4][R6.64], R9 ;  /* 0x000000090600b986 */ /* 0x0007e2000c101104 */
[----:B----4-:R-:W-:Y:S02]  /*0280*/  ISETP.NE.AND P1, PT, R8, RZ, !P1 ;  /* 0x000000ff0800720c */ /* 0x010fe40004f25270 */
[----:B------:R-:W-:Y:S01]  /*0290*/  ISETP.NE.AND P0, PT, R12, RZ, !P0 ;  /* 0x000000ff0c00720c */ /* 0x000fe20004705270 */
[----:B---3--:R-:W-:-:S12]  /*02a0*/  @P4 BRA `(.L_x_22197) ;  /* 0x0000000000384947 */ /* 0x008fd80003800000 */
[----:B------:R-:W-:Y:S01]  /*02b0*/  LEA R6, R3, R0, 0x9 ;  /* 0x0000000003067211 */ /* 0x000fe200078e48ff */
[----:B------:R-:W-:Y:S01]  /*02c0*/  VIADD R0, R0, 0x80 ;  /* 0x0000008000007836 */ /* 0x000fe20000000000 */
[----:B------:R-:W-:Y:S01]  /*02d0*/  ULDC.64 UR6, c[0x0][0x218] ;  /* 0x0000860000067ab9 */ /* 0x000fe20000000a00 */
[----:B------:R-:W-:Y:S02]  /*02e0*/  SEL R11, RZ, 0x1, P1 ;  /* 0x00000001ff0b7807 */ /* 0x000fe40000800000 */
[----:B------:R-:W-:Y:S02]  /*02f0*/  IADD3 R6, P3, R6, UR6, RZ ;  /* 0x0000000606067c10 */ /* 0x000fe4000ff7e0ff */
[----:B------:R-:W-:-:S03]  /*0300*/  ISETP.GE.AND P4, PT, R0, R5, PT ;  /* 0x000000050000720c */ /* 0x000fc60003f86270 */
[----:B------:R-:W-:-:S05]  /*0310*/  IMAD.X R7, RZ, RZ, UR7, P3 ;  /* 0x00000007ff077e24 */ /* 0x000fca00098e06ff */
[----:B------:R0:W-:Y:S05]  /*0320*/  STG.E.U8 desc[UR4][R6.64], R11 ;  /* 0x0000000b06007986 */ /* 0x0001ea000c101104 */
[----:B------:R-:W-:Y:S01]  /*0330*/  @!P4 IMAD R8, R3, 0x200, R0 ;  /* 0x000002000308c824 */ /* 0x000fe200078e0200 */
[----:B------:R-:W-:Y:S02]  /*0340*/  @!P4 SEL R13, RZ, 0x1, P0 ;  /* 0x00000001ff0dc807 */ /* 0x000fe40000000000 */
[----:B------:R-:W-:Y:S02]  /*0350*/  @!P4 IADD3 R0, R0, 0x80, RZ ;  /* 0x000000800000c810 */ /* 0x000fe40007ffe0ff */
[----:B------:R-:W-:-:S05]  /*0360*/  @!P4 IADD3 R8, P5, R8, UR6, RZ ;  /* 0x000000060808cc10 */ /* 0x000fca000ffbe0ff */
[----:B------:R-:W-:-:S05]  /*0370*/  @!P4 IMAD.X R9, RZ, RZ, UR7, P5 ;  /* 0x00000007ff09ce24 */ /* 0x000fca000a8e06ff */
[----:B------:R0:W-:Y:S03]  /*0380*/  @!P4 STG.E.U8 desc[UR4][R8.64], R13 ;  /* 0x0000000d0800c986 */ /* 0x0001e6000c101104 */
.L_x_22197:
[----:B------:R-:W-:Y:S05]  /*0390*/  BSYNC B0 ;  /* 0x0000000000007941 */ /* 0x000fea0003800000 */
.L_x_22196:
[----:B------:R-:W-:Y:S01]  /*03a0*/  ISETP.GE.AND P0, PT, R0, R5, PT ;  /* 0x000000050000720c */ /* 0x000fe20003f06270 */
[----:B------:R-:W-:-:S12]  /*03b0*/  IMAD.MOV.U32 R2, RZ, RZ, 0x1 ;  /* 0x00000001ff027424 */ /* 0x000fd800078e00ff */
[----:B------:R-:W-:Y:S05]  /*03c0*/  @P0 EXIT ;  /* 0x000000000000094d */ /* 0x000fea0003800000 */
[--C-:B------:R-:W-:Y:S01]  /*03d0*/  IMAD R3, R3, 0x200, R0.reuse ;  /* 0x0000020003037824 */ /* 0x100fe200078e0200 */
        /* <DEDUP_REMOVED lines=9> */
.L_x_22198:
        /* <DEDUP_REMOVED lines=9> */
.L_x_23690:


//--------------------- .text._ZN2at6native29vectorized_elementwise_kernelILi2EZZZNS0_23logical_not_kernel_cudaERNS_18TensorIteratorBaseEENKUlvE0_clEvENKUlvE1_clEvEUliE_St5arrayIPcLm2EEEEviT0_T1_ --------------------------
	.section	.text._ZN2at6native29vectorized_elementwise_kernelILi2EZZZNS0_23logical_not_kernel_cudaERNS_18TensorIteratorBaseEENKUlvE0_clEvENKUlvE1_clEvEUliE_St5arrayIPcLm2EEEEviT0_T1_,"ax",@progbits
	.align	128
        .global         _ZN2at6native29vectorized_elementwise_kernelILi2EZZZNS0_23logical_not_kernel_cudaERNS_18TensorIteratorBaseEENKUlvE0_clEvENKUlvE1_clEvEUliE_St5arrayIPcLm2EEEEviT0_T1_
        .type           _ZN2at6native29vectorized_elementwise_kernelILi2EZZZNS0_23logical_not_kernel_cudaERNS_18TensorIteratorBaseEENKUlvE0_clEvENKUlvE1_clEvEUliE_St5arrayIPcLm2EEEEviT0_T1_,@function
        .size           _ZN2at6native29vectorized_elementwise_kernelILi2EZZZNS0_23logical_not_kernel_cudaERNS_18TensorIteratorBaseEENKUlvE0_clEvENKUlvE1_clEvEUliE_St5arrayIPcLm2EEEEviT0_T1_,(.L_x_23691 - _ZN2at6native29vectorized_elementwise_kernelILi2EZZZNS0_23logical_not_kernel_cudaERNS_18TensorIteratorBaseEENKUlvE0_clEvENKUlvE1_clEvEUliE_St5arrayIPcLm2EEEEviT0_T1_)
        .other          _ZN2at6native29vectorized_elementwise_kernelILi2EZZZNS0_23logical_not_kernel_cudaERNS_18TensorIteratorBaseEENKUlvE0_clEvENKUlvE1_clEvEUliE_St5arrayIPcLm2EEEEviT0_T1_,@"STO_CUDA_ENTRY STV_DEFAULT"
_ZN2at6native29vectorized_elementwise_kernelILi2EZZZNS0_23logical_not_kernel_cudaERNS_18TensorIteratorBaseEENKUlvE0_clEvENKUlvE1_clEvEUliE_St5arrayIPcLm2EEEEviT0_T1_:
.text._ZN2at6native29vectorized_elementwise_kernelILi2EZZZNS0_23logical_not_kernel_cudaERNS_18TensorIteratorBaseEENKUlvE0_clEvENKUlvE1_clEvEUliE_St5arrayIPcLm2EEEEviT0_T1_:
        /* <DEDUP_REMOVED lines=20> */
[----:B--2---:R-:W-:Y:S02]  /*0140*/  ISETP.NE.AND P6, PT, R14, RZ, PT ;  /* 0x000000ff0e00720c */ /* 0x004fe40003fc5270 */
[----:B------:R-:W-:Y:S02]  /*0150*/  ISETP.NE.AND P5, PT, R15, RZ, PT ;  /* 0x000000ff0f00720c */ /* 0x000fe40003fa5270 */
[----:B------:R-:W-:Y:S02]  /*0160*/  SEL R0, RZ, 0x1, P6 ;  /* 0x00000001ff007807 */ /* 0x000fe40003000000 */
[----:B---3--:R-:W-:Y:S02]  /*0170*/  ISETP.NE.AND P4, PT, R6, RZ, PT ;  /* 0x000000ff0600720c */ /* 0x008fe40003f85270 */
[----:B------:R-:W-:-:S02]  /*0180*/  ISETP.NE.AND P3, PT, R7, RZ, PT ;  /* 0x000000ff0700720c */ /* 0x000fc40003f65270 */
[----:B----4-:R-:W-:Y:S02]  /*0190*/  ISETP.NE.AND P2, PT, R8, RZ, PT ;  /* 0x000000ff0800720c */ /* 0x010fe40003f45270 */
[----:B------:R-:W-:Y:S02]  /*01a0*/  ISETP.NE.AND P1, PT, R9, RZ, PT ;  /* 0x000000ff0900720c */ /* 0x000fe40003f25270 */
[----:B-----5:R-:W-:Y:S02]  /*01b0*/  ISETP.NE.AND P0, PT, R10, RZ, PT ;  /* 0x000000ff0a00720c */ /* 0x020fe40003f05270 */
[----:B------:R-:W-:Y:S02]  /*01c0*/  ISETP.NE.AND P6, PT, R11, RZ, PT ;  /* 0x000000ff0b00720c */ /* 0x000fe40003fc5270 */
        /* <DEDUP_REMOVED lines=16> */
.L_x_22199:
        /* <DEDUP_REMOVED lines=58> */
[----:B--2---:R-:W-:-:S02]  /*0670*/  @!P6 ISETP.NE.AND P1, PT, R16, RZ, PT ;  /* 0x000000ff1000e20c */ /* 0x004fc40003f25270 */
[----:B0-----:R-:W-:Y:S11]  /*0680*/  @P0 BRA `(.L_x_22201) ;  /* 0x0000000000200947 */ /* 0x001ff60003800000 */
[----:B------:R-:W-:Y:S01]  /*0690*/  IMAD.IADD R2, R0, 0x1, R15 ;  /* 0x0000000100027824 */ /* 0x000fe200078e020f */
[----:B------:R-:W-:Y:S01]  /*06a0*/  ULDC.64 UR6, c[0x0][0x218] ;  /* 0x0000860000067ab9 */ /* 0x000fe20000000a00 */
[----:B-----5:R-:W-:Y:S01]  /*06b0*/  ISETP.NE.AND P0, PT, R12, RZ, PT ;  /* 0x000000ff0c00720c */ /* 0x020fe20003f05270 */
[----:B------:R-:W-:Y:S02]  /*06c0*/  VIADD R15, R15, 0x80 ;  /* 0x000000800f0f7836 */ /* 0x000fe40000000000 */
[----:B------:R-:W-:Y:S02]  /*06d0*/  IADD3 R2, P2, R2, UR6, RZ ;  /* 0x0000000602027c10 */ /* 0x000fe4000ff5e0ff */
[----:B------:R-:W-:-:S03]  /*06e0*/  SEL R5, RZ, 0x1, P0 ;  /* 0x00000001ff057807 */ /* 0x000fc60000000000 */
[----:B------:R-:W-:-:S05]  /*06f0*/  IMAD.X R3, RZ, RZ, UR7, P2 ;  /* 0x00000007ff037e24 */ /* 0x000fca00090e06ff */
[----:B------:R0:W-:Y:S03]  /*0700*/  STG.E.U8 desc[UR4][R2.64], R5 ;  /* 0x0000000502007986 */ /* 0x0001e6000c101104 */
.L_x_22201:
[----:B------:R-:W-:Y:S05]  /*0710*/  BSYNC B0 ;  /* 0x0000000000007941 */ /* 0x000fea0003800000 */
.L_x_22200:
        /* <DEDUP_REMOVED lines=9> */
[----:B-----5:R-:W-:Y:S01]  /*07b0*/  ISETP.NE.AND P0, PT, R20, RZ, PT ;  /* 0x000000ff1400720c */ /* 0x020fe20003f05270 */
        /* <DEDUP_REMOVED lines=9> */
[----:B------:R-:W-:Y:S01]  /*0850*/  ISETP.NE.AND P0, PT, R18, RZ, PT ;  /* 0x000000ff1200720c */ /* 0x000fe20003f05270 */
[----:B------:R-:W-:Y:S02]  /*0860*/  VIADD R15, R15, 0x80 ;  /* 0x000000800f0f7836 */ /* 0x000fe40000000000 */
[----:B------:R-:W-:Y:S02]  /*0870*/  IADD3 R4, P1, R4, UR6, RZ ;  /* 0x0000000604047c10 */ /* 0x000fe4000ff3e0ff */
[----:B------:R-:W-:-:S03]  /*0880*/  SEL R3, RZ, 0x1, P0 ;  /* 0x00000001ff037807 */ /* 0x000fc60000000000 */
[----:B------:R-:W-:-:S05]  /*0890*/  IMAD.X R5, RZ, RZ, UR7, P1 ;  /* 0x00000007ff057e24 */ /* 0x000fca00088e06ff */
[----:B------:R0:W-:Y:S03]  /*08a0*/  STG.E.U8 desc[UR4][R4.64], R3 ;  /* 0x0000000304007986 */ /* 0x0001e6000c101104 */
.L_x_22204:
[----:B------:R-:W-:-:S13]  /*08b0*/  ISETP.GE.AND P0, PT, R15, R14, PT ;  /* 0x0000000e0f00720c */ /* 0x000fda0003f06270 */
[----:B------:R-:W-:Y:S05]  /*08c0*/  @P0 BRA `(.L_x_22206) ;  /* 0x0000000000480947 */ /* 0x000fea0003800000 */
[----:B0-----:R-:W-:Y:S01]  /*08d0*/  IMAD.IADD R4, R0, 0x1, R15 ;  /* 0x0000000100047824 */ /* 0x001fe200078e020f */
[----:B------:R-:W-:Y:S01]  /*08e0*/  ULDC.64 UR6, c[0x0][0x218] ;  /* 0x0000860000067ab9 */ /* 0x000fe20000000a00 */
[----:B-----5:R-:W-:Y:S01]  /*08f0*/  ISETP.NE.AND P0, PT, R24, RZ, PT ;  /* 0x000000ff1800720c */ /* 0x020fe20003f05270 */
[----:B------:R-:W-:Y:S02]  /*0900*/  VIADD R15, R15, 0x80 ;  /* 0x000000800f0f7836 */ /* 0x000fe40000000000 */
[----:B------:R-:W-:Y:S02]  /*0910*/  IADD3 R4, P1, R4, UR6, RZ ;  /* 0x0000000604047c10 */ /* 0x000fe4000ff3e0ff */
[----:B------:R-:W-:-:S03]  /*0920*/  SEL R3, RZ, 0x1, P0 ;  /* 0x00000001ff037807 */ /* 0x000fc60000000000 */
[----:B------:R-:W-:-:S05]  /*0930*/  IMAD.X R5, RZ, RZ, UR7, P1 ;  /* 0x00000007ff057e24 */ /* 0x000fca00088e06ff */
[----:B------:R1:W-:Y:S03]  /*0940*/  STG.E.U8 desc[UR4][R4.64], R3 ;  /* 0x0000000304007986 */ /* 0x0003e6000c101104 */
.L_x_22205:
[----:B------:R-:W-:-:S13]  /*0950*/  ISETP.GE.AND P0, PT, R15, R14, PT ;  /* 0x0000000e0f00720c */ /* 0x000fda0003f06270 */
[----:B------:R-:W-:Y:S05]  /*0960*/  @P0 BRA `(.L_x_22207) ;  /* 0x00000000004c0947 */ /* 0x000fea0003800000 */
[----:B01----:R-:W-:Y:S01]  /*0970*/  IMAD.IADD R4, R0, 0x1, R15 ;  /* 0x0000000100047824 */ /* 0x003fe200078e020f */
[----:B------:R-:W-:Y:S01]  /*0980*/  ULDC.64 UR6, c[0x0][0x218] ;  /* 0x0000860000067ab9 */ /* 0x000fe20000000a00 */
[----:B------:R-:W-:Y:S01]  /*0990*/  ISETP.NE.AND P0, PT, R21, RZ, PT ;  /* 0x000000ff1500720c */ /* 0x000fe20003f05270 */
[----:B------:R-:W-:Y:S02]  /*09a0*/  VIADD R15, R15, 0x80 ;  /* 0x000000800f0f7836 */ /* 0x000fe40000000000 */
[----:B------:R-:W-:Y:S02]  /*09b0*/  IADD3 R4, P1, R4, UR6, RZ ;  /* 0x0000000604047c10 */ /* 0x000fe4000ff3e0ff */
[----:B------:R-:W-:-:S03]  /*09c0*/  SEL R3, RZ, 0x1, P0 ;  /* 0x00000001ff037807 */ /* 0x000fc60000000000 */
[----:B------:R-:W-:-:S05]  /*09d0*/  IMAD.X R5, RZ, RZ, UR7, P1 ;  /* 0x00000007ff057e24 */ /* 0x000fca00088e06ff */
[----:B------:R1:W-:Y:S03]  /*09e0*/  STG.E.U8 desc[UR4][R4.64], R3 ;  /* 0x0000000304007986 */ /* 0x0003e6000c101104 */
.L_x_22206:
[----:B------:R-:W-:-:S13]  /*09f0*/  ISETP.GE.AND P0, PT, R15, R14, PT ;  /* 0x0000000e0f00720c */ /* 0x000fda0003f06270 */
[----:B------:R-:W-:Y:S05]  /*0a00*/  @P0 BREAK B1 ;  /* 0x0000000000010942 */ /* 0x000fea0003800000 */
[----:B------:R-:W-:Y:S05]  /*0a10*/  @P0 BRA `(.L_x_22208) ;  /* 0x0000000000500947 */ /* 0x000fea0003800000 */
[----:B01----:R-:W-:Y:S01]  /*0a20*/  IMAD.IADD R4, R0, 0x1, R15 ;  /* 0x0000000100047824 */ /* 0x003fe200078e020f */
[----:B------:R-:W-:Y:S01]  /*0a30*/  ULDC.64 UR6, c[0x0][0x218] ;  /* 0x0000860000067ab9 */ /* 0x000fe20000000a00 */
[----:B-----5:R-:W-:Y:S01]  /*0a40*/  ISETP.NE.AND P0, PT, R17, RZ, PT ;  /* 0x000000ff1100720c */ /* 0x020fe20003f05270 */
[----:B------:R-:W-:Y:S02]  /*0a50*/  VIADD R15, R15, 0x80 ;  /* 0x000000800f0f7836 */ /* 0x000fe40000000000 */
[----:B------:R-:W-:Y:S02]  /*0a60*/  IADD3 R4, P1, R4, UR6, RZ ;  /* 0x0000000604047c10 */ /* 0x000fe4000ff3e0ff */
[----:B------:R-:W-:-:S03]  /*0a70*/  SEL R3, RZ, 0x1, P0 ;  /* 0x00000001ff037807 */ /* 0x000fc60000000000 */
[----:B------:R-:W-:-:S05]  /*0a80*/  IMAD.X R5, RZ, RZ, UR7, P1 ;  /* 0x00000007ff057e24 */ /* 0x000fca00088e06ff */
[----:B------:R2:W-:Y:S03]  /*0a90*/  STG.E.U8 desc[UR4][R4.64], R3 ;  /* 0x0000000304007986 */ /* 0x0005e6000c101104 */
.L_x_22207:
[----:B------:R-:W-:-:S13]  /*0aa0*/  ISETP.GE.AND P0, PT, R15, R14, PT ;  /* 0x0000000e0f00720c */ /* 0x000fda0003f06270 */
[----:B------:R-:W-:Y:S05]  /*0ab0*/  @P0 BREAK B1 ;  /* 0x0000000000010942 */ /* 0x000fea0003800000 */
[----:B------:R-:W-:Y:S05]  /*0ac0*/  @P0 BRA `(.L_x_22208) ;  /* 0x0000000000240947 */ /* 0x000fea0003800000 */
[----:B------:R-:W-:Y:S05]  /*0ad0*/  BSYNC B1 ;  /* 0x0000000000017941 */ /* 0x000fea0003800000 */
.L_x_22203:
[----:B012---:R-:W-:Y:S01]  /*0ae0*/  IMAD.IADD R4, R0, 0x1, R15 ;  /* 0x0000000100047824 */ /* 0x007fe200078e020f */
[----:B------:R-:W-:Y:S01]  /*0af0*/  ULDC.64 UR6, c[0x0][0x218] ;  /* 0x0000860000067ab9 */ /* 0x000fe20000000a00 */
[----:B------:R-:W-:Y:S01]  /*0b00*/  ISETP.NE.AND P0, PT, R19, RZ, PT ;  /* 0x000000ff1300720c */ /* 0x000fe20003f05270 */
[----:B------:R-:W-:Y:S02]  /*0b10*/  VIADD R15, R15, 0x80 ;  /* 0x000000800f0f7836 */ /* 0x000fe40000000000 */
[----:B------:R-:W-:Y:S02]  /*0b20*/  IADD3 R4, P1, R4, UR6, RZ ;  /* 0x0000000604047c10 */ /* 0x000fe4000ff3e0ff */
[----:B------:R-:W-:-:S03]  /*0b30*/  SEL R3, RZ, 0x1, P0 ;  /* 0x00000001ff037807 */ /* 0x000fc60000000000 */
[----:B------:R-:W-:-:S05]  /*0b40*/  IMAD.X R5, RZ, RZ, UR7, P1 ;  /* 0x00000007ff057e24 */ /* 0x000fca00088e06ff */
[----:B------:R3:W-:Y:S03]  /*0b50*/  STG.E.U8 desc[UR4][R4.64], R3 ;  /* 0x0000000304007986 */ /* 0x0007e6000c101104 */
.L_x_22208:
[----:B------:R-:W-:Y:S05]  /*0b60*/  BSYNC B0 ;  /* 0x0000000000007941 */ /* 0x000fea0003800000 */
.L_x_22202:
        /* <DEDUP_REMOVED lines=9> */
.L_x_22209:
        /* <DEDUP_REMOVED lines=16> */
.L_x_23691:


//--------------------- .text._ZN2at6native29vectorized_elementwise_kernelILi4EZZZNS0_23logical_not_kernel_cudaERNS_18TensorIteratorBaseEENKUlvE0_clEvENKUlvE1_clEvEUliE_St5arrayIPcLm2EEEEviT0_T1_ --------------------------
	.section	.text._ZN2at6native29vectorized_elementwise_kernelILi4EZZZNS0_23logical_not_kernel_cudaERNS_18TensorIteratorBaseEENKUlvE0_clEvENKUlvE1_clEvEUliE_St5arrayIPcLm2EEEEviT0_T1_,"ax",@progbits
	.align	128
        .global         _ZN2at6native29vectorized_elementwise_kernelILi4EZZZNS0_23logical_not_kernel_cudaERNS_18TensorIteratorBaseEENKUlvE0_clEvENKUlvE1_clEvEUliE_St5arrayIPcLm2EEEEviT0_T1_
        .type           _ZN2at6native29vectorized_elementwise_kernelILi4EZZZNS0_23logical_not_kernel_cudaERNS_18TensorIteratorBaseEENKUlvE0_clEvENKUlvE1_clEvEUliE_St5arrayIPcLm2EEEEviT0_T1_,@function
        .size           _ZN2at6native29vectorized_elementwise_kernelILi4EZZZNS0_23logical_not_kernel_cudaERNS_18TensorIteratorBaseEENKUlvE0_clEvENKUlvE1_clEvEUliE_St5arrayIPcLm2EEEEviT0_T1_,(.L_x_23692 - _ZN2at6native29vectorized_elementwise_kernelILi4EZZZNS0_23logical_not_kernel_cudaERNS_18TensorIteratorBaseEENKUlvE0_clEvENKUlvE1_clEvEUliE_St5arrayIPcLm2EEEEviT0_T1_)
        .other          _ZN2at6native29vectorized_elementwise_kernelILi4EZZZNS0_23logical_not_kernel_cudaERNS_18TensorIteratorBaseEENKUlvE0_clEvENKUlvE1_clEvEUliE_St5arrayIPcLm2EEEEviT0_T1_,@"STO_CUDA_ENTRY STV_DEFAULT"
_ZN2at6native29vectorized_elementwise_kernelILi4EZZZNS0_23logical_not_kernel_cudaERNS_18TensorIteratorBaseEENKUlvE0_clEvENKUlvE1_clEvEUliE_St5arrayIPcLm2EEEEviT0_T1_:
.text._ZN2at6native29vectorized_elementwise_kernelILi4EZZZNS0_23logical_not_kernel_cudaERNS_18TensorIteratorBaseEENKUlvE0_clEvENKUlvE1_clEvEUliE_St5arrayIPcLm2EEEEviT0_T1_:
        /* <DEDUP_REMOVED lines=15> */
[----:B--2---:R-:W-:Y:S02]  /*00f0*/  ISETP.NE.AND P1, PT, R12, RZ, PT ;  /* 0x000000ff0c00720c */ /* 0x004fe40003f25270 */
[----:B------:R-:W-:Y:S02]  /*0100*/  ISETP.NE.AND P2, PT, R13, RZ, PT ;  /* 0x000000ff0d00720c */ /* 0x000fe40003f45270 */
[----:B---3--:R-:W-:Y:S02]  /*0110*/  ISETP.NE.AND P3, PT, R4, RZ, PT ;  /* 0x000000ff0400720c */ /* 0x008fe40003f65270 */
[----:B------:R-:W-:-:S02]  /*0120*/  ISETP.NE.AND P4, PT, R5, RZ, PT ;  /* 0x000000ff0500720c */ /* 0x000fc40003f85270 */
[----:B------:R-:W-:Y:S02]  /*0130*/  SEL R3, RZ, 0x1, P1 ;  /* 0x00000001ff037807 */ /* 0x000fe40000800000 */
[----:B------:R-:W-:Y:S02]  /*0140*/  SEL R4, RZ, 0x1, P2 ;  /* 0x00000001ff047807 */ /* 0x000fe40001000000 */
[----:B------:R-:W-:Y:S02]  /*0150*/  ISETP.NE.AND P0, PT, R14, RZ, PT ;  /* 0x000000ff0e00720c */ /* 0x000fe40003f05270 */
[----:B------:R-:W-:Y:S02]  /*0160*/  SEL R5, RZ, 0x1, P3 ;  /* 0x00000001ff057807 */ /* 0x000fe40001800000 */
[----:B------:R-:W-:Y:S02]  /*0170*/  SEL R10, RZ, 0x1, P4 ;  /* 0x00000001ff0a7807 */ /* 0x000fe40002000000 */
[----:B------:R-:W-:-:S02]  /*0180*/  ISETP.NE.AND P2, PT, R6, RZ, PT ;  /* 0x000000ff0600720c */ /* 0x000fc40003f45270 */
[----:B------:R-:W-:Y:S02]  /*0190*/  PRMT R9, R4, 0x7604, R3 ;  /* 0x0000760404097816 */ /* 0x000fe40000000003 */
[----:B------:R-:W-:Y:S02]  /*01a0*/  IADD3 R4, P3, R0, UR6, RZ ;  /* 0x0000000600047c10 */ /* 0x000fe4000ff7e0ff */
[----:B------:R-:W-:Y:S02]  /*01b0*/  SEL R0, RZ, 0x1, P0 ;  /* 0x00000001ff007807 */ /* 0x000fe40000000000 */
[----:B------:R-:W-:Y:S02]  /*01c0*/  ISETP.NE.AND P1, PT, R15, RZ, PT ;  /* 0x000000ff0f00720c */ /* 0x000fe40003f25270 */
[----:B------:R-:W-:Y:S01]  /*01d0*/  PRMT R10, R10, 0x7604, R5 ;  /* 0x000076040a0a7816 */ /* 0x000fe20000000005 */
[----:B------:R-:W-:Y:S01]  /*01e0*/  IMAD.X R5, RZ, RZ, UR7, P3 ;  /* 0x00000007ff057e24 */ /* 0x000fe200098e06ff */
[----:B------:R-:W-:-:S02]  /*01f0*/  SEL R3, RZ, 0x1, P2 ;  /* 0x00000001ff037807 */ /* 0x000fc40001000000 */
[----:B------:R-:W-:Y:S02]  /*0200*/  ISETP.NE.AND P0, PT, R7, RZ, PT ;  /* 0x000000ff0700720c */ /* 0x000fe40003f05270 */
        /* <DEDUP_REMOVED lines=10> */
.L_x_22210:
        /* <DEDUP_REMOVED lines=68> */
.L_x_22212:
[----:B------:R-:W-:Y:S05]  /*06f0*/  BSYNC B0 ;  /* 0x0000000000007941 */ /* 0x000fea0003800000 */
.L_x_22211:
        /* <DEDUP_REMOVED lines=25> */
.L_x_22215:
        /* <DEDUP_REMOVED lines=10> */
.L_x_22216:
        /* <DEDUP_REMOVED lines=10> */
.L_x_22217:
        /* <DEDUP_REMOVED lines=11> */
.L_x_22218:
[----:B------:R-:W-:-:S13]  /*0a80*/  ISETP.GE.AND P0, PT, R15, R14, PT ;  /* 0x0000000e0f00720c */ /* 0x000fda0003f06270 */
[----:B------:R-:W-:Y:S05]  /*0a90*/  @P0 BREAK B1 ;  /* 0x0000000000010942 */ /* 0x000fea0003800000 */
[----:B------:R-:W-:Y:S05]  /*0aa0*/  @P0 BRA `(.L_x_22219) ;  /* 0x0000000000240947 */ /* 0x000fea0003800000 */
[----:B------:R-:W-:Y:S05]  /*0ab0*/  BSYNC B1 ;  /* 0x0000000000017941 */ /* 0x000fea0003800000 */
.L_x_22214:
        /* <DEDUP_REMOVED lines=8> */
.L_x_22219:
[----:B------:R-:W-:Y:S05]  /*0b40*/  BSYNC B0 ;  /* 0x0000000000007941 */ /* 0x000fea0003800000 */
.L_x_22213:
        /* <DEDUP_REMOVED lines=9> */
.L_x_22220:
        /* <DEDUP_REMOVED lines=10> */
.L_x_23692:


//--------------------- .text._ZN2at6native29vectorized_elementwise_kernelILi8EZZZNS0_23logical_not_kernel_cudaERNS_18TensorIteratorBaseEENKUlvE0_clEvENKUlvE1_clEvEUliE_St5arrayIPcLm2EEEEviT0_T1_ --------------------------
	.section	.text._ZN2at6native29vectorized_elementwise_kernelILi8EZZZNS0_23logical_not_kernel_cudaERNS_18TensorIteratorBaseEENKUlvE0_clEvENKUlvE1_clEvEUliE_St5arrayIPcLm2EEEEviT0_T1_,"ax",@progbits
	.align	128
        .global         _ZN2at6native29vectorized_elementwise_kernelILi8EZZZNS0_23logical_not_kernel_cudaERNS_18TensorIteratorBaseEENKUlvE0_clEvENKUlvE1_clEvEUliE_St5arrayIPcLm2EEEEviT0_T1_
        .type           _ZN2at6native29vectorized_elementwise_kernelILi8EZZZNS0_23logical_not_kernel_cudaERNS_18TensorIteratorBaseEENKUlvE0_clEvENKUlvE1_clEvEUliE_St5arrayIPcLm2EEEEviT0_T1_,@function
        .size           _ZN2at6native29vectorized_elementwise_kernelILi8EZZZNS0_23logical_not_kernel_cudaERNS_18TensorIteratorBaseEENKUlvE0_clEvENKUlvE1_clEvEUliE_St5arrayIPcLm2EEEEviT0_T1_,(.L_x_23693 - _ZN2at6native29vectorized_elementwise_kernelILi8EZZZNS0_23logical_not_kernel_cudaERNS_18TensorIteratorBaseEENKUlvE0_clEvENKUlvE1_clEvEUliE_St5arrayIPcLm2EEEEviT0_T1_)
        .other          _ZN2at6native29vectorized_elementwise_kernelILi8EZZZNS0_23logical_not_kernel_cudaERNS_18TensorIteratorBaseEENKUlvE0_clEvENKUlvE1_clEvEUliE_St5arrayIPcLm2EEEEviT0_T1_,@"STO_CUDA_ENTRY STV_DEFAULT"
_ZN2at6native29vectorized_elementwise_kernelILi8EZZZNS0_23logical_not_kernel_cudaERNS_18TensorIteratorBaseEENKUlvE0_clEvENKUlvE1_clEvEUliE_St5arrayIPcLm2EEEEviT0_T1_:
.text._ZN2at6native29vectorized_elementwise_kernelILi8EZZZNS0_23logical_not_kernel_cudaERNS_18TensorIteratorBaseEENKUlvE0_clEvENKUlvE1_clEvEUliE_St5arrayIPcLm2EEEEviT0_T1_:
        /* <DEDUP_REMOVED lines=18> */
[----:B--2---:R-:W-:Y:S02]  /*0120*/  ISETP.NE.AND P6, PT, R14, RZ, PT ;  /* 0x000000ff0e00720c */ /* 0x004fe40003fc5270 */
[----:B------:R-:W-:Y:S02]  /*0130*/  ISETP.NE.AND P0, PT, R15, RZ, PT ;  /* 0x000000ff0f00720c */ /* 0x000fe40003f05270 */
[----:B---3--:R-:W-:Y:S02]  /*0140*/  ISETP.NE.AND P3, PT, R10, RZ, PT ;  /* 0x000000ff0a00720c */ /* 0x008fe40003f65270 */
[----:B------:R-:W-:Y:S02]  /*0150*/  SEL R10, RZ, 0x1, P6 ;  /* 0x00000001ff0a7807 */ /* 0x000fe40003000000 */
[----:B------:R-:W-:-:S02]  /*0160*/  ISETP.NE.AND P6, PT, R8, RZ, PT ;  /* 0x000000ff0800720c */ /* 0x000fc40003fc5270 */
[----:B------:R-:W-:Y:S02]  /*0170*/  ISETP.NE.AND P2, PT, R13, RZ, PT ;  /* 0x000000ff0d00720c */ /* 0x000fe40003f45270 */
[----:B------:R-:W-:Y:S02]  /*0180*/  SEL R8, RZ, 0xffffffff, P0 ;  /* 0xffffffffff087807 */ /* 0x000fe40000000000 */
[----:B------:R-:W-:Y:S02]  /*0190*/  ISETP.NE.AND P4, PT, R11, RZ, PT ;  /* 0x000000ff0b00720c */ /* 0x000fe40003f85270 */
[----:B------:R-:W-:Y:S01]  /*01a0*/  ISETP.NE.AND P0, PT, R9, RZ, PT ;  /* 0x000000ff0900720c */ /* 0x000fe20003f05270 */
[----:B------:R-:W-:Y:S01]  /*01b0*/  IMAD.SHL.U32 R13, R8, 0x100, RZ ;  /* 0x00000100080d7824 */ /* 0x000fe200078e00ff */
[----:B------:R-:W-:Y:S02]  /*01c0*/  SEL R11, RZ, 0xffffffff, P2 ;  /* 0xffffffffff0b7807 */ /* 0x000fe40001000000 */
[----:B------:R-:W-:-:S02]  /*01d0*/  SEL R4, RZ, 0xffffffff, P4 ;  /* 0xffffffffff047807 */ /* 0x000fc40002000000 */
[----:B------:R-:W-:Y:S01]  /*01e0*/  SEL R7, RZ, 0xffffffff, P0 ;  /* 0xffffffffff077807 */ /* 0x000fe20000000000 */
[----:B------:R-:W-:Y:S01]  /*01f0*/  IMAD.SHL.U32 R8, R11, 0x100, RZ ;  /* 0x000001000b087824 */ /* 0x000fe200078e00ff */
[----:B------:R-:W-:Y:S01]  /*0200*/  ISETP.NE.AND P1, PT, R12, RZ, PT ;  /* 0x000000ff0c00720c */ /* 0x000fe20003f25270 */
        /* <DEDUP_REMOVED lines=13> */
.L_x_22221:
        /* <DEDUP_REMOVED lines=68> */
.L_x_22223:
[----:B------:R-:W-:Y:S05]  /*0720*/  BSYNC B0 ;  /* 0x0000000000007941 */ /* 0x000fea0003800000 */
.L_x_22222:
        /* <DEDUP_REMOVED lines=25> */
.L_x_22226:
        /* <DEDUP_REMOVED lines=10> */
.L_x_22227:
        /* <DEDUP_REMOVED lines=10> */
.L_x_22228:
        /* <DEDUP_REMOVED lines=11> */
.L_x_22229:
[----:B------:R-:W-:-:S13]  /*0ab0*/  ISETP.GE.AND P0, PT, R15, R14, PT ;  /* 0x0000000e0f00720c */ /* 0x000fda0003f06270 */
[----:B------:R-:W-:Y:S05]  /*0ac0*/  @P0 BREAK B1 ;  /* 0x0000000000010942 */ /* 0x000fea0003800000 */
[----:B------:R-:W-:Y:S05]  /*0ad0*/  @P0 BRA `(.L_x_22230) ;  /* 0x0000000000240947 */ /* 0x000fea0003800000 */
[----:B------:R-:W-:Y:S05]  /*0ae0*/  BSYNC B1 ;  /* 0x0000000000017941 */ /* 0x000fea0003800000 */
.L_x_22225:
        /* <DEDUP_REMOVED lines=8> */
.L_x_22230:
[----:B------:R-:W-:Y:S05]  /*0b70*/  BSYNC B0 ;  /* 0x0000000000007941 */ /* 0x000fea0003800000 */
.L_x_22224:
        /* <DEDUP_REMOVED lines=9> */
.L_x_22231:
        /* <DEDUP_REMOVED lines=15> */
.L_x_23693:


//--------------------- .text._ZN2at6native18elementwise_kernelILi128ELi4EZNS0_15gpu_kernel_implIZZZNS0_23logical_not_kernel_cudaERNS_18TensorIteratorBaseEENKUlvE0_clEvENKUlvE0_clEvEUlaE_EEvS4_RKT_EUliE_EEviT1_ --------------------------
	.section	.text._ZN2at6native18elementwise_kernelILi128ELi4EZNS0_15gpu_kernel_implIZZZNS0_23logical_not_kernel_cudaERNS_18TensorIteratorBaseEENKUlvE0_clEvENKUlvE0_clEvEUlaE_EEvS4_RKT_EUliE_EEviT1_,"ax",@progbits
	.align	128
        .global         _ZN2at6native18elementwise_kernelILi128ELi4EZNS0_15gpu_kernel_implIZZZNS0_23logical_not_kernel_cudaERNS_18TensorIteratorBaseEENKUlvE0_clEvENKUlvE0_clEvEUlaE_EEvS4_RKT_EUliE_EEviT1_
        .type           _ZN2at6native18elementwise_kernelILi128ELi4EZNS0_15gpu_kernel_implIZZZNS0_23logical_not_kernel_cudaERNS_18TensorIteratorBaseEENKUlvE0_clEvENKUlvE0_clEvEUlaE_EEvS4_RKT_EUliE_EEviT1_,@function
        .size           _ZN2at6native18elementwise_kernelILi128ELi4EZNS0_15gpu_kernel_implIZZZNS0_23logical_not_kernel_cudaERNS_18TensorIteratorBaseEENKUlvE0_clEvENKUlvE0_clEvEUlaE_EEvS4_RKT_EUliE_EEviT1_,(.L_x_23694 - _ZN2at6native18elementwise_kernelILi128ELi4EZNS0_15gpu_kernel_implIZZZNS0_23logical_not_kernel_cudaERNS_18TensorIteratorBaseEENKUlvE0_clEvENKUlvE0_clEvEUlaE_EEvS4_RKT_EUliE_EEviT1_)
        .other          _ZN2at6native18elementwise_kernelILi128ELi4EZNS0_15gpu_kernel_implIZZZNS0_23logical_not_kernel_cudaERNS_18TensorIteratorBaseEENKUlvE0_clEvENKUlvE0_clEvEUlaE_EEvS4_RKT_EUliE_EEviT1_,@"STO_CUDA_ENTRY STV_DEFAULT"
_ZN2at6native18elementwise_kernelILi128ELi4EZNS0_15gpu_kernel_implIZZZNS0_23logical_not_kernel_cudaERNS_18TensorIteratorBaseEENKUlvE0_clEvENKUlvE0_clEvEUlaE_EEvS4_RKT_EUliE_EEviT1_:
.text._ZN2at6native18elementwise_kernelILi128ELi4EZNS0_15gpu_kernel_implIZZZNS0_23logical_not_kernel_cudaERNS_18TensorIteratorBaseEENKUlvE0_clEvENKUlvE0_clEvEUlaE_EEvS4_RKT_EUliE_EEviT1_:
        /* <DEDUP_REMOVED lines=313> */
.L_x_22234:
        /* <DEDUP_REMOVED lines=20> */
.L_x_22238:
[----:B------:R0:W5:Y:S01]  /*14d0*/  LDG.E.U8 R0, desc[UR36][R2.64] ;  /* 0x0000002402007981 */ /* 0x000162000c1e1100 */
[----:B------:R-:W-:Y:S05]  /*14e0*/  BRA `(.L_x_22240) ;  /* 0x0000000c00547947 */ /* 0x000fea0003800000 */
.L_x_22237:
        /* <DEDUP_REMOVED lines=8> */
.L_x_22242:
[----:B------:R0:W5:Y:S01]  /*1570*/  LDG.E.U8 R0, desc[UR36][R2.64] ;  /* 0x0000002402007981 */ /* 0x000162000c1e1100 */
[----:B------:R-:W-:Y:S05]  /*1580*/  BRA `(.L_x_22240) ;  /* 0x0000000c002c7947 */ /* 0x000fea0003800000 */
.L_x_22241:
[----:B------:R0:W5:Y:S01]  /*1590*/  LDG.E.U16 R0, desc[UR36][R2.64] ;  /* 0x0000002402007981 */ /* 0x000162000c1e1500 */
[----:B------:R-:W-:Y:S05]  /*15a0*/  BRA `(.L_x_22240) ;  /* 0x0000000c00247947 */ /* 0x000fea0003800000 */
.L_x_22236:
        /* <DEDUP_REMOVED lines=9> */
.L_x_22244:
[----:B------:R-:W2:Y:S02]  /*1640*/  LDG.E.U16 R4, desc[UR36][R2.64] ;  /* 0x0000002402047981 */ /* 0x000ea4000c1e1500 */
[----:B--2---:R-:W-:-:S06]  /*1650*/  HADD2.F32 R4, -RZ, R4.H0_H0 ;  /* 0x20000004ff047230 */ /* 0x004fcc0000004100 */
[----:B------:R-:W0:Y:S02]  /*1660*/  F2I.FTZ.TRUNC.NTZ R4, R4 ;  /* 0x0000000400047305 */ /* 0x000e24000021f100 */
[----:B0-----:R-:W-:Y:S01]  /*1670*/  PRMT R0, R4, 0x7610, R0 ;  /* 0x0000761004007816 */ /* 0x001fe20000000000 */
[----:B------:R-:W-:Y:S06]  /*1680*/  BRA `(.L_x_22240) ;  /* 0x0000000800ec7947 */ /* 0x000fec0003800000 */
.L_x_22243:
        /* <DEDUP_REMOVED lines=9> */
.L_x_22246:
[----:B------:R-:W2:Y:S02]  /*1720*/  LDG.E.U16 R2, desc[UR36][R2.64] ;  /* 0x0000002402027981 */ /* 0x000ea4000c1e1500 */
[----:B--2---:R-:W-:-:S06]  /*1730*/  HADD2.F32 R4, -RZ, R2.H0_H0 ;  /* 0x20000002ff047230 */ /* 0x004fcc0000004100 */
[----:B------:R-:W0:Y:S02]  /*1740*/  F2I.FTZ.TRUNC.NTZ R4, R4 ;  /* 0x0000000400047305 */ /* 0x000e24000021f100 */
[----:B0-----:R-:W-:Y:S01]  /*1750*/  PRMT R0, R4, 0x7610, R0 ;  /* 0x0000761004007816 */ /* 0x001fe20000000000 */
[----:B------:R-:W-:Y:S06]  /*1760*/  BRA `(.L_x_22240) ;  /* 0x0000000800b47947 */ /* 0x000fec0003800000 */
.L_x_22245:
[----:B------:R-:W2:Y:S02]  /*1770*/  LDG.E.64 R2, desc[UR36][R2.64] ;  /* 0x0000002402027981 */ /* 0x000ea4000c1e1b00 */
[----:B--2---:R0:W1:Y:S01]  /*1780*/  F2I.F64.TRUNC R0, R2 ;  /* 0x0000000200007311 */ /* 0x004062000030d100 */
[----:B------:R-:W-:Y:S05]  /*1790*/  BRA `(.L_x_22240) ;  /* 0x0000000800a87947 */ /* 0x000fea0003800000 */
.L_x_22235:
        /* <DEDUP_REMOVED lines=12> */
.L_x_22249:
[----:B------:R-:W2:Y:S02]  /*1860*/  LDG.E.64 R2, desc[UR36][R2.64] ;  /* 0x0000002402027981 */ /* 0x000ea4000c1e1b00 */
[----:B--2---:R3:W4:Y:S01]  /*1870*/  F2I.F64.TRUNC R0, R2 ;  /* 0x0000000200007311 */ /* 0x004722000030d100 */
[----:B------:R-:W-:Y:S05]  /*1880*/  BRA `(.L_x_22240) ;  /* 0x00000008006c7947 */ /* 0x000fea0003800000 */
.L_x_22248:
        /* <DEDUP_REMOVED lines=28> */
.L_x_22251:
        /* <DEDUP_REMOVED lines=15> */
.L_x_22250:
[----:B------:R-:W2:Y:S02]  /*1b40*/  LDG.E.U16 R4, desc[UR36][R2.64] ;  /* 0x0000002402047981 */ /* 0x000ea4000c1e1500 */
[----:B--2---:R-:W-:-:S06]  /*1b50*/  IMAD.U32 R4, R4, 0x10000, RZ ;  /* 0x0001000004047824 */ /* 0x004fcc00078e00ff */
[----:B------:R-:W0:Y:S02]  /*1b60*/  F2I.FTZ.TRUNC.NTZ R4, R4 ;  /* 0x0000000400047305 */ /* 0x000e24000021f100 */
[----:B0-----:R-:W-:Y:S01]  /*1b70*/  PRMT R0, R4, 0x7610, R0 ;  /* 0x0000761004007816 */ /* 0x001fe20000000000 */
[----:B------:R-:W-:Y:S06]  /*1b80*/  BRA `(.L_x_22240) ;  /* 0x0000000400ac7947 */ /* 0x000fec0003800000 */
.L_x_22247:
        /* <DEDUP_REMOVED lines=10> */
.L_x_22254:
        /* <DEDUP_REMOVED lines=21> */
.L_x_22258:
[----:B------:R-:W-:Y:S05]  /*1d80*/  BSYNC B1 ;  /* 0x0000000000017941 */ /* 0x000fea0003800000 */
.L_x_22257:
[----:B------:R-:W-:Y:S01]  /*1d90*/  IMAD.SHL.U32 R2, R2, 0x100000, RZ ;  /* 0x0010000002027824 */ /* 0x000fe200078e00ff */
[----:B------:R-:W-:-:S04]  /*1da0*/  LEA R3, R0, 0x3b800000, 0x17 ;  /* 0x3b80000000037811 */ /* 0x000fc800078eb8ff */
[----:B------:R-:W-:-:S07]  /*1db0*/  LOP3.LUT R4, R3, R2, R4, 0xfe, !PT ;  /* 0x0000000203047212 */ /* 0x000fce00078efe04 */
.L_x_22256:
[----:B------:R-:W-:Y:S05]  /*1dc0*/  BSYNC B0 ;  /* 0x0000000000007941 */ /* 0x000fea0003800000 */
.L_x_22255:
[----:B------:R-:W0:Y:S02]  /*1dd0*/  F2I.FTZ.TRUNC.NTZ R4, R4 ;  /* 0x0000000400047305 */ /* 0x000e24000021f100 */
[----:B0-----:R-:W-:Y:S01]  /*1de0*/  PRMT R0, R4, 0x7610, R0 ;  /* 0x0000761004007816 */ /* 0x001fe20000000000 */
[----:B------:R-:W-:Y:S06]  /*1df0*/  BRA `(.L_x_22240) ;  /* 0x0000000400107947 */ /* 0x000fec0003800000 */
.L_x_22253:
        /* <DEDUP_REMOVED lines=21> */
.L_x_22262:
[----:B------:R-:W-:Y:S05]  /*1f50*/  BSYNC B1 ;  /* 0x0000000000017941 */ /* 0x000fea0003800000 */
.L_x_22261:
[----:B------:R-:W-:Y:S01]  /*1f60*/  IMAD.SHL.U32 R2, R2, 0x200000, RZ ;  /* 0x0020000002027824 */ /* 0x000fe200078e00ff */
[----:B------:R-:W-:-:S04]  /*1f70*/  LEA R3, R0, 0x37800000, 0x17 ;  /* 0x3780000000037811 */ /* 0x000fc800078eb8ff */
[----:B------:R-:W-:-:S07]  /*1f80*/  LOP3.LUT R4, R3, R2, R4, 0xfe, !PT ;  /* 0x0000000203047212 */ /* 0x000fce00078efe04 */
.L_x_22260:
[----:B------:R-:W-:Y:S05]  /*1f90*/  BSYNC B0 ;  /* 0x0000000000007941 */ /* 0x000fea0003800000 */
.L_x_22259:
[----:B------:R-:W0:Y:S02]  /*1fa0*/  F2I.FTZ.TRUNC.NTZ R4, R4 ;  /* 0x0000000400047305 */ /* 0x000e24000021f100 */
[----:B0-----:R-:W-:Y:S01]  /*1fb0*/  PRMT R0, R4, 0x7610, R0 ;  /* 0x0000761004007816 */ /* 0x001fe20000000000 */
[----:B------:R-:W-:Y:S06]  /*1fc0*/  BRA `(.L_x_22240) ;  /* 0x00000000009c7947 */ /* 0x000fec0003800000 */
.L_x_22252:
        /* <DEDUP_REMOVED lines=14> */
.L_x_22266:
[----:B------:R-:W-:Y:S05]  /*20b0*/  BSYNC B0 ;  /* 0x0000000000007941 */ /* 0x000fea0003800000 */
.L_x_22265:
[----:B------:R-:W0:Y:S02]  /*20c0*/  F2I.FTZ.TRUNC.NTZ R4, R4 ;  /* 0x0000000400047305 */ /* 0x000e24000021f100 */
[----:B0-----:R-:W-:Y:S01]  /*20d0*/  PRMT R0, R4, 0x7610, R0 ;  /* 0x0000761004007816 */ /* 0x001fe20000000000 */
[----:B------:R-:W-:Y:S06]  /*20e0*/  BRA `(.L_x_22240) ;  /* 0x0000000000547947 */ /* 0x000fec0003800000 */
.L_x_22239:
        /* <DEDUP_REMOVED lines=16> */
.L_x_22267:
[----:B------:R-:W-:Y:S01]  /*21f0*/  PRMT R0, RZ, 0x7610, R0 ;  /* 0x00007610ff007816 */ /* 0x000fe20000000000 */
[----:B------:R-:W-:Y:S06]  /*2200*/  BRA `(.L_x_22240) ;  /* 0x00000000000c7947 */ /* 0x000fec0003800000 */
.L_x_22264:
[----:B------:R2:W5:Y:S01]  /*2210*/  LDG.E.U8 R0, desc[UR36][R2.64] ;  /* 0x0000002402007981 */ /* 0x000562000c1e1100 */
[----:B------:R-:W-:Y:S05]  /*2220*/  BRA `(.L_x_22240) ;  /* 0x0000000000047947 */ /* 0x000fea0003800000 */
.L_x_22263:
[----:B------:R1:W5:Y:S02]  /*2230*/  LDG.E.U8 R0, desc[UR36][R2.64] ;  /* 0x0000002402007981 */ /* 0x000364000c1e1100 */
.L_x_22240:
[----:B0123--:R-:W0:Y:S01]  /*2240*/  LDC.U8 R3, c[0x0][0x421] ;  /* 0x00010840ff037b82 */ /* 0x00fe220000000000 */
[----:B----45:R-:W-:Y:S01]  /*2250*/  LOP3.LUT P0, RZ, R0, 0xff, RZ, 0xc0, !PT ;  /* 0x000000ff00ff7812 */ /* 0x030fe2000780c0ff */
        /* <DEDUP_REMOVED lines=15> */
.L_x_22272:
[----:B------:R3:W-:Y:S01]  /*2350*/  STG.E.U8 desc[UR36][R16.64], R5 ;  /* 0x0000000510007986 */ /* 0x0007e2000c101124 */
[----:B------:R-:W-:Y:S05]  /*2360*/  BRA `(.L_x_22274) ;  /* 0x0000000c00147947 */ /* 0x000fea0003800000 */
.L_x_22271:
        /* <DEDUP_REMOVED lines=10> */
.L_x_22276:
[----:B------:R1:W-:Y:S01]  /*2410*/  STG.E desc[UR36][R16.64], R5 ;  /* 0x0000000510007986 */ /* 0x0003e2000c101924 */
[----:B------:R-:W-:Y:S05]  /*2420*/  BRA `(.L_x_22274) ;  /* 0x0000000800e47947 */ /* 0x000fea0003800000 */
.L_x_22275:
[----:B------:R2:W-:Y:S01]  /*2430*/  STG.E.U16 desc[UR36][R16.64], R5 ;  /* 0x0000000510007986 */ /* 0x0005e2000c101524 */
[----:B------:R-:W-:Y:S05]  /*2440*/  BRA `(.L_x_22274) ;  /* 0x0000000800dc7947 */ /* 0x000fea0003800000 */
.L_x_22270:
        /* <DEDUP_REMOVED lines=9> */
.L_x_22278:
[----:B------:R-:W-:-:S04]  /*24e0*/  FSEL R0, RZ, 1, P0 ;  /* 0x3f800000ff007808 */ /* 0x000fc80000000000 */
[----:B------:R-:W-:-:S05]  /*24f0*/  F2FP.F16.F32.PACK_AB R0, RZ, R0 ;  /* 0x00000000ff00723e */ /* 0x000fca00000000ff */
[----:B------:R0:W-:Y:S01]  /*2500*/  STG.E.U16 desc[UR36][R16.64], R0 ;  /* 0x0000000010007986 */ /* 0x0001e2000c101524 */
[----:B------:R-:W-:Y:S05]  /*2510*/  BRA `(.L_x_22274) ;  /* 0x0000000800a87947 */ /* 0x000fea0003800000 */
.L_x_22277:
        /* <DEDUP_REMOVED lines=10> */
.L_x_22280:
[----:B------:R-:W-:-:S04]  /*25c0*/  FSEL R0, RZ, 1, P0 ;  /* 0x3f800000ff007808 */ /* 0x000fc80000000000 */
[----:B------:R-:W-:-:S04]  /*25d0*/  F2FP.F16.F32.PACK_AB R3, RZ, R0 ;  /* 0x00000000ff03723e */ /* 0x000fc800000000ff */
[----:B------:R-:W-:-:S05]  /*25e0*/  PRMT R3, R3, 0x5410, RZ ;  /* 0x0000541003037816 */ /* 0x000fca00000000ff */
[----:B------:R0:W-:Y:S01]  /*25f0*/  STG.E desc[UR36][R16.64], R3 ;  /* 0x0000000310007986 */ /* 0x0001e2000c101924 */
[----:B------:R-:W-:Y:S05]  /*2600*/  BRA `(.L_x_22274) ;  /* 0x00000008006c7947 */ /* 0x000fea0003800000 */
.L_x_22279:
[----:B------:R-:W-:Y:S01]  /*2610*/  FSEL R3, RZ, 1.875, P0 ;  /* 0x3ff00000ff037808 */ /* 0x000fe20000000000 */
[----:B------:R-:W-:-:S05]  /*2620*/  IMAD.MOV.U32 R2, RZ, RZ, RZ ;  /* 0x000000ffff027224 */ /* 0x000fca00078e00ff */
[----:B------:R0:W-:Y:S01]  /*2630*/  STG.E.64 desc[UR36][R16.64], R2 ;  /* 0x0000000210007986 */ /* 0x0001e2000c101b24 */
[----:B------:R-:W-:Y:S05]  /*2640*/  BRA `(.L_x_22274) ;  /* 0x00000008005c7947 */ /* 0x000fea0003800000 */
.L_x_22269:
        /* <DEDUP_REMOVED lines=10> */
.L_x_22283:
[----:B------:R-:W-:Y:S02]  /*26f0*/  FSEL R5, RZ, 1.875, P0 ;  /* 0x3ff00000ff057808 */ /* 0x000fe40000000000 */
[----:B------:R-:W-:Y:S01]  /*2700*/  CS2R R6, SRZ ;  /* 0x0000000000067805 */ /* 0x000fe2000001ff00 */
[----:B------:R-:W-:-:S05]  /*2710*/  IMAD.MOV.U32 R4, RZ, RZ, RZ ;  /* 0x000000ffff047224 */ /* 0x000fca00078e00ff */
[----:B------:R0:W-:Y:S01]  /*2720*/  STG.E.128 desc[UR36][R16.64], R4 ;  /* 0x0000000410007986 */ /* 0x0001e2000c101d24 */
[----:B------:R-:W-:Y:S05]  /*2730*/  BRA `(.L_x_22274) ;  /* 0x0000000800207947 */ /* 0x000fea0003800000 */
.L_x_22282:
        /* <DEDUP_REMOVED lines=18> */
.L_x_22287:
[----:B------:R-:W-:Y:S05]  /*2860*/  BSYNC B0 ;  /* 0x0000000000007941 */ /* 0x000fea0003800000 */
.L_x_22286:
[----:B------:R0:W-:Y:S01]  /*2870*/  STG.E.U8 desc[UR36][R16.64], R3 ;  /* 0x0000000310007986 */ /* 0x0001e2000c101124 */
[----:B------:R-:W-:Y:S05]  /*2880*/  BRA `(.L_x_22274) ;  /* 0x0000000400cc7947 */ /* 0x000fea0003800000 */
.L_x_22285:
        /* <DEDUP_REMOVED lines=13> */
.L_x_22288:
[----:B------:R-:W-:Y:S01]  /*2960*/  ISETP.GT.U32.AND P0, PT, R3, 0x7f800000, PT ;  /* 0x7f8000000300780c */ /* 0x000fe20003f04070 */
[----:B------:R-:W-:-:S05]  /*2970*/  IMAD.MOV.U32 R3, RZ, RZ, 0x7f ;  /* 0x0000007fff037424 */ /* 0x000fca00078e00ff */
[----:B------:R-:W-:-:S05]  /*2980*/  SEL R3, R3, 0x7c, P0 ;  /* 0x0000007c03037807 */ /* 0x000fca0000000000 */
[----:B------:R0:W-:Y:S01]  /*2990*/  STG.E.U8 desc[UR36][R16.64], R3 ;  /* 0x0000000310007986 */ /* 0x0001e2000c101124 */
[----:B------:R-:W-:Y:S05]  /*29a0*/  BRA `(.L_x_22274) ;  /* 0x0000000400847947 */ /* 0x000fea0003800000 */
.L_x_22284:
[----:B------:R-:W-:-:S04]  /*29b0*/  FSEL R0, RZ, 1, P0 ;  /* 0x3f800000ff007808 */ /* 0x000fc80000000000 */
[----:B------:R-:W-:-:S05]  /*29c0*/  F2FP.BF16.F32.PACK_AB R0, RZ, R0 ;  /* 0x00000000ff00723e */ /* 0x000fca00000010ff */
[----:B------:R0:W-:Y:S01]  /*29d0*/  STG.E.U16 desc[UR36][R16.64], R0 ;  /* 0x0000000010007986 */ /* 0x0001e2000c101524 */
[----:B------:R-:W-:Y:S05]  /*29e0*/  BRA `(.L_x_22274) ;  /* 0x0000000400747947 */ /* 0x000fea0003800000 */
.L_x_22281:
        /* <DEDUP_REMOVED lines=10> */
.L_x_22291:
        /* <DEDUP_REMOVED lines=16> */
.L_x_22294:
[----:B------:R-:W-:-:S07]  /*2b90*/  PRMT R8, R0, 0x7610, R8 ;  /* 0x0000761000087816 */ /* 0x000fce0000000008 */
.L_x_22293:
[----:B------:R-:W-:Y:S05]  /*2ba0*/  BSYNC B0 ;  /* 0x0000000000007941 */ /* 0x000fea0003800000 */
.L_x_22292:
[----:B------:R0:W-:Y:S01]  /*2bb0*/  STG.E.U8 desc[UR36][R16.64], R8 ;  /* 0x0000000810007986 */ /* 0x0001e2000c101124 */
[----:B------:R-:W-:Y:S05]  /*2bc0*/  BRA `(.L_x_22274) ;  /* 0x0000000000fc7947 */ /* 0x000fea0003800000 */
.L_x_22290:
        /* <DEDUP_REMOVED lines=16> */
.L_x_22297:
[----:B------:R-:W-:-:S07]  /*2cd0*/  PRMT R8, R0, 0x7610, R8 ;  /* 0x0000761000087816 */ /* 0x000fce0000000008 */
.L_x_22296:
[----:B------:R-:W-:Y:S05]  /*2ce0*/  BSYNC B0 ;  /* 0x0000000000007941 */ /* 0x000fea0003800000 */
.L_x_22295:
[----:B------:R0:W-:Y:S01]  /*2cf0*/  STG.E.U8 desc[UR36][R16.64], R8 ;  /* 0x0000000810007986 */ /* 0x0001e2000c101124 */
[----:B------:R-:W-:Y:S05]  /*2d00*/  BRA `(.L_x_22274) ;  /* 0x0000000000ac7947 */ /* 0x000fea0003800000 */
.L_x_22289:
        /* <DEDUP_REMOVED lines=21> */
.L_x_22273:
        /* <DEDUP_REMOVED lines=16> */
.L_x_22300:
[----:B------:R-:W-:Y:S05]  /*2f60*/  BRA `(.L_x_22274) ;  /* 0x0000000000147947 */ /* 0x000fea0003800000 */
.L_x_22299:
[----:B------:R-:W-:Y:S02]  /*2f70*/  IMAD.MOV.U32 R2, RZ, RZ, R5 ;  /* 0x000000ffff027224 */ /* 0x000fe400078e0005 */
[----:B------:R-:W-:-:S05]  /*2f80*/  IMAD.MOV.U32 R3, RZ, RZ, RZ ;  /* 0x000000ffff037224 */ /* 0x000fca00078e00ff */
[----:B------:R0:W-:Y:S01]  /*2f90*/  STG.E.64 desc[UR36][R16.64], R2 ;  /* 0x0000000210007986 */ /* 0x0001e2000c101b24 */
[----:B------:R-:W-:Y:S05]  /*2fa0*/  BRA `(.L_x_22274) ;  /* 0x0000000000047947 */ /* 0x000fea0003800000 */
.L_x_22298:
[----:B------:R0:W-:Y:S02]  /*2fb0*/  STG.E desc[UR36][R16.64], R5 ;  /* 0x0000000510007986 */ /* 0x0001e4000c101924 */
.L_x_22274:
[----:B------:R-:W-:Y:S05]  /*2fc0*/  BSYNC B6 ;  /* 0x0000000000067941 */ /* 0x000fea0003800000 */
.L_x_22268:
[----:B------:R-:W-:-:S04]  /*2fd0*/  IMAD R18, R23, 0x200, R18 ;  /* 0x0000020017127824 */ /* 0x000fc800078e0212 */
[----:B------:R-:W-:-:S07]  /*2fe0*/  VIADD R19, R18, 0x80 ;  /* 0x0000008012137836 */ /* 0x000fce0000000000 */
.L_x_22233:
[----:B------:R-:W-:Y:S05]  /*2ff0*/  BSYNC B7 ;  /* 0x0000000000077941 */ /* 0x000fea0003800000 */
.L_x_22232:
        /* <DEDUP_REMOVED lines=307> */
.L_x_22303:
        /* <DEDUP_REMOVED lines=20> */
.L_x_22307:
[----:B------:R0:W5:Y:S01]  /*4470*/  LDG.E.U8 R0, desc[UR36][R2.64] ;  /* 0x0000002402007981 */ /* 0x000162000c1e1100 */
[----:B------:R-:W-:Y:S05]  /*4480*/  BRA `(.L_x_22309) ;  /* 0x0000000c00547947 */ /* 0x000fea0003800000 */
.L_x_22306:
        /* <DEDUP_REMOVED lines=8> */
.L_x_22311:
[----:B------:R0:W5:Y:S01]  /*4510*/  LDG.E.U8 R0, desc[UR36][R2.64] ;  /* 0x0000002402007981 */ /* 0x000162000c1e1100 */
[----:B------:R-:W-:Y:S05]  /*4520*/  BRA `(.L_x_22309) ;  /* 0x0000000c002c7947 */ /* 0x000fea0003800000 */
.L_x_22310:
[----:B------:R0:W5:Y:S01]  /*4530*/  LDG.E.U16 R0, desc[UR36][R2.64] ;  /* 0x0000002402007981 */ /* 0x000162000c1e1500 */
[----:B------:R-:W-:Y:S05]  /*4540*/  BRA `(.L_x_22309) ;  /* 0x0000000c00247947 */ /* 0x000fea0003800000 */
.L_x_22305:
        /* <DEDUP_REMOVED lines=9> */
.L_x_22313:
[----:B------:R-:W2:Y:S02]  /*45e0*/  LDG.E.U16 R4, desc[UR36][R2.64] ;  /* 0x0000002402047981 */ /* 0x000ea4000c1e1500 */
[----:B--2---:R-:W-:-:S06]  /*45f0*/  HADD2.F32 R4, -RZ, R4.H0_H0 ;  /* 0x20000004ff047230 */ /* 0x004fcc0000004100 */
[----:B------:R-:W0:Y:S02]  /*4600*/  F2I.FTZ.TRUNC.NTZ R4, R4 ;  /* 0x0000000400047305 */ /* 0x000e24000021f100 */
[----:B0-----:R-:W-:Y:S01]  /*4610*/  PRMT R0, R4, 0x7610, R0 ;  /* 0x0000761004007816 */ /* 0x001fe20000000000 */
[----:B------:R-:W-:Y:S06]  /*4620*/  BRA `(.L_x_22309) ;  /* 0x0000000800ec7947 */ /* 0x000fec0003800000 */
.L_x_22312:
        /* <DEDUP_REMOVED lines=9> */
.L_x_22315:
[----:B------:R-:W2:Y:S02]  /*46c0*/  LDG.E.U16 R2, desc[UR36][R2.64] ;  /* 0x0000002402027981 */ /* 0x000ea4000c1e1500 */
[----:B--2---:R-:W-:-:S06]  /*46d0*/  HADD2.F32 R4, -RZ, R2.H0_H0 ;  /* 0x20000002ff047230 */ /* 0x004fcc0000004100 */
[----:B------:R-:W0:Y:S02]  /*46e0*/  F2I.FTZ.TRUNC.NTZ R4, R4 ;  /* 0x0000000400047305 */ /* 0x000e24000021f100 */
[----:B0-----:R-:W-:Y:S01]  /*46f0*/  PRMT R0, R4, 0x7610, R0 ;  /* 0x0000761004007816 */ /* 0x001fe20000000000 */
[----:B------:R-:W-:Y:S06]  /*4700*/  BRA `(.L_x_22309) ;  /* 0x0000000800b47947 */ /* 0x000fec0003800000 */
.L_x_22314:
[----:B------:R-:W2:Y:S02]  /*4710*/  LDG.E.64 R2, desc[UR36][R2.64] ;  /* 0x0000002402027981 */ /* 0x000ea4000c1e1b00 */
[----:B--2---:R0:W1:Y:S01]  /*4720*/  F2I.F64.TRUNC R0, R2 ;  /* 0x0000000200007311 */ /* 0x004062000030d100 */
[----:B------:R-:W-:Y:S05]  /*4730*/  BRA `(.L_x_22309) ;  /* 0x0000000800a87947 */ /* 0x000fea0003800000 */
.L_x_22304:
        /* <DEDUP_REMOVED lines=12> */
.L_x_22318:
[----:B------:R-:W2:Y:S02]  /*4800*/  LDG.E.64 R2, desc[UR36][R2.64] ;  /* 0x0000002402027981 */ /* 0x000ea4000c1e1b00 */
[----:B--2---:R3:W4:Y:S01]  /*4810*/  F2I.F64.TRUNC R0, R2 ;  /* 0x0000000200007311 */ /* 0x004722000030d100 */
[----:B------:R-:W-:Y:S05]  /*4820*/  BRA `(.L_x_22309) ;  /* 0x00000008006c7947 */ /* 0x000fea0003800000 */
.L_x_22317:
        /* <DEDUP_REMOVED lines=28> */
.L_x_22320:
        /* <DEDUP_REMOVED lines=15> */
.L_x_22319:
[----:B------:R-:W2:Y:S02]  /*4ae0*/  LDG.E.U16 R4, desc[UR36][R2.64] ;  /* 0x0000002402047981 */ /* 0x000ea4000c1e1500 */
[----:B--2---:R-:W-:-:S06]  /*4af0*/  IMAD.U32 R4, R4, 0x10000, RZ ;  /* 0x0001000004047824 */ /* 0x004fcc00078e00ff */
[----:B------:R-:W0:Y:S02]  /*4b00*/  F2I.FTZ.TRUNC.NTZ R4, R4 ;  /* 0x0000000400047305 */ /* 0x000e24000021f100 */
[----:B0-----:R-:W-:Y:S01]  /*4b10*/  PRMT R0, R4, 0x7610, R0 ;  /* 0x0000761004007816 */ /* 0x001fe20000000000 */
[----:B------:R-:W-:Y:S06]  /*4b20*/  BRA `(.L_x_22309) ;  /* 0x0000000400ac7947 */ /* 0x000fec0003800000 */
.L_x_22316:
        /* <DEDUP_REMOVED lines=10> */
.L_x_22323:
        /* <DEDUP_REMOVED lines=21> */
.L_x_22327:
[----:B------:R-:W-:Y:S05]  /*4d20*/  BSYNC B1 ;  /* 0x0000000000017941 */ /* 0x000fea0003800000 */
.L_x_22326:
[----:B------:R-:W-:Y:S01]  /*4d30*/  IMAD.SHL.U32 R2, R2, 0x100000, RZ ;  /* 0x0010000002027824 */ /* 0x000fe200078e00ff */
[----:B------:R-:W-:-:S04]  /*4d40*/  LEA R3, R0, 0x3b800000, 0x17 ;  /* 0x3b80000000037811 */ /* 0x000fc800078eb8ff */
[----:B------:R-:W-:-:S07]  /*4d50*/  LOP3.LUT R4, R3, R2, R4, 0xfe, !PT ;  /* 0x0000000203047212 */ /* 0x000fce00078efe04 */
.L_x_22325:
[----:B------:R-:W-:Y:S05]  /*4d60*/  BSYNC B0 ;  /* 0x0000000000007941 */ /* 0x000fea0003800000 */
.L_x_22324:
[----:B------:R-:W0:Y:S02]  /*4d70*/  F2I.FTZ.TRUNC.NTZ R4, R4 ;  /* 0x0000000400047305 */ /* 0x000e24000021f100 */
[----:B0-----:R-:W-:Y:S01]  /*4d80*/  PRMT R0, R4, 0x7610, R0 ;  /* 0x0000761004007816 */ /* 0x001fe20000000000 */
[----:B------:R-:W-:Y:S06]  /*4d90*/  BRA `(.L_x_22309) ;  /* 0x0000000400107947 */ /* 0x000fec0003800000 */
.L_x_22322:
        /* <DEDUP_REMOVED lines=21> */
.L_x_22331:
[----:B------:R-:W-:Y:S05]  /*4ef0*/  BSYNC B1 ;  /* 0x0000000000017941 */ /* 0x000fea0003800000 */
.L_x_22330:
[----:B------:R-:W-:Y:S01]  /*4f00*/  IMAD.SHL.U32 R2, R2, 0x200000, RZ ;  /* 0x0020000002027824 */ /* 0x000fe200078e00ff */
[----:B------:R-:W-:-:S04]  /*4f10*/  LEA R3, R0, 0x37800000, 0x17 ;  /* 0x3780000000037811 */ /* 0x000fc800078eb8ff */
[----:B------:R-:W-:-:S07]  /*4f20*/  LOP3.LUT R4, R3, R2, R4, 0xfe, !PT ;  /* 0x0000000203047212 */ /* 0x000fce00078efe04 */
.L_x_22329:
[----:B------:R-:W-:Y:S05]  /*4f30*/  BSYNC B0 ;  /* 0x0000000000007941 */ /* 0x000fea0003800000 */
.L_x_22328:
[----:B------:R-:W0:Y:S02]  /*4f40*/  F2I.FTZ.TRUNC.NTZ R4, R4 ;  /* 0x0000000400047305 */ /* 0x000e24000021f100 */
[----:B0-----:R-:W-:Y:S01]  /*4f50*/  PRMT R0, R4, 0x7610, R0 ;  /* 0x0000761004007816 */ /* 0x001fe20000000000 */
[----:B------:R-:W-:Y:S06]  /*4f60*/  BRA `(.L_x_22309) ;  /* 0x00000000009c7947 */ /* 0x000fec0003800000 */
.L_x_22321:
        /* <DEDUP_REMOVED lines=14> */
.L_x_22335:
[----:B------:R-:W-:Y:S05]  /*5050*/  BSYNC B0 ;  /* 0x0000000000007941 */ /* 0x000fea0003800000 */
.L_x_22334:
[----:B------:R-:W0:Y:S02]  /*5060*/  F2I.FTZ.TRUNC.NTZ R4, R4 ;  /* 0x0000000400047305 */ /* 0x000e24000021f100 */
[----:B0-----:R-:W-:Y:S01]  /*5070*/  PRMT R0, R4, 0x7610, R0 ;  /* 0x0000761004007816 */ /* 0x001fe20000000000 */
[----:B------:R-:W-:Y:S06]  /*5080*/  BRA `(.L_x_22309) ;  /* 0x0000000000547947 */ /* 0x000fec0003800000 */
.L_x_22308:
        /* <DEDUP_REMOVED lines=16> */
.L_x_22336:
[----:B------:R-:W-:Y:S01]  /*5190*/  PRMT R0, RZ, 0x7610, R0 ;  /* 0x00007610ff007816 */ /* 0x000fe20000000000 */
[----:B------:R-:W-:Y:S06]  /*51a0*/  BRA `(.L_x_22309) ;  /* 0x00000000000c7947 */ /* 0x000fec0003800000 */
.L_x_22333:
[----:B------:R2:W5:Y:S01]  /*51b0*/  LDG.E.U8 R0, desc[UR36][R2.64] ;  /* 0x0000002402007981 */ /* 0x000562000c1e1100 */
[----:B------:R-:W-:Y:S05]  /*51c0*/  BRA `(.L_x_22309) ;  /* 0x0000000000047947 */ /* 0x000fea0003800000 */
.L_x_22332:
[----:B------:R1:W5:Y:S02]  /*51d0*/  LDG.E.U8 R0, desc[UR36][R2.64] ;  /* 0x0000002402007981 */ /* 0x000364000c1e1100 */
.L_x_22309:
[----:B------:R-:W0:Y:S01]  /*51e0*/  LDC.U8 R4, c[0x0][0x421] ;  /* 0x00010840ff047b82 */ /* 0x000e220000000000 */
[----:B-1--45:R-:W-:Y:S01]  /*51f0*/  LOP3.LUT P0, RZ, R0, 0xff, RZ, 0xc0, !PT ;  /* 0x000000ff00ff7812 */ /* 0x032fe2000780c0ff */
[----:B------:R-:W-:Y:S03]  /*5200*/  BSSY B6, `(.L_x_22337) ;  /* 0x00000d4000067945 */ /* 0x000fe60003800000 */
        /* <DEDUP_REMOVED lines=14> */
.L_x_22341:
[----:B------:R0:W-:Y:S01]  /*52f0*/  STG.E.U8 desc[UR36][R16.64], R2 ;  /* 0x0000000210007986 */ /* 0x0001e2000c101124 */
[----:B------:R-:W-:Y:S05]  /*5300*/  BRA `(.L_x_22343) ;  /* 0x0000000c000c7947 */ /* 0x000fea0003800000 */
.L_x_22340:
        /* <DEDUP_REMOVED lines=9> */
.L_x_22345:
[----:B------:R0:W-:Y:S01]  /*53a0*/  STG.E desc[UR36][R16.64], R2 ;  /* 0x0000000210007986 */ /* 0x0001e2000c101924 */
[----:B------:R-:W-:Y:S05]  /*53b0*/  BRA `(.L_x_22343) ;  /* 0x0000000800e07947 */ /* 0x000fea0003800000 */
.L_x_22344:
[----:B------:R0:W-:Y:S01]  /*53c0*/  STG.E.U16 desc[UR36][R16.64], R2 ;  /* 0x0000000210007986 */ /* 0x0001e2000c101524 */
[----:B------:R-:W-:Y:S05]  /*53d0*/  BRA `(.L_x_22343) ;  /* 0x0000000800d87947 */ /* 0x000fea0003800000 */
.L_x_22339:
        /* <DEDUP_REMOVED lines=9> */
.L_x_22347:
[----:B------:R-:W-:-:S04]  /*5470*/  FSEL R0, RZ, 1, P0 ;  /* 0x3f800000ff007808 */ /* 0x000fc80000000000 */
[----:B------:R-:W-:-:S05]  /*5480*/  F2FP.F16.F32.PACK_AB R0, RZ, R0 ;  /* 0x00000000ff00723e */ /* 0x000fca00000000ff */
[----:B------:R0:W-:Y:S01]  /*5490*/  STG.E.U16 desc[UR36][R16.64], R0 ;  /* 0x0000000010007986 */ /* 0x0001e2000c101524 */
[----:B------:R-:W-:Y:S05]  /*54a0*/  BRA `(.L_x_22343) ;  /* 0x0000000800a47947 */ /* 0x000fea0003800000 */
.L_x_22346:
        /* <DEDUP_REMOVED lines=10> */
.L_x_22349:
[----:B------:R-:W-:-:S04]  /*5550*/  FSEL R0, RZ, 1, P0 ;  /* 0x3f800000ff007808 */ /* 0x000fc80000000000 */
[----:B------:R-:W-:-:S04]  /*5560*/  F2FP.F16.F32.PACK_AB R3, RZ, R0 ;  /* 0x00000000ff03723e */ /* 0x000fc800000000ff */
[----:B------:R-:W-:-:S05]  /*5570*/  PRMT R3, R3, 0x5410, RZ ;  /* 0x0000541003037816 */ /* 0x000fca00000000ff */
[----:B------:R0:W-:Y:S01]  /*5580*/  STG.E desc[UR36][R16.64], R3 ;  /* 0x0000000310007986 */ /* 0x0001e2000c101924 */
[----:B------:R-:W-:Y:S05]  /*5590*/  BRA `(.L_x_22343) ;  /* 0x0000000800687947 */ /* 0x000fea0003800000 */
.L_x_22348:
[----:B------:R-:W-:Y:S01]  /*55a0*/  FSEL R3, RZ, 1.875, P0 ;  /* 0x3ff00000ff037808 */ /* 0x000fe20000000000 */
[----:B------:R-:W-:-:S05]  /*55b0*/  IMAD.MOV.U32 R2, RZ, RZ, RZ ;  /* 0x000000ffff027224 */ /* 0x000fca00078e00ff */
[----:B------:R0:W-:Y:S01]  /*55c0*/  STG.E.64 desc[UR36][R16.64], R2 ;  /* 0x0000000210007986 */ /* 0x0001e2000c101b24 */
[----:B------:R-:W-:Y:S05]  /*55d0*/  BRA `(.L_x_22343) ;  /* 0x0000000800587947 */ /* 0x000fea0003800000 */
.L_x_22338:
        /* <DEDUP_REMOVED lines=10> */
.L_x_22352:
[----:B------:R-:W-:Y:S02]  /*5680*/  FSEL R5, RZ, 1.875, P0 ;  /* 0x3ff00000ff057808 */ /* 0x000fe40000000000 */
[----:B------:R-:W-:Y:S01]  /*5690*/  CS2R R6, SRZ ;  /* 0x0000000000067805 */ /* 0x000fe2000001ff00 */
[----:B------:R-:W-:-:S05]  /*56a0*/  IMAD.MOV.U32 R4, RZ, RZ, RZ ;  /* 0x000000ffff047224 */ /* 0x000fca00078e00ff */
[----:B------:R0:W-:Y:S01]  /*56b0*/  STG.E.128 desc[UR36][R16.64], R4 ;  /* 0x0000000410007986 */ /* 0x0001e2000c101d24 */
[----:B------:R-:W-:Y:S05]  /*56c0*/  BRA `(.L_x_22343) ;  /* 0x00000008001c7947 */ /* 0x000fea0003800000 */
.L_x_22351:
        /* <DEDUP_REMOVED lines=18> */
.L_x_22356:
[----:B------:R-:W-:Y:S05]  /*57f0*/  BSYNC B0 ;  /* 0x0000000000007941 */ /* 0x000fea0003800000 */
.L_x_22355:
[----:B------:R0:W-:Y:S01]  /*5800*/  STG.E.U8 desc[UR36][R16.64], R3 ;  /* 0x0000000310007986 */ /* 0x0001e2000c101124 */
[----:B------:R-:W-:Y:S05]  /*5810*/  BRA `(.L_x_22343) ;  /* 0x0000000400c87947 */ /* 0x000fea0003800000 */
.L_x_22354:
        /* <DEDUP_REMOVED lines=13> */
.L_x_22357:
[----:B------:R-:W-:Y:S01]  /*58f0*/  ISETP.GT.U32.AND P0, PT, R3, 0x7f800000, PT ;  /* 0x7f8000000300780c */ /* 0x000fe20003f04070 */
[----:B------:R-:W-:-:S05]  /*5900*/  IMAD.MOV.U32 R3, RZ, RZ, 0x7f ;  /* 0x0000007fff037424 */ /* 0x000fca00078e00ff */
[----:B------:R-:W-:-:S05]  /*5910*/  SEL R3, R3, 0x7c, P0 ;  /* 0x0000007c03037807 */ /* 0x000fca0000000000 */
[----:B------:R0:W-:Y:S01]  /*5920*/  STG.E.U8 desc[UR36][R16.64], R3 ;  /* 0x0000000310007986 */ /* 0x0001e2000c101124 */
[----:B------:R-:W-:Y:S05]  /*5930*/  BRA `(.L_x_22343) ;  /* 0x0000000400807947 */ /* 0x000fea0003800000 */
.L_x_22353:
[----:B------:R-:W-:-:S04]  /*5940*/  FSEL R0, RZ, 1, P0 ;  /* 0x3f800000ff007808 */ /* 0x000fc80000000000 */
[----:B------:R-:W-:-:S05]  /*5950*/  F2FP.BF16.F32.PACK_AB R0, RZ, R0 ;  /* 0x00000000ff00723e */ /* 0x000fca00000010ff */
[----:B------:R0:W-:Y:S01]  /*5960*/  STG.E.U16 desc[UR36][R16.64], R0 ;  /* 0x0000000010007986 */ /* 0x0001e2000c101524 */
[----:B------:R-:W-:Y:S05]  /*5970*/  BRA `(.L_x_22343) ;  /* 0x0000000400707947 */ /* 0x000fea0003800000 */
.L_x_22350:
        /* <DEDUP_REMOVED lines=10> */
.L_x_22360:
        /* <DEDUP_REMOVED lines=16> */
.L_x_22363:
[----:B------:R-:W-:-:S07]  /*5b20*/  PRMT R8, R0, 0x7610, R8 ;  /* 0x0000761000087816 */ /* 0x000fce0000000008 */
.L_x_22362:
[----:B------:R-:W-:Y:S05]  /*5b30*/  BSYNC B0 ;  /* 0x0000000000007941 */ /* 0x000fea0003800000 */
.L_x_22361:
[----:B------:R3:W-:Y:S01]  /*5b40*/  STG.E.U8 desc[UR36][R16.64], R8 ;  /* 0x0000000810007986 */ /* 0x0007e2000c101124 */
[----:B------:R-:W-:Y:S05]  /*5b50*/  BRA `(.L_x_22343) ;  /* 0x0000000000f87947 */ /* 0x000fea0003800000 */
.L_x_22359:
        /* <DEDUP_REMOVED lines=16> */
.L_x_22366:
[----:B------:R-:W-:-:S07]  /*5c60*/  PRMT R8, R0, 0x7610, R8 ;  /* 0x0000761000087816 */ /* 0x000fce0000000008 */
.L_x_22365:
[----:B------:R-:W-:Y:S05]  /*5c70*/  BSYNC B0 ;  /* 0x0000000000007941 */ /* 0x000fea0003800000 */
.L_x_22364:
[----:B------:R0:W-:Y:S01]  /*5c80*/  STG.E.U8 desc[UR36][R16.64], R8 ;  /* 0x0000000810007986 */ /* 0x0001e2000c101124 */
[----:B------:R-:W-:Y:S05]  /*5c90*/  BRA `(.L_x_22343) ;  /* 0x0000000000a87947 */ /* 0x000fea0003800000 */
.L_x_22358:
        /* <DEDUP_REMOVED lines=21> */
.L_x_22342:
        /* <DEDUP_REMOVED lines=16> */
.L_x_22369:
[----:B------:R-:W-:Y:S05]  /*5ef0*/  BRA `(.L_x_22343) ;  /* 0x0000000000107947 */ /* 0x000fea0003800000 */
.L_x_22368:
[----:B------:R-:W-:-:S05]  /*5f00*/  IMAD.MOV.U32 R3, RZ, RZ, RZ ;  /* 0x000000ffff037224 */ /* 0x000fca00078e00ff */
[----:B------:R2:W-:Y:S01]  /*5f10*/  STG.E.64 desc[UR36][R16.64], R2 ;  /* 0x0000000210007986 */ /* 0x0005e2000c101b24 */
[----:B------:R-:W-:Y:S05]  /*5f20*/  BRA `(.L_x_22343) ;  /* 0x0000000000047947 */ /* 0x000fea0003800000 */
.L_x_22367:
[----:B------:R0:W-:Y:S02]  /*5f30*/  STG.E desc[UR36][R16.64], R2 ;  /* 0x0000000210007986 */ /* 0x0001e4000c101924 */
.L_x_22343:
[----:B------:R-:W-:Y:S05]  /*5f40*/  BSYNC B6 ;  /* 0x0000000000067941 */ /* 0x000fea0003800000 */
.L_x_22337:
[----:B------:R-:W-:-:S07]  /*5f50*/  VIADD R19, R19, 0x80 ;  /* 0x0000008013137836 */ /* 0x000fce0000000000 */
.L_x_22302:
[----:B------:R-:W-:Y:S05]  /*5f60*/  BSYNC B7 ;  /* 0x0000000000077941 */ /* 0x000fea0003800000 */
.L_x_22301:
        /* <DEDUP_REMOVED lines=307> */
.L_x_22372:
        /* <DEDUP_REMOVED lines=20> */
.L_x_22376:
[----:B------:R3:W5:Y:S01]  /*73e0*/  LDG.E.U8 R0, desc[UR36][R2.64] ;  /* 0x0000002402007981 */ /* 0x000762000c1e1100 */
[----:B------:R-:W-:Y:S05]  /*73f0*/  BRA `(.L_x_22378) ;  /* 0x0000000c00547947 */ /* 0x000fea0003800000 */
.L_x_22375:
        /* <DEDUP_REMOVED lines=8> */
.L_x_22380:
[----:B------:R2:W5:Y:S01]  /*7480*/  LDG.E.U8 R0, desc[UR36][R2.64] ;  /* 0x0000002402007981 */ /* 0x000562000c1e1100 */
[----:B------:R-:W-:Y:S05]  /*7490*/  BRA `(.L_x_22378) ;  /* 0x0000000c002c7947 */ /* 0x000fea0003800000 */
.L_x_22379:
[----:B------:R0:W5:Y:S01]  /*74a0*/  LDG.E.U16 R0, desc[UR36][R2.64] ;  /* 0x0000002402007981 */ /* 0x000162000c1e1500 */
[----:B------:R-:W-:Y:S05]  /*74b0*/  BRA `(.L_x_22378) ;  /* 0x0000000c00247947 */ /* 0x000fea0003800000 */
.L_x_22374:
        /* <DEDUP_REMOVED lines=9> */
.L_x_22382:
[----:B------:R-:W2:Y:S02]  /*7550*/  LDG.E.U16 R4, desc[UR36][R2.64] ;  /* 0x0000002402047981 */ /* 0x000ea4000c1e1500 */
[----:B--2---:R-:W-:-:S06]  /*7560*/  HADD2.F32 R4, -RZ, R4.H0_H0 ;  /* 0x20000004ff047230 */ /* 0x004fcc0000004100 */
[----:B------:R-:W0:Y:S02]  /*7570*/  F2I.FTZ.TRUNC.NTZ R4, R4 ;  /* 0x0000000400047305 */ /* 0x000e24000021f100 */
[----:B0-----:R-:W-:Y:S01]  /*7580*/  PRMT R0, R4, 0x7610, R0 ;  /* 0x0000761004007816 */ /* 0x001fe20000000000 */
[----:B------:R-:W-:Y:S06]  /*7590*/  BRA `(.L_x_22378) ;  /* 0x0000000800ec7947 */ /* 0x000fec0003800000 */
.L_x_22381:
        /* <DEDUP_REMOVED lines=9> */
.L_x_22384:
[----:B------:R-:W2:Y:S02]  /*7630*/  LDG.E.U16 R2, desc[UR36][R2.64] ;  /* 0x0000002402027981 */ /* 0x000ea4000c1e1500 */
[----:B--2---:R-:W-:-:S06]  /*7640*/  HADD2.F32 R4, -RZ, R2.H0_H0 ;  /* 0x20000002ff047230 */ /* 0x004fcc0000004100 */
[----:B------:R-:W0:Y:S02]  /*7650*/  F2I.FTZ.TRUNC.NTZ R4, R4 ;  /* 0x0000000400047305 */ /* 0x000e24000021f100 */
[----:B0-----:R-:W-:Y:S01]  /*7660*/  PRMT R0, R4, 0x7610, R0 ;  /* 0x0000761004007816 */ /* 0x001fe20000000000 */
[----:B------:R-:W-:Y:S06]  /*7670*/  BRA `(.L_x_22378) ;  /* 0x0000000800b47947 */ /* 0x000fec0003800000 */
.L_x_22383:
[----:B------:R-:W2:Y:S02]  /*7680*/  LDG.E.64 R2, desc[UR36][R2.64] ;  /* 0x0000002402027981 */ /* 0x000ea4000c1e1b00 */
[----:B--2---:R0:W1:Y:S01]  /*7690*/  F2I.F64.TRUNC R0, R2 ;  /* 0x0000000200007311 */ /* 0x004062000030d100 */
[----:B------:R-:W-:Y:S05]  /*76a0*/  BRA `(.L_x_22378) ;  /* 0x0000000800a87947 */ /* 0x000fea0003800000 */
.L_x_22373:
        /* <DEDUP_REMOVED lines=12> */
.L_x_22387:
[----:B------:R-:W2:Y:S02]  /*7770*/  LDG.E.64 R2, desc[UR36][R2.64] ;  /* 0x0000002402027981 */ /* 0x000ea4000c1e1b00 */
[----:B--2---:R0:W1:Y:S01]  /*7780*/  F2I.F64.TRUNC R0, R2 ;  /* 0x0000000200007311 */ /* 0x004062000030d100 */
[----:B------:R-:W-:Y:S05]  /*7790*/  BRA `(.L_x_22378) ;  /* 0x00000008006c7947 */ /* 0x000fea0003800000 */
.L_x_22386:
        /* <DEDUP_REMOVED lines=28> */
.L_x_22389:
        /* <DEDUP_REMOVED lines=15> */
.L_x_22388:
[----:B------:R-:W2:Y:S02]  /*7a50*/  LDG.E.U16 R4, desc[UR36][R2.64] ;  /* 0x0000002402047981 */ /* 0x000ea4000c1e1500 */
[----:B--2---:R-:W-:-:S06]  /*7a60*/  IMAD.U32 R4, R4, 0x10000, RZ ;  /* 0x0001000004047824 */ /* 0x004fcc00078e00ff */
[----:B------:R-:W0:Y:S02]  /*7a70*/  F2I.FTZ.TRUNC.NTZ R4, R4 ;  /* 0x0000000400047305 */ /* 0x000e24000021f100 */
[----:B0-----:R-:W-:Y:S01]  /*7a80*/  PRMT R0, R4, 0x7610, R0 ;  /* 0x0000761004007816 */ /* 0x001fe20000000000 */
[----:B------:R-:W-:Y:S06]  /*7a90*/  BRA `(.L_x_22378) ;  /* 0x0000000400ac7947 */ /* 0x000fec0003800000 */
.L_x_22385:
        /* <DEDUP_REMOVED lines=10> */
.L_x_22392:
        /* <DEDUP_REMOVED lines=21> */
.L_x_22396:
[----:B------:R-:W-:Y:S05]  /*7c90*/  BSYNC B1 ;  /* 0x0000000000017941 */ /* 0x000fea0003800000 */
.L_x_22395:
[----:B------:R-:W-:Y:S01]  /*7ca0*/  IMAD.SHL.U32 R2, R2, 0x100000, RZ ;  /* 0x0010000002027824 */ /* 0x000fe200078e00ff */
[----:B------:R-:W-:-:S04]  /*7cb0*/  LEA R3, R0, 0x3b800000, 0x17 ;  /* 0x3b80000000037811 */ /* 0x000fc800078eb8ff */
[----:B------:R-:W-:-:S07]  /*7cc0*/  LOP3.LUT R4, R3, R2, R4, 0xfe, !PT ;  /* 0x0000000203047212 */ /* 0x000fce00078efe04 */
.L_x_22394:
[----:B------:R-:W-:Y:S05]  /*7cd0*/  BSYNC B0 ;  /* 0x0000000000007941 */ /* 0x000fea0003800000 */
.L_x_22393:
[----:B------:R-:W0:Y:S02]  /*7ce0*/  F2I.FTZ.TRUNC.NTZ R4, R4 ;  /* 0x0000000400047305 */ /* 0x000e24000021f100 */
[----:B0-----:R-:W-:Y:S01]  /*7cf0*/  PRMT R0, R4, 0x7610, R0 ;  /* 0x0000761004007816 */ /* 0x001fe20000000000 */
[----:B------:R-:W-:Y:S06]  /*7d00*/  BRA `(.L_x_22378) ;  /* 0x0000000400107947 */ /* 0x000fec0003800000 */
.L_x_22391:
        /* <DEDUP_REMOVED lines=21> */
.L_x_22400:
[----:B------:R-:W-:Y:S05]  /*7e60*/  BSYNC B1 ;  /* 0x0000000000017941 */ /* 0x000fea0003800000 */
.L_x_22399:
[----:B------:R-:W-:Y:S01]  /*7e70*/  IMAD.SHL.U32 R2, R2, 0x200000, RZ ;  /* 0x0020000002027824 */ /* 0x000fe200078e00ff */
[----:B------:R-:W-:-:S04]  /*7e80*/  LEA R3, R0, 0x37800000, 0x17 ;  /* 0x3780000000037811 */ /* 0x000fc800078eb8ff */
[----:B------:R-:W-:-:S07]  /*7e90*/  LOP3.LUT R4, R3, R2, R4, 0xfe, !PT ;  /* 0x0000000203047212 */ /* 0x000fce00078efe04 */
.L_x_22398:
[----:B------:R-:W-:Y:S05]  /*7ea0*/  BSYNC B0 ;  /* 0x0000000000007941 */ /* 0x000fea0003800000 */
.L_x_22397:
[----:B------:R-:W0:Y:S02]  /*7eb0*/  F2I.FTZ.TRUNC.NTZ R4, R4 ;  /* 0x0000000400047305 */ /* 0x000e24000021f100 */
[----:B0-----:R-:W-:Y:S01]  /*7ec0*/  PRMT R0, R4, 0x7610, R0 ;  /* 0x0000761004007816 */ /* 0x001fe20000000000 */
[----:B------:R-:W-:Y:S06]  /*7ed0*/  BRA `(.L_x_22378) ;  /* 0x00000000009c7947 */ /* 0x000fec0003800000 */
.L_x_22390:
        /* <DEDUP_REMOVED lines=14> */
.L_x_22404:
[----:B------:R-:W-:Y:S05]  /*7fc0*/  BSYNC B0 ;  /* 0x0000000000007941 */ /* 0x000fea0003800000 */
.L_x_22403:
[----:B------:R-:W0:Y:S02]  /*7fd0*/  F2I.FTZ.TRUNC.NTZ R4, R4 ;  /* 0x0000000400047305 */ /* 0x000e24000021f100 */
[----:B0-----:R-:W-:Y:S01]  /*7fe0*/  PRMT R0, R4, 0x7610, R0 ;  /* 0x0000761004007816 */ /* 0x001fe20000000000 */
[----:B------:R-:W-:Y:S06]  /*7ff0*/  BRA `(.L_x_22378) ;  /* 0x0000000000547947 */ /* 0x000fec0003800000 */
.L_x_22377:
        /* <DEDUP_REMOVED lines=16> */
.L_x_22405:
[----:B------:R-:W-:Y:S01]  /*8100*/  PRMT R0, RZ, 0x7610, R0 ;  /* 0x00007610ff007816 */ /* 0x000fe20000000000 */
[----:B------:R-:W-:Y:S06]  /*8110*/  BRA `(.L_x_22378) ;  /* 0x00000000000c7947 */ /* 0x000fec0003800000 */
.L_x_22402:
[----:B------:R0:W5:Y:S01]  /*8120*/  LDG.E.U8 R0, desc[UR36][R2.64] ;  /* 0x0000002402007981 */ /* 0x000162000c1e1100 */
[----:B------:R-:W-:Y:S05]  /*8130*/  BRA `(.L_x_22378) ;  /* 0x0000000000047947 */ /* 0x000fea0003800000 */
.L_x_22401:
[----:B------:R0:W5:Y:S02]  /*8140*/  LDG.E.U8 R0, desc[UR36][R2.64] ;  /* 0x0000002402007981 */ /* 0x000164000c1e1100 */
.L_x_22378:
[----:B------:R-:W0:Y:S01]  /*8150*/  LDC.U8 R4, c[0x0][0x421] ;  /* 0x00010840ff047b82 */ /* 0x000e220000000000 */
[----:B-1---5:R-:W-:Y:S01]  /*8160*/  LOP3.LUT P0, RZ, R0, 0xff, RZ, 0xc0, !PT ;  /* 0x000000ff00ff7812 */ /* 0x022fe2000780c0ff */
[----:B------:R-:W-:Y:S03]  /*8170*/  BSSY B6, `(.L_x_22406) ;  /* 0x00000d4000067945 */ /* 0x000fe60003800000 */
        /* <DEDUP_REMOVED lines=14> */
.L_x_22410:
[----:B------:R0:W-:Y:S01]  /*8260*/  STG.E.U8 desc[UR36][R16.64], R2 ;  /* 0x0000000210007986 */ /* 0x0001e2000c101124 */
[----:B------:R-:W-:Y:S05]  /*8270*/  BRA `(.L_x_22412) ;  /* 0x0000000c000c7947 */ /* 0x000fea0003800000 */
.L_x_22409:
        /* <DEDUP_REMOVED lines=9> */
.L_x_22414:
[----:B------:R0:W-:Y:S01]  /*8310*/  STG.E desc[UR36][R16.64], R2 ;  /* 0x0000000210007986 */ /* 0x0001e2000c101924 */
[----:B------:R-:W-:Y:S05]  /*8320*/  BRA `(.L_x_22412) ;  /* 0x0000000800e07947 */ /* 0x000fea0003800000 */
.L_x_22413:
[----:B------:R0:W-:Y:S01]  /*8330*/  STG.E.U16 desc[UR36][R16.64], R2 ;  /* 0x0000000210007986 */ /* 0x0001e2000c101524 */
[----:B------:R-:W-:Y:S05]  /*8340*/  BRA `(.L_x_22412) ;  /* 0x0000000800d87947 */ /* 0x000fea0003800000 */
.L_x_22408:
        /* <DEDUP_REMOVED lines=9> */
.L_x_22416:
[----:B------:R-:W-:-:S04]  /*83e0*/  FSEL R0, RZ, 1, P0 ;  /* 0x3f800000ff007808 */ /* 0x000fc80000000000 */
[----:B------:R-:W-:-:S05]  /*83f0*/  F2FP.F16.F32.PACK_AB R0, RZ, R0 ;  /* 0x00000000ff00723e */ /* 0x000fca00000000ff */
[----:B------:R0:W-:Y:S01]  /*8400*/  STG.E.U16 desc[UR36][R16.64], R0 ;  /* 0x0000000010007986 */ /* 0x0001e2000c101524 */
[----:B------:R-:W-:Y:S05]  /*8410*/  BRA `(.L_x_22412) ;  /* 0x0000000800a47947 */ /* 0x000fea0003800000 */
.L_x_22415:
        /* <DEDUP_REMOVED lines=10> */
.L_x_22418:
[----:B------:R-:W-:-:S04]  /*84c0*/  FSEL R0, RZ, 1, P0 ;  /* 0x3f800000ff007808 */ /* 0x000fc80000000000 */
[----:B------:R-:W-:-:S04]  /*84d0*/  F2FP.F16.F32.PACK_AB R3, RZ, R0 ;  /* 0x00000000ff03723e */ /* 0x000fc800000000ff */
[----:B------:R-:W-:-:S05]  /*84e0*/  PRMT R3, R3, 0x5410, RZ ;  /* 0x0000541003037816 */ /* 0x000fca00000000ff */
[----:B------:R0:W-:Y:S01]  /*84f0*/  STG.E desc[UR36][R16.64], R3 ;  /* 0x0000000310007986 */ /* 0x0001e2000c101924 */
[----:B------:R-:W-:Y:S05]  /*8500*/  BRA `(.L_x_22412) ;  /* 0x0000000800687947 */ /* 0x000fea0003800000 */
.L_x_22417:
[----:B------:R-:W-:Y:S01]  /*8510*/  FSEL R3, RZ, 1.875, P0 ;  /* 0x3ff00000ff037808 */ /* 0x000fe20000000000 */
[----:B------:R-:W-:-:S05]  /*8520*/  IMAD.MOV.U32 R2, RZ, RZ, RZ ;  /* 0x000000ffff027224 */ /* 0x000fca00078e00ff */
[----:B------:R0:W-:Y:S01]  /*8530*/  STG.E.64 desc[UR36][R16.64], R2 ;  /* 0x0000000210007986 */ /* 0x0001e2000c101b24 */
[----:B------:R-:W-:Y:S05]  /*8540*/  BRA `(.L_x_22412) ;  /* 0x0000000800587947 */ /* 0x000fea0003800000 */
.L_x_22407:
        /* <DEDUP_REMOVED lines=10> */
.L_x_22421:
[----:B------:R-:W-:Y:S02]  /*85f0*/  FSEL R5, RZ, 1.875, P0 ;  /* 0x3ff00000ff057808 */ /* 0x000fe40000000000 */
[----:B------:R-:W-:Y:S01]  /*8600*/  CS2R R6, SRZ ;  /* 0x0000000000067805 */ /* 0x000fe2000001ff00 */
[----:B------:R-:W-:-:S05]  /*8610*/  IMAD.MOV.U32 R4, RZ, RZ, RZ ;  /* 0x000000ffff047224 */ /* 0x000fca00078e00ff */
[----:B------:R0:W-:Y:S01]  /*8620*/  STG.E.128 desc[UR36][R16.64], R4 ;  /* 0x0000000410007986 */ /* 0x0001e2000c101d24 */
[----:B------:R-:W-:Y:S05]  /*8630*/  BRA `(.L_x_22412) ;  /* 0x00000008001c7947 */ /* 0x000fea0003800000 */
.L_x_22420:
        /* <DEDUP_REMOVED lines=18> */
.L_x_22425:
[----:B------:R-:W-:Y:S05]  /*8760*/  BSYNC B0 ;  /* 0x0000000000007941 */ /* 0x000fea0003800000 */
.L_x_22424:
[----:B------:R0:W-:Y:S01]  /*8770*/  STG.E.U8 desc[UR36][R16.64], R3 ;  /* 0x0000000310007986 */ /* 0x0001e2000c101124 */
[----:B------:R-:W-:Y:S05]  /*8780*/  BRA `(.L_x_22412) ;  /* 0x0000000400c87947 */ /* 0x000fea0003800000 */
.L_x_22423:
        /* <DEDUP_REMOVED lines=13> */
.L_x_22426:
[----:B------:R-:W-:Y:S01]  /*8860*/  ISETP.GT.U32.AND P0, PT, R3, 0x7f800000, PT ;  /* 0x7f8000000300780c */ /* 0x000fe20003f04070 */
[----:B------:R-:W-:-:S05]  /*8870*/  IMAD.MOV.U32 R3, RZ, RZ, 0x7f ;  /* 0x0000007fff037424 */ /* 0x000fca00078e00ff */
[----:B------:R-:W-:-:S05]  /*8880*/  SEL R3, R3, 0x7c, P0 ;  /* 0x0000007c03037807 */ /* 0x000fca0000000000 */
[----:B------:R0:W-:Y:S01]  /*8890*/  STG.E.U8 desc[UR36][R16.64], R3 ;  /* 0x0000000310007986 */ /* 0x0001e2000c101124 */
[----:B------:R-:W-:Y:S05]  /*88a0*/  BRA `(.L_x_22412) ;  /* 0x0000000400807947 */ /* 0x000fea0003800000 */
.L_x_22422:
[----:B------:R-:W-:-:S04]  /*88b0*/  FSEL R0, RZ, 1, P0 ;  /* 0x3f800000ff007808 */ /* 0x000fc80000000000 */
[----:B------:R-:W-:-:S05]  /*88c0*/  F2FP.BF16.F32.PACK_AB R0, RZ, R0 ;  /* 0x00000000ff00723e */ /* 0x000fca00000010ff */
[----:B------:R0:W-:Y:S01]  /*88d0*/  STG.E.U16 desc[UR36][R16.64], R0 ;  /* 0x0000000010007986 */ /* 0x0001e2000c101524 */
[----:B------:R-:W-:Y:S05]  /*88e0*/  BRA `(.L_x_22412) ;  /* 0x0000000400707947 */ /* 0x000fea0003800000 */
.L_x_22419:
        /* <DEDUP_REMOVED lines=10> */
.L_x_22429:
        /* <DEDUP_REMOVED lines=16> */
.L_x_22432:
[----:B------:R-:W-:-:S07]  /*8a90*/  PRMT R8, R0, 0x7610, R8 ;  /* 0x0000761000087816 */ /* 0x000fce0000000008 */
.L_x_22431:
[----:B------:R-:W-:Y:S05]  /*8aa0*/  BSYNC B0 ;  /* 0x0000000000007941 */ /* 0x000fea0003800000 */
.L_x_22430:
[----:B------:R3:W-:Y:S01]  /*8ab0*/  STG.E.U8 desc[UR36][R16.64], R8 ;  /* 0x0000000810007986 */ /* 0x0007e2000c101124 */
[----:B------:R-:W-:Y:S05]  /*8ac0*/  BRA `(.L_x_22412) ;  /* 0x0000000000f87947 */ /* 0x000fea0003800000 */
.L_x_22428:
        /* <DEDUP_REMOVED lines=16> */
.L_x_22435:
[----:B------:R-:W-:-:S07]  /*8bd0*/  PRMT R8, R0, 0x7610, R8 ;  /* 0x0000761000087816 */ /* 0x000fce0000000008 */
.L_x_22434:
[----:B------:R-:W-:Y:S05]  /*8be0*/  BSYNC B0 ;  /* 0x0000000000007941 */ /* 0x000fea0003800000 */
.L_x_22433:
[----:B------:R0:W-:Y:S01]  /*8bf0*/  STG.E.U8 desc[UR36][R16.64], R8 ;  /* 0x0000000810007986 */ /* 0x0001e2000c101124 */
[----:B------:R-:W-:Y:S05]  /*8c00*/  BRA `(.L_x_22412) ;  /* 0x0000000000a87947 */ /* 0x000fea0003800000 */
.L_x_22427:
        /* <DEDUP_REMOVED lines=21> */
.L_x_22411:
        /* <DEDUP_REMOVED lines=16> */
.L_x_22438:
[----:B------:R-:W-:Y:S05]  /*8e60*/  BRA `(.L_x_22412) ;  /* 0x0000000000107947 */ /* 0x000fea0003800000 */
.L_x_22437:
[----:B------:R-:W-:-:S05]  /*8e70*/  IMAD.MOV.U32 R3, RZ, RZ, RZ ;  /* 0x000000ffff037224 */ /* 0x000fca00078e00ff */
[----:B------:R2:W-:Y:S01]  /*8e80*/  STG.E.64 desc[UR36][R16.64], R2 ;  /* 0x0000000210007986 */ /* 0x0005e2000c101b24 */
[----:B------:R-:W-:Y:S05]  /*8e90*/  BRA `(.L_x_22412) ;  /* 0x0000000000047947 */ /* 0x000fea0003800000 */
.L_x_22436:
[----:B------:R0:W-:Y:S02]  /*8ea0*/  STG.E desc[UR36][R16.64], R2 ;  /* 0x0000000210007986 */ /* 0x0001e4000c101924 */
.L_x_22412:
[----:B------:R-:W-:Y:S05]  /*8eb0*/  BSYNC B6 ;  /* 0x0000000000067941 */ /* 0x000fea0003800000 */
.L_x_22406:
[----:B------:R-:W-:-:S07]  /*8ec0*/  VIADD R19, R19, 0x80 ;  /* 0x0000008013137836 */ /* 0x000fce0000000000 */
.L_x_22371:
[----:B------:R-:W-:Y:S05]  /*8ed0*/  BSYNC B7 ;  /* 0x0000000000077941 */ /* 0x000fea0003800000 */
.L_x_22370:
        /* <DEDUP_REMOVED lines=306> */
.L_x_22439:
        /* <DEDUP_REMOVED lines=20> */
.L_x_22443:
[----:B------:R0:W5:Y:S01]  /*a340*/  LDG.E.U8 R0, desc[UR36][R2.64] ;  /* 0x0000002402007981 */ /* 0x000162000c1e1100 */
[----:B------:R-:W-:Y:S05]  /*a350*/  BRA `(.L_x_22445) ;  /* 0x0000000c00547947 */ /* 0x000fea0003800000 */
.L_x_22442:
        /* <DEDUP_REMOVED lines=8> */
.L_x_22447:
[----:B------:R0:W5:Y:S01]  /*a3e0*/  LDG.E.U8 R0, desc[UR36][R2.64] ;  /* 0x0000002402007981 */ /* 0x000162000c1e1100 */
[----:B------:R-:W-:Y:S05]  /*a3f0*/  BRA `(.L_x_22445) ;  /* 0x0000000c002c7947 */ /* 0x000fea0003800000 */
.L_x_22446:
[----:B------:R0:W5:Y:S01]  /*a400*/  LDG.E.U16 R0, desc[UR36][R2.64] ;  /* 0x0000002402007981 */ /* 0x000162000c1e1500 */
[----:B------:R-:W-:Y:S05]  /*a410*/  BRA `(.L_x_22445) ;  /* 0x0000000c00247947 */ /* 0x000fea0003800000 */
.L_x_22441:
        /* <DEDUP_REMOVED lines=9> */
.L_x_22449:
[----:B------:R-:W2:Y:S02]  /*a4b0*/  LDG.E.U16 R4, desc[UR36][R2.64] ;  /* 0x0000002402047981 */ /* 0x000ea4000c1e1500 */
[----:B--2---:R-:W-:-:S06]  /*a4c0*/  HADD2.F32 R4, -RZ, R4.H0_H0 ;  /* 0x20000004ff047230 */ /* 0x004fcc0000004100 */
[----:B------:R-:W0:Y:S02]  /*a4d0*/  F2I.FTZ.TRUNC.NTZ R4, R4 ;  /* 0x0000000400047305 */ /* 0x000e24000021f100 */
[----:B0-----:R-:W-:Y:S01]  /*a4e0*/  PRMT R0, R4, 0x7610, R0 ;  /* 0x0000761004007816 */ /* 0x001fe20000000000 */
[----:B------:R-:W-:Y:S06]  /*a4f0*/  BRA `(.L_x_22445) ;  /* 0x0000000800ec7947 */ /* 0x000fec0003800000 */
.L_x_22448:
        /* <DEDUP_REMOVED lines=9> */
.L_x_22451:
[----:B------:R-:W2:Y:S02]  /*a590*/  LDG.E.U16 R2, desc[UR36][R2.64] ;  /* 0x0000002402027981 */ /* 0x000ea4000c1e1500 */
[----:B--2---:R-:W-:-:S06]  /*a5a0*/  HADD2.F32 R4, -RZ, R2.H0_H0 ;  /* 0x20000002ff047230 */ /* 0x004fcc0000004100 */
[----:B------:R-:W0:Y:S02]  /*a5b0*/  F2I.FTZ.TRUNC.NTZ R4, R4 ;  /* 0x0000000400047305 */ /* 0x000e24000021f100 */
[----:B0-----:R-:W-:Y:S01]  /*a5c0*/  PRMT R0, R4, 0x7610, R0 ;  /* 0x0000761004007816 */ /* 0x001fe20000000000 */
[----:B------:R-:W-:Y:S06]  /*a5d0*/  BRA `(.L_x_22445) ;  /* 0x0000000800b47947 */ /* 0x000fec0003800000 */
.L_x_22450:
[----:B------:R-:W2:Y:S02]  /*a5e0*/  LDG.E.64 R2, desc[UR36][R2.64] ;  /* 0x0000002402027981 */ /* 0x000ea4000c1e1b00 */
[----:B--2---:R0:W1:Y:S01]  /*a5f0*/  F2I.F64.TRUNC R0, R2 ;  /* 0x0000000200007311 */ /* 0x004062000030d100 */
[----:B------:R-:W-:Y:S05]  /*a600*/  BRA `(.L_x_22445) ;  /* 0x0000000800a87947 */ /* 0x000fea0003800000 */
.L_x_22440:
        /* <DEDUP_REMOVED lines=12> */
.L_x_22454:
[----:B------:R-:W2:Y:S02]  /*a6d0*/  LDG.E.64 R2, desc[UR36][R2.64] ;  /* 0x0000002402027981 */ /* 0x000ea4000c1e1b00 */
[----:B--2---:R0:W1:Y:S01]  /*a6e0*/  F2I.F64.TRUNC R0, R2 ;  /* 0x0000000200007311 */ /* 0x004062000030d100 */
[----:B------:R-:W-:Y:S05]  /*a6f0*/  BRA `(.L_x_22445) ;  /* 0x00000008006c7947 */ /* 0x000fea0003800000 */
.L_x_22453:
        /* <DEDUP_REMOVED lines=28> */
.L_x_22456:
        /* <DEDUP_REMOVED lines=15> */
.L_x_22455:
[----:B------:R-:W2:Y:S02]  /*a9b0*/  LDG.E.U16 R4, desc[UR36][R2.64] ;  /* 0x0000002402047981 */ /* 0x000ea4000c1e1500 */
[----:B--2---:R-:W-:-:S06]  /*a9c0*/  IMAD.U32 R4, R4, 0x10000, RZ ;  /* 0x0001000004047824 */ /* 0x004fcc00078e00ff */
[----:B------:R-:W0:Y:S02]  /*a9d0*/  F2I.FTZ.TRUNC.NTZ R4, R4 ;  /* 0x0000000400047305 */ /* 0x000e24000021f100 */
[----:B0-----:R-:W-:Y:S01]  /*a9e0*/  PRMT R0, R4, 0x7610, R0 ;  /* 0x0000761004007816 */ /* 0x001fe20000000000 */
[----:B------:R-:W-:Y:S06]  /*a9f0*/  BRA `(.L_x_22445) ;  /* 0x0000000400ac7947 */ /* 0x000fec0003800000 */
.L_x_22452:
        /* <DEDUP_REMOVED lines=10> */
.L_x_22459:
        /* <DEDUP_REMOVED lines=21> */
.L_x_22463:
[----:B------:R-:W-:Y:S05]  /*abf0*/  BSYNC B1 ;  /* 0x0000000000017941 */ /* 0x000fea0003800000 */
.L_x_22462:
[----:B------:R-:W-:Y:S01]  /*ac00*/  IMAD.SHL.U32 R2, R2, 0x100000, RZ ;  /* 0x0010000002027824 */ /* 0x000fe200078e00ff */
[----:B------:R-:W-:-:S04]  /*ac10*/  LEA R3, R0, 0x3b800000, 0x17 ;  /* 0x3b80000000037811 */ /* 0x000fc800078eb8ff */
[----:B------:R-:W-:-:S07]  /*ac20*/  LOP3.LUT R4, R3, R2, R4, 0xfe, !PT ;  /* 0x0000000203047212 */ /* 0x000fce00078efe04 */
.L_x_22461:
[----:B------:R-:W-:Y:S05]  /*ac30*/  BSYNC B0 ;  /* 0x0000000000007941 */ /* 0x000fea0003800000 */
.L_x_22460:
[----:B------:R-:W0:Y:S02]  /*ac40*/  F2I.FTZ.TRUNC.NTZ R4, R4 ;  /* 0x0000000400047305 */ /* 0x000e24000021f100 */
[----:B0-----:R-:W-:Y:S01]  /*ac50*/  PRMT R0, R4, 0x7610, R0 ;  /* 0x0000761004007816 */ /* 0x001fe20000000000 */
[----:B------:R-:W-:Y:S06]  /*ac60*/  BRA `(.L_x_22445) ;  /* 0x0000000400107947 */ /* 0x000fec0003800000 */
.L_x_22458:
        /* <DEDUP_REMOVED lines=21> */
.L_x_22467:
[----:B------:R-:W-:Y:S05]  /*adc0*/  BSYNC B1 ;  /* 0x0000000000017941 */ /* 0x000fea0003800000 */
.L_x_22466:
[----:B------:R-:W-:Y:S01]  /*add0*/  IMAD.SHL.U32 R2, R2, 0x200000, RZ ;  /* 0x0020000002027824 */ /* 0x000fe200078e00ff */
[----:B------:R-:W-:-:S04]  /*ade0*/  LEA R3, R0, 0x37800000, 0x17 ;  /* 0x3780000000037811 */ /* 0x000fc800078eb8ff */
[----:B------:R-:W-:-:S07]  /*adf0*/  LOP3.LUT R4, R3, R2, R4, 0xfe, !PT ;  /* 0x0000000203047212 */ /* 0x000fce00078efe04 */
.L_x_22465:
[----:B------:R-:W-:Y:S05]  /*ae00*/  BSYNC B0 ;  /* 0x0000000000007941 */ /* 0x000fea0003800000 */
.L_x_22464:
[----:B------:R-:W0:Y:S02]  /*ae10*/  F2I.FTZ.TRUNC.NTZ R4, R4 ;  /* 0x0000000400047305 */ /* 0x000e24000021f100 */
[----:B0-----:R-:W-:Y:S01]  /*ae20*/  PRMT R0, R4, 0x7610, R0 ;  /* 0x0000761004007816 */ /* 0x001fe20000000000 */
[----:B------:R-:W-:Y:S06]  /*ae30*/  BRA `(.L_x_22445) ;  /* 0x00000000009c7947 */ /* 0x000fec0003800000 */
.L_x_22457:
        /* <DEDUP_REMOVED lines=14> */
.L_x_22471:
[----:B------:R-:W-:Y:S05]  /*af20*/  BSYNC B0 ;  /* 0x0000000000007941 */ /* 0x000fea0003800000 */
.L_x_22470:
[----:B------:R-:W0:Y:S02]  /*af30*/  F2I.FTZ.TRUNC.NTZ R4, R4 ;  /* 0x0000000400047305 */ /* 0x000e24000021f100 */
[----:B0-----:R-:W-:Y:S01]  /*af40*/  PRMT R0, R4, 0x7610, R0 ;  /* 0x0000761004007816 */ /* 0x001fe20000000000 */
[----:B------:R-:W-:Y:S06]  /*af50*/  BRA `(.L_x_22445) ;  /* 0x0000000000547947 */ /* 0x000fec0003800000 */
.L_x_22444:
        /* <DEDUP_REMOVED lines=16> */
.L_x_22472:
[----:B------:R-:W-:Y:S01]  /*b060*/  PRMT R0, RZ, 0x7610, R0 ;  /* 0x00007610ff007816 */ /* 0x000fe20000000000 */
[----:B------:R-:W-:Y:S06]  /*b070*/  BRA `(.L_x_22445) ;  /* 0x00000000000c7947 */ /* 0x000fec0003800000 */
.L_x_22469:
[----:B------:R0:W5:Y:S01]  /*b080*/  LDG.E.U8 R0, desc[UR36][R2.64] ;  /* 0x0000002402007981 */ /* 0x000162000c1e1100 */
[----:B------:R-:W-:Y:S05]  /*b090*/  BRA `(.L_x_22445) ;  /* 0x0000000000047947 */ /* 0x000fea0003800000 */
.L_x_22468:
[----:B------:R0:W5:Y:S02]  /*b0a0*/  LDG.E.U8 R0, desc[UR36][R2.64] ;  /* 0x0000002402007981 */ /* 0x000164000c1e1100 */
.L_x_22445:
[----:B------:R-:W2:Y:S01]  /*b0b0*/  LDC.U8 R4, c[0x0][0x421] ;  /* 0x00010840ff047b82 */ /* 0x000ea20000000000 */
[----:B01-3-5:R-:W-:-:S04]  /*b0c0*/  LOP3.LUT P0, RZ, R0, 0xff, RZ, 0xc0, !PT ;  /* 0x000000ff00ff7812 */ /* 0x02bfc8000780c0ff */
        /* <DEDUP_REMOVED lines=14> */
.L_x_22476:
[----:B------:R-:W-:Y:S01]  /*b1b0*/  STG.E.U8 desc[UR36][R16.64], R2 ;  /* 0x0000000210007986 */ /* 0x000fe2000c101124 */
[----:B------:R-:W-:Y:S05]  /*b1c0*/  EXIT ;  /* 0x000000000000794d */ /* 0x000fea0003800000 */
.L_x_22475:
        /* <DEDUP_REMOVED lines=9> */
.L_x_22479:
[----:B------:R-:W-:Y:S01]  /*b260*/  STG.E desc[UR36][R16.64], R2 ;  /* 0x0000000210007986 */ /* 0x000fe2000c101924 */
[----:B------:R-:W-:Y:S05]  /*b270*/  EXIT ;  /* 0x000000000000794d */ /* 0x000fea0003800000 */
.L_x_22478:
[----:B------:R-:W-:Y:S01]  /*b280*/  STG.E.U16 desc[UR36][R16.64], R2 ;  /* 0x0000000210007986 */ /* 0x000fe2000c101524 */
[----:B------:R-:W-:Y:S05]  /*b290*/  EXIT ;  /* 0x000000000000794d */ /* 0x000fea0003800000 */
.L_x_22474:
        /* <DEDUP_REMOVED lines=9> */
.L_x_22481:
[----:B------:R-:W-:-:S04]  /*b330*/  FSEL R0, RZ, 1, P0 ;  /* 0x3f800000ff007808 */ /* 0x000fc80000000000 */
[----:B------:R-:W-:-:S05]  /*b340*/  F2FP.F16.F32.PACK_AB R0, RZ, R0 ;  /* 0x00000000ff00723e */ /* 0x000fca00000000ff */
[----:B------:R-:W-:Y:S01]  /*b350*/  STG.E.U16 desc[UR36][R16.64], R0 ;  /* 0x0000000010007986 */ /* 0x000fe2000c101524 */
[----:B------:R-:W-:Y:S05]  /*b360*/  EXIT ;  /* 0x000000000000794d */ /* 0x000fea0003800000 */
.L_x_22480:
        /* <DEDUP_REMOVED lines=10> */
.L_x_22483:
[----:B------:R-:W-:-:S04]  /*b410*/  FSEL R0, RZ, 1, P0 ;  /* 0x3f800000ff007808 */ /* 0x000fc80000000000 */
[----:B------:R-:W-:-:S04]  /*b420*/  F2FP.F16.F32.PACK_AB R3, RZ, R0 ;  /* 0x00000000ff03723e */ /* 0x000fc800000000ff */
[----:B------:R-:W-:-:S05]  /*b430*/  PRMT R3, R3, 0x5410, RZ ;  /* 0x0000541003037816 */ /* 0x000fca00000000ff */
[----:B------:R-:W-:Y:S01]  /*b440*/  STG.E desc[UR36][R16.64], R3 ;  /* 0x0000000310007986 */ /* 0x000fe2000c101924 */
[----:B------:R-:W-:Y:S05]  /*b450*/  EXIT ;  /* 0x000000000000794d */ /* 0x000fea0003800000 */
.L_x_22482:
[----:B------:R-:W-:Y:S01]  /*b460*/  FSEL R3, RZ, 1.875, P0 ;  /* 0x3ff00000ff037808 */ /* 0x000fe20000000000 */
[----:B------:R-:W-:-:S05]  /*b470*/  IMAD.MOV.U32 R2, RZ, RZ, RZ ;  /* 0x000000ffff027224 */ /* 0x000fca00078e00ff */
[----:B------:R-:W-:Y:S01]  /*b480*/  STG.E.64 desc[UR36][R16.64], R2 ;  /* 0x0000000210007986 */ /* 0x000fe2000c101b24 */
[----:B------:R-:W-:Y:S05]  /*b490*/  EXIT ;  /* 0x000000000000794d */ /* 0x000fea0003800000 */
.L_x_22473:
        /* <DEDUP_REMOVED lines=10> */
.L_x_22486:
[----:B------:R-:W-:Y:S02]  /*b540*/  FSEL R5, RZ, 1.875, P0 ;  /* 0x3ff00000ff057808 */ /* 0x000fe40000000000 */
[----:B------:R-:W-:Y:S01]  /*b550*/  CS2R R6, SRZ ;  /* 0x0000000000067805 */ /* 0x000fe2000001ff00 */
[----:B------:R-:W-:-:S05]  /*b560*/  IMAD.MOV.U32 R4, RZ, RZ, RZ ;  /* 0x000000ffff047224 */ /* 0x000fca00078e00ff */
[----:B------:R-:W-:Y:S01]  /*b570*/  STG.E.128 desc[UR36][R16.64], R4 ;  /* 0x0000000410007986 */ /* 0x000fe2000c101d24 */
[----:B------:R-:W-:Y:S05]  /*b580*/  EXIT ;  /* 0x000000000000794d */ /* 0x000fea0003800000 */
.L_x_22485:
        /* <DEDUP_REMOVED lines=18> */
.L_x_22490:
[----:B------:R-:W-:Y:S05]  /*b6b0*/  BSYNC B0 ;  /* 0x0000000000007941 */ /* 0x000fea0003800000 */
.L_x_22489:
[----:B------:R-:W-:Y:S01]  /*b6c0*/  STG.E.U8 desc[UR36][R16.64], R3 ;  /* 0x0000000310007986 */ /* 0x000fe2000c101124 */
[----:B------:R-:W-:Y:S05]  /*b6d0*/  EXIT ;  /* 0x000000000000794d */ /* 0x000fea0003800000 */
.L_x_22488:
        /* <DEDUP_REMOVED lines=14> */
.L_x_22491:
[----:B------:R-:W-:Y:S01]  /*b7c0*/  IMAD.MOV.U32 R3, RZ, RZ, 0x7f ;  /* 0x0000007fff037424 */ /* 0x000fe200078e00ff */
[----:B------:R-:W-:-:S04]  /*b7d0*/  ISETP.GT.U32.AND P0, PT, R5, 0x7f800000, PT ;  /* 0x7f8000000500780c */ /* 0x000fc80003f04070 */
[----:B------:R-:W-:-:S05]  /*b7e0*/  SEL R3, R3, 0x7c, P0 ;  /* 0x0000007c03037807 */ /* 0x000fca0000000000 */
[----:B------:R-:W-:Y:S01]  /*b7f0*/  STG.E.U8 desc[UR36][R16.64], R3 ;  /* 0x0000000310007986 */ /* 0x000fe2000c101124 */
[----:B------:R-:W-:Y:S05]  /*b800*/  EXIT ;  /* 0x000000000000794d */ /* 0x000fea0003800000 */
.L_x_22487:
[----:B------:R-:W-:-:S04]  /*b810*/  FSEL R0, RZ, 1, P0 ;  /* 0x3f800000ff007808 */ /* 0x000fc80000000000 */
[----:B------:R-:W-:-:S05]  /*b820*/  F2FP.BF16.F32.PACK_AB R0, RZ, R0 ;  /* 0x00000000ff00723e */ /* 0x000fca00000010ff */
[----:B------:R-:W-:Y:S01]  /*b830*/  STG.E.U16 desc[UR36][R16.64], R0 ;  /* 0x0000000010007986 */ /* 0x000fe2000c101524 */
[----:B------:R-:W-:Y:S05]  /*b840*/  EXIT ;  /* 0x000000000000794d */ /* 0x000fea0003800000 */
.L_x_22484:
        /* <DEDUP_REMOVED lines=10> */
.L_x_22494:
        /* <DEDUP_REMOVED lines=16> */
.L_x_22497:
[----:B------:R-:W-:-:S07]  /*b9f0*/  PRMT R8, R0, 0x7610, R8 ;  /* 0x0000761000087816 */ /* 0x000fce0000000008 */
.L_x_22496:
[----:B------:R-:W-:Y:S05]  /*ba00*/  BSYNC B0 ;  /* 0x0000000000007941 */ /* 0x000fea0003800000 */
.L_x_22495:
[----:B------:R-:W-:Y:S01]  /*ba10*/  STG.E.U8 desc[UR36][R16.64], R8 ;  /* 0x0000000810007986 */ /* 0x000fe2000c101124 */
[----:B------:R-:W-:Y:S05]  /*ba20*/  EXIT ;  /* 0x000000000000794d */ /* 0x000fea0003800000 */
.L_x_22493:
        /* <DEDUP_REMOVED lines=16> */
.L_x_22500:
[----:B------:R-:W-:-:S07]  /*bb30*/  PRMT R8, R0, 0x7610, R8 ;  /* 0x0000761000087816 */ /* 0x000fce0000000008 */
.L_x_22499:
[----:B------:R-:W-:Y:S05]  /*bb40*/  BSYNC B0 ;  /* 0x0000000000007941 */ /* 0x000fea0003800000 */
.L_x_22498:
[----:B------:R-:W-:Y:S01]  /*bb50*/  STG.E.U8 desc[UR36][R16.64], R8 ;  /* 0x0000000810007986 */ /* 0x000fe2000c101124 */
[----:B------:R-:W-:Y:S05]  /*bb60*/  EXIT ;  /* 0x000000000000794d */ /* 0x000fea0003800000 */
.L_x_22492:
        /* <DEDUP_REMOVED lines=21> */
.L_x_22477:
        /* <DEDUP_REMOVED lines=16> */
.L_x_22503:
[----:B------:R-:W-:Y:S05]  /*bdc0*/  EXIT ;  /* 0x000000000000794d */ /* 0x000fea0003800000 */
.L_x_22502:
[----:B------:R-:W-:-:S05]  /*bdd0*/  IMAD.MOV.U32 R3, RZ, RZ, RZ ;  /* 0x000000ffff037224 */ /* 0x000fca00078e00ff */
[----:B------:R-:W-:Y:S01]  /*bde0*/  STG.E.64 desc[UR36][R16.64], R2 ;  /* 0x0000000210007986 */ /* 0x000fe2000c101b24 */
[----:B------:R-:W-:Y:S05]  /*bdf0*/  EXIT ;  /* 0x000000000000794d */ /* 0x000fea0003800000 */
.L_x_22501:
[----:B------:R-:W-:Y:S01]  /*be00*/  STG.E desc[UR36][R16.64], R2 ;  /* 0x0000000210007986 */ /* 0x000fe2000c101924 */
[----:B------:R-:W-:Y:S05]  /*be10*/  EXIT ;  /* 0x000000000000794d */ /* 0x000fea0003800000 */
.L_x_22504:
        /* <DEDUP_REMOVED lines=14> */
.L_x_23694:


//--------------------- .text._ZN2at6native27unrolled_elementwise_kernelIZZZNS0_23logical_not_kernel_cudaERNS_18TensorIteratorBaseEENKUlvE0_clEvENKUlvE0_clEvEUlaE_St5arrayIPcLm2EELi4E23TrivialOffsetCalculatorILi1EjESB_NS0_6memory12LoadWithCastILi1EEENSC_13StoreWithCastILi1EEEEEviT_T0_T2_T3_T4_T5_ --------------------------
	.section	.text._ZN2at6native27unrolled_elementwise_kernelIZZZNS0_23logical_not_kernel_cudaERNS_18TensorIteratorBaseEENKUlvE0_clEvENKUlvE0_clEvEUlaE_St5arrayIPcLm2EELi4E23TrivialOffsetCalculatorILi1EjESB_NS0_6memory12LoadWithCastILi1EEENSC_13StoreWithCastILi1EEEEEviT_T0_T2_T3_T4_T5_,"ax",@progbits
	.align	128
        .global         _ZN2at6native27unrolled_elementwise_kernelIZZZNS0_23logical_not_kernel_cudaERNS_18TensorIteratorBaseEENKUlvE0_clEvENKUlvE0_clEvEUlaE_St5arrayIPcLm2EELi4E23TrivialOffsetCalculatorILi1EjESB_NS0_6memory12LoadWithCastILi1EEENSC_13StoreWithCastILi1EEEEEviT_T0_T2_T3_T4_T5_
        .type           _ZN2at6native27unrolled_elementwise_kernelIZZZNS0_23logical_not_kernel_cudaERNS_18TensorIteratorBaseEENKUlvE0_clEvENKUlvE0_clEvEUlaE_St5arrayIPcLm2EELi4E23TrivialOffsetCalculatorILi1EjESB_NS0_6memory12LoadWithCastILi1EEENSC_13StoreWithCastILi1EEEEEviT_T0_T2_T3_T4_T5_,@function
        .size           _ZN2at6native27unrolled_elementwise_kernelIZZZNS0_23logical_not_kernel_cudaERNS_18TensorIteratorBaseEENKUlvE0_clEvENKUlvE0_clEvEUlaE_St5arrayIPcLm2EELi4E23TrivialOffsetCalculatorILi1EjESB_NS0_6memory12LoadWithCastILi1EEENSC_13StoreWithCastILi1EEEEEviT_T0_T2_T3_T4_T5_,(.L_x_23695 - _ZN2at6native27unrolled_elementwise_kernelIZZZNS0_23logical_not_kernel_cudaERNS_18TensorIteratorBaseEENKUlvE0_clEvENKUlvE0_clEvEUlaE_St5arrayIPcLm2EELi4E23TrivialOffsetCalculatorILi1EjESB_NS0_6memory12LoadWithCastILi1EEENSC_13StoreWithCastILi1EEEEEviT_T0_T2_T3_T4_T5_)
        .other          _ZN2at6native27unrolled_elementwise_kernelIZZZNS0_23logical_not_kernel_cudaERNS_18TensorIteratorBaseEENKUlvE0_clEvENKUlvE0_clEvEUlaE_St5arrayIPcLm2EELi4E23TrivialOffsetCalculatorILi1EjESB_NS0_6memory12LoadWithCastILi1EEENSC_13StoreWithCastILi1EEEEEviT_T0_T2_T3_T4_T5_,@"STO_CUDA_ENTRY STV_DEFAULT"
_ZN2at6native27unrolled_elementwise_kernelIZZZNS0_23logical_not_kernel_cudaERNS_18TensorIteratorBaseEENKUlvE0_clEvENKUlvE0_clEvEUlaE_St5arrayIPcLm2EELi4E23TrivialOffsetCalculatorILi1EjESB_NS0_6memory12LoadWithCastILi1EEENSC_13StoreWithCastILi1EEEEEviT_T0_T2_T3_T4_T5_:
.text._ZN2at6native27unrolled_elementwise_kernelIZZZNS0_23logical_not_kernel_cudaERNS_18TensorIteratorBaseEENKUlvE0_clEvENKUlvE0_clEvEUlaE_St5arrayIPcLm2EELi4E23TrivialOffsetCalculatorILi1EjESB_NS0_6memory12LoadWithCastILi1EEENSC_13StoreWithCastILi1EEEEEviT_T0_T2_T3_T4_T5_:
        /* <DEDUP_REMOVED lines=31> */
.L_x_22510:
[----:B------:R3:W5:Y:S01]  /*01f0*/  LDG.E.U8 R18, desc[UR36][R2.64] ;  /* 0x0000002402127981 */ /* 0x000762000c1e1100 */
[----:B------:R-:W-:Y:S05]  /*0200*/  BRA `(.L_x_22512) ;  /* 0x0000000c00587947 */ /* 0x000fea0003800000 */
.L_x_22509:
        /* <DEDUP_REMOVED lines=8> */
.L_x_22514:
[----:B------:R1:W5:Y:S01]  /*0290*/  LDG.E.U8 R18, desc[UR36][R2.64] ;  /* 0x0000002402127981 */ /* 0x000362000c1e1100 */
[----:B------:R-:W-:Y:S05]  /*02a0*/  BRA `(.L_x_22512) ;  /* 0x0000000c00307947 */ /* 0x000fea0003800000 */
.L_x_22513:
[----:B------:R2:W5:Y:S01]  /*02b0*/  LDG.E.U16 R18, desc[UR36][R2.64] ;  /* 0x0000002402127981 */ /* 0x000562000c1e1500 */
[----:B------:R-:W-:Y:S05]  /*02c0*/  BRA `(.L_x_22512) ;  /* 0x0000000c00287947 */ /* 0x000fea0003800000 */
.L_x_22508:
        /* <DEDUP_REMOVED lines=9> */
.L_x_22516:
[----:B------:R-:W2:Y:S02]  /*0360*/  LDG.E.U16 R0, desc[UR36][R2.64] ;  /* 0x0000002402007981 */ /* 0x000ea4000c1e1500 */
[----:B--2---:R-:W-:-:S06]  /*0370*/  HADD2.F32 R0, -RZ, R0.H0_H0 ;  /* 0x20000000ff007230 */ /* 0x004fcc0000004100 */
[----:B------:R-:W0:Y:S02]  /*0380*/  F2I.FTZ.TRUNC.NTZ R0, R0 ;  /* 0x0000000000007305 */ /* 0x000e24000021f100 */
[----:B0-----:R-:W-:Y:S01]  /*0390*/  PRMT R18, R0, 0x7610, R18 ;  /* 0x0000761000127816 */ /* 0x001fe20000000012 */
[----:B------:R-:W-:Y:S06]  /*03a0*/  BRA `(.L_x_22512) ;  /* 0x0000000800f07947 */ /* 0x000fec0003800000 */
.L_x_22515:
        /* <DEDUP_REMOVED lines=9> */
.L_x_22518:
[----:B------:R-:W2:Y:S02]  /*0440*/  LDG.E.U16 R2, desc[UR36][R2.64] ;  /* 0x0000002402027981 */ /* 0x000ea4000c1e1500 */
[----:B--2---:R-:W-:-:S06]  /*0450*/  HADD2.F32 R0, -RZ, R2.H0_H0 ;  /* 0x20000002ff007230 */ /* 0x004fcc0000004100 */
[----:B------:R-:W0:Y:S02]  /*0460*/  F2I.FTZ.TRUNC.NTZ R0, R0 ;  /* 0x0000000000007305 */ /* 0x000e24000021f100 */
[----:B0-----:R-:W-:Y:S01]  /*0470*/  PRMT R18, R0, 0x7610, R18 ;  /* 0x0000761000127816 */ /* 0x001fe20000000012 */
[----:B------:R-:W-:Y:S06]  /*0480*/  BRA `(.L_x_22512) ;  /* 0x0000000800b87947 */ /* 0x000fec0003800000 */
.L_x_22517:
[----:B------:R-:W2:Y:S02]  /*0490*/  LDG.E.64 R2, desc[UR36][R2.64] ;  /* 0x0000002402027981 */ /* 0x000ea4000c1e1b00 */
[----:B--2---:R0:W1:Y:S01]  /*04a0*/  F2I.F64.TRUNC R18, R2 ;  /* 0x0000000200127311 */ /* 0x004062000030d100 */
[----:B------:R-:W-:Y:S05]  /*04b0*/  BRA `(.L_x_22512) ;  /* 0x0000000800ac7947 */ /* 0x000fea0003800000 */
.L_x_22507:
        /* <DEDUP_REMOVED lines=12> */
.L_x_22521:
[----:B------:R-:W2:Y:S02]  /*0580*/  LDG.E.64 R2, desc[UR36][R2.64] ;  /* 0x0000002402027981 */ /* 0x000ea4000c1e1b00 */
[----:B--2---:R0:W1:Y:S01]  /*0590*/  F2I.F64.TRUNC R18, R2 ;  /* 0x0000000200127311 */ /* 0x004062000030d100 */
[----:B------:R-:W-:Y:S05]  /*05a0*/  BRA `(.L_x_22512) ;  /* 0x0000000800707947 */ /* 0x000fea0003800000 */
.L_x_22520:
        /* <DEDUP_REMOVED lines=28> */
.L_x_22523:
        /* <DEDUP_REMOVED lines=16> */
.L_x_22522:
[----:B------:R-:W2:Y:S02]  /*0870*/  LDG.E.U16 R0, desc[UR36][R2.64] ;  /* 0x0000002402007981 */ /* 0x000ea4000c1e1500 */
[----:B--2---:R-:W-:-:S06]  /*0880*/  IMAD.U32 R0, R0, 0x10000, RZ ;  /* 0x0001000000007824 */ /* 0x004fcc00078e00ff */
[----:B------:R-:W0:Y:S02]  /*0890*/  F2I.FTZ.TRUNC.NTZ R0, R0 ;  /* 0x0000000000007305 */ /* 0x000e24000021f100 */
[----:B0-----:R-:W-:Y:S01]  /*08a0*/  PRMT R18, R0, 0x7610, R18 ;  /* 0x0000761000127816 */ /* 0x001fe20000000012 */
[----:B------:R-:W-:Y:S06]  /*08b0*/  BRA `(.L_x_22512) ;  /* 0x0000000400ac7947 */ /* 0x000fec0003800000 */
.L_x_22519:
        /* <DEDUP_REMOVED lines=10> */
.L_x_22526:
        /* <DEDUP_REMOVED lines=21> */
.L_x_22530:
[----:B------:R-:W-:Y:S05]  /*0ab0*/  BSYNC B1 ;  /* 0x0000000000017941 */ /* 0x000fea0003800000 */
.L_x_22529:
[----:B------:R-:W-:Y:S01]  /*0ac0*/  LEA R3, R0, 0x3b800000, 0x17 ;  /* 0x3b80000000037811 */ /* 0x000fe200078eb8ff */
[----:B------:R-:W-:-:S05]  /*0ad0*/  IMAD.SHL.U32 R0, R2, 0x100000, RZ ;  /* 0x0010000002007824 */ /* 0x000fca00078e00ff */
[----:B------:R-:W-:-:S07]  /*0ae0*/  LOP3.LUT R0, R3, R0, R4, 0xfe, !PT ;  /* 0x0000000003007212 */ /* 0x000fce00078efe04 */
.L_x_22528:
[----:B------:R-:W-:Y:S05]  /*0af0*/  BSYNC B0 ;  /* 0x0000000000007941 */ /* 0x000fea0003800000 */
.L_x_22527:
[----:B------:R-:W0:Y:S02]  /*0b00*/  F2I.FTZ.TRUNC.NTZ R0, R0 ;  /* 0x0000000000007305 */ /* 0x000e24000021f100 */
[----:B0-----:R-:W-:Y:S01]  /*0b10*/  PRMT R18, R0, 0x7610, R18 ;  /* 0x0000761000127816 */ /* 0x001fe20000000012 */
[----:B------:R-:W-:Y:S06]  /*0b20*/  BRA `(.L_x_22512) ;  /* 0x0000000400107947 */ /* 0x000fec0003800000 */
.L_x_22525:
        /* <DEDUP_REMOVED lines=21> */
.L_x_22534:
[----:B------:R-:W-:Y:S05]  /*0c80*/  BSYNC B1 ;  /* 0x0000000000017941 */ /* 0x000fea0003800000 */
.L_x_22533:
[----:B------:R-:W-:Y:S01]  /*0c90*/  LEA R3, R0, 0x37800000, 0x17 ;  /* 0x3780000000037811 */ /* 0x000fe200078eb8ff */
[----:B------:R-:W-:-:S05]  /*0ca0*/  IMAD.SHL.U32 R0, R2, 0x200000, RZ ;  /* 0x0020000002007824 */ /* 0x000fca00078e00ff */
[----:B------:R-:W-:-:S07]  /*0cb0*/  LOP3.LUT R0, R3, R0, R4, 0xfe, !PT ;  /* 0x0000000003007212 */ /* 0x000fce00078efe04 */
.L_x_22532:
[----:B------:R-:W-:Y:S05]  /*0cc0*/  BSYNC B0 ;  /* 0x0000000000007941 */ /* 0x000fea0003800000 */
.L_x_22531:
[----:B------:R-:W0:Y:S02]  /*0cd0*/  F2I.FTZ.TRUNC.NTZ R0, R0 ;  /* 0x0000000000007305 */ /* 0x000e24000021f100 */
[----:B0-----:R-:W-:Y:S01]  /*0ce0*/  PRMT R18, R0, 0x7610, R18 ;  /* 0x0000761000127816 */ /* 0x001fe20000000012 */
[----:B------:R-:W-:Y:S06]  /*0cf0*/  BRA `(.L_x_22512) ;  /* 0x00000000009c7947 */ /* 0x000fec0003800000 */
.L_x_22524:
        /* <DEDUP_REMOVED lines=14> */
.L_x_22538:
[----:B------:R-:W-:Y:S05]  /*0de0*/  BSYNC B0 ;  /* 0x0000000000007941 */ /* 0x000fea0003800000 */
.L_x_22537:
[----:B------:R-:W0:Y:S02]  /*0df0*/  F2I.FTZ.TRUNC.NTZ R0, R0 ;  /* 0x0000000000007305 */ /* 0x000e24000021f100 */
[----:B0-----:R-:W-:Y:S01]  /*0e00*/  PRMT R18, R0, 0x7610, R18 ;  /* 0x0000761000127816 */ /* 0x001fe20000000012 */
[----:B------:R-:W-:Y:S06]  /*0e10*/  BRA `(.L_x_22512) ;  /* 0x0000000000547947 */ /* 0x000fec0003800000 */
.L_x_22511:
        /* <DEDUP_REMOVED lines=16> */
.L_x_22539:
[----:B------:R-:W-:Y:S01]  /*0f20*/  PRMT R18, RZ, 0x7610, R18 ;  /* 0x00007610ff127816 */ /* 0x000fe20000000012 */
[----:B------:R-:W-:Y:S06]  /*0f30*/  BRA `(.L_x_22512) ;  /* 0x00000000000c7947 */ /* 0x000fec0003800000 */
.L_x_22536:
[----:B------:R0:W5:Y:S01]  /*0f40*/  LDG.E.U8 R18, desc[UR36][R2.64] ;  /* 0x0000002402127981 */ /* 0x000162000c1e1100 */
[----:B------:R-:W-:Y:S05]  /*0f50*/  BRA `(.L_x_22512) ;  /* 0x0000000000047947 */ /* 0x000fea0003800000 */
.L_x_22535:
[----:B------:R0:W5:Y:S02]  /*0f60*/  LDG.E.U8 R18, desc[UR36][R2.64] ;  /* 0x0000002402127981 */ /* 0x000164000c1e1100 */
.L_x_22512:
[----:B------:R-:W2:Y:S02]  /*0f70*/  S2R R26, SR_TID.X ;  /* 0x00000000001a7919 */ /* 0x000ea40000002100 */
[----:B--2---:R-:W-:-:S07]  /*0f80*/  VIADD R26, R26, 0x80 ;  /* 0x000000801a1a7836 */ /* 0x004fce0000000000 */
.L_x_22506:
[----:B------:R-:W-:Y:S05]  /*0f90*/  BSYNC B6 ;  /* 0x0000000000067941 */ /* 0x000fea0003800000 */
.L_x_22505:
        /* <DEDUP_REMOVED lines=23> */
.L_x_22545:
[----:B------:R0:W5:Y:S01]  /*1110*/  LDG.E.U8 R22, desc[UR36][R2.64] ;  /* 0x0000002402167981 */ /* 0x000162000c1e1100 */
[----:B------:R-:W-:Y:S05]  /*1120*/  BRA `(.L_x_22547) ;  /* 0x0000000c00547947 */ /* 0x000fea0003800000 */
.L_x_22544:
        /* <DEDUP_REMOVED lines=8> */
.L_x_22549:
[----:B------:R0:W5:Y:S01]  /*11b0*/  LDG.E.U8 R22, desc[UR36][R2.64] ;  /* 0x0000002402167981 */ /* 0x000162000c1e1100 */
[----:B------:R-:W-:Y:S05]  /*11c0*/  BRA `(.L_x_22547) ;  /* 0x0000000c002c7947 */ /* 0x000fea0003800000 */
.L_x_22548:
[----:B------:R0:W5:Y:S01]  /*11d0*/  LDG.E.U16 R22, desc[UR36][R2.64] ;  /* 0x0000002402167981 */ /* 0x000162000c1e1500 */
[----:B------:R-:W-:Y:S05]  /*11e0*/  BRA `(.L_x_22547) ;  /* 0x0000000c00247947 */ /* 0x000fea0003800000 */
.L_x_22543:
        /* <DEDUP_REMOVED lines=9> */
.L_x_22551:
[----:B------:R-:W2:Y:S02]  /*1280*/  LDG.E.U16 R0, desc[UR36][R2.64] ;  /* 0x0000002402007981 */ /* 0x000ea4000c1e1500 */
[----:B--2---:R-:W-:-:S06]  /*1290*/  HADD2.F32 R0, -RZ, R0.H0_H0 ;  /* 0x20000000ff007230 */ /* 0x004fcc0000004100 */
[----:B------:R-:W0:Y:S02]  /*12a0*/  F2I.FTZ.TRUNC.NTZ R0, R0 ;  /* 0x0000000000007305 */ /* 0x000e24000021f100 */
[----:B0-----:R-:W-:Y:S01]  /*12b0*/  PRMT R22, R0, 0x7610, R22 ;  /* 0x0000761000167816 */ /* 0x001fe20000000016 */
[----:B------:R-:W-:Y:S06]  /*12c0*/  BRA `(.L_x_22547) ;  /* 0x0000000800ec7947 */ /* 0x000fec0003800000 */
.L_x_22550:
        /* <DEDUP_REMOVED lines=9> */
.L_x_22553:
[----:B------:R-:W2:Y:S02]  /*1360*/  LDG.E.U16 R2, desc[UR36][R2.64] ;  /* 0x0000002402027981 */ /* 0x000ea4000c1e1500 */
[----:B--2---:R-:W-:-:S06]  /*1370*/  HADD2.F32 R0, -RZ, R2.H0_H0 ;  /* 0x20000002ff007230 */ /* 0x004fcc0000004100 */
[----:B------:R-:W0:Y:S02]  /*1380*/  F2I.FTZ.TRUNC.NTZ R0, R0 ;  /* 0x0000000000007305 */ /* 0x000e24000021f100 */
[----:B0-----:R-:W-:Y:S01]  /*1390*/  PRMT R22, R0, 0x7610, R22 ;  /* 0x0000761000167816 */ /* 0x001fe20000000016 */
[----:B------:R-:W-:Y:S06]  /*13a0*/  BRA `(.L_x_22547) ;  /* 0x0000000800b47947 */ /* 0x000fec0003800000 */
.L_x_22552:
[----:B------:R-:W2:Y:S02]  /*13b0*/  LDG.E.64 R2, desc[UR36][R2.64] ;  /* 0x0000002402027981 */ /* 0x000ea4000c1e1b00 */
[----:B--2---:R0:W1:Y:S01]  /*13c0*/  F2I.F64.TRUNC R22, R2 ;  /* 0x0000000200167311 */ /* 0x004062000030d100 */
[----:B------:R-:W-:Y:S05]  /*13d0*/  BRA `(.L_x_22547) ;  /* 0x0000000800a87947 */ /* 0x000fea0003800000 */
.L_x_22542:
        /* <DEDUP_REMOVED lines=12> */
.L_x_22556:
[----:B------:R-:W2:Y:S02]  /*14a0*/  LDG.E.64 R2, desc[UR36][R2.64] ;  /* 0x0000002402027981 */ /* 0x000ea4000c1e1b00 */
[----:B--2---:R0:W1:Y:S01]  /*14b0*/  F2I.F64.TRUNC R22, R2 ;  /* 0x0000000200167311 */ /* 0x004062000030d100 */
[----:B------:R-:W-:Y:S05]  /*14c0*/  BRA `(.L_x_22547) ;  /* 0x00000008006c7947 */ /* 0x000fea0003800000 */
.L_x_22555:
        /* <DEDUP_REMOVED lines=28> */
.L_x_22558:
        /* <DEDUP_REMOVED lines=15> */
.L_x_22557:
[----:B------:R-:W2:Y:S02]  /*1780*/  LDG.E.U16 R0, desc[UR36][R2.64] ;  /* 0x0000002402007981 */ /* 0x000ea4000c1e1500 */
[----:B--2---:R-:W-:-:S06]  /*1790*/  IMAD.U32 R0, R0, 0x10000, RZ ;  /* 0x0001000000007824 */ /* 0x004fcc00078e00ff */
[----:B------:R-:W0:Y:S02]  /*17a0*/  F2I.FTZ.TRUNC.NTZ R0, R0 ;  /* 0x0000000000007305 */ /* 0x000e24000021f100 */
[----:B0-----:R-:W-:Y:S01]  /*17b0*/  PRMT R22, R0, 0x7610, R22 ;  /* 0x0000761000167816 */ /* 0x001fe20000000016 */
[----:B------:R-:W-:Y:S06]  /*17c0*/  BRA `(.L_x_22547) ;  /* 0x0000000400ac7947 */ /* 0x000fec0003800000 */
.L_x_22554:
        /* <DEDUP_REMOVED lines=10> */
.L_x_22561:
        /* <DEDUP_REMOVED lines=21> */
.L_x_22565:
[----:B------:R-:W-:Y:S05]  /*19c0*/  BSYNC B1 ;  /* 0x0000000000017941 */ /* 0x000fea0003800000 */
.L_x_22564:
[----:B------:R-:W-:Y:S01]  /*19d0*/  LEA R3, R0, 0x3b800000, 0x17 ;  /* 0x3b80000000037811 */ /* 0x000fe200078eb8ff */
[----:B------:R-:W-:-:S05]  /*19e0*/  IMAD.SHL.U32 R0, R2, 0x100000, RZ ;  /* 0x0010000002007824 */ /* 0x000fca00078e00ff */
[----:B------:R-:W-:-:S07]  /*19f0*/  LOP3.LUT R0, R3, R0, R4, 0xfe, !PT ;  /* 0x0000000003007212 */ /* 0x000fce00078efe04 */
.L_x_22563:
[----:B------:R-:W-:Y:S05]  /*1a00*/  BSYNC B0 ;  /* 0x0000000000007941 */ /* 0x000fea0003800000 */
.L_x_22562:
[----:B------:R-:W0:Y:S02]  /*1a10*/  F2I.FTZ.TRUNC.NTZ R0, R0 ;  /* 0x0000000000007305 */ /* 0x000e24000021f100 */
[----:B0-----:R-:W-:Y:S01]  /*1a20*/  PRMT R22, R0, 0x7610, R22 ;  /* 0x0000761000167816 */ /* 0x001fe20000000016 */
[----:B------:R-:W-:Y:S06]  /*1a30*/  BRA `(.L_x_22547) ;  /* 0x0000000400107947 */ /* 0x000fec0003800000 */
.L_x_22560:
        /* <DEDUP_REMOVED lines=21> */
.L_x_22569:
[----:B------:R-:W-:Y:S05]  /*1b90*/  BSYNC B1 ;  /* 0x0000000000017941 */ /* 0x000fea0003800000 */
.L_x_22568:
[----:B------:R-:W-:Y:S01]  /*1ba0*/  LEA R3, R0, 0x37800000, 0x17 ;  /* 0x3780000000037811 */ /* 0x000fe200078eb8ff */
[----:B------:R-:W-:-:S05]  /*1bb0*/  IMAD.SHL.U32 R0, R2, 0x200000, RZ ;  /* 0x0020000002007824 */ /* 0x000fca00078e00ff */
[----:B------:R-:W-:-:S07]  /*1bc0*/  LOP3.LUT R0, R3, R0, R4, 0xfe, !PT ;  /* 0x0000000003007212 */ /* 0x000fce00078efe04 */
.L_x_22567:
[----:B------:R-:W-:Y:S05]  /*1bd0*/  BSYNC B0 ;  /* 0x0000000000007941 */ /* 0x000fea0003800000 */
.L_x_22566:
[----:B------:R-:W0:Y:S02]  /*1be0*/  F2I.FTZ.TRUNC.NTZ R0, R0 ;  /* 0x0000000000007305 */ /* 0x000e24000021f100 */
[----:B0-----:R-:W-:Y:S01]  /*1bf0*/  PRMT R22, R0, 0x7610, R22 ;  /* 0x0000761000167816 */ /* 0x001fe20000000016 */
[----:B------:R-:W-:Y:S06]  /*1c00*/  BRA `(.L_x_22547) ;  /* 0x00000000009c7947 */ /* 0x000fec0003800000 */
.L_x_22559:
        /* <DEDUP_REMOVED lines=14> */
.L_x_22573:
[----:B------:R-:W-:Y:S05]  /*1cf0*/  BSYNC B0 ;  /* 0x0000000000007941 */ /* 0x000fea0003800000 */
.L_x_22572:
[----:B------:R-:W0:Y:S02]  /*1d00*/  F2I.FTZ.TRUNC.NTZ R0, R0 ;  /* 0x0000000000007305 */ /* 0x000e24000021f100 */
[----:B0-----:R-:W-:Y:S01]  /*1d10*/  PRMT R22, R0, 0x7610, R22 ;  /* 0x0000761000167816 */ /* 0x001fe20000000016 */
[----:B------:R-:W-:Y:S06]  /*1d20*/  BRA `(.L_x_22547) ;  /* 0x0000000000547947 */ /* 0x000fec0003800000 */
.L_x_22546:
        /* <DEDUP_REMOVED lines=16> */
.L_x_22574:
[----:B------:R-:W-:Y:S01]  /*1e30*/  PRMT R22, RZ, 0x7610, R22 ;  /* 0x00007610ff167816 */ /* 0x000fe20000000016 */
[----:B------:R-:W-:Y:S06]  /*1e40*/  BRA `(.L_x_22547) ;  /* 0x00000000000c7947 */ /* 0x000fec0003800000 */
.L_x_22571:
[----:B------:R3:W5:Y:S01]  /*1e50*/  LDG.E.U8 R22, desc[UR36][R2.64] ;  /* 0x0000002402167981 */ /* 0x000762000c1e1100 */
[----:B------:R-:W-:Y:S05]  /*1e60*/  BRA `(.L_x_22547) ;  /* 0x0000000000047947 */ /* 0x000fea0003800000 */
.L_x_22570:
[----:B------:R2:W5:Y:S02]  /*1e70*/  LDG.E.U8 R22, desc[UR36][R2.64] ;  /* 0x0000002402167981 */ /* 0x000564000c1e1100 */
.L_x_22547:
[----:B------:R-:W-:-:S07]  /*1e80*/  VIADD R26, R26, 0x80 ;  /* 0x000000801a1a7836 */ /* 0x000fce0000000000 */
.L_x_22541:
[----:B------:R-:W-:Y:S05]  /*1e90*/  BSYNC B6 ;  /* 0x0000000000067941 */ /* 0x000fea0003800000 */
.L_x_22540:
        /* <DEDUP_REMOVED lines=25> */
.L_x_22580:
[----:B------:R0:W5:Y:S01]  /*2030*/  LDG.E.U8 R24, desc[UR36][R2.64] ;  /* 0x0000002402187981 */ /* 0x000162000c1e1100 */
[----:B------:R-:W-:Y:S05]  /*2040*/  BRA `(.L_x_22582) ;  /* 0x0000000c00547947 */ /* 0x000fea0003800000 */
.L_x_22579:
        /* <DEDUP_REMOVED lines=8> */
.L_x_22584:
[----:B------:R0:W5:Y:S01]  /*20d0*/  LDG.E.U8 R24, desc[UR36][R2.64] ;  /* 0x0000002402187981 */ /* 0x000162000c1e1100 */
[----:B------:R-:W-:Y:S05]  /*20e0*/  BRA `(.L_x_22582) ;  /* 0x0000000c002c7947 */ /* 0x000fea0003800000 */
.L_x_22583:
[----:B------:R0:W5:Y:S01]  /*20f0*/  LDG.E.U16 R24, desc[UR36][R2.64] ;  /* 0x0000002402187981 */ /* 0x000162000c1e1500 */
[----:B------:R-:W-:Y:S05]  /*2100*/  BRA `(.L_x_22582) ;  /* 0x0000000c00247947 */ /* 0x000fea0003800000 */
.L_x_22578:
        /* <DEDUP_REMOVED lines=9> */
.L_x_22586:
[----:B------:R-:W2:Y:S02]  /*21a0*/  LDG.E.U16 R0, desc[UR36][R2.64] ;  /* 0x0000002402007981 */ /* 0x000ea4000c1e1500 */
[----:B--2---:R-:W-:-:S06]  /*21b0*/  HADD2.F32 R0, -RZ, R0.H0_H0 ;  /* 0x20000000ff007230 */ /* 0x004fcc0000004100 */
[----:B------:R-:W0:Y:S02]  /*21c0*/  F2I.FTZ.TRUNC.NTZ R0, R0 ;  /* 0x0000000000007305 */ /* 0x000e24000021f100 */
[----:B0-----:R-:W-:Y:S01]  /*21d0*/  PRMT R24, R0, 0x7610, R24 ;  /* 0x0000761000187816 */ /* 0x001fe20000000018 */
[----:B------:R-:W-:Y:S06]  /*21e0*/  BRA `(.L_x_22582) ;  /* 0x0000000800ec7947 */ /* 0x000fec0003800000 */
.L_x_22585:
        /* <DEDUP_REMOVED lines=9> */
.L_x_22588:
[----:B------:R-:W2:Y:S02]  /*2280*/  LDG.E.U16 R2, desc[UR36][R2.64] ;  /* 0x0000002402027981 */ /* 0x000ea4000c1e1500 */
[----:B--2---:R-:W-:-:S06]  /*2290*/  HADD2.F32 R0, -RZ, R2.H0_H0 ;  /* 0x20000002ff007230 */ /* 0x004fcc0000004100 */
[----:B------:R-:W0:Y:S02]  /*22a0*/  F2I.FTZ.TRUNC.NTZ R0, R0 ;  /* 0x0000000000007305 */ /* 0x000e24000021f100 */
[----:B0-----:R-:W-:Y:S01]  /*22b0*/  PRMT R24, R0, 0x7610, R24 ;  /* 0x0000761000187816 */ /* 0x001fe20000000018 */
[----:B------:R-:W-:Y:S06]  /*22c0*/  BRA `(.L_x_22582) ;  /* 0x0000000800b47947 */ /* 0x000fec0003800000 */
.L_x_22587:
[----:B------:R-:W2:Y:S02]  /*22d0*/  LDG.E.64 R2, desc[UR36][R2.64] ;  /* 0x0000002402027981 */ /* 0x000ea4000c1e1b00 */
[----:B--2---:R0:W1:Y:S01]  /*22e0*/  F2I.F64.TRUNC R24, R2 ;  /* 0x0000000200187311 */ /* 0x004062000030d100 */
[----:B------:R-:W-:Y:S05]  /*22f0*/  BRA `(.L_x_22582) ;  /* 0x0000000800a87947 */ /* 0x000fea0003800000 */
.L_x_22577:
        /* <DEDUP_REMOVED lines=12> */
.L_x_22591:
[----:B------:R-:W2:Y:S02]  /*23c0*/  LDG.E.64 R2, desc[UR36][R2.64] ;  /* 0x0000002402027981 */ /* 0x000ea4000c1e1b00 */
[----:B--2---:R3:W4:Y:S01]  /*23d0*/  F2I.F64.TRUNC R24, R2 ;  /* 0x0000000200187311 */ /* 0x004722000030d100 */
[----:B------:R-:W-:Y:S05]  /*23e0*/  BRA `(.L_x_22582) ;  /* 0x00000008006c7947 */ /* 0x000fea0003800000 */
.L_x_22590:
        /* <DEDUP_REMOVED lines=28> */
.L_x_22593:
        /* <DEDUP_REMOVED lines=15> */
.L_x_22592:
[----:B------:R-:W2:Y:S02]  /*26a0*/  LDG.E.U16 R0, desc[UR36][R2.64] ;  /* 0x0000002402007981 */ /* 0x000ea4000c1e1500 */
[----:B--2---:R-:W-:-:S06]  /*26b0*/  IMAD.U32 R0, R0, 0x10000, RZ ;  /* 0x0001000000007824 */ /* 0x004fcc00078e00ff */
[----:B------:R-:W0:Y:S02]  /*26c0*/  F2I.FTZ.TRUNC.NTZ R0, R0 ;  /* 0x0000000000007305 */ /* 0x000e24000021f100 */
[----:B0-----:R-:W-:Y:S01]  /*26d0*/  PRMT R24, R0, 0x7610, R24 ;  /* 0x0000761000187816 */ /* 0x001fe20000000018 */
[----:B------:R-:W-:Y:S06]  /*26e0*/  BRA `(.L_x_22582) ;  /* 0x0000000400ac7947 */ /* 0x000fec0003800000 */
.L_x_22589:
        /* <DEDUP_REMOVED lines=10> */
.L_x_22596:
        /* <DEDUP_REMOVED lines=21> */
.L_x_22600:
[----:B------:R-:W-:Y:S05]  /*28e0*/  BSYNC B1 ;  /* 0x0000000000017941 */ /* 0x000fea0003800000 */
.L_x_22599:
[----:B------:R-:W-:Y:S01]  /*28f0*/  LEA R3, R0, 0x3b800000, 0x17 ;  /* 0x3b80000000037811 */ /* 0x000fe200078eb8ff */
[----:B------:R-:W-:-:S05]  /*2900*/  IMAD.SHL.U32 R0, R2, 0x100000, RZ ;  /* 0x0010000002007824 */ /* 0x000fca00078e00ff */
[----:B------:R-:W-:-:S07]  /*2910*/  LOP3.LUT R0, R3, R0, R4, 0xfe, !PT ;  /* 0x0000000003007212 */ /* 0x000fce00078efe04 */
.L_x_22598:
[----:B------:R-:W-:Y:S05]  /*2920*/  BSYNC B0 ;  /* 0x0000000000007941 */ /* 0x000fea0003800000 */
.L_x_22597:
[----:B------:R-:W0:Y:S02]  /*2930*/  F2I.FTZ.TRUNC.NTZ R0, R0 ;  /* 0x0000000000007305 */ /* 0x000e24000021f100 */
[----:B0-----:R-:W-:Y:S01]  /*2940*/  PRMT R24, R0, 0x7610, R24 ;  /* 0x0000761000187816 */ /* 0x001fe20000000018 */
[----:B------:R-:W-:Y:S06]  /*2950*/  BRA `(.L_x_22582) ;  /* 0x0000000400107947 */ /* 0x000fec0003800000 */
.L_x_22595:
        /* <DEDUP_REMOVED lines=21> */
.L_x_22604:
[----:B------:R-:W-:Y:S05]  /*2ab0*/  BSYNC B1 ;  /* 0x0000000000017941 */ /* 0x000fea0003800000 */
.L_x_22603:
[----:B------:R-:W-:Y:S01]  /*2ac0*/  LEA R3, R0, 0x37800000, 0x17 ;  /* 0x3780000000037811 */ /* 0x000fe200078eb8ff */
[----:B------:R-:W-:-:S05]  /*2ad0*/  IMAD.SHL.U32 R0, R2, 0x200000, RZ ;  /* 0x0020000002007824 */ /* 0x000fca00078e00ff */
[----:B------:R-:W-:-:S07]  /*2ae0*/  LOP3.LUT R0, R3, R0, R4, 0xfe, !PT ;  /* 0x0000000003007212 */ /* 0x000fce00078efe04 */
.L_x_22602:
[----:B------:R-:W-:Y:S05]  /*2af0*/  BSYNC B0 ;  /* 0x0000000000007941 */ /* 0x000fea0003800000 */
.L_x_22601:
[----:B------:R-:W0:Y:S02]  /*2b00*/  F2I.FTZ.TRUNC.NTZ R0, R0 ;  /* 0x0000000000007305 */ /* 0x000e24000021f100 */
[----:B0-----:R-:W-:Y:S01]  /*2b10*/  PRMT R24, R0, 0x7610, R24 ;  /* 0x0000761000187816 */ /* 0x001fe20000000018 */
[----:B------:R-:W-:Y:S06]  /*2b20*/  BRA `(.L_x_22582) ;  /* 0x00000000009c7947 */ /* 0x000fec0003800000 */
.L_x_22594:
        /* <DEDUP_REMOVED lines=14> */
.L_x_22608:
[----:B------:R-:W-:Y:S05]  /*2c10*/  BSYNC B0 ;  /* 0x0000000000007941 */ /* 0x000fea0003800000 */
.L_x_22607:
[----:B------:R-:W0:Y:S02]  /*2c20*/  F2I.FTZ.TRUNC.NTZ R0, R0 ;  /* 0x0000000000007305 */ /* 0x000e24000021f100 */
[----:B0-----:R-:W-:Y:S01]  /*2c30*/  PRMT R24, R0, 0x7610, R24 ;  /* 0x0000761000187816 */ /* 0x001fe20000000018 */
[----:B------:R-:W-:Y:S06]  /*2c40*/  BRA `(.L_x_22582) ;  /* 0x0000000000547947 */ /* 0x000fec0003800000 */
.L_x_22581:
        /* <DEDUP_REMOVED lines=16> */
.L_x_22609:
[----:B------:R-:W-:Y:S01]  /*2d50*/  PRMT R24, RZ, 0x7610, R24 ;  /* 0x00007610ff187816 */ /* 0x000fe20000000018 */
[----:B------:R-:W-:Y:S06]  /*2d60*/  BRA `(.L_x_22582) ;  /* 0x00000000000c7947 */ /* 0x000fec0003800000 */
.L_x_22606:
[----:B------:R2:W5:Y:S01]  /*2d70*/  LDG.E.U8 R24, desc[UR36][R2.64] ;  /* 0x0000002402187981 */ /* 0x000562000c1e1100 */
[----:B------:R-:W-:Y:S05]  /*2d80*/  BRA `(.L_x_22582) ;  /* 0x0000000000047947 */ /* 0x000fea0003800000 */
.L_x_22605:
[----:B------:R1:W5:Y:S02]  /*2d90*/  LDG.E.U8 R24, desc[UR36][R2.64] ;  /* 0x0000002402187981 */ /* 0x000364000c1e1100 */
.L_x_22582:
[----:B------:R-:W-:-:S07]  /*2da0*/  VIADD R26, R26, 0x80 ;  /* 0x000000801a1a7836 */ /* 0x000fce0000000000 */
.L_x_22576:
[----:B------:R-:W-:Y:S05]  /*2db0*/  BSYNC B6 ;  /* 0x0000000000067941 */ /* 0x000fea0003800000 */
.L_x_22575:
        /* <DEDUP_REMOVED lines=22> */
.L_x_22615:
[----:B------:R0:W5:Y:S01]  /*2f20*/  LDG.E.U8 R16, desc[UR36][R2.64] ;  /* 0x0000002402107981 */ /* 0x000162000c1e1100 */
[----:B------:R-:W-:Y:S05]  /*2f30*/  BRA `(.L_x_22611) ;  /* 0x0000000c00507947 */ /* 0x000fea0003800000 */
.L_x_22614:
        /* <DEDUP_REMOVED lines=8> */
.L_x_22618:
[----:B------:R0:W5:Y:S01]  /*2fc0*/  LDG.E.U8 R16, desc[UR36][R2.64] ;  /* 0x0000002402107981 */ /* 0x000162000c1e1100 */
[----:B------:R-:W-:Y:S05]  /*2fd0*/  BRA `(.L_x_22611) ;  /* 0x0000000c00287947 */ /* 0x000fea0003800000 */
.L_x_22617:
[----:B------:R0:W5:Y:S01]  /*2fe0*/  LDG.E.U16 R16, desc[UR36][R2.64] ;  /* 0x0000002402107981 */ /* 0x000162000c1e1500 */
[----:B------:R-:W-:Y:S05]  /*2ff0*/  BRA `(.L_x_22611) ;  /* 0x0000000c00207947 */ /* 0x000fea0003800000 */
.L_x_22613:
        /* <DEDUP_REMOVED lines=9> */
.L_x_22620:
[----:B------:R-:W2:Y:S02]  /*3090*/  LDG.E.U16 R0, desc[UR36][R2.64] ;  /* 0x0000002402007981 */ /* 0x000ea4000c1e1500 */
[----:B--2---:R-:W-:-:S06]  /*30a0*/  HADD2.F32 R0, -RZ, R0.H0_H0 ;  /* 0x20000000ff007230 */ /* 0x004fcc0000004100 */
[----:B------:R-:W0:Y:S02]  /*30b0*/  F2I.FTZ.TRUNC.NTZ R0, R0 ;  /* 0x0000000000007305 */ /* 0x000e24000021f100 */
[----:B0-----:R-:W-:Y:S01]  /*30c0*/  PRMT R16, R0, 0x7610, R16 ;  /* 0x0000761000107816 */ /* 0x001fe20000000010 */
[----:B------:R-:W-:Y:S06]  /*30d0*/  BRA `(.L_x_22611) ;  /* 0x0000000800e87947 */ /* 0x000fec0003800000 */
.L_x_22619:
        /* <DEDUP_REMOVED lines=9> */
.L_x_22622:
[----:B------:R-:W2:Y:S02]  /*3170*/  LDG.E.U16 R2, desc[UR36][R2.64] ;  /* 0x0000002402027981 */ /* 0x000ea4000c1e1500 */
[----:B--2---:R-:W-:-:S06]  /*3180*/  HADD2.F32 R0, -RZ, R2.H0_H0 ;  /* 0x20000002ff007230 */ /* 0x004fcc0000004100 */
[----:B------:R-:W0:Y:S02]  /*3190*/  F2I.FTZ.TRUNC.NTZ R0, R0 ;  /* 0x0000000000007305 */ /* 0x000e24000021f100 */
[----:B0-----:R-:W-:Y:S01]  /*31a0*/  PRMT R16, R0, 0x7610, R16 ;  /* 0x0000761000107816 */ /* 0x001fe20000000010 */
[----:B------:R-:W-:Y:S06]  /*31b0*/  BRA `(.L_x_22611) ;  /* 0x0000000800b07947 */ /* 0x000fec0003800000 */
.L_x_22621:
[----:B------:R-:W2:Y:S02]  /*31c0*/  LDG.E.64 R2, desc[UR36][R2.64] ;  /* 0x0000002402027981 */ /* 0x000ea4000c1e1b00 */
[----:B--2---:R0:W1:Y:S01]  /*31d0*/  F2I.F64.TRUNC R16, R2 ;  /* 0x0000000200107311 */ /* 0x004062000030d100 */
[----:B------:R-:W-:Y:S05]  /*31e0*/  BRA `(.L_x_22611) ;  /* 0x0000000800a47947 */ /* 0x000fea0003800000 */
.L_x_22612:
        /* <DEDUP_REMOVED lines=12> */
.L_x_22625:
[----:B------:R-:W2:Y:S02]  /*32b0*/  LDG.E.64 R2, desc[UR36][R2.64] ;  /* 0x0000002402027981 */ /* 0x000ea4000c1e1b00 */
[----:B--2---:R0:W1:Y:S01]  /*32c0*/  F2I.F64.TRUNC R16, R2 ;  /* 0x0000000200107311 */ /* 0x004062000030d100 */
[----:B------:R-:W-:Y:S05]  /*32d0*/  BRA `(.L_x_22611) ;  /* 0x0000000800687947 */ /* 0x000fea0003800000 */
.L_x_22624:
        /* <DEDUP_REMOVED lines=28> */
.L_x_22627:
        /* <DEDUP_REMOVED lines=15> */
.L_x_22626:
[----:B------:R-:W2:Y:S02]  /*3590*/  LDG.E.U16 R0, desc[UR36][R2.64] ;  /* 0x0000002402007981 */ /* 0x000ea4000c1e1500 */
[----:B--2---:R-:W-:-:S06]  /*35a0*/  IMAD.U32 R0, R0, 0x10000, RZ ;  /* 0x0001000000007824 */ /* 0x004fcc00078e00ff */
[----:B------:R-:W0:Y:S02]  /*35b0*/  F2I.FTZ.TRUNC.NTZ R0, R0 ;  /* 0x0000000000007305 */ /* 0x000e24000021f100 */
[----:B0-----:R-:W-:Y:S01]  /*35c0*/  PRMT R16, R0, 0x7610, R16 ;  /* 0x0000761000107816 */ /* 0x001fe20000000010 */
[----:B------:R-:W-:Y:S06]  /*35d0*/  BRA `(.L_x_22611) ;  /* 0x0000000400a87947 */ /* 0x000fec0003800000 */
.L_x_22623:
        /* <DEDUP_REMOVED lines=10> */
.L_x_22630:
        /* <DEDUP_REMOVED lines=21> */
.L_x_22634:
[----:B------:R-:W-:Y:S05]  /*37d0*/  BSYNC B1 ;  /* 0x0000000000017941 */ /* 0x000fea0003800000 */
.L_x_22633:
[----:B------:R-:W-:Y:S01]  /*37e0*/  LEA R3, R0, 0x3b800000, 0x17 ;  /* 0x3b80000000037811 */ /* 0x000fe200078eb8ff */
[----:B------:R-:W-:-:S05]  /*37f0*/  IMAD.SHL.U32 R0, R2, 0x100000, RZ ;  /* 0x0010000002007824 */ /* 0x000fca00078e00ff */
[----:B------:R-:W-:-:S07]  /*3800*/  LOP3.LUT R0, R3, R0, R4, 0xfe, !PT ;  /* 0x0000000003007212 */ /* 0x000fce00078efe04 */
.L_x_22632:
[----:B------:R-:W-:Y:S05]  /*3810*/  BSYNC B0 ;  /* 0x0000000000007941 */ /* 0x000fea0003800000 */
.L_x_22631:
[----:B------:R-:W0:Y:S02]  /*3820*/  F2I.FTZ.TRUNC.NTZ R0, R0 ;  /* 0x0000000000007305 */ /* 0x000e24000021f100 */
[----:B0-----:R-:W-:Y:S01]  /*3830*/  PRMT R16, R0, 0x7610, R16 ;  /* 0x0000761000107816 */ /* 0x001fe20000000010 */
[----:B------:R-:W-:Y:S06]  /*3840*/  BRA `(.L_x_22611) ;  /* 0x00000004000c7947 */ /* 0x000fec0003800000 */
.L_x_22629:
        /* <DEDUP_REMOVED lines=21> */
.L_x_22638:
[----:B------:R-:W-:Y:S05]  /*39a0*/  BSYNC B1 ;  /* 0x0000000000017941 */ /* 0x000fea0003800000 */
.L_x_22637:
[----:B------:R-:W-:Y:S01]  /*39b0*/  LEA R3, R0, 0x37800000, 0x17 ;  /* 0x3780000000037811 */ /* 0x000fe200078eb8ff */
[----:B------:R-:W-:-:S05]  /*39c0*/  IMAD.SHL.U32 R0, R2, 0x200000, RZ ;  /* 0x0020000002007824 */ /* 0x000fca00078e00ff */
[----:B------:R-:W-:-:S07]  /*39d0*/  LOP3.LUT R0, R3, R0, R4, 0xfe, !PT ;  /* 0x0000000003007212 */ /* 0x000fce00078efe04 */
.L_x_22636:
[----:B------:R-:W-:Y:S05]  /*39e0*/  BSYNC B0 ;  /* 0x0000000000007941 */ /* 0x000fea0003800000 */
.L_x_22635:
[----:B------:R-:W0:Y:S02]  /*39f0*/  F2I.FTZ.TRUNC.NTZ R0, R0 ;  /* 0x0000000000007305 */ /* 0x000e24000021f100 */
[----:B0-----:R-:W-:Y:S01]  /*3a00*/  PRMT R16, R0, 0x7610, R16 ;  /* 0x0000761000107816 */ /* 0x001fe20000000010 */
[----:B------:R-:W-:Y:S06]  /*3a10*/  BRA `(.L_x_22611) ;  /* 0x0000000000987947 */ /* 0x000fec0003800000 */
.L_x_22628:
        /* <DEDUP_REMOVED lines=14> */
.L_x_22642:
[----:B------:R-:W-:Y:S05]  /*3b00*/  BSYNC B0 ;  /* 0x0000000000007941 */ /* 0x000fea0003800000 */
.L_x_22641:
[----:B------:R-:W0:Y:S02]  /*3b10*/  F2I.FTZ.TRUNC.NTZ R0, R0 ;  /* 0x0000000000007305 */ /* 0x000e24000021f100 */
[----:B0-----:R-:W-:Y:S01]  /*3b20*/  PRMT R16, R0, 0x7610, R16 ;  /* 0x0000761000107816 */ /* 0x001fe20000000010 */
[----:B------:R-:W-:Y:S06]  /*3b30*/  BRA `(.L_x_22611) ;  /* 0x0000000000507947 */ /* 0x000fec0003800000 */
.L_x_22616:
        /* <DEDUP_REMOVED lines=16> */
.L_x_22643:
[----:B------:R-:W-:Y:S05]  /*3c40*/  BRA `(.L_x_22611) ;  /* 0x00000000000c7947 */ /* 0x000fea0003800000 */
.L_x_22640:
[----:B------:R0:W5:Y:S01]  /*3c50*/  LDG.E.U8 R16, desc[UR36][R2.64] ;  /* 0x0000002402107981 */ /* 0x000162000c1e1100 */
[----:B------:R-:W-:Y:S05]  /*3c60*/  BRA `(.L_x_22611) ;  /* 0x0000000000047947 */ /* 0x000fea0003800000 */
.L_x_22639:
[----:B------:R0:W5:Y:S02]  /*3c70*/  LDG.E.U8 R16, desc[UR36][R2.64] ;  /* 0x0000002402107981 */ /* 0x000164000c1e1100 */
.L_x_22611:
[----:B------:R-:W-:Y:S05]  /*3c80*/  BSYNC B6 ;  /* 0x0000000000067941 */ /* 0x000fea0003800000 */
.L_x_22610:
[----:B01234-:R-:W0:Y:S01]  /*3c90*/  S2R R2, SR_TID.X ;  /* 0x0000000000027919 */ /* 0x01fe220000002100 */
[----:B------:R-:W1:Y:S01]  /*3ca0*/  LDC.U8 R17, c[0x0][0x234] ;  /* 0x00008d00ff117b82 */ /* 0x000e620000000000 */
[----:B-----5:R-:W-:Y:S01]  /*3cb0*/  LOP3.LUT P0, RZ, R18, 0xff, RZ, 0xc0, !PT ;  /* 0x000000ff12ff7812 */ /* 0x020fe2000780c0ff */
[----:B------:R-:W-:Y:S01]  /*3cc0*/  BSSY B6, `(.L_x_22644) ;  /* 0x00000f6000067945 */ /* 0x000fe20003800000 */
[----:B------:R-:W-:Y:S02]  /*3cd0*/  LOP3.LUT P1, RZ, R22, 0xff, RZ, 0xc0, !PT ;  /* 0x000000ff16ff7812 */ /* 0x000fe4000782c0ff */
[----:B------:R-:W-:Y:S02]  /*3ce0*/  LOP3.LUT P2, RZ, R24, 0xff, RZ, 0xc0, !PT ;  /* 0x000000ff18ff7812 */ /* 0x000fe4000784c0ff */
[----:B------:R-:W-:Y:S02]  /*3cf0*/  LOP3.LUT P3, RZ, R16, 0xff, RZ, 0xc0, !PT ;  /* 0x000000ff10ff7812 */ /* 0x000fe4000786c0ff */
        /* <DEDUP_REMOVED lines=27> */
.L_x_22649:
[----:B------:R0:W-:Y:S01]  /*3eb0*/  STG.E.U8 desc[UR36][R8.64], R3 ;  /* 0x0000000308007986 */ /* 0x0001e2000c101124 */
[----:B------:R-:W-:Y:S05]  /*3ec0*/  BRA `(.L_x_22645) ;  /* 0x0000000c00547947 */ /* 0x000fea0003800000 */
.L_x_22648:
        /* <DEDUP_REMOVED lines=10> */
.L_x_22652:
[----:B------:R0:W-:Y:S01]  /*3f70*/  STG.E desc[UR36][R8.64], R3 ;  /* 0x0000000308007986 */ /* 0x0001e2000c101924 */
[----:B------:R-:W-:Y:S05]  /*3f80*/  BRA `(.L_x_22645) ;  /* 0x0000000c00247947 */ /* 0x000fea0003800000 */
.L_x_22651:
[----:B------:R0:W-:Y:S01]  /*3f90*/  STG.E.U16 desc[UR36][R8.64], R3 ;  /* 0x0000000308007986 */ /* 0x0001e2000c101524 */
[----:B------:R-:W-:Y:S05]  /*3fa0*/  BRA `(.L_x_22645) ;  /* 0x0000000c001c7947 */ /* 0x000fea0003800000 */
.L_x_22647:
        /* <DEDUP_REMOVED lines=9> */
.L_x_22654:
[----:B------:R-:W0:Y:S02]  /*4040*/  I2F.S16 R0, R3 ;  /* 0x0000000300007306 */ /* 0x000e240000101400 */
[----:B0-----:R-:W-:-:S05]  /*4050*/  F2FP.F16.F32.PACK_AB R0, RZ, R0 ;  /* 0x00000000ff00723e */ /* 0x001fca00000000ff */
[----:B------:R0:W-:Y:S01]  /*4060*/  STG.E.U16 desc[UR36][R8.64], R0 ;  /* 0x0000000008007986 */ /* 0x0001e2000c101524 */
[----:B------:R-:W-:Y:S05]  /*4070*/  BRA `(.L_x_22645) ;  /* 0x0000000800e87947 */ /* 0x000fea0003800000 */
.L_x_22653:
        /* <DEDUP_REMOVED lines=10> */
.L_x_22656:
[----:B------:R-:W0:Y:S02]  /*4120*/  I2F.S16 R3, R3 ;  /* 0x0000000300037306 */ /* 0x000e240000101400 */
[----:B0-----:R-:W-:-:S04]  /*4130*/  F2FP.F16.F32.PACK_AB R3, RZ, R3 ;  /* 0x00000003ff03723e */ /* 0x001fc800000000ff */
[----:B------:R-:W-:-:S05]  /*4140*/  PRMT R3, R3, 0x5410, RZ ;  /* 0x0000541003037816 */ /* 0x000fca00000000ff */
[----:B------:R0:W-:Y:S01]  /*4150*/  STG.E desc[UR36][R8.64], R3 ;  /* 0x0000000308007986 */ /* 0x0001e2000c101924 */
[----:B------:R-:W-:Y:S05]  /*4160*/  BRA `(.L_x_22645) ;  /* 0x0000000800ac7947 */ /* 0x000fea0003800000 */
.L_x_22655:
[----:B------:R-:W0:Y:S02]  /*4170*/  I2F.F64.S16 R4, R3 ;  /* 0x0000000300047312 */ /* 0x000e240000101c00 */
[----:B0-----:R0:W-:Y:S01]  /*4180*/  STG.E.64 desc[UR36][R8.64], R4 ;  /* 0x0000000408007986 */ /* 0x0011e2000c101b24 */
[----:B------:R-:W-:Y:S05]  /*4190*/  BRA `(.L_x_22645) ;  /* 0x0000000800a07947 */ /* 0x000fea0003800000 */
.L_x_22646:
        /* <DEDUP_REMOVED lines=10> */
.L_x_22659:
[----:B------:R-:W0:Y:S01]  /*4240*/  I2F.F64.S16 R4, R3 ;  /* 0x0000000300047312 */ /* 0x000e220000101c00 */
[----:B------:R-:W-:-:S05]  /*4250*/  CS2R R6, SRZ ;  /* 0x0000000000067805 */ /* 0x000fca000001ff00 */
[----:B0-----:R0:W-:Y:S01]  /*4260*/  STG.E.128 desc[UR36][R8.64], R4 ;  /* 0x0000000408007986 */ /* 0x0011e2000c101d24 */
[----:B------:R-:W-:Y:S05]  /*4270*/  BRA `(.L_x_22645) ;  /* 0x0000000800687947 */ /* 0x000fea0003800000 */
.L_x_22658:
        /* <DEDUP_REMOVED lines=21> */
.L_x_22663:
[----:B------:R-:W-:Y:S05]  /*43d0*/  BSYNC B0 ;  /* 0x0000000000007941 */ /* 0x000fea0003800000 */
.L_x_22662:
[----:B------:R-:W-:-:S05]  /*43e0*/  LOP3.LUT R5, R0, R5, RZ, 0xfc, !PT ;  /* 0x0000000500057212 */ /* 0x000fca00078efcff */
[----:B------:R0:W-:Y:S01]  /*43f0*/  STG.E.U8 desc[UR36][R8.64], R5 ;  /* 0x0000000508007986 */ /* 0x0001e2000c101124 */
[----:B------:R-:W-:Y:S05]  /*4400*/  BRA `(.L_x_22645) ;  /* 0x0000000800047947 */ /* 0x000fea0003800000 */
.L_x_22661:
        /* <DEDUP_REMOVED lines=13> */
.L_x_22665:
[----:B------:R-:W-:Y:S01]  /*44e0*/  IMAD.MOV.U32 R0, RZ, RZ, 0x7f ;  /* 0x0000007fff007424 */ /* 0x000fe200078e00ff */
[----:B------:R-:W-:-:S04]  /*44f0*/  ISETP.GT.U32.AND P0, PT, R4, 0x7f800000, PT ;  /* 0x7f8000000400780c */ /* 0x000fc80003f04070 */
[----:B------:R-:W-:-:S09]  /*4500*/  SEL R0, R0, 0x7c, P0 ;  /* 0x0000007c00007807 */ /* 0x000fd20000000000 */
.L_x_22666:
[----:B------:R-:W-:Y:S05]  /*4510*/  BSYNC B0 ;  /* 0x0000000000007941 */ /* 0x000fea0003800000 */
.L_x_22664:
[----:B------:R-:W-:-:S04]  /*4520*/  LOP3.LUT R3, R5, 0x80000000, RZ, 0xc0, !PT ;  /* 0x8000000005037812 */ /* 0x000fc800078ec0ff */
[----:B------:R-:W-:-:S04]  /*4530*/  SHF.R.U32.HI R3, RZ, 0x18, R3 ;  /* 0x00000018ff037819 */ /* 0x000fc80000011603 */
[----:B------:R-:W-:-:S05]  /*4540*/  LOP3.LUT R3, R0, R3, RZ, 0xfc, !PT ;  /* 0x0000000300037212 */ /* 0x000fca00078efcff */
[----:B------:R0:W-:Y:S01]  /*4550*/  STG.E.U8 desc[UR36][R8.64], R3 ;  /* 0x0000000308007986 */ /* 0x0001e2000c101124 */
[----:B------:R-:W-:Y:S05]  /*4560*/  BRA `(.L_x_22645) ;  /* 0x0000000400ac7947 */ /* 0x000fea0003800000 */
.L_x_22660:
[----:B------:R-:W0:Y:S02]  /*4570*/  I2F.S16 R0, R3 ;  /* 0x0000000300007306 */ /* 0x000e240000101400 */
[----:B0-----:R-:W-:-:S05]  /*4580*/  F2FP.BF16.F32.PACK_AB R0, RZ, R0 ;  /* 0x00000000ff00723e */ /* 0x001fca00000010ff */
[----:B------:R0:W-:Y:S01]  /*4590*/  STG.E.U16 desc[UR36][R8.64], R0 ;  /* 0x0000000008007986 */ /* 0x0001e2000c101524 */
[----:B------:R-:W-:Y:S05]  /*45a0*/  BRA `(.L_x_22645) ;  /* 0x00000004009c7947 */ /* 0x000fea0003800000 */
.L_x_22657:
        /* <DEDUP_REMOVED lines=10> */
.L_x_22669:
        /* <DEDUP_REMOVED lines=17> */
.L_x_22672:
[----:B------:R-:W-:-:S04]  /*4760*/  LOP3.LUT R3, R3, 0x80000000, RZ, 0xc0, !PT ;  /* 0x8000000003037812 */ /* 0x000fc800078ec0ff */
[----:B------:R-:W-:-:S04]  /*4770*/  SHF.R.U32.HI R3, RZ, 0x18, R3 ;  /* 0x00000018ff037819 */ /* 0x000fc80000011603 */
[----:B------:R-:W-:-:S04]  /*4780*/  LOP3.LUT R0, R0, R3, RZ, 0xfc, !PT ;  /* 0x0000000300007212 */ /* 0x000fc800078efcff */
[----:B------:R-:W-:-:S07]  /*4790*/  PRMT R4, R0, 0x7610, R4 ;  /* 0x0000761000047816 */ /* 0x000fce0000000004 */
.L_x_22671:
[----:B------:R-:W-:Y:S05]  /*47a0*/  BSYNC B0 ;  /* 0x0000000000007941 */ /* 0x000fea0003800000 */
.L_x_22670:
[----:B------:R4:W-:Y:S01]  /*47b0*/  STG.E.U8 desc[UR36][R8.64], R4 ;  /* 0x0000000408007986 */ /* 0x0009e2000c101124 */
[----:B------:R-:W-:Y:S05]  /*47c0*/  BRA `(.L_x_22645) ;  /* 0x0000000400147947 */ /* 0x000fea0003800000 */
.L_x_22668:
        /* <DEDUP_REMOVED lines=17> */
.L_x_22675:
[----:B------:R-:W-:-:S04]  /*48e0*/  LOP3.LUT R3, R3, 0x80000000, RZ, 0xc0, !PT ;  /* 0x8000000003037812 */ /* 0x000fc800078ec0ff */
[----:B------:R-:W-:-:S04]  /*48f0*/  SHF.R.U32.HI R3, RZ, 0x18, R3 ;  /* 0x00000018ff037819 */ /* 0x000fc80000011603 */
[----:B------:R-:W-:-:S04]  /*4900*/  LOP3.LUT R0, R0, R3, RZ, 0xfc, !PT ;  /* 0x0000000300007212 */ /* 0x000fc800078efcff */
[----:B------:R-:W-:-:S07]  /*4910*/  PRMT R4, R0, 0x7610, R4 ;  /* 0x0000761000047816 */ /* 0x000fce0000000004 */
.L_x_22674:
[----:B------:R-:W-:Y:S05]  /*4920*/  BSYNC B0 ;  /* 0x0000000000007941 */ /* 0x000fea0003800000 */
.L_x_22673:
[----:B------:R0:W-:Y:S01]  /*4930*/  STG.E.U8 desc[UR36][R8.64], R4 ;  /* 0x0000000408007986 */ /* 0x0001e2000c101124 */
[----:B------:R-:W-:Y:S05]  /*4940*/  BRA `(.L_x_22645) ;  /* 0x0000000000b47947 */ /* 0x000fea0003800000 */
.L_x_22667:
        /* <DEDUP_REMOVED lines=23> */
.L_x_22650:
        /* <DEDUP_REMOVED lines=16> */
.L_x_22678:
[----:B------:R-:W-:Y:S05]  /*4bc0*/  BRA `(.L_x_22645) ;  /* 0x0000000000147947 */ /* 0x000fea0003800000 */
.L_x_22677:
[----:B------:R-:W-:Y:S02]  /*4bd0*/  IMAD.MOV.U32 R4, RZ, RZ, R3 ;  /* 0x000000ffff047224 */ /* 0x000fe400078e0003 */
[----:B------:R-:W-:-:S05]  /*4be0*/  IMAD.MOV.U32 R5, RZ, RZ, RZ ;  /* 0x000000ffff057224 */ /* 0x000fca00078e00ff */
[----:B------:R3:W-:Y:S01]  /*4bf0*/  STG.E.64 desc[UR36][R8.64], R4 ;  /* 0x0000000408007986 */ /* 0x0007e2000c101b24 */
[----:B------:R-:W-:Y:S05]  /*4c00*/  BRA `(.L_x_22645) ;  /* 0x0000000000047947 */ /* 0x000fea0003800000 */
.L_x_22676:
[----:B------:R0:W-:Y:S02]  /*4c10*/  STG.E desc[UR36][R8.64], R3 ;  /* 0x0000000308007986 */ /* 0x0001e4000c101924 */
.L_x_22645:
[----:B------:R-:W-:Y:S05]  /*4c20*/  BSYNC B6 ;  /* 0x0000000000067941 */ /* 0x000fea0003800000 */
.L_x_22644:
        /* <DEDUP_REMOVED lines=23> */
.L_x_22684:
[----:B------:R0:W-:Y:S01]  /*4da0*/  STG.E.U8 desc[UR36][R8.64], R22 ;  /* 0x0000001608007986 */ /* 0x0001e2000c101124 */
[----:B------:R-:W-:Y:S05]  /*4db0*/  BRA `(.L_x_22686) ;  /* 0x0000000c00507947 */ /* 0x000fea0003800000 */
.L_x_22683:
        /* <DEDUP_REMOVED lines=10> */
.L_x_22688:
[----:B------:R0:W-:Y:S01]  /*4e60*/  STG.E desc[UR36][R8.64], R22 ;  /* 0x0000001608007986 */ /* 0x0001e2000c101924 */
[----:B------:R-:W-:Y:S05]  /*4e70*/  BRA `(.L_x_22686) ;  /* 0x0000000c00207947 */ /* 0x000fea0003800000 */
.L_x_22687:
[----:B------:R0:W-:Y:S01]  /*4e80*/  STG.E.U16 desc[UR36][R8.64], R22 ;  /* 0x0000001608007986 */ /* 0x0001e2000c101524 */
[----:B------:R-:W-:Y:S05]  /*4e90*/  BRA `(.L_x_22686) ;  /* 0x0000000c00187947 */ /* 0x000fea0003800000 */
.L_x_22682:
        /* <DEDUP_REMOVED lines=9> */
.L_x_22690:
[----:B------:R-:W0:Y:S02]  /*4f30*/  I2F.S16 R0, R22 ;  /* 0x0000001600007306 */ /* 0x000e240000101400 */
[----:B0-----:R-:W-:-:S05]  /*4f40*/  F2FP.F16.F32.PACK_AB R0, RZ, R0 ;  /* 0x00000000ff00723e */ /* 0x001fca00000000ff */
[----:B------:R0:W-:Y:S01]  /*4f50*/  STG.E.U16 desc[UR36][R8.64], R0 ;  /* 0x0000000008007986 */ /* 0x0001e2000c101524 */
[----:B------:R-:W-:Y:S05]  /*4f60*/  BRA `(.L_x_22686) ;  /* 0x0000000800e47947 */ /* 0x000fea0003800000 */
.L_x_22689:
        /* <DEDUP_REMOVED lines=10> */
.L_x_22692:
[----:B------:R-:W0:Y:S02]  /*5010*/  I2F.S16 R22, R22 ;  /* 0x0000001600167306 */ /* 0x000e240000101400 */
[----:B0-----:R-:W-:-:S04]  /*5020*/  F2FP.F16.F32.PACK_AB R3, RZ, R22 ;  /* 0x00000016ff03723e */ /* 0x001fc800000000ff */
[----:B------:R-:W-:-:S05]  /*5030*/  PRMT R3, R3, 0x5410, RZ ;  /* 0x0000541003037816 */ /* 0x000fca00000000ff */
[----:B------:R0:W-:Y:S01]  /*5040*/  STG.E desc[UR36][R8.64], R3 ;  /* 0x0000000308007986 */ /* 0x0001e2000c101924 */
[----:B------:R-:W-:Y:S05]  /*5050*/  BRA `(.L_x_22686) ;  /* 0x0000000800a87947 */ /* 0x000fea0003800000 */
.L_x_22691:
[----:B------:R-:W0:Y:S02]  /*5060*/  I2F.F64.S16 R4, R22 ;  /* 0x0000001600047312 */ /* 0x000e240000101c00 */
[----:B0-----:R0:W-:Y:S01]  /*5070*/  STG.E.64 desc[UR36][R8.64], R4 ;  /* 0x0000000408007986 */ /* 0x0011e2000c101b24 */
[----:B------:R-:W-:Y:S05]  /*5080*/  BRA `(.L_x_22686) ;  /* 0x00000008009c7947 */ /* 0x000fea0003800000 */
.L_x_22681:
        /* <DEDUP_REMOVED lines=10> */
.L_x_22695:
[----:B------:R-:W0:Y:S01]  /*5130*/  I2F.F64.S16 R4, R22 ;  /* 0x0000001600047312 */ /* 0x000e220000101c00 */
[----:B------:R-:W-:-:S05]  /*5140*/  CS2R R6, SRZ ;  /* 0x0000000000067805 */ /* 0x000fca000001ff00 */
[----:B0-----:R0:W-:Y:S01]  /*5150*/  STG.E.128 desc[UR36][R8.64], R4 ;  /* 0x0000000408007986 */ /* 0x0011e2000c101d24 */
[----:B------:R-:W-:Y:S05]  /*5160*/  BRA `(.L_x_22686) ;  /* 0x0000000800647947 */ /* 0x000fea0003800000 */
.L_x_22694:
        /* <DEDUP_REMOVED lines=21> */
.L_x_22699:
[----:B------:R-:W-:Y:S05]  /*52c0*/  BSYNC B0 ;  /* 0x0000000000007941 */ /* 0x000fea0003800000 */
.L_x_22698:
[----:B------:R-:W-:-:S05]  /*52d0*/  LOP3.LUT R5, R0, R5, RZ, 0xfc, !PT ;  /* 0x0000000500057212 */ /* 0x000fca00078efcff */
[----:B------:R0:W-:Y:S01]  /*52e0*/  STG.E.U8 desc[UR36][R8.64], R5 ;  /* 0x0000000508007986 */ /* 0x0001e2000c101124 */
[----:B------:R-:W-:Y:S05]  /*52f0*/  BRA `(.L_x_22686) ;  /* 0x0000000800007947 */ /* 0x000fea0003800000 */
.L_x_22697:
        /* <DEDUP_REMOVED lines=13> */
.L_x_22701:
[----:B------:R-:W-:Y:S01]  /*53d0*/  IMAD.MOV.U32 R0, RZ, RZ, 0x7f ;  /* 0x0000007fff007424 */ /* 0x000fe200078e00ff */
[----:B------:R-:W-:-:S04]  /*53e0*/  ISETP.GT.U32.AND P0, PT, R3, 0x7f800000, PT ;  /* 0x7f8000000300780c */ /* 0x000fc80003f04070 */
[----:B------:R-:W-:-:S09]  /*53f0*/  SEL R0, R0, 0x7c, P0 ;  /* 0x0000007c00007807 */ /* 0x000fd20000000000 */
.L_x_22702:
[----:B------:R-:W-:Y:S05]  /*5400*/  BSYNC B0 ;  /* 0x0000000000007941 */ /* 0x000fea0003800000 */
.L_x_22700:
[----:B------:R-:W-:-:S04]  /*5410*/  LOP3.LUT R3, R5, 0x80000000, RZ, 0xc0, !PT ;  /* 0x8000000005037812 */ /* 0x000fc800078ec0ff */
[----:B------:R-:W-:-:S04]  /*5420*/  SHF.R.U32.HI R3, RZ, 0x18, R3 ;  /* 0x00000018ff037819 */ /* 0x000fc80000011603 */
[----:B------:R-:W-:-:S05]  /*5430*/  LOP3.LUT R3, R0, R3, RZ, 0xfc, !PT ;  /* 0x0000000300037212 */ /* 0x000fca00078efcff */
[----:B------:R0:W-:Y:S01]  /*5440*/  STG.E.U8 desc[UR36][R8.64], R3 ;  /* 0x0000000308007986 */ /* 0x0001e2000c101124 */
[----:B------:R-:W-:Y:S05]  /*5450*/  BRA `(.L_x_22686) ;  /* 0x0000000400a87947 */ /* 0x000fea0003800000 */
.L_x_22696:
[----:B------:R-:W0:Y:S02]  /*5460*/  I2F.S16 R0, R22 ;  /* 0x0000001600007306 */ /* 0x000e240000101400 */
[----:B0-----:R-:W-:-:S05]  /*5470*/  F2FP.BF16.F32.PACK_AB R0, RZ, R0 ;  /* 0x00000000ff00723e */ /* 0x001fca00000010ff */
[----:B------:R0:W-:Y:S01]  /*5480*/  STG.E.U16 desc[UR36][R8.64], R0 ;  /* 0x0000000008007986 */ /* 0x0001e2000c101524 */
[----:B------:R-:W-:Y:S05]  /*5490*/  BRA `(.L_x_22686) ;  /* 0x0000000400987947 */ /* 0x000fea0003800000 */
.L_x_22693:
        /* <DEDUP_REMOVED lines=10> */
.L_x_22705:
        /* <DEDUP_REMOVED lines=17> */
.L_x_22708:
[----:B------:R-:W-:-:S04]  /*5650*/  LOP3.LUT R3, R5, 0x80000000, RZ, 0xc0, !PT ;  /* 0x8000000005037812 */ /* 0x000fc800078ec0ff */
[----:B------:R-:W-:-:S04]  /*5660*/  SHF.R.U32.HI R3, RZ, 0x18, R3 ;  /* 0x00000018ff037819 */ /* 0x000fc80000011603 */
[----:B------:R-:W-:-:S04]  /*5670*/  LOP3.LUT R0, R0, R3, RZ, 0xfc, !PT ;  /* 0x0000000300007212 */ /* 0x000fc800078efcff */
[----:B------:R-:W-:-:S07]  /*5680*/  PRMT R4, R0, 0x7610, R4 ;  /* 0x0000761000047816 */ /* 0x000fce0000000004 */
.L_x_22707:
[----:B------:R-:W-:Y:S05]  /*5690*/  BSYNC B0 ;  /* 0x0000000000007941 */ /* 0x000fea0003800000 */
.L_x_22706:
[----:B------:R3:W-:Y:S01]  /*56a0*/  STG.E.U8 desc[UR36][R8.64], R4 ;  /* 0x0000000408007986 */ /* 0x0007e2000c101124 */
[----:B------:R-:W-:Y:S05]  /*56b0*/  BRA `(.L_x_22686) ;  /* 0x0000000400107947 */ /* 0x000fea0003800000 */
.L_x_22704:
        /* <DEDUP_REMOVED lines=17> */
.L_x_22711:
[----:B------:R-:W-:-:S04]  /*57d0*/  LOP3.LUT R3, R5, 0x80000000, RZ, 0xc0, !PT ;  /* 0x8000000005037812 */ /* 0x000fc800078ec0ff */
[----:B------:R-:W-:-:S04]  /*57e0*/  SHF.R.U32.HI R3, RZ, 0x18, R3 ;  /* 0x00000018ff037819 */ /* 0x000fc80000011603 */
[----:B------:R-:W-:-:S04]  /*57f0*/  LOP3.LUT R0, R0, R3, RZ, 0xfc, !PT ;  /* 0x0000000300007212 */ /* 0x000fc800078efcff */
[----:B------:R-:W-:-:S07]  /*5800*/  PRMT R4, R0, 0x7610, R4 ;  /* 0x0000761000047816 */ /* 0x000fce0000000004 */
.L_x_22710:
[----:B------:R-:W-:Y:S05]  /*5810*/  BSYNC B0 ;  /* 0x0000000000007941 */ /* 0x000fea0003800000 */
.L_x_22709:
[----:B------:R0:W-:Y:S01]  /*5820*/  STG.E.U8 desc[UR36][R8.64], R4 ;  /* 0x0000000408007986 */ /* 0x0001e2000c101124 */
[----:B------:R-:W-:Y:S05]  /*5830*/  BRA `(.L_x_22686) ;  /* 0x0000000000b07947 */ /* 0x000fea0003800000 */
.L_x_22703:
        /* <DEDUP_REMOVED lines=22> */
.L_x_22685:
        /* <DEDUP_REMOVED lines=16> */
.L_x_22714:
[----:B------:R-:W-:Y:S05]  /*5aa0*/  BRA `(.L_x_22686) ;  /* 0x0000000000147947 */ /* 0x000fea0003800000 */
.L_x_22713:
[----:B------:R-:W-:Y:S02]  /*5ab0*/  IMAD.MOV.U32 R4, RZ, RZ, R22 ;  /* 0x000000ffff047224 */ /* 0x000fe400078e0016 */
[----:B------:R-:W-:-:S05]  /*5ac0*/  IMAD.MOV.U32 R5, RZ, RZ, RZ ;  /* 0x000000ffff057224 */ /* 0x000fca00078e00ff */
[----:B------:R2:W-:Y:S01]  /*5ad0*/  STG.E.64 desc[UR36][R8.64], R4 ;  /* 0x0000000408007986 */ /* 0x0005e2000c101b24 */
[----:B------:R-:W-:Y:S05]  /*5ae0*/  BRA `(.L_x_22686) ;  /* 0x0000000000047947 */ /* 0x000fea0003800000 */
.L_x_22712:
[----:B------:R0:W-:Y:S02]  /*5af0*/  STG.E desc[UR36][R8.64], R22 ;  /* 0x0000001608007986 */ /* 0x0001e4000c101924 */
.L_x_22686:
        /* <DEDUP_REMOVED lines=23> */
.L_x_22718:
[----:B------:R3:W-:Y:S01]  /*5c70*/  STG.E.U8 desc[UR36][R8.64], R18 ;  /* 0x0000001208007986 */ /* 0x0007e2000c101124 */
[----:B------:R-:W-:Y:S05]  /*5c80*/  BRA `(.L_x_22720) ;  /* 0x0000000c00507947 */ /* 0x000fea0003800000 */
.L_x_22717:
        /* <DEDUP_REMOVED lines=10> */
.L_x_22722:
[----:B------:R2:W-:Y:S01]  /*5d30*/  STG.E desc[UR36][R8.64], R18 ;  /* 0x0000001208007986 */ /* 0x0005e2000c101924 */
[----:B------:R-:W-:Y:S05]  /*5d40*/  BRA `(.L_x_22720) ;  /* 0x0000000c00207947 */ /* 0x000fea0003800000 */
.L_x_22721:
[----:B------:R0:W-:Y:S01]  /*5d50*/  STG.E.U16 desc[UR36][R8.64], R18 ;  /* 0x0000001208007986 */ /* 0x0001e2000c101524 */
[----:B------:R-:W-:Y:S05]  /*5d60*/  BRA `(.L_x_22720) ;  /* 0x0000000c00187947 */ /* 0x000fea0003800000 */
.L_x_22716:
        /* <DEDUP_REMOVED lines=9> */
.L_x_22724:
[----:B------:R-:W0:Y:S02]  /*5e00*/  I2F.S16 R0, R18 ;  /* 0x0000001200007306 */ /* 0x000e240000101400 */
[----:B0-----:R-:W-:-:S05]  /*5e10*/  F2FP.F16.F32.PACK_AB R0, RZ, R0 ;  /* 0x00000000ff00723e */ /* 0x001fca00000000ff */
[----:B------:R0:W-:Y:S01]  /*5e20*/  STG.E.U16 desc[UR36][R8.64], R0 ;  /* 0x0000000008007986 */ /* 0x0001e2000c101524 */
[----:B------:R-:W-:Y:S05]  /*5e30*/  BRA `(.L_x_22720) ;  /* 0x0000000800e47947 */ /* 0x000fea0003800000 */
.L_x_22723:
        /* <DEDUP_REMOVED lines=10> */
.L_x_22726:
[----:B------:R-:W0:Y:S02]  /*5ee0*/  I2F.S16 R18, R18 ;  /* 0x0000001200127306 */ /* 0x000e240000101400 */
[----:B0-----:R-:W-:-:S04]  /*5ef0*/  F2FP.F16.F32.PACK_AB R3, RZ, R18 ;  /* 0x00000012ff03723e */ /* 0x001fc800000000ff */
[----:B------:R-:W-:-:S05]  /*5f00*/  PRMT R3, R3, 0x5410, RZ ;  /* 0x0000541003037816 */ /* 0x000fca00000000ff */
[----:B------:R0:W-:Y:S01]  /*5f10*/  STG.E desc[UR36][R8.64], R3 ;  /* 0x0000000308007986 */ /* 0x0001e2000c101924 */
[----:B------:R-:W-:Y:S05]  /*5f20*/  BRA `(.L_x_22720) ;  /* 0x0000000800a87947 */ /* 0x000fea0003800000 */
.L_x_22725:
[----:B------:R-:W0:Y:S02]  /*5f30*/  I2F.F64.S16 R4, R18 ;  /* 0x0000001200047312 */ /* 0x000e240000101c00 */
[----:B0-----:R0:W-:Y:S01]  /*5f40*/  STG.E.64 desc[UR36][R8.64], R4 ;  /* 0x0000000408007986 */ /* 0x0011e2000c101b24 */
[----:B------:R-:W-:Y:S05]  /*5f50*/  BRA `(.L_x_22720) ;  /* 0x00000008009c7947 */ /* 0x000fea0003800000 */
.L_x_22715:
        /* <DEDUP_REMOVED lines=10> */
.L_x_22729:
[----:B------:R-:W0:Y:S01]  /*6000*/  I2F.F64.S16 R4, R18 ;  /* 0x0000001200047312 */ /* 0x000e220000101c00 */
[----:B------:R-:W-:-:S05]  /*6010*/  CS2R R6, SRZ ;  /* 0x0000000000067805 */ /* 0x000fca000001ff00 */
[----:B0-----:R0:W-:Y:S01]  /*6020*/  STG.E.128 desc[UR36][R8.64], R4 ;  /* 0x0000000408007986 */ /* 0x0011e2000c101d24 */
[----:B------:R-:W-:Y:S05]  /*6030*/  BRA `(.L_x_22720) ;  /* 0x0000000800647947 */ /* 0x000fea0003800000 */
.L_x_22728:
        /* <DEDUP_REMOVED lines=21> */
.L_x_22733:
[----:B------:R-:W-:Y:S05]  /*6190*/  BSYNC B0 ;  /* 0x0000000000007941 */ /* 0x000fea0003800000 */
.L_x_22732:
[----:B------:R-:W-:-:S05]  /*61a0*/  LOP3.LUT R5, R0, R5, RZ, 0xfc, !PT ;  /* 0x0000000500057212 */ /* 0x000fca00078efcff */
[----:B------:R0:W-:Y:S01]  /*61b0*/  STG.E.U8 desc[UR36][R8.64], R5 ;  /* 0x0000000508007986 */ /* 0x0001e2000c101124 */
[----:B------:R-:W-:Y:S05]  /*61c0*/  BRA `(.L_x_22720) ;  /* 0x0000000800007947 */ /* 0x000fea0003800000 */
.L_x_22731:
        /* <DEDUP_REMOVED lines=13> */
.L_x_22735:
[----:B------:R-:W-:Y:S01]  /*62a0*/  IMAD.MOV.U32 R0, RZ, RZ, 0x7f ;  /* 0x0000007fff007424 */ /* 0x000fe200078e00ff */
[----:B------:R-:W-:-:S04]  /*62b0*/  ISETP.GT.U32.AND P0, PT, R3, 0x7f800000, PT ;  /* 0x7f8000000300780c */ /* 0x000fc80003f04070 */
[----:B------:R-:W-:-:S09]  /*62c0*/  SEL R0, R0, 0x7c, P0 ;  /* 0x0000007c00007807 */ /* 0x000fd20000000000 */
.L_x_22736:
[----:B------:R-:W-:Y:S05]  /*62d0*/  BSYNC B0 ;  /* 0x0000000000007941 */ /* 0x000fea0003800000 */
.L_x_22734:
[----:B------:R-:W-:-:S04]  /*62e0*/  LOP3.LUT R3, R5, 0x80000000, RZ, 0xc0, !PT ;  /* 0x8000000005037812 */ /* 0x000fc800078ec0ff */
[----:B------:R-:W-:-:S04]  /*62f0*/  SHF.R.U32.HI R3, RZ, 0x18, R3 ;  /* 0x00000018ff037819 */ /* 0x000fc80000011603 */
[----:B------:R-:W-:-:S05]  /*6300*/  LOP3.LUT R3, R0, R3, RZ, 0xfc, !PT ;  /* 0x0000000300037212 */ /* 0x000fca00078efcff */
[----:B------:R0:W-:Y:S01]  /*6310*/  STG.E.U8 desc[UR36][R8.64], R3 ;  /* 0x0000000308007986 */ /* 0x0001e2000c101124 */
[----:B------:R-:W-:Y:S05]  /*6320*/  BRA `(.L_x_22720) ;  /* 0x0000000400a87947 */ /* 0x000fea0003800000 */
.L_x_22730:
[----:B------:R-:W0:Y:S02]  /*6330*/  I2F.S16 R0, R18 ;  /* 0x0000001200007306 */ /* 0x000e240000101400 */
[----:B0-----:R-:W-:-:S05]  /*6340*/  F2FP.BF16.F32.PACK_AB R0, RZ, R0 ;  /* 0x00000000ff00723e */ /* 0x001fca00000010ff */
[----:B------:R0:W-:Y:S01]  /*6350*/  STG.E.U16 desc[UR36][R8.64], R0 ;  /* 0x0000000008007986 */ /* 0x0001e2000c101524 */
[----:B------:R-:W-:Y:S05]  /*6360*/  BRA `(.L_x_22720) ;  /* 0x0000000400987947 */ /* 0x000fea0003800000 */
.L_x_22727:
        /* <DEDUP_REMOVED lines=10> */
.L_x_22739:
        /* <DEDUP_REMOVED lines=17> */
.L_x_22742:
[----:B------:R-:W-:-:S04]  /*6520*/  LOP3.LUT R3, R5, 0x80000000, RZ, 0xc0, !PT ;  /* 0x8000000005037812 */ /* 0x000fc800078ec0ff */
[----:B------:R-:W-:-:S04]  /*6530*/  SHF.R.U32.HI R3, RZ, 0x18, R3 ;  /* 0x00000018ff037819 */ /* 0x000fc80000011603 */
[----:B------:R-:W-:-:S04]  /*6540*/  LOP3.LUT R0, R0, R3, RZ, 0xfc, !PT ;  /* 0x0000000300007212 */ /* 0x000fc800078efcff */
[----:B------:R-:W-:-:S07]  /*6550*/  PRMT R4, R0, 0x7610, R4 ;  /* 0x0000761000047816 */ /* 0x000fce0000000004 */
.L_x_22741:
[----:B------:R-:W-:Y:S05]  /*6560*/  BSYNC B0 ;  /* 0x0000000000007941 */ /* 0x000fea0003800000 */
.L_x_22740:
[----:B------:R0:W-:Y:S01]  /*6570*/  STG.E.U8 desc[UR36][R8.64], R4 ;  /* 0x0000000408007986 */ /* 0x0001e2000c101124 */
[----:B------:R-:W-:Y:S05]  /*6580*/  BRA `(.L_x_22720) ;  /* 0x0000000400107947 */ /* 0x000fea0003800000 */
.L_x_22738:
        /* <DEDUP_REMOVED lines=17> */
.L_x_22745:
[----:B------:R-:W-:-:S04]  /*66a0*/  LOP3.LUT R3, R5, 0x80000000, RZ, 0xc0, !PT ;  /* 0x8000000005037812 */ /* 0x000fc800078ec0ff */
[----:B------:R-:W-:-:S04]  /*66b0*/  SHF.R.U32.HI R3, RZ, 0x18, R3 ;  /* 0x00000018ff037819 */ /* 0x000fc80000011603 */
[----:B------:R-:W-:-:S04]  /*66c0*/  LOP3.LUT R0, R0, R3, RZ, 0xfc, !PT ;  /* 0x0000000300007212 */ /* 0x000fc800078efcff */
[----:B------:R-:W-:-:S07]  /*66d0*/  PRMT R4, R0, 0x7610, R4 ;  /* 0x0000761000047816 */ /* 0x000fce0000000004 */
.L_x_22744:
[----:B------:R-:W-:Y:S05]  /*66e0*/  BSYNC B0 ;  /* 0x0000000000007941 */ /* 0x000fea0003800000 */
.L_x_22743:
[----:B------:R0:W-:Y:S01]  /*66f0*/  STG.E.U8 desc[UR36][R8.64], R4 ;  /* 0x0000000408007986 */ /* 0x0001e2000c101124 */
[----:B------:R-:W-:Y:S05]  /*6700*/  BRA `(.L_x_22720) ;  /* 0x0000000000b07947 */ /* 0x000fea0003800000 */
.L_x_22737:
        /* <DEDUP_REMOVED lines=22> */
.L_x_22719:
        /* <DEDUP_REMOVED lines=16> */
.L_x_22748:
[----:B------:R-:W-:Y:S05]  /*6970*/  BRA `(.L_x_22720) ;  /* 0x0000000000147947 */ /* 0x000fea0003800000 */
.L_x_22747:
[----:B------:R-:W-:Y:S02]  /*6980*/  IMAD.MOV.U32 R4, RZ, RZ, R18 ;  /* 0x000000ffff047224 */ /* 0x000fe400078e0012 */
[----:B------:R-:W-:-:S05]  /*6990*/  IMAD.MOV.U32 R5, RZ, RZ, RZ ;  /* 0x000000ffff057224 */ /* 0x000fca00078e00ff */
[----:B------:R0:W-:Y:S01]  /*69a0*/  STG.E.64 desc[UR36][R8.64], R4 ;  /* 0x0000000408007986 */ /* 0x0001e2000c101b24 */
[----:B------:R-:W-:Y:S05]  /*69b0*/  BRA `(.L_x_22720) ;  /* 0x0000000000047947 */ /* 0x000fea0003800000 */
.L_x_22746:
[----:B------:R0:W-:Y:S02]  /*69c0*/  STG.E desc[UR36][R8.64], R18 ;  /* 0x0000001208007986 */ /* 0x0001e4000c101924 */
.L_x_22720:
[----:B------:R-:W-:-:S07]  /*69d0*/  VIADD R2, R2, 0x80 ;  /* 0x0000008002027836 */ /* 0x000fce0000000000 */
.L_x_22680:
[----:B------:R-:W-:Y:S05]  /*69e0*/  BSYNC B6 ;  /* 0x0000000000067941 */ /* 0x000fea0003800000 */
.L_x_22679:
        /* <DEDUP_REMOVED lines=21> */
.L_x_22752:
[----:B------:R-:W-:Y:S01]  /*6b40*/  STG.E.U8 desc[UR36][R2.64], R16 ;  /* 0x0000001002007986 */ /* 0x000fe2000c101124 */
[----:B------:R-:W-:Y:S05]  /*6b50*/  EXIT ;  /* 0x000000000000794d */ /* 0x000fea0003800000 */
.L_x_22751:
        /* <DEDUP_REMOVED lines=9> */
.L_x_22755:
[----:B------:R-:W-:Y:S01]  /*6bf0*/  STG.E desc[UR36][R2.64], R16 ;  /* 0x0000001002007986 */ /* 0x000fe2000c101924 */
[----:B------:R-:W-:Y:S05]  /*6c00*/  EXIT ;  /* 0x000000000000794d */ /* 0x000fea0003800000 */
.L_x_22754:
[----:B------:R-:W-:Y:S01]  /*6c10*/  STG.E.U16 desc[UR36][R2.64], R16 ;  /* 0x0000001002007986 */ /* 0x000fe2000c101524 */
[----:B------:R-:W-:Y:S05]  /*6c20*/  EXIT ;  /* 0x000000000000794d */ /* 0x000fea0003800000 */
.L_x_22750:
        /* <DEDUP_REMOVED lines=9> */
.L_x_22757:
[----:B------:R-:W0:Y:S02]  /*6cc0*/  I2F.S16 R0, R16 ;  /* 0x0000001000007306 */ /* 0x000e240000101400 */
[----:B0-----:R-:W-:-:S05]  /*6cd0*/  F2FP.F16.F32.PACK_AB R0, RZ, R0 ;  /* 0x00000000ff00723e */ /* 0x001fca00000000ff */
[----:B------:R-:W-:Y:S01]  /*6ce0*/  STG.E.U16 desc[UR36][R2.64], R0 ;  /* 0x0000000002007986 */ /* 0x000fe2000c101524 */
[----:B------:R-:W-:Y:S05]  /*6cf0*/  EXIT ;  /* 0x000000000000794d */ /* 0x000fea0003800000 */
.L_x_22756:
        /* <DEDUP_REMOVED lines=10> */
.L_x_22759:
[----:B------:R-:W0:Y:S02]  /*6da0*/  I2F.S16 R16, R16 ;  /* 0x0000001000107306 */ /* 0x000e240000101400 */
[----:B0-----:R-:W-:-:S04]  /*6db0*/  F2FP.F16.F32.PACK_AB R5, RZ, R16 ;  /* 0x00000010ff05723e */ /* 0x001fc800000000ff */
[----:B------:R-:W-:-:S05]  /*6dc0*/  PRMT R5, R5, 0x5410, RZ ;  /* 0x0000541005057816 */ /* 0x000fca00000000ff */
[----:B------:R-:W-:Y:S01]  /*6dd0*/  STG.E desc[UR36][R2.64], R5 ;  /* 0x0000000502007986 */ /* 0x000fe2000c101924 */
[----:B------:R-:W-:Y:S05]  /*6de0*/  EXIT ;  /* 0x000000000000794d */ /* 0x000fea0003800000 */
.L_x_22758:
[----:B------:R-:W0:Y:S02]  /*6df0*/  I2F.F64.S16 R16, R16 ;  /* 0x0000001000107312 */ /* 0x000e240000101c00 */
[----:B0-----:R-:W-:Y:S01]  /*6e00*/  STG.E.64 desc[UR36][R2.64], R16 ;  /* 0x0000001002007986 */ /* 0x001fe2000c101b24 */
[----:B------:R-:W-:Y:S05]  /*6e10*/  EXIT ;  /* 0x000000000000794d */ /* 0x000fea0003800000 */
.L_x_22749:
        /* <DEDUP_REMOVED lines=10> */
.L_x_22762:
[----:B------:R-:W0:Y:S01]  /*6ec0*/  I2F.F64.S16 R16, R16 ;  /* 0x0000001000107312 */ /* 0x000e220000101c00 */
[----:B------:R-:W-:-:S05]  /*6ed0*/  CS2R R18, SRZ ;  /* 0x0000000000127805 */ /* 0x000fca000001ff00 */
[----:B0-----:R-:W-:Y:S01]  /*6ee0*/  STG.E.128 desc[UR36][R2.64], R16 ;  /* 0x0000001002007986 */ /* 0x001fe2000c101d24 */
[----:B------:R-:W-:Y:S05]  /*6ef0*/  EXIT ;  /* 0x000000000000794d */ /* 0x000fea0003800000 */
.L_x_22761:
        /* <DEDUP_REMOVED lines=21> */
.L_x_22766:
[----:B------:R-:W-:Y:S05]  /*7050*/  BSYNC B0 ;  /* 0x0000000000007941 */ /* 0x000fea0003800000 */
.L_x_22765:
[----:B------:R-:W-:-:S05]  /*7060*/  LOP3.LUT R5, R0, R5, RZ, 0xfc, !PT ;  /* 0x0000000500057212 */ /* 0x000fca00078efcff */
[----:B------:R-:W-:Y:S01]  /*7070*/  STG.E.U8 desc[UR36][R2.64], R5 ;  /* 0x0000000502007986 */ /* 0x000fe2000c101124 */
[----:B------:R-:W-:Y:S05]  /*7080*/  EXIT ;  /* 0x000000000000794d */ /* 0x000fea0003800000 */
.L_x_22764:
        /* <DEDUP_REMOVED lines=13> */
.L_x_22768:
[----:B------:R-:W-:Y:S01]  /*7160*/  IMAD.MOV.U32 R0, RZ, RZ, 0x7f ;  /* 0x0000007fff007424 */ /* 0x000fe200078e00ff */
[----:B------:R-:W-:-:S04]  /*7170*/  ISETP.GT.U32.AND P0, PT, R4, 0x7f800000, PT ;  /* 0x7f8000000400780c */ /* 0x000fc80003f04070 */
[----:B------:R-:W-:-:S09]  /*7180*/  SEL R0, R0, 0x7c, P0 ;  /* 0x0000007c00007807 */ /* 0x000fd20000000000 */
.L_x_22769:
[----:B------:R-:W-:Y:S05]  /*7190*/  BSYNC B0 ;  /* 0x0000000000007941 */ /* 0x000fea0003800000 */
.L_x_22767:
[----:B------:R-:W-:-:S04]  /*71a0*/  LOP3.LUT R4, R5, 0x80000000, RZ, 0xc0, !PT ;  /* 0x8000000005047812 */ /* 0x000fc800078ec0ff */
[----:B------:R-:W-:-:S04]  /*71b0*/  SHF.R.U32.HI R5, RZ, 0x18, R4 ;  /* 0x00000018ff057819 */ /* 0x000fc80000011604 */
[----:B------:R-:W-:-:S05]  /*71c0*/  LOP3.LUT R5, R0, R5, RZ, 0xfc, !PT ;  /* 0x0000000500057212 */ /* 0x000fca00078efcff */
[----:B------:R-:W-:Y:S01]  /*71d0*/  STG.E.U8 desc[UR36][R2.64], R5 ;  /* 0x0000000502007986 */ /* 0x000fe2000c101124 */
[----:B------:R-:W-:Y:S05]  /*71e0*/  EXIT ;  /* 0x000000000000794d */ /* 0x000fea0003800000 */
.L_x_22763:
[----:B------:R-:W0:Y:S02]  /*71f0*/  I2F.S16 R0, R16 ;  /* 0x0000001000007306 */ /* 0x000e240000101400 */
[----:B0-----:R-:W-:-:S05]  /*7200*/  F2FP.BF16.F32.PACK_AB R0, RZ, R0 ;  /* 0x00000000ff00723e */ /* 0x001fca00000010ff */
[----:B------:R-:W-:Y:S01]  /*7210*/  STG.E.U16 desc[UR36][R2.64], R0 ;  /* 0x0000000002007986 */ /* 0x000fe2000c101524 */
[----:B------:R-:W-:Y:S05]  /*7220*/  EXIT ;  /* 0x000000000000794d */ /* 0x000fea0003800000 */
.L_x_22760:
        /* <DEDUP_REMOVED lines=10> */
.L_x_22772:
        /* <DEDUP_REMOVED lines=17> */
.L_x_22775:
[----:B------:R-:W-:-:S04]  /*73e0*/  LOP3.LUT R0, R7, 0x80000000, RZ, 0xc0, !PT ;  /* 0x8000000007007812 */ /* 0x000fc800078ec0ff */
[----:B------:R-:W-:-:S04]  /*73f0*/  SHF.R.U32.HI R5, RZ, 0x18, R0 ;  /* 0x00000018ff057819 */ /* 0x000fc80000011600 */
[----:B------:R-:W-:-:S04]  /*7400*/  LOP3.LUT R4, R4, R5, RZ, 0xfc, !PT ;  /* 0x0000000504047212 */ /* 0x000fc800078efcff */
[----:B------:R-:W-:-:S07]  /*7410*/  PRMT R0, R4, 0x7610, R0 ;  /* 0x0000761004007816 */ /* 0x000fce0000000000 */
.L_x_22774:
[----:B------:R-:W-:Y:S05]  /*7420*/  BSYNC B0 ;  /* 0x0000000000007941 */ /* 0x000fea0003800000 */
.L_x_22773:
[----:B------:R-:W-:Y:S01]  /*7430*/  STG.E.U8 desc[UR36][R2.64], R0 ;  /* 0x0000000002007986 */ /* 0x000fe2000c101124 */
[----:B------:R-:W-:Y:S05]  /*7440*/  EXIT ;  /* 0x000000000000794d */ /* 0x000fea0003800000 */
.L_x_22771:
        /* <DEDUP_REMOVED lines=17> */
.L_x_22778:
[----:B------:R-:W-:-:S04]  /*7560*/  LOP3.LUT R0, R7, 0x80000000, RZ, 0xc0, !PT ;  /* 0x8000000007007812 */ /* 0x000fc800078ec0ff */
[----:B------:R-:W-:-:S04]  /*7570*/  SHF.R.U32.HI R5, RZ, 0x18, R0 ;  /* 0x00000018ff057819 */ /* 0x000fc80000011600 */
[----:B------:R-:W-:-:S04]  /*7580*/  LOP3.LUT R4, R4, R5, RZ, 0xfc, !PT ;  /* 0x0000000504047212 */ /* 0x000fc800078efcff */
[----:B------:R-:W-:-:S07]  /*7590*/  PRMT R0, R4, 0x7610, R0 ;  /* 0x0000761004007816 */ /* 0x000fce0000000000 */
.L_x_22777:
[----:B------:R-:W-:Y:S05]  /*75a0*/  BSYNC B0 ;  /* 0x0000000000007941 */ /* 0x000fea0003800000 */
.L_x_22776:
[----:B------:R-:W-:Y:S01]  /*75b0*/  STG.E.U8 desc[UR36][R2.64], R0 ;  /* 0x0000000002007986 */ /* 0x000fe2000c101124 */
[----:B------:R-:W-:Y:S05]  /*75c0*/  EXIT ;  /* 0x000000000000794d */ /* 0x000fea0003800000 */
.L_x_22770:
        /* <DEDUP_REMOVED lines=22> */
.L_x_22753:
        /* <DEDUP_REMOVED lines=16> */
.L_x_22781:
[----:B------:R-:W-:Y:S05]  /*7830*/  EXIT ;  /* 0x000000000000794d */ /* 0x000fea0003800000 */
.L_x_22780:
[----:B------:R-:W-:-:S05]  /*7840*/  IMAD.MOV.U32 R17, RZ, RZ, RZ ;  /* 0x000000ffff117224 */ /* 0x000fca00078e00ff */
[----:B------:R-:W-:Y:S01]  /*7850*/  STG.E.64 desc[UR36][R2.64], R16 ;  /* 0x0000001002007986 */ /* 0x000fe2000c101b24 */
[----:B------:R-:W-:Y:S05]  /*7860*/  EXIT ;  /* 0x000000000000794d */ /* 0x000fea0003800000 */
.L_x_22779:
[----:B------:R-:W-:Y:S01]  /*7870*/  STG.E desc[UR36][R2.64], R16 ;  /* 0x0000001002007986 */ /* 0x000fe2000c101924 */
[----:B------:R-:W-:Y:S05]  /*7880*/  EXIT ;  /* 0x000000000000794d */ /* 0x000fea0003800000 */
.L_x_22782:
        /* <DEDUP_REMOVED lines=15> */
.L_x_23695:


//--------------------- .text._ZN2at6native18elementwise_kernelILi128ELi4EZNS0_22gpu_kernel_impl_nocastIZZZNS0_23logical_not_kernel_cudaERNS_18TensorIteratorBaseEENKUlvE0_clEvENKUlvE0_clEvEUlaE_EEvS4_RKT_EUliE_EEviT1_ --------------------------
	.section	.text._ZN2at6native18elementwise_kernelILi128ELi4EZNS0_22gpu_kernel_impl_nocastIZZZNS0_23logical_not_kernel_cudaERNS_18TensorIteratorBaseEENKUlvE0_clEvENKUlvE0_clEvEUlaE_EEvS4_RKT_EUliE_EEviT1_,"ax",@progbits
	.align	128
        .global         _ZN2at6native18elementwise_kernelILi128ELi4EZNS0_22gpu_kernel_impl_nocastIZZZNS0_23logical_not_kernel_cudaERNS_18TensorIteratorBaseEENKUlvE0_clEvENKUlvE0_clEvEUlaE_EEvS4_RKT_EUliE_EEviT1_
        .type           _ZN2at6native18elementwise_kernelILi128ELi4EZNS0_22gpu_kernel_impl_nocastIZZZNS0_23logical_not_kernel_cudaERNS_18TensorIteratorBaseEENKUlvE0_clEvENKUlvE0_clEvEUlaE_EEvS4_RKT_EUliE_EEviT1_,@function
        .size           _ZN2at6native18elementwise_kernelILi128ELi4EZNS0_22gpu_kernel_impl_nocastIZZZNS0_23logical_not_kernel_cudaERNS_18TensorIteratorBaseEENKUlvE0_clEvENKUlvE0_clEvEUlaE_EEvS4_RKT_EUliE_EEviT1_,(.L_x_23696 - _ZN2at6native18elementwise_kernelILi128ELi4EZNS0_22gpu_kernel_impl_nocastIZZZNS0_23logical_not_kernel_cudaERNS_18TensorIteratorBaseEENKUlvE0_clEvENKUlvE0_clEvEUlaE_EEvS4_RKT_EUliE_EEviT1_)
        .other          _ZN2at6native18elementwise_kernelILi128ELi4EZNS0_22gpu_kernel_impl_nocastIZZZNS0_23logical_not_kernel_cudaERNS_18TensorIteratorBaseEENKUlvE0_clEvENKUlvE0_clEvEUlaE_EEvS4_RKT_EUliE_EEviT1_,@"STO_CUDA_ENTRY STV_DEFAULT"
_ZN2at6native18elementwise_kernelILi128ELi4EZNS0_22gpu_kernel_impl_nocastIZZZNS0_23logical_not_kernel_cudaERNS_18TensorIteratorBaseEENKUlvE0_clEvENKUlvE0_clEvEUlaE_EEvS4_RKT_EUliE_EEviT1_:
.text._ZN2at6native18elementwise_kernelILi128ELi4EZNS0_22gpu_kernel_impl_nocastIZZZNS0_23logical_not_kernel_cudaERNS_18TensorIteratorBaseEENKUlvE0_clEvENKUlvE0_clEvEUlaE_EEvS4_RKT_EUliE_EEviT1_:
        /* <DEDUP_REMOVED lines=311> */
.L_x_22785:
        /* <DEDUP_REMOVED lines=11> */
.L_x_22784:
[----:B------:R-:W-:Y:S05]  /*1420*/  BSYNC B0 ;  /* 0x0000000000007941 */ /* 0x000fea0003800000 */
.L_x_22783:
        /* <DEDUP_REMOVED lines=305> */
.L_x_22788:
        /* <DEDUP_REMOVED lines=315> */
.L_x_22789:
        /* <DEDUP_REMOVED lines=11> */
.L_x_22787:
[----:B------:R-:W-:Y:S05]  /*3ba0*/  BSYNC B0 ;  /* 0x0000000000007941 */ /* 0x000fea0003800000 */
.L_x_22786:
        /* <DEDUP_REMOVED lines=304> */
.L_x_22790:
        /* <DEDUP_REMOVED lines=11> */
.L_x_22791:
        /* <DEDUP_REMOVED lines=10> */
.L_x_23696:


//--------------------- .text._ZN2at6native27unrolled_elementwise_kernelIZZZNS0_23logical_not_kernel_cudaERNS_18TensorIteratorBaseEENKUlvE0_clEvENKUlvE0_clEvEUlaE_St5arrayIPcLm2EELi4E23TrivialOffsetCalculatorILi1EjESB_NS0_6memory15LoadWithoutCastENSC_16StoreWithoutCastEEEviT_T0_T2_T3_T4_T5_ --------------------------
	.section	.text._ZN2at6native27unrolled_elementwise_kernelIZZZNS0_23logical_not_kernel_cudaERNS_18TensorIteratorBaseEENKUlvE0_clEvENKUlvE0_clEvEUlaE_St5arrayIPcLm2EELi4E23TrivialOffsetCalculatorILi1EjESB_NS0_6memory15LoadWithoutCastENSC_16StoreWithoutCastEEEviT_T0_T2_T3_T4_T5_,"ax",@progbits
	.align	128
        .global         _ZN2at6native27unrolled_elementwise_kernelIZZZNS0_23logical_not_kernel_cudaERNS_18TensorIteratorBaseEENKUlvE0_clEvENKUlvE0_clEvEUlaE_St5arrayIPcLm2EELi4E23TrivialOffsetCalculatorILi1EjESB_NS0_6memory15LoadWithoutCastENSC_16StoreWithoutCastEEEviT_T0_T2_T3_T4_T5_
        .type           _ZN2at6native27unrolled_elementwise_kernelIZZZNS0_23logical_not_kernel_cudaERNS_18TensorIteratorBaseEENKUlvE0_clEvENKUlvE0_clEvEUlaE_St5arrayIPcLm2EELi4E23TrivialOffsetCalculatorILi1EjESB_NS0_6memory15LoadWithoutCastENSC_16StoreWithoutCastEEEviT_T0_T2_T3_T4_T5_,@function
        .size           _ZN2at6native27unrolled_elementwise_kernelIZZZNS0_23logical_not_kernel_cudaERNS_18TensorIteratorBaseEENKUlvE0_clEvENKUlvE0_clEvEUlaE_St5arrayIPcLm2EELi4E23TrivialOffsetCalculatorILi1EjESB_NS0_6memory15LoadWithoutCastENSC_16StoreWithoutCastEEEviT_T0_T2_T3_T4_T5_,(.L_x_23697 - _ZN2at6native27unrolled_elementwise_kernelIZZZNS0_23logical_not_kernel_cudaERNS_18TensorIteratorBaseEENKUlvE0_clEvENKUlvE0_clEvEUlaE_St5arrayIPcLm2EELi4E23TrivialOffsetCalculatorILi1EjESB_NS0_6memory15LoadWithoutCastENSC_16StoreWithoutCastEEEviT_T0_T2_T3_T4_T5_)
        .other          _ZN2at6native27unrolled_elementwise_kernelIZZZNS0_23logical_not_kernel_cudaERNS_18TensorIteratorBaseEENKUlvE0_clEvENKUlvE0_clEvEUlaE_St5arrayIPcLm2EELi4E23TrivialOffsetCalculatorILi1EjESB_NS0_6memory15LoadWithoutCastENSC_16StoreWithoutCastEEEviT_T0_T2_T3_T4_T5_,@"STO_CUDA_ENTRY STV_DEFAULT"
_ZN2at6native27unrolled_elementwise_kernelIZZZNS0_23logical_not_kernel_cudaERNS_18TensorIteratorBaseEENKUlvE0_clEvENKUlvE0_clEvEUlaE_St5arrayIPcLm2EELi4E23TrivialOffsetCalculatorILi1EjESB_NS0_6memory15LoadWithoutCastENSC_16StoreWithoutCastEEEviT_T0_T2_T3_T4_T5_:
.text._ZN2at6native27unrolled_elementwise_kernelIZZZNS0_23logical_not_kernel_cudaERNS_18TensorIteratorBaseEENKUlvE0_clEvENKUlvE0_clEvEUlaE_St5arrayIPcLm2EELi4E23TrivialOffsetCalculatorILi1EjESB_NS0_6memory15LoadWithoutCastENSC_16StoreWithoutCastEEEviT_T0_T2_T3_T4_T5_:
        /* <DEDUP_REMOVED lines=44> */
[----:B------:R-:W-:-:S03]  /*02c0*/  SEL R9, RZ, 0x1, P1 ;  /* 0x00000001ff097807 */ /* 0x000fc60000800000 */
[----:B------:R-:W-:-:S05]  /*02d0*/  IMAD.X R7, RZ, RZ, UR7, P2 ;  /* 0x00000007ff077e24 */ /* 0x000fca00090e06ff */
[----:B------:R1:W-:Y:S03]  /*02e0*/  STG.E.U8 desc[UR4][R6.64], R9 ;  /* 0x0000000906007986 */ /* 0x0003e6000c101104 */
.L_x_22793:
[----:B------:R-:W-:Y:S05]  /*02f0*/  BSYNC B0 ;  /* 0x0000000000007941 */ /* 0x000fea0003800000 */
.L_x_22792:
        /* <DEDUP_REMOVED lines=18> */
[----:B------:R-:W-:-:S03]  /*0420*/  SEL R5, RZ, 0x1, P1 ;  /* 0x00000001ff057807 */ /* 0x000fc60000800000 */
[----:B------:R-:W-:-:S05]  /*0430*/  IMAD.X R7, RZ, RZ, UR7, P2 ;  /* 0x00000007ff077e24 */ /* 0x000fca00090e06ff */
[----:B------:R3:W-:Y:S03]  /*0440*/  STG.E.U8 desc[UR4][R6.64], R5 ;  /* 0x0000000506007986 */ /* 0x0007e6000c101104 */
.L_x_22795:
[----:B------:R-:W-:Y:S05]  /*0450*/  BSYNC B0 ;  /* 0x0000000000007941 */ /* 0x000fea0003800000 */
.L_x_22794:
        /* <DEDUP_REMOVED lines=13> */
.L_x_22796:
        /* <DEDUP_REMOVED lines=13> */
.L_x_23697:


//--------------------- .text._ZN2at6native29vectorized_elementwise_kernelILi2EZZZNS0_23logical_not_kernel_cudaERNS_18TensorIteratorBaseEENKUlvE0_clEvENKUlvE0_clEvEUlaE_St5arrayIPcLm2EEEEviT0_T1_ --------------------------
	.section	.text._ZN2at6native29vectorized_elementwise_kernelILi2EZZZNS0_23logical_not_kernel_cudaERNS_18TensorIteratorBaseEENKUlvE0_clEvENKUlvE0_clEvEUlaE_St5arrayIPcLm2EEEEviT0_T1_,"ax",@progbits
	.align	128
        .global         _ZN2at6native29vectorized_elementwise_kernelILi2EZZZNS0_23logical_not_kernel_cudaERNS_18TensorIteratorBaseEENKUlvE0_clEvENKUlvE0_clEvEUlaE_St5arrayIPcLm2EEEEviT0_T1_
        .type           _ZN2at6native29vectorized_elementwise_kernelILi2EZZZNS0_23logical_not_kernel_cudaERNS_18TensorIteratorBaseEENKUlvE0_clEvENKUlvE0_clEvEUlaE_St5arrayIPcLm2EEEEviT0_T1_,@function
        .size           _ZN2at6native29vectorized_elementwise_kernelILi2EZZZNS0_23logical_not_kernel_cudaERNS_18TensorIteratorBaseEENKUlvE0_clEvENKUlvE0_clEvEUlaE_St5arrayIPcLm2EEEEviT0_T1_,(.L_x_23698 - _ZN2at6native29vectorized_elementwise_kernelILi2EZZZNS0_23logical_not_kernel_cudaERNS_18TensorIteratorBaseEENKUlvE0_clEvENKUlvE0_clEvEUlaE_St5arrayIPcLm2EEEEviT0_T1_)
        .other          _ZN2at6native29vectorized_elementwise_kernelILi2EZZZNS0_23logical_not_kernel_cudaERNS_18TensorIteratorBaseEENKUlvE0_clEvENKUlvE0_clEvEUlaE_St5arrayIPcLm2EEEEviT0_T1_,@"STO_CUDA_ENTRY STV_DEFAULT"
_ZN2at6native29vectorized_elementwise_kernelILi2EZZZNS0_23logical_not_kernel_cudaERNS_18TensorIteratorBaseEENKUlvE0_clEvENKUlvE0_clEvEUlaE_St5arrayIPcLm2EEEEviT0_T1_:
.text._ZN2at6native29vectorized_elementwise_kernelILi2EZZZNS0_23logical_not_kernel_cudaERNS_18TensorIteratorBaseEENKUlvE0_clEvENKUlvE0_clEvEUlaE_St5arrayIPcLm2EEEEviT0_T1_:
        /* <DEDUP_REMOVED lines=58> */
.L_x_22797:
        /* <DEDUP_REMOVED lines=63> */
[----:B------:R-:W-:Y:S01]  /*0790*/  BSSY B0, `(.L_x_22798) ;  /* 0x000000d000007945 */ /* 0x000fe20003800000 */
[----:B---3--:R-:W-:-:S03]  /*07a0*/  IMAD.MOV.U32 R10, RZ, RZ, 0x1 ;  /* 0x00000001ff0a7424 */ /* 0x008fc600078e00ff */
[----:B------:R1:W5:Y:S01]  /*07b0*/  @!P2 LDG.E.U8 R12, desc[UR8][R8.64] ;  /* 0x00000008080ca981 */ /* 0x000362000c1e1100 */
[----:B--2---:R-:W-:Y:S01]  /*07c0*/  @!P0 ISETP.NE.AND P2, PT, R13, RZ, PT ;  /* 0x000000ff0d00820c */ /* 0x004fe20003f45270 */
[----:B-1----:R-:W-:-:S12]  /*07d0*/  @P1 BRA `(.L_x_22799) ;  /* 0x0000000000201947 */ /* 0x002fd80003800000 */
[C---:B------:R-:W-:Y:S01]  /*07e0*/  VIADD R2, R15.reuse, UR4 ;  /* 0x000000040f027c36 */ /* 0x040fe20008000000 */
[----:B------:R-:W-:Y:S01]  /*07f0*/  ULDC.64 UR6, c[0x0][0x218] ;  /* 0x0000860000067ab9 */ /* 0x000fe20000000a00 */
[----:B-----5:R-:W-:Y:S01]  /*0800*/  LOP3.LUT P1, RZ, R20, 0xff, RZ, 0xc0, !PT ;  /* 0x000000ff14ff7812 */ /* 0x020fe2000782c0ff */
[----:B------:R-:W-:Y:S02]  /*0810*/  VIADD R15, R15, 0x80 ;  /* 0x000000800f0f7836 */ /* 0x000fe40000000000 */
[----:B------:R-:W-:Y:S02]  /*0820*/  IADD3 R2, P3, R2, UR6, RZ ;  /* 0x0000000602027c10 */ /* 0x000fe4000ff7e0ff */
[----:B------:R-:W-:-:S03]  /*0830*/  SEL R5, RZ, 0x1, P1 ;  /* 0x00000001ff057807 */ /* 0x000fc60000800000 */
[----:B------:R-:W-:-:S05]  /*0840*/  IMAD.X R3, RZ, RZ, UR7, P3 ;  /* 0x00000007ff037e24 */ /* 0x000fca00098e06ff */
[----:B------:R0:W-:Y:S03]  /*0850*/  STG.E.U8 desc[UR8][R2.64], R5 ;  /* 0x0000000502007986 */ /* 0x0001e6000c101108 */
.L_x_22799:
[----:B------:R-:W-:Y:S05]  /*0860*/  BSYNC B0 ;  /* 0x0000000000007941 */ /* 0x000fea0003800000 */
.L_x_22798:
[----:B------:R-:W-:Y:S01]  /*0870*/  ISETP.GE.AND P1, PT, R15, R14, PT ;  /* 0x0000000e0f00720c */ /* 0x000fe20003f26270 */
[----:B------:R-:W-:Y:S01]  /*0880*/  BSSY B0, `(.L_x_22800) ;  /* 0x0000043000007945 */ /* 0x000fe20003800000 */
[----:B0-----:R-:W-:-:S03]  /*0890*/  PRMT R2, R10, 0x7610, R2 ;  /* 0x000076100a027816 */ /* 0x001fc60000000002 */
[----:B------:R-:W-:Y:S01]  /*08a0*/  BSSY B1, `(.L_x_22801) ;  /* 0x0000038000017945 */ /* 0x000fe20003800000 */
[----:B------:R-:W-:-:S04]  /*08b0*/  @!P0 SEL R3, RZ, 0x1, P2 ;  /* 0x00000001ff038807 */ /* 0x000fc80001000000 */
[----:B------:R-:W-:-:S03]  /*08c0*/  @!P0 PRMT R2, R3, 0x7610, R2 ;  /* 0x0000761003028816 */ /* 0x000fc60000000002 */
[----:B------:R-:W-:Y:S05]  /*08d0*/  @P1 BRA `(.L_x_22802) ;  /* 0x0000000000481947 */ /* 0x000fea0003800000 */
[C---:B------:R-:W-:Y:S01]  /*08e0*/  VIADD R4, R15.reuse, UR4 ;  /* 0x000000040f047c36 */ /* 0x040fe20008000000 */
        /* <DEDUP_REMOVED lines=14> */
[----:B------:R-:W-:-:S03]  /*09d0*/  SEL R3, RZ, 0x1, P0 ;  /* 0x00000001ff037807 */ /* 0x000fc60000000000 */
[----:B------:R-:W-:-:S05]  /*09e0*/  IMAD.X R5, RZ, RZ, UR7, P1 ;  /* 0x00000007ff057e24 */ /* 0x000fca00088e06ff */
[----:B------:R0:W-:Y:S03]  /*09f0*/  STG.E.U8 desc[UR8][R4.64], R3 ;  /* 0x0000000304007986 */ /* 0x0001e6000c101108 */
.L_x_22802:
[----:B------:R-:W-:-:S13]  /*0a00*/  ISETP.GE.AND P0, PT, R15, R14, PT ;  /* 0x0000000e0f00720c */ /* 0x000fda0003f06270 */
[----:B------:R-:W-:Y:S05]  /*0a10*/  @P0 BRA `(.L_x_22804) ;  /* 0x0000000000480947 */ /* 0x000fea0003800000 */
[C---:B0-----:R-:W-:Y:S01]  /*0a20*/  VIADD R4, R15.reuse, UR4 ;  /* 0x000000040f047c36 */ /* 0x041fe20008000000 */
[----:B------:R-:W-:Y:S01]  /*0a30*/  ULDC.64 UR6, c[0x0][0x218] ;  /* 0x0000860000067ab9 */ /* 0x000fe20000000a00 */
[----:B-----5:R-:W-:Y:S01]  /*0a40*/  LOP3.LUT P0, RZ, R18, 0xff, RZ, 0xc0, !PT ;  /* 0x000000ff12ff7812 */ /* 0x020fe2000780c0ff */
[----:B------:R-:W-:Y:S02]  /*0a50*/  VIADD R15, R15, 0x80 ;  /* 0x000000800f0f7836 */ /* 0x000fe40000000000 */
[----:B------:R-:W-:Y:S02]  /*0a60*/  IADD3 R4, P1, R4, UR6, RZ ;  /* 0x0000000604047c10 */ /* 0x000fe4000ff3e0ff */
[----:B------:R-:W-:-:S03]  /*0a70*/  SEL R3, RZ, 0x1, P0 ;  /* 0x00000001ff037807 */ /* 0x000fc60000000000 */
[----:B------:R-:W-:-:S05]  /*0a80*/  IMAD.X R5, RZ, RZ, UR7, P1 ;  /* 0x00000007ff057e24 */ /* 0x000fca00088e06ff */
[----:B------:R1:W-:Y:S03]  /*0a90*/  STG.E.U8 desc[UR8][R4.64], R3 ;  /* 0x0000000304007986 */ /* 0x0003e6000c101108 */
.L_x_22803:
[----:B------:R-:W-:-:S13]  /*0aa0*/  ISETP.GE.AND P0, PT, R15, R14, PT ;  /* 0x0000000e0f00720c */ /* 0x000fda0003f06270 */
[----:B------:R-:W-:Y:S05]  /*0ab0*/  @P0 BRA `(.L_x_22805) ;  /* 0x00000000004c0947 */ /* 0x000fea0003800000 */
[----:B01----:R-:W-:Y:S01]  /*0ac0*/  VIADD R4, R15, UR4 ;  /* 0x000000040f047c36 */ /* 0x003fe20008000000 */
[----:B------:R-:W-:Y:S01]  /*0ad0*/  ULDC.64 UR6, c[0x0][0x218] ;  /* 0x0000860000067ab9 */ /* 0x000fe20000000a00 */
[----:B------:R-:W-:Y:S01]  /*0ae0*/  LOP3.LUT P0, RZ, R19, 0xff, RZ, 0xc0, !PT ;  /* 0x000000ff13ff7812 */ /* 0x000fe2000780c0ff */
[----:B------:R-:W-:Y:S02]  /*0af0*/  VIADD R15, R15, 0x80 ;  /* 0x000000800f0f7836 */ /* 0x000fe40000000000 */
[----:B------:R-:W-:Y:S02]  /*0b00*/  IADD3 R4, P1, R4, UR6, RZ ;  /* 0x0000000604047c10 */ /* 0x000fe4000ff3e0ff */
[----:B------:R-:W-:-:S03]  /*0b10*/  SEL R3, RZ, 0x1, P0 ;  /* 0x00000001ff037807 */ /* 0x000fc60000000000 */
[----:B------:R-:W-:-:S05]  /*0b20*/  IMAD.X R5, RZ, RZ, UR7, P1 ;  /* 0x00000007ff057e24 */ /* 0x000fca00088e06ff */
[----:B------:R1:W-:Y:S03]  /*0b30*/  STG.E.U8 desc[UR8][R4.64], R3 ;  /* 0x0000000304007986 */ /* 0x0003e6000c101108 */
.L_x_22804:
        /* <DEDUP_REMOVED lines=8> */
[----:B------:R-:W-:-:S03]  /*0bc0*/  SEL R3, RZ, 0x1, P0 ;  /* 0x00000001ff037807 */ /* 0x000fc60000000000 */
[----:B------:R-:W-:-:S05]  /*0bd0*/  IMAD.X R5, RZ, RZ, UR7, P1 ;  /* 0x00000007ff057e24 */ /* 0x000fca00088e06ff */
[----:B------:R2:W-:Y:S03]  /*0be0*/  STG.E.U8 desc[UR8][R4.64], R3 ;  /* 0x0000000304007986 */ /* 0x0005e6000c101108 */
.L_x_22805:
[----:B------:R-:W-:-:S13]  /*0bf0*/  ISETP.GE.AND P0, PT, R15, R14, PT ;  /* 0x0000000e0f00720c */ /* 0x000fda0003f06270 */
[----:B------:R-:W-:Y:S05]  /*0c00*/  @P0 BREAK B1 ;  /* 0x0000000000010942 */ /* 0x000fea0003800000 */
[----:B------:R-:W-:Y:S05]  /*0c10*/  @P0 BRA `(.L_x_22806) ;  /* 0x0000000000240947 */ /* 0x000fea0003800000 */
[----:B------:R-:W-:Y:S05]  /*0c20*/  BSYNC B1 ;  /* 0x0000000000017941 */ /* 0x000fea0003800000 */
.L_x_22801:
[C---:B012---:R-:W-:Y:S01]  /*0c30*/  VIADD R4, R15.reuse, UR4 ;  /* 0x000000040f047c36 */ /* 0x047fe20008000000 */
[----:B------:R-:W-:Y:S01]  /*0c40*/  ULDC.64 UR6, c[0x0][0x218] ;  /* 0x0000860000067ab9 */ /* 0x000fe20000000a00 */
[----:B------:R-:W-:Y:S01]  /*0c50*/  LOP3.LUT P0, RZ, R12, 0xff, RZ, 0xc0, !PT ;  /* 0x000000ff0cff7812 */ /* 0x000fe2000780c0ff */
[----:B------:R-:W-:Y:S02]  /*0c60*/  VIADD R15, R15, 0x80 ;  /* 0x000000800f0f7836 */ /* 0x000fe40000000000 */
[----:B------:R-:W-:Y:S02]  /*0c70*/  IADD3 R4, P1, R4, UR6, RZ ;  /* 0x0000000604047c10 */ /* 0x000fe4000ff3e0ff */
[----:B------:R-:W-:-:S03]  /*0c80*/  SEL R3, RZ, 0x1, P0 ;  /* 0x00000001ff037807 */ /* 0x000fc60000000000 */
[----:B------:R-:W-:-:S05]  /*0c90*/  IMAD.X R5, RZ, RZ, UR7, P1 ;  /* 0x00000007ff057e24 */ /* 0x000fca00088e06ff */
[----:B------:R3:W-:Y:S03]  /*0ca0*/  STG.E.U8 desc[UR8][R4.64], R3 ;  /* 0x0000000304007986 */ /* 0x0007e6000c101108 */
.L_x_22806:
[----:B------:R-:W-:Y:S05]  /*0cb0*/  BSYNC B0 ;  /* 0x0000000000007941 */ /* 0x000fea0003800000 */
.L_x_22800:
        /* <DEDUP_REMOVED lines=9> */
.L_x_22807:
        /* <DEDUP_REMOVED lines=11> */
.L_x_23698:


//--------------------- .text._ZN2at6native29vectorized_elementwise_kernelILi4EZZZNS0_23logical_not_kernel_cudaERNS_18TensorIteratorBaseEENKUlvE0_clEvENKUlvE0_clEvEUlaE_St5arrayIPcLm2EEEEviT0_T1_ --------------------------
	.section	.text._ZN2at6native29vectorized_elementwise_kernelILi4EZZZNS0_23logical_not_kernel_cudaERNS_18TensorIteratorBaseEENKUlvE0_clEvENKUlvE0_clEvEUlaE_St5arrayIPcLm2EEEEviT0_T1_,"ax",@progbits
	.align	128
        .global         _ZN2at6native29vectorized_elementwise_kernelILi4EZZZNS0_23logical_not_kernel_cudaERNS_18TensorIteratorBaseEENKUlvE0_clEvENKUlvE0_clEvEUlaE_St5arrayIPcLm2EEEEviT0_T1_
        .type           _ZN2at6native29vectorized_elementwise_kernelILi4EZZZNS0_23logical_not_kernel_cudaERNS_18TensorIteratorBaseEENKUlvE0_clEvENKUlvE0_clEvEUlaE_St5arrayIPcLm2EEEEviT0_T1_,@function
        .size           _ZN2at6native29vectorized_elementwise_kernelILi4EZZZNS0_23logical_not_kernel_cudaERNS_18TensorIteratorBaseEENKUlvE0_clEvENKUlvE0_clEvEUlaE_St5arrayIPcLm2EEEEviT0_T1_,(.L_x_23699 - _ZN2at6native29vectorized_elementwise_kernelILi4EZZZNS0_23logical_not_kernel_cudaERNS_18TensorIteratorBaseEENKUlvE0_clEvENKUlvE0_clEvEUlaE_St5arrayIPcLm2EEEEviT0_T1_)
        .other          _ZN2at6native29vectorized_elementwise_kernelILi4EZZZNS0_23logical_not_kernel_cudaERNS_18TensorIteratorBaseEENKUlvE0_clEvENKUlvE0_clEvEUlaE_St5arrayIPcLm2EEEEviT0_T1_,@"STO_CUDA_ENTRY STV_DEFAULT"
_ZN2at6native29vectorized_elementwise_kernelILi4EZZZNS0_23logical_not_kernel_cudaERNS_18TensorIteratorBaseEENKUlvE0_clEvENKUlvE0_clEvEUlaE_St5arrayIPcLm2EEEEviT0_T1_:
.text._ZN2at6native29vectorized_elementwise_kernelILi4EZZZNS0_23logical_not_kernel_cudaERNS_18TensorIteratorBaseEENKUlvE0_clEvENKUlvE0_clEvEUlaE_St5arrayIPcLm2EEEEviT0_T1_:
        /* <DEDUP_REMOVED lines=56> */
.L_x_22808:
        /* <DEDUP_REMOVED lines=76> */
.L_x_22810:
[----:B------:R-:W-:Y:S05]  /*0840*/  BSYNC B0 ;  /* 0x0000000000007941 */ /* 0x000fea0003800000 */
.L_x_22809:
        /* <DEDUP_REMOVED lines=25> */
.L_x_22813:
        /* <DEDUP_REMOVED lines=10> */
.L_x_22814:
        /* <DEDUP_REMOVED lines=10> */
.L_x_22815:
        /* <DEDUP_REMOVED lines=11> */
.L_x_22816:
[----:B------:R-:W-:-:S13]  /*0bd0*/  ISETP.GE.AND P0, PT, R15, R14, PT ;  /* 0x0000000e0f00720c */ /* 0x000fda0003f06270 */
[----:B------:R-:W-:Y:S05]  /*0be0*/  @P0 BREAK B1 ;  /* 0x0000000000010942 */ /* 0x000fea0003800000 */
[----:B------:R-:W-:Y:S05]  /*0bf0*/  @P0 BRA `(.L_x_22817) ;  /* 0x0000000000240947 */ /* 0x000fea0003800000 */
[----:B------:R-:W-:Y:S05]  /*0c00*/  BSYNC B1 ;  /* 0x0000000000017941 */ /* 0x000fea0003800000 */
.L_x_22812:
        /* <DEDUP_REMOVED lines=8> */
.L_x_22817:
[----:B------:R-:W-:Y:S05]  /*0c90*/  BSYNC B0 ;  /* 0x0000000000007941 */ /* 0x000fea0003800000 */
.L_x_22811:
        /* <DEDUP_REMOVED lines=9> */
.L_x_22818:
        /* <DEDUP_REMOVED lines=13> */
.L_x_23699:


//--------------------- .text._ZN2at6native29vectorized_elementwise_kernelILi8EZZZNS0_23logical_not_kernel_cudaERNS_18TensorIteratorBaseEENKUlvE0_clEvENKUlvE0_clEvEUlaE_St5arrayIPcLm2EEEEviT0_T1_ --------------------------
	.section	.text._ZN2at6native29vectorized_elementwise_kernelILi8EZZZNS0_23logical_not_kernel_cudaERNS_18TensorIteratorBaseEENKUlvE0_clEvENKUlvE0_clEvEUlaE_St5arrayIPcLm2EEEEviT0_T1_,"ax",@progbits
	.align	128
        .global         _ZN2at6native29vectorized_elementwise_kernelILi8EZZZNS0_23logical_not_kernel_cudaERNS_18TensorIteratorBaseEENKUlvE0_clEvENKUlvE0_clEvEUlaE_St5arrayIPcLm2EEEEviT0_T1_
        .type           _ZN2at6native29vectorized_elementwise_kernelILi8EZZZNS0_23logical_not_kernel_cudaERNS_18TensorIteratorBaseEENKUlvE0_clEvENKUlvE0_clEvEUlaE_St5arrayIPcLm2EEEEviT0_T1_,@function
        .size           _ZN2at6native29vectorized_elementwise_kernelILi8EZZZNS0_23logical_not_kernel_cudaERNS_18TensorIteratorBaseEENKUlvE0_clEvENKUlvE0_clEvEUlaE_St5arrayIPcLm2EEEEviT0_T1_,(.L_x_23700 - _ZN2at6native29vectorized_elementwise_kernelILi8EZZZNS0_23logical_not_kernel_cudaERNS_18TensorIteratorBaseEENKUlvE0_clEvENKUlvE0_clEvEUlaE_St5arrayIPcLm2EEEEviT0_T1_)
        .other          _ZN2at6native29vectorized_elementwise_kernelILi8EZZZNS0_23logical_not_kernel_cudaERNS_18TensorIteratorBaseEENKUlvE0_clEvENKUlvE0_clEvEUlaE_St5arrayIPcLm2EEEEviT0_T1_,@"STO_CUDA_ENTRY STV_DEFAULT"
_ZN2at6native29vectorized_elementwise_kernelILi8EZZZNS0_23logical_not_kernel_cudaERNS_18TensorIteratorBaseEENKUlvE0_clEvENKUlvE0_clEvEUlaE_St5arrayIPcLm2EEEEviT0_T1_:
.text._ZN2at6native29vectorized_elementwise_kernelILi8EZZZNS0_23logical_not_kernel_cudaERNS_18TensorIteratorBaseEENKUlvE0_clEvENKUlvE0_clEvEUlaE_St5arrayIPcLm2EEEEviT0_T1_:
        /* <DEDUP_REMOVED lines=66> */
.L_x_22819:
        /* <DEDUP_REMOVED lines=76> */
.L_x_22821:
[----:B------:R-:W-:Y:S05]  /*08e0*/  BSYNC B0 ;  /* 0x0000000000007941 */ /* 0x000fea0003800000 */
.L_x_22820:
        /* <DEDUP_REMOVED lines=25> */
.L_x_22824:
        /* <DEDUP_REMOVED lines=10> */
.L_x_22825:
        /* <DEDUP_REMOVED lines=10> */
.L_x_22826:
        /* <DEDUP_REMOVED lines=11> */
.L_x_22827:
[----:B------:R-:W-:-:S13]  /*0c70*/  ISETP.GE.AND P0, PT, R15, R14, PT ;  /* 0x0000000e0f00720c */ /* 0x000fda0003f06270 */
[----:B------:R-:W-:Y:S05]  /*0c80*/  @P0 BREAK B1 ;  /* 0x0000000000010942 */ /* 0x000fea0003800000 */
[----:B------:R-:W-:Y:S05]  /*0c90*/  @P0 BRA `(.L_x_22828) ;  /* 0x0000000000240947 */ /* 0x000fea0003800000 */
[----:B------:R-:W-:Y:S05]  /*0ca0*/  BSYNC B1 ;  /* 0x0000000000017941 */ /* 0x000fea0003800000 */
.L_x_22823:
        /* <DEDUP_REMOVED lines=8> */
.L_x_22828:
[----:B------:R-:W-:Y:S05]  /*0d30*/  BSYNC B0 ;  /* 0x0000000000007941 */ /* 0x000fea0003800000 */
.L_x_22822:
        /* <DEDUP_REMOVED lines=9> */
.L_x_22829:
        /* <DEDUP_REMOVED lines=11> */
.L_x_23700:


//--------------------- .text._ZN2at6native18elementwise_kernelILi128ELi4EZNS0_15gpu_kernel_implIZZZNS0_23logical_not_kernel_cudaERNS_18TensorIteratorBaseEENKUlvE0_clEvENKUlvE_clEvEUlhE_EEvS4_RKT_EUliE_EEviT1_ --------------------------
	.section	.text._ZN2at6native18elementwise_kernelILi128ELi4EZNS0_15gpu_kernel_implIZZZNS0_23logical_not_kernel_cudaERNS_18TensorIteratorBaseEENKUlvE0_clEvENKUlvE_clEvEUlhE_EEvS4_RKT_EUliE_EEviT1_,"ax",@progbits
	.align	128
        .global         _ZN2at6native18elementwise_kernelILi128ELi4EZNS0_15gpu_kernel_implIZZZNS0_23logical_not_kernel_cudaERNS_18TensorIteratorBaseEENKUlvE0_clEvENKUlvE_clEvEUlhE_EEvS4_RKT_EUliE_EEviT1_
        .type           _ZN2at6native18elementwise_kernelILi128ELi4EZNS0_15gpu_kernel_implIZZZNS0_23logical_not_kernel_cudaERNS_18TensorIteratorBaseEENKUlvE0_clEvENKUlvE_clEvEUlhE_EEvS4_RKT_EUliE_EEviT1_,@function
        .size           _ZN2at6native18elementwise_kernelILi128ELi4EZNS0_15gpu_kernel_implIZZZNS0_23logical_not_kernel_cudaERNS_18TensorIteratorBaseEENKUlvE0_clEvENKUlvE_clEvEUlhE_EEvS4_RKT_EUliE_EEviT1_,(.L_x_23701 - _ZN2at6native18elementwise_kernelILi128ELi4EZNS0_15gpu_kernel_implIZZZNS0_23logical_not_kernel_cudaERNS_18TensorIteratorBaseEENKUlvE0_clEvENKUlvE_clEvEUlhE_EEvS4_RKT_EUliE_EEviT1_)
        .other          _ZN2at6native18elementwise_kernelILi128ELi4EZNS0_15gpu_kernel_implIZZZNS0_23logical_not_kernel_cudaERNS_18TensorIteratorBaseEENKUlvE0_clEvENKUlvE_clEvEUlhE_EEvS4_RKT_EUliE_EEviT1_,@"STO_CUDA_ENTRY STV_DEFAULT"
_ZN2at6native18elementwise_kernelILi128ELi4EZNS0_15gpu_kernel_implIZZZNS0_23logical_not_kernel_cudaERNS_18TensorIteratorBaseEENKUlvE0_clEvENKUlvE_clEvEUlhE_EEvS4_RKT_EUliE_EEviT1_:
.text._ZN2at6native18elementwise_kernelILi128ELi4EZNS0_15gpu_kernel_implIZZZNS0_23logical_not_kernel_cudaERNS_18TensorIteratorBaseEENKUlvE0_clEvENKUlvE_clEvEUlhE_EEvS4_RKT_EUliE_EEviT1_:
        /* <DEDUP_REMOVED lines=313> */
.L_x_22832:
        /* <DEDUP_REMOVED lines=20> */
.L_x_22836:
[----:B------:R0:W5:Y:S01]  /*14d0*/  LDG.E.U8 R0, desc[UR36][R4.64] ;  /* 0x0000002404007981 */ /* 0x000162000c1e1100 */
[----:B------:R-:W-:Y:S05]  /*14e0*/  BRA `(.L_x_22838) ;  /* 0x0000000c00647947 */ /* 0x000fea0003800000 */
.L_x_22835:
        /* <DEDUP_REMOVED lines=8> */
.L_x_22840:
[----:B------:R3:W5:Y:S01]  /*1570*/  LDG.E.U8 R0, desc[UR36][R4.64] ;  /* 0x0000002404007981 */ /* 0x000762000c1e1100 */
[----:B------:R-:W-:Y:S05]  /*1580*/  BRA `(.L_x_22838) ;  /* 0x0000000c003c7947 */ /* 0x000fea0003800000 */
.L_x_22839:
[----:B------:R0:W5:Y:S01]  /*1590*/  LDG.E.U16 R0, desc[UR36][R4.64] ;  /* 0x0000002404007981 */ /* 0x000162000c1e1500 */
[----:B------:R-:W-:Y:S05]  /*15a0*/  BRA `(.L_x_22838) ;  /* 0x0000000c00347947 */ /* 0x000fea0003800000 */
.L_x_22834:
        /* <DEDUP_REMOVED lines=10> */
.L_x_22842:
[----:B------:R-:W2:Y:S02]  /*1650*/  LDG.E.U16 R2, desc[UR36][R4.64] ;  /* 0x0000002404027981 */ /* 0x000ea4000c1e1500 */
[----:B--2---:R-:W-:-:S06]  /*1660*/  HADD2.F32 R2, -RZ, R2.H0_H0 ;  /* 0x20000002ff027230 */ /* 0x004fcc0000004100 */
[----:B------:R-:W0:Y:S02]  /*1670*/  F2I.S64.TRUNC R2, R2 ;  /* 0x0000000200027311 */ /* 0x000e24000020d900 */
[----:B0-----:R-:W-:Y:S01]  /*1680*/  PRMT R0, R2, 0x7610, R0 ;  /* 0x0000761002007816 */ /* 0x001fe20000000000 */
[----:B------:R-:W-:Y:S06]  /*1690*/  BRA `(.L_x_22838) ;  /* 0x0000000800f87947 */ /* 0x000fec0003800000 */
.L_x_22841:
        /* <DEDUP_REMOVED lines=10> */
.L_x_22844:
[----:B------:R-:W2:Y:S02]  /*1740*/  LDG.E.U16 R4, desc[UR36][R4.64] ;  /* 0x0000002404047981 */ /* 0x000ea4000c1e1500 */
[----:B--2---:R-:W-:-:S06]  /*1750*/  HADD2.F32 R2, -RZ, R4.H0_H0 ;  /* 0x20000004ff027230 */ /* 0x004fcc0000004100 */
[----:B------:R-:W0:Y:S02]  /*1760*/  F2I.S64.TRUNC R2, R2 ;  /* 0x0000000200027311 */ /* 0x000e24000020d900 */
[----:B0-----:R-:W-:Y:S01]  /*1770*/  PRMT R0, R2, 0x7610, R0 ;  /* 0x0000761002007816 */ /* 0x001fe20000000000 */
[----:B------:R-:W-:Y:S06]  /*1780*/  BRA `(.L_x_22838) ;  /* 0x0000000800bc7947 */ /* 0x000fec0003800000 */
.L_x_22843:
[----:B------:R-:W2:Y:S02]  /*1790*/  LDG.E.64 R2, desc[UR36][R4.64] ;  /* 0x0000002404027981 */ /* 0x000ea4000c1e1b00 */
[----:B--2---:R-:W0:Y:S02]  /*17a0*/  F2I.S64.F64.TRUNC R2, R2 ;  /* 0x0000000200027311 */ /* 0x004e24000030d900 */
[----:B0-----:R-:W-:Y:S01]  /*17b0*/  PRMT R0, R2, 0x7610, R0 ;  /* 0x0000761002007816 */ /* 0x001fe20000000000 */
[----:B------:R-:W-:Y:S06]  /*17c0*/  BRA `(.L_x_22838) ;  /* 0x0000000800ac7947 */ /* 0x000fec0003800000 */
.L_x_22833:
        /* <DEDUP_REMOVED lines=12> */
.L_x_22847:
[----:B------:R-:W2:Y:S02]  /*1890*/  LDG.E.64 R4, desc[UR36][R4.64] ;  /* 0x0000002404047981 */ /* 0x000ea4000c1e1b00 */
[----:B--2---:R-:W0:Y:S02]  /*18a0*/  F2I.S64.F64.TRUNC R2, R4 ;  /* 0x0000000400027311 */ /* 0x004e24000030d900 */
[----:B0-----:R-:W-:Y:S01]  /*18b0*/  PRMT R0, R2, 0x7610, R0 ;  /* 0x0000761002007816 */ /* 0x001fe20000000000 */
[----:B------:R-:W-:Y:S06]  /*18c0*/  BRA `(.L_x_22838) ;  /* 0x00000008006c7947 */ /* 0x000fec0003800000 */
.L_x_22846:
        /* <DEDUP_REMOVED lines=28> */
.L_x_22849:
        /* <DEDUP_REMOVED lines=15> */
.L_x_22848:
[----:B------:R-:W2:Y:S02]  /*1b80*/  LDG.E.U16 R2, desc[UR36][R4.64] ;  /* 0x0000002404027981 */ /* 0x000ea4000c1e1500 */
[----:B--2---:R-:W-:-:S06]  /*1b90*/  IMAD.U32 R2, R2, 0x10000, RZ ;  /* 0x0001000002027824 */ /* 0x004fcc00078e00ff */
[----:B------:R-:W0:Y:S02]  /*1ba0*/  F2I.S64.TRUNC R2, R2 ;  /* 0x0000000200027311 */ /* 0x000e24000020d900 */
[----:B0-----:R-:W-:Y:S01]  /*1bb0*/  PRMT R0, R2, 0x7610, R0 ;  /* 0x0000761002007816 */ /* 0x001fe20000000000 */
[----:B------:R-:W-:Y:S06]  /*1bc0*/  BRA `(.L_x_22838) ;  /* 0x0000000400ac7947 */ /* 0x000fec0003800000 */
.L_x_22845:
        /* <DEDUP_REMOVED lines=10> */
.L_x_22852:
        /* <DEDUP_REMOVED lines=21> */
.L_x_22856:
[----:B------:R-:W-:Y:S05]  /*1dc0*/  BSYNC B1 ;  /* 0x0000000000017941 */ /* 0x000fea0003800000 */
.L_x_22855:
[----:B------:R-:W-:Y:S01]  /*1dd0*/  IMAD.SHL.U32 R2, R2, 0x100000, RZ ;  /* 0x0010000002027824 */ /* 0x000fe200078e00ff */
[----:B------:R-:W-:-:S04]  /*1de0*/  LEA R3, R0, 0x3b800000, 0x17 ;  /* 0x3b80000000037811 */ /* 0x000fc800078eb8ff */
[----:B------:R-:W-:-:S07]  /*1df0*/  LOP3.LUT R2, R3, R2, R4, 0xfe, !PT ;  /* 0x0000000203027212 */ /* 0x000fce00078efe04 */
.L_x_22854:
[----:B------:R-:W-:Y:S05]  /*1e00*/  BSYNC B0 ;  /* 0x0000000000007941 */ /* 0x000fea0003800000 */
.L_x_22853:
[----:B------:R-:W0:Y:S02]  /*1e10*/  F2I.S64.TRUNC R2, R2 ;  /* 0x0000000200027311 */ /* 0x000e24000020d900 */
[----:B0-----:R-:W-:Y:S01]  /*1e20*/  PRMT R0, R2, 0x7610, R0 ;  /* 0x0000761002007816 */ /* 0x001fe20000000000 */
[----:B------:R-:W-:Y:S06]  /*1e30*/  BRA `(.L_x_22838) ;  /* 0x0000000400107947 */ /* 0x000fec0003800000 */
.L_x_22851:
        /* <DEDUP_REMOVED lines=21> */
.L_x_22860:
[----:B------:R-:W-:Y:S05]  /*1f90*/  BSYNC B1 ;  /* 0x0000000000017941 */ /* 0x000fea0003800000 */
.L_x_22859:
[----:B------:R-:W-:Y:S01]  /*1fa0*/  IMAD.SHL.U32 R2, R2, 0x200000, RZ ;  /* 0x0020000002027824 */ /* 0x000fe200078e00ff */
[----:B------:R-:W-:-:S04]  /*1fb0*/  LEA R3, R0, 0x37800000, 0x17 ;  /* 0x3780000000037811 */ /* 0x000fc800078eb8ff */
[----:B------:R-:W-:-:S07]  /*1fc0*/  LOP3.LUT R2, R3, R2, R4, 0xfe, !PT ;  /* 0x0000000203027212 */ /* 0x000fce00078efe04 */
.L_x_22858:
[----:B------:R-:W-:Y:S05]  /*1fd0*/  BSYNC B0 ;  /* 0x0000000000007941 */ /* 0x000fea0003800000 */
.L_x_22857:
[----:B------:R-:W0:Y:S02]  /*1fe0*/  F2I.S64.TRUNC R2, R2 ;  /* 0x0000000200027311 */ /* 0x000e24000020d900 */
[----:B0-----:R-:W-:Y:S01]  /*1ff0*/  PRMT R0, R2, 0x7610, R0 ;  /* 0x0000761002007816 */ /* 0x001fe20000000000 */
[----:B------:R-:W-:Y:S06]  /*2000*/  BRA `(.L_x_22838) ;  /* 0x00000000009c7947 */ /* 0x000fec0003800000 */
.L_x_22850:
        /* <DEDUP_REMOVED lines=14> */
.L_x_22864:
[----:B------:R-:W-:Y:S05]  /*20f0*/  BSYNC B0 ;  /* 0x0000000000007941 */ /* 0x000fea0003800000 */
.L_x_22863:
[----:B------:R-:W0:Y:S02]  /*2100*/  F2I.S64.TRUNC R2, R2 ;  /* 0x0000000200027311 */ /* 0x000e24000020d900 */
[----:B0-----:R-:W-:Y:S01]  /*2110*/  PRMT R0, R2, 0x7610, R0 ;  /* 0x0000761002007816 */ /* 0x001fe20000000000 */
[----:B------:R-:W-:Y:S06]  /*2120*/  BRA `(.L_x_22838) ;  /* 0x0000000000547947 */ /* 0x000fec0003800000 */
.L_x_22837:
        /* <DEDUP_REMOVED lines=16> */
.L_x_22865:
[----:B------:R-:W-:Y:S01]  /*2230*/  PRMT R0, RZ, 0x7610, R0 ;  /* 0x00007610ff007816 */ /* 0x000fe20000000000 */
[----:B------:R-:W-:Y:S06]  /*2240*/  BRA `(.L_x_22838) ;  /* 0x00000000000c7947 */ /* 0x000fec0003800000 */
.L_x_22862:
[----:B------:R2:W5:Y:S01]  /*2250*/  LDG.E.U8 R0, desc[UR36][R4.64] ;  /* 0x0000002404007981 */ /* 0x000562000c1e1100 */
[----:B------:R-:W-:Y:S05]  /*2260*/  BRA `(.L_x_22838) ;  /* 0x0000000000047947 */ /* 0x000fea0003800000 */
.L_x_22861:
[----:B------:R1:W5:Y:S02]  /*2270*/  LDG.E.U8 R0, desc[UR36][R4.64] ;  /* 0x0000002404007981 */ /* 0x000364000c1e1100 */
.L_x_22838:
[----:B------:R-:W0:Y:S01]  /*2280*/  LDC.U8 R3, c[0x0][0x421] ;  /* 0x00010840ff037b82 */ /* 0x000e220000000000 */
[----:B-----5:R-:W-:Y:S01]  /*2290*/  LOP3.LUT P0, RZ, R0, 0xff, RZ, 0xc0, !PT ;  /* 0x000000ff00ff7812 */ /* 0x020fe2000780c0ff */
[----:B------:R-:W-:Y:S03]  /*22a0*/  BSSY B6, `(.L_x_22866) ;  /* 0x00000d6000067945 */ /* 0x000fe60003800000 */
[----:B01234-:R-:W-:Y:S02]  /*22b0*/  SEL R5, RZ, 0x1, P0 ;  /* 0x00000001ff057807 */ /* 0x01ffe40000000000 */
        /* <DEDUP_REMOVED lines=13> */
.L_x_22870:
[----:B------:R3:W-:Y:S01]  /*2390*/  STG.E.U8 desc[UR36][R16.64], R5 ;  /* 0x0000000510007986 */ /* 0x0007e2000c101124 */
[----:B------:R-:W-:Y:S05]  /*23a0*/  BRA `(.L_x_22872) ;  /* 0x0000000c00147947 */ /* 0x000fea0003800000 */
.L_x_22869:
        /* <DEDUP_REMOVED lines=10> */
.L_x_22874:
[----:B------:R1:W-:Y:S01]  /*2450*/  STG.E desc[UR36][R16.64], R5 ;  /* 0x0000000510007986 */ /* 0x0003e2000c101924 */
[----:B------:R-:W-:Y:S05]  /*2460*/  BRA `(.L_x_22872) ;  /* 0x0000000800e47947 */ /* 0x000fea0003800000 */
.L_x_22873:
[----:B------:R2:W-:Y:S01]  /*2470*/  STG.E.U16 desc[UR36][R16.64], R5 ;  /* 0x0000000510007986 */ /* 0x0005e2000c101524 */
[----:B------:R-:W-:Y:S05]  /*2480*/  BRA `(.L_x_22872) ;  /* 0x0000000800dc7947 */ /* 0x000fea0003800000 */
.L_x_22868:
        /* <DEDUP_REMOVED lines=9> */
.L_x_22876:
[----:B------:R-:W-:-:S04]  /*2520*/  FSEL R0, RZ, 1, P0 ;  /* 0x3f800000ff007808 */ /* 0x000fc80000000000 */
[----:B------:R-:W-:-:S05]  /*2530*/  F2FP.F16.F32.PACK_AB R0, RZ, R0 ;  /* 0x00000000ff00723e */ /* 0x000fca00000000ff */
[----:B------:R0:W-:Y:S01]  /*2540*/  STG.E.U16 desc[UR36][R16.64], R0 ;  /* 0x0000000010007986 */ /* 0x0001e2000c101524 */
[----:B------:R-:W-:Y:S05]  /*2550*/  BRA `(.L_x_22872) ;  /* 0x0000000800a87947 */ /* 0x000fea0003800000 */
.L_x_22875:
        /* <DEDUP_REMOVED lines=10> */
.L_x_22878:
[----:B------:R-:W-:-:S04]  /*2600*/  FSEL R0, RZ, 1, P0 ;  /* 0x3f800000ff007808 */ /* 0x000fc80000000000 */
[----:B------:R-:W-:-:S04]  /*2610*/  F2FP.F16.F32.PACK_AB R3, RZ, R0 ;  /* 0x00000000ff03723e */ /* 0x000fc800000000ff */
[----:B------:R-:W-:-:S05]  /*2620*/  PRMT R3, R3, 0x5410, RZ ;  /* 0x0000541003037816 */ /* 0x000fca00000000ff */
[----:B------:R0:W-:Y:S01]  /*2630*/  STG.E desc[UR36][R16.64], R3 ;  /* 0x0000000310007986 */ /* 0x0001e2000c101924 */
[----:B------:R-:W-:Y:S05]  /*2640*/  BRA `(.L_x_22872) ;  /* 0x00000008006c7947 */ /* 0x000fea0003800000 */
.L_x_22877:
[----:B------:R-:W-:Y:S01]  /*2650*/  FSEL R3, RZ, 1.875, P0 ;  /* 0x3ff00000ff037808 */ /* 0x000fe20000000000 */
[----:B------:R-:W-:-:S05]  /*2660*/  IMAD.MOV.U32 R2, RZ, RZ, RZ ;  /* 0x000000ffff027224 */ /* 0x000fca00078e00ff */
[----:B------:R0:W-:Y:S01]  /*2670*/  STG.E.64 desc[UR36][R16.64], R2 ;  /* 0x0000000210007986 */ /* 0x0001e2000c101b24 */
[----:B------:R-:W-:Y:S05]  /*2680*/  BRA `(.L_x_22872) ;  /* 0x00000008005c7947 */ /* 0x000fea0003800000 */
.L_x_22867:
        /* <DEDUP_REMOVED lines=10> */
.L_x_22881:
[----:B------:R-:W-:Y:S02]  /*2730*/  FSEL R5, RZ, 1.875, P0 ;  /* 0x3ff00000ff057808 */ /* 0x000fe40000000000 */
[----:B------:R-:W-:Y:S01]  /*2740*/  CS2R R6, SRZ ;  /* 0x0000000000067805 */ /* 0x000fe2000001ff00 */
[----:B------:R-:W-:-:S05]  /*2750*/  IMAD.MOV.U32 R4, RZ, RZ, RZ ;  /* 0x000000ffff047224 */ /* 0x000fca00078e00ff */
[----:B------:R0:W-:Y:S01]  /*2760*/  STG.E.128 desc[UR36][R16.64], R4 ;  /* 0x0000000410007986 */ /* 0x0001e2000c101d24 */
[----:B------:R-:W-:Y:S05]  /*2770*/  BRA `(.L_x_22872) ;  /* 0x0000000800207947 */ /* 0x000fea0003800000 */
.L_x_22880:
        /* <DEDUP_REMOVED lines=18> */
.L_x_22885:
[----:B------:R-:W-:Y:S05]  /*28a0*/  BSYNC B0 ;  /* 0x0000000000007941 */ /* 0x000fea0003800000 */
.L_x_22884:
[----:B------:R0:W-:Y:S01]  /*28b0*/  STG.E.U8 desc[UR36][R16.64], R3 ;  /* 0x0000000310007986 */ /* 0x0001e2000c101124 */
[----:B------:R-:W-:Y:S05]  /*28c0*/  BRA `(.L_x_22872) ;  /* 0x0000000400cc7947 */ /* 0x000fea0003800000 */
.L_x_22883:
        /* <DEDUP_REMOVED lines=13> */
.L_x_22886:
[----:B------:R-:W-:Y:S01]  /*29a0*/  ISETP.GT.U32.AND P0, PT, R3, 0x7f800000, PT ;  /* 0x7f8000000300780c */ /* 0x000fe20003f04070 */
[----:B------:R-:W-:-:S05]  /*29b0*/  IMAD.MOV.U32 R3, RZ, RZ, 0x7f ;  /* 0x0000007fff037424 */ /* 0x000fca00078e00ff */
[----:B------:R-:W-:-:S05]  /*29c0*/  SEL R3, R3, 0x7c, P0 ;  /* 0x0000007c03037807 */ /* 0x000fca0000000000 */
[----:B------:R0:W-:Y:S01]  /*29d0*/  STG.E.U8 desc[UR36][R16.64], R3 ;  /* 0x0000000310007986 */ /* 0x0001e2000c101124 */
[----:B------:R-:W-:Y:S05]  /*29e0*/  BRA `(.L_x_22872) ;  /* 0x0000000400847947 */ /* 0x000fea0003800000 */
.L_x_22882:
[----:B------:R-:W-:-:S04]  /*29f0*/  FSEL R0, RZ, 1, P0 ;  /* 0x3f800000ff007808 */ /* 0x000fc80000000000 */
[----:B------:R-:W-:-:S05]  /*2a00*/  F2FP.BF16.F32.PACK_AB R0, RZ, R0 ;  /* 0x00000000ff00723e */ /* 0x000fca00000010ff */
[----:B------:R0:W-:Y:S01]  /*2a10*/  STG.E.U16 desc[UR36][R16.64], R0 ;  /* 0x0000000010007986 */ /* 0x0001e2000c101524 */
[----:B------:R-:W-:Y:S05]  /*2a20*/  BRA `(.L_x_22872) ;  /* 0x0000000400747947 */ /* 0x000fea0003800000 */
.L_x_22879:
        /* <DEDUP_REMOVED lines=10> */
.L_x_22889:
        /* <DEDUP_REMOVED lines=16> */
.L_x_22892:
[----:B------:R-:W-:-:S07]  /*2bd0*/  PRMT R8, R0, 0x7610, R8 ;  /* 0x0000761000087816 */ /* 0x000fce0000000008 */
.L_x_22891:
[----:B------:R-:W-:Y:S05]  /*2be0*/  BSYNC B0 ;  /* 0x0000000000007941 */ /* 0x000fea0003800000 */
.L_x_22890:
[----:B------:R0:W-:Y:S01]  /*2bf0*/  STG.E.U8 desc[UR36][R16.64], R8 ;  /* 0x0000000810007986 */ /* 0x0001e2000c101124 */
[----:B------:R-:W-:Y:S05]  /*2c00*/  BRA `(.L_x_22872) ;  /* 0x0000000000fc7947 */ /* 0x000fea0003800000 */
.L_x_22888:
        /* <DEDUP_REMOVED lines=16> */
.L_x_22895:
[----:B------:R-:W-:-:S07]  /*2d10*/  PRMT R8, R0, 0x7610, R8 ;  /* 0x0000761000087816 */ /* 0x000fce0000000008 */
.L_x_22894:
[----:B------:R-:W-:Y:S05]  /*2d20*/  BSYNC B0 ;  /* 0x0000000000007941 */ /* 0x000fea0003800000 */
.L_x_22893:
[----:B------:R0:W-:Y:S01]  /*2d30*/  STG.E.U8 desc[UR36][R16.64], R8 ;  /* 0x0000000810007986 */ /* 0x0001e2000c101124 */
[----:B------:R-:W-:Y:S05]  /*2d40*/  BRA `(.L_x_22872) ;  /* 0x0000000000ac7947 */ /* 0x000fea0003800000 */
.L_x_22887:
        /* <DEDUP_REMOVED lines=21> */
.L_x_22871:
        /* <DEDUP_REMOVED lines=16> */
.L_x_22898:
[----:B------:R-:W-:Y:S05]  /*2fa0*/  BRA `(.L_x_22872) ;  /* 0x0000000000147947 */ /* 0x000fea0003800000 */
.L_x_22897:
[----:B------:R-:W-:Y:S02]  /*2fb0*/  IMAD.MOV.U32 R2, RZ, RZ, R5 ;  /* 0x000000ffff027224 */ /* 0x000fe400078e0005 */
[----:B------:R-:W-:-:S05]  /*2fc0*/  IMAD.MOV.U32 R3, RZ, RZ, RZ ;  /* 0x000000ffff037224 */ /* 0x000fca00078e00ff */
[----:B------:R0:W-:Y:S01]  /*2fd0*/  STG.E.64 desc[UR36][R16.64], R2 ;  /* 0x0000000210007986 */ /* 0x0001e2000c101b24 */
[----:B------:R-:W-:Y:S05]  /*2fe0*/  BRA `(.L_x_22872) ;  /* 0x0000000000047947 */ /* 0x000fea0003800000 */
.L_x_22896:
[----:B------:R0:W-:Y:S02]  /*2ff0*/  STG.E desc[UR36][R16.64], R5 ;  /* 0x0000000510007986 */ /* 0x0001e4000c101924 */
.L_x_22872:
[----:B------:R-:W-:Y:S05]  /*3000*/  BSYNC B6 ;  /* 0x0000000000067941 */ /* 0x000fea0003800000 */
.L_x_22866:
[----:B------:R-:W-:-:S04]  /*3010*/  IMAD R18, R23, 0x200, R18 ;  /* 0x0000020017127824 */ /* 0x000fc800078e0212 */
[----:B------:R-:W-:-:S07]  /*3020*/  VIADD R19, R18, 0x80 ;  /* 0x0000008012137836 */ /* 0x000fce0000000000 */
.L_x_22831:
[----:B------:R-:W-:Y:S05]  /*3030*/  BSYNC B7 ;  /* 0x0000000000077941 */ /* 0x000fea0003800000 */
.L_x_22830:
        /* <DEDUP_REMOVED lines=307> */
.L_x_22901:
        /* <DEDUP_REMOVED lines=20> */
.L_x_22905:
[----:B------:R0:W5:Y:S01]  /*44b0*/  LDG.E.U8 R0, desc[UR36][R4.64] ;  /* 0x0000002404007981 */ /* 0x000162000c1e1100 */
[----:B------:R-:W-:Y:S05]  /*44c0*/  BRA `(.L_x_22907) ;  /* 0x0000000c00647947 */ /* 0x000fea0003800000 */
.L_x_22904:
        /* <DEDUP_REMOVED lines=8> */
.L_x_22909:
[----:B------:R3:W5:Y:S01]  /*4550*/  LDG.E.U8 R0, desc[UR36][R4.64] ;  /* 0x0000002404007981 */ /* 0x000762000c1e1100 */
[----:B------:R-:W-:Y:S05]  /*4560*/  BRA `(.L_x_22907) ;  /* 0x0000000c003c7947 */ /* 0x000fea0003800000 */
.L_x_22908:
[----:B------:R0:W5:Y:S01]  /*4570*/  LDG.E.U16 R0, desc[UR36][R4.64] ;  /* 0x0000002404007981 */ /* 0x000162000c1e1500 */
[----:B------:R-:W-:Y:S05]  /*4580*/  BRA `(.L_x_22907) ;  /* 0x0000000c00347947 */ /* 0x000fea0003800000 */
.L_x_22903:
        /* <DEDUP_REMOVED lines=10> */
.L_x_22911:
[----:B------:R-:W2:Y:S02]  /*4630*/  LDG.E.U16 R2, desc[UR36][R4.64] ;  /* 0x0000002404027981 */ /* 0x000ea4000c1e1500 */
[----:B--2---:R-:W-:-:S06]  /*4640*/  HADD2.F32 R2, -RZ, R2.H0_H0 ;  /* 0x20000002ff027230 */ /* 0x004fcc0000004100 */
[----:B------:R-:W0:Y:S02]  /*4650*/  F2I.S64.TRUNC R2, R2 ;  /* 0x0000000200027311 */ /* 0x000e24000020d900 */
[----:B0-----:R-:W-:Y:S01]  /*4660*/  PRMT R0, R2, 0x7610, R0 ;  /* 0x0000761002007816 */ /* 0x001fe20000000000 */
[----:B------:R-:W-:Y:S06]  /*4670*/  BRA `(.L_x_22907) ;  /* 0x0000000800f87947 */ /* 0x000fec0003800000 */
.L_x_22910:
        /* <DEDUP_REMOVED lines=10> */
.L_x_22913:
[----:B------:R-:W2:Y:S02]  /*4720*/  LDG.E.U16 R4, desc[UR36][R4.64] ;  /* 0x0000002404047981 */ /* 0x000ea4000c1e1500 */
[----:B--2---:R-:W-:-:S06]  /*4730*/  HADD2.F32 R2, -RZ, R4.H0_H0 ;  /* 0x20000004ff027230 */ /* 0x004fcc0000004100 */
[----:B------:R-:W0:Y:S02]  /*4740*/  F2I.S64.TRUNC R2, R2 ;  /* 0x0000000200027311 */ /* 0x000e24000020d900 */
[----:B0-----:R-:W-:Y:S01]  /*4750*/  PRMT R0, R2, 0x7610, R0 ;  /* 0x0000761002007816 */ /* 0x001fe20000000000 */
[----:B------:R-:W-:Y:S06]  /*4760*/  BRA `(.L_x_22907) ;  /* 0x0000000800bc7947 */ /* 0x000fec0003800000 */
.L_x_22912:
[----:B------:R-:W2:Y:S02]  /*4770*/  LDG.E.64 R2, desc[UR36][R4.64] ;  /* 0x0000002404027981 */ /* 0x000ea4000c1e1b00 */
[----:B--2---:R-:W0:Y:S02]  /*4780*/  F2I.S64.F64.TRUNC R2, R2 ;  /* 0x0000000200027311 */ /* 0x004e24000030d900 */
[----:B0-----:R-:W-:Y:S01]  /*4790*/  PRMT R0, R2, 0x7610, R0 ;  /* 0x0000761002007816 */ /* 0x001fe20000000000 */
[----:B------:R-:W-:Y:S06]  /*47a0*/  BRA `(.L_x_22907) ;  /* 0x0000000800ac7947 */ /* 0x000fec0003800000 */
.L_x_22902:
        /* <DEDUP_REMOVED lines=12> */
.L_x_22916:
[----:B------:R-:W2:Y:S02]  /*4870*/  LDG.E.64 R4, desc[UR36][R4.64] ;  /* 0x0000002404047981 */ /* 0x000ea4000c1e1b00 */
[----:B--2---:R-:W0:Y:S02]  /*4880*/  F2I.S64.F64.TRUNC R2, R4 ;  /* 0x0000000400027311 */ /* 0x004e24000030d900 */
[----:B0-----:R-:W-:Y:S01]  /*4890*/  PRMT R0, R2, 0x7610, R0 ;  /* 0x0000761002007816 */ /* 0x001fe20000000000 */
[----:B------:R-:W-:Y:S06]  /*48a0*/  BRA `(.L_x_22907) ;  /* 0x00000008006c7947 */ /* 0x000fec0003800000 */
.L_x_22915:
        /* <DEDUP_REMOVED lines=28> */
.L_x_22918:
        /* <DEDUP_REMOVED lines=15> */
.L_x_22917:
[----:B------:R-:W2:Y:S02]  /*4b60*/  LDG.E.U16 R2, desc[UR36][R4.64] ;  /* 0x0000002404027981 */ /* 0x000ea4000c1e1500 */
[----:B--2---:R-:W-:-:S06]  /*4b70*/  IMAD.U32 R2, R2, 0x10000, RZ ;  /* 0x0001000002027824 */ /* 0x004fcc00078e00ff */
[----:B------:R-:W0:Y:S02]  /*4b80*/  F2I.S64.TRUNC R2, R2 ;  /* 0x0000000200027311 */ /* 0x000e24000020d900 */
[----:B0-----:R-:W-:Y:S01]  /*4b90*/  PRMT R0, R2, 0x7610, R0 ;  /* 0x0000761002007816 */ /* 0x001fe20000000000 */
[----:B------:R-:W-:Y:S06]  /*4ba0*/  BRA `(.L_x_22907) ;  /* 0x0000000400ac7947 */ /* 0x000fec0003800000 */
.L_x_22914:
        /* <DEDUP_REMOVED lines=10> */
.L_x_22921:
        /* <DEDUP_REMOVED lines=21> */
.L_x_22925:
[----:B------:R-:W-:Y:S05]  /*4da0*/  BSYNC B1 ;  /* 0x0000000000017941 */ /* 0x000fea0003800000 */
.L_x_22924:
[----:B------:R-:W-:Y:S01]  /*4db0*/  IMAD.SHL.U32 R2, R2, 0x100000, RZ ;  /* 0x0010000002027824 */ /* 0x000fe200078e00ff */
[----:B------:R-:W-:-:S04]  /*4dc0*/  LEA R3, R0, 0x3b800000, 0x17 ;  /* 0x3b80000000037811 */ /* 0x000fc800078eb8ff */
[----:B------:R-:W-:-:S07]  /*4dd0*/  LOP3.LUT R2, R3, R2, R4, 0xfe, !PT ;  /* 0x0000000203027212 */ /* 0x000fce00078efe04 */
.L_x_22923:
[----:B------:R-:W-:Y:S05]  /*4de0*/  BSYNC B0 ;  /* 0x0000000000007941 */ /* 0x000fea0003800000 */
.L_x_22922:
[----:B------:R-:W0:Y:S02]  /*4df0*/  F2I.S64.TRUNC R2, R2 ;  /* 0x0000000200027311 */ /* 0x000e24000020d900 */
[----:B0-----:R-:W-:Y:S01]  /*4e00*/  PRMT R0, R2, 0x7610, R0 ;  /* 0x0000761002007816 */ /* 0x001fe20000000000 */
[----:B------:R-:W-:Y:S06]  /*4e10*/  BRA `(.L_x_22907) ;  /* 0x0000000400107947 */ /* 0x000fec0003800000 */
.L_x_22920:
        /* <DEDUP_REMOVED lines=21> */
.L_x_22929:
[----:B------:R-:W-:Y:S05]  /*4f70*/  BSYNC B1 ;  /* 0x0000000000017941 */ /* 0x000fea0003800000 */
.L_x_22928:
[----:B------:R-:W-:Y:S01]  /*4f80*/  IMAD.SHL.U32 R2, R2, 0x200000, RZ ;  /* 0x0020000002027824 */ /* 0x000fe200078e00ff */
[----:B------:R-:W-:-:S04]  /*4f90*/  LEA R3, R0, 0x37800000, 0x17 ;  /* 0x3780000000037811 */ /* 0x000fc800078eb8ff */
[----:B------:R-:W-:-:S07]  /*4fa0*/  LOP3.LUT R2, R3, R2, R4, 0xfe, !PT ;  /* 0x0000000203027212 */ /* 0x000fce00078efe04 */
.L_x_22927:
[----:B------:R-:W-:Y:S05]  /*4fb0*/  BSYNC B0 ;  /* 0x0000000000007941 */ /* 0x000fea0003800000 */
.L_x_22926:
[----:B------:R-:W0:Y:S02]  /*4fc0*/  F2I.S64.TRUNC R2, R2 ;  /* 0x0000000200027311 */ /* 0x000e24000020d900 */
[----:B0-----:R-:W-:Y:S01]  /*4fd0*/  PRMT R0, R2, 0x7610, R0 ;  /* 0x0000761002007816 */ /* 0x001fe20000000000 */
[----:B------:R-:W-:Y:S06]  /*4fe0*/  BRA `(.L_x_22907) ;  /* 0x00000000009c7947 */ /* 0x000fec0003800000 */
.L_x_22919:
        /* <DEDUP_REMOVED lines=14> */
.L_x_22933:
[----:B------:R-:W-:Y:S05]  /*50d0*/  BSYNC B0 ;  /* 0x0000000000007941 */ /* 0x000fea0003800000 */
.L_x_22932:
[----:B------:R-:W0:Y:S02]  /*50e0*/  F2I.S64.TRUNC R2, R2 ;  /* 0x0000000200027311 */ /* 0x000e24000020d900 */
[----:B0-----:R-:W-:Y:S01]  /*50f0*/  PRMT R0, R2, 0x7610, R0 ;  /* 0x0000761002007816 */ /* 0x001fe20000000000 */
[----:B------:R-:W-:Y:S06]  /*5100*/  BRA `(.L_x_22907) ;  /* 0x0000000000547947 */ /* 0x000fec0003800000 */
.L_x_22906:
        /* <DEDUP_REMOVED lines=16> */
.L_x_22934:
[----:B------:R-:W-:Y:S01]  /*5210*/  PRMT R0, RZ, 0x7610, R0 ;  /* 0x00007610ff007816 */ /* 0x000fe20000000000 */
[----:B------:R-:W-:Y:S06]  /*5220*/  BRA `(.L_x_22907) ;  /* 0x00000000000c7947 */ /* 0x000fec0003800000 */
.L_x_22931:
[----:B------:R2:W5:Y:S01]  /*5230*/  LDG.E.U8 R0, desc[UR36][R4.64] ;  /* 0x0000002404007981 */ /* 0x000562000c1e1100 */
[----:B------:R-:W-:Y:S05]  /*5240*/  BRA `(.L_x_22907) ;  /* 0x0000000000047947 */ /* 0x000fea0003800000 */
.L_x_22930:
[----:B------:R1:W5:Y:S02]  /*5250*/  LDG.E.U8 R0, desc[UR36][R4.64] ;  /* 0x0000002404007981 */ /* 0x000364000c1e1100 */
.L_x_22907:
[----:B01234-:R-:W0:Y:S01]  /*5260*/  LDC.U8 R4, c[0x0][0x421] ;  /* 0x00010840ff047b82 */ /* 0x01fe220000000000 */
[----:B-----5:R-:W-:Y:S01]  /*5270*/  LOP3.LUT P0, RZ, R0, 0xff, RZ, 0xc0, !PT ;  /* 0x000000ff00ff7812 */ /* 0x020fe2000780c0ff */
        /* <DEDUP_REMOVED lines=15> */
.L_x_22939:
[----:B------:R0:W-:Y:S01]  /*5370*/  STG.E.U8 desc[UR36][R16.64], R2 ;  /* 0x0000000210007986 */ /* 0x0001e2000c101124 */
[----:B------:R-:W-:Y:S05]  /*5380*/  BRA `(.L_x_22941) ;  /* 0x0000000c000c7947 */ /* 0x000fea0003800000 */
.L_x_22938:
        /* <DEDUP_REMOVED lines=9> */
.L_x_22943:
[----:B------:R0:W-:Y:S01]  /*5420*/  STG.E desc[UR36][R16.64], R2 ;  /* 0x0000000210007986 */ /* 0x0001e2000c101924 */
[----:B------:R-:W-:Y:S05]  /*5430*/  BRA `(.L_x_22941) ;  /* 0x0000000800e07947 */ /* 0x000fea0003800000 */
.L_x_22942:
[----:B------:R0:W-:Y:S01]  /*5440*/  STG.E.U16 desc[UR36][R16.64], R2 ;  /* 0x0000000210007986 */ /* 0x0001e2000c101524 */
[----:B------:R-:W-:Y:S05]  /*5450*/  BRA `(.L_x_22941) ;  /* 0x0000000800d87947 */ /* 0x000fea0003800000 */
.L_x_22937:
        /* <DEDUP_REMOVED lines=9> */
.L_x_22945:
[----:B------:R-:W-:-:S04]  /*54f0*/  FSEL R0, RZ, 1, P0 ;  /* 0x3f800000ff007808 */ /* 0x000fc80000000000 */
[----:B------:R-:W-:-:S05]  /*5500*/  F2FP.F16.F32.PACK_AB R0, RZ, R0 ;  /* 0x00000000ff00723e */ /* 0x000fca00000000ff */
[----:B------:R0:W-:Y:S01]  /*5510*/  STG.E.U16 desc[UR36][R16.64], R0 ;  /* 0x0000000010007986 */ /* 0x0001e2000c101524 */
[----:B------:R-:W-:Y:S05]  /*5520*/  BRA `(.L_x_22941) ;  /* 0x0000000800a47947 */ /* 0x000fea0003800000 */
.L_x_22944:
        /* <DEDUP_REMOVED lines=10> */
.L_x_22947:
[----:B------:R-:W-:-:S04]  /*55d0*/  FSEL R0, RZ, 1, P0 ;  /* 0x3f800000ff007808 */ /* 0x000fc80000000000 */
[----:B------:R-:W-:-:S04]  /*55e0*/  F2FP.F16.F32.PACK_AB R3, RZ, R0 ;  /* 0x00000000ff03723e */ /* 0x000fc800000000ff */
[----:B------:R-:W-:-:S05]  /*55f0*/  PRMT R3, R3, 0x5410, RZ ;  /* 0x0000541003037816 */ /* 0x000fca00000000ff */
[----:B------:R0:W-:Y:S01]  /*5600*/  STG.E desc[UR36][R16.64], R3 ;  /* 0x0000000310007986 */ /* 0x0001e2000c101924 */
[----:B------:R-:W-:Y:S05]  /*5610*/  BRA `(.L_x_22941) ;  /* 0x0000000800687947 */ /* 0x000fea0003800000 */
.L_x_22946:
[----:B------:R-:W-:Y:S01]  /*5620*/  FSEL R3, RZ, 1.875, P0 ;  /* 0x3ff00000ff037808 */ /* 0x000fe20000000000 */
[----:B------:R-:W-:-:S05]  /*5630*/  IMAD.MOV.U32 R2, RZ, RZ, RZ ;  /* 0x000000ffff027224 */ /* 0x000fca00078e00ff */
[----:B------:R0:W-:Y:S01]  /*5640*/  STG.E.64 desc[UR36][R16.64], R2 ;  /* 0x0000000210007986 */ /* 0x0001e2000c101b24 */
[----:B------:R-:W-:Y:S05]  /*5650*/  BRA `(.L_x_22941) ;  /* 0x0000000800587947 */ /* 0x000fea0003800000 */
.L_x_22936:
        /* <DEDUP_REMOVED lines=10> */
.L_x_22950:
[----:B------:R-:W-:Y:S02]  /*5700*/  FSEL R5, RZ, 1.875, P0 ;  /* 0x3ff00000ff057808 */ /* 0x000fe40000000000 */
[----:B------:R-:W-:Y:S01]  /*5710*/  CS2R R6, SRZ ;  /* 0x0000000000067805 */ /* 0x000fe2000001ff00 */
[----:B------:R-:W-:-:S05]  /*5720*/  IMAD.MOV.U32 R4, RZ, RZ, RZ ;  /* 0x000000ffff047224 */ /* 0x000fca00078e00ff */
[----:B------:R0:W-:Y:S01]  /*5730*/  STG.E.128 desc[UR36][R16.64], R4 ;  /* 0x0000000410007986 */ /* 0x0001e2000c101d24 */
[----:B------:R-:W-:Y:S05]  /*5740*/  BRA `(.L_x_22941) ;  /* 0x00000008001c7947 */ /* 0x000fea0003800000 */
.L_x_22949:
        /* <DEDUP_REMOVED lines=18> */
.L_x_22954:
[----:B------:R-:W-:Y:S05]  /*5870*/  BSYNC B0 ;  /* 0x0000000000007941 */ /* 0x000fea0003800000 */
.L_x_22953:
[----:B------:R0:W-:Y:S01]  /*5880*/  STG.E.U8 desc[UR36][R16.64], R3 ;  /* 0x0000000310007986 */ /* 0x0001e2000c101124 */
[----:B------:R-:W-:Y:S05]  /*5890*/  BRA `(.L_x_22941) ;  /* 0x0000000400c87947 */ /* 0x000fea0003800000 */
.L_x_22952:
        /* <DEDUP_REMOVED lines=13> */
.L_x_22955:
[----:B------:R-:W-:Y:S01]  /*5970*/  ISETP.GT.U32.AND P0, PT, R3, 0x7f800000, PT ;  /* 0x7f8000000300780c */ /* 0x000fe20003f04070 */
[----:B------:R-:W-:-:S05]  /*5980*/  IMAD.MOV.U32 R3, RZ, RZ, 0x7f ;  /* 0x0000007fff037424 */ /* 0x000fca00078e00ff */
[----:B------:R-:W-:-:S05]  /*5990*/  SEL R3, R3, 0x7c, P0 ;  /* 0x0000007c03037807 */ /* 0x000fca0000000000 */
[----:B------:R0:W-:Y:S01]  /*59a0*/  STG.E.U8 desc[UR36][R16.64], R3 ;  /* 0x0000000310007986 */ /* 0x0001e2000c101124 */
[----:B------:R-:W-:Y:S05]  /*59b0*/  BRA `(.L_x_22941) ;  /* 0x0000000400807947 */ /* 0x000fea0003800000 */
.L_x_22951:
[----:B------:R-:W-:-:S04]  /*59c0*/  FSEL R0, RZ, 1, P0 ;  /* 0x3f800000ff007808 */ /* 0x000fc80000000000 */
[----:B------:R-:W-:-:S05]  /*59d0*/  F2FP.BF16.F32.PACK_AB R0, RZ, R0 ;  /* 0x00000000ff00723e */ /* 0x000fca00000010ff */
[----:B------:R0:W-:Y:S01]  /*59e0*/  STG.E.U16 desc[UR36][R16.64], R0 ;  /* 0x0000000010007986 */ /* 0x0001e2000c101524 */
[----:B------:R-:W-:Y:S05]  /*59f0*/  BRA `(.L_x_22941) ;  /* 0x0000000400707947 */ /* 0x000fea0003800000 */
.L_x_22948:
        /* <DEDUP_REMOVED lines=10> */
.L_x_22958:
        /* <DEDUP_REMOVED lines=16> */
.L_x_22961:
[----:B------:R-:W-:-:S07]  /*5ba0*/  PRMT R8, R0, 0x7610, R8 ;  /* 0x0000761000087816 */ /* 0x000fce0000000008 */
.L_x_22960:
[----:B------:R-:W-:Y:S05]  /*5bb0*/  BSYNC B0 ;  /* 0x0000000000007941 */ /* 0x000fea0003800000 */
.L_x_22959:
[----:B------:R3:W-:Y:S01]  /*5bc0*/  STG.E.U8 desc[UR36][R16.64], R8 ;  /* 0x0000000810007986 */ /* 0x0007e2000c101124 */
[----:B------:R-:W-:Y:S05]  /*5bd0*/  BRA `(.L_x_22941) ;  /* 0x0000000000f87947 */ /* 0x000fea0003800000 */
.L_x_22957:
        /* <DEDUP_REMOVED lines=16> */
.L_x_22964:
[----:B------:R-:W-:-:S07]  /*5ce0*/  PRMT R8, R0, 0x7610, R8 ;  /* 0x0000761000087816 */ /* 0x000fce0000000008 */
.L_x_22963:
[----:B------:R-:W-:Y:S05]  /*5cf0*/  BSYNC B0 ;  /* 0x0000000000007941 */ /* 0x000fea0003800000 */
.L_x_22962:
[----:B------:R0:W-:Y:S01]  /*5d00*/  STG.E.U8 desc[UR36][R16.64], R8 ;  /* 0x0000000810007986 */ /* 0x0001e2000c101124 */
[----:B------:R-:W-:Y:S05]  /*5d10*/  BRA `(.L_x_22941) ;  /* 0x0000000000a87947 */ /* 0x000fea0003800000 */
.L_x_22956:
        /* <DEDUP_REMOVED lines=21> */
.L_x_22940:
        /* <DEDUP_REMOVED lines=16> */
.L_x_22967:
[----:B------:R-:W-:Y:S05]  /*5f70*/  BRA `(.L_x_22941) ;  /* 0x0000000000107947 */ /* 0x000fea0003800000 */
.L_x_22966:
[----:B------:R-:W-:-:S05]  /*5f80*/  IMAD.MOV.U32 R3, RZ, RZ, RZ ;  /* 0x000000ffff037224 */ /* 0x000fca00078e00ff */
[----:B------:R2:W-:Y:S01]  /*5f90*/  STG.E.64 desc[UR36][R16.64], R2 ;  /* 0x0000000210007986 */ /* 0x0005e2000c101b24 */
[----:B------:R-:W-:Y:S05]  /*5fa0*/  BRA `(.L_x_22941) ;  /* 0x0000000000047947 */ /* 0x000fea0003800000 */
.L_x_22965:
[----:B------:R0:W-:Y:S02]  /*5fb0*/  STG.E desc[UR36][R16.64], R2 ;  /* 0x0000000210007986 */ /* 0x0001e4000c101924 */
.L_x_22941:
[----:B------:R-:W-:Y:S05]  /*5fc0*/  BSYNC B6 ;  /* 0x0000000000067941 */ /* 0x000fea0003800000 */
.L_x_22935:
[----:B------:R-:W-:-:S07]  /*5fd0*/  VIADD R19, R19, 0x80 ;  /* 0x0000008013137836 */ /* 0x000fce0000000000 */
.L_x_22900:
[----:B------:R-:W-:Y:S05]  /*5fe0*/  BSYNC B7 ;  /* 0x0000000000077941 */ /* 0x000fea0003800000 */
.L_x_22899:
        /* <DEDUP_REMOVED lines=307> */
.L_x_22970:
        /* <DEDUP_REMOVED lines=20> */
.L_x_22974:
[----:B------:R3:W5:Y:S01]  /*7460*/  LDG.E.U8 R0, desc[UR36][R4.64] ;  /* 0x0000002404007981 */ /* 0x000762000c1e1100 */
[----:B------:R-:W-:Y:S05]  /*7470*/  BRA `(.L_x_22976) ;  /* 0x0000000c00647947 */ /* 0x000fea0003800000 */
.L_x_22973:
        /* <DEDUP_REMOVED lines=8> */
.L_x_22978:
[----:B------:R2:W5:Y:S01]  /*7500*/  LDG.E.U8 R0, desc[UR36][R4.64] ;  /* 0x0000002404007981 */ /* 0x000562000c1e1100 */
[----:B------:R-:W-:Y:S05]  /*7510*/  BRA `(.L_x_22976) ;  /* 0x0000000c003c7947 */ /* 0x000fea0003800000 */
.L_x_22977:
[----:B------:R0:W5:Y:S01]  /*7520*/  LDG.E.U16 R0, desc[UR36][R4.64] ;  /* 0x0000002404007981 */ /* 0x000162000c1e1500 */
[----:B------:R-:W-:Y:S05]  /*7530*/  BRA `(.L_x_22976) ;  /* 0x0000000c00347947 */ /* 0x000fea0003800000 */
.L_x_22972:
        /* <DEDUP_REMOVED lines=10> */
.L_x_22980:
[----:B------:R-:W2:Y:S02]  /*75e0*/  LDG.E.U16 R2, desc[UR36][R4.64] ;  /* 0x0000002404027981 */ /* 0x000ea4000c1e1500 */
[----:B--2---:R-:W-:-:S06]  /*75f0*/  HADD2.F32 R2, -RZ, R2.H0_H0 ;  /* 0x20000002ff027230 */ /* 0x004fcc0000004100 */
[----:B------:R-:W0:Y:S02]  /*7600*/  F2I.S64.TRUNC R2, R2 ;  /* 0x0000000200027311 */ /* 0x000e24000020d900 */
[----:B0-----:R-:W-:Y:S01]  /*7610*/  PRMT R0, R2, 0x7610, R0 ;  /* 0x0000761002007816 */ /* 0x001fe20000000000 */
[----:B------:R-:W-:Y:S06]  /*7620*/  BRA `(.L_x_22976) ;  /* 0x0000000800f87947 */ /* 0x000fec0003800000 */
.L_x_22979:
        /* <DEDUP_REMOVED lines=10> */
.L_x_22982:
[----:B------:R-:W2:Y:S02]  /*76d0*/  LDG.E.U16 R4, desc[UR36][R4.64] ;  /* 0x0000002404047981 */ /* 0x000ea4000c1e1500 */
[----:B--2---:R-:W-:-:S06]  /*76e0*/  HADD2.F32 R2, -RZ, R4.H0_H0 ;  /* 0x20000004ff027230 */ /* 0x004fcc0000004100 */
[----:B------:R-:W0:Y:S02]  /*76f0*/  F2I.S64.TRUNC R2, R2 ;  /* 0x0000000200027311 */ /* 0x000e24000020d900 */
[----:B0-----:R-:W-:Y:S01]  /*7700*/  PRMT R0, R2, 0x7610, R0 ;  /* 0x0000761002007816 */ /* 0x001fe20000000000 */
[----:B------:R-:W-:Y:S06]  /*7710*/  BRA `(.L_x_22976) ;  /* 0x0000000800bc7947 */ /* 0x000fec0003800000 */
.L_x_22981:
[----:B------:R-:W2:Y:S02]  /*7720*/  LDG.E.64 R2, desc[UR36][R4.64] ;  /* 0x0000002404027981 */ /* 0x000ea4000c1e1b00 */
[----:B--2---:R-:W0:Y:S02]  /*7730*/  F2I.S64.F64.TRUNC R2, R2 ;  /* 0x0000000200027311 */ /* 0x004e24000030d900 */
[----:B0-----:R-:W-:Y:S01]  /*7740*/  PRMT R0, R2, 0x7610, R0 ;  /* 0x0000761002007816 */ /* 0x001fe20000000000 */
[----:B------:R-:W-:Y:S06]  /*7750*/  BRA `(.L_x_22976) ;  /* 0x0000000800ac7947 */ /* 0x000fec0003800000 */
.L_x_22971:
        /* <DEDUP_REMOVED lines=12> */
.L_x_22985:
[----:B------:R-:W2:Y:S02]  /*7820*/  LDG.E.64 R4, desc[UR36][R4.64] ;  /* 0x0000002404047981 */ /* 0x000ea4000c1e1b00 */
[----:B--2---:R-:W0:Y:S02]  /*7830*/  F2I.S64.F64.TRUNC R2, R4 ;  /* 0x0000000400027311 */ /* 0x004e24000030d900 */
[----:B0-----:R-:W-:Y:S01]  /*7840*/  PRMT R0, R2, 0x7610, R0 ;  /* 0x0000761002007816 */ /* 0x001fe20000000000 */
[----:B------:R-:W-:Y:S06]  /*7850*/  BRA `(.L_x_22976) ;  /* 0x00000008006c7947 */ /* 0x000fec0003800000 */
.L_x_22984:
        /* <DEDUP_REMOVED lines=28> */
.L_x_22987:
        /* <DEDUP_REMOVED lines=15> */
.L_x_22986:
[----:B------:R-:W2:Y:S02]  /*7b10*/  LDG.E.U16 R2, desc[UR36][R4.64] ;  /* 0x0000002404027981 */ /* 0x000ea4000c1e1500 */
[----:B--2---:R-:W-:-:S06]  /*7b20*/  IMAD.U32 R2, R2, 0x10000, RZ ;  /* 0x0001000002027824 */ /* 0x004fcc00078e00ff */
[----:B------:R-:W0:Y:S02]  /*7b30*/  F2I.S64.TRUNC R2, R2 ;  /* 0x0000000200027311 */ /* 0x000e24000020d900 */
[----:B0-----:R-:W-:Y:S01]  /*7b40*/  PRMT R0, R2, 0x7610, R0 ;  /* 0x0000761002007816 */ /* 0x001fe20000000000 */
[----:B------:R-:W-:Y:S06]  /*7b50*/  BRA `(.L_x_22976) ;  /* 0x0000000400ac7947 */ /* 0x000fec0003800000 */
.L_x_22983:
        /* <DEDUP_REMOVED lines=10> */
.L_x_22990:
        /* <DEDUP_REMOVED lines=21> */
.L_x_22994:
[----:B------:R-:W-:Y:S05]  /*7d50*/  BSYNC B1 ;  /* 0x0000000000017941 */ /* 0x000fea0003800000 */
.L_x_22993:
[----:B------:R-:W-:Y:S01]  /*7d60*/  IMAD.SHL.U32 R2, R2, 0x100000, RZ ;  /* 0x0010000002027824 */ /* 0x000fe200078e00ff */
[----:B------:R-:W-:-:S04]  /*7d70*/  LEA R3, R0, 0x3b800000, 0x17 ;  /* 0x3b80000000037811 */ /* 0x000fc800078eb8ff */
[----:B------:R-:W-:-:S07]  /*7d80*/  LOP3.LUT R2, R3, R2, R4, 0xfe, !PT ;  /* 0x0000000203027212 */ /* 0x000fce00078efe04 */
.L_x_22992:
[----:B------:R-:W-:Y:S05]  /*7d90*/  BSYNC B0 ;  /* 0x0000000000007941 */ /* 0x000fea0003800000 */
.L_x_22991:
[----:B------:R-:W0:Y:S02]  /*7da0*/  F2I.S64.TRUNC R2, R2 ;  /* 0x0000000200027311 */ /* 0x000e24000020d900 */
[----:B0-----:R-:W-:Y:S01]  /*7db0*/  PRMT R0, R2, 0x7610, R0 ;  /* 0x0000761002007816 */ /* 0x001fe20000000000 */
[----:B------:R-:W-:Y:S06]  /*7dc0*/  BRA `(.L_x_22976) ;  /* 0x0000000400107947 */ /* 0x000fec0003800000 */
.L_x_22989:
        /* <DEDUP_REMOVED lines=21> */
.L_x_22998:
[----:B------:R-:W-:Y:S05]  /*7f20*/  BSYNC B1 ;  /* 0x0000000000017941 */ /* 0x000fea0003800000 */
.L_x_22997:
[----:B------:R-:W-:Y:S01]  /*7f30*/  IMAD.SHL.U32 R2, R2, 0x200000, RZ ;  /* 0x0020000002027824 */ /* 0x000fe200078e00ff */
[----:B------:R-:W-:-:S04]  /*7f40*/  LEA R3, R0, 0x37800000, 0x17 ;  /* 0x3780000000037811 */ /* 0x000fc800078eb8ff */
[----:B------:R-:W-:-:S07]  /*7f50*/  LOP3.LUT R2, R3, R2, R4, 0xfe, !PT ;  /* 0x0000000203027212 */ /* 0x000fce00078efe04 */
.L_x_22996:
[----:B------:R-:W-:Y:S05]  /*7f60*/  BSYNC B0 ;  /* 0x0000000000007941 */ /* 0x000fea0003800000 */
.L_x_22995:
[----:B------:R-:W0:Y:S02]  /*7f70*/  F2I.S64.TRUNC R2, R2 ;  /* 0x0000000200027311 */ /* 0x000e24000020d900 */
[----:B0-----:R-:W-:Y:S01]  /*7f80*/  PRMT R0, R2, 0x7610, R0 ;  /* 0x0000761002007816 */ /* 0x001fe20000000000 */
[----:B------:R-:W-:Y:S06]  /*7f90*/  BRA `(.L_x_22976) ;  /* 0x00000000009c7947 */ /* 0x000fec0003800000 */
.L_x_22988:
        /* <DEDUP_REMOVED lines=14> */
.L_x_23002:
[----:B------:R-:W-:Y:S05]  /*8080*/  BSYNC B0 ;  /* 0x0000000000007941 */ /* 0x000fea0003800000 */
.L_x_23001:
[----:B------:R-:W0:Y:S02]  /*8090*/  F2I.S64.TRUNC R2, R2 ;  /* 0x0000000200027311 */ /* 0x000e24000020d900 */
[----:B0-----:R-:W-:Y:S01]  /*80a0*/  PRMT R0, R2, 0x7610, R0 ;  /* 0x0000761002007816 */ /* 0x001fe20000000000 */
[----:B------:R-:W-:Y:S06]  /*80b0*/  BRA `(.L_x_22976) ;  /* 0x0000000000547947 */ /* 0x000fec0003800000 */
.L_x_22975:
        /* <DEDUP_REMOVED lines=16> */
.L_x_23003:
[----:B------:R-:W-:Y:S01]  /*81c0*/  PRMT R0, RZ, 0x7610, R0 ;  /* 0x00007610ff007816 */ /* 0x000fe20000000000 */
[----:B------:R-:W-:Y:S06]  /*81d0*/  BRA `(.L_x_22976) ;  /* 0x00000000000c7947 */ /* 0x000fec0003800000 */
.L_x_23000:
[----:B------:R0:W5:Y:S01]  /*81e0*/  LDG.E.U8 R0, desc[UR36][R4.64] ;  /* 0x0000002404007981 */ /* 0x000162000c1e1100 */
[----:B------:R-:W-:Y:S05]  /*81f0*/  BRA `(.L_x_22976) ;  /* 0x0000000000047947 */ /* 0x000fea0003800000 */
.L_x_22999:
[----:B------:R0:W5:Y:S02]  /*8200*/  LDG.E.U8 R0, desc[UR36][R4.64] ;  /* 0x0000002404007981 */ /* 0x000164000c1e1100 */
.L_x_22976:
        /* <DEDUP_REMOVED lines=17> */
.L_x_23008:
[----:B------:R0:W-:Y:S01]  /*8320*/  STG.E.U8 desc[UR36][R16.64], R2 ;  /* 0x0000000210007986 */ /* 0x0001e2000c101124 */
[----:B------:R-:W-:Y:S05]  /*8330*/  BRA `(.L_x_23010) ;  /* 0x0000000c000c7947 */ /* 0x000fea0003800000 */
.L_x_23007:
        /* <DEDUP_REMOVED lines=9> */
.L_x_23012:
[----:B------:R0:W-:Y:S01]  /*83d0*/  STG.E desc[UR36][R16.64], R2 ;  /* 0x0000000210007986 */ /* 0x0001e2000c101924 */
[----:B------:R-:W-:Y:S05]  /*83e0*/  BRA `(.L_x_23010) ;  /* 0x0000000800e07947 */ /* 0x000fea0003800000 */
.L_x_23011:
[----:B------:R0:W-:Y:S01]  /*83f0*/  STG.E.U16 desc[UR36][R16.64], R2 ;  /* 0x0000000210007986 */ /* 0x0001e2000c101524 */
[----:B------:R-:W-:Y:S05]  /*8400*/  BRA `(.L_x_23010) ;  /* 0x0000000800d87947 */ /* 0x000fea0003800000 */
.L_x_23006:
        /* <DEDUP_REMOVED lines=9> */
.L_x_23014:
[----:B------:R-:W-:-:S04]  /*84a0*/  FSEL R0, RZ, 1, P0 ;  /* 0x3f800000ff007808 */ /* 0x000fc80000000000 */
[----:B------:R-:W-:-:S05]  /*84b0*/  F2FP.F16.F32.PACK_AB R0, RZ, R0 ;  /* 0x00000000ff00723e */ /* 0x000fca00000000ff */
[----:B------:R0:W-:Y:S01]  /*84c0*/  STG.E.U16 desc[UR36][R16.64], R0 ;  /* 0x0000000010007986 */ /* 0x0001e2000c101524 */
[----:B------:R-:W-:Y:S05]  /*84d0*/  BRA `(.L_x_23010) ;  /* 0x0000000800a47947 */ /* 0x000fea0003800000 */
.L_x_23013:
        /* <DEDUP_REMOVED lines=10> */
.L_x_23016:
[----:B------:R-:W-:-:S04]  /*8580*/  FSEL R0, RZ, 1, P0 ;  /* 0x3f800000ff007808 */ /* 0x000fc80000000000 */
[----:B------:R-:W-:-:S04]  /*8590*/  F2FP.F16.F32.PACK_AB R3, RZ, R0 ;  /* 0x00000000ff03723e */ /* 0x000fc800000000ff */
[----:B------:R-:W-:-:S05]  /*85a0*/  PRMT R3, R3, 0x5410, RZ ;  /* 0x0000541003037816 */ /* 0x000fca00000000ff */
[----:B------:R0:W-:Y:S01]  /*85b0*/  STG.E desc[UR36][R16.64], R3 ;  /* 0x0000000310007986 */ /* 0x0001e2000c101924 */
[----:B------:R-:W-:Y:S05]  /*85c0*/  BRA `(.L_x_23010) ;  /* 0x0000000800687947 */ /* 0x000fea0003800000 */
.L_x_23015:
[----:B------:R-:W-:Y:S01]  /*85d0*/  FSEL R3, RZ, 1.875, P0 ;  /* 0x3ff00000ff037808 */ /* 0x000fe20000000000 */
[----:B------:R-:W-:-:S05]  /*85e0*/  IMAD.MOV.U32 R2, RZ, RZ, RZ ;  /* 0x000000ffff027224 */ /* 0x000fca00078e00ff */
[----:B------:R0:W-:Y:S01]  /*85f0*/  STG.E.64 desc[UR36][R16.64], R2 ;  /* 0x0000000210007986 */ /* 0x0001e2000c101b24 */
[----:B------:R-:W-:Y:S05]  /*8600*/  BRA `(.L_x_23010) ;  /* 0x0000000800587947 */ /* 0x000fea0003800000 */
.L_x_23005:
        /* <DEDUP_REMOVED lines=10> */
.L_x_23019:
[----:B------:R-:W-:Y:S02]  /*86b0*/  FSEL R5, RZ, 1.875, P0 ;  /* 0x3ff00000ff057808 */ /* 0x000fe40000000000 */
[----:B------:R-:W-:Y:S01]  /*86c0*/  CS2R R6, SRZ ;  /* 0x0000000000067805 */ /* 0x000fe2000001ff00 */
[----:B------:R-:W-:-:S05]  /*86d0*/  IMAD.MOV.U32 R4, RZ, RZ, RZ ;  /* 0x000000ffff047224 */ /* 0x000fca00078e00ff */
[----:B------:R0:W-:Y:S01]  /*86e0*/  STG.E.128 desc[UR36][R16.64], R4 ;  /* 0x0000000410007986 */ /* 0x0001e2000c101d24 */
[----:B------:R-:W-:Y:S05]  /*86f0*/  BRA `(.L_x_23010) ;  /* 0x00000008001c7947 */ /* 0x000fea0003800000 */
.L_x_23018:
        /* <DEDUP_REMOVED lines=18> */
.L_x_23023:
[----:B------:R-:W-:Y:S05]  /*8820*/  BSYNC B0 ;  /* 0x0000000000007941 */ /* 0x000fea0003800000 */
.L_x_23022:
[----:B------:R0:W-:Y:S01]  /*8830*/  STG.E.U8 desc[UR36][R16.64], R3 ;  /* 0x0000000310007986 */ /* 0x0001e2000c101124 */
[----:B------:R-:W-:Y:S05]  /*8840*/  BRA `(.L_x_23010) ;  /* 0x0000000400c87947 */ /* 0x000fea0003800000 */
.L_x_23021:
        /* <DEDUP_REMOVED lines=13> */
.L_x_23024:
[----:B------:R-:W-:Y:S01]  /*8920*/  ISETP.GT.U32.AND P0, PT, R3, 0x7f800000, PT ;  /* 0x7f8000000300780c */ /* 0x000fe20003f04070 */
[----:B------:R-:W-:-:S05]  /*8930*/  IMAD.MOV.U32 R3, RZ, RZ, 0x7f ;  /* 0x0000007fff037424 */ /* 0x000fca00078e00ff */
[----:B------:R-:W-:-:S05]  /*8940*/  SEL R3, R3, 0x7c, P0 ;  /* 0x0000007c03037807 */ /* 0x000fca0000000000 */
[----:B------:R0:W-:Y:S01]  /*8950*/  STG.E.U8 desc[UR36][R16.64], R3 ;  /* 0x0000000310007986 */ /* 0x0001e2000c101124 */
[----:B------:R-:W-:Y:S05]  /*8960*/  BRA `(.L_x_23010) ;  /* 0x0000000400807947 */ /* 0x000fea0003800000 */
.L_x_23020:
[----:B------:R-:W-:-:S04]  /*8970*/  FSEL R0, RZ, 1, P0 ;  /* 0x3f800000ff007808 */ /* 0x000fc80000000000 */
[----:B------:R-:W-:-:S05]  /*8980*/  F2FP.BF16.F32.PACK_AB R0, RZ, R0 ;  /* 0x00000000ff00723e */ /* 0x000fca00000010ff */
[----:B------:R0:W-:Y:S01]  /*8990*/  STG.E.U16 desc[UR36][R16.64], R0 ;  /* 0x0000000010007986 */ /* 0x0001e2000c101524 */
[----:B------:R-:W-:Y:S05]  /*89a0*/  BRA `(.L_x_23010) ;  /* 0x0000000400707947 */ /* 0x000fea0003800000 */
.L_x_23017:
        /* <DEDUP_REMOVED lines=10> */
.L_x_23027:
        /* <DEDUP_REMOVED lines=16> */
.L_x_23030:
[----:B------:R-:W-:-:S07]  /*8b50*/  PRMT R8, R0, 0x7610, R8 ;  /* 0x0000761000087816 */ /* 0x000fce0000000008 */
.L_x_23029:
[----:B------:R-:W-:Y:S05]  /*8b60*/  BSYNC B0 ;  /* 0x0000000000007941 */ /* 0x000fea0003800000 */
.L_x_23028:
[----:B------:R3:W-:Y:S01]  /*8b70*/  STG.E.U8 desc[UR36][R16.64], R8 ;  /* 0x0000000810007986 */ /* 0x0007e2000c101124 */
[----:B------:R-:W-:Y:S05]  /*8b80*/  BRA `(.L_x_23010) ;  /* 0x0000000000f87947 */ /* 0x000fea0003800000 */
.L_x_23026:
        /* <DEDUP_REMOVED lines=16> */
.L_x_23033:
[----:B------:R-:W-:-:S07]  /*8c90*/  PRMT R8, R0, 0x7610, R8 ;  /* 0x0000761000087816 */ /* 0x000fce0000000008 */
.L_x_23032:
[----:B------:R-:W-:Y:S05]  /*8ca0*/  BSYNC B0 ;  /* 0x0000000000007941 */ /* 0x000fea0003800000 */
.L_x_23031:
[----:B------:R0:W-:Y:S01]  /*8cb0*/  STG.E.U8 desc[UR36][R16.64], R8 ;  /* 0x0000000810007986 */ /* 0x0001e2000c101124 */
[----:B------:R-:W-:Y:S05]  /*8cc0*/  BRA `(.L_x_23010) ;  /* 0x0000000000a87947 */ /* 0x000fea0003800000 */
.L_x_23025:
        /* <DEDUP_REMOVED lines=21> */
.L_x_23009:
        /* <DEDUP_REMOVED lines=16> */
.L_x_23036:
[----:B------:R-:W-:Y:S05]  /*8f20*/  BRA `(.L_x_23010) ;  /* 0x0000000000107947 */ /* 0x000fea0003800000 */
.L_x_23035:
[----:B------:R-:W-:-:S05]  /*8f30*/  IMAD.MOV.U32 R3, RZ, RZ, RZ ;  /* 0x000000ffff037224 */ /* 0x000fca00078e00ff */
[----:B------:R2:W-:Y:S01]  /*8f40*/  STG.E.64 desc[UR36][R16.64], R2 ;  /* 0x0000000210007986 */ /* 0x0005e2000c101b24 */
[----:B------:R-:W-:Y:S05]  /*8f50*/  BRA `(.L_x_23010) ;  /* 0x0000000000047947 */ /* 0x000fea0003800000 */
.L_x_23034:
[----:B------:R0:W-:Y:S02]  /*8f60*/  STG.E desc[UR36][R16.64], R2 ;  /* 0x0000000210007986 */ /* 0x0001e4000c101924 */
.L_x_23010:
[----:B------:R-:W-:Y:S05]  /*8f70*/  BSYNC B6 ;  /* 0x0000000000067941 */ /* 0x000fea0003800000 */
.L_x_23004:
[----:B------:R-:W-:-:S07]  /*8f80*/  VIADD R19, R19, 0x80 ;  /* 0x0000008013137836 */ /* 0x000fce0000000000 */
.L_x_22969:
[----:B------:R-:W-:Y:S05]  /*8f90*/  BSYNC B7 ;  /* 0x0000000000077941 */ /* 0x000fea0003800000 */
.L_x_22968:
        /* <DEDUP_REMOVED lines=306> */
.L_x_23037:
        /* <DEDUP_REMOVED lines=20> */
.L_x_23041:
[----:B------:R4:W5:Y:S01]  /*a400*/  LDG.E.U8 R0, desc[UR36][R4.64] ;  /* 0x0000002404007981 */ /* 0x000962000c1e1100 */
[----:B------:R-:W-:Y:S05]  /*a410*/  BRA `(.L_x_23043) ;  /* 0x0000000c00647947 */ /* 0x000fea0003800000 */
.L_x_23040:
        /* <DEDUP_REMOVED lines=8> */
.L_x_23045:
[----:B------:R2:W5:Y:S01]  /*a4a0*/  LDG.E.U8 R0, desc[UR36][R4.64] ;  /* 0x0000002404007981 */ /* 0x000562000c1e1100 */
[----:B------:R-:W-:Y:S05]  /*a4b0*/  BRA `(.L_x_23043) ;  /* 0x0000000c003c7947 */ /* 0x000fea0003800000 */
.L_x_23044:
[----:B------:R0:W5:Y:S01]  /*a4c0*/  LDG.E.U16 R0, desc[UR36][R4.64] ;  /* 0x0000002404007981 */ /* 0x000162000c1e1500 */
[----:B------:R-:W-:Y:S05]  /*a4d0*/  BRA `(.L_x_23043) ;  /* 0x0000000c00347947 */ /* 0x000fea0003800000 */
.L_x_23039:
        /* <DEDUP_REMOVED lines=10> */
.L_x_23047:
[----:B------:R-:W2:Y:S02]  /*a580*/  LDG.E.U16 R2, desc[UR36][R4.64] ;  /* 0x0000002404027981 */ /* 0x000ea4000c1e1500 */
[----:B--2---:R-:W-:-:S06]  /*a590*/  HADD2.F32 R2, -RZ, R2.H0_H0 ;  /* 0x20000002ff027230 */ /* 0x004fcc0000004100 */
[----:B------:R-:W0:Y:S02]  /*a5a0*/  F2I.S64.TRUNC R2, R2 ;  /* 0x0000000200027311 */ /* 0x000e24000020d900 */
[----:B0-----:R-:W-:Y:S01]  /*a5b0*/  PRMT R0, R2, 0x7610, R0 ;  /* 0x0000761002007816 */ /* 0x001fe20000000000 */
[----:B------:R-:W-:Y:S06]  /*a5c0*/  BRA `(.L_x_23043) ;  /* 0x0000000800f87947 */ /* 0x000fec0003800000 */
.L_x_23046:
        /* <DEDUP_REMOVED lines=10> */
.L_x_23049:
[----:B------:R-:W2:Y:S02]  /*a670*/  LDG.E.U16 R4, desc[UR36][R4.64] ;  /* 0x0000002404047981 */ /* 0x000ea4000c1e1500 */
[----:B--2---:R-:W-:-:S06]  /*a680*/  HADD2.F32 R2, -RZ, R4.H0_H0 ;  /* 0x20000004ff027230 */ /* 0x004fcc0000004100 */
[----:B------:R-:W0:Y:S02]  /*a690*/  F2I.S64.TRUNC R2, R2 ;  /* 0x0000000200027311 */ /* 0x000e24000020d900 */
[----:B0-----:R-:W-:Y:S01]  /*a6a0*/  PRMT R0, R2, 0x7610, R0 ;  /* 0x0000761002007816 */ /* 0x001fe20000000000 */
[----:B------:R-:W-:Y:S06]  /*a6b0*/  BRA `(.L_x_23043) ;  /* 0x0000000800bc7947 */ /* 0x000fec0003800000 */
.L_x_23048:
[----:B------:R-:W2:Y:S02]  /*a6c0*/  LDG.E.64 R2, desc[UR36][R4.64] ;  /* 0x0000002404027981 */ /* 0x000ea4000c1e1b00 */
[----:B--2---:R-:W0:Y:S02]  /*a6d0*/  F2I.S64.F64.TRUNC R2, R2 ;  /* 0x0000000200027311 */ /* 0x004e24000030d900 */
[----:B0-----:R-:W-:Y:S01]  /*a6e0*/  PRMT R0, R2, 0x7610, R0 ;  /* 0x0000761002007816 */ /* 0x001fe20000000000 */
[----:B------:R-:W-:Y:S06]  /*a6f0*/  BRA `(.L_x_23043) ;  /* 0x0000000800ac7947 */ /* 0x000fec0003800000 */
.L_x_23038:
        /* <DEDUP_REMOVED lines=12> */
.L_x_23052:
[----:B------:R-:W2:Y:S02]  /*a7c0*/  LDG.E.64 R4, desc[UR36][R4.64] ;  /* 0x0000002404047981 */ /* 0x000ea4000c1e1b00 */
[----:B--2---:R-:W0:Y:S02]  /*a7d0*/  F2I.S64.F64.TRUNC R2, R4 ;  /* 0x0000000400027311 */ /* 0x004e24000030d900 */
[----:B0-----:R-:W-:Y:S01]  /*a7e0*/  PRMT R0, R2, 0x7610, R0 ;  /* 0x0000761002007816 */ /* 0x001fe20000000000 */
[----:B------:R-:W-:Y:S06]  /*a7f0*/  BRA `(.L_x_23043) ;  /* 0x00000008006c7947 */ /* 0x000fec0003800000 */
.L_x_23051:
        /* <DEDUP_REMOVED lines=28> */
.L_x_23054:
        /* <DEDUP_REMOVED lines=15> */
.L_x_23053:
[----:B------:R-:W2:Y:S02]  /*aab0*/  LDG.E.U16 R2, desc[UR36][R4.64] ;  /* 0x0000002404027981 */ /* 0x000ea4000c1e1500 */
[----:B--2---:R-:W-:-:S06]  /*aac0*/  IMAD.U32 R2, R2, 0x10000, RZ ;  /* 0x0001000002027824 */ /* 0x004fcc00078e00ff */
[----:B------:R-:W0:Y:S02]  /*aad0*/  F2I.S64.TRUNC R2, R2 ;  /* 0x0000000200027311 */ /* 0x000e24000020d900 */
[----:B0-----:R-:W-:Y:S01]  /*aae0*/  PRMT R0, R2, 0x7610, R0 ;  /* 0x0000761002007816 */ /* 0x001fe20000000000 */
[----:B------:R-:W-:Y:S06]  /*aaf0*/  BRA `(.L_x_23043) ;  /* 0x0000000400ac7947 */ /* 0x000fec0003800000 */
.L_x_23050:
        /* <DEDUP_REMOVED lines=10> */
.L_x_23057:
        /* <DEDUP_REMOVED lines=21> */
.L_x_23061:
[----:B------:R-:W-:Y:S05]  /*acf0*/  BSYNC B1 ;  /* 0x0000000000017941 */ /* 0x000fea0003800000 */
.L_x_23060:
[----:B------:R-:W-:Y:S01]  /*ad00*/  IMAD.SHL.U32 R2, R2, 0x100000, RZ ;  /* 0x0010000002027824 */ /* 0x000fe200078e00ff */
[----:B------:R-:W-:-:S04]  /*ad10*/  LEA R3, R0, 0x3b800000, 0x17 ;  /* 0x3b80000000037811 */ /* 0x000fc800078eb8ff */
[----:B------:R-:W-:-:S07]  /*ad20*/  LOP3.LUT R2, R3, R2, R4, 0xfe, !PT ;  /* 0x0000000203027212 */ /* 0x000fce00078efe04 */
.L_x_23059:
[----:B------:R-:W-:Y:S05]  /*ad30*/  BSYNC B0 ;  /* 0x0000000000007941 */ /* 0x000fea0003800000 */
.L_x_23058:
[----:B------:R-:W0:Y:S02]  /*ad40*/  F2I.S64.TRUNC R2, R2 ;  /* 0x0000000200027311 */ /* 0x000e24000020d900 */
[----:B0-----:R-:W-:Y:S01]  /*ad50*/  PRMT R0, R2, 0x7610, R0 ;  /* 0x0000761002007816 */ /* 0x001fe20000000000 */
[----:B------:R-:W-:Y:S06]  /*ad60*/  BRA `(.L_x_23043) ;  /* 0x0000000400107947 */ /* 0x000fec0003800000 */
.L_x_23056:
        /* <DEDUP_REMOVED lines=21> */
.L_x_23065:
[----:B------:R-:W-:Y:S05]  /*aec0*/  BSYNC B1 ;  /* 0x0000000000017941 */ /* 0x000fea0003800000 */
.L_x_23064:
[----:B------:R-:W-:Y:S01]  /*aed0*/  IMAD.SHL.U32 R2, R2, 0x200000, RZ ;  /* 0x0020000002027824 */ /* 0x000fe200078e00ff */
[----:B------:R-:W-:-:S04]  /*aee0*/  LEA R3, R0, 0x37800000, 0x17 ;  /* 0x3780000000037811 */ /* 0x000fc800078eb8ff */
[----:B------:R-:W-:-:S07]  /*aef0*/  LOP3.LUT R2, R3, R2, R4, 0xfe, !PT ;  /* 0x0000000203027212 */ /* 0x000fce00078efe04 */
.L_x_23063:
[----:B------:R-:W-:Y:S05]  /*af00*/  BSYNC B0 ;  /* 0x0000000000007941 */ /* 0x000fea0003800000 */
.L_x_23062:
[----:B------:R-:W0:Y:S02]  /*af10*/  F2I.S64.TRUNC R2, R2 ;  /* 0x0000000200027311 */ /* 0x000e24000020d900 */
[----:B0-----:R-:W-:Y:S01]  /*af20*/  PRMT R0, R2, 0x7610, R0 ;  /* 0x0000761002007816 */ /* 0x001fe20000000000 */
[----:B------:R-:W-:Y:S06]  /*af30*/  BRA `(.L_x_23043) ;  /* 0x00000000009c7947 */ /* 0x000fec0003800000 */
.L_x_23055:
        /* <DEDUP_REMOVED lines=14> */
.L_x_23069:
[----:B------:R-:W-:Y:S05]  /*b020*/  BSYNC B0 ;  /* 0x0000000000007941 */ /* 0x000fea0003800000 */
.L_x_23068:
[----:B------:R-:W0:Y:S02]  /*b030*/  F2I.S64.TRUNC R2, R2 ;  /* 0x0000000200027311 */ /* 0x000e24000020d900 */
[----:B0-----:R-:W-:Y:S01]  /*b040*/  PRMT R0, R2, 0x7610, R0 ;  /* 0x0000761002007816 */ /* 0x001fe20000000000 */
[----:B------:R-:W-:Y:S06]  /*b050*/  BRA `(.L_x_23043) ;  /* 0x0000000000547947 */ /* 0x000fec0003800000 */
.L_x_23042:
        /* <DEDUP_REMOVED lines=16> */
.L_x_23070:
[----:B------:R-:W-:Y:S01]  /*b160*/  PRMT R0, RZ, 0x7610, R0 ;  /* 0x00007610ff007816 */ /* 0x000fe20000000000 */
[----:B------:R-:W-:Y:S06]  /*b170*/  BRA `(.L_x_23043) ;  /* 0x00000000000c7947 */ /* 0x000fec0003800000 */
.L_x_23067:
[----:B------:R0:W5:Y:S01]  /*b180*/  LDG.E.U8 R0, desc[UR36][R4.64] ;  /* 0x0000002404007981 */ /* 0x000162000c1e1100 */
[----:B------:R-:W-:Y:S05]  /*b190*/  BRA `(.L_x_23043) ;  /* 0x0000000000047947 */ /* 0x000fea0003800000 */
.L_x_23066:
[----:B------:R0:W5:Y:S02]  /*b1a0*/  LDG.E.U8 R0, desc[UR36][R4.64] ;  /* 0x0000002404007981 */ /* 0x000164000c1e1100 */
.L_x_23043:
[----:B01234-:R-:W0:Y:S01]  /*b1b0*/  LDC.U8 R4, c[0x0][0x421] ;  /* 0x00010840ff047b82 */ /* 0x01fe220000000000 */
[----:B-----5:R-:W-:-:S04]  /*b1c0*/  LOP3.LUT P0, RZ, R0, 0xff, RZ, 0xc0, !PT ;  /* 0x000000ff00ff7812 */ /* 0x020fc8000780c0ff */
        /* <DEDUP_REMOVED lines=14> */
.L_x_23074:
[----:B------:R-:W-:Y:S01]  /*b2b0*/  STG.E.U8 desc[UR36][R16.64], R2 ;  /* 0x0000000210007986 */ /* 0x000fe2000c101124 */
[----:B------:R-:W-:Y:S05]  /*b2c0*/  EXIT ;  /* 0x000000000000794d */ /* 0x000fea0003800000 */
.L_x_23073:
        /* <DEDUP_REMOVED lines=9> */
.L_x_23077:
[----:B------:R-:W-:Y:S01]  /*b360*/  STG.E desc[UR36][R16.64], R2 ;  /* 0x0000000210007986 */ /* 0x000fe2000c101924 */
[----:B------:R-:W-:Y:S05]  /*b370*/  EXIT ;  /* 0x000000000000794d */ /* 0x000fea0003800000 */
.L_x_23076:
[----:B------:R-:W-:Y:S01]  /*b380*/  STG.E.U16 desc[UR36][R16.64], R2 ;  /* 0x0000000210007986 */ /* 0x000fe2000c101524 */
[----:B------:R-:W-:Y:S05]  /*b390*/  EXIT ;  /* 0x000000000000794d */ /* 0x000fea0003800000 */
.L_x_23072:
        /* <DEDUP_REMOVED lines=9> */
.L_x_23079:
[----:B------:R-:W-:-:S04]  /*b430*/  FSEL R0, RZ, 1, P0 ;  /* 0x3f800000ff007808 */ /* 0x000fc80000000000 */
[----:B------:R-:W-:-:S05]  /*b440*/  F2FP.F16.F32.PACK_AB R0, RZ, R0 ;  /* 0x00000000ff00723e */ /* 0x000fca00000000ff */
[----:B------:R-:W-:Y:S01]  /*b450*/  STG.E.U16 desc[UR36][R16.64], R0 ;  /* 0x0000000010007986 */ /* 0x000fe2000c101524 */
[----:B------:R-:W-:Y:S05]  /*b460*/  EXIT ;  /* 0x000000000000794d */ /* 0x000fea0003800000 */
.L_x_23078:
        /* <DEDUP_REMOVED lines=10> */
.L_x_23081:
[----:B------:R-:W-:-:S04]  /*b510*/  FSEL R0, RZ, 1, P0 ;  /* 0x3f800000ff007808 */ /* 0x000fc80000000000 */
[----:B------:R-:W-:-:S04]  /*b520*/  F2FP.F16.F32.PACK_AB R3, RZ, R0 ;  /* 0x00000000ff03723e */ /* 0x000fc800000000ff */
[----:B------:R-:W-:-:S05]  /*b530*/  PRMT R3, R3, 0x5410, RZ ;  /* 0x0000541003037816 */ /* 0x000fca00000000ff */
[----:B------:R-:W-:Y:S01]  /*b540*/  STG.E desc[UR36][R16.64], R3 ;  /* 0x0000000310007986 */ /* 0x000fe2000c101924 */
[----:B------:R-:W-:Y:S05]  /*b550*/  EXIT ;  /* 0x000000000000794d */ /* 0x000fea0003800000 */
.L_x_23080:
[----:B------:R-:W-:Y:S01]  /*b560*/  FSEL R3, RZ, 1.875, P0 ;  /* 0x3ff00000ff037808 */ /* 0x000fe20000000000 */
[----:B------:R-:W-:-:S05]  /*b570*/  IMAD.MOV.U32 R2, RZ, RZ, RZ ;  /* 0x000000ffff027224 */ /* 0x000fca00078e00ff */
[----:B------:R-:W-:Y:S01]  /*b580*/  STG.E.64 desc[UR36][R16.64], R2 ;  /* 0x0000000210007986 */ /* 0x000fe2000c101b24 */
[----:B------:R-:W-:Y:S05]  /*b590*/  EXIT ;  /* 0x000000000000794d */ /* 0x000fea0003800000 */
.L_x_23071:
        /* <DEDUP_REMOVED lines=10> */
.L_x_23084:
[----:B------:R-:W-:Y:S02]  /*b640*/  FSEL R5, RZ, 1.875, P0 ;  /* 0x3ff00000ff057808 */ /* 0x000fe40000000000 */
[----:B------:R-:W-:Y:S01]  /*b650*/  CS2R R6, SRZ ;  /* 0x0000000000067805 */ /* 0x000fe2000001ff00 */
[----:B------:R-:W-:-:S05]  /*b660*/  IMAD.MOV.U32 R4, RZ, RZ, RZ ;  /* 0x000000ffff047224 */ /* 0x000fca00078e00ff */
[----:B------:R-:W-:Y:S01]  /*b670*/  STG.E.128 desc[UR36][R16.64], R4 ;  /* 0x0000000410007986 */ /* 0x000fe2000c101d24 */
[----:B------:R-:W-:Y:S05]  /*b680*/  EXIT ;  /* 0x000000000000794d */ /* 0x000fea0003800000 */
.L_x_23083:
        /* <DEDUP_REMOVED lines=18> */
.L_x_23088:
[----:B------:R-:W-:Y:S05]  /*b7b0*/  BSYNC B0 ;  /* 0x0000000000007941 */ /* 0x000fea0003800000 */
.L_x_23087:
[----:B------:R-:W-:Y:S01]  /*b7c0*/  STG.E.U8 desc[UR36][R16.64], R3 ;  /* 0x0000000310007986 */ /* 0x000fe2000c101124 */
[----:B------:R-:W-:Y:S05]  /*b7d0*/  EXIT ;  /* 0x000000000000794d */ /* 0x000fea0003800000 */
.L_x_23086:
        /* <DEDUP_REMOVED lines=14> */
.L_x_23089:
[----:B------:R-:W-:Y:S01]  /*b8c0*/  IMAD.MOV.U32 R3, RZ, RZ, 0x7f ;  /* 0x0000007fff037424 */ /* 0x000fe200078e00ff */
[----:B------:R-:W-:-:S04]  /*b8d0*/  ISETP.GT.U32.AND P0, PT, R5, 0x7f800000, PT ;  /* 0x7f8000000500780c */ /* 0x000fc80003f04070 */
[----:B------:R-:W-:-:S05]  /*b8e0*/  SEL R3, R3, 0x7c, P0 ;  /* 0x0000007c03037807 */ /* 0x000fca0000000000 */
[----:B------:R-:W-:Y:S01]  /*b8f0*/  STG.E.U8 desc[UR36][R16.64], R3 ;  /* 0x0000000310007986 */ /* 0x000fe2000c101124 */
[----:B------:R-:W-:Y:S05]  /*b900*/  EXIT ;  /* 0x000000000000794d */ /* 0x000fea0003800000 */
.L_x_23085:
[----:B------:R-:W-:-:S04]  /*b910*/  FSEL R0, RZ, 1, P0 ;  /* 0x3f800000ff007808 */ /* 0x000fc80000000000 */
[----:B------:R-:W-:-:S05]  /*b920*/  F2FP.BF16.F32.PACK_AB R0, RZ, R0 ;  /* 0x00000000ff00723e */ /* 0x000fca00000010ff */
[----:B------:R-:W-:Y:S01]  /*b930*/  STG.E.U16 desc[UR36][R16.64], R0 ;  /* 0x0000000010007986 */ /* 0x000fe2000c101524 */
[----:B------:R-:W-:Y:S05]  /*b940*/  EXIT ;  /* 0x000000000000794d */ /* 0x000fea0003800000 */
.L_x_23082:
        /* <DEDUP_REMOVED lines=10> */
.L_x_23092:
        /* <DEDUP_REMOVED lines=16> */
.L_x_23095:
[----:B------:R-:W-:-:S07]  /*baf0*/  PRMT R8, R0, 0x7610, R8 ;  /* 0x0000761000087816 */ /* 0x000fce0000000008 */
.L_x_23094:
[----:B------:R-:W-:Y:S05]  /*bb00*/  BSYNC B0 ;  /* 0x0000000000007941 */ /* 0x000fea0003800000 */
.L_x_23093:
[----:B------:R-:W-:Y:S01]  /*bb10*/  STG.E.U8 desc[UR36][R16.64], R8 ;  /* 0x0000000810007986 */ /* 0x000fe2000c101124 */
[----:B------:R-:W-:Y:S05]  /*bb20*/  EXIT ;  /* 0x000000000000794d */ /* 0x000fea0003800000 */
.L_x_23091:
        /* <DEDUP_REMOVED lines=16> */
.L_x_23098:
[----:B------:R-:W-:-:S07]  /*bc30*/  PRMT R8, R0, 0x7610, R8 ;  /* 0x0000761000087816 */ /* 0x000fce0000000008 */
.L_x_23097:
[----:B------:R-:W-:Y:S05]  /*bc40*/  BSYNC B0 ;  /* 0x0000000000007941 */ /* 0x000fea0003800000 */
.L_x_23096:
[----:B------:R-:W-:Y:S01]  /*bc50*/  STG.E.U8 desc[UR36][R16.64], R8 ;  /* 0x0000000810007986 */ /* 0x000fe2000c101124 */
[----:B------:R-:W-:Y:S05]  /*bc60*/  EXIT ;  /* 0x000000000000794d */ /* 0x000fea0003800000 */
.L_x_23090:
        /* <DEDUP_REMOVED lines=21> */
.L_x_23075:
        /* <DEDUP_REMOVED lines=16> */
.L_x_23101:
[----:B------:R-:W-:Y:S05]  /*bec0*/  EXIT ;  /* 0x000000000000794d */ /* 0x000fea0003800000 */
.L_x_23100:
[----:B------:R-:W-:-:S05]  /*bed0*/  IMAD.MOV.U32 R3, RZ, RZ, RZ ;  /* 0x000000ffff037224 */ /* 0x000fca00078e00ff */
[----:B------:R-:W-:Y:S01]  /*bee0*/  STG.E.64 desc[UR36][R16.64], R2 ;  /* 0x0000000210007986 */ /* 0x000fe2000c101b24 */
[----:B------:R-:W-:Y:S05]  /*bef0*/  EXIT ;  /* 0x000000000000794d */ /* 0x000fea0003800000 */
.L_x_23099:
[----:B------:R-:W-:Y:S01]  /*bf00*/  STG.E desc[UR36][R16.64], R2 ;  /* 0x0000000210007986 */ /* 0x000fe2000c101924 */
[----:B------:R-:W-:Y:S05]  /*bf10*/  EXIT ;  /* 0x000000000000794d */ /* 0x000fea0003800000 */
.L_x_23102:
        /* <DEDUP_REMOVED lines=14> */
.L_x_23701:


//--------------------- .text._ZN2at6native27unrolled_elementwise_kernelIZZZNS0_23logical_not_kernel_cudaERNS_18TensorIteratorBaseEENKUlvE0_clEvENKUlvE_clEvEUlhE_St5arrayIPcLm2EELi4E23TrivialOffsetCalculatorILi1EjESB_NS0_6memory12LoadWithCastILi1EEENSC_13StoreWithCastILi1EEEEEviT_T0_T2_T3_T4_T5_ --------------------------
	.section	.text._ZN2at6native27unrolled_elementwise_kernelIZZZNS0_23logical_not_kernel_cudaERNS_18TensorIteratorBaseEENKUlvE0_clEvENKUlvE_clEvEUlhE_St5arrayIPcLm2EELi4E23TrivialOffsetCalculatorILi1EjESB_NS0_6memory12LoadWithCastILi1EEENSC_13StoreWithCastILi1EEEEEviT_T0_T2_T3_T4_T5_,"ax",@progbits
	.align	128
        .global         _ZN2at6native27unrolled_elementwise_kernelIZZZNS0_23logical_not_kernel_cudaERNS_18TensorIteratorBaseEENKUlvE0_clEvENKUlvE_clEvEUlhE_St5arrayIPcLm2EELi4E23TrivialOffsetCalculatorILi1EjESB_NS0_6memory12LoadWithCastILi1EEENSC_13StoreWithCastILi1EEEEEviT_T0_T2_T3_T4_T5_
        .type           _ZN2at6native27unrolled_elementwise_kernelIZZZNS0_23logical_not_kernel_cudaERNS_18TensorIteratorBaseEENKUlvE0_clEvENKUlvE_clEvEUlhE_St5arrayIPcLm2EELi4E23TrivialOffsetCalculatorILi1EjESB_NS0_6memory12LoadWithCastILi1EEENSC_13StoreWithCastILi1EEEEEviT_T0_T2_T3_T4_T5_,@function
        .size           _ZN2at6native27unrolled_elementwise_kernelIZZZNS0_23logical_not_kernel_cudaERNS_18TensorIteratorBaseEENKUlvE0_clEvENKUlvE_clEvEUlhE_St5arrayIPcLm2EELi4E23TrivialOffsetCalculatorILi1EjESB_NS0_6memory12LoadWithCastILi1EEENSC_13StoreWithCastILi1EEEEEviT_T0_T2_T3_T4_T5_,(.L_x_23702 - _ZN2at6native27unrolled_elementwise_kernelIZZZNS0_23logical_not_kernel_cudaERNS_18TensorIteratorBaseEENKUlvE0_clEvENKUlvE_clEvEUlhE_St5arrayIPcLm2EELi4E23TrivialOffsetCalculatorILi1EjESB_NS0_6memory12LoadWithCastILi1EEENSC_13StoreWithCastILi1EEEEEviT_T0_T2_T3_T4_T5_)
        .other          _ZN2at6native27unrolled_elementwise_kernelIZZZNS0_23logical_not_kernel_cudaERNS_18TensorIteratorBaseEENKUlvE0_clEvENKUlvE_clEvEUlhE_St5arrayIPcLm2EELi4E23TrivialOffsetCalculatorILi1EjESB_NS0_6memory12LoadWithCastILi1EEENSC_13StoreWithCastILi1EEEEEviT_T0_T2_T3_T4_T5_,@"STO_CUDA_ENTRY STV_DEFAULT"
_ZN2at6native27unrolled_elementwise_kernelIZZZNS0_23logical_not_kernel_cudaERNS_18TensorIteratorBaseEENKUlvE0_clEvENKUlvE_clEvEUlhE_St5arrayIPcLm2EELi4E23TrivialOffsetCalculatorILi1EjESB_NS0_6memory12LoadWithCastILi1EEENSC_13StoreWithCastILi1EEEEEviT_T0_T2_T3_T4_T5_:
.text._ZN2at6native27unrolled_elementwise_kernelIZZZNS0_23logical_not_kernel_cudaERNS_18TensorIteratorBaseEENKUlvE0_clEvENKUlvE_clEvEUlhE_St5arrayIPcLm2EELi4E23TrivialOffsetCalculatorILi1EjESB_NS0_6memory12LoadWithCastILi1EEENSC_13StoreWithCastILi1EEEEEviT_T0_T2_T3_T4_T5_:
        /* <DEDUP_REMOVED lines=31> */
.L_x_23108:
[----:B------:R3:W5:Y:S01]  /*01f0*/  LDG.E.U8 R18, desc[UR36][R4.64] ;  /* 0x0000002404127981 */ /* 0x000762000c1e1100 */
[----:B------:R-:W-:Y:S05]  /*0200*/  BRA `(.L_x_23110) ;  /* 0x0000000c00687947 */ /* 0x000fea0003800000 */
.L_x_23107:
        /* <DEDUP_REMOVED lines=8> */
.L_x_23112:
[----:B------:R1:W5:Y:S01]  /*0290*/  LDG.E.U8 R18, desc[UR36][R4.64] ;  /* 0x0000002404127981 */ /* 0x000362000c1e1100 */
[----:B------:R-:W-:Y:S05]  /*02a0*/  BRA `(.L_x_23110) ;  /* 0x0000000c00407947 */ /* 0x000fea0003800000 */
.L_x_23111:
[----:B------:R2:W5:Y:S01]  /*02b0*/  LDG.E.U16 R18, desc[UR36][R4.64] ;  /* 0x0000002404127981 */ /* 0x000562000c1e1500 */
[----:B------:R-:W-:Y:S05]  /*02c0*/  BRA `(.L_x_23110) ;  /* 0x0000000c00387947 */ /* 0x000fea0003800000 */
.L_x_23106:
        /* <DEDUP_REMOVED lines=10> */
.L_x_23114:
[----:B------:R-:W2:Y:S02]  /*0370*/  LDG.E.U16 R2, desc[UR36][R4.64] ;  /* 0x0000002404027981 */ /* 0x000ea4000c1e1500 */
[----:B--2---:R-:W-:-:S06]  /*0380*/  HADD2.F32 R2, -RZ, R2.H0_H0 ;  /* 0x20000002ff027230 */ /* 0x004fcc0000004100 */
[----:B------:R-:W0:Y:S02]  /*0390*/  F2I.S64.TRUNC R2, R2 ;  /* 0x0000000200027311 */ /* 0x000e24000020d900 */
[----:B0-----:R-:W-:Y:S01]  /*03a0*/  PRMT R18, R2, 0x7610, R18 ;  /* 0x0000761002127816 */ /* 0x001fe20000000012 */
[----:B------:R-:W-:Y:S06]  /*03b0*/  BRA `(.L_x_23110) ;  /* 0x0000000800fc7947 */ /* 0x000fec0003800000 */
.L_x_23113:
        /* <DEDUP_REMOVED lines=10> */
.L_x_23116:
[----:B------:R-:W2:Y:S02]  /*0460*/  LDG.E.U16 R4, desc[UR36][R4.64] ;  /* 0x0000002404047981 */ /* 0x000ea4000c1e1500 */
[----:B--2---:R-:W-:-:S06]  /*0470*/  HADD2.F32 R2, -RZ, R4.H0_H0 ;  /* 0x20000004ff027230 */ /* 0x004fcc0000004100 */
[----:B------:R-:W0:Y:S02]  /*0480*/  F2I.S64.TRUNC R2, R2 ;  /* 0x0000000200027311 */ /* 0x000e24000020d900 */
[----:B0-----:R-:W-:Y:S01]  /*0490*/  PRMT R18, R2, 0x7610, R18 ;  /* 0x0000761002127816 */ /* 0x001fe20000000012 */
[----:B------:R-:W-:Y:S06]  /*04a0*/  BRA `(.L_x_23110) ;  /* 0x0000000800c07947 */ /* 0x000fec0003800000 */
.L_x_23115:
[----:B------:R-:W2:Y:S02]  /*04b0*/  LDG.E.64 R2, desc[UR36][R4.64] ;  /* 0x0000002404027981 */ /* 0x000ea4000c1e1b00 */
[----:B--2---:R-:W0:Y:S02]  /*04c0*/  F2I.S64.F64.TRUNC R2, R2 ;  /* 0x0000000200027311 */ /* 0x004e24000030d900 */
[----:B0-----:R-:W-:Y:S01]  /*04d0*/  PRMT R18, R2, 0x7610, R18 ;  /* 0x0000761002127816 */ /* 0x001fe20000000012 */
[----:B------:R-:W-:Y:S06]  /*04e0*/  BRA `(.L_x_23110) ;  /* 0x0000000800b07947 */ /* 0x000fec0003800000 */
.L_x_23105:
        /* <DEDUP_REMOVED lines=12> */
.L_x_23119:
[----:B------:R-:W2:Y:S02]  /*05b0*/  LDG.E.64 R4, desc[UR36][R4.64] ;  /* 0x0000002404047981 */ /* 0x000ea4000c1e1b00 */
[----:B--2---:R-:W0:Y:S02]  /*05c0*/  F2I.S64.F64.TRUNC R2, R4 ;  /* 0x0000000400027311 */ /* 0x004e24000030d900 */
[----:B0-----:R-:W-:Y:S01]  /*05d0*/  PRMT R18, R2, 0x7610, R18 ;  /* 0x0000761002127816 */ /* 0x001fe20000000012 */
[----:B------:R-:W-:Y:S06]  /*05e0*/  BRA `(.L_x_23110) ;  /* 0x0000000800707947 */ /* 0x000fec0003800000 */
.L_x_23118:
        /* <DEDUP_REMOVED lines=28> */
.L_x_23121:
        /* <DEDUP_REMOVED lines=16> */
.L_x_23120:
[----:B------:R-:W2:Y:S02]  /*08b0*/  LDG.E.U16 R2, desc[UR36][R4.64] ;  /* 0x0000002404027981 */ /* 0x000ea4000c1e1500 */
[----:B--2---:R-:W-:-:S06]  /*08c0*/  IMAD.U32 R2, R2, 0x10000, RZ ;  /* 0x0001000002027824 */ /* 0x004fcc00078e00ff */
[----:B------:R-:W0:Y:S02]  /*08d0*/  F2I.S64.TRUNC R2, R2 ;  /* 0x0000000200027311 */ /* 0x000e24000020d900 */
[----:B0-----:R-:W-:Y:S01]  /*08e0*/  PRMT R18, R2, 0x7610, R18 ;  /* 0x0000761002127816 */ /* 0x001fe20000000012 */
[----:B------:R-:W-:Y:S06]  /*08f0*/  BRA `(.L_x_23110) ;  /* 0x0000000400ac7947 */ /* 0x000fec0003800000 */
.L_x_23117:
        /* <DEDUP_REMOVED lines=10> */
.L_x_23124:
        /* <DEDUP_REMOVED lines=21> */
.L_x_23128:
[----:B------:R-:W-:Y:S05]  /*0af0*/  BSYNC B1 ;  /* 0x0000000000017941 */ /* 0x000fea0003800000 */
.L_x_23127:
[----:B------:R-:W-:Y:S01]  /*0b00*/  IMAD.SHL.U32 R2, R2, 0x100000, RZ ;  /* 0x0010000002027824 */ /* 0x000fe200078e00ff */
[----:B------:R-:W-:-:S04]  /*0b10*/  LEA R3, R0, 0x3b800000, 0x17 ;  /* 0x3b80000000037811 */ /* 0x000fc800078eb8ff */
[----:B------:R-:W-:-:S07]  /*0b20*/  LOP3.LUT R2, R3, R2, R4, 0xfe, !PT ;  /* 0x0000000203027212 */ /* 0x000fce00078efe04 */
.L_x_23126:
[----:B------:R-:W-:Y:S05]  /*0b30*/  BSYNC B0 ;  /* 0x0000000000007941 */ /* 0x000fea0003800000 */
.L_x_23125:
[----:B------:R-:W0:Y:S02]  /*0b40*/  F2I.S64.TRUNC R2, R2 ;  /* 0x0000000200027311 */ /* 0x000e24000020d900 */
[----:B0-----:R-:W-:Y:S01]  /*0b50*/  PRMT R18, R2, 0x7610, R18 ;  /* 0x0000761002127816 */ /* 0x001fe20000000012 */
[----:B------:R-:W-:Y:S06]  /*0b60*/  BRA `(.L_x_23110) ;  /* 0x0000000400107947 */ /* 0x000fec0003800000 */
.L_x_23123:
        /* <DEDUP_REMOVED lines=21> */
.L_x_23132:
[----:B------:R-:W-:Y:S05]  /*0cc0*/  BSYNC B1 ;  /* 0x0000000000017941 */ /* 0x000fea0003800000 */
.L_x_23131:
[----:B------:R-:W-:Y:S01]  /*0cd0*/  IMAD.SHL.U32 R2, R2, 0x200000, RZ ;  /* 0x0020000002027824 */ /* 0x000fe200078e00ff */
[----:B------:R-:W-:-:S04]  /*0ce0*/  LEA R3, R0, 0x37800000, 0x17 ;  /* 0x3780000000037811 */ /* 0x000fc800078eb8ff */
[----:B------:R-:W-:-:S07]  /*0cf0*/  LOP3.LUT R2, R3, R2, R4, 0xfe, !PT ;  /* 0x0000000203027212 */ /* 0x000fce00078efe04 */
.L_x_23130:
[----:B------:R-:W-:Y:S05]  /*0d00*/  BSYNC B0 ;  /* 0x0000000000007941 */ /* 0x000fea0003800000 */
.L_x_23129:
[----:B------:R-:W0:Y:S02]  /*0d10*/  F2I.S64.TRUNC R2, R2 ;  /* 0x0000000200027311 */ /* 0x000e24000020d900 */
[----:B0-----:R-:W-:Y:S01]  /*0d20*/  PRMT R18, R2, 0x7610, R18 ;  /* 0x0000761002127816 */ /* 0x001fe20000000012 */
[----:B------:R-:W-:Y:S06]  /*0d30*/  BRA `(.L_x_23110) ;  /* 0x00000000009c7947 */ /* 0x000fec0003800000 */
.L_x_23122:
        /* <DEDUP_REMOVED lines=14> */
.L_x_23136:
[----:B------:R-:W-:Y:S05]  /*0e20*/  BSYNC B0 ;  /* 0x0000000000007941 */ /* 0x000fea0003800000 */
.L_x_23135:
[----:B------:R-:W0:Y:S02]  /*0e30*/  F2I.S64.TRUNC R2, R2 ;  /* 0x0000000200027311 */ /* 0x000e24000020d900 */
[----:B0-----:R-:W-:Y:S01]  /*0e40*/  PRMT R18, R2, 0x7610, R18 ;  /* 0x0000761002127816 */ /* 0x001fe20000000012 */
[----:B------:R-:W-:Y:S06]  /*0e50*/  BRA `(.L_x_23110) ;  /* 0x0000000000547947 */ /* 0x000fec0003800000 */
.L_x_23109:
        /* <DEDUP_REMOVED lines=16> */
.L_x_23137:
[----:B------:R-:W-:Y:S01]  /*0f60*/  PRMT R18, RZ, 0x7610, R18 ;  /* 0x00007610ff127816 */ /* 0x000fe20000000012 */
[----:B------:R-:W-:Y:S06]  /*0f70*/  BRA `(.L_x_23110) ;  /* 0x00000000000c7947 */ /* 0x000fec0003800000 */
.L_x_23134:
[----:B------:R0:W5:Y:S01]  /*0f80*/  LDG.E.U8 R18, desc[UR36][R4.64] ;  /* 0x0000002404127981 */ /* 0x000162000c1e1100 */
[----:B------:R-:W-:Y:S05]  /*0f90*/  BRA `(.L_x_23110) ;  /* 0x0000000000047947 */ /* 0x000fea0003800000 */
.L_x_23133:
[----:B------:R0:W5:Y:S02]  /*0fa0*/  LDG.E.U8 R18, desc[UR36][R4.64] ;  /* 0x0000002404127981 */ /* 0x000164000c1e1100 */
.L_x_23110:
[----:B------:R-:W1:Y:S02]  /*0fb0*/  S2R R26, SR_TID.X ;  /* 0x00000000001a7919 */ /* 0x000e640000002100 */
[----:B-1----:R-:W-:-:S07]  /*0fc0*/  VIADD R26, R26, 0x80 ;  /* 0x000000801a1a7836 */ /* 0x002fce0000000000 */
.L_x_23104:
[----:B------:R-:W-:Y:S05]  /*0fd0*/  BSYNC B6 ;  /* 0x0000000000067941 */ /* 0x000fea0003800000 */
.L_x_23103:
        /* <DEDUP_REMOVED lines=23> */
.L_x_23143:
[----:B------:R0:W5:Y:S01]  /*1150*/  LDG.E.U8 R22, desc[UR36][R4.64] ;  /* 0x0000002404167981 */ /* 0x000162000c1e1100 */
[----:B------:R-:W-:Y:S05]  /*1160*/  BRA `(.L_x_23145) ;  /* 0x0000000c00647947 */ /* 0x000fea0003800000 */
.L_x_23142:
        /* <DEDUP_REMOVED lines=8> */
.L_x_23147:
[----:B------:R4:W5:Y:S01]  /*11f0*/  LDG.E.U8 R22, desc[UR36][R4.64] ;  /* 0x0000002404167981 */ /* 0x000962000c1e1100 */
[----:B------:R-:W-:Y:S05]  /*1200*/  BRA `(.L_x_23145) ;  /* 0x0000000c003c7947 */ /* 0x000fea0003800000 */
.L_x_23146:
[----:B------:R0:W5:Y:S01]  /*1210*/  LDG.E.U16 R22, desc[UR36][R4.64] ;  /* 0x0000002404167981 */ /* 0x000162000c1e1500 */
[----:B------:R-:W-:Y:S05]  /*1220*/  BRA `(.L_x_23145) ;  /* 0x0000000c00347947 */ /* 0x000fea0003800000 */
.L_x_23141:
        /* <DEDUP_REMOVED lines=10> */
.L_x_23149:
[----:B------:R-:W2:Y:S02]  /*12d0*/  LDG.E.U16 R2, desc[UR36][R4.64] ;  /* 0x0000002404027981 */ /* 0x000ea4000c1e1500 */
[----:B--2---:R-:W-:-:S06]  /*12e0*/  HADD2.F32 R2, -RZ, R2.H0_H0 ;  /* 0x20000002ff027230 */ /* 0x004fcc0000004100 */
[----:B------:R-:W0:Y:S02]  /*12f0*/  F2I.S64.TRUNC R2, R2 ;  /* 0x0000000200027311 */ /* 0x000e24000020d900 */
[----:B0-----:R-:W-:Y:S01]  /*1300*/  PRMT R22, R2, 0x7610, R22 ;  /* 0x0000761002167816 */ /* 0x001fe20000000016 */
[----:B------:R-:W-:Y:S06]  /*1310*/  BRA `(.L_x_23145) ;  /* 0x0000000800f87947 */ /* 0x000fec0003800000 */
.L_x_23148:
        /* <DEDUP_REMOVED lines=10> */
.L_x_23151:
[----:B------:R-:W2:Y:S02]  /*13c0*/  LDG.E.U16 R4, desc[UR36][R4.64] ;  /* 0x0000002404047981 */ /* 0x000ea4000c1e1500 */
[----:B--2---:R-:W-:-:S06]  /*13d0*/  HADD2.F32 R2, -RZ, R4.H0_H0 ;  /* 0x20000004ff027230 */ /* 0x004fcc0000004100 */
[----:B------:R-:W0:Y:S02]  /*13e0*/  F2I.S64.TRUNC R2, R2 ;  /* 0x0000000200027311 */ /* 0x000e24000020d900 */
[----:B0-----:R-:W-:Y:S01]  /*13f0*/  PRMT R22, R2, 0x7610, R22 ;  /* 0x0000761002167816 */ /* 0x001fe20000000016 */
[----:B------:R-:W-:Y:S06]  /*1400*/  BRA `(.L_x_23145) ;  /* 0x0000000800bc7947 */ /* 0x000fec0003800000 */
.L_x_23150:
[----:B------:R-:W2:Y:S02]  /*1410*/  LDG.E.64 R2, desc[UR36][R4.64] ;  /* 0x0000002404027981 */ /* 0x000ea4000c1e1b00 */
[----:B--2---:R-:W0:Y:S02]  /*1420*/  F2I.S64.F64.TRUNC R2, R2 ;  /* 0x0000000200027311 */ /* 0x004e24000030d900 */
[----:B0-----:R-:W-:Y:S01]  /*1430*/  PRMT R22, R2, 0x7610, R22 ;  /* 0x0000761002167816 */ /* 0x001fe20000000016 */
[----:B------:R-:W-:Y:S06]  /*1440*/  BRA `(.L_x_23145) ;  /* 0x0000000800ac7947 */ /* 0x000fec0003800000 */
.L_x_23140:
        /* <DEDUP_REMOVED lines=12> */
.L_x_23154:
[----:B------:R-:W2:Y:S02]  /*1510*/  LDG.E.64 R4, desc[UR36][R4.64] ;  /* 0x0000002404047981 */ /* 0x000ea4000c1e1b00 */
[----:B--2---:R-:W0:Y:S02]  /*1520*/  F2I.S64.F64.TRUNC R2, R4 ;  /* 0x0000000400027311 */ /* 0x004e24000030d900 */
[----:B0-----:R-:W-:Y:S01]  /*1530*/  PRMT R22, R2, 0x7610, R22 ;  /* 0x0000761002167816 */ /* 0x001fe20000000016 */
[----:B------:R-:W-:Y:S06]  /*1540*/  BRA `(.L_x_23145) ;  /* 0x00000008006c7947 */ /* 0x000fec0003800000 */
.L_x_23153:
        /* <DEDUP_REMOVED lines=28> */
.L_x_23156:
        /* <DEDUP_REMOVED lines=15> */
.L_x_23155:
[----:B------:R-:W2:Y:S02]  /*1800*/  LDG.E.U16 R2, desc[UR36][R4.64] ;  /* 0x0000002404027981 */ /* 0x000ea4000c1e1500 */
[----:B--2---:R-:W-:-:S06]  /*1810*/  IMAD.U32 R2, R2, 0x10000, RZ ;  /* 0x0001000002027824 */ /* 0x004fcc00078e00ff */
[----:B------:R-:W0:Y:S02]  /*1820*/  F2I.S64.TRUNC R2, R2 ;  /* 0x0000000200027311 */ /* 0x000e24000020d900 */
[----:B0-----:R-:W-:Y:S01]  /*1830*/  PRMT R22, R2, 0x7610, R22 ;  /* 0x0000761002167816 */ /* 0x001fe20000000016 */
[----:B------:R-:W-:Y:S06]  /*1840*/  BRA `(.L_x_23145) ;  /* 0x0000000400ac7947 */ /* 0x000fec0003800000 */
.L_x_23152:
        /* <DEDUP_REMOVED lines=10> */
.L_x_23159:
        /* <DEDUP_REMOVED lines=21> */
.L_x_23163:
[----:B------:R-:W-:Y:S05]  /*1a40*/  BSYNC B1 ;  /* 0x0000000000017941 */ /* 0x000fea0003800000 */
.L_x_23162:
[----:B------:R-:W-:Y:S01]  /*1a50*/  IMAD.SHL.U32 R2, R2, 0x100000, RZ ;  /* 0x0010000002027824 */ /* 0x000fe200078e00ff */
[----:B------:R-:W-:-:S04]  /*1a60*/  LEA R3, R0, 0x3b800000, 0x17 ;  /* 0x3b80000000037811 */ /* 0x000fc800078eb8ff */
[----:B------:R-:W-:-:S07]  /*1a70*/  LOP3.LUT R2, R3, R2, R4, 0xfe, !PT ;  /* 0x0000000203027212 */ /* 0x000fce00078efe04 */
.L_x_23161:
[----:B------:R-:W-:Y:S05]  /*1a80*/  BSYNC B0 ;  /* 0x0000000000007941 */ /* 0x000fea0003800000 */
.L_x_23160:
[----:B------:R-:W0:Y:S02]  /*1a90*/  F2I.S64.TRUNC R2, R2 ;  /* 0x0000000200027311 */ /* 0x000e24000020d900 */
[----:B0-----:R-:W-:Y:S01]  /*1aa0*/  PRMT R22, R2, 0x7610, R22 ;  /* 0x0000761002167816 */ /* 0x001fe20000000016 */
[----:B------:R-:W-:Y:S06]  /*1ab0*/  BRA `(.L_x_23145) ;  /* 0x0000000400107947 */ /* 0x000fec0003800000 */
.L_x_23158:
        /* <DEDUP_REMOVED lines=21> */
.L_x_23167:
[----:B------:R-:W-:Y:S05]  /*1c10*/  BSYNC B1 ;  /* 0x0000000000017941 */ /* 0x000fea0003800000 */
.L_x_23166:
[----:B------:R-:W-:Y:S01]  /*1c20*/  IMAD.SHL.U32 R2, R2, 0x200000, RZ ;  /* 0x0020000002027824 */ /* 0x000fe200078e00ff */
[----:B------:R-:W-:-:S04]  /*1c30*/  LEA R3, R0, 0x37800000, 0x17 ;  /* 0x3780000000037811 */ /* 0x000fc800078eb8ff */
[----:B------:R-:W-:-:S07]  /*1c40*/  LOP3.LUT R2, R3, R2, R4, 0xfe, !PT ;  /* 0x0000000203027212 */ /* 0x000fce00078efe04 */
.L_x_23165:
[----:B------:R-:W-:Y:S05]  /*1c50*/  BSYNC B0 ;  /* 0x0000000000007941 */ /* 0x000fea0003800000 */
.L_x_23164:
[----:B------:R-:W0:Y:S02]  /*1c60*/  F2I.S64.TRUNC R2, R2 ;  /* 0x0000000200027311 */ /* 0x000e24000020d900 */
[----:B0-----:R-:W-:Y:S01]  /*1c70*/  PRMT R22, R2, 0x7610, R22 ;  /* 0x0000761002167816 */ /* 0x001fe20000000016 */
[----:B------:R-:W-:Y:S06]  /*1c80*/  BRA `(.L_x_23145) ;  /* 0x00000000009c7947 */ /* 0x000fec0003800000 */
.L_x_23157:
        /* <DEDUP_REMOVED lines=14> */
.L_x_23171:
[----:B------:R-:W-:Y:S05]  /*1d70*/  BSYNC B0 ;  /* 0x0000000000007941 */ /* 0x000fea0003800000 */
.L_x_23170:
[----:B------:R-:W0:Y:S02]  /*1d80*/  F2I.S64.TRUNC R2, R2 ;  /* 0x0000000200027311 */ /* 0x000e24000020d900 */
[----:B0-----:R-:W-:Y:S01]  /*1d90*/  PRMT R22, R2, 0x7610, R22 ;  /* 0x0000761002167816 */ /* 0x001fe20000000016 */
[----:B------:R-:W-:Y:S06]  /*1da0*/  BRA `(.L_x_23145) ;  /* 0x0000000000547947 */ /* 0x000fec0003800000 */
.L_x_23144:
        /* <DEDUP_REMOVED lines=16> */
.L_x_23172:
[----:B------:R-:W-:Y:S01]  /*1eb0*/  PRMT R22, RZ, 0x7610, R22 ;  /* 0x00007610ff167816 */ /* 0x000fe20000000016 */
[----:B------:R-:W-:Y:S06]  /*1ec0*/  BRA `(.L_x_23145) ;  /* 0x00000000000c7947 */ /* 0x000fec0003800000 */
.L_x_23169:
[----:B------:R1:W5:Y:S01]  /*1ed0*/  LDG.E.U8 R22, desc[UR36][R4.64] ;  /* 0x0000002404167981 */ /* 0x000362000c1e1100 */
[----:B------:R-:W-:Y:S05]  /*1ee0*/  BRA `(.L_x_23145) ;  /* 0x0000000000047947 */ /* 0x000fea0003800000 */
.L_x_23168:
[----:B------:R0:W5:Y:S02]  /*1ef0*/  LDG.E.U8 R22, desc[UR36][R4.64] ;  /* 0x0000002404167981 */ /* 0x000164000c1e1100 */
.L_x_23145:
[----:B------:R-:W-:-:S07]  /*1f00*/  VIADD R26, R26, 0x80 ;  /* 0x000000801a1a7836 */ /* 0x000fce0000000000 */
.L_x_23139:
[----:B------:R-:W-:Y:S05]  /*1f10*/  BSYNC B6 ;  /* 0x0000000000067941 */ /* 0x000fea0003800000 */
.L_x_23138:
        /* <DEDUP_REMOVED lines=25> */
.L_x_23178:
[----:B------:R0:W5:Y:S01]  /*20b0*/  LDG.E.U8 R24, desc[UR36][R4.64] ;  /* 0x0000002404187981 */ /* 0x000162000c1e1100 */
[----:B------:R-:W-:Y:S05]  /*20c0*/  BRA `(.L_x_23180) ;  /* 0x0000000c00647947 */ /* 0x000fea0003800000 */
.L_x_23177:
        /* <DEDUP_REMOVED lines=8> */
.L_x_23182:
[----:B------:R3:W5:Y:S01]  /*2150*/  LDG.E.U8 R24, desc[UR36][R4.64] ;  /* 0x0000002404187981 */ /* 0x000762000c1e1100 */
[----:B------:R-:W-:Y:S05]  /*2160*/  BRA `(.L_x_23180) ;  /* 0x0000000c003c7947 */ /* 0x000fea0003800000 */
.L_x_23181:
[----:B------:R0:W5:Y:S01]  /*2170*/  LDG.E.U16 R24, desc[UR36][R4.64] ;  /* 0x0000002404187981 */ /* 0x000162000c1e1500 */
[----:B------:R-:W-:Y:S05]  /*2180*/  BRA `(.L_x_23180) ;  /* 0x0000000c00347947 */ /* 0x000fea0003800000 */
.L_x_23176:
        /* <DEDUP_REMOVED lines=10> */
.L_x_23184:
[----:B------:R-:W2:Y:S02]  /*2230*/  LDG.E.U16 R2, desc[UR36][R4.64] ;  /* 0x0000002404027981 */ /* 0x000ea4000c1e1500 */
[----:B--2---:R-:W-:-:S06]  /*2240*/  HADD2.F32 R2, -RZ, R2.H0_H0 ;  /* 0x20000002ff027230 */ /* 0x004fcc0000004100 */
[----:B------:R-:W0:Y:S02]  /*2250*/  F2I.S64.TRUNC R2, R2 ;  /* 0x0000000200027311 */ /* 0x000e24000020d900 */
[----:B0-----:R-:W-:Y:S01]  /*2260*/  PRMT R24, R2, 0x7610, R24 ;  /* 0x0000761002187816 */ /* 0x001fe20000000018 */
[----:B------:R-:W-:Y:S06]  /*2270*/  BRA `(.L_x_23180) ;  /* 0x0000000800f87947 */ /* 0x000fec0003800000 */
.L_x_23183:
        /* <DEDUP_REMOVED lines=10> */
.L_x_23186:
[----:B------:R-:W2:Y:S02]  /*2320*/  LDG.E.U16 R4, desc[UR36][R4.64] ;  /* 0x0000002404047981 */ /* 0x000ea4000c1e1500 */
[----:B--2---:R-:W-:-:S06]  /*2330*/  HADD2.F32 R2, -RZ, R4.H0_H0 ;  /* 0x20000004ff027230 */ /* 0x004fcc0000004100 */
[----:B------:R-:W0:Y:S02]  /*2340*/  F2I.S64.TRUNC R2, R2 ;  /* 0x0000000200027311 */ /* 0x000e24000020d900 */
[----:B0-----:R-:W-:Y:S01]  /*2350*/  PRMT R24, R2, 0x7610, R24 ;  /* 0x0000761002187816 */ /* 0x001fe20000000018 */
[----:B------:R-:W-:Y:S06]  /*2360*/  BRA `(.L_x_23180) ;  /* 0x0000000800bc7947 */ /* 0x000fec0003800000 */
.L_x_23185:
[----:B------:R-:W2:Y:S02]  /*2370*/  LDG.E.64 R2, desc[UR36][R4.64] ;  /* 0x0000002404027981 */ /* 0x000ea4000c1e1b00 */
[----:B--2---:R-:W0:Y:S02]  /*2380*/  F2I.S64.F64.TRUNC R2, R2 ;  /* 0x0000000200027311 */ /* 0x004e24000030d900 */
[----:B0-----:R-:W-:Y:S01]  /*2390*/  PRMT R24, R2, 0x7610, R24 ;  /* 0x0000761002187816 */ /* 0x001fe20000000018 */
[----:B------:R-:W-:Y:S06]  /*23a0*/  BRA `(.L_x_23180) ;  /* 0x0000000800ac7947 */ /* 0x000fec0003800000 */
.L_x_23175:
        /* <DEDUP_REMOVED lines=12> */
.L_x_23189:
[----:B------:R-:W2:Y:S02]  /*2470*/  LDG.E.64 R4, desc[UR36][R4.64] ;  /* 0x0000002404047981 */ /* 0x000ea4000c1e1b00 */
[----:B--2---:R-:W0:Y:S02]  /*2480*/  F2I.S64.F64.TRUNC R2, R4 ;  /* 0x0000000400027311 */ /* 0x004e24000030d900 */
[----:B0-----:R-:W-:Y:S01]  /*2490*/  PRMT R24, R2, 0x7610, R24 ;  /* 0x0000761002187816 */ /* 0x001fe20000000018 */
[----:B------:R-:W-:Y:S06]  /*24a0*/  BRA `(.L_x_23180) ;  /* 0x00000008006c7947 */ /* 0x000fec0003800000 */
.L_x_23188:
        /* <DEDUP_REMOVED lines=28> */
.L_x_23191:
        /* <DEDUP_REMOVED lines=15> */
.L_x_23190:
[----:B------:R-:W2:Y:S02]  /*2760*/  LDG.E.U16 R2, desc[UR36][R4.64] ;  /* 0x0000002404027981 */ /* 0x000ea4000c1e1500 */
[----:B--2---:R-:W-:-:S06]  /*2770*/  IMAD.U32 R2, R2, 0x10000, RZ ;  /* 0x0001000002027824 */ /* 0x004fcc00078e00ff */
[----:B------:R-:W0:Y:S02]  /*2780*/  F2I.S64.TRUNC R2, R2 ;  /* 0x0000000200027311 */ /* 0x000e24000020d900 */
[----:B0-----:R-:W-:Y:S01]  /*2790*/  PRMT R24, R2, 0x7610, R24 ;  /* 0x0000761002187816 */ /* 0x001fe20000000018 */
[----:B------:R-:W-:Y:S06]  /*27a0*/  BRA `(.L_x_23180) ;  /* 0x0000000400ac7947 */ /* 0x000fec0003800000 */
.L_x_23187:
        /* <DEDUP_REMOVED lines=10> */
.L_x_23194:
        /* <DEDUP_REMOVED lines=21> */
.L_x_23198:
[----:B------:R-:W-:Y:S05]  /*29a0*/  BSYNC B1 ;  /* 0x0000000000017941 */ /* 0x000fea0003800000 */
.L_x_23197:
[----:B------:R-:W-:Y:S01]  /*29b0*/  IMAD.SHL.U32 R2, R2, 0x100000, RZ ;  /* 0x0010000002027824 */ /* 0x000fe200078e00ff */
[----:B------:R-:W-:-:S04]  /*29c0*/  LEA R3, R0, 0x3b800000, 0x17 ;  /* 0x3b80000000037811 */ /* 0x000fc800078eb8ff */
[----:B------:R-:W-:-:S07]  /*29d0*/  LOP3.LUT R2, R3, R2, R4, 0xfe, !PT ;  /* 0x0000000203027212 */ /* 0x000fce00078efe04 */
.L_x_23196:
[----:B------:R-:W-:Y:S05]  /*29e0*/  BSYNC B0 ;  /* 0x0000000000007941 */ /* 0x000fea0003800000 */
.L_x_23195:
[----:B------:R-:W0:Y:S02]  /*29f0*/  F2I.S64.TRUNC R2, R2 ;  /* 0x0000000200027311 */ /* 0x000e24000020d900 */
[----:B0-----:R-:W-:Y:S01]  /*2a00*/  PRMT R24, R2, 0x7610, R24 ;  /* 0x0000761002187816 */ /* 0x001fe20000000018 */
[----:B------:R-:W-:Y:S06]  /*2a10*/  BRA `(.L_x_23180) ;  /* 0x0000000400107947 */ /* 0x000fec0003800000 */
.L_x_23193:
        /* <DEDUP_REMOVED lines=21> */
.L_x_23202:
[----:B------:R-:W-:Y:S05]  /*2b70*/  BSYNC B1 ;  /* 0x0000000000017941 */ /* 0x000fea0003800000 */
.L_x_23201:
[----:B------:R-:W-:Y:S01]  /*2b80*/  IMAD.SHL.U32 R2, R2, 0x200000, RZ ;  /* 0x0020000002027824 */ /* 0x000fe200078e00ff */
[----:B------:R-:W-:-:S04]  /*2b90*/  LEA R3, R0, 0x37800000, 0x17 ;  /* 0x3780000000037811 */ /* 0x000fc800078eb8ff */
[----:B------:R-:W-:-:S07]  /*2ba0*/  LOP3.LUT R2, R3, R2, R4, 0xfe, !PT ;  /* 0x0000000203027212 */ /* 0x000fce00078efe04 */
.L_x_23200:
[----:B------:R-:W-:Y:S05]  /*2bb0*/  BSYNC B0 ;  /* 0x0000000000007941 */ /* 0x000fea0003800000 */
.L_x_23199:
[----:B------:R-:W0:Y:S02]  /*2bc0*/  F2I.S64.TRUNC R2, R2 ;  /* 0x0000000200027311 */ /* 0x000e24000020d900 */
[----:B0-----:R-:W-:Y:S01]  /*2bd0*/  PRMT R24, R2, 0x7610, R24 ;  /* 0x0000761002187816 */ /* 0x001fe20000000018 */
[----:B------:R-:W-:Y:S06]  /*2be0*/  BRA `(.L_x_23180) ;  /* 0x00000000009c7947 */ /* 0x000fec0003800000 */
.L_x_23192:
        /* <DEDUP_REMOVED lines=14> */
.L_x_23206:
[----:B------:R-:W-:Y:S05]  /*2cd0*/  BSYNC B0 ;  /* 0x0000000000007941 */ /* 0x000fea0003800000 */
.L_x_23205:
[----:B------:R-:W0:Y:S02]  /*2ce0*/  F2I.S64.TRUNC R2, R2 ;  /* 0x0000000200027311 */ /* 0x000e24000020d900 */
[----:B0-----:R-:W-:Y:S01]  /*2cf0*/  PRMT R24, R2, 0x7610, R24 ;  /* 0x0000761002187816 */ /* 0x001fe20000000018 */
[----:B------:R-:W-:Y:S06]  /*2d00*/  BRA `(.L_x_23180) ;  /* 0x0000000000547947 */ /* 0x000fec0003800000 */
.L_x_23179:
        /* <DEDUP_REMOVED lines=16> */
.L_x_23207:
[----:B------:R-:W-:Y:S01]  /*2e10*/  PRMT R24, RZ, 0x7610, R24 ;  /* 0x00007610ff187816 */ /* 0x000fe20000000018 */
[----:B------:R-:W-:Y:S06]  /*2e20*/  BRA `(.L_x_23180) ;  /* 0x00000000000c7947 */ /* 0x000fec0003800000 */
.L_x_23204:
[----:B------:R2:W5:Y:S01]  /*2e30*/  LDG.E.U8 R24, desc[UR36][R4.64] ;  /* 0x0000002404187981 */ /* 0x000562000c1e1100 */
[----:B------:R-:W-:Y:S05]  /*2e40*/  BRA `(.L_x_23180) ;  /* 0x0000000000047947 */ /* 0x000fea0003800000 */
.L_x_23203:
[----:B------:R1:W5:Y:S02]  /*2e50*/  LDG.E.U8 R24, desc[UR36][R4.64] ;  /* 0x0000002404187981 */ /* 0x000364000c1e1100 */
.L_x_23180:
[----:B------:R-:W-:-:S07]  /*2e60*/  VIADD R26, R26, 0x80 ;  /* 0x000000801a1a7836 */ /* 0x000fce0000000000 */
.L_x_23174:
[----:B------:R-:W-:Y:S05]  /*2e70*/  BSYNC B6 ;  /* 0x0000000000067941 */ /* 0x000fea0003800000 */
.L_x_23173:
        /* <DEDUP_REMOVED lines=22> */
.L_x_23213:
[----:B------:R0:W5:Y:S01]  /*2fe0*/  LDG.E.U8 R16, desc[UR36][R4.64] ;  /* 0x0000002404107981 */ /* 0x000162000c1e1100 */
[----:B------:R-:W-:Y:S05]  /*2ff0*/  BRA `(.L_x_23209) ;  /* 0x0000000c00607947 */ /* 0x000fea0003800000 */
.L_x_23212:
        /* <DEDUP_REMOVED lines=8> */
.L_x_23216:
[----:B------:R0:W5:Y:S01]  /*3080*/  LDG.E.U8 R16, desc[UR36][R4.64] ;  /* 0x0000002404107981 */ /* 0x000162000c1e1100 */
[----:B------:R-:W-:Y:S05]  /*3090*/  BRA `(.L_x_23209) ;  /* 0x0000000c00387947 */ /* 0x000fea0003800000 */
.L_x_23215:
[----:B------:R0:W5:Y:S01]  /*30a0*/  LDG.E.U16 R16, desc[UR36][R4.64] ;  /* 0x0000002404107981 */ /* 0x000162000c1e1500 */
[----:B------:R-:W-:Y:S05]  /*30b0*/  BRA `(.L_x_23209) ;  /* 0x0000000c00307947 */ /* 0x000fea0003800000 */
.L_x_23211:
        /* <DEDUP_REMOVED lines=10> */
.L_x_23218:
[----:B------:R-:W2:Y:S02]  /*3160*/  LDG.E.U16 R2, desc[UR36][R4.64] ;  /* 0x0000002404027981 */ /* 0x000ea4000c1e1500 */
[----:B--2---:R-:W-:-:S06]  /*3170*/  HADD2.F32 R2, -RZ, R2.H0_H0 ;  /* 0x20000002ff027230 */ /* 0x004fcc0000004100 */
[----:B------:R-:W0:Y:S02]  /*3180*/  F2I.S64.TRUNC R2, R2 ;  /* 0x0000000200027311 */ /* 0x000e24000020d900 */
[----:B0-----:R-:W-:Y:S01]  /*3190*/  PRMT R16, R2, 0x7610, R16 ;  /* 0x0000761002107816 */ /* 0x001fe20000000010 */
[----:B------:R-:W-:Y:S06]  /*31a0*/  BRA `(.L_x_23209) ;  /* 0x0000000800f47947 */ /* 0x000fec0003800000 */
.L_x_23217:
        /* <DEDUP_REMOVED lines=10> */
.L_x_23220:
[----:B------:R-:W2:Y:S02]  /*3250*/  LDG.E.U16 R4, desc[UR36][R4.64] ;  /* 0x0000002404047981 */ /* 0x000ea4000c1e1500 */
[----:B--2---:R-:W-:-:S06]  /*3260*/  HADD2.F32 R2, -RZ, R4.H0_H0 ;  /* 0x20000004ff027230 */ /* 0x004fcc0000004100 */
[----:B------:R-:W0:Y:S02]  /*3270*/  F2I.S64.TRUNC R2, R2 ;  /* 0x0000000200027311 */ /* 0x000e24000020d900 */
[----:B0-----:R-:W-:Y:S01]  /*3280*/  PRMT R16, R2, 0x7610, R16 ;  /* 0x0000761002107816 */ /* 0x001fe20000000010 */
[----:B------:R-:W-:Y:S06]  /*3290*/  BRA `(.L_x_23209) ;  /* 0x0000000800b87947 */ /* 0x000fec0003800000 */
.L_x_23219:
[----:B------:R-:W2:Y:S02]  /*32a0*/  LDG.E.64 R2, desc[UR36][R4.64] ;  /* 0x0000002404027981 */ /* 0x000ea4000c1e1b00 */
[----:B--2---:R-:W0:Y:S02]  /*32b0*/  F2I.S64.F64.TRUNC R2, R2 ;  /* 0x0000000200027311 */ /* 0x004e24000030d900 */
[----:B0-----:R-:W-:Y:S01]  /*32c0*/  PRMT R16, R2, 0x7610, R16 ;  /* 0x0000761002107816 */ /* 0x001fe20000000010 */
[----:B------:R-:W-:Y:S06]  /*32d0*/  BRA `(.L_x_23209) ;  /* 0x0000000800a87947 */ /* 0x000fec0003800000 */
.L_x_23210:
        /* <DEDUP_REMOVED lines=12> */
.L_x_23223:
[----:B------:R-:W2:Y:S02]  /*33a0*/  LDG.E.64 R4, desc[UR36][R4.64] ;  /* 0x0000002404047981 */ /* 0x000ea4000c1e1b00 */
[----:B--2---:R-:W0:Y:S02]  /*33b0*/  F2I.S64.F64.TRUNC R2, R4 ;  /* 0x0000000400027311 */ /* 0x004e24000030d900 */
[----:B0-----:R-:W-:Y:S01]  /*33c0*/  PRMT R16, R2, 0x7610, R16 ;  /* 0x0000761002107816 */ /* 0x001fe20000000010 */
[----:B------:R-:W-:Y:S06]  /*33d0*/  BRA `(.L_x_23209) ;  /* 0x0000000800687947 */ /* 0x000fec0003800000 */
.L_x_23222:
        /* <DEDUP_REMOVED lines=28> */
.L_x_23225:
        /* <DEDUP_REMOVED lines=15> */
.L_x_23224:
[----:B------:R-:W2:Y:S02]  /*3690*/  LDG.E.U16 R2, desc[UR36][R4.64] ;  /* 0x0000002404027981 */ /* 0x000ea4000c1e1500 */
[----:B--2---:R-:W-:-:S06]  /*36a0*/  IMAD.U32 R2, R2, 0x10000, RZ ;  /* 0x0001000002027824 */ /* 0x004fcc00078e00ff */
[----:B------:R-:W0:Y:S02]  /*36b0*/  F2I.S64.TRUNC R2, R2 ;  /* 0x0000000200027311 */ /* 0x000e24000020d900 */
[----:B0-----:R-:W-:Y:S01]  /*36c0*/  PRMT R16, R2, 0x7610, R16 ;  /* 0x0000761002107816 */ /* 0x001fe20000000010 */
[----:B------:R-:W-:Y:S06]  /*36d0*/  BRA `(.L_x_23209) ;  /* 0x0000000400a87947 */ /* 0x000fec0003800000 */
.L_x_23221:
        /* <DEDUP_REMOVED lines=10> */
.L_x_23228:
        /* <DEDUP_REMOVED lines=21> */
.L_x_23232:
[----:B------:R-:W-:Y:S05]  /*38d0*/  BSYNC B1 ;  /* 0x0000000000017941 */ /* 0x000fea0003800000 */
.L_x_23231:
[----:B------:R-:W-:Y:S01]  /*38e0*/  IMAD.SHL.U32 R2, R2, 0x100000, RZ ;  /* 0x0010000002027824 */ /* 0x000fe200078e00ff */
[----:B------:R-:W-:-:S04]  /*38f0*/  LEA R3, R0, 0x3b800000, 0x17 ;  /* 0x3b80000000037811 */ /* 0x000fc800078eb8ff */
[----:B------:R-:W-:-:S07]  /*3900*/  LOP3.LUT R2, R3, R2, R4, 0xfe, !PT ;  /* 0x0000000203027212 */ /* 0x000fce00078efe04 */
.L_x_23230:
[----:B------:R-:W-:Y:S05]  /*3910*/  BSYNC B0 ;  /* 0x0000000000007941 */ /* 0x000fea0003800000 */
.L_x_23229:
[----:B------:R-:W0:Y:S02]  /*3920*/  F2I.S64.TRUNC R2, R2 ;  /* 0x0000000200027311 */ /* 0x000e24000020d900 */
[----:B0-----:R-:W-:Y:S01]  /*3930*/  PRMT R16, R2, 0x7610, R16 ;  /* 0x0000761002107816 */ /* 0x001fe20000000010 */
[----:B------:R-:W-:Y:S06]  /*3940*/  BRA `(.L_x_23209) ;  /* 0x00000004000c7947 */ /* 0x000fec0003800000 */
.L_x_23227:
        /* <DEDUP_REMOVED lines=21> */
.L_x_23236:
[----:B------:R-:W-:Y:S05]  /*3aa0*/  BSYNC B1 ;  /* 0x0000000000017941 */ /* 0x000fea0003800000 */
.L_x_23235:
[----:B------:R-:W-:Y:S01]  /*3ab0*/  IMAD.SHL.U32 R2, R2, 0x200000, RZ ;  /* 0x0020000002027824 */ /* 0x000fe200078e00ff */
[----:B------:R-:W-:-:S04]  /*3ac0*/  LEA R3, R0, 0x37800000, 0x17 ;  /* 0x3780000000037811 */ /* 0x000fc800078eb8ff */
[----:B------:R-:W-:-:S07]  /*3ad0*/  LOP3.LUT R2, R3, R2, R4, 0xfe, !PT ;  /* 0x0000000203027212 */ /* 0x000fce00078efe04 */
.L_x_23234:
[----:B------:R-:W-:Y:S05]  /*3ae0*/  BSYNC B0 ;  /* 0x0000000000007941 */ /* 0x000fea0003800000 */
.L_x_23233:
[----:B------:R-:W0:Y:S02]  /*3af0*/  F2I.S64.TRUNC R2, R2 ;  /* 0x0000000200027311 */ /* 0x000e24000020d900 */
[----:B0-----:R-:W-:Y:S01]  /*3b00*/  PRMT R16, R2, 0x7610, R16 ;  /* 0x0000761002107816 */ /* 0x001fe20000000010 */
[----:B------:R-:W-:Y:S06]  /*3b10*/  BRA `(.L_x_23209) ;  /* 0x0000000000987947 */ /* 0x000fec0003800000 */
.L_x_23226:
        /* <DEDUP_REMOVED lines=14> */
.L_x_23240:
[----:B------:R-:W-:Y:S05]  /*3c00*/  BSYNC B0 ;  /* 0x0000000000007941 */ /* 0x000fea0003800000 */
.L_x_23239:
[----:B------:R-:W0:Y:S02]  /*3c10*/  F2I.S64.TRUNC R2, R2 ;  /* 0x0000000200027311 */ /* 0x000e24000020d900 */
[----:B0-----:R-:W-:Y:S01]  /*3c20*/  PRMT R16, R2, 0x7610, R16 ;  /* 0x0000761002107816 */ /* 0x001fe20000000010 */
[----:B------:R-:W-:Y:S06]  /*3c30*/  BRA `(.L_x_23209) ;  /* 0x0000000000507947 */ /* 0x000fec0003800000 */
.L_x_23214:
        /* <DEDUP_REMOVED lines=16> */
.L_x_23241:
[----:B------:R-:W-:Y:S05]  /*3d40*/  BRA `(.L_x_23209) ;  /* 0x00000000000c7947 */ /* 0x000fea0003800000 */
.L_x_23238:
[----:B------:R0:W5:Y:S01]  /*3d50*/  LDG.E.U8 R16, desc[UR36][R4.64] ;  /* 0x0000002404107981 */ /* 0x000162000c1e1100 */
[----:B------:R-:W-:Y:S05]  /*3d60*/  BRA `(.L_x_23209) ;  /* 0x0000000000047947 */ /* 0x000fea0003800000 */
.L_x_23237:
[----:B------:R0:W5:Y:S02]  /*3d70*/  LDG.E.U8 R16, desc[UR36][R4.64] ;  /* 0x0000002404107981 */ /* 0x000164000c1e1100 */
.L_x_23209:
[----:B------:R-:W-:Y:S05]  /*3d80*/  BSYNC B6 ;  /* 0x0000000000067941 */ /* 0x000fea0003800000 */
.L_x_23208:
[----:B------:R-:W1:Y:S01]  /*3d90*/  S2R R2, SR_TID.X ;  /* 0x0000000000027919 */ /* 0x000e620000002100 */
[----:B------:R-:W0:Y:S01]  /*3da0*/  LDC.U8 R17, c[0x0][0x234] ;  /* 0x00008d00ff117b82 */ /* 0x000e220000000000 */
        /* <DEDUP_REMOVED lines=32> */
.L_x_23247:
[----:B------:R0:W-:Y:S01]  /*3fb0*/  STG.E.U8 desc[UR36][R8.64], R3 ;  /* 0x0000000308007986 */ /* 0x0001e2000c101124 */
[----:B------:R-:W-:Y:S05]  /*3fc0*/  BRA `(.L_x_23243) ;  /* 0x0000000c00547947 */ /* 0x000fea0003800000 */
.L_x_23246:
        /* <DEDUP_REMOVED lines=10> */
.L_x_23250:
[----:B------:R0:W-:Y:S01]  /*4070*/  STG.E desc[UR36][R8.64], R3 ;  /* 0x0000000308007986 */ /* 0x0001e2000c101924 */
[----:B------:R-:W-:Y:S05]  /*4080*/  BRA `(.L_x_23243) ;  /* 0x0000000c00247947 */ /* 0x000fea0003800000 */
.L_x_23249:
[----:B------:R0:W-:Y:S01]  /*4090*/  STG.E.U16 desc[UR36][R8.64], R3 ;  /* 0x0000000308007986 */ /* 0x0001e2000c101524 */
[----:B------:R-:W-:Y:S05]  /*40a0*/  BRA `(.L_x_23243) ;  /* 0x0000000c001c7947 */ /* 0x000fea0003800000 */
.L_x_23245:
        /* <DEDUP_REMOVED lines=9> */
.L_x_23252:
[----:B------:R-:W0:Y:S02]  /*4140*/  I2F.S16 R0, R3 ;  /* 0x0000000300007306 */ /* 0x000e240000101400 */
[----:B0-----:R-:W-:-:S05]  /*4150*/  F2FP.F16.F32.PACK_AB R0, RZ, R0 ;  /* 0x00000000ff00723e */ /* 0x001fca00000000ff */
[----:B------:R0:W-:Y:S01]  /*4160*/  STG.E.U16 desc[UR36][R8.64], R0 ;  /* 0x0000000008007986 */ /* 0x0001e2000c101524 */
[----:B------:R-:W-:Y:S05]  /*4170*/  BRA `(.L_x_23243) ;  /* 0x0000000800e87947 */ /* 0x000fea0003800000 */
.L_x_23251:
        /* <DEDUP_REMOVED lines=10> */
.L_x_23254:
[----:B------:R-:W0:Y:S02]  /*4220*/  I2F.S16 R3, R3 ;  /* 0x0000000300037306 */ /* 0x000e240000101400 */
[----:B0-----:R-:W-:-:S04]  /*4230*/  F2FP.F16.F32.PACK_AB R3, RZ, R3 ;  /* 0x00000003ff03723e */ /* 0x001fc800000000ff */
[----:B------:R-:W-:-:S05]  /*4240*/  PRMT R3, R3, 0x5410, RZ ;  /* 0x0000541003037816 */ /* 0x000fca00000000ff */
[----:B------:R0:W-:Y:S01]  /*4250*/  STG.E desc[UR36][R8.64], R3 ;  /* 0x0000000308007986 */ /* 0x0001e2000c101924 */
[----:B------:R-:W-:Y:S05]  /*4260*/  BRA `(.L_x_23243) ;  /* 0x0000000800ac7947 */ /* 0x000fea0003800000 */
.L_x_23253:
[----:B------:R-:W0:Y:S02]  /*4270*/  I2F.F64.S16 R4, R3 ;  /* 0x0000000300047312 */ /* 0x000e240000101c00 */
[----:B0-----:R0:W-:Y:S01]  /*4280*/  STG.E.64 desc[UR36][R8.64], R4 ;  /* 0x0000000408007986 */ /* 0x0011e2000c101b24 */
[----:B------:R-:W-:Y:S05]  /*4290*/  BRA `(.L_x_23243) ;  /* 0x0000000800a07947 */ /* 0x000fea0003800000 */
.L_x_23244:
        /* <DEDUP_REMOVED lines=10> */
.L_x_23257:
[----:B------:R-:W0:Y:S01]  /*4340*/  I2F.F64.S16 R4, R3 ;  /* 0x0000000300047312 */ /* 0x000e220000101c00 */
[----:B------:R-:W-:-:S05]  /*4350*/  CS2R R6, SRZ ;  /* 0x0000000000067805 */ /* 0x000fca000001ff00 */
[----:B0-----:R0:W-:Y:S01]  /*4360*/  STG.E.128 desc[UR36][R8.64], R4 ;  /* 0x0000000408007986 */ /* 0x0011e2000c101d24 */
[----:B------:R-:W-:Y:S05]  /*4370*/  BRA `(.L_x_23243) ;  /* 0x0000000800687947 */ /* 0x000fea0003800000 */
.L_x_23256:
        /* <DEDUP_REMOVED lines=21> */
.L_x_23261:
[----:B------:R-:W-:Y:S05]  /*44d0*/  BSYNC B0 ;  /* 0x0000000000007941 */ /* 0x000fea0003800000 */
.L_x_23260:
[----:B------:R-:W-:-:S05]  /*44e0*/  LOP3.LUT R5, R0, R5, RZ, 0xfc, !PT ;  /* 0x0000000500057212 */ /* 0x000fca00078efcff */
[----:B------:R0:W-:Y:S01]  /*44f0*/  STG.E.U8 desc[UR36][R8.64], R5 ;  /* 0x0000000508007986 */ /* 0x0001e2000c101124 */
[----:B------:R-:W-:Y:S05]  /*4500*/  BRA `(.L_x_23243) ;  /* 0x0000000800047947 */ /* 0x000fea0003800000 */
.L_x_23259:
        /* <DEDUP_REMOVED lines=13> */
.L_x_23263:
[----:B------:R-:W-:Y:S01]  /*45e0*/  IMAD.MOV.U32 R0, RZ, RZ, 0x7f ;  /* 0x0000007fff007424 */ /* 0x000fe200078e00ff */
[----:B------:R-:W-:-:S04]  /*45f0*/  ISETP.GT.U32.AND P0, PT, R4, 0x7f800000, PT ;  /* 0x7f8000000400780c */ /* 0x000fc80003f04070 */
[----:B------:R-:W-:-:S09]  /*4600*/  SEL R0, R0, 0x7c, P0 ;  /* 0x0000007c00007807 */ /* 0x000fd20000000000 */
.L_x_23264:
[----:B------:R-:W-:Y:S05]  /*4610*/  BSYNC B0 ;  /* 0x0000000000007941 */ /* 0x000fea0003800000 */
.L_x_23262:
[----:B------:R-:W-:-:S04]  /*4620*/  LOP3.LUT R3, R5, 0x80000000, RZ, 0xc0, !PT ;  /* 0x8000000005037812 */ /* 0x000fc800078ec0ff */
[----:B------:R-:W-:-:S04]  /*4630*/  SHF.R.U32.HI R3, RZ, 0x18, R3 ;  /* 0x00000018ff037819 */ /* 0x000fc80000011603 */
[----:B------:R-:W-:-:S05]  /*4640*/  LOP3.LUT R3, R0, R3, RZ, 0xfc, !PT ;  /* 0x0000000300037212 */ /* 0x000fca00078efcff */
[----:B------:R0:W-:Y:S01]  /*4650*/  STG.E.U8 desc[UR36][R8.64], R3 ;  /* 0x0000000308007986 */ /* 0x0001e2000c101124 */
[----:B------:R-:W-:Y:S05]  /*4660*/  BRA `(.L_x_23243) ;  /* 0x0000000400ac7947 */ /* 0x000fea0003800000 */
.L_x_23258:
[----:B------:R-:W0:Y:S02]  /*4670*/  I2F.S16 R0, R3 ;  /* 0x0000000300007306 */ /* 0x000e240000101400 */
[----:B0-----:R-:W-:-:S05]  /*4680*/  F2FP.BF16.F32.PACK_AB R0, RZ, R0 ;  /* 0x00000000ff00723e */ /* 0x001fca00000010ff */
[----:B------:R0:W-:Y:S01]  /*4690*/  STG.E.U16 desc[UR36][R8.64], R0 ;  /* 0x0000000008007986 */ /* 0x0001e2000c101524 */
[----:B------:R-:W-:Y:S05]  /*46a0*/  BRA `(.L_x_23243) ;  /* 0x00000004009c7947 */ /* 0x000fea0003800000 */
.L_x_23255:
        /* <DEDUP_REMOVED lines=10> */
.L_x_23267:
        /* <DEDUP_REMOVED lines=17> */
.L_x_23270:
[----:B------:R-:W-:-:S04]  /*4860*/  LOP3.LUT R3, R3, 0x80000000, RZ, 0xc0, !PT ;  /* 0x8000000003037812 */ /* 0x000fc800078ec0ff */
[----:B------:R-:W-:-:S04]  /*4870*/  SHF.R.U32.HI R3, RZ, 0x18, R3 ;  /* 0x00000018ff037819 */ /* 0x000fc80000011603 */
[----:B------:R-:W-:-:S04]  /*4880*/  LOP3.LUT R0, R0, R3, RZ, 0xfc, !PT ;  /* 0x0000000300007212 */ /* 0x000fc800078efcff */
[----:B------:R-:W-:-:S07]  /*4890*/  PRMT R4, R0, 0x7610, R4 ;  /* 0x0000761000047816 */ /* 0x000fce0000000004 */
.L_x_23269:
[----:B------:R-:W-:Y:S05]  /*48a0*/  BSYNC B0 ;  /* 0x0000000000007941 */ /* 0x000fea0003800000 */
.L_x_23268:
[----:B------:R0:W-:Y:S01]  /*48b0*/  STG.E.U8 desc[UR36][R8.64], R4 ;  /* 0x0000000408007986 */ /* 0x0001e2000c101124 */
[----:B------:R-:W-:Y:S05]  /*48c0*/  BRA `(.L_x_23243) ;  /* 0x0000000400147947 */ /* 0x000fea0003800000 */
.L_x_23266:
        /* <DEDUP_REMOVED lines=17> */
.L_x_23273:
[----:B------:R-:W-:-:S04]  /*49e0*/  LOP3.LUT R3, R3, 0x80000000, RZ, 0xc0, !PT ;  /* 0x8000000003037812 */ /* 0x000fc800078ec0ff */
[----:B------:R-:W-:-:S04]  /*49f0*/  SHF.R.U32.HI R3, RZ, 0x18, R3 ;  /* 0x00000018ff037819 */ /* 0x000fc80000011603 */
[----:B------:R-:W-:-:S04]  /*4a00*/  LOP3.LUT R0, R0, R3, RZ, 0xfc, !PT ;  /* 0x0000000300007212 */ /* 0x000fc800078efcff */
[----:B------:R-:W-:-:S07]  /*4a10*/  PRMT R4, R0, 0x7610, R4 ;  /* 0x0000761000047816 */ /* 0x000fce0000000004 */
.L_x_23272:
[----:B------:R-:W-:Y:S05]  /*4a20*/  BSYNC B0 ;  /* 0x0000000000007941 */ /* 0x000fea0003800000 */
.L_x_23271:
[----:B------:R0:W-:Y:S01]  /*4a30*/  STG.E.U8 desc[UR36][R8.64], R4 ;  /* 0x0000000408007986 */ /* 0x0001e2000c101124 */
[----:B------:R-:W-:Y:S05]  /*4a40*/  BRA `(.L_x_23243) ;  /* 0x0000000000b47947 */ /* 0x000fea0003800000 */
.L_x_23265:
        /* <DEDUP_REMOVED lines=23> */
.L_x_23248:
        /* <DEDUP_REMOVED lines=16> */
.L_x_23276:
[----:B------:R-:W-:Y:S05]  /*4cc0*/  BRA `(.L_x_23243) ;  /* 0x0000000000147947 */ /* 0x000fea0003800000 */
.L_x_23275:
[----:B------:R-:W-:Y:S02]  /*4cd0*/  IMAD.MOV.U32 R4, RZ, RZ, R3 ;  /* 0x000000ffff047224 */ /* 0x000fe400078e0003 */
[----:B------:R-:W-:-:S05]  /*4ce0*/  IMAD.MOV.U32 R5, RZ, RZ, RZ ;  /* 0x000000ffff057224 */ /* 0x000fca00078e00ff */
[----:B------:R0:W-:Y:S01]  /*4cf0*/  STG.E.64 desc[UR36][R8.64], R4 ;  /* 0x0000000408007986 */ /* 0x0001e2000c101b24 */
[----:B------:R-:W-:Y:S05]  /*4d00*/  BRA `(.L_x_23243) ;  /* 0x0000000000047947 */ /* 0x000fea0003800000 */
.L_x_23274:
[----:B------:R1:W-:Y:S02]  /*4d10*/  STG.E desc[UR36][R8.64], R3 ;  /* 0x0000000308007986 */ /* 0x0003e4000c101924 */
.L_x_23243:
[----:B------:R-:W-:Y:S05]  /*4d20*/  BSYNC B6 ;  /* 0x0000000000067941 */ /* 0x000fea0003800000 */
.L_x_23242:
        /* <DEDUP_REMOVED lines=23> */
.L_x_23282:
[----:B------:R0:W-:Y:S01]  /*4ea0*/  STG.E.U8 desc[UR36][R8.64], R22 ;  /* 0x0000001608007986 */ /* 0x0001e2000c101124 */
[----:B------:R-:W-:Y:S05]  /*4eb0*/  BRA `(.L_x_23284) ;  /* 0x0000000c00507947 */ /* 0x000fea0003800000 */
.L_x_23281:
        /* <DEDUP_REMOVED lines=10> */
.L_x_23286:
[----:B------:R0:W-:Y:S01]  /*4f60*/  STG.E desc[UR36][R8.64], R22 ;  /* 0x0000001608007986 */ /* 0x0001e2000c101924 */
[----:B------:R-:W-:Y:S05]  /*4f70*/  BRA `(.L_x_23284) ;  /* 0x0000000c00207947 */ /* 0x000fea0003800000 */
.L_x_23285:
[----:B------:R0:W-:Y:S01]  /*4f80*/  STG.E.U16 desc[UR36][R8.64], R22 ;  /* 0x0000001608007986 */ /* 0x0001e2000c101524 */
[----:B------:R-:W-:Y:S05]  /*4f90*/  BRA `(.L_x_23284) ;  /* 0x0000000c00187947 */ /* 0x000fea0003800000 */
.L_x_23280:
        /* <DEDUP_REMOVED lines=9> */
.L_x_23288:
[----:B------:R-:W0:Y:S02]  /*5030*/  I2F.S16 R0, R22 ;  /* 0x0000001600007306 */ /* 0x000e240000101400 */
[----:B0-----:R-:W-:-:S05]  /*5040*/  F2FP.F16.F32.PACK_AB R0, RZ, R0 ;  /* 0x00000000ff00723e */ /* 0x001fca00000000ff */
[----:B------:R0:W-:Y:S01]  /*5050*/  STG.E.U16 desc[UR36][R8.64], R0 ;  /* 0x0000000008007986 */ /* 0x0001e2000c101524 */
[----:B------:R-:W-:Y:S05]  /*5060*/  BRA `(.L_x_23284) ;  /* 0x0000000800e47947 */ /* 0x000fea0003800000 */
.L_x_23287:
        /* <DEDUP_REMOVED lines=10> */
.L_x_23290:
[----:B------:R-:W0:Y:S02]  /*5110*/  I2F.S16 R22, R22 ;  /* 0x0000001600167306 */ /* 0x000e240000101400 */
[----:B0-----:R-:W-:-:S04]  /*5120*/  F2FP.F16.F32.PACK_AB R3, RZ, R22 ;  /* 0x00000016ff03723e */ /* 0x001fc800000000ff */
[----:B------:R-:W-:-:S05]  /*5130*/  PRMT R3, R3, 0x5410, RZ ;  /* 0x0000541003037816 */ /* 0x000fca00000000ff */
[----:B------:R0:W-:Y:S01]  /*5140*/  STG.E desc[UR36][R8.64], R3 ;  /* 0x0000000308007986 */ /* 0x0001e2000c101924 */
[----:B------:R-:W-:Y:S05]  /*5150*/  BRA `(.L_x_23284) ;  /* 0x0000000800a87947 */ /* 0x000fea0003800000 */
.L_x_23289:
[----:B------:R-:W0:Y:S02]  /*5160*/  I2F.F64.S16 R4, R22 ;  /* 0x0000001600047312 */ /* 0x000e240000101c00 */
[----:B0-----:R0:W-:Y:S01]  /*5170*/  STG.E.64 desc[UR36][R8.64], R4 ;  /* 0x0000000408007986 */ /* 0x0011e2000c101b24 */
[----:B------:R-:W-:Y:S05]  /*5180*/  BRA `(.L_x_23284) ;  /* 0x00000008009c7947 */ /* 0x000fea0003800000 */
.L_x_23279:
        /* <DEDUP_REMOVED lines=10> */
.L_x_23293:
[----:B------:R-:W0:Y:S01]  /*5230*/  I2F.F64.S16 R4, R22 ;  /* 0x0000001600047312 */ /* 0x000e220000101c00 */
[----:B------:R-:W-:-:S05]  /*5240*/  CS2R R6, SRZ ;  /* 0x0000000000067805 */ /* 0x000fca000001ff00 */
[----:B0-----:R0:W-:Y:S01]  /*5250*/  STG.E.128 desc[UR36][R8.64], R4 ;  /* 0x0000000408007986 */ /* 0x0011e2000c101d24 */
[----:B------:R-:W-:Y:S05]  /*5260*/  BRA `(.L_x_23284) ;  /* 0x0000000800647947 */ /* 0x000fea0003800000 */
.L_x_23292:
        /* <DEDUP_REMOVED lines=21> */
.L_x_23297:
[----:B------:R-:W-:Y:S05]  /*53c0*/  BSYNC B0 ;  /* 0x0000000000007941 */ /* 0x000fea0003800000 */
.L_x_23296:
[----:B------:R-:W-:-:S05]  /*53d0*/  LOP3.LUT R5, R0, R5, RZ, 0xfc, !PT ;  /* 0x0000000500057212 */ /* 0x000fca00078efcff */
[----:B------:R0:W-:Y:S01]  /*53e0*/  STG.E.U8 desc[UR36][R8.64], R5 ;  /* 0x0000000508007986 */ /* 0x0001e2000c101124 */
[----:B------:R-:W-:Y:S05]  /*53f0*/  BRA `(.L_x_23284) ;  /* 0x0000000800007947 */ /* 0x000fea0003800000 */
.L_x_23295:
        /* <DEDUP_REMOVED lines=13> */
.L_x_23299:
[----:B------:R-:W-:Y:S01]  /*54d0*/  IMAD.MOV.U32 R0, RZ, RZ, 0x7f ;  /* 0x0000007fff007424 */ /* 0x000fe200078e00ff */
[----:B------:R-:W-:-:S04]  /*54e0*/  ISETP.GT.U32.AND P0, PT, R3, 0x7f800000, PT ;  /* 0x7f8000000300780c */ /* 0x000fc80003f04070 */
[----:B------:R-:W-:-:S09]  /*54f0*/  SEL R0, R0, 0x7c, P0 ;  /* 0x0000007c00007807 */ /* 0x000fd20000000000 */
.L_x_23300:
[----:B------:R-:W-:Y:S05]  /*5500*/  BSYNC B0 ;  /* 0x0000000000007941 */ /* 0x000fea0003800000 */
.L_x_23298:
[----:B------:R-:W-:-:S04]  /*5510*/  LOP3.LUT R3, R5, 0x80000000, RZ, 0xc0, !PT ;  /* 0x8000000005037812 */ /* 0x000fc800078ec0ff */
[----:B------:R-:W-:-:S04]  /*5520*/  SHF.R.U32.HI R3, RZ, 0x18, R3 ;  /* 0x00000018ff037819 */ /* 0x000fc80000011603 */
[----:B------:R-:W-:-:S05]  /*5530*/  LOP3.LUT R3, R0, R3, RZ, 0xfc, !PT ;  /* 0x0000000300037212 */ /* 0x000fca00078efcff */
[----:B------:R0:W-:Y:S01]  /*5540*/  STG.E.U8 desc[UR36][R8.64], R3 ;  /* 0x0000000308007986 */ /* 0x0001e2000c101124 */
[----:B------:R-:W-:Y:S05]  /*5550*/  BRA `(.L_x_23284) ;  /* 0x0000000400a87947 */ /* 0x000fea0003800000 */
.L_x_23294:
[----:B------:R-:W0:Y:S02]  /*5560*/  I2F.S16 R0, R22 ;  /* 0x0000001600007306 */ /* 0x000e240000101400 */
[----:B0-----:R-:W-:-:S05]  /*5570*/  F2FP.BF16.F32.PACK_AB R0, RZ, R0 ;  /* 0x00000000ff00723e */ /* 0x001fca00000010ff */
[----:B------:R0:W-:Y:S01]  /*5580*/  STG.E.U16 desc[UR36][R8.64], R0 ;  /* 0x0000000008007986 */ /* 0x0001e2000c101524 */
[----:B------:R-:W-:Y:S05]  /*5590*/  BRA `(.L_x_23284) ;  /* 0x0000000400987947 */ /* 0x000fea0003800000 */
.L_x_23291:
        /* <DEDUP_REMOVED lines=10> */
.L_x_23303:
        /* <DEDUP_REMOVED lines=17> */
.L_x_23306:
[----:B------:R-:W-:-:S04]  /*5750*/  LOP3.LUT R3, R5, 0x80000000, RZ, 0xc0, !PT ;  /* 0x8000000005037812 */ /* 0x000fc800078ec0ff */
[----:B------:R-:W-:-:S04]  /*5760*/  SHF.R.U32.HI R3, RZ, 0x18, R3 ;  /* 0x00000018ff037819 */ /* 0x000fc80000011603 */
[----:B------:R-:W-:-:S04]  /*5770*/  LOP3.LUT R0, R0, R3, RZ, 0xfc, !PT ;  /* 0x0000000300007212 */ /* 0x000fc800078efcff */
[----:B------:R-:W-:-:S07]  /*5780*/  PRMT R4, R0, 0x7610, R4 ;  /* 0x0000761000047816 */ /* 0x000fce0000000004 */
.L_x_23305:
[----:B------:R-:W-:Y:S05]  /*5790*/  BSYNC B0 ;  /* 0x0000000000007941 */ /* 0x000fea0003800000 */
.L_x_23304:
[----:B------:R3:W-:Y:S01]  /*57a0*/  STG.E.U8 desc[UR36][R8.64], R4 ;  /* 0x0000000408007986 */ /* 0x0007e2000c101124 */
[----:B------:R-:W-:Y:S05]  /*57b0*/  BRA `(.L_x_23284) ;  /* 0x0000000400107947 */ /* 0x000fea0003800000 */
.L_x_23302:
        /* <DEDUP_REMOVED lines=17> */
.L_x_23309:
[----:B------:R-:W-:-:S04]  /*58d0*/  LOP3.LUT R3, R5, 0x80000000, RZ, 0xc0, !PT ;  /* 0x8000000005037812 */ /* 0x000fc800078ec0ff */
[----:B------:R-:W-:-:S04]  /*58e0*/  SHF.R.U32.HI R3, RZ, 0x18, R3 ;  /* 0x00000018ff037819 */ /* 0x000fc80000011603 */
[----:B------:R-:W-:-:S04]  /*58f0*/  LOP3.LUT R0, R0, R3, RZ, 0xfc, !PT ;  /* 0x0000000300007212 */ /* 0x000fc800078efcff */
[----:B------:R-:W-:-:S07]  /*5900*/  PRMT R4, R0, 0x7610, R4 ;  /* 0x0000761000047816 */ /* 0x000fce0000000004 */
.L_x_23308:
[----:B------:R-:W-:Y:S05]  /*5910*/  BSYNC B0 ;  /* 0x0000000000007941 */ /* 0x000fea0003800000 */
.L_x_23307:
[----:B------:R0:W-:Y:S01]  /*5920*/  STG.E.U8 desc[UR36][R8.64], R4 ;  /* 0x0000000408007986 */ /* 0x0001e2000c101124 */
[----:B------:R-:W-:Y:S05]  /*5930*/  BRA `(.L_x_23284) ;  /* 0x0000000000b07947 */ /* 0x000fea0003800000 */
.L_x_23301:
        /* <DEDUP_REMOVED lines=22> */
.L_x_23283:
        /* <DEDUP_REMOVED lines=16> */
.L_x_23312:
[----:B------:R-:W-:Y:S05]  /*5ba0*/  BRA `(.L_x_23284) ;  /* 0x0000000000147947 */ /* 0x000fea0003800000 */
.L_x_23311:
[----:B------:R-:W-:Y:S02]  /*5bb0*/  IMAD.MOV.U32 R4, RZ, RZ, R22 ;  /* 0x000000ffff047224 */ /* 0x000fe400078e0016 */
[----:B------:R-:W-:-:S05]  /*5bc0*/  IMAD.MOV.U32 R5, RZ, RZ, RZ ;  /* 0x000000ffff057224 */ /* 0x000fca00078e00ff */
[----:B------:R2:W-:Y:S01]  /*5bd0*/  STG.E.64 desc[UR36][R8.64], R4 ;  /* 0x0000000408007986 */ /* 0x0005e2000c101b24 */
[----:B------:R-:W-:Y:S05]  /*5be0*/  BRA `(.L_x_23284) ;  /* 0x0000000000047947 */ /* 0x000fea0003800000 */
.L_x_23310:
[----:B------:R0:W-:Y:S02]  /*5bf0*/  STG.E desc[UR36][R8.64], R22 ;  /* 0x0000001608007986 */ /* 0x0001e4000c101924 */
.L_x_23284:
        /* <DEDUP_REMOVED lines=23> */
.L_x_23316:
[----:B------:R3:W-:Y:S01]  /*5d70*/  STG.E.U8 desc[UR36][R8.64], R18 ;  /* 0x0000001208007986 */ /* 0x0007e2000c101124 */
[----:B------:R-:W-:Y:S05]  /*5d80*/  BRA `(.L_x_23318) ;  /* 0x0000000c00507947 */ /* 0x000fea0003800000 */
.L_x_23315:
        /* <DEDUP_REMOVED lines=10> */
.L_x_23320:
[----:B------:R2:W-:Y:S01]  /*5e30*/  STG.E desc[UR36][R8.64], R18 ;  /* 0x0000001208007986 */ /* 0x0005e2000c101924 */
[----:B------:R-:W-:Y:S05]  /*5e40*/  BRA `(.L_x_23318) ;  /* 0x0000000c00207947 */ /* 0x000fea0003800000 */
.L_x_23319:
[----:B------:R0:W-:Y:S01]  /*5e50*/  STG.E.U16 desc[UR36][R8.64], R18 ;  /* 0x0000001208007986 */ /* 0x0001e2000c101524 */
[----:B------:R-:W-:Y:S05]  /*5e60*/  BRA `(.L_x_23318) ;  /* 0x0000000c00187947 */ /* 0x000fea0003800000 */
.L_x_23314:
        /* <DEDUP_REMOVED lines=9> */
.L_x_23322:
[----:B------:R-:W0:Y:S02]  /*5f00*/  I2F.S16 R0, R18 ;  /* 0x0000001200007306 */ /* 0x000e240000101400 */
[----:B0-----:R-:W-:-:S05]  /*5f10*/  F2FP.F16.F32.PACK_AB R0, RZ, R0 ;  /* 0x00000000ff00723e */ /* 0x001fca00000000ff */
[----:B------:R0:W-:Y:S01]  /*5f20*/  STG.E.U16 desc[UR36][R8.64], R0 ;  /* 0x0000000008007986 */ /* 0x0001e2000c101524 */
[----:B------:R-:W-:Y:S05]  /*5f30*/  BRA `(.L_x_23318) ;  /* 0x0000000800e47947 */ /* 0x000fea0003800000 */
.L_x_23321:
        /* <DEDUP_REMOVED lines=10> */
.L_x_23324:
[----:B------:R-:W0:Y:S02]  /*5fe0*/  I2F.S16 R18, R18 ;  /* 0x0000001200127306 */ /* 0x000e240000101400 */
[----:B0-----:R-:W-:-:S04]  /*5ff0*/  F2FP.F16.F32.PACK_AB R3, RZ, R18 ;  /* 0x00000012ff03723e */ /* 0x001fc800000000ff */
[----:B------:R-:W-:-:S05]  /*6000*/  PRMT R3, R3, 0x5410, RZ ;  /* 0x0000541003037816 */ /* 0x000fca00000000ff */
[----:B------:R0:W-:Y:S01]  /*6010*/  STG.E desc[UR36][R8.64], R3 ;  /* 0x0000000308007986 */ /* 0x0001e2000c101924 */
[----:B------:R-:W-:Y:S05]  /*6020*/  BRA `(.L_x_23318) ;  /* 0x0000000800a87947 */ /* 0x000fea0003800000 */
.L_x_23323:
[----:B------:R-:W0:Y:S02]  /*6030*/  I2F.F64.S16 R4, R18 ;  /* 0x0000001200047312 */ /* 0x000e240000101c00 */
[----:B0-----:R0:W-:Y:S01]  /*6040*/  STG.E.64 desc[UR36][R8.64], R4 ;  /* 0x0000000408007986 */ /* 0x0011e2000c101b24 */
[----:B------:R-:W-:Y:S05]  /*6050*/  BRA `(.L_x_23318) ;  /* 0x00000008009c7947 */ /* 0x000fea0003800000 */
.L_x_23313:
        /* <DEDUP_REMOVED lines=10> */
.L_x_23327:
[----:B------:R-:W0:Y:S01]  /*6100*/  I2F.F64.S16 R4, R18 ;  /* 0x0000001200047312 */ /* 0x000e220000101c00 */
[----:B------:R-:W-:-:S05]  /*6110*/  CS2R R6, SRZ ;  /* 0x0000000000067805 */ /* 0x000fca000001ff00 */
[----:B0-----:R0:W-:Y:S01]  /*6120*/  STG.E.128 desc[UR36][R8.64], R4 ;  /* 0x0000000408007986 */ /* 0x0011e2000c101d24 */
[----:B------:R-:W-:Y:S05]  /*6130*/  BRA `(.L_x_23318) ;  /* 0x0000000800647947 */ /* 0x000fea0003800000 */
.L_x_23326:
        /* <DEDUP_REMOVED lines=21> */
.L_x_23331:
[----:B------:R-:W-:Y:S05]  /*6290*/  BSYNC B0 ;  /* 0x0000000000007941 */ /* 0x000fea0003800000 */
.L_x_23330:
[----:B------:R-:W-:-:S05]  /*62a0*/  LOP3.LUT R5, R0, R5, RZ, 0xfc, !PT ;  /* 0x0000000500057212 */ /* 0x000fca00078efcff */
[----:B------:R0:W-:Y:S01]  /*62b0*/  STG.E.U8 desc[UR36][R8.64], R5 ;  /* 0x0000000508007986 */ /* 0x0001e2000c101124 */
[----:B------:R-:W-:Y:S05]  /*62c0*/  BRA `(.L_x_23318) ;  /* 0x0000000800007947 */ /* 0x000fea0003800000 */
.L_x_23329:
        /* <DEDUP_REMOVED lines=13> */
.L_x_23333:
[----:B------:R-:W-:Y:S01]  /*63a0*/  IMAD.MOV.U32 R0, RZ, RZ, 0x7f ;  /* 0x0000007fff007424 */ /* 0x000fe200078e00ff */
[----:B------:R-:W-:-:S04]  /*63b0*/  ISETP.GT.U32.AND P0, PT, R3, 0x7f800000, PT ;  /* 0x7f8000000300780c */ /* 0x000fc80003f04070 */
[----:B------:R-:W-:-:S09]  /*63c0*/  SEL R0, R0, 0x7c, P0 ;  /* 0x0000007c00007807 */ /* 0x000fd20000000000 */
.L_x_23334:
[----:B------:R-:W-:Y:S05]  /*63d0*/  BSYNC B0 ;  /* 0x0000000000007941 */ /* 0x000fea0003800000 */
.L_x_23332:
[----:B------:R-:W-:-:S04]  /*63e0*/  LOP3.LUT R3, R5, 0x80000000, RZ, 0xc0, !PT ;  /* 0x8000000005037812 */ /* 0x000fc800078ec0ff */
[----:B------:R-:W-:-:S04]  /*63f0*/  SHF.R.U32.HI R3, RZ, 0x18, R3 ;  /* 0x00000018ff037819 */ /* 0x000fc80000011603 */
[----:B------:R-:W-:-:S05]  /*6400*/  LOP3.LUT R3, R0, R3, RZ, 0xfc, !PT ;  /* 0x0000000300037212 */ /* 0x000fca00078efcff */
[----:B------:R0:W-:Y:S01]  /*6410*/  STG.E.U8 desc[UR36][R8.64], R3 ;  /* 0x0000000308007986 */ /* 0x0001e2000c101124 */
[----:B------:R-:W-:Y:S05]  /*6420*/  BRA `(.L_x_23318) ;  /* 0x0000000400a87947 */ /* 0x000fea0003800000 */
.L_x_23328:
[----:B------:R-:W0:Y:S02]  /*6430*/  I2F.S16 R0, R18 ;  /* 0x0000001200007306 */ /* 0x000e240000101400 */
[----:B0-----:R-:W-:-:S05]  /*6440*/  F2FP.BF16.F32.PACK_AB R0, RZ, R0 ;  /* 0x00000000ff00723e */ /* 0x001fca00000010ff */
[----:B------:R0:W-:Y:S01]  /*6450*/  STG.E.U16 desc[UR36][R8.64], R0 ;  /* 0x0000000008007986 */ /* 0x0001e2000c101524 */
[----:B------:R-:W-:Y:S05]  /*6460*/  BRA `(.L_x_23318) ;  /* 0x0000000400987947 */ /* 0x000fea0003800000 */
.L_x_23325:
        /* <DEDUP_REMOVED lines=10> */
.L_x_23337:
        /* <DEDUP_REMOVED lines=17> */
.L_x_23340:
[----:B------:R-:W-:-:S04]  /*6620*/  LOP3.LUT R3, R5, 0x80000000, RZ, 0xc0, !PT ;  /* 0x8000000005037812 */ /* 0x000fc800078ec0ff */
[----:B------:R-:W-:-:S04]  /*6630*/  SHF.R.U32.HI R3, RZ, 0x18, R3 ;  /* 0x00000018ff037819 */ /* 0x000fc80000011603 */
[----:B------:R-:W-:-:S04]  /*6640*/  LOP3.LUT R0, R0, R3, RZ, 0xfc, !PT ;  /* 0x0000000300007212 */ /* 0x000fc800078efcff */
[----:B------:R-:W-:-:S07]  /*6650*/  PRMT R4, R0, 0x7610, R4 ;  /* 0x0000761000047816 */ /* 0x000fce0000000004 */
.L_x_23339:
[----:B------:R-:W-:Y:S05]  /*6660*/  BSYNC B0 ;  /* 0x0000000000007941 */ /* 0x000fea0003800000 */
.L_x_23338:
[----:B------:R0:W-:Y:S01]  /*6670*/  STG.E.U8 desc[UR36][R8.64], R4 ;  /* 0x0000000408007986 */ /* 0x0001e2000c101124 */
[----:B------:R-:W-:Y:S05]  /*6680*/  BRA `(.L_x_23318) ;  /* 0x0000000400107947 */ /* 0x000fea0003800000 */
.L_x_23336:
        /* <DEDUP_REMOVED lines=17> */
.L_x_23343:
[----:B------:R-:W-:-:S04]  /*67a0*/  LOP3.LUT R3, R5, 0x80000000, RZ, 0xc0, !PT ;  /* 0x8000000005037812 */ /* 0x000fc800078ec0ff */
[----:B------:R-:W-:-:S04]  /*67b0*/  SHF.R.U32.HI R3, RZ, 0x18, R3 ;  /* 0x00000018ff037819 */ /* 0x000fc80000011603 */
[----:B------:R-:W-:-:S04]  /*67c0*/  LOP3.LUT R0, R0, R3, RZ, 0xfc, !PT ;  /* 0x0000000300007212 */ /* 0x000fc800078efcff */
[----:B------:R-:W-:-:S07]  /*67d0*/  PRMT R4, R0, 0x7610, R4 ;  /* 0x0000761000047816 */ /* 0x000fce0000000004 */
.L_x_23342:
[----:B------:R-:W-:Y:S05]  /*67e0*/  BSYNC B0 ;  /* 0x0000000000007941 */ /* 0x000fea0003800000 */
.L_x_23341:
[----:B------:R0:W-:Y:S01]  /*67f0*/  STG.E.U8 desc[UR36][R8.64], R4 ;  /* 0x0000000408007986 */ /* 0x0001e2000c101124 */
[----:B------:R-:W-:Y:S05]  /*6800*/  BRA `(.L_x_23318) ;  /* 0x0000000000b07947 */ /* 0x000fea0003800000 */
.L_x_23335:
        /* <DEDUP_REMOVED lines=22> */
.L_x_23317:
        /* <DEDUP_REMOVED lines=16> */
.L_x_23346:
[----:B------:R-:W-:Y:S05]  /*6a70*/  BRA `(.L_x_23318) ;  /* 0x0000000000147947 */ /* 0x000fea0003800000 */
.L_x_23345:
[----:B------:R-:W-:Y:S02]  /*6a80*/  IMAD.MOV.U32 R4, RZ, RZ, R18 ;  /* 0x000000ffff047224 */ /* 0x000fe400078e0012 */
[----:B------:R-:W-:-:S05]  /*6a90*/  IMAD.MOV.U32 R5, RZ, RZ, RZ ;  /* 0x000000ffff057224 */ /* 0x000fca00078e00ff */
[----:B------:R0:W-:Y:S01]  /*6aa0*/  STG.E.64 desc[UR36][R8.64], R4 ;  /* 0x0000000408007986 */ /* 0x0001e2000c101b24 */
[----:B------:R-:W-:Y:S05]  /*6ab0*/  BRA `(.L_x_23318) ;  /* 0x0000000000047947 */ /* 0x000fea0003800000 */
.L_x_23344:
[----:B------:R0:W-:Y:S02]  /*6ac0*/  STG.E desc[UR36][R8.64], R18 ;  /* 0x0000001208007986 */ /* 0x0001e4000c101924 */
.L_x_23318:
[----:B------:R-:W-:-:S07]  /*6ad0*/  VIADD R2, R2, 0x80 ;  /* 0x0000008002027836 */ /* 0x000fce0000000000 */
.L_x_23278:
[----:B------:R-:W-:Y:S05]  /*6ae0*/  BSYNC B6 ;  /* 0x0000000000067941 */ /* 0x000fea0003800000 */
.L_x_23277:
        /* <DEDUP_REMOVED lines=21> */
.L_x_23350:
[----:B------:R-:W-:Y:S01]  /*6c40*/  STG.E.U8 desc[UR36][R2.64], R16 ;  /* 0x0000001002007986 */ /* 0x000fe2000c101124 */
[----:B------:R-:W-:Y:S05]  /*6c50*/  EXIT ;  /* 0x000000000000794d */ /* 0x000fea0003800000 */
.L_x_23349:
        /* <DEDUP_REMOVED lines=9> */
.L_x_23353:
[----:B------:R-:W-:Y:S01]  /*6cf0*/  STG.E desc[UR36][R2.64], R16 ;  /* 0x0000001002007986 */ /* 0x000fe2000c101924 */
[----:B------:R-:W-:Y:S05]  /*6d00*/  EXIT ;  /* 0x000000000000794d */ /* 0x000fea0003800000 */
.L_x_23352:
[----:B------:R-:W-:Y:S01]  /*6d10*/  STG.E.U16 desc[UR36][R2.64], R16 ;  /* 0x0000001002007986 */ /* 0x000fe2000c101524 */
[----:B------:R-:W-:Y:S05]  /*6d20*/  EXIT ;  /* 0x000000000000794d */ /* 0x000fea0003800000 */
.L_x_23348:
        /* <DEDUP_REMOVED lines=9> */
.L_x_23355:
[----:B------:R-:W0:Y:S02]  /*6dc0*/  I2F.S16 R0, R16 ;  /* 0x0000001000007306 */ /* 0x000e240000101400 */
[----:B0-----:R-:W-:-:S05]  /*6dd0*/  F2FP.F16.F32.PACK_AB R0, RZ, R0 ;  /* 0x00000000ff00723e */ /* 0x001fca00000000ff */
[----:B------:R-:W-:Y:S01]  /*6de0*/  STG.E.U16 desc[UR36][R2.64], R0 ;  /* 0x0000000002007986 */ /* 0x000fe2000c101524 */
[----:B------:R-:W-:Y:S05]  /*6df0*/  EXIT ;  /* 0x000000000000794d */ /* 0x000fea0003800000 */
.L_x_23354:
        /* <DEDUP_REMOVED lines=10> */
.L_x_23357:
[----:B------:R-:W0:Y:S02]  /*6ea0*/  I2F.S16 R16, R16 ;  /* 0x0000001000107306 */ /* 0x000e240000101400 */
[----:B0-----:R-:W-:-:S04]  /*6eb0*/  F2FP.F16.F32.PACK_AB R5, RZ, R16 ;  /* 0x00000010ff05723e */ /* 0x001fc800000000ff */
[----:B------:R-:W-:-:S05]  /*6ec0*/  PRMT R5, R5, 0x5410, RZ ;  /* 0x0000541005057816 */ /* 0x000fca00000000ff */
[----:B------:R-:W-:Y:S01]  /*6ed0*/  STG.E desc[UR36][R2.64], R5 ;  /* 0x0000000502007986 */ /* 0x000fe2000c101924 */
[----:B------:R-:W-:Y:S05]  /*6ee0*/  EXIT ;  /* 0x000000000000794d */ /* 0x000fea0003800000 */
.L_x_23356:
[----:B------:R-:W0:Y:S02]  /*6ef0*/  I2F.F64.S16 R16, R16 ;  /* 0x0000001000107312 */ /* 0x000e240000101c00 */
[----:B0-----:R-:W-:Y:S01]  /*6f00*/  STG.E.64 desc[UR36][R2.64], R16 ;  /* 0x0000001002007986 */ /* 0x001fe2000c101b24 */
[----:B------:R-:W-:Y:S05]  /*6f10*/  EXIT ;  /* 0x000000000000794d */ /* 0x000fea0003800000 */
.L_x_23347:
        /* <DEDUP_REMOVED lines=10> */
.L_x_23360:
[----:B------:R-:W0:Y:S01]  /*6fc0*/  I2F.F64.S16 R16, R16 ;  /* 0x0000001000107312 */ /* 0x000e220000101c00 */
[----:B------:R-:W-:-:S05]  /*6fd0*/  CS2R R18, SRZ ;  /* 0x0000000000127805 */ /* 0x000fca000001ff00 */
[----:B0-----:R-:W-:Y:S01]  /*6fe0*/  STG.E.128 desc[UR36][R2.64], R16 ;  /* 0x0000001002007986 */ /* 0x001fe2000c101d24 */
[----:B------:R-:W-:Y:S05]  /*6ff0*/  EXIT ;  /* 0x000000000000794d */ /* 0x000fea0003800000 */
.L_x_23359:
        /* <DEDUP_REMOVED lines=21> */
.L_x_23364:
[----:B------:R-:W-:Y:S05]  /*7150*/  BSYNC B0 ;  /* 0x0000000000007941 */ /* 0x000fea0003800000 */
.L_x_23363:
[----:B------:R-:W-:-:S05]  /*7160*/  LOP3.LUT R5, R0, R5, RZ, 0xfc, !PT ;  /* 0x0000000500057212 */ /* 0x000fca00078efcff */
[----:B------:R-:W-:Y:S01]  /*7170*/  STG.E.U8 desc[UR36][R2.64], R5 ;  /* 0x0000000502007986 */ /* 0x000fe2000c101124 */
[----:B------:R-:W-:Y:S05]  /*7180*/  EXIT ;  /* 0x000000000000794d */ /* 0x000fea0003800000 */
.L_x_23362:
        /* <DEDUP_REMOVED lines=13> */
.L_x_23366:
[----:B------:R-:W-:Y:S01]  /*7260*/  IMAD.MOV.U32 R0, RZ, RZ, 0x7f ;  /* 0x0000007fff007424 */ /* 0x000fe200078e00ff */
[----:B------:R-:W-:-:S04]  /*7270*/  ISETP.GT.U32.AND P0, PT, R4, 0x7f800000, PT ;  /* 0x7f8000000400780c */ /* 0x000fc80003f04070 */
[----:B------:R-:W-:-:S09]  /*7280*/  SEL R0, R0, 0x7c, P0 ;  /* 0x0000007c00007807 */ /* 0x000fd20000000000 */
.L_x_23367:
[----:B------:R-:W-:Y:S05]  /*7290*/  BSYNC B0 ;  /* 0x0000000000007941 */ /* 0x000fea0003800000 */
.L_x_23365:
[----:B------:R-:W-:-:S04]  /*72a0*/  LOP3.LUT R4, R5, 0x80000000, RZ, 0xc0, !PT ;  /* 0x8000000005047812 */ /* 0x000fc800078ec0ff */
[----:B------:R-:W-:-:S04]  /*72b0*/  SHF.R.U32.HI R5, RZ, 0x18, R4 ;  /* 0x00000018ff057819 */ /* 0x000fc80000011604 */
[----:B------:R-:W-:-:S05]  /*72c0*/  LOP3.LUT R5, R0, R5, RZ, 0xfc, !PT ;  /* 0x0000000500057212 */ /* 0x000fca00078efcff */
[----:B------:R-:W-:Y:S01]  /*72d0*/  STG.E.U8 desc[UR36][R2.64], R5 ;  /* 0x0000000502007986 */ /* 0x000fe2000c101124 */
[----:B------:R-:W-:Y:S05]  /*72e0*/  EXIT ;  /* 0x000000000000794d */ /* 0x000fea0003800000 */
.L_x_23361:
[----:B------:R-:W0:Y:S02]  /*72f0*/  I2F.S16 R0, R16 ;  /* 0x0000001000007306 */ /* 0x000e240000101400 */
[----:B0-----:R-:W-:-:S05]  /*7300*/  F2FP.BF16.F32.PACK_AB R0, RZ, R0 ;  /* 0x00000000ff00723e */ /* 0x001fca00000010ff */
[----:B------:R-:W-:Y:S01]  /*7310*/  STG.E.U16 desc[UR36][R2.64], R0 ;  /* 0x0000000002007986 */ /* 0x000fe2000c101524 */
[----:B------:R-:W-:Y:S05]  /*7320*/  EXIT ;  /* 0x000000000000794d */ /* 0x000fea0003800000 */
.L_x_23358:
        /* <DEDUP_REMOVED lines=10> */
.L_x_23370:
        /* <DEDUP_REMOVED lines=17> */
.L_x_23373:
[----:B------:R-:W-:-:S04]  /*74e0*/  LOP3.LUT R0, R7, 0x80000000, RZ, 0xc0, !PT ;  /* 0x8000000007007812 */ /* 0x000fc800078ec0ff */
[----:B------:R-:W-:-:S04]  /*74f0*/  SHF.R.U32.HI R5, RZ, 0x18, R0 ;  /* 0x00000018ff057819 */ /* 0x000fc80000011600 */
[----:B------:R-:W-:-:S04]  /*7500*/  LOP3.LUT R4, R4, R5, RZ, 0xfc, !PT ;  /* 0x0000000504047212 */ /* 0x000fc800078efcff */
[----:B------:R-:W-:-:S07]  /*7510*/  PRMT R0, R4, 0x7610, R0 ;  /* 0x0000761004007816 */ /* 0x000fce0000000000 */
.L_x_23372:
[----:B------:R-:W-:Y:S05]  /*7520*/  BSYNC B0 ;  /* 0x0000000000007941 */ /* 0x000fea0003800000 */
.L_x_23371:
[----:B------:R-:W-:Y:S01]  /*7530*/  STG.E.U8 desc[UR36][R2.64], R0 ;  /* 0x0000000002007986 */ /* 0x000fe2000c101124 */
[----:B------:R-:W-:Y:S05]  /*7540*/  EXIT ;  /* 0x000000000000794d */ /* 0x000fea0003800000 */
.L_x_23369:
        /* <DEDUP_REMOVED lines=17> */
.L_x_23376:
[----:B------:R-:W-:-:S04]  /*7660*/  LOP3.LUT R0, R7, 0x80000000, RZ, 0xc0, !PT ;  /* 0x8000000007007812 */ /* 0x000fc800078ec0ff */
[----:B------:R-:W-:-:S04]  /*7670*/  SHF.R.U32.HI R5, RZ, 0x18, R0 ;  /* 0x00000018ff057819 */ /* 0x000fc80000011600 */
[----:B------:R-:W-:-:S04]  /*7680*/  LOP3.LUT R4, R4, R5, RZ, 0xfc, !PT ;  /* 0x0000000504047212 */ /* 0x000fc800078efcff */
[----:B------:R-:W-:-:S07]  /*7690*/  PRMT R0, R4, 0x7610, R0 ;  /* 0x0000761004007816 */ /* 0x000fce0000000000 */
.L_x_23375:
[----:B------:R-:W-:Y:S05]  /*76a0*/  BSYNC B0 ;  /* 0x0000000000007941 */ /* 0x000fea0003800000 */
.L_x_23374:
[----:B------:R-:W-:Y:S01]  /*76b0*/  STG.E.U8 desc[UR36][R2.64], R0 ;  /* 0x0000000002007986 */ /* 0x000fe2000c101124 */
[----:B------:R-:W-:Y:S05]  /*76c0*/  EXIT ;  /* 0x000000000000794d */ /* 0x000fea0003800000 */
.L_x_23368:
        /* <DEDUP_REMOVED lines=22> */
.L_x_23351:
        /* <DEDUP_REMOVED lines=16> */
.L_x_23379:
[----:B------:R-:W-:Y:S05]  /*7930*/  EXIT ;  /* 0x000000000000794d */ /* 0x000fea0003800000 */
.L_x_23378:
[----:B------:R-:W-:-:S05]  /*7940*/  IMAD.MOV.U32 R17, RZ, RZ, RZ ;  /* 0x000000ffff117224 */ /* 0x000fca00078e00ff */
[----:B------:R-:W-:Y:S01]  /*7950*/  STG.E.64 desc[UR36][R2.64], R16 ;  /* 0x0000001002007986 */ /* 0x000fe2000c101b24 */
[----:B------:R-:W-:Y:S05]  /*7960*/  EXIT ;  /* 0x000000000000794d */ /* 0x000fea0003800000 */
.L_x_23377:
[----:B------:R-:W-:Y:S01]  /*7970*/  STG.E desc[UR36][R2.64], R16 ;  /* 0x0000001002007986 */ /* 0x000fe2000c101924 */
[----:B------:R-:W-:Y:S05]  /*7980*/  EXIT ;  /* 0x000000000000794d */ /* 0x000fea0003800000 */
.L_x_23380:
        /* <DEDUP_REMOVED lines=15> */
.L_x_23702:


//--------------------- .text._ZN2at6native18elementwise_kernelILi128ELi4EZNS0_22gpu_kernel_impl_nocastIZZZNS0_23logical_not_kernel_cudaERNS_18TensorIteratorBaseEENKUlvE0_clEvENKUlvE_clEvEUlhE_EEvS4_RKT_EUliE_EEviT1_ --------------------------
	.section	.text._ZN2at6native18elementwise_kernelILi128ELi4EZNS0_22gpu_kernel_impl_nocastIZZZNS0_23logical_not_kernel_cudaERNS_18TensorIteratorBaseEENKUlvE0_clEvENKUlvE_clEvEUlhE_EEvS4_RKT_EUliE_EEviT1_,"ax",@progbits
	.align	128
        .global         _ZN2at6native18elementwise_kernelILi128ELi4EZNS0_22gpu_kernel_impl_nocastIZZZNS0_23logical_not_kernel_cudaERNS_18TensorIteratorBaseEENKUlvE0_clEvENKUlvE_clEvEUlhE_EEvS4_RKT_EUliE_EEviT1_
        .type           _ZN2at6native18elementwise_kernelILi128ELi4EZNS0_22gpu_kernel_impl_nocastIZZZNS0_23logical_not_kernel_cudaERNS_18TensorIteratorBaseEENKUlvE0_clEvENKUlvE_clEvEUlhE_EEvS4_RKT_EUliE_EEviT1_,@function
        .size           _ZN2at6native18elementwise_kernelILi128ELi4EZNS0_22gpu_kernel_impl_nocastIZZZNS0_23logical_not_kernel_cudaERNS_18TensorIteratorBaseEENKUlvE0_clEvENKUlvE_clEvEUlhE_EEvS4_RKT_EUliE_EEviT1_,(.L_x_23703 - _ZN2at6native18elementwise_kernelILi128ELi4EZNS0_22gpu_kernel_impl_nocastIZZZNS0_23logical_not_kernel_cudaERNS_18TensorIteratorBaseEENKUlvE0_clEvENKUlvE_clEvEUlhE_EEvS4_RKT_EUliE_EEviT1_)
        .other          _ZN2at6native18elementwise_kernelILi128ELi4EZNS0_22gpu_kernel_impl_nocastIZZZNS0_23logical_not_kernel_cudaERNS_18TensorIteratorBaseEENKUlvE0_clEvENKUlvE_clEvEUlhE_EEvS4_RKT_EUliE_EEviT1_,@"STO_CUDA_ENTRY STV_DEFAULT"
_ZN2at6native18elementwise_kernelILi128ELi4EZNS0_22gpu_kernel_impl_nocastIZZZNS0_23logical_not_kernel_cudaERNS_18TensorIteratorBaseEENKUlvE0_clEvENKUlvE_clEvEUlhE_EEvS4_RKT_EUliE_EEviT1_:
.text._ZN2at6native18elementwise_kernelILi128ELi4EZNS0_22gpu_kernel_impl_nocastIZZZNS0_23logical_not_kernel_cudaERNS_18TensorIteratorBaseEENKUlvE0_clEvENKUlvE_clEvEUlhE_EEvS4_RKT_EUliE_EEviT1_:
        /* <DEDUP_REMOVED lines=311> */
.L_x_23383:
        /* <DEDUP_REMOVED lines=11> */
.L_x_23382:
[----:B------:R-:W-:Y:S05]  /*1420*/  BSYNC B0 ;  /* 0x0000000000007941 */ /* 0x000fea0003800000 */
.L_x_23381:
        /* <DEDUP_REMOVED lines=305> */
.L_x_23386:
        /* <DEDUP_REMOVED lines=315> */
.L_x_23387:
        /* <DEDUP_REMOVED lines=11> */
.L_x_23385:
[----:B------:R-:W-:Y:S05]  /*3ba0*/  BSYNC B0 ;  /* 0x0000000000007941 */ /* 0x000fea0003800000 */
.L_x_23384:
        /* <DEDUP_REMOVED lines=304> */
.L_x_23388:
        /* <DEDUP_REMOVED lines=11> */
.L_x_23389:
        /* <DEDUP_REMOVED lines=10> */
.L_x_23703:


//--------------------- .text._ZN2at6native27unrolled_elementwise_kernelIZZZNS0_23logical_not_kernel_cudaERNS_18TensorIteratorBaseEENKUlvE0_clEvENKUlvE_clEvEUlhE_St5arrayIPcLm2EELi4E23TrivialOffsetCalculatorILi1EjESB_NS0_6memory15LoadWithoutCastENSC_16StoreWithoutCastEEEviT_T0_T2_T3_T4_T5_ --------------------------
	.section	.text._ZN2at6native27unrolled_elementwise_kernelIZZZNS0_23logical_not_kernel_cudaERNS_18TensorIteratorBaseEENKUlvE0_clEvENKUlvE_clEvEUlhE_St5arrayIPcLm2EELi4E23TrivialOffsetCalculatorILi1EjESB_NS0_6memory15LoadWithoutCastENSC_16StoreWithoutCastEEEviT_T0_T2_T3_T4_T5_,"ax",@progbits
	.align	128
        .global         _ZN2at6native27unrolled_elementwise_kernelIZZZNS0_23logical_not_kernel_cudaERNS_18TensorIteratorBaseEENKUlvE0_clEvENKUlvE_clEvEUlhE_St5arrayIPcLm2EELi4E23TrivialOffsetCalculatorILi1EjESB_NS0_6memory15LoadWithoutCastENSC_16StoreWithoutCastEEEviT_T0_T2_T3_T4_T5_
        .type           _ZN2at6native27unrolled_elementwise_kernelIZZZNS0_23logical_not_kernel_cudaERNS_18TensorIteratorBaseEENKUlvE0_clEvENKUlvE_clEvEUlhE_St5arrayIPcLm2EELi4E23TrivialOffsetCalculatorILi1EjESB_NS0_6memory15LoadWithoutCastENSC_16StoreWithoutCastEEEviT_T0_T2_T3_T4_T5_,@function
        .size           _ZN2at6native27unrolled_elementwise_kernelIZZZNS0_23logical_not_kernel_cudaERNS_18TensorIteratorBaseEENKUlvE0_clEvENKUlvE_clEvEUlhE_St5arrayIPcLm2EELi4E23TrivialOffsetCalculatorILi1EjESB_NS0_6memory15LoadWithoutCastENSC_16StoreWithoutCastEEEviT_T0_T2_T3_T4_T5_,(.L_x_23704 - _ZN2at6native27unrolled_elementwise_kernelIZZZNS0_23logical_not_kernel_cudaERNS_18TensorIteratorBaseEENKUlvE0_clEvENKUlvE_clEvEUlhE_St5arrayIPcLm2EELi4E23TrivialOffsetCalculatorILi1EjESB_NS0_6memory15LoadWithoutCastENSC_16StoreWithoutCastEEEviT_T0_T2_T3_T4_T5_)
        .other          _ZN2at6native27unrolled_elementwise_kernelIZZZNS0_23logical_not_kernel_cudaERNS_18TensorIteratorBaseEENKUlvE0_clEvENKUlvE_clEvEUlhE_St5arrayIPcLm2EELi4E23TrivialOffsetCalculatorILi1EjESB_NS0_6memory15LoadWithoutCastENSC_16StoreWithoutCastEEEviT_T0_T2_T3_T4_T5_,@"STO_CUDA_ENTRY STV_DEFAULT"
_ZN2at6native27unrolled_elementwise_kernelIZZZNS0_23logical_not_kernel_cudaERNS_18TensorIteratorBaseEENKUlvE0_clEvENKUlvE_clEvEUlhE_St5arrayIPcLm2EELi4E23TrivialOffsetCalculatorILi1EjESB_NS0_6memory15LoadWithoutCastENSC_16StoreWithoutCastEEEviT_T0_T2_T3_T4_T5_:
.text._ZN2at6native27unrolled_elementwise_kernelIZZZNS0_23logical_not_kernel_cudaERNS_18TensorIteratorBaseEENKUlvE0_clEvENKUlvE_clEvEUlhE_St5arrayIPcLm2EELi4E23TrivialOffsetCalculatorILi1EjESB_NS0_6memory15LoadWithoutCastENSC_16StoreWithoutCastEEEviT_T0_T2_T3_T4_T5_:
        /* <DEDUP_REMOVED lines=47> */
.L_x_23391:
[----:B------:R-:W-:Y:S05]  /*02f0*/  BSYNC B0 ;  /* 0x0000000000007941 */ /* 0x000fea0003800000 */
.L_x_23390:
        /* <DEDUP_REMOVED lines=21> */
.L_x_23393:
[----:B------:R-:W-:Y:S05]  /*0450*/  BSYNC B0 ;  /* 0x0000000000007941 */ /* 0x000fea0003800000 */
.L_x_23392:
        /* <DEDUP_REMOVED lines=13> */
.L_x_23394:
        /* <DEDUP_REMOVED lines=13> */
.L_x_23704:


//--------------------- .text._ZN2at6native29vectorized_elementwise_kernelILi2EZZZNS0_23logical_not_kernel_cudaERNS_18TensorIteratorBaseEENKUlvE0_clEvENKUlvE_clEvEUlhE_St5arrayIPcLm2EEEEviT0_T1_ --------------------------
	.section	.text._ZN2at6native29vectorized_elementwise_kernelILi2EZZZNS0_23logical_not_kernel_cudaERNS_18TensorIteratorBaseEENKUlvE0_clEvENKUlvE_clEvEUlhE_St5arrayIPcLm2EEEEviT0_T1_,"ax",@progbits
	.align	128
        .global         _ZN2at6native29vectorized_elementwise_kernelILi2EZZZNS0_23logical_not_kernel_cudaERNS_18TensorIteratorBaseEENKUlvE0_clEvENKUlvE_clEvEUlhE_St5arrayIPcLm2EEEEviT0_T1_
        .type           _ZN2at6native29vectorized_elementwise_kernelILi2EZZZNS0_23logical_not_kernel_cudaERNS_18TensorIteratorBaseEENKUlvE0_clEvENKUlvE_clEvEUlhE_St5arrayIPcLm2EEEEviT0_T1_,@function
        .size           _ZN2at6native29vectorized_elementwise_kernelILi2EZZZNS0_23logical_not_kernel_cudaERNS_18TensorIteratorBaseEENKUlvE0_clEvENKUlvE_clEvEUlhE_St5arrayIPcLm2EEEEviT0_T1_,(.L_x_23705 - _ZN2at6native29vectorized_elementwise_kernelILi2EZZZNS0_23logical_not_kernel_cudaERNS_18TensorIteratorBaseEENKUlvE0_clEvENKUlvE_clEvEUlhE_St5arrayIPcLm2EEEEviT0_T1_)
        .other          _ZN2at6native29vectorized_elementwise_kernelILi2EZZZNS0_23logical_not_kernel_cudaERNS_18TensorIteratorBaseEENKUlvE0_clEvENKUlvE_clEvEUlhE_St5arrayIPcLm2EEEEviT0_T1_,@"STO_CUDA_ENTRY STV_DEFAULT"
_ZN2at6native29vectorized_elementwise_kernelILi2EZZZNS0_23logical_not_kernel_cudaERNS_18TensorIteratorBaseEENKUlvE0_clEvENKUlvE_clEvEUlhE_St5arrayIPcLm2EEEEviT0_T1_:
.text._ZN2at6native29vectorized_elementwise_kernelILi2EZZZNS0_23logical_not_kernel_cudaERNS_18TensorIteratorBaseEENKUlvE0_clEvENKUlvE_clEvEUlhE_St5arrayIPcLm2EEEEviT0_T1_:
        /* <DEDUP_REMOVED lines=58> */
.L_x_23395:
        /* <DEDUP_REMOVED lines=76> */
.L_x_23397:
[----:B------:R-:W-:Y:S05]  /*0860*/  BSYNC B0 ;  /* 0x0000000000007941 */ /* 0x000fea0003800000 */
.L_x_23396:
        /* <DEDUP_REMOVED lines=25> */
.L_x_23400:
        /* <DEDUP_REMOVED lines=10> */
.L_x_23401:
        /* <DEDUP_REMOVED lines=10> */
.L_x_23402:
        /* <DEDUP_REMOVED lines=11> */
.L_x_23403:
[----:B------:R-:W-:-:S13]  /*0bf0*/  ISETP.GE.AND P0, PT, R15, R14, PT ;  /* 0x0000000e0f00720c */ /* 0x000fda0003f06270 */
[----:B------:R-:W-:Y:S05]  /*0c00*/  @P0 BREAK B1 ;  /* 0x0000000000010942 */ /* 0x000fea0003800000 */
[----:B------:R-:W-:Y:S05]  /*0c10*/  @P0 BRA `(.L_x_23404) ;  /* 0x0000000000240947 */ /* 0x000fea0003800000 */
[----:B------:R-:W-:Y:S05]  /*0c20*/  BSYNC B1 ;  /* 0x0000000000017941 */ /* 0x000fea0003800000 */
.L_x_23399:
        /* <DEDUP_REMOVED lines=8> */
.L_x_23404:
[----:B------:R-:W-:Y:S05]  /*0cb0*/  BSYNC B0 ;  /* 0x0000000000007941 */ /* 0x000fea0003800000 */
.L_x_23398:
        /* <DEDUP_REMOVED lines=9> */
.L_x_23405:
        /* <DEDUP_REMOVED lines=11> */
.L_x_23705:


//--------------------- .text._ZN2at6native29vectorized_elementwise_kernelILi4EZZZNS0_23logical_not_kernel_cudaERNS_18TensorIteratorBaseEENKUlvE0_clEvENKUlvE_clEvEUlhE_St5arrayIPcLm2EEEEviT0_T1_ --------------------------
	.section	.text._ZN2at6native29vectorized_elementwise_kernelILi4EZZZNS0_23logical_not_kernel_cudaERNS_18TensorIteratorBaseEENKUlvE0_clEvENKUlvE_clEvEUlhE_St5arrayIPcLm2EEEEviT0_T1_,"ax",@progbits
	.align	128
        .global         _ZN2at6native29vectorized_elementwise_kernelILi4EZZZNS0_23logical_not_kernel_cudaERNS_18TensorIteratorBaseEENKUlvE0_clEvENKUlvE_clEvEUlhE_St5arrayIPcLm2EEEEviT0_T1_
        .type           _ZN2at6native29vectorized_elementwise_kernelILi4EZZZNS0_23logical_not_kernel_cudaERNS_18TensorIteratorBaseEENKUlvE0_clEvENKUlvE_clEvEUlhE_St5arrayIPcLm2EEEEviT0_T1_,@function
        .size           _ZN2at6native29vectorized_elementwise_kernelILi4EZZZNS0_23logical_not_kernel_cudaERNS_18TensorIteratorBaseEENKUlvE0_clEvENKUlvE_clEvEUlhE_St5arrayIPcLm2EEEEviT0_T1_,(.L_x_23706 - _ZN2at6native29vectorized_elementwise_kernelILi4EZZZNS0_23logical_not_kernel_cudaERNS_18TensorIteratorBaseEENKUlvE0_clEvENKUlvE_clEvEUlhE_St5arrayIPcLm2EEEEviT0_T1_)
        .other          _ZN2at6native29vectorized_elementwise_kernelILi4EZZZNS0_23logical_not_kernel_cudaERNS_18TensorIteratorBaseEENKUlvE0_clEvENKUlvE_clEvEUlhE_St5arrayIPcLm2EEEEviT0_T1_,@"STO_CUDA_ENTRY STV_DEFAULT"
_ZN2at6native29vectorized_elementwise_kernelILi4EZZZNS0_23logical_not_kernel_cudaERNS_18TensorIteratorBaseEENKUlvE0_clEvENKUlvE_clEvEUlhE_St5arrayIPcLm2EEEEviT0_T1_:
.text._ZN2at6native29vectorized_elementwise_kernelILi4EZZZNS0_23logical_not_kernel_cudaERNS_18TensorIteratorBaseEENKUlvE0_clEvENKUlvE_clEvEUlhE_St5arrayIPcLm2EEEEviT0_T1_:
        /* <DEDUP_REMOVED lines=56> */
.L_x_23406:
        /* <DEDUP_REMOVED lines=76> */
.L_x_23408:
[----:B------:R-:W-:Y:S05]  /*0840*/  BSYNC B0 ;  /* 0x0000000000007941 */ /* 0x000fea0003800000 */
.L_x_23407:
        /* <DEDUP_REMOVED lines=25> */
.L_x_23411:
        /* <DEDUP_REMOVED lines=10> */
.L_x_23412:
        /* <DEDUP_REMOVED lines=10> */
.L_x_23413:
        /* <DEDUP_REMOVED lines=11> */
.L_x_23414:
[----:B------:R-:W-:-:S13]  /*0bd0*/  ISETP.GE.AND P0, PT, R15, R14, PT ;  /* 0x0000000e0f00720c */ /* 0x000fda0003f06270 */
[----:B------:R-:W-:Y:S05]  /*0be0*/  @P0 BREAK B1 ;  /* 0x0000000000010942 */ /* 0x000fea0003800000 */
[----:B------:R-:W-:Y:S05]  /*0bf0*/  @P0 BRA `(.L_x_23415) ;  /* 0x0000000000240947 */ /* 0x000fea0003800000 */
[----:B------:R-:W-:Y:S05]  /*0c00*/  BSYNC B1 ;  /* 0x0000000000017941 */ /* 0x000fea0003800000 */
.L_x_23410:
        /* <DEDUP_REMOVED lines=8> */
.L_x_23415:
[----:B------:R-:W-:Y:S05]  /*0c90*/  BSYNC B0 ;  /* 0x0000000000007941 */ /* 0x000fea0003800000 */
.L_x_23409:
        /* <DEDUP_REMOVED lines=9> */
.L_x_23416:
        /* <DEDUP_REMOVED lines=13> */
.L_x_23706:


//--------------------- .text._ZN2at6native29vectorized_elementwise_kernelILi8EZZZNS0_23logical_not_kernel_cudaERNS_18TensorIteratorBaseEENKUlvE0_clEvENKUlvE_clEvEUlhE_St5arrayIPcLm2EEEEviT0_T1_ --------------------------
	.section	.text._ZN2at6native29vectorized_elementwise_kernelILi8EZZZNS0_23logical_not_kernel_cudaERNS_18TensorIteratorBaseEENKUlvE0_clEvENKUlvE_clEvEUlhE_St5arrayIPcLm2EEEEviT0_T1_,"ax",@progbits
	.align	128
        .global         _ZN2at6native29vectorized_elementwise_kernelILi8EZZZNS0_23logical_not_kernel_cudaERNS_18TensorIteratorBaseEENKUlvE0_clEvENKUlvE_clEvEUlhE_St5arrayIPcLm2EEEEviT0_T1_
        .type           _ZN2at6native29vectorized_elementwise_kernelILi8EZZZNS0_23logical_not_kernel_cudaERNS_18TensorIteratorBaseEENKUlvE0_clEvENKUlvE_clEvEUlhE_St5arrayIPcLm2EEEEviT0_T1_,@function
        .size           _ZN2at6native29vectorized_elementwise_kernelILi8EZZZNS0_23logical_not_kernel_cudaERNS_18TensorIteratorBaseEENKUlvE0_clEvENKUlvE_clEvEUlhE_St5arrayIPcLm2EEEEviT0_T1_,(.L_x_23707 - _ZN2at6native29vectorized_elementwise_kernelILi8EZZZNS0_23logical_not_kernel_cudaERNS_18TensorIteratorBaseEENKUlvE0_clEvENKUlvE_clEvEUlhE_St5arrayIPcLm2EEEEviT0_T1_)
        .other          _ZN2at6native29vectorized_elementwise_kernelILi8EZZZNS0_23logical_not_kernel_cudaERNS_18TensorIteratorBaseEENKUlvE0_clEvENKUlvE_clEvEUlhE_St5arrayIPcLm2EEEEviT0_T1_,@"STO_CUDA_ENTRY STV_DEFAULT"
_ZN2at6native29vectorized_elementwise_kernelILi8EZZZNS0_23logical_not_kernel_cudaERNS_18TensorIteratorBaseEENKUlvE0_clEvENKUlvE_clEvEUlhE_St5arrayIPcLm2EEEEviT0_T1_:
.text._ZN2at6native29vectorized_elementwise_kernelILi8EZZZNS0_23logical_not_kernel_cudaERNS_18TensorIteratorBaseEENKUlvE0_clEvENKUlvE_clEvEUlhE_St5arrayIPcLm2EEEEviT0_T1_:
        /* <DEDUP_REMOVED lines=66> */
.L_x_23417:
        /* <DEDUP_REMOVED lines=76> */
.L_x_23419:
[----:B------:R-:W-:Y:S05]  /*08e0*/  BSYNC B0 ;  /* 0x0000000000007941 */ /* 0x000fea0003800000 */
.L_x_23418:
        /* <DEDUP_REMOVED lines=25> */
.L_x_23422:
        /* <DEDUP_REMOVED lines=10> */
.L_x_23423:
        /* <DEDUP_REMOVED lines=10> */
.L_x_23424:
        /* <DEDUP_REMOVED lines=11> */
.L_x_23425:
[----:B------:R-:W-:-:S13]  /*0c70*/  ISETP.GE.AND P0, PT, R15, R14, PT ;  /* 0x0000000e0f00720c */ /* 0x000fda0003f06270 */
[----:B------:R-:W-:Y:S05]  /*0c80*/  @P0 BREAK B1 ;  /* 0x0000000000010942 */ /* 0x000fea0003800000 */
[----:B------:R-:W-:Y:S05]  /*0c90*/  @P0 BRA `(.L_x_23426) ;  /* 0x0000000000240947 */ /* 0x000fea0003800000 */
[----:B------:R-:W-:Y:S05]  /*0ca0*/  BSYNC B1 ;  /* 0x0000000000017941 */ /* 0x000fea0003800000 */
.L_x_23421:
        /* <DEDUP_REMOVED lines=8> */
.L_x_23426:
[----:B------:R-:W-:Y:S05]  /*0d30*/  BSYNC B0 ;  /* 0x0000000000007941 */ /* 0x000fea0003800000 */
.L_x_23420:
        /* <DEDUP_REMOVED lines=9> */
.L_x_23427:
        /* <DEDUP_REMOVED lines=11> */
.L_x_23707:


//--------------------- .nv.global.init           --------------------------
	.section	.nv.global.init,"aw",@progbits
.nv.global.init:
	.type		$str$9,@object
	.size		$str$9,(__unnamed_3 - $str$9)
$str$9:
        /*0000*/ 	.byte	0x66, 0x61, 0x6c, 0x73, 0x65, 0x00
	.type		__unnamed_3,@object
	.size		__unnamed_3,(__unnamed_19 - __unnamed_3)
__unnamed_3:
        /*0006*/ 	.byte	0x66, 0x65, 0x74, 0x63, 0x68, 0x5f, 0x61, 0x6e, 0x64, 0x5f, 0x63, 0x61, 0x73, 0x74, 0x00
	.type		__unnamed_19,@object
	.size		__unnamed_19,(__unnamed_11 - __unnamed_19)
__unnamed_19:
        /*0015*/ 	.byte	0x63, 0x61, 0x73, 0x74, 0x5f, 0x61, 0x6e, 0x64, 0x5f, 0x73, 0x74, 0x6f, 0x72, 0x65, 0x00
	.type		__unnamed_11,@object
	.size		__unnamed_11,(__unnamed_7 - __unnamed_11)
__unnamed_11:
        /*0024*/ 	.byte	0x66, 0x65, 0x74, 0x63, 0x68, 0x5f, 0x61, 0x6e, 0x64, 0x5f, 0x63, 0x61, 0x73, 0x74, 0x00
	.type		__unnamed_7,@object
	.size		__unnamed_7,(__unnamed_15 - __unnamed_7)
__unnamed_7:
        /*0033*/ 	.byte	0x66, 0x65, 0x74, 0x63, 0x68, 0x5f, 0x61, 0x6e, 0x64, 0x5f, 0x63, 0x61, 0x73, 0x74, 0x00
	.type		__unnamed_15,@object
	.size		__unnamed_15,(__unnamed_1 - __unnamed_15)
__unnamed_15:
        /*0042*/ 	.byte	0x63, 0x61, 0x73, 0x74, 0x5f, 0x61, 0x6e, 0x64, 0x5f, 0x73, 0x74, 0x6f, 0x72, 0x65, 0x00
	.type		__unnamed_1,@object
	.size		__unnamed_1,(__unnamed_17 - __unnamed_1)
__unnamed_1:
        /*0051*/ 	.byte	0x66, 0x65, 0x74, 0x63, 0x68, 0x5f, 0x61, 0x6e, 0x64, 0x5f, 0x63, 0x61, 0x73, 0x74, 0x00
	.type		__unnamed_17,@object
	.size		__unnamed_17,(__unnamed_9 - __unnamed_17)
__unnamed_17:
        /*0060*/ 	.byte	0x63, 0x61, 0x73, 0x74, 0x5f, 0x61, 0x6e, 0x64, 0x5f, 0x73, 0x74, 0x6f, 0x72, 0x65, 0x00
	.type		__unnamed_9,@object
	.size		__unnamed_9,(__unnamed_5 - __unnamed_9)
__unnamed_9:
        /*006f*/ 	.byte	0x66, 0x65, 0x74, 0x63, 0x68, 0x5f, 0x61, 0x6e, 0x64, 0x5f, 0x63, 0x61, 0x73, 0x74, 0x00
	.type		__unnamed_5,@object
	.size		__unnamed_5,(__unnamed_21 - __unnamed_5)
__unnamed_5:
        /*007e*/ 	.byte	0x66, 0x65, 0x74, 0x63, 0x68, 0x5f, 0x61, 0x6e, 0x64, 0x5f, 0x63, 0x61, 0x73, 0x74, 0x00
	.type		__unnamed_21,@object
	.size		__unnamed_21,(__unnamed_13 - __unnamed_21)
__unnamed_21:
        /*008d*/ 	.byte	0x63, 0x61, 0x73, 0x74, 0x5f, 0x61, 0x6e, 0x64, 0x5f, 0x73, 0x74, 0x6f, 0x72, 0x65, 0x00
	.type		__unnamed_13,@object
	.size		__unnamed_13,(__unnamed_4 - __unnamed_13)
__unnamed_13:
        /*009c*/ 	.byte	0x66, 0x65, 0x74, 0x63, 0x68, 0x5f, 0x61, 0x6e, 0x64, 0x5f, 0x63, 0x61, 0x73, 0x74, 0x00
	.type		__unnamed_4,@object
	.size		__unnamed_4,(__unnamed_20 - __unnamed_4)
__unnamed_4:
        /*00ab*/ 	.byte	0x66, 0x65, 0x74, 0x63, 0x68, 0x5f, 0x61, 0x6e, 0x64, 0x5f, 0x63, 0x61, 0x73, 0x74, 0x00
	.type		__unnamed_20,@object
	.size		__unnamed_20,(__unnamed_12 - __unnamed_20)
__unnamed_20:
        /*00ba*/ 	.byte	0x63, 0x61, 0x73, 0x74, 0x5f, 0x61, 0x6e, 0x64, 0x5f, 0x73, 0x74, 0x6f, 0x72, 0x65, 0x00
	.type		__unnamed_12,@object
	.size		__unnamed_12,(__unnamed_8 - __unnamed_12)
__unnamed_12:
        /*00c9*/ 	.byte	0x66, 0x65, 0x74, 0x63, 0x68, 0x5f, 0x61, 0x6e, 0x64, 0x5f, 0x63, 0x61, 0x73, 0x74, 0x00
	.type		__unnamed_8,@object
	.size		__unnamed_8,(__unnamed_16 - __unnamed_8)
__unnamed_8:
        /*00d8*/ 	.byte	0x66, 0x65, 0x74, 0x63, 0x68, 0x5f, 0x61, 0x6e, 0x64, 0x5f, 0x63, 0x61, 0x73, 0x74, 0x00
	.type		__unnamed_16,@object
	.size		__unnamed_16,(__unnamed_2 - __unnamed_16)
__unnamed_16:
        /*00e7*/ 	.byte	0x63, 0x61, 0x73, 0x74, 0x5f, 0x61, 0x6e, 0x64, 0x5f, 0x73, 0x74, 0x6f, 0x72, 0x65, 0x00
	.type		__unnamed_2,@object
	.size		__unnamed_2,(__unnamed_18 - __unnamed_2)
__unnamed_2:
        /*00f6*/ 	.byte	0x63, 0x61, 0x73, 0x74, 0x5f, 0x61, 0x6e, 0x64, 0x5f, 0x73, 0x74, 0x6f, 0x72, 0x65, 0x00
	.type		__unnamed_18,@object
	.size		__unnamed_18,(__unnamed_10 - __unnamed_18)
__unnamed_18:
        /*0105*/ 	.byte	0x63, 0x61, 0x73, 0x74, 0x5f, 0x61, 0x6e, 0x64, 0x5f, 0x73, 0x74, 0x6f, 0x72, 0x65, 0x00
	.type		__unnamed_10,@object
	.size		__unnamed_10,(__unnamed_6 - __unnamed_10)
__unnamed_10:
        /*0114*/ 	.byte	0x66, 0x65, 0x74, 0x63, 0x68, 0x5f, 0x61, 0x6e, 0x64, 0x5f, 0x63, 0x61, 0x73, 0x74, 0x00
	.type		__unnamed_6,@object
	.size		__unnamed_6,(__unnamed_22 - __unnamed_6)
__unnamed_6:
        /*0123*/ 	.byte	0x66, 0x65, 0x74, 0x63, 0x68, 0x5f, 0x61, 0x6e, 0x64, 0x5f, 0x63, 0x61, 0x73, 0x74, 0x00
	.type		__unnamed_22,@object
	.size		__unnamed_22,(__unnamed_14 - __unnamed_22)
__unnamed_22:
        /*0132*/ 	.byte	0x63, 0x61, 0x73, 0x74, 0x5f, 0x61, 0x6e, 0x64, 0x5f, 0x73, 0x74, 0x6f, 0x72, 0x65, 0x00
	.type		__unnamed_14,@object
	.size		__unnamed_14,($str$10 - __unnamed_14)
__unnamed_14:
        /*0141*/ 	.byte	0x63, 0x61, 0x73, 0x74, 0x5f, 0x61, 0x6e, 0x64, 0x5f, 0x73, 0x74, 0x6f, 0x72, 0x65, 0x00
	.type		$str$10,@object
	.size		$str$10,(.L_51 - $str$10)
$str$10:
        /*0150*/ 	.byte	0x2f, 0x72, 0x6f, 0x6f, 0x74, 0x2f, 0x2e, 0x70, 0x79, 0x65, 0x6e, 0x76, 0x2f, 0x76, 0x65, 0x72
        /*0160*/ 	.byte	0x73, 0x69, 0x6f, 0x6e, 0x73, 0x2f, 0x33, 0x2e, 0x31, 0x33, 0x2e, 0x31, 0x32, 0x2f, 0x6c, 0x69
        /*0170*/ 	.byte	0x62, 0x2f, 0x70, 0x79, 0x74, 0x68, 0x6f, 0x6e, 0x33, 0x2e, 0x31, 0x33, 0x2f, 0x73, 0x69, 0x74
        /*0180*/ 	.byte	0x65, 0x2d, 0x70, 0x61, 0x63, 0x6b, 0x61, 0x67, 0x65, 0x73, 0x2f, 0x74, 0x6f, 0x72, 0x63, 0x68
        /*0190*/ 	.byte	0x2f, 0x69, 0x6e, 0x63, 0x6c, 0x75, 0x64, 0x65, 0x2f, 0x63, 0x31, 0x30, 0x2f, 0x63, 0x6f, 0x72
        /*01a0*/ 	.byte	0x65, 0x2f, 0x44, 0x79, 0x6e, 0x61, 0x6d, 0x69, 0x63, 0x43, 0x61, 0x73, 0x74, 0x2e, 0x68, 0x00
.L_51:


//--------------------- .nv.shared.reserved.0     --------------------------
	.section	.nv.shared.reserved.0,"aw",@nobits
	.weak		__nv_reservedSMEM_offset_0_alias
	.size		__nv_reservedSMEM_offset_0_alias, 0, 0
	.other		__nv_reservedSMEM_offset_0_alias,@"STO_CUDA_RESERVED_SHARED STV_DEFAULT"
__nv_reservedSMEM_offset_0_alias:
	.zero		0


//--------------------- .nv.global                --------------------------
	.section	.nv.global,"aw",@nobits
.nv.global:
	.type		_ZN50_INTERNAL_e6cf2fbd_19_UnarySignKernels_cu_958ef9c64cuda3std3__48in_placeE,@object
	.size		_ZN50_INTERNAL_e6cf2fbd_19_UnarySignKernels_cu_958ef9c64cuda3std3__48in_placeE,(_ZN50_INTERNAL_e6cf2fbd_19_UnarySignKernels_cu_958ef9c64cuda3std6ranges3__45__cpo8distanceE - _ZN50_INTERNAL_e6cf2fbd_19_UnarySignKernels_cu_958ef9c64cuda3std3__48in_placeE)
_ZN50_INTERNAL_e6cf2fbd_19_UnarySignKernels_cu_958ef9c64cuda3std3__48in_placeE:
	.zero		1
	.type		_ZN50_INTERNAL_e6cf2fbd_19_UnarySignKernels_cu_958ef9c64cuda3std6ranges3__45__cpo8distanceE,@object
	.size		_ZN50_INTERNAL_e6cf2fbd_19_UnarySignKernels_cu_958ef9c64cuda3std6ranges3__45__cpo8distanceE,(_ZN50_INTERNAL_e6cf2fbd_19_UnarySignKernels_cu_958ef9c64cuda3std3__45__cpo6cbeginE - _ZN50_INTERNAL_e6cf2fbd_19_UnarySignKernels_cu_958ef9c64cuda3std6ranges3__45__cpo8distanceE)
_ZN50_INTERNAL_e6cf2fbd_19_UnarySignKernels_cu_958ef9c64cuda3std6ranges3__45__cpo8distanceE:
	.zero		1
	.type		_ZN50_INTERNAL_e6cf2fbd_19_UnarySignKernels_cu_958ef9c64cuda3std3__45__cpo6cbeginE,@object
	.size		_ZN50_INTERNAL_e6cf2fbd_19_UnarySignKernels_cu_958ef9c64cuda3std3__45__cpo6cbeginE,(_ZN50_INTERNAL_e6cf2fbd_19_UnarySignKernels_cu_958ef9c64cuda3std6ranges3__45__cpo7advanceE - _ZN50_INTERNAL_e6cf2fbd_19_UnarySignKernels_cu_958ef9c64cuda3std3__45__cpo6cbeginE)
_ZN50_INTERNAL_e6cf2fbd_19_UnarySignKernels_cu_958ef9c64cuda3std3__45__cpo6cbeginE:
	.zero		1
	.type		_ZN50_INTERNAL_e6cf2fbd_19_UnarySignKernels_cu_958ef9c64cuda3std6ranges3__45__cpo7advanceE,@object
	.size		_ZN50_INTERNAL_e6cf2fbd_19_UnarySignKernels_cu_958ef9c64cuda3std6ranges3__45__cpo7advanceE,(_ZN50_INTERNAL_e6cf2fbd_19_UnarySignKernels_cu_958ef9c64cuda3std3__45__cpo7crbeginE - _ZN50_INTERNAL_e6cf2fbd_19_UnarySignKernels_cu_958ef9c64cuda3std6ranges3__45__cpo7advanceE)
_ZN50_INTERNAL_e6cf2fbd_19_UnarySignKernels_cu_958ef9c64cuda3std6ranges3__45__cpo7advanceE:
	.zero		1
	.type		_ZN50_INTERNAL_e6cf2fbd_19_UnarySignKernels_cu_958ef9c64cuda3std3__45__cpo7crbeginE,@object
	.size		_ZN50_INTERNAL_e6cf2fbd_19_UnarySignKernels_cu_958ef9c64cuda3std3__45__cpo7crbeginE,(_ZN50_INTERNAL_e6cf2fbd_19_UnarySignKernels_cu_958ef9c64cuda3std6ranges3__45__cpo4dataE - _ZN50_INTERNAL_e6cf2fbd_19_UnarySignKernels_cu_958ef9c64cuda3std3__45__cpo7crbeginE)
_ZN50_INTERNAL_e6cf2fbd_19_UnarySignKernels_cu_958ef9c64cuda3std3__45__cpo7crbeginE:
	.zero		1
	.type		_ZN50_INTERNAL_e6cf2fbd_19_UnarySignKernels_cu_958ef9c64cuda3std6ranges3__45__cpo4dataE,@object
	.size		_ZN50_INTERNAL_e6cf2fbd_19_UnarySignKernels_cu_958ef9c64cuda3std6ranges3__45__cpo4dataE,(_ZN50_INTERNAL_e6cf2fbd_19_UnarySignKernels_cu_958ef9c64cuda3std6ranges3__45__cpo5beginE - _ZN50_INTERNAL_e6cf2fbd_19_UnarySignKernels_cu_958ef9c64cuda3std6ranges3__45__cpo4dataE)
_ZN50_INTERNAL_e6cf2fbd_19_UnarySignKernels_cu_958ef9c64cuda3std6ranges3__45__cpo4dataE:
	.zero		1
	.type		_ZN50_INTERNAL_e6cf2fbd_19_UnarySignKernels_cu_958ef9c64cuda3std6ranges3__45__cpo5beginE,@object
	.size		_ZN50_INTERNAL_e6cf2fbd_19_UnarySignKernels_cu_958ef9c64cuda3std6ranges3__45__cpo5beginE,(_ZN50_INTERNAL_e6cf2fbd_19_UnarySignKernels_cu_958ef9c64cuda3std3__452_GLOBAL__N__e6cf2fbd_19_UnarySignKernels_cu_958ef9c66ignoreE - _ZN50_INTERNAL_e6cf2fbd_19_UnarySignKernels_cu_958ef9c64cuda3std6ranges3__45__cpo5beginE)
_ZN50_INTERNAL_e6cf2fbd_19_UnarySignKernels_cu_958ef9c64cuda3std6ranges3__45__cpo5beginE:
	.zero		1
	.type		_ZN50_INTERNAL_e6cf2fbd_19_UnarySignKernels_cu_958ef9c64cuda3std3__452_GLOBAL__N__e6cf2fbd_19_UnarySignKernels_cu_958ef9c66ignoreE,@object
	.size		_ZN50_INTERNAL_e6cf2fbd_19_UnarySignKernels_cu_958ef9c64cuda3std3__452_GLOBAL__N__e6cf2fbd_19_UnarySignKernels_cu_958ef9c66ignoreE,(_ZN50_INTERNAL_e6cf2fbd_19_UnarySignKernels_cu_958ef9c64cuda3std6ranges3__45__cpo4sizeE - _ZN50_INTERNAL_e6cf2fbd_19_UnarySignKernels_cu_958ef9c64cuda3std3__452_GLOBAL__N__e6cf2fbd_19_UnarySignKernels_cu_958ef9c66ignoreE)
_ZN50_INTERNAL_e6cf2fbd_19_UnarySignKernels_cu_958ef9c64cuda3std3__452_GLOBAL__N__e6cf2fbd_19_UnarySignKernels_cu_958ef9c66ignoreE:
	.zero		1
	.type		_ZN50_INTERNAL_e6cf2fbd_19_UnarySignKernels_cu_958ef9c64cuda3std6ranges3__45__cpo4sizeE,@object
	.size		_ZN50_INTERNAL_e6cf2fbd_19_UnarySignKernels_cu_958ef9c64cuda3std6ranges3__45__cpo4sizeE,(_ZN50_INTERNAL_e6cf2fbd_19_UnarySignKernels_cu_958ef9c64cuda3std3__45__cpo5beginE - _ZN50_INTERNAL_e6cf2fbd_19_UnarySignKernels_cu_958ef9c64cuda3std6ranges3__45__cpo4sizeE)
_ZN50_INTERNAL_e6cf2fbd_19_UnarySignKernels_cu_958ef9c64cuda3std6ranges3__45__cpo4sizeE:
	.zero		1
	.type		_ZN50_INTERNAL_e6cf2fbd_19_UnarySignKernels_cu_958ef9c64cuda3std3__45__cpo5beginE,@object
	.size		_ZN50_INTERNAL_e6cf2fbd_19_UnarySignKernels_cu_958ef9c64cuda3std3__45__cpo5beginE,(_ZN50_INTERNAL_e6cf2fbd_19_UnarySignKernels_cu_958ef9c64cuda3std6ranges3__45__cpo6cbeginE - _ZN50_INTERNAL_e6cf2fbd_19_UnarySignKernels_cu_958ef9c64cuda3std3__45__cpo5beginE)
_ZN50_INTERNAL_e6cf2fbd_19_UnarySignKernels_cu_958ef9c64cuda3std3__45__cpo5beginE:
	.zero		1
	.type		_ZN50_INTERNAL_e6cf2fbd_19_UnarySignKernels_cu_958ef9c64cuda3std6ranges3__45__cpo6cbeginE,@object
	.size		_ZN50_INTERNAL_e6cf2fbd_19_UnarySignKernels_cu_958ef9c64cuda3std6ranges3__45__cpo6cbeginE,(_ZN50_INTERNAL_e6cf2fbd_19_UnarySignKernels_cu_958ef9c64cuda3std3__45__cpo6rbeginE - _ZN50_INTERNAL_e6cf2fbd_19_UnarySignKernels_cu_958ef9c64cuda3std6ranges3__45__cpo6cbeginE)
_ZN50_INTERNAL_e6cf2fbd_19_UnarySignKernels_cu_958ef9c64cuda3std6ranges3__45__cpo6cbeginE:
	.zero		1
	.type		_ZN50_INTERNAL_e6cf2fbd_19_UnarySignKernels_cu_958ef9c64cuda3std3__45__cpo6rbeginE,@object
	.size		_ZN50_INTERNAL_e6cf2fbd_19_UnarySignKernels_cu_958ef9c64cuda3std3__45__cpo6rbeginE,(_ZN50_INTERNAL_e6cf2fbd_19_UnarySignKernels_cu_958ef9c64cuda3std6ranges3__45__cpo4nextE - _ZN50_INTERNAL_e6cf2fbd_19_UnarySignKernels_cu_958ef9c64cuda3std3__45__cpo6rbeginE)
_ZN50_INTERNAL_e6cf2fbd_19_UnarySignKernels_cu_958ef9c64cuda3std3__45__cpo6rbeginE:
	.zero		1
	.type		_ZN50_INTERNAL_e6cf2fbd_19_UnarySignKernels_cu_958ef9c64cuda3std6ranges3__45__cpo4nextE,@object
	.size		_ZN50_INTERNAL_e6cf2fbd_19_UnarySignKernels_cu_958ef9c64cuda3std6ranges3__45__cpo4nextE,(_ZN50_INTERNAL_e6cf2fbd_19_UnarySignKernels_cu_958ef9c64cuda3std6ranges3__45__cpo4swapE - _ZN50_INTERNAL_e6cf2fbd_19_UnarySignKernels_cu_958ef9c64cuda3std6ranges3__45__cpo4nextE)
_ZN50_INTERNAL_e6cf2fbd_19_UnarySignKernels_cu_958ef9c64cuda3std6ranges3__45__cpo4nextE:
	.zero		1
	.type		_ZN50_INTERNAL_e6cf2fbd_19_UnarySignKernels_cu_958ef9c64cuda3std6ranges3__45__cpo4swapE,@object
	.size		_ZN50_INTERNAL_e6cf2fbd_19_UnarySignKernels_cu_958ef9c64cuda3std6ranges3__45__cpo4swapE,(_ZN50_INTERNAL_e6cf2fbd_19_UnarySignKernels_cu_958ef9c64cuda3std3__420unreachable_sentinelE - _ZN50_INTERNAL_e6cf2fbd_19_UnarySignKernels_cu_958ef9c64cuda3std6ranges3__45__cpo4swapE)
_ZN50_INTERNAL_e6cf2fbd_19_UnarySignKernels_cu_958ef9c64cuda3std6ranges3__45__cpo4swapE:
	.zero		1
	.type		_ZN50_INTERNAL_e6cf2fbd_19_UnarySignKernels_cu_958ef9c64cuda3std3__420unreachable_sentinelE,@object
	.size		_ZN50_INTERNAL_e6cf2fbd_19_UnarySignKernels_cu_958ef9c64cuda3std3__420unreachable_sentinelE,(_ZN50_INTERNAL_e6cf2fbd_19_UnarySignKernels_cu_958ef9c66thrust23THRUST_300001_SM_900_NS6system6detail10sequential3seqE - _ZN50_INTERNAL_e6cf2fbd_19_UnarySignKernels_cu_958ef9c64cuda3std3__420unreachable_sentinelE)
_ZN50_INTERNAL_e6cf2fbd_19_UnarySignKernels_cu_958ef9c64cuda3std3__420unreachable_sentinelE:
	.zero		1
	.type		_ZN50_INTERNAL_e6cf2fbd_19_UnarySignKernels_cu_958ef9c66thrust23THRUST_300001_SM_900_NS6system6detail10sequential3seqE,@object
	.size		_ZN50_INTERNAL_e6cf2fbd_19_UnarySignKernels_cu_958ef9c66thrust23THRUST_300001_SM_900_NS6system6detail10sequential3seqE,(_ZN50_INTERNAL_e6cf2fbd_19_UnarySignKernels_cu_958ef9c64cuda3std3__45__cpo4cendE - _ZN50_INTERNAL_e6cf2fbd_19_UnarySignKernels_cu_958ef9c66thrust23THRUST_300001_SM_900_NS6system6detail10sequential3seqE)
_ZN50_INTERNAL_e6cf2fbd_19_UnarySignKernels_cu_958ef9c66thrust23THRUST_300001_SM_900_NS6system6detail10sequential3seqE:
	.zero		1
	.type		_ZN50_INTERNAL_e6cf2fbd_19_UnarySignKernels_cu_958ef9c64cuda3std3__45__cpo4cendE,@object
	.size		_ZN50_INTERNAL_e6cf2fbd_19_UnarySignKernels_cu_958ef9c64cuda3std3__45__cpo4cendE,(_ZN50_INTERNAL_e6cf2fbd_19_UnarySignKernels_cu_958ef9c64cuda3std6ranges3__45__cpo9iter_swapE - _ZN50_INTERNAL_e6cf2fbd_19_UnarySignKernels_cu_958ef9c64cuda3std3__45__cpo4cendE)
_ZN50_INTERNAL_e6cf2fbd_19_UnarySignKernels_cu_958ef9c64cuda3std3__45__cpo4cendE:
	.zero		1
	.type		_ZN50_INTERNAL_e6cf2fbd_19_UnarySignKernels_cu_958ef9c64cuda3std6ranges3__45__cpo9iter_swapE,@object
	.size		_ZN50_INTERNAL_e6cf2fbd_19_UnarySignKernels_cu_958ef9c64cuda3std6ranges3__45__cpo9iter_swapE,(_ZN50_INTERNAL_e6cf2fbd_19_UnarySignKernels_cu_958ef9c64cuda3std3__45__cpo5crendE - _ZN50_INTERNAL_e6cf2fbd_19_UnarySignKernels_cu_958ef9c64cuda3std6ranges3__45__cpo9iter_swapE)
_ZN50_INTERNAL_e6cf2fbd_19_UnarySignKernels_cu_958ef9c64cuda3std6ranges3__45__cpo9iter_swapE:
	.zero		1
	.type		_ZN50_INTERNAL_e6cf2fbd_19_UnarySignKernels_cu_958ef9c64cuda3std3__45__cpo5crendE,@object
	.size		_ZN50_INTERNAL_e6cf2fbd_19_UnarySignKernels_cu_958ef9c64cuda3std3__45__cpo5crendE,(_ZN50_INTERNAL_e6cf2fbd_19_UnarySignKernels_cu_958ef9c64cuda3std6ranges3__45__cpo5cdataE - _ZN50_INTERNAL_e6cf2fbd_19_UnarySignKernels_cu_958ef9c64cuda3std3__45__cpo5crendE)
_ZN50_INTERNAL_e6cf2fbd_19_UnarySignKernels_cu_958ef9c64cuda3std3__45__cpo5crendE:
	.zero		1
	.type		_ZN50_INTERNAL_e6cf2fbd_19_UnarySignKernels_cu_958ef9c64cuda3std6ranges3__45__cpo5cdataE,@object
	.size		_ZN50_INTERNAL_e6cf2fbd_19_UnarySignKernels_cu_958ef9c64cuda3std6ranges3__45__cpo5cdataE,(_ZN50_INTERNAL_e6cf2fbd_19_UnarySignKernels_cu_958ef9c64cuda3std6ranges3__45__cpo3endE - _ZN50_INTERNAL_e6cf2fbd_19_UnarySignKernels_cu_958ef9c64cuda3std6ranges3__45__cpo5cdataE)
_ZN50_INTERNAL_e6cf2fbd_19_UnarySignKernels_cu_958ef9c64cuda3std6ranges3__45__cpo5cdataE:
	.zero		1
	.type		_ZN50_INTERNAL_e6cf2fbd_19_UnarySignKernels_cu_958ef9c64cuda3std6ranges3__45__cpo3endE,@object
	.size		_ZN50_INTERNAL_e6cf2fbd_19_UnarySignKernels_cu_958ef9c64cuda3std6ranges3__45__cpo3endE,(_ZN50_INTERNAL_e6cf2fbd_19_UnarySignKernels_cu_958ef9c64cuda3std3__419piecewise_constructE - _ZN50_INTERNAL_e6cf2fbd_19_UnarySignKernels_cu_958ef9c64cuda3std6ranges3__45__cpo3endE)
_ZN50_INTERNAL_e6cf2fbd_19_UnarySignKernels_cu_958ef9c64cuda3std6ranges3__45__cpo3endE:
	.zero		1
	.type		_ZN50_INTERNAL_e6cf2fbd_19_UnarySignKernels_cu_958ef9c64cuda3std3__419piecewise_constructE,@object
	.size		_ZN50_INTERNAL_e6cf2fbd_19_UnarySignKernels_cu_958ef9c64cuda3std3__419piecewise_constructE,(_ZN50_INTERNAL_e6cf2fbd_19_UnarySignKernels_cu_958ef9c64cuda3std6ranges3__45__cpo5ssizeE - _ZN50_INTERNAL_e6cf2fbd_19_UnarySignKernels_cu_958ef9c64cuda3std3__419piecewise_constructE)
_ZN50_INTERNAL_e6cf2fbd_19_UnarySignKernels_cu_958ef9c64cuda3std3__419piecewise_constructE:
	.zero		1
	.type		_ZN50_INTERNAL_e6cf2fbd_19_UnarySignKernels_cu_958ef9c64cuda3std6ranges3__45__cpo5ssizeE,@object
	.size		_ZN50_INTERNAL_e6cf2fbd_19_UnarySignKernels_cu_958ef9c64cuda3std6ranges3__45__cpo5ssizeE,(_ZN50_INTERNAL_e6cf2fbd_19_UnarySignKernels_cu_958ef9c64cuda3std3__45__cpo3endE - _ZN50_INTERNAL_e6cf2fbd_19_UnarySignKernels_cu_958ef9c64cuda3std6ranges3__45__cpo5ssizeE)
_ZN50_INTERNAL_e6cf2fbd_19_UnarySignKernels_cu_958ef9c64cuda3std6ranges3__45__cpo5ssizeE:
	.zero		1
	.type		_ZN50_INTERNAL_e6cf2fbd_19_UnarySignKernels_cu_958ef9c64cuda3std3__45__cpo3endE,@object
	.size		_ZN50_INTERNAL_e6cf2fbd_19_UnarySignKernels_cu_958ef9c64cuda3std3__45__cpo3endE,(_ZN50_INTERNAL_e6cf2fbd_19_UnarySignKernels_cu_958ef9c64cuda3std6ranges3__45__cpo4cendE - _ZN50_INTERNAL_e6cf2fbd_19_UnarySignKernels_cu_958ef9c64cuda3std3__45__cpo3endE)
_ZN50_INTERNAL_e6cf2fbd_19_UnarySignKernels_cu_958ef9c64cuda3std3__45__cpo3endE:
	.zero		1
	.type		_ZN50_INTERNAL_e6cf2fbd_19_UnarySignKernels_cu_958ef9c64cuda3std6ranges3__45__cpo4cendE,@object
	.size		_ZN50_INTERNAL_e6cf2fbd_19_UnarySignKernels_cu_958ef9c64cuda3std6ranges3__45__cpo4cendE,(_ZN50_INTERNAL_e6cf2fbd_19_UnarySignKernels_cu_958ef9c64cuda3std3__45__cpo4rendE - _ZN50_INTERNAL_e6cf2fbd_19_UnarySignKernels_cu_958ef9c64cuda3std6ranges3__45__cpo4cendE)
_ZN50_INTERNAL_e6cf2fbd_19_UnarySignKernels_cu_958ef9c64cuda3std6ranges3__45__cpo4cendE:
	.zero		1
	.type		_ZN50_INTERNAL_e6cf2fbd_19_UnarySignKernels_cu_958ef9c64cuda3std3__45__cpo4rendE,@object
	.size		_ZN50_INTERNAL_e6cf2fbd_19_UnarySignKernels_cu_958ef9c64cuda3std3__45__cpo4rendE,(_ZN50_INTERNAL_e6cf2fbd_19_UnarySignKernels_cu_958ef9c64cuda3std6ranges3__45__cpo4prevE - _ZN50_INTERNAL_e6cf2fbd_19_UnarySignKernels_cu_958ef9c64cuda3std3__45__cpo4rendE)
_ZN50_INTERNAL_e6cf2fbd_19_UnarySignKernels_cu_958ef9c64cuda3std3__45__cpo4rendE:
	.zero		1
	.type		_ZN50_INTERNAL_e6cf2fbd_19_UnarySignKernels_cu_958ef9c64cuda3std6ranges3__45__cpo4prevE,@object
	.size		_ZN50_INTERNAL_e6cf2fbd_19_UnarySignKernels_cu_958ef9c64cuda3std6ranges3__45__cpo4prevE,(_ZN50_INTERNAL_e6cf2fbd_19_UnarySignKernels_cu_958ef9c64cuda3std6ranges3__45__cpo9iter_moveE - _ZN50_INTERNAL_e6cf2fbd_19_UnarySignKernels_cu_958ef9c64cuda3std6ranges3__45__cpo4prevE)
_ZN50_INTERNAL_e6cf2fbd_19_UnarySignKernels_cu_958ef9c64cuda3std6ranges3__45__cpo4prevE:
	.zero		1
	.type		_ZN50_INTERNAL_e6cf2fbd_19_UnarySignKernels_cu_958ef9c64cuda3std6ranges3__45__cpo9iter_moveE,@object
	.size		_ZN50_INTERNAL_e6cf2fbd_19_UnarySignKernels_cu_958ef9c64cuda3std6ranges3__45__cpo9iter_moveE,(.L_35 - _ZN50_INTERNAL_e6cf2fbd_19_UnarySignKernels_cu_958ef9c64cuda3std6ranges3__45__cpo9iter_moveE)
_ZN50_INTERNAL_e6cf2fbd_19_UnarySignKernels_cu_958ef9c64cuda3std6ranges3__45__cpo9iter_moveE:
	.zero		1
.L_35:


//--------------------- .nv.constant0._ZN2at6native18elementwise_kernelILi128ELi4EZNS0_15gpu_kernel_implIZZZNS0_19signbit_kernel_cudaERNS_18TensorIteratorBaseEENKUlvE0_clEvENKUlvE2_clEvEUlN3c104HalfEE_EEvS4_RKT_EUliE_EEviT1_ --------------------------
	.section	.nv.constant0._ZN2at6native18elementwise_kernelILi128ELi4EZNS0_15gpu_kernel_implIZZZNS0_19signbit_kernel_cudaERNS_18TensorIteratorBaseEENKUlvE0_clEvENKUlvE2_clEvEUlN3c104HalfEE_EEvS4_RKT_EUliE_EEviT1_,"a",@progbits
	.sectionflags	@""
	.align	4
.nv.constant0._ZN2at6native18elementwise_kernelILi128ELi4EZNS0_15gpu_kernel_implIZZZNS0_19signbit_kernel_cudaERNS_18TensorIteratorBaseEENKUlvE0_clEvENKUlvE2_clEvEUlN3c104HalfEE_EEvS4_RKT_EUliE_EEviT1_:
	.zero		1072


//--------------------- .nv.constant0._ZN2at6native27unrolled_elementwise_kernelIZZZNS0_19signbit_kernel_cudaERNS_18TensorIteratorBaseEENKUlvE0_clEvENKUlvE2_clEvEUlN3c104HalfEE_St5arrayIPcLm2EELi4E23TrivialOffsetCalculatorILi1EjESD_NS0_6memory12LoadWithCastILi1EEENSE_13StoreWithCastILi1EEEEEviT_T0_T2_T3_T4_T5_ --------------------------
	.section	.nv.constant0._ZN2at6native27unrolled_elementwise_kernelIZZZNS0_19signbit_kernel_cudaERNS_18TensorIteratorBaseEENKUlvE0_clEvENKUlvE2_clEvEUlN3c104HalfEE_St5arrayIPcLm2EELi4E23TrivialOffsetCalculatorILi1EjESD_NS0_6memory12LoadWithCastILi1EEENSE_13StoreWithCastILi1EEEEEviT_T0_T2_T3_T4_T5_,"a",@progbits
	.sectionflags	@""
	.align	4
.nv.constant0._ZN2at6native27unrolled_elementwise_kernelIZZZNS0_19signbit_kernel_cudaERNS_18TensorIteratorBaseEENKUlvE0_clEvENKUlvE2_clEvEUlN3c104HalfEE_St5arrayIPcLm2EELi4E23TrivialOffsetCalculatorILi1EjESD_NS0_6memory12LoadWithCastILi1EEENSE_13StoreWithCastILi1EEEEEviT_T0_T2_T3_T4_T5_:
	.zero		572


//--------------------- .nv.constant0._ZN2at6native18elementwise_kernelILi128ELi4EZNS0_22gpu_kernel_impl_nocastIZZZNS0_19signbit_kernel_cudaERNS_18TensorIteratorBaseEENKUlvE0_clEvENKUlvE2_clEvEUlN3c104HalfEE_EEvS4_RKT_EUliE_EEviT1_ --------------------------
	.section	.nv.constant0._ZN2at6native18elementwise_kernelILi128ELi4EZNS0_22gpu_kernel_impl_nocastIZZZNS0_19signbit_kernel_cudaERNS_18TensorIteratorBaseEENKUlvE0_clEvENKUlvE2_clEvEUlN3c104HalfEE_EEvS4_RKT_EUliE_EEviT1_,"a",@progbits
	.sectionflags	@""
	.align	4
.nv.constant0._ZN2at6native18elementwise_kernelILi128ELi4EZNS0_22gpu_kernel_impl_nocastIZZZNS0_19signbit_kernel_cudaERNS_18TensorIteratorBaseEENKUlvE0_clEvENKUlvE2_clEvEUlN3c104HalfEE_EEvS4_RKT_EUliE_EEviT1_:
	.zero		1072


//--------------------- .nv.constant0._ZN2at6native27unrolled_elementwise_kernelIZZZNS0_19signbit_kernel_cudaERNS_18TensorIteratorBaseEENKUlvE0_clEvENKUlvE2_clEvEUlN3c104HalfEE_St5arrayIPcLm2EELi4E23TrivialOffsetCalculatorILi1EjESD_NS0_6memory15LoadWithoutCastENSE_16StoreWithoutCastEEEviT_T0_T2_T3_T4_T5_ --------------------------
	.section	.nv.constant0._ZN2at6native27unrolled_elementwise_kernelIZZZNS0_19signbit_kernel_cudaERNS_18TensorIteratorBaseEENKUlvE0_clEvENKUlvE2_clEvEUlN3c104HalfEE_St5arrayIPcLm2EELi4E23TrivialOffsetCalculatorILi1EjESD_NS0_6memory15LoadWithoutCastENSE_16StoreWithoutCastEEEviT_T0_T2_T3_T4_T5_,"a",@progbits
	.sectionflags	@""
	.align	4
.nv.constant0._ZN2at6native27unrolled_elementwise_kernelIZZZNS0_19signbit_kernel_cudaERNS_18TensorIteratorBaseEENKUlvE0_clEvENKUlvE2_clEvEUlN3c104HalfEE_St5arrayIPcLm2EELi4E23TrivialOffsetCalculatorILi1EjESD_NS0_6memory15LoadWithoutCastENSE_16StoreWithoutCastEEEviT_T0_T2_T3_T4_T5_:
	.zero		556


//--------------------- .nv.constant0._ZN2at6native29vectorized_elementwise_kernelILi2EZZZNS0_19signbit_kernel_cudaERNS_18TensorIteratorBaseEENKUlvE0_clEvENKUlvE2_clEvEUlN3c104HalfEE_St5arrayIPcLm2EEEEviT0_T1_ --------------------------
	.section	.nv.constant0._ZN2at6native29vectorized_elementwise_kernelILi2EZZZNS0_19signbit_kernel_cudaERNS_18TensorIteratorBaseEENKUlvE0_clEvENKUlvE2_clEvEUlN3c104HalfEE_St5arrayIPcLm2EEEEviT0_T1_,"a",@progbits
	.sectionflags	@""
	.align	4
.nv.constant0._ZN2at6native29vectorized_elementwise_kernelILi2EZZZNS0_19signbit_kernel_cudaERNS_18TensorIteratorBaseEENKUlvE0_clEvENKUlvE2_clEvEUlN3c104HalfEE_St5arrayIPcLm2EEEEviT0_T1_:
	.zero		552


//--------------------- .nv.constant0._ZN2at6native29vectorized_elementwise_kernelILi4EZZZNS0_19signbit_kernel_cudaERNS_18TensorIteratorBaseEENKUlvE0_clEvENKUlvE2_clEvEUlN3c104HalfEE_St5arrayIPcLm2EEEEviT0_T1_ --------------------------
	.section	.nv.constant0._ZN2at6native29vectorized_elementwise_kernelILi4EZZZNS0_19signbit_kernel_cudaERNS_18TensorIteratorBaseEENKUlvE0_clEvENKUlvE2_clEvEUlN3c104HalfEE_St5arrayIPcLm2EEEEviT0_T1_,"a",@progbits
	.sectionflags	@""
	.align	4
.nv.constant0._ZN2at6native29vectorized_elementwise_kernelILi4EZZZNS0_19signbit_kernel_cudaERNS_18TensorIteratorBaseEENKUlvE0_clEvENKUlvE2_clEvEUlN3c104HalfEE_St5arrayIPcLm2EEEEviT0_T1_:
	.zero		552


//--------------------- .nv.constant0._ZN2at6native29vectorized_elementwise_kernelILi8EZZZNS0_19signbit_kernel_cudaERNS_18TensorIteratorBaseEENKUlvE0_clEvENKUlvE2_clEvEUlN3c104HalfEE_St5arrayIPcLm2EEEEviT0_T1_ --------------------------
	.section	.nv.constant0._ZN2at6native29vectorized_elementwise_kernelILi8EZZZNS0_19signbit_kernel_cudaERNS_18TensorIteratorBaseEENKUlvE0_clEvENKUlvE2_clEvEUlN3c104HalfEE_St5arrayIPcLm2EEEEviT0_T1_,"a",@progbits
	.sectionflags	@""
	.align	4
.nv.constant0._ZN2at6native29vectorized_elementwise_kernelILi8EZZZNS0_19signbit_kernel_cudaERNS_18TensorIteratorBaseEENKUlvE0_clEvENKUlvE2_clEvEUlN3c104HalfEE_St5arrayIPcLm2EEEEviT0_T1_:
	.zero		552


//--------------------- .nv.constant0._ZN2at6native18elementwise_kernelILi128ELi4EZNS0_15gpu_kernel_implIZZZNS0_19signbit_kernel_cudaERNS_18TensorIteratorBaseEENKUlvE0_clEvENKUlvE1_clEvEUlN3c108BFloat16EE_EEvS4_RKT_EUliE_EEviT1_ --------------------------
	.section	.nv.constant0._ZN2at6native18elementwise_kernelILi128ELi4EZNS0_15gpu_kernel_implIZZZNS0_19signbit_kernel_cudaERNS_18TensorIteratorBaseEENKUlvE0_clEvENKUlvE1_clEvEUlN3c108BFloat16EE_EEvS4_RKT_EUliE_EEviT1_,"a",@progbits
	.sectionflags	@""
	.align	4
.nv.constant0._ZN2at6native18elementwise_kernelILi128ELi4EZNS0_15gpu_kernel_implIZZZNS0_19signbit_kernel_cudaERNS_18TensorIteratorBaseEENKUlvE0_clEvENKUlvE1_clEvEUlN3c108BFloat16EE_EEvS4_RKT_EUliE_EEviT1_:
	.zero		1072


//--------------------- .nv.constant0._ZN2at6native27unrolled_elementwise_kernelIZZZNS0_19signbit_kernel_cudaERNS_18TensorIteratorBaseEENKUlvE0_clEvENKUlvE1_clEvEUlN3c108BFloat16EE_St5arrayIPcLm2EELi4E23TrivialOffsetCalculatorILi1EjESD_NS0_6memory12LoadWithCastILi1EEENSE_13StoreWithCastILi1EEEEEviT_T0_T2_T3_T4_T5_ --------------------------
	.section	.nv.constant0._ZN2at6native27unrolled_elementwise_kernelIZZZNS0_19signbit_kernel_cudaERNS_18TensorIteratorBaseEENKUlvE0_clEvENKUlvE1_clEvEUlN3c108BFloat16EE_St5arrayIPcLm2EELi4E23TrivialOffsetCalculatorILi1EjESD_NS0_6memory12LoadWithCastILi1EEENSE_13StoreWithCastILi1EEEEEviT_T0_T2_T3_T4_T5_,"a",@progbits
	.sectionflags	@""
	.align	4
.nv.constant0._ZN2at6native27unrolled_elementwise_kernelIZZZNS0_19signbit_kernel_cudaERNS_18TensorIteratorBaseEENKUlvE0_clEvENKUlvE1_clEvEUlN3c108BFloat16EE_St5arrayIPcLm2EELi4E23TrivialOffsetCalculatorILi1EjESD_NS0_6memory12LoadWithCastILi1EEENSE_13StoreWithCastILi1EEEEEviT_T0_T2_T3_T4_T5_:
	.zero		572


//--------------------- .nv.constant0._ZN2at6native18elementwise_kernelILi128ELi4EZNS0_22gpu_kernel_impl_nocastIZZZNS0_19signbit_kernel_cudaERNS_18TensorIteratorBaseEENKUlvE0_clEvENKUlvE1_clEvEUlN3c108BFloat16EE_EEvS4_RKT_EUliE_EEviT1_ --------------------------
	.section	.nv.constant0._ZN2at6native18elementwise_kernelILi128ELi4EZNS0_22gpu_kernel_impl_nocastIZZZNS0_19signbit_kernel_cudaERNS_18TensorIteratorBaseEENKUlvE0_clEvENKUlvE1_clEvEUlN3c108BFloat16EE_EEvS4_RKT_EUliE_EEviT1_,"a",@progbits
	.sectionflags	@""
	.align	4
.nv.constant0._ZN2at6native18elementwise_kernelILi128ELi4EZNS0_22gpu_kernel_impl_nocastIZZZNS0_19signbit_kernel_cudaERNS_18TensorIteratorBaseEENKUlvE0_clEvENKUlvE1_clEvEUlN3c108BFloat16EE_EEvS4_RKT_EUliE_EEviT1_:
	.zero		1072


//--------------------- .nv.constant0._ZN2at6native27unrolled_elementwise_kernelIZZZNS0_19signbit_kernel_cudaERNS_18TensorIteratorBaseEENKUlvE0_clEvENKUlvE1_clEvEUlN3c108BFloat16EE_St5arrayIPcLm2EELi4E23TrivialOffsetCalculatorILi1EjESD_NS0_6memory15LoadWithoutCastENSE_16StoreWithoutCastEEEviT_T0_T2_T3_T4_T5_ --------------------------
	.section	.nv.constant0._ZN2at6native27unrolled_elementwise_kernelIZZZNS0_19signbit_kernel_cudaERNS_18TensorIteratorBaseEENKUlvE0_clEvENKUlvE1_clEvEUlN3c108BFloat16EE_St5arrayIPcLm2EELi4E23TrivialOffsetCalculatorILi1EjESD_NS0_6memory15LoadWithoutCastENSE_16StoreWithoutCastEEEviT_T0_T2_T3_T4_T5_,"a",@progbits
	.sectionflags	@""
	.align	4
.nv.constant0._ZN2at6native27unrolled_elementwise_kernelIZZZNS0_19signbit_kernel_cudaERNS_18TensorIteratorBaseEENKUlvE0_clEvENKUlvE1_clEvEUlN3c108BFloat16EE_St5arrayIPcLm2EELi4E23TrivialOffsetCalculatorILi1EjESD_NS0_6memory15LoadWithoutCastENSE_16StoreWithoutCastEEEviT_T0_T2_T3_T4_T5_:
	.zero		556


//--------------------- .nv.constant0._ZN2at6native29vectorized_elementwise_kernelILi2EZZZNS0_19signbit_kernel_cudaERNS_18TensorIteratorBaseEENKUlvE0_clEvENKUlvE1_clEvEUlN3c108BFloat16EE_St5arrayIPcLm2EEEEviT0_T1_ --------------------------
	.section	.nv.constant0._ZN2at6native29vectorized_elementwise_kernelILi2EZZZNS0_19signbit_kernel_cudaERNS_18TensorIteratorBaseEENKUlvE0_clEvENKUlvE1_clEvEUlN3c108BFloat16EE_St5arrayIPcLm2EEEEviT0_T1_,"a",@progbits
	.sectionflags	@""
	.align	4
.nv.constant0._ZN2at6native29vectorized_elementwise_kernelILi2EZZZNS0_19signbit_kernel_cudaERNS_18TensorIteratorBaseEENKUlvE0_clEvENKUlvE1_clEvEUlN3c108BFloat16EE_St5arrayIPcLm2EEEEviT0_T1_:
	.zero		552


//--------------------- .nv.constant0._ZN2at6native29vectorized_elementwise_kernelILi4EZZZNS0_19signbit_kernel_cudaERNS_18TensorIteratorBaseEENKUlvE0_clEvENKUlvE1_clEvEUlN3c108BFloat16EE_St5arrayIPcLm2EEEEviT0_T1_ --------------------------
	.section	.nv.constant0._ZN2at6native29vectorized_elementwise_kernelILi4EZZZNS0_19signbit_kernel_cudaERNS_18TensorIteratorBaseEENKUlvE0_clEvENKUlvE1_clEvEUlN3c108BFloat16EE_St5arrayIPcLm2EEEEviT0_T1_,"a",@progbits
	.sectionflags	@""
	.align	4
.nv.constant0._ZN2at6native29vectorized_elementwise_kernelILi4EZZZNS0_19signbit_kernel_cudaERNS_18TensorIteratorBaseEENKUlvE0_clEvENKUlvE1_clEvEUlN3c108BFloat16EE_St5arrayIPcLm2EEEEviT0_T1_:
	.zero		552


//--------------------- .nv.constant0._ZN2at6native29vectorized_elementwise_kernelILi8EZZZNS0_19signbit_kernel_cudaERNS_18TensorIteratorBaseEENKUlvE0_clEvENKUlvE1_clEvEUlN3c108BFloat16EE_St5arrayIPcLm2EEEEviT0_T1_ --------------------------
	.section	.nv.constant0._ZN2at6native29vectorized_elementwise_kernelILi8EZZZNS0_19signbit_kernel_cudaERNS_18TensorIteratorBaseEENKUlvE0_clEvENKUlvE1_clEvEUlN3c108BFloat16EE_St5arrayIPcLm2EEEEviT0_T1_,"a",@progbits
	.sectionflags	@""
	.align	4
.nv.constant0._ZN2at6native29vectorized_elementwise_kernelILi8EZZZNS0_19signbit_kernel_cudaERNS_18TensorIteratorBaseEENKUlvE0_clEvENKUlvE1_clEvEUlN3c108BFloat16EE_St5arrayIPcLm2EEEEviT0_T1_:
	.zero		552


//--------------------- .nv.constant0._ZN2at6native18elementwise_kernelILi128ELi4EZNS0_15gpu_kernel_implIZZZNS0_19signbit_kernel_cudaERNS_18TensorIteratorBaseEENKUlvE0_clEvENKUlvE0_clEvEUlfE_EEvS4_RKT_EUliE_EEviT1_ --------------------------
	.section	.nv.constant0._ZN2at6native18elementwise_kernelILi128ELi4EZNS0_15gpu_kernel_implIZZZNS0_19signbit_kernel_cudaERNS_18TensorIteratorBaseEENKUlvE0_clEvENKUlvE0_clEvEUlfE_EEvS4_RKT_EUliE_EEviT1_,"a",@progbits
	.sectionflags	@""
	.align	4
.nv.constant0._ZN2at6native18elementwise_kernelILi128ELi4EZNS0_15gpu_kernel_implIZZZNS0_19signbit_kernel_cudaERNS_18TensorIteratorBaseEENKUlvE0_clEvENKUlvE0_clEvEUlfE_EEvS4_RKT_EUliE_EEviT1_:
	.zero		1072


//--------------------- .nv.constant0._ZN2at6native27unrolled_elementwise_kernelIZZZNS0_19signbit_kernel_cudaERNS_18TensorIteratorBaseEENKUlvE0_clEvENKUlvE0_clEvEUlfE_St5arrayIPcLm2EELi4E23TrivialOffsetCalculatorILi1EjESB_NS0_6memory12LoadWithCastILi1EEENSC_13StoreWithCastILi1EEEEEviT_T0_T2_T3_T4_T5_ --------------------------
	.section	.nv.constant0._ZN2at6native27unrolled_elementwise_kernelIZZZNS0_19signbit_kernel_cudaERNS_18TensorIteratorBaseEENKUlvE0_clEvENKUlvE0_clEvEUlfE_St5arrayIPcLm2EELi4E23TrivialOffsetCalculatorILi1EjESB_NS0_6memory12LoadWithCastILi1EEENSC_13StoreWithCastILi1EEEEEviT_T0_T2_T3_T4_T5_,"a",@progbits
	.sectionflags	@""
	.align	4
.nv.constant0._ZN2at6native27unrolled_elementwise_kernelIZZZNS0_19signbit_kernel_cudaERNS_18TensorIteratorBaseEENKUlvE0_clEvENKUlvE0_clEvEUlfE_St5arrayIPcLm2EELi4E23TrivialOffsetCalculatorILi1EjESB_NS0_6memory12LoadWithCastILi1EEENSC_13StoreWithCastILi1EEEEEviT_T0_T2_T3_T4_T5_:
	.zero		572


//--------------------- .nv.constant0._ZN2at6native18elementwise_kernelILi128ELi4EZNS0_22gpu_kernel_impl_nocastIZZZNS0_19signbit_kernel_cudaERNS_18TensorIteratorBaseEENKUlvE0_clEvENKUlvE0_clEvEUlfE_EEvS4_RKT_EUliE_EEviT1_ --------------------------
	.section	.nv.constant0._ZN2at6native18elementwise_kernelILi128ELi4EZNS0_22gpu_kernel_impl_nocastIZZZNS0_19signbit_kernel_cudaERNS_18TensorIteratorBaseEENKUlvE0_clEvENKUlvE0_clEvEUlfE_EEvS4_RKT_EUliE_EEviT1_,"a",@progbits
	.sectionflags	@""
	.align	4
.nv.constant0._ZN2at6native18elementwise_kernelILi128ELi4EZNS0_22gpu_kernel_impl_nocastIZZZNS0_19signbit_kernel_cudaERNS_18TensorIteratorBaseEENKUlvE0_clEvENKUlvE0_clEvEUlfE_EEvS4_RKT_EUliE_EEviT1_:
	.zero		1072


//--------------------- .nv.constant0._ZN2at6native27unrolled_elementwise_kernelIZZZNS0_19signbit_kernel_cudaERNS_18TensorIteratorBaseEENKUlvE0_clEvENKUlvE0_clEvEUlfE_St5arrayIPcLm2EELi4E23TrivialOffsetCalculatorILi1EjESB_NS0_6memory15LoadWithoutCastENSC_16StoreWithoutCastEEEviT_T0_T2_T3_T4_T5_ --------------------------
	.section	.nv.constant0._ZN2at6native27unrolled_elementwise_kernelIZZZNS0_19signbit_kernel_cudaERNS_18TensorIteratorBaseEENKUlvE0_clEvENKUlvE0_clEvEUlfE_St5arrayIPcLm2EELi4E23TrivialOffsetCalculatorILi1EjESB_NS0_6memory15LoadWithoutCastENSC_16StoreWithoutCastEEEviT_T0_T2_T3_T4_T5_,"a",@progbits
	.sectionflags	@""
	.align	4
.nv.constant0._ZN2at6native27unrolled_elementwise_kernelIZZZNS0_19signbit_kernel_cudaERNS_18TensorIteratorBaseEENKUlvE0_clEvENKUlvE0_clEvEUlfE_St5arrayIPcLm2EELi4E23TrivialOffsetCalculatorILi1EjESB_NS0_6memory15LoadWithoutCastENSC_16StoreWithoutCastEEEviT_T0_T2_T3_T4_T5_:
	.zero		556


//--------------------- .nv.constant0._ZN2at6native29vectorized_elementwise_kernelILi2EZZZNS0_19signbit_kernel_cudaERNS_18TensorIteratorBaseEENKUlvE0_clEvENKUlvE0_clEvEUlfE_St5arrayIPcLm2EEEEviT0_T1_ --------------------------
	.section	.nv.constant0._ZN2at6native29vectorized_elementwise_kernelILi2EZZZNS0_19signbit_kernel_cudaERNS_18TensorIteratorBaseEENKUlvE0_clEvENKUlvE0_clEvEUlfE_St5arrayIPcLm2EEEEviT0_T1_,"a",@progbits
	.sectionflags	@""
	.align	4
.nv.constant0._ZN2at6native29vectorized_elementwise_kernelILi2EZZZNS0_19signbit_kernel_cudaERNS_18TensorIteratorBaseEENKUlvE0_clEvENKUlvE0_clEvEUlfE_St5arrayIPcLm2EEEEviT0_T1_:
	.zero		552


//--------------------- .nv.constant0._ZN2at6native29vectorized_elementwise_kernelILi4EZZZNS0_19signbit_kernel_cudaERNS_18TensorIteratorBaseEENKUlvE0_clEvENKUlvE0_clEvEUlfE_St5arrayIPcLm2EEEEviT0_T1_ --------------------------
	.section	.nv.constant0._ZN2at6native29vectorized_elementwise_kernelILi4EZZZNS0_19signbit_kernel_cudaERNS_18TensorIteratorBaseEENKUlvE0_clEvENKUlvE0_clEvEUlfE_St5arrayIPcLm2EEEEviT0_T1_,"a",@progbits
	.sectionflags	@""
	.align	4
.nv.constant0._ZN2at6native29vectorized_elementwise_kernelILi4EZZZNS0_19signbit_kernel_cudaERNS_18TensorIteratorBaseEENKUlvE0_clEvENKUlvE0_clEvEUlfE_St5arrayIPcLm2EEEEviT0_T1_:
	.zero		552


//--------------------- .nv.constant0._ZN2at6native29vectorized_elementwise_kernelILi8EZZZNS0_19signbit_kernel_cudaERNS_18TensorIteratorBaseEENKUlvE0_clEvENKUlvE0_clEvEUlfE_St5arrayIPcLm2EEEEviT0_T1_ --------------------------
	.section	.nv.constant0._ZN2at6native29vectorized_elementwise_kernelILi8EZZZNS0_19signbit_kernel_cudaERNS_18TensorIteratorBaseEENKUlvE0_clEvENKUlvE0_clEvEUlfE_St5arrayIPcLm2EEEEviT0_T1_,"a",@progbits
	.sectionflags	@""
	.align	4
.nv.constant0._ZN2at6native29vectorized_elementwise_kernelILi8EZZZNS0_19signbit_kernel_cudaERNS_18TensorIteratorBaseEENKUlvE0_clEvENKUlvE0_clEvEUlfE_St5arrayIPcLm2EEEEviT0_T1_:
	.zero		552


//--------------------- .nv.constant0._ZN2at6native18elementwise_kernelILi128ELi4EZNS0_15gpu_kernel_implIZZZNS0_19signbit_kernel_cudaERNS_18TensorIteratorBaseEENKUlvE0_clEvENKUlvE_clEvEUldE_EEvS4_RKT_EUliE_EEviT1_ --------------------------
	.section	.nv.constant0._ZN2at6native18elementwise_kernelILi128ELi4EZNS0_15gpu_kernel_implIZZZNS0_19signbit_kernel_cudaERNS_18TensorIteratorBaseEENKUlvE0_clEvENKUlvE_clEvEUldE_EEvS4_RKT_EUliE_EEviT1_,"a",@progbits
	.sectionflags	@""
	.align	4
.nv.constant0._ZN2at6native18elementwise_kernelILi128ELi4EZNS0_15gpu_kernel_implIZZZNS0_19signbit_kernel_cudaERNS_18TensorIteratorBaseEENKUlvE0_clEvENKUlvE_clEvEUldE_EEvS4_RKT_EUliE_EEviT1_:
	.zero		1072


//--------------------- .nv.constant0._ZN2at6native27unrolled_elementwise_kernelIZZZNS0_19signbit_kernel_cudaERNS_18TensorIteratorBaseEENKUlvE0_clEvENKUlvE_clEvEUldE_St5arrayIPcLm2EELi4E23TrivialOffsetCalculatorILi1EjESB_NS0_6memory12LoadWithCastILi1EEENSC_13StoreWithCastILi1EEEEEviT_T0_T2_T3_T4_T5_ --------------------------
	.section	.nv.constant0._ZN2at6native27unrolled_elementwise_kernelIZZZNS0_19signbit_kernel_cudaERNS_18TensorIteratorBaseEENKUlvE0_clEvENKUlvE_clEvEUldE_St5arrayIPcLm2EELi4E23TrivialOffsetCalculatorILi1EjESB_NS0_6memory12LoadWithCastILi1EEENSC_13StoreWithCastILi1EEEEEviT_T0_T2_T3_T4_T5_,"a",@progbits
	.sectionflags	@""
	.align	4
.nv.constant0._ZN2at6native27unrolled_elementwise_kernelIZZZNS0_19signbit_kernel_cudaERNS_18TensorIteratorBaseEENKUlvE0_clEvENKUlvE_clEvEUldE_St5arrayIPcLm2EELi4E23TrivialOffsetCalculatorILi1EjESB_NS0_6memory12LoadWithCastILi1EEENSC_13StoreWithCastILi1EEEEEviT_T0_T2_T3_T4_T5_:
	.zero		572


//--------------------- .nv.constant0._ZN2at6native18elementwise_kernelILi128ELi4EZNS0_22gpu_kernel_impl_nocastIZZZNS0_19signbit_kernel_cudaERNS_18TensorIteratorBaseEENKUlvE0_clEvENKUlvE_clEvEUldE_EEvS4_RKT_EUliE_EEviT1_ --------------------------
	.section	.nv.constant0._ZN2at6native18elementwise_kernelILi128ELi4EZNS0_22gpu_kernel_impl_nocastIZZZNS0_19signbit_kernel_cudaERNS_18TensorIteratorBaseEENKUlvE0_clEvENKUlvE_clEvEUldE_EEvS4_RKT_EUliE_EEviT1_,"a",@progbits
	.sectionflags	@""
	.align	4
.nv.constant0._ZN2at6native18elementwise_kernelILi128ELi4EZNS0_22gpu_kernel_impl_nocastIZZZNS0_19signbit_kernel_cudaERNS_18TensorIteratorBaseEENKUlvE0_clEvENKUlvE_clEvEUldE_EEvS4_RKT_EUliE_EEviT1_:
	.zero		1072


//--------------------- .nv.constant0._ZN2at6native27unrolled_elementwise_kernelIZZZNS0_19signbit_kernel_cudaERNS_18TensorIteratorBaseEENKUlvE0_clEvENKUlvE_clEvEUldE_St5arrayIPcLm2EELi4E23TrivialOffsetCalculatorILi1EjESB_NS0_6memory15LoadWithoutCastENSC_16StoreWithoutCastEEEviT_T0_T2_T3_T4_T5_ --------------------------
	.section	.nv.constant0._ZN2at6native27unrolled_elementwise_kernelIZZZNS0_19signbit_kernel_cudaERNS_18TensorIteratorBaseEENKUlvE0_clEvENKUlvE_clEvEUldE_St5arrayIPcLm2EELi4E23TrivialOffsetCalculatorILi1EjESB_NS0_6memory15LoadWithoutCastENSC_16StoreWithoutCastEEEviT_T0_T2_T3_T4_T5_,"a",@progbits
	.sectionflags	@""
	.align	4
.nv.constant0._ZN2at6native27unrolled_elementwise_kernelIZZZNS0_19signbit_kernel_cudaERNS_18TensorIteratorBaseEENKUlvE0_clEvENKUlvE_clEvEUldE_St5arrayIPcLm2EELi4E23TrivialOffsetCalculatorILi1EjESB_NS0_6memory15LoadWithoutCastENSC_16StoreWithoutCastEEEviT_T0_T2_T3_T4_T5_:
	.zero		556


//--------------------- .nv.constant0._ZN2at6native29vectorized_elementwise_kernelILi2EZZZNS0_19signbit_kernel_cudaERNS_18TensorIteratorBaseEENKUlvE0_clEvENKUlvE_clEvEUldE_St5arrayIPcLm2EEEEviT0_T1_ --------------------------
	.section	.nv.constant0._ZN2at6native29vectorized_elementwise_kernelILi2EZZZNS0_19signbit_kernel_cudaERNS_18TensorIteratorBaseEENKUlvE0_clEvENKUlvE_clEvEUldE_St5arrayIPcLm2EEEEviT0_T1_,"a",@progbits
	.sectionflags	@""
	.align	4
.nv.constant0._ZN2at6native29vectorized_elementwise_kernelILi2EZZZNS0_19signbit_kernel_cudaERNS_18TensorIteratorBaseEENKUlvE0_clEvENKUlvE_clEvEUldE_St5arrayIPcLm2EEEEviT0_T1_:
	.zero		552


//--------------------- .nv.constant0._ZN2at6native29vectorized_elementwise_kernelILi4EZZZNS0_19signbit_kernel_cudaERNS_18TensorIteratorBaseEENKUlvE0_clEvENKUlvE_clEvEUldE_St5arrayIPcLm2EEEEviT0_T1_ --------------------------
	.section	.nv.constant0._ZN2at6native29vectorized_elementwise_kernelILi4EZZZNS0_19signbit_kernel_cudaERNS_18TensorIteratorBaseEENKUlvE0_clEvENKUlvE_clEvEUldE_St5arrayIPcLm2EEEEviT0_T1_,"a",@progbits
	.sectionflags	@""
	.align	4
.nv.constant0._ZN2at6native29vectorized_elementwise_kernelILi4EZZZNS0_19signbit_kernel_cudaERNS_18TensorIteratorBaseEENKUlvE0_clEvENKUlvE_clEvEUldE_St5arrayIPcLm2EEEEviT0_T1_:
	.zero		552


//--------------------- .nv.constant0._ZN2at6native29vectorized_elementwise_kernelILi8EZZZNS0_19signbit_kernel_cudaERNS_18TensorIteratorBaseEENKUlvE0_clEvENKUlvE_clEvEUldE_St5arrayIPcLm2EEEEviT0_T1_ --------------------------
	.section	.nv.constant0._ZN2at6native29vectorized_elementwise_kernelILi8EZZZNS0_19signbit_kernel_cudaERNS_18TensorIteratorBaseEENKUlvE0_clEvENKUlvE_clEvEUldE_St5arrayIPcLm2EEEEviT0_T1_,"a",@progbits
	.sectionflags	@""
	.align	4
.nv.constant0._ZN2at6native29vectorized_elementwise_kernelILi8EZZZNS0_19signbit_kernel_cudaERNS_18TensorIteratorBaseEENKUlvE0_clEvENKUlvE_clEvEUldE_St5arrayIPcLm2EEEEviT0_T1_:
	.zero		552


//--------------------- .nv.constant0._ZN2at6native18elementwise_kernelILi128ELi4EZNS0_15gpu_kernel_implIZZZNS0_19signbit_kernel_cudaERNS_18TensorIteratorBaseEENKUlvE_clEvENKUlvE3_clEvEUlsE_EEvS4_RKT_EUliE_EEviT1_ --------------------------
	.section	.nv.constant0._ZN2at6native18elementwise_kernelILi128ELi4EZNS0_15gpu_kernel_implIZZZNS0_19signbit_kernel_cudaERNS_18TensorIteratorBaseEENKUlvE_clEvENKUlvE3_clEvEUlsE_EEvS4_RKT_EUliE_EEviT1_,"a",@progbits
	.sectionflags	@""
	.align	4
.nv.constant0._ZN2at6native18elementwise_kernelILi128ELi4EZNS0_15gpu_kernel_implIZZZNS0_19signbit_kernel_cudaERNS_18TensorIteratorBaseEENKUlvE_clEvENKUlvE3_clEvEUlsE_EEvS4_RKT_EUliE_EEviT1_:
	.zero		1072


//--------------------- .nv.constant0._ZN2at6native27unrolled_elementwise_kernelIZZZNS0_19signbit_kernel_cudaERNS_18TensorIteratorBaseEENKUlvE_clEvENKUlvE3_clEvEUlsE_St5arrayIPcLm2EELi4E23TrivialOffsetCalculatorILi1EjESB_NS0_6memory12LoadWithCastILi1EEENSC_13StoreWithCastILi1EEEEEviT_T0_T2_T3_T4_T5_ --------------------------
	.section	.nv.constant0._ZN2at6native27unrolled_elementwise_kernelIZZZNS0_19signbit_kernel_cudaERNS_18TensorIteratorBaseEENKUlvE_clEvENKUlvE3_clEvEUlsE_St5arrayIPcLm2EELi4E23TrivialOffsetCalculatorILi1EjESB_NS0_6memory12LoadWithCastILi1EEENSC_13StoreWithCastILi1EEEEEviT_T0_T2_T3_T4_T5_,"a",@progbits
	.sectionflags	@""
	.align	4
.nv.constant0._ZN2at6native27unrolled_elementwise_kernelIZZZNS0_19signbit_kernel_cudaERNS_18TensorIteratorBaseEENKUlvE_clEvENKUlvE3_clEvEUlsE_St5arrayIPcLm2EELi4E23TrivialOffsetCalculatorILi1EjESB_NS0_6memory12LoadWithCastILi1EEENSC_13StoreWithCastILi1EEEEEviT_T0_T2_T3_T4_T5_:
	.zero		572


//--------------------- .nv.constant0._ZN2at6native18elementwise_kernelILi128ELi4EZNS0_22gpu_kernel_impl_nocastIZZZNS0_19signbit_kernel_cudaERNS_18TensorIteratorBaseEENKUlvE_clEvENKUlvE3_clEvEUlsE_EEvS4_RKT_EUliE_EEviT1_ --------------------------
	.section	.nv.constant0._ZN2at6native18elementwise_kernelILi128ELi4EZNS0_22gpu_kernel_impl_nocastIZZZNS0_19signbit_kernel_cudaERNS_18TensorIteratorBaseEENKUlvE_clEvENKUlvE3_clEvEUlsE_EEvS4_RKT_EUliE_EEviT1_,"a",@progbits
	.sectionflags	@""
	.align	4
.nv.constant0._ZN2at6native18elementwise_kernelILi128ELi4EZNS0_22gpu_kernel_impl_nocastIZZZNS0_19signbit_kernel_cudaERNS_18TensorIteratorBaseEENKUlvE_clEvENKUlvE3_clEvEUlsE_EEvS4_RKT_EUliE_EEviT1_:
	.zero		1072


//--------------------- .nv.constant0._ZN2at6native27unrolled_elementwise_kernelIZZZNS0_19signbit_kernel_cudaERNS_18TensorIteratorBaseEENKUlvE_clEvENKUlvE3_clEvEUlsE_St5arrayIPcLm2EELi4E23TrivialOffsetCalculatorILi1EjESB_NS0_6memory15LoadWithoutCastENSC_16StoreWithoutCastEEEviT_T0_T2_T3_T4_T5_ --------------------------
	.section	.nv.constant0._ZN2at6native27unrolled_elementwise_kernelIZZZNS0_19signbit_kernel_cudaERNS_18TensorIteratorBaseEENKUlvE_clEvENKUlvE3_clEvEUlsE_St5arrayIPcLm2EELi4E23TrivialOffsetCalculatorILi1EjESB_NS0_6memory15LoadWithoutCastENSC_16StoreWithoutCastEEEviT_T0_T2_T3_T4_T5_,"a",@progbits
	.sectionflags	@""
	.align	4
.nv.constant0._ZN2at6native27unrolled_elementwise_kernelIZZZNS0_19signbit_kernel_cudaERNS_18TensorIteratorBaseEENKUlvE_clEvENKUlvE3_clEvEUlsE_St5arrayIPcLm2EELi4E23TrivialOffsetCalculatorILi1EjESB_NS0_6memory15LoadWithoutCastENSC_16StoreWithoutCastEEEviT_T0_T2_T3_T4_T5_:
	.zero		556


//--------------------- .nv.constant0._ZN2at6native29vectorized_elementwise_kernelILi2EZZZNS0_19signbit_kernel_cudaERNS_18TensorIteratorBaseEENKUlvE_clEvENKUlvE3_clEvEUlsE_St5arrayIPcLm2EEEEviT0_T1_ --------------------------
	.section	.nv.constant0._ZN2at6native29vectorized_elementwise_kernelILi2EZZZNS0_19signbit_kernel_cudaERNS_18TensorIteratorBaseEENKUlvE_clEvENKUlvE3_clEvEUlsE_St5arrayIPcLm2EEEEviT0_T1_,"a",@progbits
	.sectionflags	@""
	.align	4
.nv.constant0._ZN2at6native29vectorized_elementwise_kernelILi2EZZZNS0_19signbit_kernel_cudaERNS_18TensorIteratorBaseEENKUlvE_clEvENKUlvE3_clEvEUlsE_St5arrayIPcLm2EEEEviT0_T1_:
	.zero		552


//--------------------- .nv.constant0._ZN2at6native29vectorized_elementwise_kernelILi4EZZZNS0_19signbit_kernel_cudaERNS_18TensorIteratorBaseEENKUlvE_clEvENKUlvE3_clEvEUlsE_St5arrayIPcLm2EEEEviT0_T1_ --------------------------
	.section	.nv.constant0._ZN2at6native29vectorized_elementwise_kernelILi4EZZZNS0_19signbit_kernel_cudaERNS_18TensorIteratorBaseEENKUlvE_clEvENKUlvE3_clEvEUlsE_St5arrayIPcLm2EEEEviT0_T1_,"a",@progbits
	.sectionflags	@""
	.align	4
.nv.constant0._ZN2at6native29vectorized_elementwise_kernelILi4EZZZNS0_19signbit_kernel_cudaERNS_18TensorIteratorBaseEENKUlvE_clEvENKUlvE3_clEvEUlsE_St5arrayIPcLm2EEEEviT0_T1_:
	.zero		552


//--------------------- .nv.constant0._ZN2at6native29vectorized_elementwise_kernelILi8EZZZNS0_19signbit_kernel_cudaERNS_18TensorIteratorBaseEENKUlvE_clEvENKUlvE3_clEvEUlsE_St5arrayIPcLm2EEEEviT0_T1_ --------------------------
	.section	.nv.constant0._ZN2at6native29vectorized_elementwise_kernelILi8EZZZNS0_19signbit_kernel_cudaERNS_18TensorIteratorBaseEENKUlvE_clEvENKUlvE3_clEvEUlsE_St5arrayIPcLm2EEEEviT0_T1_,"a",@progbits
	.sectionflags	@""
	.align	4
.nv.constant0._ZN2at6native29vectorized_elementwise_kernelILi8EZZZNS0_19signbit_kernel_cudaERNS_18TensorIteratorBaseEENKUlvE_clEvENKUlvE3_clEvEUlsE_St5arrayIPcLm2EEEEviT0_T1_:
	.zero		552


//--------------------- .nv.constant0._ZN2at6native18elementwise_kernelILi128ELi4EZNS0_15gpu_kernel_implIZZZNS0_19signbit_kernel_cudaERNS_18TensorIteratorBaseEENKUlvE_clEvENKUlvE2_clEvEUllE_EEvS4_RKT_EUliE_EEviT1_ --------------------------
	.section	.nv.constant0._ZN2at6native18elementwise_kernelILi128ELi4EZNS0_15gpu_kernel_implIZZZNS0_19signbit_kernel_cudaERNS_18TensorIteratorBaseEENKUlvE_clEvENKUlvE2_clEvEUllE_EEvS4_RKT_EUliE_EEviT1_,"a",@progbits
	.sectionflags	@""
	.align	4
.nv.constant0._ZN2at6native18elementwise_kernelILi128ELi4EZNS0_15gpu_kernel_implIZZZNS0_19signbit_kernel_cudaERNS_18TensorIteratorBaseEENKUlvE_clEvENKUlvE2_clEvEUllE_EEvS4_RKT_EUliE_EEviT1_:
	.zero		1072


//--------------------- .nv.constant0._ZN2at6native27unrolled_elementwise_kernelIZZZNS0_19signbit_kernel_cudaERNS_18TensorIteratorBaseEENKUlvE_clEvENKUlvE2_clEvEUllE_St5arrayIPcLm2EELi4E23TrivialOffsetCalculatorILi1EjESB_NS0_6memory12LoadWithCastILi1EEENSC_13StoreWithCastILi1EEEEEviT_T0_T2_T3_T4_T5_ --------------------------
	.section	.nv.constant0._ZN2at6native27unrolled_elementwise_kernelIZZZNS0_19signbit_kernel_cudaERNS_18TensorIteratorBaseEENKUlvE_clEvENKUlvE2_clEvEUllE_St5arrayIPcLm2EELi4E23TrivialOffsetCalculatorILi1EjESB_NS0_6memory12LoadWithCastILi1EEENSC_13StoreWithCastILi1EEEEEviT_T0_T2_T3_T4_T5_,"a",@progbits
	.sectionflags	@""
	.align	4
.nv.constant0._ZN2at6native27unrolled_elementwise_kernelIZZZNS0_19signbit_kernel_cudaERNS_18TensorIteratorBaseEENKUlvE_clEvENKUlvE2_clEvEUllE_St5arrayIPcLm2EELi4E23TrivialOffsetCalculatorILi1EjESB_NS0_6memory12LoadWithCastILi1EEENSC_13StoreWithCastILi1EEEEEviT_T0_T2_T3_T4_T5_:
	.zero		572


//--------------------- .nv.constant0._ZN2at6native18elementwise_kernelILi128ELi4EZNS0_22gpu_kernel_impl_nocastIZZZNS0_19signbit_kernel_cudaERNS_18TensorIteratorBaseEENKUlvE_clEvENKUlvE2_clEvEUllE_EEvS4_RKT_EUliE_EEviT1_ --------------------------
	.section	.nv.constant0._ZN2at6native18elementwise_kernelILi128ELi4EZNS0_22gpu_kernel_impl_nocastIZZZNS0_19signbit_kernel_cudaERNS_18TensorIteratorBaseEENKUlvE_clEvENKUlvE2_clEvEUllE_EEvS4_RKT_EUliE_EEviT1_,"a",@progbits
	.sectionflags	@""
	.align	4
.nv.constant0._ZN2at6native18elementwise_kernelILi128ELi4EZNS0_22gpu_kernel_impl_nocastIZZZNS0_19signbit_kernel_cudaERNS_18TensorIteratorBaseEENKUlvE_clEvENKUlvE2_clEvEUllE_EEvS4_RKT_EUliE_EEviT1_:
	.zero		1072


//--------------------- .nv.constant0._ZN2at6native27unrolled_elementwise_kernelIZZZNS0_19signbit_kernel_cudaERNS_18TensorIteratorBaseEENKUlvE_clEvENKUlvE2_clEvEUllE_St5arrayIPcLm2EELi4E23TrivialOffsetCalculatorILi1EjESB_NS0_6memory15LoadWithoutCastENSC_16StoreWithoutCastEEEviT_T0_T2_T3_T4_T5_ --------------------------
	.section	.nv.constant0._ZN2at6native27unrolled_elementwise_kernelIZZZNS0_19signbit_kernel_cudaERNS_18TensorIteratorBaseEENKUlvE_clEvENKUlvE2_clEvEUllE_St5arrayIPcLm2EELi4E23TrivialOffsetCalculatorILi1EjESB_NS0_6memory15LoadWithoutCastENSC_16StoreWithoutCastEEEviT_T0_T2_T3_T4_T5_,"a",@progbits
	.sectionflags	@""
	.align	4
.nv.constant0._ZN2at6native27unrolled_elementwise_kernelIZZZNS0_19signbit_kernel_cudaERNS_18TensorIteratorBaseEENKUlvE_clEvENKUlvE2_clEvEUllE_St5arrayIPcLm2EELi4E23TrivialOffsetCalculatorILi1EjESB_NS0_6memory15LoadWithoutCastENSC_16StoreWithoutCastEEEviT_T0_T2_T3_T4_T5_:
	.zero		556


//--------------------- .nv.constant0._ZN2at6native29vectorized_elementwise_kernelILi2EZZZNS0_19signbit_kernel_cudaERNS_18TensorIteratorBaseEENKUlvE_clEvENKUlvE2_clEvEUllE_St5arrayIPcLm2EEEEviT0_T1_ --------------------------
	.section	.nv.constant0._ZN2at6native29vectorized_elementwise_kernelILi2EZZZNS0_19signbit_kernel_cudaERNS_18TensorIteratorBaseEENKUlvE_clEvENKUlvE2_clEvEUllE_St5arrayIPcLm2EEEEviT0_T1_,"a",@progbits
	.sectionflags	@""
	.align	4
.nv.constant0._ZN2at6native29vectorized_elementwise_kernelILi2EZZZNS0_19signbit_kernel_cudaERNS_18TensorIteratorBaseEENKUlvE_clEvENKUlvE2_clEvEUllE_St5arrayIPcLm2EEEEviT0_T1_:
	.zero		552


//--------------------- .nv.constant0._ZN2at6native29vectorized_elementwise_kernelILi4EZZZNS0_19signbit_kernel_cudaERNS_18TensorIteratorBaseEENKUlvE_clEvENKUlvE2_clEvEUllE_St5arrayIPcLm2EEEEviT0_T1_ --------------------------
	.section	.nv.constant0._ZN2at6native29vectorized_elementwise_kernelILi4EZZZNS0_19signbit_kernel_cudaERNS_18TensorIteratorBaseEENKUlvE_clEvENKUlvE2_clEvEUllE_St5arrayIPcLm2EEEEviT0_T1_,"a",@progbits
	.sectionflags	@""
	.align	4
.nv.constant0._ZN2at6native29vectorized_elementwise_kernelILi4EZZZNS0_19signbit_kernel_cudaERNS_18TensorIteratorBaseEENKUlvE_clEvENKUlvE2_clEvEUllE_St5arrayIPcLm2EEEEviT0_T1_:
	.zero		552


//--------------------- .nv.constant0._ZN2at6native29vectorized_elementwise_kernelILi8EZZZNS0_19signbit_kernel_cudaERNS_18TensorIteratorBaseEENKUlvE_clEvENKUlvE2_clEvEUllE_St5arrayIPcLm2EEEEviT0_T1_ --------------------------
	.section	.nv.constant0._ZN2at6native29vectorized_elementwise_kernelILi8EZZZNS0_19signbit_kernel_cudaERNS_18TensorIteratorBaseEENKUlvE_clEvENKUlvE2_clEvEUllE_St5arrayIPcLm2EEEEviT0_T1_,"a",@progbits
	.sectionflags	@""
	.align	4
.nv.constant0._ZN2at6native29vectorized_elementwise_kernelILi8EZZZNS0_19signbit_kernel_cudaERNS_18TensorIteratorBaseEENKUlvE_clEvENKUlvE2_clEvEUllE_St5arrayIPcLm2EEEEviT0_T1_:
	.zero		552


//--------------------- .nv.constant0._ZN2at6native18elementwise_kernelILi128ELi4EZNS0_15gpu_kernel_implIZZZNS0_19signbit_kernel_cudaERNS_18TensorIteratorBaseEENKUlvE_clEvENKUlvE1_clEvEUliE_EEvS4_RKT_EUliE_EEviT1_ --------------------------
	.section	.nv.constant0._ZN2at6native18elementwise_kernelILi128ELi4EZNS0_15gpu_kernel_implIZZZNS0_19signbit_kernel_cudaERNS_18TensorIteratorBaseEENKUlvE_clEvENKUlvE1_clEvEUliE_EEvS4_RKT_EUliE_EEviT1_,"a",@progbits
	.sectionflags	@""
	.align	4
.nv.constant0._ZN2at6native18elementwise_kernelILi128ELi4EZNS0_15gpu_kernel_implIZZZNS0_19signbit_kernel_cudaERNS_18TensorIteratorBaseEENKUlvE_clEvENKUlvE1_clEvEUliE_EEvS4_RKT_EUliE_EEviT1_:
	.zero		1072


//--------------------- .nv.constant0._ZN2at6native27unrolled_elementwise_kernelIZZZNS0_19signbit_kernel_cudaERNS_18TensorIteratorBaseEENKUlvE_clEvENKUlvE1_clEvEUliE_St5arrayIPcLm2EELi4E23TrivialOffsetCalculatorILi1EjESB_NS0_6memory12LoadWithCastILi1EEENSC_13StoreWithCastILi1EEEEEviT_T0_T2_T3_T4_T5_ --------------------------
	.section	.nv.constant0._ZN2at6native27unrolled_elementwise_kernelIZZZNS0_19signbit_kernel_cudaERNS_18TensorIteratorBaseEENKUlvE_clEvENKUlvE1_clEvEUliE_St5arrayIPcLm2EELi4E23TrivialOffsetCalculatorILi1EjESB_NS0_6memory12LoadWithCastILi1EEENSC_13StoreWithCastILi1EEEEEviT_T0_T2_T3_T4_T5_,"a",@progbits
	.sectionflags	@""
	.align	4
.nv.constant0._ZN2at6native27unrolled_elementwise_kernelIZZZNS0_19signbit_kernel_cudaERNS_18TensorIteratorBaseEENKUlvE_clEvENKUlvE1_clEvEUliE_St5arrayIPcLm2EELi4E23TrivialOffsetCalculatorILi1EjESB_NS0_6memory12LoadWithCastILi1EEENSC_13StoreWithCastILi1EEEEEviT_T0_T2_T3_T4_T5_:
	.zero		572


//--------------------- .nv.constant0._ZN2at6native18elementwise_kernelILi128ELi4EZNS0_22gpu_kernel_impl_nocastIZZZNS0_19signbit_kernel_cudaERNS_18TensorIteratorBaseEENKUlvE_clEvENKUlvE1_clEvEUliE_EEvS4_RKT_EUliE_EEviT1_ --------------------------
	.section	.nv.constant0._ZN2at6native18elementwise_kernelILi128ELi4EZNS0_22gpu_kernel_impl_nocastIZZZNS0_19signbit_kernel_cudaERNS_18TensorIteratorBaseEENKUlvE_clEvENKUlvE1_clEvEUliE_EEvS4_RKT_EUliE_EEviT1_,"a",@progbits
	.sectionflags	@""
	.align	4
.nv.constant0._ZN2at6native18elementwise_kernelILi128ELi4EZNS0_22gpu_kernel_impl_nocastIZZZNS0_19signbit_kernel_cudaERNS_18TensorIteratorBaseEENKUlvE_clEvENKUlvE1_clEvEUliE_EEvS4_RKT_EUliE_EEviT1_:
	.zero		1072


//--------------------- .nv.constant0._ZN2at6native27unrolled_elementwise_kernelIZZZNS0_19signbit_kernel_cudaERNS_18TensorIteratorBaseEENKUlvE_clEvENKUlvE1_clEvEUliE_St5arrayIPcLm2EELi4E23TrivialOffsetCalculatorILi1EjESB_NS0_6memory15LoadWithoutCastENSC_16StoreWithoutCastEEEviT_T0_T2_T3_T4_T5_ --------------------------
	.section	.nv.constant0._ZN2at6native27unrolled_elementwise_kernelIZZZNS0_19signbit_kernel_cudaERNS_18TensorIteratorBaseEENKUlvE_clEvENKUlvE1_clEvEUliE_St5arrayIPcLm2EELi4E23TrivialOffsetCalculatorILi1EjESB_NS0_6memory15LoadWithoutCastENSC_16StoreWithoutCastEEEviT_T0_T2_T3_T4_T5_,"a",@progbits
	.sectionflags	@""
	.align	4
.nv.constant0._ZN2at6native27unrolled_elementwise_kernelIZZZNS0_19signbit_kernel_cudaERNS_18TensorIteratorBaseEENKUlvE_clEvENKUlvE1_clEvEUliE_St5arrayIPcLm2EELi4E23TrivialOffsetCalculatorILi1EjESB_NS0_6memory15LoadWithoutCastENSC_16StoreWithoutCastEEEviT_T0_T2_T3_T4_T5_:
	.zero		556


//--------------------- .nv.constant0._ZN2at6native29vectorized_elementwise_kernelILi2EZZZNS0_19signbit_kernel_cudaERNS_18TensorIteratorBaseEENKUlvE_clEvENKUlvE1_clEvEUliE_St5arrayIPcLm2EEEEviT0_T1_ --------------------------
	.section	.nv.constant0._ZN2at6native29vectorized_elementwise_kernelILi2EZZZNS0_19signbit_kernel_cudaERNS_18TensorIteratorBaseEENKUlvE_clEvENKUlvE1_clEvEUliE_St5arrayIPcLm2EEEEviT0_T1_,"a",@progbits
	.sectionflags	@""
	.align	4
.nv.constant0._ZN2at6native29vectorized_elementwise_kernelILi2EZZZNS0_19signbit_kernel_cudaERNS_18TensorIteratorBaseEENKUlvE_clEvENKUlvE1_clEvEUliE_St5arrayIPcLm2EEEEviT0_T1_:
	.zero		552


//--------------------- .nv.constant0._ZN2at6native29vectorized_elementwise_kernelILi4EZZZNS0_19signbit_kernel_cudaERNS_18TensorIteratorBaseEENKUlvE_clEvENKUlvE1_clEvEUliE_St5arrayIPcLm2EEEEviT0_T1_ --------------------------
	.section	.nv.constant0._ZN2at6native29vectorized_elementwise_kernelILi4EZZZNS0_19signbit_kernel_cudaERNS_18TensorIteratorBaseEENKUlvE_clEvENKUlvE1_clEvEUliE_St5arrayIPcLm2EEEEviT0_T1_,"a",@progbits
	.sectionflags	@""
	.align	4
.nv.constant0._ZN2at6native29vectorized_elementwise_kernelILi4EZZZNS0_19signbit_kernel_cudaERNS_18TensorIteratorBaseEENKUlvE_clEvENKUlvE1_clEvEUliE_St5arrayIPcLm2EEEEviT0_T1_:
	.zero		552


//--------------------- .nv.constant0._ZN2at6native29vectorized_elementwise_kernelILi8EZZZNS0_19signbit_kernel_cudaERNS_18TensorIteratorBaseEENKUlvE_clEvENKUlvE1_clEvEUliE_St5arrayIPcLm2EEEEviT0_T1_ --------------------------
	.section	.nv.constant0._ZN2at6native29vectorized_elementwise_kernelILi8EZZZNS0_19signbit_kernel_cudaERNS_18TensorIteratorBaseEENKUlvE_clEvENKUlvE1_clEvEUliE_St5arrayIPcLm2EEEEviT0_T1_,"a",@progbits
	.sectionflags	@""
	.align	4
.nv.constant0._ZN2at6native29vectorized_elementwise_kernelILi8EZZZNS0_19signbit_kernel_cudaERNS_18TensorIteratorBaseEENKUlvE_clEvENKUlvE1_clEvEUliE_St5arrayIPcLm2EEEEviT0_T1_:
	.zero		552


//--------------------- .nv.constant0._ZN2at6native18elementwise_kernelILi128ELi4EZNS0_15gpu_kernel_implIZZZNS0_19signbit_kernel_cudaERNS_18TensorIteratorBaseEENKUlvE_clEvENKUlvE0_clEvEUlaE_EEvS4_RKT_EUliE_EEviT1_ --------------------------
	.section	.nv.constant0._ZN2at6native18elementwise_kernelILi128ELi4EZNS0_15gpu_kernel_implIZZZNS0_19signbit_kernel_cudaERNS_18TensorIteratorBaseEENKUlvE_clEvENKUlvE0_clEvEUlaE_EEvS4_RKT_EUliE_EEviT1_,"a",@progbits
	.sectionflags	@""
	.align	4
.nv.constant0._ZN2at6native18elementwise_kernelILi128ELi4EZNS0_15gpu_kernel_implIZZZNS0_19signbit_kernel_cudaERNS_18TensorIteratorBaseEENKUlvE_clEvENKUlvE0_clEvEUlaE_EEvS4_RKT_EUliE_EEviT1_:
	.zero		1072


//--------------------- .nv.constant0._ZN2at6native27unrolled_elementwise_kernelIZZZNS0_19signbit_kernel_cudaERNS_18TensorIteratorBaseEENKUlvE_clEvENKUlvE0_clEvEUlaE_St5arrayIPcLm2EELi4E23TrivialOffsetCalculatorILi1EjESB_NS0_6memory12LoadWithCastILi1EEENSC_13StoreWithCastILi1EEEEEviT_T0_T2_T3_T4_T5_ --------------------------
	.section	.nv.constant0._ZN2at6native27unrolled_elementwise_kernelIZZZNS0_19signbit_kernel_cudaERNS_18TensorIteratorBaseEENKUlvE_clEvENKUlvE0_clEvEUlaE_St5arrayIPcLm2EELi4E23TrivialOffsetCalculatorILi1EjESB_NS0_6memory12LoadWithCastILi1EEENSC_13StoreWithCastILi1EEEEEviT_T0_T2_T3_T4_T5_,"a",@progbits
	.sectionflags	@""
	.align	4
.nv.constant0._ZN2at6native27unrolled_elementwise_kernelIZZZNS0_19signbit_kernel_cudaERNS_18TensorIteratorBaseEENKUlvE_clEvENKUlvE0_clEvEUlaE_St5arrayIPcLm2EELi4E23TrivialOffsetCalculatorILi1EjESB_NS0_6memory12LoadWithCastILi1EEENSC_13StoreWithCastILi1EEEEEviT_T0_T2_T3_T4_T5_:
	.zero		572


//--------------------- .nv.constant0._ZN2at6native18elementwise_kernelILi128ELi4EZNS0_22gpu_kernel_impl_nocastIZZZNS0_19signbit_kernel_cudaERNS_18TensorIteratorBaseEENKUlvE_clEvENKUlvE0_clEvEUlaE_EEvS4_RKT_EUliE_EEviT1_ --------------------------
	.section	.nv.constant0._ZN2at6native18elementwise_kernelILi128ELi4EZNS0_22gpu_kernel_impl_nocastIZZZNS0_19signbit_kernel_cudaERNS_18TensorIteratorBaseEENKUlvE_clEvENKUlvE0_clEvEUlaE_EEvS4_RKT_EUliE_EEviT1_,"a",@progbits
	.sectionflags	@""
	.align	4
.nv.constant0._ZN2at6native18elementwise_kernelILi128ELi4EZNS0_22gpu_kernel_impl_nocastIZZZNS0_19signbit_kernel_cudaERNS_18TensorIteratorBaseEENKUlvE_clEvENKUlvE0_clEvEUlaE_EEvS4_RKT_EUliE_EEviT1_:
	.zero		1072


//--------------------- .nv.constant0._ZN2at6native27unrolled_elementwise_kernelIZZZNS0_19signbit_kernel_cudaERNS_18TensorIteratorBaseEENKUlvE_clEvENKUlvE0_clEvEUlaE_St5arrayIPcLm2EELi4E23TrivialOffsetCalculatorILi1EjESB_NS0_6memory15LoadWithoutCastENSC_16StoreWithoutCastEEEviT_T0_T2_T3_T4_T5_ --------------------------
	.section	.nv.constant0._ZN2at6native27unrolled_elementwise_kernelIZZZNS0_19signbit_kernel_cudaERNS_18TensorIteratorBaseEENKUlvE_clEvENKUlvE0_clEvEUlaE_St5arrayIPcLm2EELi4E23TrivialOffsetCalculatorILi1EjESB_NS0_6memory15LoadWithoutCastENSC_16StoreWithoutCastEEEviT_T0_T2_T3_T4_T5_,"a",@progbits
	.sectionflags	@""
	.align	4
.nv.constant0._ZN2at6native27unrolled_elementwise_kernelIZZZNS0_19signbit_kernel_cudaERNS_18TensorIteratorBaseEENKUlvE_clEvENKUlvE0_clEvEUlaE_St5arrayIPcLm2EELi4E23TrivialOffsetCalculatorILi1EjESB_NS0_6memory15LoadWithoutCastENSC_16StoreWithoutCastEEEviT_T0_T2_T3_T4_T5_:
	.zero		556


//--------------------- .nv.constant0._ZN2at6native29vectorized_elementwise_kernelILi2EZZZNS0_19signbit_kernel_cudaERNS_18TensorIteratorBaseEENKUlvE_clEvENKUlvE0_clEvEUlaE_St5arrayIPcLm2EEEEviT0_T1_ --------------------------
	.section	.nv.constant0._ZN2at6native29vectorized_elementwise_kernelILi2EZZZNS0_19signbit_kernel_cudaERNS_18TensorIteratorBaseEENKUlvE_clEvENKUlvE0_clEvEUlaE_St5arrayIPcLm2EEEEviT0_T1_,"a",@progbits
	.sectionflags	@""
	.align	4
.nv.constant0._ZN2at6native29vectorized_elementwise_kernelILi2EZZZNS0_19signbit_kernel_cudaERNS_18TensorIteratorBaseEENKUlvE_clEvENKUlvE0_clEvEUlaE_St5arrayIPcLm2EEEEviT0_T1_:
	.zero		552


//--------------------- .nv.constant0._ZN2at6native29vectorized_elementwise_kernelILi4EZZZNS0_19signbit_kernel_cudaERNS_18TensorIteratorBaseEENKUlvE_clEvENKUlvE0_clEvEUlaE_St5arrayIPcLm2EEEEviT0_T1_ --------------------------
	.section	.nv.constant0._ZN2at6native29vectorized_elementwise_kernelILi4EZZZNS0_19signbit_kernel_cudaERNS_18TensorIteratorBaseEENKUlvE_clEvENKUlvE0_clEvEUlaE_St5arrayIPcLm2EEEEviT0_T1_,"a",@progbits
	.sectionflags	@""
	.align	4
.nv.constant0._ZN2at6native29vectorized_elementwise_kernelILi4EZZZNS0_19signbit_kernel_cudaERNS_18TensorIteratorBaseEENKUlvE_clEvENKUlvE0_clEvEUlaE_St5arrayIPcLm2EEEEviT0_T1_:
	.zero		552


//--------------------- .nv.constant0._ZN2at6native29vectorized_elementwise_kernelILi8EZZZNS0_19signbit_kernel_cudaERNS_18TensorIteratorBaseEENKUlvE_clEvENKUlvE0_clEvEUlaE_St5arrayIPcLm2EEEEviT0_T1_ --------------------------
	.section	.nv.constant0._ZN2at6native29vectorized_elementwise_kernelILi8EZZZNS0_19signbit_kernel_cudaERNS_18TensorIteratorBaseEENKUlvE_clEvENKUlvE0_clEvEUlaE_St5arrayIPcLm2EEEEviT0_T1_,"a",@progbits
	.sectionflags	@""
	.align	4
.nv.constant0._ZN2at6native29vectorized_elementwise_kernelILi8EZZZNS0_19signbit_kernel_cudaERNS_18TensorIteratorBaseEENKUlvE_clEvENKUlvE0_clEvEUlaE_St5arrayIPcLm2EEEEviT0_T1_:
	.zero		552


//--------------------- .nv.constant0._ZN2at6native18elementwise_kernelILi128ELi4EZNS0_15gpu_kernel_implIZZZNS0_19signbit_kernel_cudaERNS_18TensorIteratorBaseEENKUlvE_clEvENKUlvE_clEvEUlhE_EEvS4_RKT_EUliE_EEviT1_ --------------------------
	.section	.nv.constant0._ZN2at6native18elementwise_kernelILi128ELi4EZNS0_15gpu_kernel_implIZZZNS0_19signbit_kernel_cudaERNS_18TensorIteratorBaseEENKUlvE_clEvENKUlvE_clEvEUlhE_EEvS4_RKT_EUliE_EEviT1_,"a",@progbits
	.sectionflags	@""
	.align	4
.nv.constant0._ZN2at6native18elementwise_kernelILi128ELi4EZNS0_15gpu_kernel_implIZZZNS0_19signbit_kernel_cudaERNS_18TensorIteratorBaseEENKUlvE_clEvENKUlvE_clEvEUlhE_EEvS4_RKT_EUliE_EEviT1_:
	.zero		1072


//--------------------- .nv.constant0._ZN2at6native27unrolled_elementwise_kernelIZZZNS0_19signbit_kernel_cudaERNS_18TensorIteratorBaseEENKUlvE_clEvENKUlvE_clEvEUlhE_St5arrayIPcLm2EELi4E23TrivialOffsetCalculatorILi1EjESB_NS0_6memory12LoadWithCastILi1EEENSC_13StoreWithCastILi1EEEEEviT_T0_T2_T3_T4_T5_ --------------------------
	.section	.nv.constant0._ZN2at6native27unrolled_elementwise_kernelIZZZNS0_19signbit_kernel_cudaERNS_18TensorIteratorBaseEENKUlvE_clEvENKUlvE_clEvEUlhE_St5arrayIPcLm2EELi4E23TrivialOffsetCalculatorILi1EjESB_NS0_6memory12LoadWithCastILi1EEENSC_13StoreWithCastILi1EEEEEviT_T0_T2_T3_T4_T5_,"a",@progbits
	.sectionflags	@""
	.align	4
.nv.constant0._ZN2at6native27unrolled_elementwise_kernelIZZZNS0_19signbit_kernel_cudaERNS_18TensorIteratorBaseEENKUlvE_clEvENKUlvE_clEvEUlhE_St5arrayIPcLm2EELi4E23TrivialOffsetCalculatorILi1EjESB_NS0_6memory12LoadWithCastILi1EEENSC_13StoreWithCastILi1EEEEEviT_T0_T2_T3_T4_T5_:
	.zero		572


//--------------------- .nv.constant0._ZN2at6native18elementwise_kernelILi128ELi4EZNS0_22gpu_kernel_impl_nocastIZZZNS0_19signbit_kernel_cudaERNS_18TensorIteratorBaseEENKUlvE_clEvENKUlvE_clEvEUlhE_EEvS4_RKT_EUliE_EEviT1_ --------------------------
	.section	.nv.constant0._ZN2at6native18elementwise_kernelILi128ELi4EZNS0_22gpu_kernel_impl_nocastIZZZNS0_19signbit_kernel_cudaERNS_18TensorIteratorBaseEENKUlvE_clEvENKUlvE_clEvEUlhE_EEvS4_RKT_EUliE_EEviT1_,"a",@progbits
	.sectionflags	@""
	.align	4
.nv.constant0._ZN2at6native18elementwise_kernelILi128ELi4EZNS0_22gpu_kernel_impl_nocastIZZZNS0_19signbit_kernel_cudaERNS_18TensorIteratorBaseEENKUlvE_clEvENKUlvE_clEvEUlhE_EEvS4_RKT_EUliE_EEviT1_:
	.zero		1072


//--------------------- .nv.constant0._ZN2at6native27unrolled_elementwise_kernelIZZZNS0_19signbit_kernel_cudaERNS_18TensorIteratorBaseEENKUlvE_clEvENKUlvE_clEvEUlhE_St5arrayIPcLm2EELi4E23TrivialOffsetCalculatorILi1EjESB_NS0_6memory15LoadWithoutCastENSC_16StoreWithoutCastEEEviT_T0_T2_T3_T4_T5_ --------------------------
	.section	.nv.constant0._ZN2at6native27unrolled_elementwise_kernelIZZZNS0_19signbit_kernel_cudaERNS_18TensorIteratorBaseEENKUlvE_clEvENKUlvE_clEvEUlhE_St5arrayIPcLm2EELi4E23TrivialOffsetCalculatorILi1EjESB_NS0_6memory15LoadWithoutCastENSC_16StoreWithoutCastEEEviT_T0_T2_T3_T4_T5_,"a",@progbits
	.sectionflags	@""
	.align	4
.nv.constant0._ZN2at6native27unrolled_elementwise_kernelIZZZNS0_19signbit_kernel_cudaERNS_18TensorIteratorBaseEENKUlvE_clEvENKUlvE_clEvEUlhE_St5arrayIPcLm2EELi4E23TrivialOffsetCalculatorILi1EjESB_NS0_6memory15LoadWithoutCastENSC_16StoreWithoutCastEEEviT_T0_T2_T3_T4_T5_:
	.zero		556


//--------------------- .nv.constant0._ZN2at6native29vectorized_elementwise_kernelILi2EZZZNS0_19signbit_kernel_cudaERNS_18TensorIteratorBaseEENKUlvE_clEvENKUlvE_clEvEUlhE_St5arrayIPcLm2EEEEviT0_T1_ --------------------------
	.section	.nv.constant0._ZN2at6native29vectorized_elementwise_kernelILi2EZZZNS0_19signbit_kernel_cudaERNS_18TensorIteratorBaseEENKUlvE_clEvENKUlvE_clEvEUlhE_St5arrayIPcLm2EEEEviT0_T1_,"a",@progbits
	.sectionflags	@""
	.align	4
.nv.constant0._ZN2at6native29vectorized_elementwise_kernelILi2EZZZNS0_19signbit_kernel_cudaERNS_18TensorIteratorBaseEENKUlvE_clEvENKUlvE_clEvEUlhE_St5arrayIPcLm2EEEEviT0_T1_:
	.zero		552


//--------------------- .nv.constant0._ZN2at6native29vectorized_elementwise_kernelILi4EZZZNS0_19signbit_kernel_cudaERNS_18TensorIteratorBaseEENKUlvE_clEvENKUlvE_clEvEUlhE_St5arrayIPcLm2EEEEviT0_T1_ --------------------------
	.section	.nv.constant0._ZN2at6native29vectorized_elementwise_kernelILi4EZZZNS0_19signbit_kernel_cudaERNS_18TensorIteratorBaseEENKUlvE_clEvENKUlvE_clEvEUlhE_St5arrayIPcLm2EEEEviT0_T1_,"a",@progbits
	.sectionflags	@""
	.align	4
.nv.constant0._ZN2at6native29vectorized_elementwise_kernelILi4EZZZNS0_19signbit_kernel_cudaERNS_18TensorIteratorBaseEENKUlvE_clEvENKUlvE_clEvEUlhE_St5arrayIPcLm2EEEEviT0_T1_:
	.zero		552


//--------------------- .nv.constant0._ZN2at6native29vectorized_elementwise_kernelILi8EZZZNS0_19signbit_kernel_cudaERNS_18TensorIteratorBaseEENKUlvE_clEvENKUlvE_clEvEUlhE_St5arrayIPcLm2EEEEviT0_T1_ --------------------------
	.section	.nv.constant0._ZN2at6native29vectorized_elementwise_kernelILi8EZZZNS0_19signbit_kernel_cudaERNS_18TensorIteratorBaseEENKUlvE_clEvENKUlvE_clEvEUlhE_St5arrayIPcLm2EEEEviT0_T1_,"a",@progbits
	.sectionflags	@""
	.align	4
.nv.constant0._ZN2at6native29vectorized_elementwise_kernelILi8EZZZNS0_19signbit_kernel_cudaERNS_18TensorIteratorBaseEENKUlvE_clEvENKUlvE_clEvEUlhE_St5arrayIPcLm2EEEEviT0_T1_:
	.zero		552


//--------------------- .nv.constant0._ZN2at6native18elementwise_kernelILi128ELi4EZNS0_15gpu_kernel_implIZZZNS0_16sign_kernel_cudaERNS_18TensorIteratorBaseEENKUlvE_clEvENKUlvE7_clEvEUlN3c108BFloat16EE_EEvS4_RKT_EUliE_EEviT1_ --------------------------
	.section	.nv.constant0._ZN2at6native18elementwise_kernelILi128ELi4EZNS0_15gpu_kernel_implIZZZNS0_16sign_kernel_cudaERNS_18TensorIteratorBaseEENKUlvE_clEvENKUlvE7_clEvEUlN3c108BFloat16EE_EEvS4_RKT_EUliE_EEviT1_,"a",@progbits
	.sectionflags	@""
	.align	4
.nv.constant0._ZN2at6native18elementwise_kernelILi128ELi4EZNS0_15gpu_kernel_implIZZZNS0_16sign_kernel_cudaERNS_18TensorIteratorBaseEENKUlvE_clEvENKUlvE7_clEvEUlN3c108BFloat16EE_EEvS4_RKT_EUliE_EEviT1_:
	.zero		1072


//--------------------- .nv.constant0._ZN2at6native27unrolled_elementwise_kernelIZZZNS0_16sign_kernel_cudaERNS_18TensorIteratorBaseEENKUlvE_clEvENKUlvE7_clEvEUlN3c108BFloat16EE_St5arrayIPcLm2EELi4E23TrivialOffsetCalculatorILi1EjESD_NS0_6memory12LoadWithCastILi1EEENSE_13StoreWithCastILi1EEEEEviT_T0_T2_T3_T4_T5_ --------------------------
	.section	.nv.constant0._ZN2at6native27unrolled_elementwise_kernelIZZZNS0_16sign_kernel_cudaERNS_18TensorIteratorBaseEENKUlvE_clEvENKUlvE7_clEvEUlN3c108BFloat16EE_St5arrayIPcLm2EELi4E23TrivialOffsetCalculatorILi1EjESD_NS0_6memory12LoadWithCastILi1EEENSE_13StoreWithCastILi1EEEEEviT_T0_T2_T3_T4_T5_,"a",@progbits
	.sectionflags	@""
	.align	4
.nv.constant0._ZN2at6native27unrolled_elementwise_kernelIZZZNS0_16sign_kernel_cudaERNS_18TensorIteratorBaseEENKUlvE_clEvENKUlvE7_clEvEUlN3c108BFloat16EE_St5arrayIPcLm2EELi4E23TrivialOffsetCalculatorILi1EjESD_NS0_6memory12LoadWithCastILi1EEENSE_13StoreWithCastILi1EEEEEviT_T0_T2_T3_T4_T5_:
	.zero		572


//--------------------- .nv.constant0._ZN2at6native18elementwise_kernelILi128ELi4EZNS0_22gpu_kernel_impl_nocastIZZZNS0_16sign_kernel_cudaERNS_18TensorIteratorBaseEENKUlvE_clEvENKUlvE7_clEvEUlN3c108BFloat16EE_EEvS4_RKT_EUliE_EEviT1_ --------------------------
	.section	.nv.constant0._ZN2at6native18elementwise_kernelILi128ELi4EZNS0_22gpu_kernel_impl_nocastIZZZNS0_16sign_kernel_cudaERNS_18TensorIteratorBaseEENKUlvE_clEvENKUlvE7_clEvEUlN3c108BFloat16EE_EEvS4_RKT_EUliE_EEviT1_,"a",@progbits
	.sectionflags	@""
	.align	4
.nv.constant0._ZN2at6native18elementwise_kernelILi128ELi4EZNS0_22gpu_kernel_impl_nocastIZZZNS0_16sign_kernel_cudaERNS_18TensorIteratorBaseEENKUlvE_clEvENKUlvE7_clEvEUlN3c108BFloat16EE_EEvS4_RKT_EUliE_EEviT1_:
	.zero		1072


//--------------------- .nv.constant0._ZN2at6native27unrolled_elementwise_kernelIZZZNS0_16sign_kernel_cudaERNS_18TensorIteratorBaseEENKUlvE_clEvENKUlvE7_clEvEUlN3c108BFloat16EE_St5arrayIPcLm2EELi4E23TrivialOffsetCalculatorILi1EjESD_NS0_6memory15LoadWithoutCastENSE_16StoreWithoutCastEEEviT_T0_T2_T3_T4_T5_ --------------------------
	.section	.nv.constant0._ZN2at6native27unrolled_elementwise_kernelIZZZNS0_16sign_kernel_cudaERNS_18TensorIteratorBaseEENKUlvE_clEvENKUlvE7_clEvEUlN3c108BFloat16EE_St5arrayIPcLm2EELi4E23TrivialOffsetCalculatorILi1EjESD_NS0_6memory15LoadWithoutCastENSE_16StoreWithoutCastEEEviT_T0_T2_T3_T4_T5_,"a",@progbits
	.sectionflags	@""
	.align	4
.nv.constant0._ZN2at6native27unrolled_elementwise_kernelIZZZNS0_16sign_kernel_cudaERNS_18TensorIteratorBaseEENKUlvE_clEvENKUlvE7_clEvEUlN3c108BFloat16EE_St5arrayIPcLm2EELi4E23TrivialOffsetCalculatorILi1EjESD_NS0_6memory15LoadWithoutCastENSE_16StoreWithoutCastEEEviT_T0_T2_T3_T4_T5_:
	.zero		556


//--------------------- .nv.constant0._ZN2at6native29vectorized_elementwise_kernelILi2EZZZNS0_16sign_kernel_cudaERNS_18TensorIteratorBaseEENKUlvE_clEvENKUlvE7_clEvEUlN3c108BFloat16EE_St5arrayIPcLm2EEEEviT0_T1_ --------------------------
	.section	.nv.constant0._ZN2at6native29vectorized_elementwise_kernelILi2EZZZNS0_16sign_kernel_cudaERNS_18TensorIteratorBaseEENKUlvE_clEvENKUlvE7_clEvEUlN3c108BFloat16EE_St5arrayIPcLm2EEEEviT0_T1_,"a",@progbits
	.sectionflags	@""
	.align	4
.nv.constant0._ZN2at6native29vectorized_elementwise_kernelILi2EZZZNS0_16sign_kernel_cudaERNS_18TensorIteratorBaseEENKUlvE_clEvENKUlvE7_clEvEUlN3c108BFloat16EE_St5arrayIPcLm2EEEEviT0_T1_:
	.zero		552


//--------------------- .nv.constant0._ZN2at6native29vectorized_elementwise_kernelILi4EZZZNS0_16sign_kernel_cudaERNS_18TensorIteratorBaseEENKUlvE_clEvENKUlvE7_clEvEUlN3c108BFloat16EE_St5arrayIPcLm2EEEEviT0_T1_ --------------------------
	.section	.nv.constant0._ZN2at6native29vectorized_elementwise_kernelILi4EZZZNS0_16sign_kernel_cudaERNS_18TensorIteratorBaseEENKUlvE_clEvENKUlvE7_clEvEUlN3c108BFloat16EE_St5arrayIPcLm2EEEEviT0_T1_,"a",@progbits
	.sectionflags	@""
	.align	4
.nv.constant0._ZN2at6native29vectorized_elementwise_kernelILi4EZZZNS0_16sign_kernel_cudaERNS_18TensorIteratorBaseEENKUlvE_clEvENKUlvE7_clEvEUlN3c108BFloat16EE_St5arrayIPcLm2EEEEviT0_T1_:
	.zero		552


//--------------------- .nv.constant0._ZN2at6native29vectorized_elementwise_kernelILi8EZZZNS0_16sign_kernel_cudaERNS_18TensorIteratorBaseEENKUlvE_clEvENKUlvE7_clEvEUlN3c108BFloat16EE_St5arrayIPcLm2EEEEviT0_T1_ --------------------------
	.section	.nv.constant0._ZN2at6native29vectorized_elementwise_kernelILi8EZZZNS0_16sign_kernel_cudaERNS_18TensorIteratorBaseEENKUlvE_clEvENKUlvE7_clEvEUlN3c108BFloat16EE_St5arrayIPcLm2EEEEviT0_T1_,"a",@progbits
	.sectionflags	@""
	.align	4
.nv.constant0._ZN2at6native29vectorized_elementwise_kernelILi8EZZZNS0_16sign_kernel_cudaERNS_18TensorIteratorBaseEENKUlvE_clEvENKUlvE7_clEvEUlN3c108BFloat16EE_St5arrayIPcLm2EEEEviT0_T1_:
	.zero		552


//--------------------- .nv.constant0._ZN2at6native18elementwise_kernelILi128ELi4EZNS0_15gpu_kernel_implIZZZNS0_16sign_kernel_cudaERNS_18TensorIteratorBaseEENKUlvE_clEvENKUlvE6_clEvEUlN3c104HalfEE_EEvS4_RKT_EUliE_EEviT1_ --------------------------
	.section	.nv.constant0._ZN2at6native18elementwise_kernelILi128ELi4EZNS0_15gpu_kernel_implIZZZNS0_16sign_kernel_cudaERNS_18TensorIteratorBaseEENKUlvE_clEvENKUlvE6_clEvEUlN3c104HalfEE_EEvS4_RKT_EUliE_EEviT1_,"a",@progbits
	.sectionflags	@""
	.align	4
.nv.constant0._ZN2at6native18elementwise_kernelILi128ELi4EZNS0_15gpu_kernel_implIZZZNS0_16sign_kernel_cudaERNS_18TensorIteratorBaseEENKUlvE_clEvENKUlvE6_clEvEUlN3c104HalfEE_EEvS4_RKT_EUliE_EEviT1_:
	.zero		1072


//--------------------- .nv.constant0._ZN2at6native27unrolled_elementwise_kernelIZZZNS0_16sign_kernel_cudaERNS_18TensorIteratorBaseEENKUlvE_clEvENKUlvE6_clEvEUlN3c104HalfEE_St5arrayIPcLm2EELi4E23TrivialOffsetCalculatorILi1EjESD_NS0_6memory12LoadWithCastILi1EEENSE_13StoreWithCastILi1EEEEEviT_T0_T2_T3_T4_T5_ --------------------------
	.section	.nv.constant0._ZN2at6native27unrolled_elementwise_kernelIZZZNS0_16sign_kernel_cudaERNS_18TensorIteratorBaseEENKUlvE_clEvENKUlvE6_clEvEUlN3c104HalfEE_St5arrayIPcLm2EELi4E23TrivialOffsetCalculatorILi1EjESD_NS0_6memory12LoadWithCastILi1EEENSE_13StoreWithCastILi1EEEEEviT_T0_T2_T3_T4_T5_,"a",@progbits
	.sectionflags	@""
	.align	4
.nv.constant0._ZN2at6native27unrolled_elementwise_kernelIZZZNS0_16sign_kernel_cudaERNS_18TensorIteratorBaseEENKUlvE_clEvENKUlvE6_clEvEUlN3c104HalfEE_St5arrayIPcLm2EELi4E23TrivialOffsetCalculatorILi1EjESD_NS0_6memory12LoadWithCastILi1EEENSE_13StoreWithCastILi1EEEEEviT_T0_T2_T3_T4_T5_:
	.zero		572


//--------------------- .nv.constant0._ZN2at6native18elementwise_kernelILi128ELi4EZNS0_22gpu_kernel_impl_nocastIZZZNS0_16sign_kernel_cudaERNS_18TensorIteratorBaseEENKUlvE_clEvENKUlvE6_clEvEUlN3c104HalfEE_EEvS4_RKT_EUliE_EEviT1_ --------------------------
	.section	.nv.constant0._ZN2at6native18elementwise_kernelILi128ELi4EZNS0_22gpu_kernel_impl_nocastIZZZNS0_16sign_kernel_cudaERNS_18TensorIteratorBaseEENKUlvE_clEvENKUlvE6_clEvEUlN3c104HalfEE_EEvS4_RKT_EUliE_EEviT1_,"a",@progbits
	.sectionflags	@""
	.align	4
.nv.constant0._ZN2at6native18elementwise_kernelILi128ELi4EZNS0_22gpu_kernel_impl_nocastIZZZNS0_16sign_kernel_cudaERNS_18TensorIteratorBaseEENKUlvE_clEvENKUlvE6_clEvEUlN3c104HalfEE_EEvS4_RKT_EUliE_EEviT1_:
	.zero		1072


//--------------------- .nv.constant0._ZN2at6native27unrolled_elementwise_kernelIZZZNS0_16sign_kernel_cudaERNS_18TensorIteratorBaseEENKUlvE_clEvENKUlvE6_clEvEUlN3c104HalfEE_St5arrayIPcLm2EELi4E23TrivialOffsetCalculatorILi1EjESD_NS0_6memory15LoadWithoutCastENSE_16StoreWithoutCastEEEviT_T0_T2_T3_T4_T5_ --------------------------
	.section	.nv.constant0._ZN2at6native27unrolled_elementwise_kernelIZZZNS0_16sign_kernel_cudaERNS_18TensorIteratorBaseEENKUlvE_clEvENKUlvE6_clEvEUlN3c104HalfEE_St5arrayIPcLm2EELi4E23TrivialOffsetCalculatorILi1EjESD_NS0_6memory15LoadWithoutCastENSE_16StoreWithoutCastEEEviT_T0_T2_T3_T4_T5_,"a",@progbits
	.sectionflags	@""
	.align	4
.nv.constant0._ZN2at6native27unrolled_elementwise_kernelIZZZNS0_16sign_kernel_cudaERNS_18TensorIteratorBaseEENKUlvE_clEvENKUlvE6_clEvEUlN3c104HalfEE_St5arrayIPcLm2EELi4E23TrivialOffsetCalculatorILi1EjESD_NS0_6memory15LoadWithoutCastENSE_16StoreWithoutCastEEEviT_T0_T2_T3_T4_T5_:
	.zero		556


//--------------------- .nv.constant0._ZN2at6native29vectorized_elementwise_kernelILi2EZZZNS0_16sign_kernel_cudaERNS_18TensorIteratorBaseEENKUlvE_clEvENKUlvE6_clEvEUlN3c104HalfEE_St5arrayIPcLm2EEEEviT0_T1_ --------------------------
	.section	.nv.constant0._ZN2at6native29vectorized_elementwise_kernelILi2EZZZNS0_16sign_kernel_cudaERNS_18TensorIteratorBaseEENKUlvE_clEvENKUlvE6_clEvEUlN3c104HalfEE_St5arrayIPcLm2EEEEviT0_T1_,"a",@progbits
	.sectionflags	@""
	.align	4
.nv.constant0._ZN2at6native29vectorized_elementwise_kernelILi2EZZZNS0_16sign_kernel_cudaERNS_18TensorIteratorBaseEENKUlvE_clEvENKUlvE6_clEvEUlN3c104HalfEE_St5arrayIPcLm2EEEEviT0_T1_:
	.zero		552


//--------------------- .nv.constant0._ZN2at6native29vectorized_elementwise_kernelILi4EZZZNS0_16sign_kernel_cudaERNS_18TensorIteratorBaseEENKUlvE_clEvENKUlvE6_clEvEUlN3c104HalfEE_St5arrayIPcLm2EEEEviT0_T1_ --------------------------
	.section	.nv.constant0._ZN2at6native29vectorized_elementwise_kernelILi4EZZZNS0_16sign_kernel_cudaERNS_18TensorIteratorBaseEENKUlvE_clEvENKUlvE6_clEvEUlN3c104HalfEE_St5arrayIPcLm2EEEEviT0_T1_,"a",@progbits
	.sectionflags	@""
	.align	4
.nv.constant0._ZN2at6native29vectorized_elementwise_kernelILi4EZZZNS0_16sign_kernel_cudaERNS_18TensorIteratorBaseEENKUlvE_clEvENKUlvE6_clEvEUlN3c104HalfEE_St5arrayIPcLm2EEEEviT0_T1_:
	.zero		552


//--------------------- .nv.constant0._ZN2at6native29vectorized_elementwise_kernelILi8EZZZNS0_16sign_kernel_cudaERNS_18TensorIteratorBaseEENKUlvE_clEvENKUlvE6_clEvEUlN3c104HalfEE_St5arrayIPcLm2EEEEviT0_T1_ --------------------------
	.section	.nv.constant0._ZN2at6native29vectorized_elementwise_kernelILi8EZZZNS0_16sign_kernel_cudaERNS_18TensorIteratorBaseEENKUlvE_clEvENKUlvE6_clEvEUlN3c104HalfEE_St5arrayIPcLm2EEEEviT0_T1_,"a",@progbits
	.sectionflags	@""
	.align	4
.nv.constant0._ZN2at6native29vectorized_elementwise_kernelILi8EZZZNS0_16sign_kernel_cudaERNS_18TensorIteratorBaseEENKUlvE_clEvENKUlvE6_clEvEUlN3c104HalfEE_St5arrayIPcLm2EEEEviT0_T1_:
	.zero		552


//--------------------- .nv.constant0._ZN2at6native18elementwise_kernelILi128ELi4EZNS0_15gpu_kernel_implIZZZNS0_16sign_kernel_cudaERNS_18TensorIteratorBaseEENKUlvE_clEvENKUlvE5_clEvEUlfE_EEvS4_RKT_EUliE_EEviT1_ --------------------------
	.section	.nv.constant0._ZN2at6native18elementwise_kernelILi128ELi4EZNS0_15gpu_kernel_implIZZZNS0_16sign_kernel_cudaERNS_18TensorIteratorBaseEENKUlvE_clEvENKUlvE5_clEvEUlfE_EEvS4_RKT_EUliE_EEviT1_,"a",@progbits
	.sectionflags	@""
	.align	4
.nv.constant0._ZN2at6native18elementwise_kernelILi128ELi4EZNS0_15gpu_kernel_implIZZZNS0_16sign_kernel_cudaERNS_18TensorIteratorBaseEENKUlvE_clEvENKUlvE5_clEvEUlfE_EEvS4_RKT_EUliE_EEviT1_:
	.zero		1072


//--------------------- .nv.constant0._ZN2at6native27unrolled_elementwise_kernelIZZZNS0_16sign_kernel_cudaERNS_18TensorIteratorBaseEENKUlvE_clEvENKUlvE5_clEvEUlfE_St5arrayIPcLm2EELi4E23TrivialOffsetCalculatorILi1EjESB_NS0_6memory12LoadWithCastILi1EEENSC_13StoreWithCastILi1EEEEEviT_T0_T2_T3_T4_T5_ --------------------------
	.section	.nv.constant0._ZN2at6native27unrolled_elementwise_kernelIZZZNS0_16sign_kernel_cudaERNS_18TensorIteratorBaseEENKUlvE_clEvENKUlvE5_clEvEUlfE_St5arrayIPcLm2EELi4E23TrivialOffsetCalculatorILi1EjESB_NS0_6memory12LoadWithCastILi1EEENSC_13StoreWithCastILi1EEEEEviT_T0_T2_T3_T4_T5_,"a",@progbits
	.sectionflags	@""
	.align	4
.nv.constant0._ZN2at6native27unrolled_elementwise_kernelIZZZNS0_16sign_kernel_cudaERNS_18TensorIteratorBaseEENKUlvE_clEvENKUlvE5_clEvEUlfE_St5arrayIPcLm2EELi4E23TrivialOffsetCalculatorILi1EjESB_NS0_6memory12LoadWithCastILi1EEENSC_13StoreWithCastILi1EEEEEviT_T0_T2_T3_T4_T5_:
	.zero		572


//--------------------- .nv.constant0._ZN2at6native18elementwise_kernelILi128ELi2EZNS0_22gpu_kernel_impl_nocastIZZZNS0_16sign_kernel_cudaERNS_18TensorIteratorBaseEENKUlvE_clEvENKUlvE5_clEvEUlfE_EEvS4_RKT_EUliE_EEviT1_ --------------------------
	.section	.nv.constant0._ZN2at6native18elementwise_kernelILi128ELi2EZNS0_22gpu_kernel_impl_nocastIZZZNS0_16sign_kernel_cudaERNS_18TensorIteratorBaseEENKUlvE_clEvENKUlvE5_clEvEUlfE_EEvS4_RKT_EUliE_EEviT1_,"a",@progbits
	.sectionflags	@""
	.align	4
.nv.constant0._ZN2at6native18elementwise_kernelILi128ELi2EZNS0_22gpu_kernel_impl_nocastIZZZNS0_16sign_kernel_cudaERNS_18TensorIteratorBaseEENKUlvE_clEvENKUlvE5_clEvEUlfE_EEvS4_RKT_EUliE_EEviT1_:
	.zero		1072


//--------------------- .nv.constant0._ZN2at6native27unrolled_elementwise_kernelIZZZNS0_16sign_kernel_cudaERNS_18TensorIteratorBaseEENKUlvE_clEvENKUlvE5_clEvEUlfE_St5arrayIPcLm2EELi4E23TrivialOffsetCalculatorILi1EjESB_NS0_6memory15LoadWithoutCastENSC_16StoreWithoutCastEEEviT_T0_T2_T3_T4_T5_ --------------------------
	.section	.nv.constant0._ZN2at6native27unrolled_elementwise_kernelIZZZNS0_16sign_kernel_cudaERNS_18TensorIteratorBaseEENKUlvE_clEvENKUlvE5_clEvEUlfE_St5arrayIPcLm2EELi4E23TrivialOffsetCalculatorILi1EjESB_NS0_6memory15LoadWithoutCastENSC_16StoreWithoutCastEEEviT_T0_T2_T3_T4_T5_,"a",@progbits
	.sectionflags	@""
	.align	4
.nv.constant0._ZN2at6native27unrolled_elementwise_kernelIZZZNS0_16sign_kernel_cudaERNS_18TensorIteratorBaseEENKUlvE_clEvENKUlvE5_clEvEUlfE_St5arrayIPcLm2EELi4E23TrivialOffsetCalculatorILi1EjESB_NS0_6memory15LoadWithoutCastENSC_16StoreWithoutCastEEEviT_T0_T2_T3_T4_T5_:
	.zero		556


//--------------------- .nv.constant0._ZN2at6native29vectorized_elementwise_kernelILi2EZZZNS0_16sign_kernel_cudaERNS_18TensorIteratorBaseEENKUlvE_clEvENKUlvE5_clEvEUlfE_St5arrayIPcLm2EEEEviT0_T1_ --------------------------
	.section	.nv.constant0._ZN2at6native29vectorized_elementwise_kernelILi2EZZZNS0_16sign_kernel_cudaERNS_18TensorIteratorBaseEENKUlvE_clEvENKUlvE5_clEvEUlfE_St5arrayIPcLm2EEEEviT0_T1_,"a",@progbits
	.sectionflags	@""
	.align	4
.nv.constant0._ZN2at6native29vectorized_elementwise_kernelILi2EZZZNS0_16sign_kernel_cudaERNS_18TensorIteratorBaseEENKUlvE_clEvENKUlvE5_clEvEUlfE_St5arrayIPcLm2EEEEviT0_T1_:
	.zero		552


//--------------------- .nv.constant0._ZN2at6native29vectorized_elementwise_kernelILi4EZZZNS0_16sign_kernel_cudaERNS_18TensorIteratorBaseEENKUlvE_clEvENKUlvE5_clEvEUlfE_St5arrayIPcLm2EEEEviT0_T1_ --------------------------
	.section	.nv.constant0._ZN2at6native29vectorized_elementwise_kernelILi4EZZZNS0_16sign_kernel_cudaERNS_18TensorIteratorBaseEENKUlvE_clEvENKUlvE5_clEvEUlfE_St5arrayIPcLm2EEEEviT0_T1_,"a",@progbits
	.sectionflags	@""
	.align	4
.nv.constant0._ZN2at6native29vectorized_elementwise_kernelILi4EZZZNS0_16sign_kernel_cudaERNS_18TensorIteratorBaseEENKUlvE_clEvENKUlvE5_clEvEUlfE_St5arrayIPcLm2EEEEviT0_T1_:
	.zero		552


//--------------------- .nv.constant0._ZN2at6native29vectorized_elementwise_kernelILi8EZZZNS0_16sign_kernel_cudaERNS_18TensorIteratorBaseEENKUlvE_clEvENKUlvE5_clEvEUlfE_St5arrayIPcLm2EEEEviT0_T1_ --------------------------
	.section	.nv.constant0._ZN2at6native29vectorized_elementwise_kernelILi8EZZZNS0_16sign_kernel_cudaERNS_18TensorIteratorBaseEENKUlvE_clEvENKUlvE5_clEvEUlfE_St5arrayIPcLm2EEEEviT0_T1_,"a",@progbits
	.sectionflags	@""
	.align	4
.nv.constant0._ZN2at6native29vectorized_elementwise_kernelILi8EZZZNS0_16sign_kernel_cudaERNS_18TensorIteratorBaseEENKUlvE_clEvENKUlvE5_clEvEUlfE_St5arrayIPcLm2EEEEviT0_T1_:
	.zero		552


//--------------------- .nv.constant0._ZN2at6native18elementwise_kernelILi128ELi4EZNS0_15gpu_kernel_implIZZZNS0_16sign_kernel_cudaERNS_18TensorIteratorBaseEENKUlvE_clEvENKUlvE4_clEvEUldE_EEvS4_RKT_EUliE_EEviT1_ --------------------------
	.section	.nv.constant0._ZN2at6native18elementwise_kernelILi128ELi4EZNS0_15gpu_kernel_implIZZZNS0_16sign_kernel_cudaERNS_18TensorIteratorBaseEENKUlvE_clEvENKUlvE4_clEvEUldE_EEvS4_RKT_EUliE_EEviT1_,"a",@progbits
	.sectionflags	@""
	.align	4
.nv.constant0._ZN2at6native18elementwise_kernelILi128ELi4EZNS0_15gpu_kernel_implIZZZNS0_16sign_kernel_cudaERNS_18TensorIteratorBaseEENKUlvE_clEvENKUlvE4_clEvEUldE_EEvS4_RKT_EUliE_EEviT1_:
	.zero		1072


//--------------------- .nv.constant0._ZN2at6native27unrolled_elementwise_kernelIZZZNS0_16sign_kernel_cudaERNS_18TensorIteratorBaseEENKUlvE_clEvENKUlvE4_clEvEUldE_St5arrayIPcLm2EELi4E23TrivialOffsetCalculatorILi1EjESB_NS0_6memory12LoadWithCastILi1EEENSC_13StoreWithCastILi1EEEEEviT_T0_T2_T3_T4_T5_ --------------------------
	.section	.nv.constant0._ZN2at6native27unrolled_elementwise_kernelIZZZNS0_16sign_kernel_cudaERNS_18TensorIteratorBaseEENKUlvE_clEvENKUlvE4_clEvEUldE_St5arrayIPcLm2EELi4E23TrivialOffsetCalculatorILi1EjESB_NS0_6memory12LoadWithCastILi1EEENSC_13StoreWithCastILi1EEEEEviT_T0_T2_T3_T4_T5_,"a",@progbits
	.sectionflags	@""
	.align	4
.nv.constant0._ZN2at6native27unrolled_elementwise_kernelIZZZNS0_16sign_kernel_cudaERNS_18TensorIteratorBaseEENKUlvE_clEvENKUlvE4_clEvEUldE_St5arrayIPcLm2EELi4E23TrivialOffsetCalculatorILi1EjESB_NS0_6memory12LoadWithCastILi1EEENSC_13StoreWithCastILi1EEEEEviT_T0_T2_T3_T4_T5_:
	.zero		572


//--------------------- .nv.constant0._ZN2at6native18elementwise_kernelILi128ELi2EZNS0_22gpu_kernel_impl_nocastIZZZNS0_16sign_kernel_cudaERNS_18TensorIteratorBaseEENKUlvE_clEvENKUlvE4_clEvEUldE_EEvS4_RKT_EUliE_EEviT1_ --------------------------
	.section	.nv.constant0._ZN2at6native18elementwise_kernelILi128ELi2EZNS0_22gpu_kernel_impl_nocastIZZZNS0_16sign_kernel_cudaERNS_18TensorIteratorBaseEENKUlvE_clEvENKUlvE4_clEvEUldE_EEvS4_RKT_EUliE_EEviT1_,"a",@progbits
	.sectionflags	@""
	.align	4
.nv.constant0._ZN2at6native18elementwise_kernelILi128ELi2EZNS0_22gpu_kernel_impl_nocastIZZZNS0_16sign_kernel_cudaERNS_18TensorIteratorBaseEENKUlvE_clEvENKUlvE4_clEvEUldE_EEvS4_RKT_EUliE_EEviT1_:
	.zero		1072


//--------------------- .nv.constant0._ZN2at6native27unrolled_elementwise_kernelIZZZNS0_16sign_kernel_cudaERNS_18TensorIteratorBaseEENKUlvE_clEvENKUlvE4_clEvEUldE_St5arrayIPcLm2EELi4E23TrivialOffsetCalculatorILi1EjESB_NS0_6memory15LoadWithoutCastENSC_16StoreWithoutCastEEEviT_T0_T2_T3_T4_T5_ --------------------------
	.section	.nv.constant0._ZN2at6native27unrolled_elementwise_kernelIZZZNS0_16sign_kernel_cudaERNS_18TensorIteratorBaseEENKUlvE_clEvENKUlvE4_clEvEUldE_St5arrayIPcLm2EELi4E23TrivialOffsetCalculatorILi1EjESB_NS0_6memory15LoadWithoutCastENSC_16StoreWithoutCastEEEviT_T0_T2_T3_T4_T5_,"a",@progbits
	.sectionflags	@""
	.align	4
.nv.constant0._ZN2at6native27unrolled_elementwise_kernelIZZZNS0_16sign_kernel_cudaERNS_18TensorIteratorBaseEENKUlvE_clEvENKUlvE4_clEvEUldE_St5arrayIPcLm2EELi4E23TrivialOffsetCalculatorILi1EjESB_NS0_6memory15LoadWithoutCastENSC_16StoreWithoutCastEEEviT_T0_T2_T3_T4_T5_:
	.zero		556


//--------------------- .nv.constant0._ZN2at6native29vectorized_elementwise_kernelILi2EZZZNS0_16sign_kernel_cudaERNS_18TensorIteratorBaseEENKUlvE_clEvENKUlvE4_clEvEUldE_St5arrayIPcLm2EEEEviT0_T1_ --------------------------
	.section	.nv.constant0._ZN2at6native29vectorized_elementwise_kernelILi2EZZZNS0_16sign_kernel_cudaERNS_18TensorIteratorBaseEENKUlvE_clEvENKUlvE4_clEvEUldE_St5arrayIPcLm2EEEEviT0_T1_,"a",@progbits
	.sectionflags	@""
	.align	4
.nv.constant0._ZN2at6native29vectorized_elementwise_kernelILi2EZZZNS0_16sign_kernel_cudaERNS_18TensorIteratorBaseEENKUlvE_clEvENKUlvE4_clEvEUldE_St5arrayIPcLm2EEEEviT0_T1_:
	.zero		552


//--------------------- .nv.constant0._ZN2at6native29vectorized_elementwise_kernelILi4EZZZNS0_16sign_kernel_cudaERNS_18TensorIteratorBaseEENKUlvE_clEvENKUlvE4_clEvEUldE_St5arrayIPcLm2EEEEviT0_T1_ --------------------------
	.section	.nv.constant0._ZN2at6native29vectorized_elementwise_kernelILi4EZZZNS0_16sign_kernel_cudaERNS_18TensorIteratorBaseEENKUlvE_clEvENKUlvE4_clEvEUldE_St5arrayIPcLm2EEEEviT0_T1_,"a",@progbits
	.sectionflags	@""
	.align	4
.nv.constant0._ZN2at6native29vectorized_elementwise_kernelILi4EZZZNS0_16sign_kernel_cudaERNS_18TensorIteratorBaseEENKUlvE_clEvENKUlvE4_clEvEUldE_St5arrayIPcLm2EEEEviT0_T1_:
	.zero		552


//--------------------- .nv.constant0._ZN2at6native29vectorized_elementwise_kernelILi8EZZZNS0_16sign_kernel_cudaERNS_18TensorIteratorBaseEENKUlvE_clEvENKUlvE4_clEvEUldE_St5arrayIPcLm2EEEEviT0_T1_ --------------------------
	.section	.nv.constant0._ZN2at6native29vectorized_elementwise_kernelILi8EZZZNS0_16sign_kernel_cudaERNS_18TensorIteratorBaseEENKUlvE_clEvENKUlvE4_clEvEUldE_St5arrayIPcLm2EEEEviT0_T1_,"a",@progbits
	.sectionflags	@""
	.align	4
.nv.constant0._ZN2at6native29vectorized_elementwise_kernelILi8EZZZNS0_16sign_kernel_cudaERNS_18TensorIteratorBaseEENKUlvE_clEvENKUlvE4_clEvEUldE_St5arrayIPcLm2EEEEviT0_T1_:
	.zero		552


//--------------------- .nv.constant0._ZN2at6native18elementwise_kernelILi128ELi4EZNS0_15gpu_kernel_implIZZZNS0_16sign_kernel_cudaERNS_18TensorIteratorBaseEENKUlvE_clEvENKUlvE3_clEvEUlsE_EEvS4_RKT_EUliE_EEviT1_ --------------------------
	.section	.nv.constant0._ZN2at6native18elementwise_kernelILi128ELi4EZNS0_15gpu_kernel_implIZZZNS0_16sign_kernel_cudaERNS_18TensorIteratorBaseEENKUlvE_clEvENKUlvE3_clEvEUlsE_EEvS4_RKT_EUliE_EEviT1_,"a",@progbits
	.sectionflags	@""
	.align	4
.nv.constant0._ZN2at6native18elementwise_kernelILi128ELi4EZNS0_15gpu_kernel_implIZZZNS0_16sign_kernel_cudaERNS_18TensorIteratorBaseEENKUlvE_clEvENKUlvE3_clEvEUlsE_EEvS4_RKT_EUliE_EEviT1_:
	.zero		1072


//--------------------- .nv.constant0._ZN2at6native27unrolled_elementwise_kernelIZZZNS0_16sign_kernel_cudaERNS_18TensorIteratorBaseEENKUlvE_clEvENKUlvE3_clEvEUlsE_St5arrayIPcLm2EELi4E23TrivialOffsetCalculatorILi1EjESB_NS0_6memory12LoadWithCastILi1EEENSC_13StoreWithCastILi1EEEEEviT_T0_T2_T3_T4_T5_ --------------------------
	.section	.nv.constant0._ZN2at6native27unrolled_elementwise_kernelIZZZNS0_16sign_kernel_cudaERNS_18TensorIteratorBaseEENKUlvE_clEvENKUlvE3_clEvEUlsE_St5arrayIPcLm2EELi4E23TrivialOffsetCalculatorILi1EjESB_NS0_6memory12LoadWithCastILi1EEENSC_13StoreWithCastILi1EEEEEviT_T0_T2_T3_T4_T5_,"a",@progbits
	.sectionflags	@""
	.align	4
.nv.constant0._ZN2at6native27unrolled_elementwise_kernelIZZZNS0_16sign_kernel_cudaERNS_18TensorIteratorBaseEENKUlvE_clEvENKUlvE3_clEvEUlsE_St5arrayIPcLm2EELi4E23TrivialOffsetCalculatorILi1EjESB_NS0_6memory12LoadWithCastILi1EEENSC_13StoreWithCastILi1EEEEEviT_T0_T2_T3_T4_T5_:
	.zero		572


//--------------------- .nv.constant0._ZN2at6native18elementwise_kernelILi128ELi4EZNS0_22gpu_kernel_impl_nocastIZZZNS0_16sign_kernel_cudaERNS_18TensorIteratorBaseEENKUlvE_clEvENKUlvE3_clEvEUlsE_EEvS4_RKT_EUliE_EEviT1_ --------------------------
	.section	.nv.constant0._ZN2at6native18elementwise_kernelILi128ELi4EZNS0_22gpu_kernel_impl_nocastIZZZNS0_16sign_kernel_cudaERNS_18TensorIteratorBaseEENKUlvE_clEvENKUlvE3_clEvEUlsE_EEvS4_RKT_EUliE_EEviT1_,"a",@progbits
	.sectionflags	@""
	.align	4
.nv.constant0._ZN2at6native18elementwise_kernelILi128ELi4EZNS0_22gpu_kernel_impl_nocastIZZZNS0_16sign_kernel_cudaERNS_18TensorIteratorBaseEENKUlvE_clEvENKUlvE3_clEvEUlsE_EEvS4_RKT_EUliE_EEviT1_:
	.zero		1072


//--------------------- .nv.constant0._ZN2at6native27unrolled_elementwise_kernelIZZZNS0_16sign_kernel_cudaERNS_18TensorIteratorBaseEENKUlvE_clEvENKUlvE3_clEvEUlsE_St5arrayIPcLm2EELi4E23TrivialOffsetCalculatorILi1EjESB_NS0_6memory15LoadWithoutCastENSC_16StoreWithoutCastEEEviT_T0_T2_T3_T4_T5_ --------------------------
	.section	.nv.constant0._ZN2at6native27unrolled_elementwise_kernelIZZZNS0_16sign_kernel_cudaERNS_18TensorIteratorBaseEENKUlvE_clEvENKUlvE3_clEvEUlsE_St5arrayIPcLm2EELi4E23TrivialOffsetCalculatorILi1EjESB_NS0_6memory15LoadWithoutCastENSC_16StoreWithoutCastEEEviT_T0_T2_T3_T4_T5_,"a",@progbits
	.sectionflags	@""
	.align	4
.nv.constant0._ZN2at6native27unrolled_elementwise_kernelIZZZNS0_16sign_kernel_cudaERNS_18TensorIteratorBaseEENKUlvE_clEvENKUlvE3_clEvEUlsE_St5arrayIPcLm2EELi4E23TrivialOffsetCalculatorILi1EjESB_NS0_6memory15LoadWithoutCastENSC_16StoreWithoutCastEEEviT_T0_T2_T3_T4_T5_:
	.zero		556


//--------------------- .nv.constant0._ZN2at6native29vectorized_elementwise_kernelILi2EZZZNS0_16sign_kernel_cudaERNS_18TensorIteratorBaseEENKUlvE_clEvENKUlvE3_clEvEUlsE_St5arrayIPcLm2EEEEviT0_T1_ --------------------------
	.section	.nv.constant0._ZN2at6native29vectorized_elementwise_kernelILi2EZZZNS0_16sign_kernel_cudaERNS_18TensorIteratorBaseEENKUlvE_clEvENKUlvE3_clEvEUlsE_St5arrayIPcLm2EEEEviT0_T1_,"a",@progbits
	.sectionflags	@""
	.align	4
.nv.constant0._ZN2at6native29vectorized_elementwise_kernelILi2EZZZNS0_16sign_kernel_cudaERNS_18TensorIteratorBaseEENKUlvE_clEvENKUlvE3_clEvEUlsE_St5arrayIPcLm2EEEEviT0_T1_:
	.zero		552


//--------------------- .nv.constant0._ZN2at6native29vectorized_elementwise_kernelILi4EZZZNS0_16sign_kernel_cudaERNS_18TensorIteratorBaseEENKUlvE_clEvENKUlvE3_clEvEUlsE_St5arrayIPcLm2EEEEviT0_T1_ --------------------------
	.section	.nv.constant0._ZN2at6native29vectorized_elementwise_kernelILi4EZZZNS0_16sign_kernel_cudaERNS_18TensorIteratorBaseEENKUlvE_clEvENKUlvE3_clEvEUlsE_St5arrayIPcLm2EEEEviT0_T1_,"a",@progbits
	.sectionflags	@""
	.align	4
.nv.constant0._ZN2at6native29vectorized_elementwise_kernelILi4EZZZNS0_16sign_kernel_cudaERNS_18TensorIteratorBaseEENKUlvE_clEvENKUlvE3_clEvEUlsE_St5arrayIPcLm2EEEEviT0_T1_:
	.zero		552


//--------------------- .nv.constant0._ZN2at6native29vectorized_elementwise_kernelILi8EZZZNS0_16sign_kernel_cudaERNS_18TensorIteratorBaseEENKUlvE_clEvENKUlvE3_clEvEUlsE_St5arrayIPcLm2EEEEviT0_T1_ --------------------------
	.section	.nv.constant0._ZN2at6native29vectorized_elementwise_kernelILi8EZZZNS0_16sign_kernel_cudaERNS_18TensorIteratorBaseEENKUlvE_clEvENKUlvE3_clEvEUlsE_St5arrayIPcLm2EEEEviT0_T1_,"a",@progbits
	.sectionflags	@""
	.align	4
.nv.constant0._ZN2at6native29vectorized_elementwise_kernelILi8EZZZNS0_16sign_kernel_cudaERNS_18TensorIteratorBaseEENKUlvE_clEvENKUlvE3_clEvEUlsE_St5arrayIPcLm2EEEEviT0_T1_:
	.zero		552


//--------------------- .nv.constant0._ZN2at6native18elementwise_kernelILi128ELi4EZNS0_15gpu_kernel_implIZZZNS0_16sign_kernel_cudaERNS_18TensorIteratorBaseEENKUlvE_clEvENKUlvE2_clEvEUllE_EEvS4_RKT_EUliE_EEviT1_ --------------------------
	.section	.nv.constant0._ZN2at6native18elementwise_kernelILi128ELi4EZNS0_15gpu_kernel_implIZZZNS0_16sign_kernel_cudaERNS_18TensorIteratorBaseEENKUlvE_clEvENKUlvE2_clEvEUllE_EEvS4_RKT_EUliE_EEviT1_,"a",@progbits
	.sectionflags	@""
	.align	4
.nv.constant0._ZN2at6native18elementwise_kernelILi128ELi4EZNS0_15gpu_kernel_implIZZZNS0_16sign_kernel_cudaERNS_18TensorIteratorBaseEENKUlvE_clEvENKUlvE2_clEvEUllE_EEvS4_RKT_EUliE_EEviT1_:
	.zero		1072


//--------------------- .nv.constant0._ZN2at6native27unrolled_elementwise_kernelIZZZNS0_16sign_kernel_cudaERNS_18TensorIteratorBaseEENKUlvE_clEvENKUlvE2_clEvEUllE_St5arrayIPcLm2EELi4E23TrivialOffsetCalculatorILi1EjESB_NS0_6memory12LoadWithCastILi1EEENSC_13StoreWithCastILi1EEEEEviT_T0_T2_T3_T4_T5_ --------------------------
	.section	.nv.constant0._ZN2at6native27unrolled_elementwise_kernelIZZZNS0_16sign_kernel_cudaERNS_18TensorIteratorBaseEENKUlvE_clEvENKUlvE2_clEvEUllE_St5arrayIPcLm2EELi4E23TrivialOffsetCalculatorILi1EjESB_NS0_6memory12LoadWithCastILi1EEENSC_13StoreWithCastILi1EEEEEviT_T0_T2_T3_T4_T5_,"a",@progbits
	.sectionflags	@""
	.align	4
.nv.constant0._ZN2at6native27unrolled_elementwise_kernelIZZZNS0_16sign_kernel_cudaERNS_18TensorIteratorBaseEENKUlvE_clEvENKUlvE2_clEvEUllE_St5arrayIPcLm2EELi4E23TrivialOffsetCalculatorILi1EjESB_NS0_6memory12LoadWithCastILi1EEENSC_13StoreWithCastILi1EEEEEviT_T0_T2_T3_T4_T5_:
	.zero		572


//--------------------- .nv.constant0._ZN2at6native18elementwise_kernelILi128ELi2EZNS0_22gpu_kernel_impl_nocastIZZZNS0_16sign_kernel_cudaERNS_18TensorIteratorBaseEENKUlvE_clEvENKUlvE2_clEvEUllE_EEvS4_RKT_EUliE_EEviT1_ --------------------------
	.section	.nv.constant0._ZN2at6native18elementwise_kernelILi128ELi2EZNS0_22gpu_kernel_impl_nocastIZZZNS0_16sign_kernel_cudaERNS_18TensorIteratorBaseEENKUlvE_clEvENKUlvE2_clEvEUllE_EEvS4_RKT_EUliE_EEviT1_,"a",@progbits
	.sectionflags	@""
	.align	4
.nv.constant0._ZN2at6native18elementwise_kernelILi128ELi2EZNS0_22gpu_kernel_impl_nocastIZZZNS0_16sign_kernel_cudaERNS_18TensorIteratorBaseEENKUlvE_clEvENKUlvE2_clEvEUllE_EEvS4_RKT_EUliE_EEviT1_:
	.zero		1072


//--------------------- .nv.constant0._ZN2at6native27unrolled_elementwise_kernelIZZZNS0_16sign_kernel_cudaERNS_18TensorIteratorBaseEENKUlvE_clEvENKUlvE2_clEvEUllE_St5arrayIPcLm2EELi4E23TrivialOffsetCalculatorILi1EjESB_NS0_6memory15LoadWithoutCastENSC_16StoreWithoutCastEEEviT_T0_T2_T3_T4_T5_ --------------------------
	.section	.nv.constant0._ZN2at6native27unrolled_elementwise_kernelIZZZNS0_16sign_kernel_cudaERNS_18TensorIteratorBaseEENKUlvE_clEvENKUlvE2_clEvEUllE_St5arrayIPcLm2EELi4E23TrivialOffsetCalculatorILi1EjESB_NS0_6memory15LoadWithoutCastENSC_16StoreWithoutCastEEEviT_T0_T2_T3_T4_T5_,"a",@progbits
	.sectionflags	@""
	.align	4
.nv.constant0._ZN2at6native27unrolled_elementwise_kernelIZZZNS0_16sign_kernel_cudaERNS_18TensorIteratorBaseEENKUlvE_clEvENKUlvE2_clEvEUllE_St5arrayIPcLm2EELi4E23TrivialOffsetCalculatorILi1EjESB_NS0_6memory15LoadWithoutCastENSC_16StoreWithoutCastEEEviT_T0_T2_T3_T4_T5_:
	.zero		556


//--------------------- .nv.constant0._ZN2at6native29vectorized_elementwise_kernelILi2EZZZNS0_16sign_kernel_cudaERNS_18TensorIteratorBaseEENKUlvE_clEvENKUlvE2_clEvEUllE_St5arrayIPcLm2EEEEviT0_T1_ --------------------------
	.section	.nv.constant0._ZN2at6native29vectorized_elementwise_kernelILi2EZZZNS0_16sign_kernel_cudaERNS_18TensorIteratorBaseEENKUlvE_clEvENKUlvE2_clEvEUllE_St5arrayIPcLm2EEEEviT0_T1_,"a",@progbits
	.sectionflags	@""
	.align	4
.nv.constant0._ZN2at6native29vectorized_elementwise_kernelILi2EZZZNS0_16sign_kernel_cudaERNS_18TensorIteratorBaseEENKUlvE_clEvENKUlvE2_clEvEUllE_St5arrayIPcLm2EEEEviT0_T1_:
	.zero		552


//--------------------- .nv.constant0._ZN2at6native29vectorized_elementwise_kernelILi4EZZZNS0_16sign_kernel_cudaERNS_18TensorIteratorBaseEENKUlvE_clEvENKUlvE2_clEvEUllE_St5arrayIPcLm2EEEEviT0_T1_ --------------------------
	.section	.nv.constant0._ZN2at6native29vectorized_elementwise_kernelILi4EZZZNS0_16sign_kernel_cudaERNS_18TensorIteratorBaseEENKUlvE_clEvENKUlvE2_clEvEUllE_St5arrayIPcLm2EEEEviT0_T1_,"a",@progbits
	.sectionflags	@""
	.align	4
.nv.constant0._ZN2at6native29vectorized_elementwise_kernelILi4EZZZNS0_16sign_kernel_cudaERNS_18TensorIteratorBaseEENKUlvE_clEvENKUlvE2_clEvEUllE_St5arrayIPcLm2EEEEviT0_T1_:
	.zero		552


//--------------------- .nv.constant0._ZN2at6native29vectorized_elementwise_kernelILi8EZZZNS0_16sign_kernel_cudaERNS_18TensorIteratorBaseEENKUlvE_clEvENKUlvE2_clEvEUllE_St5arrayIPcLm2EEEEviT0_T1_ --------------------------
	.section	.nv.constant0._ZN2at6native29vectorized_elementwise_kernelILi8EZZZNS0_16sign_kernel_cudaERNS_18TensorIteratorBaseEENKUlvE_clEvENKUlvE2_clEvEUllE_St5arrayIPcLm2EEEEviT0_T1_,"a",@progbits
	.sectionflags	@""
	.align	4
.nv.constant0._ZN2at6native29vectorized_elementwise_kernelILi8EZZZNS0_16sign_kernel_cudaERNS_18TensorIteratorBaseEENKUlvE_clEvENKUlvE2_clEvEUllE_St5arrayIPcLm2EEEEviT0_T1_:
	.zero		552


//--------------------- .nv.constant0._ZN2at6native18elementwise_kernelILi128ELi4EZNS0_15gpu_kernel_implIZZZNS0_16sign_kernel_cudaERNS_18TensorIteratorBaseEENKUlvE_clEvENKUlvE1_clEvEUliE_EEvS4_RKT_EUliE_EEviT1_ --------------------------
	.section	.nv.constant0._ZN2at6native18elementwise_kernelILi128ELi4EZNS0_15gpu_kernel_implIZZZNS0_16sign_kernel_cudaERNS_18TensorIteratorBaseEENKUlvE_clEvENKUlvE1_clEvEUliE_EEvS4_RKT_EUliE_EEviT1_,"a",@progbits
	.sectionflags	@""
	.align	4
.nv.constant0._ZN2at6native18elementwise_kernelILi128ELi4EZNS0_15gpu_kernel_implIZZZNS0_16sign_kernel_cudaERNS_18TensorIteratorBaseEENKUlvE_clEvENKUlvE1_clEvEUliE_EEvS4_RKT_EUliE_EEviT1_:
	.zero		1072


//--------------------- .nv.constant0._ZN2at6native27unrolled_elementwise_kernelIZZZNS0_16sign_kernel_cudaERNS_18TensorIteratorBaseEENKUlvE_clEvENKUlvE1_clEvEUliE_St5arrayIPcLm2EELi4E23TrivialOffsetCalculatorILi1EjESB_NS0_6memory12LoadWithCastILi1EEENSC_13StoreWithCastILi1EEEEEviT_T0_T2_T3_T4_T5_ --------------------------
	.section	.nv.constant0._ZN2at6native27unrolled_elementwise_kernelIZZZNS0_16sign_kernel_cudaERNS_18TensorIteratorBaseEENKUlvE_clEvENKUlvE1_clEvEUliE_St5arrayIPcLm2EELi4E23TrivialOffsetCalculatorILi1EjESB_NS0_6memory12LoadWithCastILi1EEENSC_13StoreWithCastILi1EEEEEviT_T0_T2_T3_T4_T5_,"a",@progbits
	.sectionflags	@""
	.align	4
.nv.constant0._ZN2at6native27unrolled_elementwise_kernelIZZZNS0_16sign_kernel_cudaERNS_18TensorIteratorBaseEENKUlvE_clEvENKUlvE1_clEvEUliE_St5arrayIPcLm2EELi4E23TrivialOffsetCalculatorILi1EjESB_NS0_6memory12LoadWithCastILi1EEENSC_13StoreWithCastILi1EEEEEviT_T0_T2_T3_T4_T5_:
	.zero		572


//--------------------- .nv.constant0._ZN2at6native18elementwise_kernelILi128ELi2EZNS0_22gpu_kernel_impl_nocastIZZZNS0_16sign_kernel_cudaERNS_18TensorIteratorBaseEENKUlvE_clEvENKUlvE1_clEvEUliE_EEvS4_RKT_EUliE_EEviT1_ --------------------------
	.section	.nv.constant0._ZN2at6native18elementwise_kernelILi128ELi2EZNS0_22gpu_kernel_impl_nocastIZZZNS0_16sign_kernel_cudaERNS_18TensorIteratorBaseEENKUlvE_clEvENKUlvE1_clEvEUliE_EEvS4_RKT_EUliE_EEviT1_,"a",@progbits
	.sectionflags	@""
	.align	4
.nv.constant0._ZN2at6native18elementwise_kernelILi128ELi2EZNS0_22gpu_kernel_impl_nocastIZZZNS0_16sign_kernel_cudaERNS_18TensorIteratorBaseEENKUlvE_clEvENKUlvE1_clEvEUliE_EEvS4_RKT_EUliE_EEviT1_:
	.zero		1072


//--------------------- .nv.constant0._ZN2at6native27unrolled_elementwise_kernelIZZZNS0_16sign_kernel_cudaERNS_18TensorIteratorBaseEENKUlvE_clEvENKUlvE1_clEvEUliE_St5arrayIPcLm2EELi4E23TrivialOffsetCalculatorILi1EjESB_NS0_6memory15LoadWithoutCastENSC_16StoreWithoutCastEEEviT_T0_T2_T3_T4_T5_ --------------------------
	.section	.nv.constant0._ZN2at6native27unrolled_elementwise_kernelIZZZNS0_16sign_kernel_cudaERNS_18TensorIteratorBaseEENKUlvE_clEvENKUlvE1_clEvEUliE_St5arrayIPcLm2EELi4E23TrivialOffsetCalculatorILi1EjESB_NS0_6memory15LoadWithoutCastENSC_16StoreWithoutCastEEEviT_T0_T2_T3_T4_T5_,"a",@progbits
	.sectionflags	@""
	.align	4
.nv.constant0._ZN2at6native27unrolled_elementwise_kernelIZZZNS0_16sign_kernel_cudaERNS_18TensorIteratorBaseEENKUlvE_clEvENKUlvE1_clEvEUliE_St5arrayIPcLm2EELi4E23TrivialOffsetCalculatorILi1EjESB_NS0_6memory15LoadWithoutCastENSC_16StoreWithoutCastEEEviT_T0_T2_T3_T4_T5_:
	.zero		556


//--------------------- .nv.constant0._ZN2at6native29vectorized_elementwise_kernelILi2EZZZNS0_16sign_kernel_cudaERNS_18TensorIteratorBaseEENKUlvE_clEvENKUlvE1_clEvEUliE_St5arrayIPcLm2EEEEviT0_T1_ --------------------------
	.section	.nv.constant0._ZN2at6native29vectorized_elementwise_kernelILi2EZZZNS0_16sign_kernel_cudaERNS_18TensorIteratorBaseEENKUlvE_clEvENKUlvE1_clEvEUliE_St5arrayIPcLm2EEEEviT0_T1_,"a",@progbits
	.sectionflags	@""
	.align	4
.nv.constant0._ZN2at6native29vectorized_elementwise_kernelILi2EZZZNS0_16sign_kernel_cudaERNS_18TensorIteratorBaseEENKUlvE_clEvENKUlvE1_clEvEUliE_St5arrayIPcLm2EEEEviT0_T1_:
	.zero		552


//--------------------- .nv.constant0._ZN2at6native29vectorized_elementwise_kernelILi4EZZZNS0_16sign_kernel_cudaERNS_18TensorIteratorBaseEENKUlvE_clEvENKUlvE1_clEvEUliE_St5arrayIPcLm2EEEEviT0_T1_ --------------------------
	.section	.nv.constant0._ZN2at6native29vectorized_elementwise_kernelILi4EZZZNS0_16sign_kernel_cudaERNS_18TensorIteratorBaseEENKUlvE_clEvENKUlvE1_clEvEUliE_St5arrayIPcLm2EEEEviT0_T1_,"a",@progbits
	.sectionflags	@""
	.align	4
.nv.constant0._ZN2at6native29vectorized_elementwise_kernelILi4EZZZNS0_16sign_kernel_cudaERNS_18TensorIteratorBaseEENKUlvE_clEvENKUlvE1_clEvEUliE_St5arrayIPcLm2EEEEviT0_T1_:
	.zero		552


//--------------------- .nv.constant0._ZN2at6native29vectorized_elementwise_kernelILi8EZZZNS0_16sign_kernel_cudaERNS_18TensorIteratorBaseEENKUlvE_clEvENKUlvE1_clEvEUliE_St5arrayIPcLm2EEEEviT0_T1_ --------------------------
	.section	.nv.constant0._ZN2at6native29vectorized_elementwise_kernelILi8EZZZNS0_16sign_kernel_cudaERNS_18TensorIteratorBaseEENKUlvE_clEvENKUlvE1_clEvEUliE_St5arrayIPcLm2EEEEviT0_T1_,"a",@progbits
	.sectionflags	@""
	.align	4
.nv.constant0._ZN2at6native29vectorized_elementwise_kernelILi8EZZZNS0_16sign_kernel_cudaERNS_18TensorIteratorBaseEENKUlvE_clEvENKUlvE1_clEvEUliE_St5arrayIPcLm2EEEEviT0_T1_:
	.zero		552


//--------------------- .nv.constant0._ZN2at6native18elementwise_kernelILi128ELi4EZNS0_15gpu_kernel_implIZZZNS0_16sign_kernel_cudaERNS_18TensorIteratorBaseEENKUlvE_clEvENKUlvE0_clEvEUlaE_EEvS4_RKT_EUliE_EEviT1_ --------------------------
	.section	.nv.constant0._ZN2at6native18elementwise_kernelILi128ELi4EZNS0_15gpu_kernel_implIZZZNS0_16sign_kernel_cudaERNS_18TensorIteratorBaseEENKUlvE_clEvENKUlvE0_clEvEUlaE_EEvS4_RKT_EUliE_EEviT1_,"a",@progbits
	.sectionflags	@""
	.align	4
.nv.constant0._ZN2at6native18elementwise_kernelILi128ELi4EZNS0_15gpu_kernel_implIZZZNS0_16sign_kernel_cudaERNS_18TensorIteratorBaseEENKUlvE_clEvENKUlvE0_clEvEUlaE_EEvS4_RKT_EUliE_EEviT1_:
	.zero		1072


//--------------------- .nv.constant0._ZN2at6native27unrolled_elementwise_kernelIZZZNS0_16sign_kernel_cudaERNS_18TensorIteratorBaseEENKUlvE_clEvENKUlvE0_clEvEUlaE_St5arrayIPcLm2EELi4E23TrivialOffsetCalculatorILi1EjESB_NS0_6memory12LoadWithCastILi1EEENSC_13StoreWithCastILi1EEEEEviT_T0_T2_T3_T4_T5_ --------------------------
	.section	.nv.constant0._ZN2at6native27unrolled_elementwise_kernelIZZZNS0_16sign_kernel_cudaERNS_18TensorIteratorBaseEENKUlvE_clEvENKUlvE0_clEvEUlaE_St5arrayIPcLm2EELi4E23TrivialOffsetCalculatorILi1EjESB_NS0_6memory12LoadWithCastILi1EEENSC_13StoreWithCastILi1EEEEEviT_T0_T2_T3_T4_T5_,"a",@progbits
	.sectionflags	@""
	.align	4
.nv.constant0._ZN2at6native27unrolled_elementwise_kernelIZZZNS0_16sign_kernel_cudaERNS_18TensorIteratorBaseEENKUlvE_clEvENKUlvE0_clEvEUlaE_St5arrayIPcLm2EELi4E23TrivialOffsetCalculatorILi1EjESB_NS0_6memory12LoadWithCastILi1EEENSC_13StoreWithCastILi1EEEEEviT_T0_T2_T3_T4_T5_:
	.zero		572


//--------------------- .nv.constant0._ZN2at6native18elementwise_kernelILi128ELi4EZNS0_22gpu_kernel_impl_nocastIZZZNS0_16sign_kernel_cudaERNS_18TensorIteratorBaseEENKUlvE_clEvENKUlvE0_clEvEUlaE_EEvS4_RKT_EUliE_EEviT1_ --------------------------
	.section	.nv.constant0._ZN2at6native18elementwise_kernelILi128ELi4EZNS0_22gpu_kernel_impl_nocastIZZZNS0_16sign_kernel_cudaERNS_18TensorIteratorBaseEENKUlvE_clEvENKUlvE0_clEvEUlaE_EEvS4_RKT_EUliE_EEviT1_,"a",@progbits
	.sectionflags	@""
	.align	4
.nv.constant0._ZN2at6native18elementwise_kernelILi128ELi4EZNS0_22gpu_kernel_impl_nocastIZZZNS0_16sign_kernel_cudaERNS_18TensorIteratorBaseEENKUlvE_clEvENKUlvE0_clEvEUlaE_EEvS4_RKT_EUliE_EEviT1_:
	.zero		1072


//--------------------- .nv.constant0._ZN2at6native27unrolled_elementwise_kernelIZZZNS0_16sign_kernel_cudaERNS_18TensorIteratorBaseEENKUlvE_clEvENKUlvE0_clEvEUlaE_St5arrayIPcLm2EELi4E23TrivialOffsetCalculatorILi1EjESB_NS0_6memory15LoadWithoutCastENSC_16StoreWithoutCastEEEviT_T0_T2_T3_T4_T5_ --------------------------
	.section	.nv.constant0._ZN2at6native27unrolled_elementwise_kernelIZZZNS0_16sign_kernel_cudaERNS_18TensorIteratorBaseEENKUlvE_clEvENKUlvE0_clEvEUlaE_St5arrayIPcLm2EELi4E23TrivialOffsetCalculatorILi1EjESB_NS0_6memory15LoadWithoutCastENSC_16StoreWithoutCastEEEviT_T0_T2_T3_T4_T5_,"a",@progbits
	.sectionflags	@""
	.align	4
.nv.constant0._ZN2at6native27unrolled_elementwise_kernelIZZZNS0_16sign_kernel_cudaERNS_18TensorIteratorBaseEENKUlvE_clEvENKUlvE0_clEvEUlaE_St5arrayIPcLm2EELi4E23TrivialOffsetCalculatorILi1EjESB_NS0_6memory15LoadWithoutCastENSC_16StoreWithoutCastEEEviT_T0_T2_T3_T4_T5_:
	.zero		556


//--------------------- .nv.constant0._ZN2at6native29vectorized_elementwise_kernelILi2EZZZNS0_16sign_kernel_cudaERNS_18TensorIteratorBaseEENKUlvE_clEvENKUlvE0_clEvEUlaE_St5arrayIPcLm2EEEEviT0_T1_ --------------------------
	.section	.nv.constant0._ZN2at6native29vectorized_elementwise_kernelILi2EZZZNS0_16sign_kernel_cudaERNS_18TensorIteratorBaseEENKUlvE_clEvENKUlvE0_clEvEUlaE_St5arrayIPcLm2EEEEviT0_T1_,"a",@progbits
	.sectionflags	@""
	.align	4
.nv.constant0._ZN2at6native29vectorized_elementwise_kernelILi2EZZZNS0_16sign_kernel_cudaERNS_18TensorIteratorBaseEENKUlvE_clEvENKUlvE0_clEvEUlaE_St5arrayIPcLm2EEEEviT0_T1_:
	.zero		552


//--------------------- .nv.constant0._ZN2at6native29vectorized_elementwise_kernelILi4EZZZNS0_16sign_kernel_cudaERNS_18TensorIteratorBaseEENKUlvE_clEvENKUlvE0_clEvEUlaE_St5arrayIPcLm2EEEEviT0_T1_ --------------------------
	.section	.nv.constant0._ZN2at6native29vectorized_elementwise_kernelILi4EZZZNS0_16sign_kernel_cudaERNS_18TensorIteratorBaseEENKUlvE_clEvENKUlvE0_clEvEUlaE_St5arrayIPcLm2EEEEviT0_T1_,"a",@progbits
	.sectionflags	@""
	.align	4
.nv.constant0._ZN2at6native29vectorized_elementwise_kernelILi4EZZZNS0_16sign_kernel_cudaERNS_18TensorIteratorBaseEENKUlvE_clEvENKUlvE0_clEvEUlaE_St5arrayIPcLm2EEEEviT0_T1_:
	.zero		552


//--------------------- .nv.constant0._ZN2at6native29vectorized_elementwise_kernelILi8EZZZNS0_16sign_kernel_cudaERNS_18TensorIteratorBaseEENKUlvE_clEvENKUlvE0_clEvEUlaE_St5arrayIPcLm2EEEEviT0_T1_ --------------------------
	.section	.nv.constant0._ZN2at6native29vectorized_elementwise_kernelILi8EZZZNS0_16sign_kernel_cudaERNS_18TensorIteratorBaseEENKUlvE_clEvENKUlvE0_clEvEUlaE_St5arrayIPcLm2EEEEviT0_T1_,"a",@progbits
	.sectionflags	@""
	.align	4
.nv.constant0._ZN2at6native29vectorized_elementwise_kernelILi8EZZZNS0_16sign_kernel_cudaERNS_18TensorIteratorBaseEENKUlvE_clEvENKUlvE0_clEvEUlaE_St5arrayIPcLm2EEEEviT0_T1_:
	.zero		552


//--------------------- .nv.constant0._ZN2at6native18elementwise_kernelILi128ELi4EZNS0_15gpu_kernel_implIZZZNS0_16sign_kernel_cudaERNS_18TensorIteratorBaseEENKUlvE_clEvENKUlvE_clEvEUlhE_EEvS4_RKT_EUliE_EEviT1_ --------------------------
	.section	.nv.constant0._ZN2at6native18elementwise_kernelILi128ELi4EZNS0_15gpu_kernel_implIZZZNS0_16sign_kernel_cudaERNS_18TensorIteratorBaseEENKUlvE_clEvENKUlvE_clEvEUlhE_EEvS4_RKT_EUliE_EEviT1_,"a",@progbits
	.sectionflags	@""
	.align	4
.nv.constant0._ZN2at6native18elementwise_kernelILi128ELi4EZNS0_15gpu_kernel_implIZZZNS0_16sign_kernel_cudaERNS_18TensorIteratorBaseEENKUlvE_clEvENKUlvE_clEvEUlhE_EEvS4_RKT_EUliE_EEviT1_:
	.zero		1072


//--------------------- .nv.constant0._ZN2at6native27unrolled_elementwise_kernelIZZZNS0_16sign_kernel_cudaERNS_18TensorIteratorBaseEENKUlvE_clEvENKUlvE_clEvEUlhE_St5arrayIPcLm2EELi4E23TrivialOffsetCalculatorILi1EjESB_NS0_6memory12LoadWithCastILi1EEENSC_13StoreWithCastILi1EEEEEviT_T0_T2_T3_T4_T5_ --------------------------
	.section	.nv.constant0._ZN2at6native27unrolled_elementwise_kernelIZZZNS0_16sign_kernel_cudaERNS_18TensorIteratorBaseEENKUlvE_clEvENKUlvE_clEvEUlhE_St5arrayIPcLm2EELi4E23TrivialOffsetCalculatorILi1EjESB_NS0_6memory12LoadWithCastILi1EEENSC_13StoreWithCastILi1EEEEEviT_T0_T2_T3_T4_T5_,"a",@progbits
	.sectionflags	@""
	.align	4
.nv.constant0._ZN2at6native27unrolled_elementwise_kernelIZZZNS0_16sign_kernel_cudaERNS_18TensorIteratorBaseEENKUlvE_clEvENKUlvE_clEvEUlhE_St5arrayIPcLm2EELi4E23TrivialOffsetCalculatorILi1EjESB_NS0_6memory12LoadWithCastILi1EEENSC_13StoreWithCastILi1EEEEEviT_T0_T2_T3_T4_T5_:
	.zero		572


//--------------------- .nv.constant0._ZN2at6native18elementwise_kernelILi128ELi4EZNS0_22gpu_kernel_impl_nocastIZZZNS0_16sign_kernel_cudaERNS_18TensorIteratorBaseEENKUlvE_clEvENKUlvE_clEvEUlhE_EEvS4_RKT_EUliE_EEviT1_ --------------------------
	.section	.nv.constant0._ZN2at6native18elementwise_kernelILi128ELi4EZNS0_22gpu_kernel_impl_nocastIZZZNS0_16sign_kernel_cudaERNS_18TensorIteratorBaseEENKUlvE_clEvENKUlvE_clEvEUlhE_EEvS4_RKT_EUliE_EEviT1_,"a",@progbits
	.sectionflags	@""
	.align	4
.nv.constant0._ZN2at6native18elementwise_kernelILi128ELi4EZNS0_22gpu_kernel_impl_nocastIZZZNS0_16sign_kernel_cudaERNS_18TensorIteratorBaseEENKUlvE_clEvENKUlvE_clEvEUlhE_EEvS4_RKT_EUliE_EEviT1_:
	.zero		1072


//--------------------- .nv.constant0._ZN2at6native27unrolled_elementwise_kernelIZZZNS0_16sign_kernel_cudaERNS_18TensorIteratorBaseEENKUlvE_clEvENKUlvE_clEvEUlhE_St5arrayIPcLm2EELi4E23TrivialOffsetCalculatorILi1EjESB_NS0_6memory15LoadWithoutCastENSC_16StoreWithoutCastEEEviT_T0_T2_T3_T4_T5_ --------------------------
	.section	.nv.constant0._ZN2at6native27unrolled_elementwise_kernelIZZZNS0_16sign_kernel_cudaERNS_18TensorIteratorBaseEENKUlvE_clEvENKUlvE_clEvEUlhE_St5arrayIPcLm2EELi4E23TrivialOffsetCalculatorILi1EjESB_NS0_6memory15LoadWithoutCastENSC_16StoreWithoutCastEEEviT_T0_T2_T3_T4_T5_,"a",@progbits
	.sectionflags	@""
	.align	4
.nv.constant0._ZN2at6native27unrolled_elementwise_kernelIZZZNS0_16sign_kernel_cudaERNS_18TensorIteratorBaseEENKUlvE_clEvENKUlvE_clEvEUlhE_St5arrayIPcLm2EELi4E23TrivialOffsetCalculatorILi1EjESB_NS0_6memory15LoadWithoutCastENSC_16StoreWithoutCastEEEviT_T0_T2_T3_T4_T5_:
	.zero		556


//--------------------- .nv.constant0._ZN2at6native29vectorized_elementwise_kernelILi2EZZZNS0_16sign_kernel_cudaERNS_18TensorIteratorBaseEENKUlvE_clEvENKUlvE_clEvEUlhE_St5arrayIPcLm2EEEEviT0_T1_ --------------------------
	.section	.nv.constant0._ZN2at6native29vectorized_elementwise_kernelILi2EZZZNS0_16sign_kernel_cudaERNS_18TensorIteratorBaseEENKUlvE_clEvENKUlvE_clEvEUlhE_St5arrayIPcLm2EEEEviT0_T1_,"a",@progbits
	.sectionflags	@""
	.align	4
.nv.constant0._ZN2at6native29vectorized_elementwise_kernelILi2EZZZNS0_16sign_kernel_cudaERNS_18TensorIteratorBaseEENKUlvE_clEvENKUlvE_clEvEUlhE_St5arrayIPcLm2EEEEviT0_T1_:
	.zero		552


//--------------------- .nv.constant0._ZN2at6native29vectorized_elementwise_kernelILi4EZZZNS0_16sign_kernel_cudaERNS_18TensorIteratorBaseEENKUlvE_clEvENKUlvE_clEvEUlhE_St5arrayIPcLm2EEEEviT0_T1_ --------------------------
	.section	.nv.constant0._ZN2at6native29vectorized_elementwise_kernelILi4EZZZNS0_16sign_kernel_cudaERNS_18TensorIteratorBaseEENKUlvE_clEvENKUlvE_clEvEUlhE_St5arrayIPcLm2EEEEviT0_T1_,"a",@progbits
	.sectionflags	@""
	.align	4
.nv.constant0._ZN2at6native29vectorized_elementwise_kernelILi4EZZZNS0_16sign_kernel_cudaERNS_18TensorIteratorBaseEENKUlvE_clEvENKUlvE_clEvEUlhE_St5arrayIPcLm2EEEEviT0_T1_:
	.zero		552


//--------------------- .nv.constant0._ZN2at6native29vectorized_elementwise_kernelILi8EZZZNS0_16sign_kernel_cudaERNS_18TensorIteratorBaseEENKUlvE_clEvENKUlvE_clEvEUlhE_St5arrayIPcLm2EEEEviT0_T1_ --------------------------
	.section	.nv.constant0._ZN2at6native29vectorized_elementwise_kernelILi8EZZZNS0_16sign_kernel_cudaERNS_18TensorIteratorBaseEENKUlvE_clEvENKUlvE_clEvEUlhE_St5arrayIPcLm2EEEEviT0_T1_,"a",@progbits
	.sectionflags	@""
	.align	4
.nv.constant0._ZN2at6native29vectorized_elementwise_kernelILi8EZZZNS0_16sign_kernel_cudaERNS_18TensorIteratorBaseEENKUlvE_clEvENKUlvE_clEvEUlhE_St5arrayIPcLm2EEEEviT0_T1_:
	.zero		552


//--------------------- .nv.constant0._ZN2at6native18elementwise_kernelILi128ELi4EZNS0_15gpu_kernel_implIZNS0_16sign_kernel_cudaERNS_18TensorIteratorBaseEEUlbE_EEvS4_RKT_EUliE_EEviT1_ --------------------------
	.section	.nv.constant0._ZN2at6native18elementwise_kernelILi128ELi4EZNS0_15gpu_kernel_implIZNS0_16sign_kernel_cudaERNS_18TensorIteratorBaseEEUlbE_EEvS4_RKT_EUliE_EEviT1_,"a",@progbits
	.sectionflags	@""
	.align	4
.nv.constant0._ZN2at6native18elementwise_kernelILi128ELi4EZNS0_15gpu_kernel_implIZNS0_16sign_kernel_cudaERNS_18TensorIteratorBaseEEUlbE_EEvS4_RKT_EUliE_EEviT1_:
	.zero		1072


//--------------------- .nv.constant0._ZN2at6native27unrolled_elementwise_kernelIZNS0_16sign_kernel_cudaERNS_18TensorIteratorBaseEEUlbE_St5arrayIPcLm2EELi4E23TrivialOffsetCalculatorILi1EjES9_NS0_6memory12LoadWithCastILi1EEENSA_13StoreWithCastILi1EEEEEviT_T0_T2_T3_T4_T5_ --------------------------
	.section	.nv.constant0._ZN2at6native27unrolled_elementwise_kernelIZNS0_16sign_kernel_cudaERNS_18TensorIteratorBaseEEUlbE_St5arrayIPcLm2EELi4E23TrivialOffsetCalculatorILi1EjES9_NS0_6memory12LoadWithCastILi1EEENSA_13StoreWithCastILi1EEEEEviT_T0_T2_T3_T4_T5_,"a",@progbits
	.sectionflags	@""
	.align	4
.nv.constant0._ZN2at6native27unrolled_elementwise_kernelIZNS0_16sign_kernel_cudaERNS_18TensorIteratorBaseEEUlbE_St5arrayIPcLm2EELi4E23TrivialOffsetCalculatorILi1EjES9_NS0_6memory12LoadWithCastILi1EEENSA_13StoreWithCastILi1EEEEEviT_T0_T2_T3_T4_T5_:
	.zero		572


//--------------------- .nv.constant0._ZN2at6native18elementwise_kernelILi128ELi4EZNS0_22gpu_kernel_impl_nocastIZNS0_16sign_kernel_cudaERNS_18TensorIteratorBaseEEUlbE_EEvS4_RKT_EUliE_EEviT1_ --------------------------
	.section	.nv.constant0._ZN2at6native18elementwise_kernelILi128ELi4EZNS0_22gpu_kernel_impl_nocastIZNS0_16sign_kernel_cudaERNS_18TensorIteratorBaseEEUlbE_EEvS4_RKT_EUliE_EEviT1_,"a",@progbits
	.sectionflags	@""
	.align	4
.nv.constant0._ZN2at6native18elementwise_kernelILi128ELi4EZNS0_22gpu_kernel_impl_nocastIZNS0_16sign_kernel_cudaERNS_18TensorIteratorBaseEEUlbE_EEvS4_RKT_EUliE_EEviT1_:
	.zero		1072


//--------------------- .nv.constant0._ZN2at6native27unrolled_elementwise_kernelIZNS0_16sign_kernel_cudaERNS_18TensorIteratorBaseEEUlbE_St5arrayIPcLm2EELi4E23TrivialOffsetCalculatorILi1EjES9_NS0_6memory15LoadWithoutCastENSA_16StoreWithoutCastEEEviT_T0_T2_T3_T4_T5_ --------------------------
	.section	.nv.constant0._ZN2at6native27unrolled_elementwise_kernelIZNS0_16sign_kernel_cudaERNS_18TensorIteratorBaseEEUlbE_St5arrayIPcLm2EELi4E23TrivialOffsetCalculatorILi1EjES9_NS0_6memory15LoadWithoutCastENSA_16StoreWithoutCastEEEviT_T0_T2_T3_T4_T5_,"a",@progbits
	.sectionflags	@""
	.align	4
.nv.constant0._ZN2at6native27unrolled_elementwise_kernelIZNS0_16sign_kernel_cudaERNS_18TensorIteratorBaseEEUlbE_St5arrayIPcLm2EELi4E23TrivialOffsetCalculatorILi1EjES9_NS0_6memory15LoadWithoutCastENSA_16StoreWithoutCastEEEviT_T0_T2_T3_T4_T5_:
	.zero		556


//--------------------- .nv.constant0._ZN2at6native29vectorized_elementwise_kernelILi2EZNS0_16sign_kernel_cudaERNS_18TensorIteratorBaseEEUlbE_St5arrayIPcLm2EEEEviT0_T1_ --------------------------
	.section	.nv.constant0._ZN2at6native29vectorized_elementwise_kernelILi2EZNS0_16sign_kernel_cudaERNS_18TensorIteratorBaseEEUlbE_St5arrayIPcLm2EEEEviT0_T1_,"a",@progbits
	.sectionflags	@""
	.align	4
.nv.constant0._ZN2at6native29vectorized_elementwise_kernelILi2EZNS0_16sign_kernel_cudaERNS_18TensorIteratorBaseEEUlbE_St5arrayIPcLm2EEEEviT0_T1_:
	.zero		552


//--------------------- .nv.constant0._ZN2at6native29vectorized_elementwise_kernelILi4EZNS0_16sign_kernel_cudaERNS_18TensorIteratorBaseEEUlbE_St5arrayIPcLm2EEEEviT0_T1_ --------------------------
	.section	.nv.constant0._ZN2at6native29vectorized_elementwise_kernelILi4EZNS0_16sign_kernel_cudaERNS_18TensorIteratorBaseEEUlbE_St5arrayIPcLm2EEEEviT0_T1_,"a",@progbits
	.sectionflags	@""
	.align	4
.nv.constant0._ZN2at6native29vectorized_elementwise_kernelILi4EZNS0_16sign_kernel_cudaERNS_18TensorIteratorBaseEEUlbE_St5arrayIPcLm2EEEEviT0_T1_:
	.zero		552


//--------------------- .nv.constant0._ZN2at6native29vectorized_elementwise_kernelILi8EZNS0_16sign_kernel_cudaERNS_18TensorIteratorBaseEEUlbE_St5arrayIPcLm2EEEEviT0_T1_ --------------------------
	.section	.nv.constant0._ZN2at6native29vectorized_elementwise_kernelILi8EZNS0_16sign_kernel_cudaERNS_18TensorIteratorBaseEEUlbE_St5arrayIPcLm2EEEEviT0_T1_,"a",@progbits
	.sectionflags	@""
	.align	4
.nv.constant0._ZN2at6native29vectorized_elementwise_kernelILi8EZNS0_16sign_kernel_cudaERNS_18TensorIteratorBaseEEUlbE_St5arrayIPcLm2EEEEviT0_T1_:
	.zero		552


//--------------------- .nv.constant0._ZN2at6native18elementwise_kernelILi128ELi4EZNS0_15gpu_kernel_implIZZZNS0_15neg_kernel_cudaERNS_18TensorIteratorBaseEENKUlvE0_clEvENKUlvE7_clEvEUlN3c108BFloat16EE_EEvS4_RKT_EUliE_EEviT1_ --------------------------
	.section	.nv.constant0._ZN2at6native18elementwise_kernelILi128ELi4EZNS0_15gpu_kernel_implIZZZNS0_15neg_kernel_cudaERNS_18TensorIteratorBaseEENKUlvE0_clEvENKUlvE7_clEvEUlN3c108BFloat16EE_EEvS4_RKT_EUliE_EEviT1_,"a",@progbits
	.sectionflags	@""
	.align	4
.nv.constant0._ZN2at6native18elementwise_kernelILi128ELi4EZNS0_15gpu_kernel_implIZZZNS0_15neg_kernel_cudaERNS_18TensorIteratorBaseEENKUlvE0_clEvENKUlvE7_clEvEUlN3c108BFloat16EE_EEvS4_RKT_EUliE_EEviT1_:
	.zero		1072


//--------------------- .nv.constant0._ZN2at6native27unrolled_elementwise_kernelIZZZNS0_15neg_kernel_cudaERNS_18TensorIteratorBaseEENKUlvE0_clEvENKUlvE7_clEvEUlN3c108BFloat16EE_St5arrayIPcLm2EELi4E23TrivialOffsetCalculatorILi1EjESD_NS0_6memory12LoadWithCastILi1EEENSE_13StoreWithCastILi1EEEEEviT_T0_T2_T3_T4_T5_ --------------------------
	.section	.nv.constant0._ZN2at6native27unrolled_elementwise_kernelIZZZNS0_15neg_kernel_cudaERNS_18TensorIteratorBaseEENKUlvE0_clEvENKUlvE7_clEvEUlN3c108BFloat16EE_St5arrayIPcLm2EELi4E23TrivialOffsetCalculatorILi1EjESD_NS0_6memory12LoadWithCastILi1EEENSE_13StoreWithCastILi1EEEEEviT_T0_T2_T3_T4_T5_,"a",@progbits
	.sectionflags	@""
	.align	4
.nv.constant0._ZN2at6native27unrolled_elementwise_kernelIZZZNS0_15neg_kernel_cudaERNS_18TensorIteratorBaseEENKUlvE0_clEvENKUlvE7_clEvEUlN3c108BFloat16EE_St5arrayIPcLm2EELi4E23TrivialOffsetCalculatorILi1EjESD_NS0_6memory12LoadWithCastILi1EEENSE_13StoreWithCastILi1EEEEEviT_T0_T2_T3_T4_T5_:
	.zero		572


//--------------------- .nv.constant0._ZN2at6native18elementwise_kernelILi128ELi4EZNS0_22gpu_kernel_impl_nocastIZZZNS0_15neg_kernel_cudaERNS_18TensorIteratorBaseEENKUlvE0_clEvENKUlvE7_clEvEUlN3c108BFloat16EE_EEvS4_RKT_EUliE_EEviT1_ --------------------------
	.section	.nv.constant0._ZN2at6native18elementwise_kernelILi128ELi4EZNS0_22gpu_kernel_impl_nocastIZZZNS0_15neg_kernel_cudaERNS_18TensorIteratorBaseEENKUlvE0_clEvENKUlvE7_clEvEUlN3c108BFloat16EE_EEvS4_RKT_EUliE_EEviT1_,"a",@progbits
	.sectionflags	@""
	.align	4
.nv.constant0._ZN2at6native18elementwise_kernelILi128ELi4EZNS0_22gpu_kernel_impl_nocastIZZZNS0_15neg_kernel_cudaERNS_18TensorIteratorBaseEENKUlvE0_clEvENKUlvE7_clEvEUlN3c108BFloat16EE_EEvS4_RKT_EUliE_EEviT1_:
	.zero		1072


//--------------------- .nv.constant0._ZN2at6native27unrolled_elementwise_kernelIZZZNS0_15neg_kernel_cudaERNS_18TensorIteratorBaseEENKUlvE0_clEvENKUlvE7_clEvEUlN3c108BFloat16EE_St5arrayIPcLm2EELi4E23TrivialOffsetCalculatorILi1EjESD_NS0_6memory15LoadWithoutCastENSE_16StoreWithoutCastEEEviT_T0_T2_T3_T4_T5_ --------------------------
	.section	.nv.constant0._ZN2at6native27unrolled_elementwise_kernelIZZZNS0_15neg_kernel_cudaERNS_18TensorIteratorBaseEENKUlvE0_clEvENKUlvE7_clEvEUlN3c108BFloat16EE_St5arrayIPcLm2EELi4E23TrivialOffsetCalculatorILi1EjESD_NS0_6memory15LoadWithoutCastENSE_16StoreWithoutCastEEEviT_T0_T2_T3_T4_T5_,"a",@progbits
	.sectionflags	@""
	.align	4
.nv.constant0._ZN2at6native27unrolled_elementwise_kernelIZZZNS0_15neg_kernel_cudaERNS_18TensorIteratorBaseEENKUlvE0_clEvENKUlvE7_clEvEUlN3c108BFloat16EE_St5arrayIPcLm2EELi4E23TrivialOffsetCalculatorILi1EjESD_NS0_6memory15LoadWithoutCastENSE_16StoreWithoutCastEEEviT_T0_T2_T3_T4_T5_:
	.zero		556


//--------------------- .nv.constant0._ZN2at6native29vectorized_elementwise_kernelILi2EZZZNS0_15neg_kernel_cudaERNS_18TensorIteratorBaseEENKUlvE0_clEvENKUlvE7_clEvEUlN3c108BFloat16EE_St5arrayIPcLm2EEEEviT0_T1_ --------------------------
	.section	.nv.constant0._ZN2at6native29vectorized_elementwise_kernelILi2EZZZNS0_15neg_kernel_cudaERNS_18TensorIteratorBaseEENKUlvE0_clEvENKUlvE7_clEvEUlN3c108BFloat16EE_St5arrayIPcLm2EEEEviT0_T1_,"a",@progbits
	.sectionflags	@""
	.align	4
.nv.constant0._ZN2at6native29vectorized_elementwise_kernelILi2EZZZNS0_15neg_kernel_cudaERNS_18TensorIteratorBaseEENKUlvE0_clEvENKUlvE7_clEvEUlN3c108BFloat16EE_St5arrayIPcLm2EEEEviT0_T1_:
	.zero		552


//--------------------- .nv.constant0._ZN2at6native29vectorized_elementwise_kernelILi4EZZZNS0_15neg_kernel_cudaERNS_18TensorIteratorBaseEENKUlvE0_clEvENKUlvE7_clEvEUlN3c108BFloat16EE_St5arrayIPcLm2EEEEviT0_T1_ --------------------------
	.section	.nv.constant0._ZN2at6native29vectorized_elementwise_kernelILi4EZZZNS0_15neg_kernel_cudaERNS_18TensorIteratorBaseEENKUlvE0_clEvENKUlvE7_clEvEUlN3c108BFloat16EE_St5arrayIPcLm2EEEEviT0_T1_,"a",@progbits
	.sectionflags	@""
	.align	4
.nv.constant0._ZN2at6native29vectorized_elementwise_kernelILi4EZZZNS0_15neg_kernel_cudaERNS_18TensorIteratorBaseEENKUlvE0_clEvENKUlvE7_clEvEUlN3c108BFloat16EE_St5arrayIPcLm2EEEEviT0_T1_:
	.zero		552


//--------------------- .nv.constant0._ZN2at6native29vectorized_elementwise_kernelILi8EZZZNS0_15neg_kernel_cudaERNS_18TensorIteratorBaseEENKUlvE0_clEvENKUlvE7_clEvEUlN3c108BFloat16EE_St5arrayIPcLm2EEEEviT0_T1_ --------------------------
	.section	.nv.constant0._ZN2at6native29vectorized_elementwise_kernelILi8EZZZNS0_15neg_kernel_cudaERNS_18TensorIteratorBaseEENKUlvE0_clEvENKUlvE7_clEvEUlN3c108BFloat16EE_St5arrayIPcLm2EEEEviT0_T1_,"a",@progbits
	.sectionflags	@""
	.align	4
.nv.constant0._ZN2at6native29vectorized_elementwise_kernelILi8EZZZNS0_15neg_kernel_cudaERNS_18TensorIteratorBaseEENKUlvE0_clEvENKUlvE7_clEvEUlN3c108BFloat16EE_St5arrayIPcLm2EEEEviT0_T1_:
	.zero		552


//--------------------- .nv.constant0._ZN2at6native18elementwise_kernelILi128ELi4EZNS0_15gpu_kernel_implIZZZNS0_15neg_kernel_cudaERNS_18TensorIteratorBaseEENKUlvE0_clEvENKUlvE6_clEvEUlN3c104HalfEE_EEvS4_RKT_EUliE_EEviT1_ --------------------------
	.section	.nv.constant0._ZN2at6native18elementwise_kernelILi128ELi4EZNS0_15gpu_kernel_implIZZZNS0_15neg_kernel_cudaERNS_18TensorIteratorBaseEENKUlvE0_clEvENKUlvE6_clEvEUlN3c104HalfEE_EEvS4_RKT_EUliE_EEviT1_,"a",@progbits
	.sectionflags	@""
	.align	4
.nv.constant0._ZN2at6native18elementwise_kernelILi128ELi4EZNS0_15gpu_kernel_implIZZZNS0_15neg_kernel_cudaERNS_18TensorIteratorBaseEENKUlvE0_clEvENKUlvE6_clEvEUlN3c104HalfEE_EEvS4_RKT_EUliE_EEviT1_:
	.zero		1072


//--------------------- .nv.constant0._ZN2at6native27unrolled_elementwise_kernelIZZZNS0_15neg_kernel_cudaERNS_18TensorIteratorBaseEENKUlvE0_clEvENKUlvE6_clEvEUlN3c104HalfEE_St5arrayIPcLm2EELi4E23TrivialOffsetCalculatorILi1EjESD_NS0_6memory12LoadWithCastILi1EEENSE_13StoreWithCastILi1EEEEEviT_T0_T2_T3_T4_T5_ --------------------------
	.section	.nv.constant0._ZN2at6native27unrolled_elementwise_kernelIZZZNS0_15neg_kernel_cudaERNS_18TensorIteratorBaseEENKUlvE0_clEvENKUlvE6_clEvEUlN3c104HalfEE_St5arrayIPcLm2EELi4E23TrivialOffsetCalculatorILi1EjESD_NS0_6memory12LoadWithCastILi1EEENSE_13StoreWithCastILi1EEEEEviT_T0_T2_T3_T4_T5_,"a",@progbits
	.sectionflags	@""
	.align	4
.nv.constant0._ZN2at6native27unrolled_elementwise_kernelIZZZNS0_15neg_kernel_cudaERNS_18TensorIteratorBaseEENKUlvE0_clEvENKUlvE6_clEvEUlN3c104HalfEE_St5arrayIPcLm2EELi4E23TrivialOffsetCalculatorILi1EjESD_NS0_6memory12LoadWithCastILi1EEENSE_13StoreWithCastILi1EEEEEviT_T0_T2_T3_T4_T5_:
	.zero		572


//--------------------- .nv.constant0._ZN2at6native18elementwise_kernelILi128ELi4EZNS0_22gpu_kernel_impl_nocastIZZZNS0_15neg_kernel_cudaERNS_18TensorIteratorBaseEENKUlvE0_clEvENKUlvE6_clEvEUlN3c104HalfEE_EEvS4_RKT_EUliE_EEviT1_ --------------------------
	.section	.nv.constant0._ZN2at6native18elementwise_kernelILi128ELi4EZNS0_22gpu_kernel_impl_nocastIZZZNS0_15neg_kernel_cudaERNS_18TensorIteratorBaseEENKUlvE0_clEvENKUlvE6_clEvEUlN3c104HalfEE_EEvS4_RKT_EUliE_EEviT1_,"a",@progbits
	.sectionflags	@""
	.align	4
.nv.constant0._ZN2at6native18elementwise_kernelILi128ELi4EZNS0_22gpu_kernel_impl_nocastIZZZNS0_15neg_kernel_cudaERNS_18TensorIteratorBaseEENKUlvE0_clEvENKUlvE6_clEvEUlN3c104HalfEE_EEvS4_RKT_EUliE_EEviT1_:
	.zero		1072


//--------------------- .nv.constant0._ZN2at6native27unrolled_elementwise_kernelIZZZNS0_15neg_kernel_cudaERNS_18TensorIteratorBaseEENKUlvE0_clEvENKUlvE6_clEvEUlN3c104HalfEE_St5arrayIPcLm2EELi4E23TrivialOffsetCalculatorILi1EjESD_NS0_6memory15LoadWithoutCastENSE_16StoreWithoutCastEEEviT_T0_T2_T3_T4_T5_ --------------------------
	.section	.nv.constant0._ZN2at6native27unrolled_elementwise_kernelIZZZNS0_15neg_kernel_cudaERNS_18TensorIteratorBaseEENKUlvE0_clEvENKUlvE6_clEvEUlN3c104HalfEE_St5arrayIPcLm2EELi4E23TrivialOffsetCalculatorILi1EjESD_NS0_6memory15LoadWithoutCastENSE_16StoreWithoutCastEEEviT_T0_T2_T3_T4_T5_,"a",@progbits
	.sectionflags	@""
	.align	4
.nv.constant0._ZN2at6native27unrolled_elementwise_kernelIZZZNS0_15neg_kernel_cudaERNS_18TensorIteratorBaseEENKUlvE0_clEvENKUlvE6_clEvEUlN3c104HalfEE_St5arrayIPcLm2EELi4E23TrivialOffsetCalculatorILi1EjESD_NS0_6memory15LoadWithoutCastENSE_16StoreWithoutCastEEEviT_T0_T2_T3_T4_T5_:
	.zero		556


//--------------------- .nv.constant0._ZN2at6native29vectorized_elementwise_kernelILi2EZZZNS0_15neg_kernel_cudaERNS_18TensorIteratorBaseEENKUlvE0_clEvENKUlvE6_clEvEUlN3c104HalfEE_St5arrayIPcLm2EEEEviT0_T1_ --------------------------
	.section	.nv.constant0._ZN2at6native29vectorized_elementwise_kernelILi2EZZZNS0_15neg_kernel_cudaERNS_18TensorIteratorBaseEENKUlvE0_clEvENKUlvE6_clEvEUlN3c104HalfEE_St5arrayIPcLm2EEEEviT0_T1_,"a",@progbits
	.sectionflags	@""
	.align	4
.nv.constant0._ZN2at6native29vectorized_elementwise_kernelILi2EZZZNS0_15neg_kernel_cudaERNS_18TensorIteratorBaseEENKUlvE0_clEvENKUlvE6_clEvEUlN3c104HalfEE_St5arrayIPcLm2EEEEviT0_T1_:
	.zero		552


//--------------------- .nv.constant0._ZN2at6native29vectorized_elementwise_kernelILi4EZZZNS0_15neg_kernel_cudaERNS_18TensorIteratorBaseEENKUlvE0_clEvENKUlvE6_clEvEUlN3c104HalfEE_St5arrayIPcLm2EEEEviT0_T1_ --------------------------
	.section	.nv.constant0._ZN2at6native29vectorized_elementwise_kernelILi4EZZZNS0_15neg_kernel_cudaERNS_18TensorIteratorBaseEENKUlvE0_clEvENKUlvE6_clEvEUlN3c104HalfEE_St5arrayIPcLm2EEEEviT0_T1_,"a",@progbits
	.sectionflags	@""
	.align	4
.nv.constant0._ZN2at6native29vectorized_elementwise_kernelILi4EZZZNS0_15neg_kernel_cudaERNS_18TensorIteratorBaseEENKUlvE0_clEvENKUlvE6_clEvEUlN3c104HalfEE_St5arrayIPcLm2EEEEviT0_T1_:
	.zero		552


//--------------------- .nv.constant0._ZN2at6native29vectorized_elementwise_kernelILi8EZZZNS0_15neg_kernel_cudaERNS_18TensorIteratorBaseEENKUlvE0_clEvENKUlvE6_clEvEUlN3c104HalfEE_St5arrayIPcLm2EEEEviT0_T1_ --------------------------
	.section	.nv.constant0._ZN2at6native29vectorized_elementwise_kernelILi8EZZZNS0_15neg_kernel_cudaERNS_18TensorIteratorBaseEENKUlvE0_clEvENKUlvE6_clEvEUlN3c104HalfEE_St5arrayIPcLm2EEEEviT0_T1_,"a",@progbits
	.sectionflags	@""
	.align	4
.nv.constant0._ZN2at6native29vectorized_elementwise_kernelILi8EZZZNS0_15neg_kernel_cudaERNS_18TensorIteratorBaseEENKUlvE0_clEvENKUlvE6_clEvEUlN3c104HalfEE_St5arrayIPcLm2EEEEviT0_T1_:
	.zero		552


//--------------------- .nv.constant0._ZN2at6native18elementwise_kernelILi128ELi4EZNS0_15gpu_kernel_implIZZZNS0_15neg_kernel_cudaERNS_18TensorIteratorBaseEENKUlvE0_clEvENKUlvE5_clEvEUlfE_EEvS4_RKT_EUliE_EEviT1_ --------------------------
	.section	.nv.constant0._ZN2at6native18elementwise_kernelILi128ELi4EZNS0_15gpu_kernel_implIZZZNS0_15neg_kernel_cudaERNS_18TensorIteratorBaseEENKUlvE0_clEvENKUlvE5_clEvEUlfE_EEvS4_RKT_EUliE_EEviT1_,"a",@progbits
	.sectionflags	@""
	.align	4
.nv.constant0._ZN2at6native18elementwise_kernelILi128ELi4EZNS0_15gpu_kernel_implIZZZNS0_15neg_kernel_cudaERNS_18TensorIteratorBaseEENKUlvE0_clEvENKUlvE5_clEvEUlfE_EEvS4_RKT_EUliE_EEviT1_:
	.zero		1072


//--------------------- .nv.constant0._ZN2at6native27unrolled_elementwise_kernelIZZZNS0_15neg_kernel_cudaERNS_18TensorIteratorBaseEENKUlvE0_clEvENKUlvE5_clEvEUlfE_St5arrayIPcLm2EELi4E23TrivialOffsetCalculatorILi1EjESB_NS0_6memory12LoadWithCastILi1EEENSC_13StoreWithCastILi1EEEEEviT_T0_T2_T3_T4_T5_ --------------------------
	.section	.nv.constant0._ZN2at6native27unrolled_elementwise_kernelIZZZNS0_15neg_kernel_cudaERNS_18TensorIteratorBaseEENKUlvE0_clEvENKUlvE5_clEvEUlfE_St5arrayIPcLm2EELi4E23TrivialOffsetCalculatorILi1EjESB_NS0_6memory12LoadWithCastILi1EEENSC_13StoreWithCastILi1EEEEEviT_T0_T2_T3_T4_T5_,"a",@progbits
	.sectionflags	@""
	.align	4
.nv.constant0._ZN2at6native27unrolled_elementwise_kernelIZZZNS0_15neg_kernel_cudaERNS_18TensorIteratorBaseEENKUlvE0_clEvENKUlvE5_clEvEUlfE_St5arrayIPcLm2EELi4E23TrivialOffsetCalculatorILi1EjESB_NS0_6memory12LoadWithCastILi1EEENSC_13StoreWithCastILi1EEEEEviT_T0_T2_T3_T4_T5_:
	.zero		572


//--------------------- .nv.constant0._ZN2at6native18elementwise_kernelILi128ELi2EZNS0_22gpu_kernel_impl_nocastIZZZNS0_15neg_kernel_cudaERNS_18TensorIteratorBaseEENKUlvE0_clEvENKUlvE5_clEvEUlfE_EEvS4_RKT_EUliE_EEviT1_ --------------------------
	.section	.nv.constant0._ZN2at6native18elementwise_kernelILi128ELi2EZNS0_22gpu_kernel_impl_nocastIZZZNS0_15neg_kernel_cudaERNS_18TensorIteratorBaseEENKUlvE0_clEvENKUlvE5_clEvEUlfE_EEvS4_RKT_EUliE_EEviT1_,"a",@progbits
	.sectionflags	@""
	.align	4
.nv.constant0._ZN2at6native18elementwise_kernelILi128ELi2EZNS0_22gpu_kernel_impl_nocastIZZZNS0_15neg_kernel_cudaERNS_18TensorIteratorBaseEENKUlvE0_clEvENKUlvE5_clEvEUlfE_EEvS4_RKT_EUliE_EEviT1_:
	.zero		1072


//--------------------- .nv.constant0._ZN2at6native27unrolled_elementwise_kernelIZZZNS0_15neg_kernel_cudaERNS_18TensorIteratorBaseEENKUlvE0_clEvENKUlvE5_clEvEUlfE_St5arrayIPcLm2EELi4E23TrivialOffsetCalculatorILi1EjESB_NS0_6memory15LoadWithoutCastENSC_16StoreWithoutCastEEEviT_T0_T2_T3_T4_T5_ --------------------------
	.section	.nv.constant0._ZN2at6native27unrolled_elementwise_kernelIZZZNS0_15neg_kernel_cudaERNS_18TensorIteratorBaseEENKUlvE0_clEvENKUlvE5_clEvEUlfE_St5arrayIPcLm2EELi4E23TrivialOffsetCalculatorILi1EjESB_NS0_6memory15LoadWithoutCastENSC_16StoreWithoutCastEEEviT_T0_T2_T3_T4_T5_,"a",@progbits
	.sectionflags	@""
	.align	4
.nv.constant0._ZN2at6native27unrolled_elementwise_kernelIZZZNS0_15neg_kernel_cudaERNS_18TensorIteratorBaseEENKUlvE0_clEvENKUlvE5_clEvEUlfE_St5arrayIPcLm2EELi4E23TrivialOffsetCalculatorILi1EjESB_NS0_6memory15LoadWithoutCastENSC_16StoreWithoutCastEEEviT_T0_T2_T3_T4_T5_:
	.zero		556


//--------------------- .nv.constant0._ZN2at6native29vectorized_elementwise_kernelILi2EZZZNS0_15neg_kernel_cudaERNS_18TensorIteratorBaseEENKUlvE0_clEvENKUlvE5_clEvEUlfE_St5arrayIPcLm2EEEEviT0_T1_ --------------------------
	.section	.nv.constant0._ZN2at6native29vectorized_elementwise_kernelILi2EZZZNS0_15neg_kernel_cudaERNS_18TensorIteratorBaseEENKUlvE0_clEvENKUlvE5_clEvEUlfE_St5arrayIPcLm2EEEEviT0_T1_,"a",@progbits
	.sectionflags	@""
	.align	4
.nv.constant0._ZN2at6native29vectorized_elementwise_kernelILi2EZZZNS0_15neg_kernel_cudaERNS_18TensorIteratorBaseEENKUlvE0_clEvENKUlvE5_clEvEUlfE_St5arrayIPcLm2EEEEviT0_T1_:
	.zero		552


//--------------------- .nv.constant0._ZN2at6native29vectorized_elementwise_kernelILi4EZZZNS0_15neg_kernel_cudaERNS_18TensorIteratorBaseEENKUlvE0_clEvENKUlvE5_clEvEUlfE_St5arrayIPcLm2EEEEviT0_T1_ --------------------------
	.section	.nv.constant0._ZN2at6native29vectorized_elementwise_kernelILi4EZZZNS0_15neg_kernel_cudaERNS_18TensorIteratorBaseEENKUlvE0_clEvENKUlvE5_clEvEUlfE_St5arrayIPcLm2EEEEviT0_T1_,"a",@progbits
	.sectionflags	@""
	.align	4
.nv.constant0._ZN2at6native29vectorized_elementwise_kernelILi4EZZZNS0_15neg_kernel_cudaERNS_18TensorIteratorBaseEENKUlvE0_clEvENKUlvE5_clEvEUlfE_St5arrayIPcLm2EEEEviT0_T1_:
	.zero		552


//--------------------- .nv.constant0._ZN2at6native29vectorized_elementwise_kernelILi8EZZZNS0_15neg_kernel_cudaERNS_18TensorIteratorBaseEENKUlvE0_clEvENKUlvE5_clEvEUlfE_St5arrayIPcLm2EEEEviT0_T1_ --------------------------
	.section	.nv.constant0._ZN2at6native29vectorized_elementwise_kernelILi8EZZZNS0_15neg_kernel_cudaERNS_18TensorIteratorBaseEENKUlvE0_clEvENKUlvE5_clEvEUlfE_St5arrayIPcLm2EEEEviT0_T1_,"a",@progbits
	.sectionflags	@""
	.align	4
.nv.constant0._ZN2at6native29vectorized_elementwise_kernelILi8EZZZNS0_15neg_kernel_cudaERNS_18TensorIteratorBaseEENKUlvE0_clEvENKUlvE5_clEvEUlfE_St5arrayIPcLm2EEEEviT0_T1_:
	.zero		552


//--------------------- .nv.constant0._ZN2at6native18elementwise_kernelILi128ELi4EZNS0_15gpu_kernel_implIZZZNS0_15neg_kernel_cudaERNS_18TensorIteratorBaseEENKUlvE0_clEvENKUlvE4_clEvEUldE_EEvS4_RKT_EUliE_EEviT1_ --------------------------
	.section	.nv.constant0._ZN2at6native18elementwise_kernelILi128ELi4EZNS0_15gpu_kernel_implIZZZNS0_15neg_kernel_cudaERNS_18TensorIteratorBaseEENKUlvE0_clEvENKUlvE4_clEvEUldE_EEvS4_RKT_EUliE_EEviT1_,"a",@progbits
	.sectionflags	@""
	.align	4
.nv.constant0._ZN2at6native18elementwise_kernelILi128ELi4EZNS0_15gpu_kernel_implIZZZNS0_15neg_kernel_cudaERNS_18TensorIteratorBaseEENKUlvE0_clEvENKUlvE4_clEvEUldE_EEvS4_RKT_EUliE_EEviT1_:
	.zero		1072


//--------------------- .nv.constant0._ZN2at6native27unrolled_elementwise_kernelIZZZNS0_15neg_kernel_cudaERNS_18TensorIteratorBaseEENKUlvE0_clEvENKUlvE4_clEvEUldE_St5arrayIPcLm2EELi4E23TrivialOffsetCalculatorILi1EjESB_NS0_6memory12LoadWithCastILi1EEENSC_13StoreWithCastILi1EEEEEviT_T0_T2_T3_T4_T5_ --------------------------
	.section	.nv.constant0._ZN2at6native27unrolled_elementwise_kernelIZZZNS0_15neg_kernel_cudaERNS_18TensorIteratorBaseEENKUlvE0_clEvENKUlvE4_clEvEUldE_St5arrayIPcLm2EELi4E23TrivialOffsetCalculatorILi1EjESB_NS0_6memory12LoadWithCastILi1EEENSC_13StoreWithCastILi1EEEEEviT_T0_T2_T3_T4_T5_,"a",@progbits
	.sectionflags	@""
	.align	4
.nv.constant0._ZN2at6native27unrolled_elementwise_kernelIZZZNS0_15neg_kernel_cudaERNS_18TensorIteratorBaseEENKUlvE0_clEvENKUlvE4_clEvEUldE_St5arrayIPcLm2EELi4E23TrivialOffsetCalculatorILi1EjESB_NS0_6memory12LoadWithCastILi1EEENSC_13StoreWithCastILi1EEEEEviT_T0_T2_T3_T4_T5_:
	.zero		572


//--------------------- .nv.constant0._ZN2at6native18elementwise_kernelILi128ELi2EZNS0_22gpu_kernel_impl_nocastIZZZNS0_15neg_kernel_cudaERNS_18TensorIteratorBaseEENKUlvE0_clEvENKUlvE4_clEvEUldE_EEvS4_RKT_EUliE_EEviT1_ --------------------------
	.section	.nv.constant0._ZN2at6native18elementwise_kernelILi128ELi2EZNS0_22gpu_kernel_impl_nocastIZZZNS0_15neg_kernel_cudaERNS_18TensorIteratorBaseEENKUlvE0_clEvENKUlvE4_clEvEUldE_EEvS4_RKT_EUliE_EEviT1_,"a",@progbits
	.sectionflags	@""
	.align	4
.nv.constant0._ZN2at6native18elementwise_kernelILi128ELi2EZNS0_22gpu_kernel_impl_nocastIZZZNS0_15neg_kernel_cudaERNS_18TensorIteratorBaseEENKUlvE0_clEvENKUlvE4_clEvEUldE_EEvS4_RKT_EUliE_EEviT1_:
	.zero		1072


//--------------------- .nv.constant0._ZN2at6native27unrolled_elementwise_kernelIZZZNS0_15neg_kernel_cudaERNS_18TensorIteratorBaseEENKUlvE0_clEvENKUlvE4_clEvEUldE_St5arrayIPcLm2EELi4E23TrivialOffsetCalculatorILi1EjESB_NS0_6memory15LoadWithoutCastENSC_16StoreWithoutCastEEEviT_T0_T2_T3_T4_T5_ --------------------------
	.section	.nv.constant0._ZN2at6native27unrolled_elementwise_kernelIZZZNS0_15neg_kernel_cudaERNS_18TensorIteratorBaseEENKUlvE0_clEvENKUlvE4_clEvEUldE_St5arrayIPcLm2EELi4E23TrivialOffsetCalculatorILi1EjESB_NS0_6memory15LoadWithoutCastENSC_16StoreWithoutCastEEEviT_T0_T2_T3_T4_T5_,"a",@progbits
	.sectionflags	@""
	.align	4
.nv.constant0._ZN2at6native27unrolled_elementwise_kernelIZZZNS0_15neg_kernel_cudaERNS_18TensorIteratorBaseEENKUlvE0_clEvENKUlvE4_clEvEUldE_St5arrayIPcLm2EELi4E23TrivialOffsetCalculatorILi1EjESB_NS0_6memory15LoadWithoutCastENSC_16StoreWithoutCastEEEviT_T0_T2_T3_T4_T5_:
	.zero		556


//--------------------- .nv.constant0._ZN2at6native29vectorized_elementwise_kernelILi2EZZZNS0_15neg_kernel_cudaERNS_18TensorIteratorBaseEENKUlvE0_clEvENKUlvE4_clEvEUldE_St5arrayIPcLm2EEEEviT0_T1_ --------------------------
	.section	.nv.constant0._ZN2at6native29vectorized_elementwise_kernelILi2EZZZNS0_15neg_kernel_cudaERNS_18TensorIteratorBaseEENKUlvE0_clEvENKUlvE4_clEvEUldE_St5arrayIPcLm2EEEEviT0_T1_,"a",@progbits
	.sectionflags	@""
	.align	4
.nv.constant0._ZN2at6native29vectorized_elementwise_kernelILi2EZZZNS0_15neg_kernel_cudaERNS_18TensorIteratorBaseEENKUlvE0_clEvENKUlvE4_clEvEUldE_St5arrayIPcLm2EEEEviT0_T1_:
	.zero		552


//--------------------- .nv.constant0._ZN2at6native29vectorized_elementwise_kernelILi4EZZZNS0_15neg_kernel_cudaERNS_18TensorIteratorBaseEENKUlvE0_clEvENKUlvE4_clEvEUldE_St5arrayIPcLm2EEEEviT0_T1_ --------------------------
	.section	.nv.constant0._ZN2at6native29vectorized_elementwise_kernelILi4EZZZNS0_15neg_kernel_cudaERNS_18TensorIteratorBaseEENKUlvE0_clEvENKUlvE4_clEvEUldE_St5arrayIPcLm2EEEEviT0_T1_,"a",@progbits
	.sectionflags	@""
	.align	4
.nv.constant0._ZN2at6native29vectorized_elementwise_kernelILi4EZZZNS0_15neg_kernel_cudaERNS_18TensorIteratorBaseEENKUlvE0_clEvENKUlvE4_clEvEUldE_St5arrayIPcLm2EEEEviT0_T1_:
	.zero		552


//--------------------- .nv.constant0._ZN2at6native29vectorized_elementwise_kernelILi8EZZZNS0_15neg_kernel_cudaERNS_18TensorIteratorBaseEENKUlvE0_clEvENKUlvE4_clEvEUldE_St5arrayIPcLm2EEEEviT0_T1_ --------------------------
	.section	.nv.constant0._ZN2at6native29vectorized_elementwise_kernelILi8EZZZNS0_15neg_kernel_cudaERNS_18TensorIteratorBaseEENKUlvE0_clEvENKUlvE4_clEvEUldE_St5arrayIPcLm2EEEEviT0_T1_,"a",@progbits
	.sectionflags	@""
	.align	4
.nv.constant0._ZN2at6native29vectorized_elementwise_kernelILi8EZZZNS0_15neg_kernel_cudaERNS_18TensorIteratorBaseEENKUlvE0_clEvENKUlvE4_clEvEUldE_St5arrayIPcLm2EEEEviT0_T1_:
	.zero		552


//--------------------- .nv.constant0._ZN2at6native18elementwise_kernelILi128ELi4EZNS0_15gpu_kernel_implIZZZNS0_15neg_kernel_cudaERNS_18TensorIteratorBaseEENKUlvE0_clEvENKUlvE3_clEvEUlsE_EEvS4_RKT_EUliE_EEviT1_ --------------------------
	.section	.nv.constant0._ZN2at6native18elementwise_kernelILi128ELi4EZNS0_15gpu_kernel_implIZZZNS0_15neg_kernel_cudaERNS_18TensorIteratorBaseEENKUlvE0_clEvENKUlvE3_clEvEUlsE_EEvS4_RKT_EUliE_EEviT1_,"a",@progbits
	.sectionflags	@""
	.align	4
.nv.constant0._ZN2at6native18elementwise_kernelILi128ELi4EZNS0_15gpu_kernel_implIZZZNS0_15neg_kernel_cudaERNS_18TensorIteratorBaseEENKUlvE0_clEvENKUlvE3_clEvEUlsE_EEvS4_RKT_EUliE_EEviT1_:
	.zero		1072


//--------------------- .nv.constant0._ZN2at6native27unrolled_elementwise_kernelIZZZNS0_15neg_kernel_cudaERNS_18TensorIteratorBaseEENKUlvE0_clEvENKUlvE3_clEvEUlsE_St5arrayIPcLm2EELi4E23TrivialOffsetCalculatorILi1EjESB_NS0_6memory12LoadWithCastILi1EEENSC_13StoreWithCastILi1EEEEEviT_T0_T2_T3_T4_T5_ --------------------------
	.section	.nv.constant0._ZN2at6native27unrolled_elementwise_kernelIZZZNS0_15neg_kernel_cudaERNS_18TensorIteratorBaseEENKUlvE0_clEvENKUlvE3_clEvEUlsE_St5arrayIPcLm2EELi4E23TrivialOffsetCalculatorILi1EjESB_NS0_6memory12LoadWithCastILi1EEENSC_13StoreWithCastILi1EEEEEviT_T0_T2_T3_T4_T5_,"a",@progbits
	.sectionflags	@""
	.align	4
.nv.constant0._ZN2at6native27unrolled_elementwise_kernelIZZZNS0_15neg_kernel_cudaERNS_18TensorIteratorBaseEENKUlvE0_clEvENKUlvE3_clEvEUlsE_St5arrayIPcLm2EELi4E23TrivialOffsetCalculatorILi1EjESB_NS0_6memory12LoadWithCastILi1EEENSC_13StoreWithCastILi1EEEEEviT_T0_T2_T3_T4_T5_:
	.zero		572


//--------------------- .nv.constant0._ZN2at6native18elementwise_kernelILi128ELi4EZNS0_22gpu_kernel_impl_nocastIZZZNS0_15neg_kernel_cudaERNS_18TensorIteratorBaseEENKUlvE0_clEvENKUlvE3_clEvEUlsE_EEvS4_RKT_EUliE_EEviT1_ --------------------------
	.section	.nv.constant0._ZN2at6native18elementwise_kernelILi128ELi4EZNS0_22gpu_kernel_impl_nocastIZZZNS0_15neg_kernel_cudaERNS_18TensorIteratorBaseEENKUlvE0_clEvENKUlvE3_clEvEUlsE_EEvS4_RKT_EUliE_EEviT1_,"a",@progbits
	.sectionflags	@""
	.align	4
.nv.constant0._ZN2at6native18elementwise_kernelILi128ELi4EZNS0_22gpu_kernel_impl_nocastIZZZNS0_15neg_kernel_cudaERNS_18TensorIteratorBaseEENKUlvE0_clEvENKUlvE3_clEvEUlsE_EEvS4_RKT_EUliE_EEviT1_:
	.zero		1072


//--------------------- .nv.constant0._ZN2at6native27unrolled_elementwise_kernelIZZZNS0_15neg_kernel_cudaERNS_18TensorIteratorBaseEENKUlvE0_clEvENKUlvE3_clEvEUlsE_St5arrayIPcLm2EELi4E23TrivialOffsetCalculatorILi1EjESB_NS0_6memory15LoadWithoutCastENSC_16StoreWithoutCastEEEviT_T0_T2_T3_T4_T5_ --------------------------
	.section	.nv.constant0._ZN2at6native27unrolled_elementwise_kernelIZZZNS0_15neg_kernel_cudaERNS_18TensorIteratorBaseEENKUlvE0_clEvENKUlvE3_clEvEUlsE_St5arrayIPcLm2EELi4E23TrivialOffsetCalculatorILi1EjESB_NS0_6memory15LoadWithoutCastENSC_16StoreWithoutCastEEEviT_T0_T2_T3_T4_T5_,"a",@progbits
	.sectionflags	@""
	.align	4
.nv.constant0._ZN2at6native27unrolled_elementwise_kernelIZZZNS0_15neg_kernel_cudaERNS_18TensorIteratorBaseEENKUlvE0_clEvENKUlvE3_clEvEUlsE_St5arrayIPcLm2EELi4E23TrivialOffsetCalculatorILi1EjESB_NS0_6memory15LoadWithoutCastENSC_16StoreWithoutCastEEEviT_T0_T2_T3_T4_T5_:
	.zero		556


//--------------------- .nv.constant0._ZN2at6native29vectorized_elementwise_kernelILi2EZZZNS0_15neg_kernel_cudaERNS_18TensorIteratorBaseEENKUlvE0_clEvENKUlvE3_clEvEUlsE_St5arrayIPcLm2EEEEviT0_T1_ --------------------------
	.section	.nv.constant0._ZN2at6native29vectorized_elementwise_kernelILi2EZZZNS0_15neg_kernel_cudaERNS_18TensorIteratorBaseEENKUlvE0_clEvENKUlvE3_clEvEUlsE_St5arrayIPcLm2EEEEviT0_T1_,"a",@progbits
	.sectionflags	@""
	.align	4
.nv.constant0._ZN2at6native29vectorized_elementwise_kernelILi2EZZZNS0_15neg_kernel_cudaERNS_18TensorIteratorBaseEENKUlvE0_clEvENKUlvE3_clEvEUlsE_St5arrayIPcLm2EEEEviT0_T1_:
	.zero		552


//--------------------- .nv.constant0._ZN2at6native29vectorized_elementwise_kernelILi4EZZZNS0_15neg_kernel_cudaERNS_18TensorIteratorBaseEENKUlvE0_clEvENKUlvE3_clEvEUlsE_St5arrayIPcLm2EEEEviT0_T1_ --------------------------
	.section	.nv.constant0._ZN2at6native29vectorized_elementwise_kernelILi4EZZZNS0_15neg_kernel_cudaERNS_18TensorIteratorBaseEENKUlvE0_clEvENKUlvE3_clEvEUlsE_St5arrayIPcLm2EEEEviT0_T1_,"a",@progbits
	.sectionflags	@""
	.align	4
.nv.constant0._ZN2at6native29vectorized_elementwise_kernelILi4EZZZNS0_15neg_kernel_cudaERNS_18TensorIteratorBaseEENKUlvE0_clEvENKUlvE3_clEvEUlsE_St5arrayIPcLm2EEEEviT0_T1_:
	.zero		552


//--------------------- .nv.constant0._ZN2at6native29vectorized_elementwise_kernelILi8EZZZNS0_15neg_kernel_cudaERNS_18TensorIteratorBaseEENKUlvE0_clEvENKUlvE3_clEvEUlsE_St5arrayIPcLm2EEEEviT0_T1_ --------------------------
	.section	.nv.constant0._ZN2at6native29vectorized_elementwise_kernelILi8EZZZNS0_15neg_kernel_cudaERNS_18TensorIteratorBaseEENKUlvE0_clEvENKUlvE3_clEvEUlsE_St5arrayIPcLm2EEEEviT0_T1_,"a",@progbits
	.sectionflags	@""
	.align	4
.nv.constant0._ZN2at6native29vectorized_elementwise_kernelILi8EZZZNS0_15neg_kernel_cudaERNS_18TensorIteratorBaseEENKUlvE0_clEvENKUlvE3_clEvEUlsE_St5arrayIPcLm2EEEEviT0_T1_:
	.zero		552


//--------------------- .nv.constant0._ZN2at6native18elementwise_kernelILi128ELi4EZNS0_15gpu_kernel_implIZZZNS0_15neg_kernel_cudaERNS_18TensorIteratorBaseEENKUlvE0_clEvENKUlvE2_clEvEUllE_EEvS4_RKT_EUliE_EEviT1_ --------------------------
	.section	.nv.constant0._ZN2at6native18elementwise_kernelILi128ELi4EZNS0_15gpu_kernel_implIZZZNS0_15neg_kernel_cudaERNS_18TensorIteratorBaseEENKUlvE0_clEvENKUlvE2_clEvEUllE_EEvS4_RKT_EUliE_EEviT1_,"a",@progbits
	.sectionflags	@""
	.align	4
.nv.constant0._ZN2at6native18elementwise_kernelILi128ELi4EZNS0_15gpu_kernel_implIZZZNS0_15neg_kernel_cudaERNS_18TensorIteratorBaseEENKUlvE0_clEvENKUlvE2_clEvEUllE_EEvS4_RKT_EUliE_EEviT1_:
	.zero		1072


//--------------------- .nv.constant0._ZN2at6native27unrolled_elementwise_kernelIZZZNS0_15neg_kernel_cudaERNS_18TensorIteratorBaseEENKUlvE0_clEvENKUlvE2_clEvEUllE_St5arrayIPcLm2EELi4E23TrivialOffsetCalculatorILi1EjESB_NS0_6memory12LoadWithCastILi1EEENSC_13StoreWithCastILi1EEEEEviT_T0_T2_T3_T4_T5_ --------------------------
	.section	.nv.constant0._ZN2at6native27unrolled_elementwise_kernelIZZZNS0_15neg_kernel_cudaERNS_18TensorIteratorBaseEENKUlvE0_clEvENKUlvE2_clEvEUllE_St5arrayIPcLm2EELi4E23TrivialOffsetCalculatorILi1EjESB_NS0_6memory12LoadWithCastILi1EEENSC_13StoreWithCastILi1EEEEEviT_T0_T2_T3_T4_T5_,"a",@progbits
	.sectionflags	@""
	.align	4
.nv.constant0._ZN2at6native27unrolled_elementwise_kernelIZZZNS0_15neg_kernel_cudaERNS_18TensorIteratorBaseEENKUlvE0_clEvENKUlvE2_clEvEUllE_St5arrayIPcLm2EELi4E23TrivialOffsetCalculatorILi1EjESB_NS0_6memory12LoadWithCastILi1EEENSC_13StoreWithCastILi1EEEEEviT_T0_T2_T3_T4_T5_:
	.zero		572


//--------------------- .nv.constant0._ZN2at6native18elementwise_kernelILi128ELi2EZNS0_22gpu_kernel_impl_nocastIZZZNS0_15neg_kernel_cudaERNS_18TensorIteratorBaseEENKUlvE0_clEvENKUlvE2_clEvEUllE_EEvS4_RKT_EUliE_EEviT1_ --------------------------
	.section	.nv.constant0._ZN2at6native18elementwise_kernelILi128ELi2EZNS0_22gpu_kernel_impl_nocastIZZZNS0_15neg_kernel_cudaERNS_18TensorIteratorBaseEENKUlvE0_clEvENKUlvE2_clEvEUllE_EEvS4_RKT_EUliE_EEviT1_,"a",@progbits
	.sectionflags	@""
	.align	4
.nv.constant0._ZN2at6native18elementwise_kernelILi128ELi2EZNS0_22gpu_kernel_impl_nocastIZZZNS0_15neg_kernel_cudaERNS_18TensorIteratorBaseEENKUlvE0_clEvENKUlvE2_clEvEUllE_EEvS4_RKT_EUliE_EEviT1_:
	.zero		1072


//--------------------- .nv.constant0._ZN2at6native27unrolled_elementwise_kernelIZZZNS0_15neg_kernel_cudaERNS_18TensorIteratorBaseEENKUlvE0_clEvENKUlvE2_clEvEUllE_St5arrayIPcLm2EELi4E23TrivialOffsetCalculatorILi1EjESB_NS0_6memory15LoadWithoutCastENSC_16StoreWithoutCastEEEviT_T0_T2_T3_T4_T5_ --------------------------
	.section	.nv.constant0._ZN2at6native27unrolled_elementwise_kernelIZZZNS0_15neg_kernel_cudaERNS_18TensorIteratorBaseEENKUlvE0_clEvENKUlvE2_clEvEUllE_St5arrayIPcLm2EELi4E23TrivialOffsetCalculatorILi1EjESB_NS0_6memory15LoadWithoutCastENSC_16StoreWithoutCastEEEviT_T0_T2_T3_T4_T5_,"a",@progbits
	.sectionflags	@""
	.align	4
.nv.constant0._ZN2at6native27unrolled_elementwise_kernelIZZZNS0_15neg_kernel_cudaERNS_18TensorIteratorBaseEENKUlvE0_clEvENKUlvE2_clEvEUllE_St5arrayIPcLm2EELi4E23TrivialOffsetCalculatorILi1EjESB_NS0_6memory15LoadWithoutCastENSC_16StoreWithoutCastEEEviT_T0_T2_T3_T4_T5_:
	.zero		556


//--------------------- .nv.constant0._ZN2at6native29vectorized_elementwise_kernelILi2EZZZNS0_15neg_kernel_cudaERNS_18TensorIteratorBaseEENKUlvE0_clEvENKUlvE2_clEvEUllE_St5arrayIPcLm2EEEEviT0_T1_ --------------------------
	.section	.nv.constant0._ZN2at6native29vectorized_elementwise_kernelILi2EZZZNS0_15neg_kernel_cudaERNS_18TensorIteratorBaseEENKUlvE0_clEvENKUlvE2_clEvEUllE_St5arrayIPcLm2EEEEviT0_T1_,"a",@progbits
	.sectionflags	@""
	.align	4
.nv.constant0._ZN2at6native29vectorized_elementwise_kernelILi2EZZZNS0_15neg_kernel_cudaERNS_18TensorIteratorBaseEENKUlvE0_clEvENKUlvE2_clEvEUllE_St5arrayIPcLm2EEEEviT0_T1_:
	.zero		552


//--------------------- .nv.constant0._ZN2at6native29vectorized_elementwise_kernelILi4EZZZNS0_15neg_kernel_cudaERNS_18TensorIteratorBaseEENKUlvE0_clEvENKUlvE2_clEvEUllE_St5arrayIPcLm2EEEEviT0_T1_ --------------------------
	.section	.nv.constant0._ZN2at6native29vectorized_elementwise_kernelILi4EZZZNS0_15neg_kernel_cudaERNS_18TensorIteratorBaseEENKUlvE0_clEvENKUlvE2_clEvEUllE_St5arrayIPcLm2EEEEviT0_T1_,"a",@progbits
	.sectionflags	@""
	.align	4
.nv.constant0._ZN2at6native29vectorized_elementwise_kernelILi4EZZZNS0_15neg_kernel_cudaERNS_18TensorIteratorBaseEENKUlvE0_clEvENKUlvE2_clEvEUllE_St5arrayIPcLm2EEEEviT0_T1_:
	.zero		552


//--------------------- .nv.constant0._ZN2at6native29vectorized_elementwise_kernelILi8EZZZNS0_15neg_kernel_cudaERNS_18TensorIteratorBaseEENKUlvE0_clEvENKUlvE2_clEvEUllE_St5arrayIPcLm2EEEEviT0_T1_ --------------------------
	.section	.nv.constant0._ZN2at6native29vectorized_elementwise_kernelILi8EZZZNS0_15neg_kernel_cudaERNS_18TensorIteratorBaseEENKUlvE0_clEvENKUlvE2_clEvEUllE_St5arrayIPcLm2EEEEviT0_T1_,"a",@progbits
	.sectionflags	@""
	.align	4
.nv.constant0._ZN2at6native29vectorized_elementwise_kernelILi8EZZZNS0_15neg_kernel_cudaERNS_18TensorIteratorBaseEENKUlvE0_clEvENKUlvE2_clEvEUllE_St5arrayIPcLm2EEEEviT0_T1_:
	.zero		552


//--------------------- .nv.constant0._ZN2at6native18elementwise_kernelILi128ELi4EZNS0_15gpu_kernel_implIZZZNS0_15neg_kernel_cudaERNS_18TensorIteratorBaseEENKUlvE0_clEvENKUlvE1_clEvEUliE_EEvS4_RKT_EUliE_EEviT1_ --------------------------
	.section	.nv.constant0._ZN2at6native18elementwise_kernelILi128ELi4EZNS0_15gpu_kernel_implIZZZNS0_15neg_kernel_cudaERNS_18TensorIteratorBaseEENKUlvE0_clEvENKUlvE1_clEvEUliE_EEvS4_RKT_EUliE_EEviT1_,"a",@progbits
	.sectionflags	@""
	.align	4
.nv.constant0._ZN2at6native18elementwise_kernelILi128ELi4EZNS0_15gpu_kernel_implIZZZNS0_15neg_kernel_cudaERNS_18TensorIteratorBaseEENKUlvE0_clEvENKUlvE1_clEvEUliE_EEvS4_RKT_EUliE_EEviT1_:
	.zero		1072


//--------------------- .nv.constant0._ZN2at6native27unrolled_elementwise_kernelIZZZNS0_15neg_kernel_cudaERNS_18TensorIteratorBaseEENKUlvE0_clEvENKUlvE1_clEvEUliE_St5arrayIPcLm2EELi4E23TrivialOffsetCalculatorILi1EjESB_NS0_6memory12LoadWithCastILi1EEENSC_13StoreWithCastILi1EEEEEviT_T0_T2_T3_T4_T5_ --------------------------
	.section	.nv.constant0._ZN2at6native27unrolled_elementwise_kernelIZZZNS0_15neg_kernel_cudaERNS_18TensorIteratorBaseEENKUlvE0_clEvENKUlvE1_clEvEUliE_St5arrayIPcLm2EELi4E23TrivialOffsetCalculatorILi1EjESB_NS0_6memory12LoadWithCastILi1EEENSC_13StoreWithCastILi1EEEEEviT_T0_T2_T3_T4_T5_,"a",@progbits
	.sectionflags	@""
	.align	4
.nv.constant0._ZN2at6native27unrolled_elementwise_kernelIZZZNS0_15neg_kernel_cudaERNS_18TensorIteratorBaseEENKUlvE0_clEvENKUlvE1_clEvEUliE_St5arrayIPcLm2EELi4E23TrivialOffsetCalculatorILi1EjESB_NS0_6memory12LoadWithCastILi1EEENSC_13StoreWithCastILi1EEEEEviT_T0_T2_T3_T4_T5_:
	.zero		572


//--------------------- .nv.constant0._ZN2at6native18elementwise_kernelILi128ELi2EZNS0_22gpu_kernel_impl_nocastIZZZNS0_15neg_kernel_cudaERNS_18TensorIteratorBaseEENKUlvE0_clEvENKUlvE1_clEvEUliE_EEvS4_RKT_EUliE_EEviT1_ --------------------------
	.section	.nv.constant0._ZN2at6native18elementwise_kernelILi128ELi2EZNS0_22gpu_kernel_impl_nocastIZZZNS0_15neg_kernel_cudaERNS_18TensorIteratorBaseEENKUlvE0_clEvENKUlvE1_clEvEUliE_EEvS4_RKT_EUliE_EEviT1_,"a",@progbits
	.sectionflags	@""
	.align	4
.nv.constant0._ZN2at6native18elementwise_kernelILi128ELi2EZNS0_22gpu_kernel_impl_nocastIZZZNS0_15neg_kernel_cudaERNS_18TensorIteratorBaseEENKUlvE0_clEvENKUlvE1_clEvEUliE_EEvS4_RKT_EUliE_EEviT1_:
	.zero		1072


//--------------------- .nv.constant0._ZN2at6native27unrolled_elementwise_kernelIZZZNS0_15neg_kernel_cudaERNS_18TensorIteratorBaseEENKUlvE0_clEvENKUlvE1_clEvEUliE_St5arrayIPcLm2EELi4E23TrivialOffsetCalculatorILi1EjESB_NS0_6memory15LoadWithoutCastENSC_16StoreWithoutCastEEEviT_T0_T2_T3_T4_T5_ --------------------------
	.section	.nv.constant0._ZN2at6native27unrolled_elementwise_kernelIZZZNS0_15neg_kernel_cudaERNS_18TensorIteratorBaseEENKUlvE0_clEvENKUlvE1_clEvEUliE_St5arrayIPcLm2EELi4E23TrivialOffsetCalculatorILi1EjESB_NS0_6memory15LoadWithoutCastENSC_16StoreWithoutCastEEEviT_T0_T2_T3_T4_T5_,"a",@progbits
	.sectionflags	@""
	.align	4
.nv.constant0._ZN2at6native27unrolled_elementwise_kernelIZZZNS0_15neg_kernel_cudaERNS_18TensorIteratorBaseEENKUlvE0_clEvENKUlvE1_clEvEUliE_St5arrayIPcLm2EELi4E23TrivialOffsetCalculatorILi1EjESB_NS0_6memory15LoadWithoutCastENSC_16StoreWithoutCastEEEviT_T0_T2_T3_T4_T5_:
	.zero		556


//--------------------- .nv.constant0._ZN2at6native29vectorized_elementwise_kernelILi2EZZZNS0_15neg_kernel_cudaERNS_18TensorIteratorBaseEENKUlvE0_clEvENKUlvE1_clEvEUliE_St5arrayIPcLm2EEEEviT0_T1_ --------------------------
	.section	.nv.constant0._ZN2at6native29vectorized_elementwise_kernelILi2EZZZNS0_15neg_kernel_cudaERNS_18TensorIteratorBaseEENKUlvE0_clEvENKUlvE1_clEvEUliE_St5arrayIPcLm2EEEEviT0_T1_,"a",@progbits
	.sectionflags	@""
	.align	4
.nv.constant0._ZN2at6native29vectorized_elementwise_kernelILi2EZZZNS0_15neg_kernel_cudaERNS_18TensorIteratorBaseEENKUlvE0_clEvENKUlvE1_clEvEUliE_St5arrayIPcLm2EEEEviT0_T1_:
	.zero		552


//--------------------- .nv.constant0._ZN2at6native29vectorized_elementwise_kernelILi4EZZZNS0_15neg_kernel_cudaERNS_18TensorIteratorBaseEENKUlvE0_clEvENKUlvE1_clEvEUliE_St5arrayIPcLm2EEEEviT0_T1_ --------------------------
	.section	.nv.constant0._ZN2at6native29vectorized_elementwise_kernelILi4EZZZNS0_15neg_kernel_cudaERNS_18TensorIteratorBaseEENKUlvE0_clEvENKUlvE1_clEvEUliE_St5arrayIPcLm2EEEEviT0_T1_,"a",@progbits
	.sectionflags	@""
	.align	4
.nv.constant0._ZN2at6native29vectorized_elementwise_kernelILi4EZZZNS0_15neg_kernel_cudaERNS_18TensorIteratorBaseEENKUlvE0_clEvENKUlvE1_clEvEUliE_St5arrayIPcLm2EEEEviT0_T1_:
	.zero		552


//--------------------- .nv.constant0._ZN2at6native29vectorized_elementwise_kernelILi8EZZZNS0_15neg_kernel_cudaERNS_18TensorIteratorBaseEENKUlvE0_clEvENKUlvE1_clEvEUliE_St5arrayIPcLm2EEEEviT0_T1_ --------------------------
	.section	.nv.constant0._ZN2at6native29vectorized_elementwise_kernelILi8EZZZNS0_15neg_kernel_cudaERNS_18TensorIteratorBaseEENKUlvE0_clEvENKUlvE1_clEvEUliE_St5arrayIPcLm2EEEEviT0_T1_,"a",@progbits
	.sectionflags	@""
	.align	4
.nv.constant0._ZN2at6native29vectorized_elementwise_kernelILi8EZZZNS0_15neg_kernel_cudaERNS_18TensorIteratorBaseEENKUlvE0_clEvENKUlvE1_clEvEUliE_St5arrayIPcLm2EEEEviT0_T1_:
	.zero		552


//--------------------- .nv.constant0._ZN2at6native18elementwise_kernelILi128ELi4EZNS0_15gpu_kernel_implIZZZNS0_15neg_kernel_cudaERNS_18TensorIteratorBaseEENKUlvE0_clEvENKUlvE0_clEvEUlaE_EEvS4_RKT_EUliE_EEviT1_ --------------------------
	.section	.nv.constant0._ZN2at6native18elementwise_kernelILi128ELi4EZNS0_15gpu_kernel_implIZZZNS0_15neg_kernel_cudaERNS_18TensorIteratorBaseEENKUlvE0_clEvENKUlvE0_clEvEUlaE_EEvS4_RKT_EUliE_EEviT1_,"a",@progbits
	.sectionflags	@""
	.align	4
.nv.constant0._ZN2at6native18elementwise_kernelILi128ELi4EZNS0_15gpu_kernel_implIZZZNS0_15neg_kernel_cudaERNS_18TensorIteratorBaseEENKUlvE0_clEvENKUlvE0_clEvEUlaE_EEvS4_RKT_EUliE_EEviT1_:
	.zero		1072


//--------------------- .nv.constant0._ZN2at6native27unrolled_elementwise_kernelIZZZNS0_15neg_kernel_cudaERNS_18TensorIteratorBaseEENKUlvE0_clEvENKUlvE0_clEvEUlaE_St5arrayIPcLm2EELi4E23TrivialOffsetCalculatorILi1EjESB_NS0_6memory12LoadWithCastILi1EEENSC_13StoreWithCastILi1EEEEEviT_T0_T2_T3_T4_T5_ --------------------------
	.section	.nv.constant0._ZN2at6native27unrolled_elementwise_kernelIZZZNS0_15neg_kernel_cudaERNS_18TensorIteratorBaseEENKUlvE0_clEvENKUlvE0_clEvEUlaE_St5arrayIPcLm2EELi4E23TrivialOffsetCalculatorILi1EjESB_NS0_6memory12LoadWithCastILi1EEENSC_13StoreWithCastILi1EEEEEviT_T0_T2_T3_T4_T5_,"a",@progbits
	.sectionflags	@""
	.align	4
.nv.constant0._ZN2at6native27unrolled_elementwise_kernelIZZZNS0_15neg_kernel_cudaERNS_18TensorIteratorBaseEENKUlvE0_clEvENKUlvE0_clEvEUlaE_St5arrayIPcLm2EELi4E23TrivialOffsetCalculatorILi1EjESB_NS0_6memory12LoadWithCastILi1EEENSC_13StoreWithCastILi1EEEEEviT_T0_T2_T3_T4_T5_:
	.zero		572


//--------------------- .nv.constant0._ZN2at6native18elementwise_kernelILi128ELi4EZNS0_22gpu_kernel_impl_nocastIZZZNS0_15neg_kernel_cudaERNS_18TensorIteratorBaseEENKUlvE0_clEvENKUlvE0_clEvEUlaE_EEvS4_RKT_EUliE_EEviT1_ --------------------------
	.section	.nv.constant0._ZN2at6native18elementwise_kernelILi128ELi4EZNS0_22gpu_kernel_impl_nocastIZZZNS0_15neg_kernel_cudaERNS_18TensorIteratorBaseEENKUlvE0_clEvENKUlvE0_clEvEUlaE_EEvS4_RKT_EUliE_EEviT1_,"a",@progbits
	.sectionflags	@""
	.align	4
.nv.constant0._ZN2at6native18elementwise_kernelILi128ELi4EZNS0_22gpu_kernel_impl_nocastIZZZNS0_15neg_kernel_cudaERNS_18TensorIteratorBaseEENKUlvE0_clEvENKUlvE0_clEvEUlaE_EEvS4_RKT_EUliE_EEviT1_:
	.zero		1072


//--------------------- .nv.constant0._ZN2at6native27unrolled_elementwise_kernelIZZZNS0_15neg_kernel_cudaERNS_18TensorIteratorBaseEENKUlvE0_clEvENKUlvE0_clEvEUlaE_St5arrayIPcLm2EELi4E23TrivialOffsetCalculatorILi1EjESB_NS0_6memory15LoadWithoutCastENSC_16StoreWithoutCastEEEviT_T0_T2_T3_T4_T5_ --------------------------
	.section	.nv.constant0._ZN2at6native27unrolled_elementwise_kernelIZZZNS0_15neg_kernel_cudaERNS_18TensorIteratorBaseEENKUlvE0_clEvENKUlvE0_clEvEUlaE_St5arrayIPcLm2EELi4E23TrivialOffsetCalculatorILi1EjESB_NS0_6memory15LoadWithoutCastENSC_16StoreWithoutCastEEEviT_T0_T2_T3_T4_T5_,"a",@progbits
	.sectionflags	@""
	.align	4
.nv.constant0._ZN2at6native27unrolled_elementwise_kernelIZZZNS0_15neg_kernel_cudaERNS_18TensorIteratorBaseEENKUlvE0_clEvENKUlvE0_clEvEUlaE_St5arrayIPcLm2EELi4E23TrivialOffsetCalculatorILi1EjESB_NS0_6memory15LoadWithoutCastENSC_16StoreWithoutCastEEEviT_T0_T2_T3_T4_T5_:
	.zero		556


//--------------------- .nv.constant0._ZN2at6native29vectorized_elementwise_kernelILi2EZZZNS0_15neg_kernel_cudaERNS_18TensorIteratorBaseEENKUlvE0_clEvENKUlvE0_clEvEUlaE_St5arrayIPcLm2EEEEviT0_T1_ --------------------------
	.section	.nv.constant0._ZN2at6native29vectorized_elementwise_kernelILi2EZZZNS0_15neg_kernel_cudaERNS_18TensorIteratorBaseEENKUlvE0_clEvENKUlvE0_clEvEUlaE_St5arrayIPcLm2EEEEviT0_T1_,"a",@progbits
	.sectionflags	@""
	.align	4
.nv.constant0._ZN2at6native29vectorized_elementwise_kernelILi2EZZZNS0_15neg_kernel_cudaERNS_18TensorIteratorBaseEENKUlvE0_clEvENKUlvE0_clEvEUlaE_St5arrayIPcLm2EEEEviT0_T1_:
	.zero		552


//--------------------- .nv.constant0._ZN2at6native29vectorized_elementwise_kernelILi4EZZZNS0_15neg_kernel_cudaERNS_18TensorIteratorBaseEENKUlvE0_clEvENKUlvE0_clEvEUlaE_St5arrayIPcLm2EEEEviT0_T1_ --------------------------
	.section	.nv.constant0._ZN2at6native29vectorized_elementwise_kernelILi4EZZZNS0_15neg_kernel_cudaERNS_18TensorIteratorBaseEENKUlvE0_clEvENKUlvE0_clEvEUlaE_St5arrayIPcLm2EEEEviT0_T1_,"a",@progbits
	.sectionflags	@""
	.align	4
.nv.constant0._ZN2at6native29vectorized_elementwise_kernelILi4EZZZNS0_15neg_kernel_cudaERNS_18TensorIteratorBaseEENKUlvE0_clEvENKUlvE0_clEvEUlaE_St5arrayIPcLm2EEEEviT0_T1_:
	.zero		552


//--------------------- .nv.constant0._ZN2at6native29vectorized_elementwise_kernelILi8EZZZNS0_15neg_kernel_cudaERNS_18TensorIteratorBaseEENKUlvE0_clEvENKUlvE0_clEvEUlaE_St5arrayIPcLm2EEEEviT0_T1_ --------------------------
	.section	.nv.constant0._ZN2at6native29vectorized_elementwise_kernelILi8EZZZNS0_15neg_kernel_cudaERNS_18TensorIteratorBaseEENKUlvE0_clEvENKUlvE0_clEvEUlaE_St5arrayIPcLm2EEEEviT0_T1_,"a",@progbits
	.sectionflags	@""
	.align	4
.nv.constant0._ZN2at6native29vectorized_elementwise_kernelILi8EZZZNS0_15neg_kernel_cudaERNS_18TensorIteratorBaseEENKUlvE0_clEvENKUlvE0_clEvEUlaE_St5arrayIPcLm2EEEEviT0_T1_:
	.zero		552


//--------------------- .nv.constant0._ZN2at6native18elementwise_kernelILi128ELi4EZNS0_15gpu_kernel_implIZZZNS0_15neg_kernel_cudaERNS_18TensorIteratorBaseEENKUlvE0_clEvENKUlvE_clEvEUlhE_EEvS4_RKT_EUliE_EEviT1_ --------------------------
	.section	.nv.constant0._ZN2at6native18elementwise_kernelILi128ELi4EZNS0_15gpu_kernel_implIZZZNS0_15neg_kernel_cudaERNS_18TensorIteratorBaseEENKUlvE0_clEvENKUlvE_clEvEUlhE_EEvS4_RKT_EUliE_EEviT1_,"a",@progbits
	.sectionflags	@""
	.align	4
.nv.constant0._ZN2at6native18elementwise_kernelILi128ELi4EZNS0_15gpu_kernel_implIZZZNS0_15neg_kernel_cudaERNS_18TensorIteratorBaseEENKUlvE0_clEvENKUlvE_clEvEUlhE_EEvS4_RKT_EUliE_EEviT1_:
	.zero		1072


//--------------------- .nv.constant0._ZN2at6native27unrolled_elementwise_kernelIZZZNS0_15neg_kernel_cudaERNS_18TensorIteratorBaseEENKUlvE0_clEvENKUlvE_clEvEUlhE_St5arrayIPcLm2EELi4E23TrivialOffsetCalculatorILi1EjESB_NS0_6memory12LoadWithCastILi1EEENSC_13StoreWithCastILi1EEEEEviT_T0_T2_T3_T4_T5_ --------------------------
	.section	.nv.constant0._ZN2at6native27unrolled_elementwise_kernelIZZZNS0_15neg_kernel_cudaERNS_18TensorIteratorBaseEENKUlvE0_clEvENKUlvE_clEvEUlhE_St5arrayIPcLm2EELi4E23TrivialOffsetCalculatorILi1EjESB_NS0_6memory12LoadWithCastILi1EEENSC_13StoreWithCastILi1EEEEEviT_T0_T2_T3_T4_T5_,"a",@progbits
	.sectionflags	@""
	.align	4
.nv.constant0._ZN2at6native27unrolled_elementwise_kernelIZZZNS0_15neg_kernel_cudaERNS_18TensorIteratorBaseEENKUlvE0_clEvENKUlvE_clEvEUlhE_St5arrayIPcLm2EELi4E23TrivialOffsetCalculatorILi1EjESB_NS0_6memory12LoadWithCastILi1EEENSC_13StoreWithCastILi1EEEEEviT_T0_T2_T3_T4_T5_:
	.zero		572


//--------------------- .nv.constant0._ZN2at6native18elementwise_kernelILi128ELi4EZNS0_22gpu_kernel_impl_nocastIZZZNS0_15neg_kernel_cudaERNS_18TensorIteratorBaseEENKUlvE0_clEvENKUlvE_clEvEUlhE_EEvS4_RKT_EUliE_EEviT1_ --------------------------
	.section	.nv.constant0._ZN2at6native18elementwise_kernelILi128ELi4EZNS0_22gpu_kernel_impl_nocastIZZZNS0_15neg_kernel_cudaERNS_18TensorIteratorBaseEENKUlvE0_clEvENKUlvE_clEvEUlhE_EEvS4_RKT_EUliE_EEviT1_,"a",@progbits
	.sectionflags	@""
	.align	4
.nv.constant0._ZN2at6native18elementwise_kernelILi128ELi4EZNS0_22gpu_kernel_impl_nocastIZZZNS0_15neg_kernel_cudaERNS_18TensorIteratorBaseEENKUlvE0_clEvENKUlvE_clEvEUlhE_EEvS4_RKT_EUliE_EEviT1_:
	.zero		1072


//--------------------- .nv.constant0._ZN2at6native27unrolled_elementwise_kernelIZZZNS0_15neg_kernel_cudaERNS_18TensorIteratorBaseEENKUlvE0_clEvENKUlvE_clEvEUlhE_St5arrayIPcLm2EELi4E23TrivialOffsetCalculatorILi1EjESB_NS0_6memory15LoadWithoutCastENSC_16StoreWithoutCastEEEviT_T0_T2_T3_T4_T5_ --------------------------
	.section	.nv.constant0._ZN2at6native27unrolled_elementwise_kernelIZZZNS0_15neg_kernel_cudaERNS_18TensorIteratorBaseEENKUlvE0_clEvENKUlvE_clEvEUlhE_St5arrayIPcLm2EELi4E23TrivialOffsetCalculatorILi1EjESB_NS0_6memory15LoadWithoutCastENSC_16StoreWithoutCastEEEviT_T0_T2_T3_T4_T5_,"a",@progbits
	.sectionflags	@""
	.align	4
.nv.constant0._ZN2at6native27unrolled_elementwise_kernelIZZZNS0_15neg_kernel_cudaERNS_18TensorIteratorBaseEENKUlvE0_clEvENKUlvE_clEvEUlhE_St5arrayIPcLm2EELi4E23TrivialOffsetCalculatorILi1EjESB_NS0_6memory15LoadWithoutCastENSC_16StoreWithoutCastEEEviT_T0_T2_T3_T4_T5_:
	.zero		556


//--------------------- .nv.constant0._ZN2at6native29vectorized_elementwise_kernelILi2EZZZNS0_15neg_kernel_cudaERNS_18TensorIteratorBaseEENKUlvE0_clEvENKUlvE_clEvEUlhE_St5arrayIPcLm2EEEEviT0_T1_ --------------------------
	.section	.nv.constant0._ZN2at6native29vectorized_elementwise_kernelILi2EZZZNS0_15neg_kernel_cudaERNS_18TensorIteratorBaseEENKUlvE0_clEvENKUlvE_clEvEUlhE_St5arrayIPcLm2EEEEviT0_T1_,"a",@progbits
	.sectionflags	@""
	.align	4
.nv.constant0._ZN2at6native29vectorized_elementwise_kernelILi2EZZZNS0_15neg_kernel_cudaERNS_18TensorIteratorBaseEENKUlvE0_clEvENKUlvE_clEvEUlhE_St5arrayIPcLm2EEEEviT0_T1_:
	.zero		552


//--------------------- .nv.constant0._ZN2at6native29vectorized_elementwise_kernelILi4EZZZNS0_15neg_kernel_cudaERNS_18TensorIteratorBaseEENKUlvE0_clEvENKUlvE_clEvEUlhE_St5arrayIPcLm2EEEEviT0_T1_ --------------------------
	.section	.nv.constant0._ZN2at6native29vectorized_elementwise_kernelILi4EZZZNS0_15neg_kernel_cudaERNS_18TensorIteratorBaseEENKUlvE0_clEvENKUlvE_clEvEUlhE_St5arrayIPcLm2EEEEviT0_T1_,"a",@progbits
	.sectionflags	@""
	.align	4
.nv.constant0._ZN2at6native29vectorized_elementwise_kernelILi4EZZZNS0_15neg_kernel_cudaERNS_18TensorIteratorBaseEENKUlvE0_clEvENKUlvE_clEvEUlhE_St5arrayIPcLm2EEEEviT0_T1_:
	.zero		552


//--------------------- .nv.constant0._ZN2at6native29vectorized_elementwise_kernelILi8EZZZNS0_15neg_kernel_cudaERNS_18TensorIteratorBaseEENKUlvE0_clEvENKUlvE_clEvEUlhE_St5arrayIPcLm2EEEEviT0_T1_ --------------------------
	.section	.nv.constant0._ZN2at6native29vectorized_elementwise_kernelILi8EZZZNS0_15neg_kernel_cudaERNS_18TensorIteratorBaseEENKUlvE0_clEvENKUlvE_clEvEUlhE_St5arrayIPcLm2EEEEviT0_T1_,"a",@progbits
	.sectionflags	@""
	.align	4
.nv.constant0._ZN2at6native29vectorized_elementwise_kernelILi8EZZZNS0_15neg_kernel_cudaERNS_18TensorIteratorBaseEENKUlvE0_clEvENKUlvE_clEvEUlhE_St5arrayIPcLm2EEEEviT0_T1_:
	.zero		552


//--------------------- .nv.constant0._ZN2at6native18elementwise_kernelILi128ELi4EZNS0_15gpu_kernel_implIZZZNS0_23logical_not_kernel_cudaERNS_18TensorIteratorBaseEENKUlvE0_clEvENKUlvE10_clEvEUlN3c108BFloat16EE_EEvS4_RKT_EUliE_EEviT1_ --------------------------
	.section	.nv.constant0._ZN2at6native18elementwise_kernelILi128ELi4EZNS0_15gpu_kernel_implIZZZNS0_23logical_not_kernel_cudaERNS_18TensorIteratorBaseEENKUlvE0_clEvENKUlvE10_clEvEUlN3c108BFloat16EE_EEvS4_RKT_EUliE_EEviT1_,"a",@progbits
	.sectionflags	@""
	.align	4
.nv.constant0._ZN2at6native18elementwise_kernelILi128ELi4EZNS0_15gpu_kernel_implIZZZNS0_23logical_not_kernel_cudaERNS_18TensorIteratorBaseEENKUlvE0_clEvENKUlvE10_clEvEUlN3c108BFloat16EE_EEvS4_RKT_EUliE_EEviT1_:
	.zero		1072


//--------------------- .nv.constant0._ZN2at6native27unrolled_elementwise_kernelIZZZNS0_23logical_not_kernel_cudaERNS_18TensorIteratorBaseEENKUlvE0_clEvENKUlvE10_clEvEUlN3c108BFloat16EE_St5arrayIPcLm2EELi4E23TrivialOffsetCalculatorILi1EjESD_NS0_6memory12LoadWithCastILi1EEENSE_13StoreWithCastILi1EEEEEviT_T0_T2_T3_T4_T5_ --------------------------
	.section	.nv.constant0._ZN2at6native27unrolled_elementwise_kernelIZZZNS0_23logical_not_kernel_cudaERNS_18TensorIteratorBaseEENKUlvE0_clEvENKUlvE10_clEvEUlN3c108BFloat16EE_St5arrayIPcLm2EELi4E23TrivialOffsetCalculatorILi1EjESD_NS0_6memory12LoadWithCastILi1EEENSE_13StoreWithCastILi1EEEEEviT_T0_T2_T3_T4_T5_,"a",@progbits
	.sectionflags	@""
	.align	4
.nv.constant0._ZN2at6native27unrolled_elementwise_kernelIZZZNS0_23logical_not_kernel_cudaERNS_18TensorIteratorBaseEENKUlvE0_clEvENKUlvE10_clEvEUlN3c108BFloat16EE_St5arrayIPcLm2EELi4E23TrivialOffsetCalculatorILi1EjESD_NS0_6memory12LoadWithCastILi1EEENSE_13StoreWithCastILi1EEEEEviT_T0_T2_T3_T4_T5_:
	.zero		572


//--------------------- .nv.constant0._ZN2at6native18elementwise_kernelILi128ELi4EZNS0_22gpu_kernel_impl_nocastIZZZNS0_23logical_not_kernel_cudaERNS_18TensorIteratorBaseEENKUlvE0_clEvENKUlvE10_clEvEUlN3c108BFloat16EE_EEvS4_RKT_EUliE_EEviT1_ --------------------------
	.section	.nv.constant0._ZN2at6native18elementwise_kernelILi128ELi4EZNS0_22gpu_kernel_impl_nocastIZZZNS0_23logical_not_kernel_cudaERNS_18TensorIteratorBaseEENKUlvE0_clEvENKUlvE10_clEvEUlN3c108BFloat16EE_EEvS4_RKT_EUliE_EEviT1_,"a",@progbits
	.sectionflags	@""
	.align	4
.nv.constant0._ZN2at6native18elementwise_kernelILi128ELi4EZNS0_22gpu_kernel_impl_nocastIZZZNS0_23logical_not_kernel_cudaERNS_18TensorIteratorBaseEENKUlvE0_clEvENKUlvE10_clEvEUlN3c108BFloat16EE_EEvS4_RKT_EUliE_EEviT1_:
	.zero		1072


//--------------------- .nv.constant0._ZN2at6native27unrolled_elementwise_kernelIZZZNS0_23logical_not_kernel_cudaERNS_18TensorIteratorBaseEENKUlvE0_clEvENKUlvE10_clEvEUlN3c108BFloat16EE_St5arrayIPcLm2EELi4E23TrivialOffsetCalculatorILi1EjESD_NS0_6memory15LoadWithoutCastENSE_16StoreWithoutCastEEEviT_T0_T2_T3_T4_T5_ --------------------------
	.section	.nv.constant0._ZN2at6native27unrolled_elementwise_kernelIZZZNS0_23logical_not_kernel_cudaERNS_18TensorIteratorBaseEENKUlvE0_clEvENKUlvE10_clEvEUlN3c108BFloat16EE_St5arrayIPcLm2EELi4E23TrivialOffsetCalculatorILi1EjESD_NS0_6memory15LoadWithoutCastENSE_16StoreWithoutCastEEEviT_T0_T2_T3_T4_T5_,"a",@progbits
	.sectionflags	@""
	.align	4
.nv.constant0._ZN2at6native27unrolled_elementwise_kernelIZZZNS0_23logical_not_kernel_cudaERNS_18TensorIteratorBaseEENKUlvE0_clEvENKUlvE10_clEvEUlN3c108BFloat16EE_St5arrayIPcLm2EELi4E23TrivialOffsetCalculatorILi1EjESD_NS0_6memory15LoadWithoutCastENSE_16StoreWithoutCastEEEviT_T0_T2_T3_T4_T5_:
	.zero		556


//--------------------- .nv.constant0._ZN2at6native29vectorized_elementwise_kernelILi2EZZZNS0_23logical_not_kernel_cudaERNS_18TensorIteratorBaseEENKUlvE0_clEvENKUlvE10_clEvEUlN3c108BFloat16EE_St5arrayIPcLm2EEEEviT0_T1_ --------------------------
	.section	.nv.constant0._ZN2at6native29vectorized_elementwise_kernelILi2EZZZNS0_23logical_not_kernel_cudaERNS_18TensorIteratorBaseEENKUlvE0_clEvENKUlvE10_clEvEUlN3c108BFloat16EE_St5arrayIPcLm2EEEEviT0_T1_,"a",@progbits
	.sectionflags	@""
	.align	4
.nv.constant0._ZN2at6native29vectorized_elementwise_kernelILi2EZZZNS0_23logical_not_kernel_cudaERNS_18TensorIteratorBaseEENKUlvE0_clEvENKUlvE10_clEvEUlN3c108BFloat16EE_St5arrayIPcLm2EEEEviT0_T1_:
	.zero		552


//--------------------- .nv.constant0._ZN2at6native29vectorized_elementwise_kernelILi4EZZZNS0_23logical_not_kernel_cudaERNS_18TensorIteratorBaseEENKUlvE0_clEvENKUlvE10_clEvEUlN3c108BFloat16EE_St5arrayIPcLm2EEEEviT0_T1_ --------------------------
	.section	.nv.constant0._ZN2at6native29vectorized_elementwise_kernelILi4EZZZNS0_23logical_not_kernel_cudaERNS_18TensorIteratorBaseEENKUlvE0_clEvENKUlvE10_clEvEUlN3c108BFloat16EE_St5arrayIPcLm2EEEEviT0_T1_,"a",@progbits
	.sectionflags	@""
	.align	4
.nv.constant0._ZN2at6native29vectorized_elementwise_kernelILi4EZZZNS0_23logical_not_kernel_cudaERNS_18TensorIteratorBaseEENKUlvE0_clEvENKUlvE10_clEvEUlN3c108BFloat16EE_St5arrayIPcLm2EEEEviT0_T1_:
	.zero		552


//--------------------- .nv.constant0._ZN2at6native29vectorized_elementwise_kernelILi8EZZZNS0_23logical_not_kernel_cudaERNS_18TensorIteratorBaseEENKUlvE0_clEvENKUlvE10_clEvEUlN3c108BFloat16EE_St5arrayIPcLm2EEEEviT0_T1_ --------------------------
	.section	.nv.constant0._ZN2at6native29vectorized_elementwise_kernelILi8EZZZNS0_23logical_not_kernel_cudaERNS_18TensorIteratorBaseEENKUlvE0_clEvENKUlvE10_clEvEUlN3c108BFloat16EE_St5arrayIPcLm2EEEEviT0_T1_,"a",@progbits
	.sectionflags	@""
	.align	4
.nv.constant0._ZN2at6native29vectorized_elementwise_kernelILi8EZZZNS0_23logical_not_kernel_cudaERNS_18TensorIteratorBaseEENKUlvE0_clEvENKUlvE10_clEvEUlN3c108BFloat16EE_St5arrayIPcLm2EEEEviT0_T1_:
	.zero		552


//--------------------- .nv.constant0._ZN2at6native18elementwise_kernelILi128ELi4EZNS0_15gpu_kernel_implIZZZNS0_23logical_not_kernel_cudaERNS_18TensorIteratorBaseEENKUlvE0_clEvENKUlvE9_clEvEUlN3c104HalfEE_EEvS4_RKT_EUliE_EEviT1_ --------------------------
	.section	.nv.constant0._ZN2at6native18elementwise_kernelILi128ELi4EZNS0_15gpu_kernel_implIZZZNS0_23logical_not_kernel_cudaERNS_18TensorIteratorBaseEENKUlvE0_clEvENKUlvE9_clEvEUlN3c104HalfEE_EEvS4_RKT_EUliE_EEviT1_,"a",@progbits
	.sectionflags	@""
	.align	4
.nv.constant0._ZN2at6native18elementwise_kernelILi128ELi4EZNS0_15gpu_kernel_implIZZZNS0_23logical_not_kernel_cudaERNS_18TensorIteratorBaseEENKUlvE0_clEvENKUlvE9_clEvEUlN3c104HalfEE_EEvS4_RKT_EUliE_EEviT1_:
	.zero		1072


//--------------------- .nv.constant0._ZN2at6native27unrolled_elementwise_kernelIZZZNS0_23logical_not_kernel_cudaERNS_18TensorIteratorBaseEENKUlvE0_clEvENKUlvE9_clEvEUlN3c104HalfEE_St5arrayIPcLm2EELi4E23TrivialOffsetCalculatorILi1EjESD_NS0_6memory12LoadWithCastILi1EEENSE_13StoreWithCastILi1EEEEEviT_T0_T2_T3_T4_T5_ --------------------------
	.section	.nv.constant0._ZN2at6native27unrolled_elementwise_kernelIZZZNS0_23logical_not_kernel_cudaERNS_18TensorIteratorBaseEENKUlvE0_clEvENKUlvE9_clEvEUlN3c104HalfEE_St5arrayIPcLm2EELi4E23TrivialOffsetCalculatorILi1EjESD_NS0_6memory12LoadWithCastILi1EEENSE_13StoreWithCastILi1EEEEEviT_T0_T2_T3_T4_T5_,"a",@progbits
	.sectionflags	@""
	.align	4
.nv.constant0._ZN2at6native27unrolled_elementwise_kernelIZZZNS0_23logical_not_kernel_cudaERNS_18TensorIteratorBaseEENKUlvE0_clEvENKUlvE9_clEvEUlN3c104HalfEE_St5arrayIPcLm2EELi4E23TrivialOffsetCalculatorILi1EjESD_NS0_6memory12LoadWithCastILi1EEENSE_13StoreWithCastILi1EEEEEviT_T0_T2_T3_T4_T5_:
	.zero		572


//--------------------- .nv.constant0._ZN2at6native18elementwise_kernelILi128ELi4EZNS0_22gpu_kernel_impl_nocastIZZZNS0_23logical_not_kernel_cudaERNS_18TensorIteratorBaseEENKUlvE0_clEvENKUlvE9_clEvEUlN3c104HalfEE_EEvS4_RKT_EUliE_EEviT1_ --------------------------
	.section	.nv.constant0._ZN2at6native18elementwise_kernelILi128ELi4EZNS0_22gpu_kernel_impl_nocastIZZZNS0_23logical_not_kernel_cudaERNS_18TensorIteratorBaseEENKUlvE0_clEvENKUlvE9_clEvEUlN3c104HalfEE_EEvS4_RKT_EUliE_EEviT1_,"a",@progbits
	.sectionflags	@""
	.align	4
.nv.constant0._ZN2at6native18elementwise_kernelILi128ELi4EZNS0_22gpu_kernel_impl_nocastIZZZNS0_23logical_not_kernel_cudaERNS_18TensorIteratorBaseEENKUlvE0_clEvENKUlvE9_clEvEUlN3c104HalfEE_EEvS4_RKT_EUliE_EEviT1_:
	.zero		1072


//--------------------- .nv.constant0._ZN2at6native27unrolled_elementwise_kernelIZZZNS0_23logical_not_kernel_cudaERNS_18TensorIteratorBaseEENKUlvE0_clEvENKUlvE9_clEvEUlN3c104HalfEE_St5arrayIPcLm2EELi4E23TrivialOffsetCalculatorILi1EjESD_NS0_6memory15LoadWithoutCastENSE_16StoreWithoutCastEEEviT_T0_T2_T3_T4_T5_ --------------------------
	.section	.nv.constant0._ZN2at6native27unrolled_elementwise_kernelIZZZNS0_23logical_not_kernel_cudaERNS_18TensorIteratorBaseEENKUlvE0_clEvENKUlvE9_clEvEUlN3c104HalfEE_St5arrayIPcLm2EELi4E23TrivialOffsetCalculatorILi1EjESD_NS0_6memory15LoadWithoutCastENSE_16StoreWithoutCastEEEviT_T0_T2_T3_T4_T5_,"a",@progbits
	.sectionflags	@""
	.align	4
.nv.constant0._ZN2at6native27unrolled_elementwise_kernelIZZZNS0_23logical_not_kernel_cudaERNS_18TensorIteratorBaseEENKUlvE0_clEvENKUlvE9_clEvEUlN3c104HalfEE_St5arrayIPcLm2EELi4E23TrivialOffsetCalculatorILi1EjESD_NS0_6memory15LoadWithoutCastENSE_16StoreWithoutCastEEEviT_T0_T2_T3_T4_T5_:
	.zero		556


//--------------------- .nv.constant0._ZN2at6native29vectorized_elementwise_kernelILi2EZZZNS0_23logical_not_kernel_cudaERNS_18TensorIteratorBaseEENKUlvE0_clEvENKUlvE9_clEvEUlN3c104HalfEE_St5arrayIPcLm2EEEEviT0_T1_ --------------------------
	.section	.nv.constant0._ZN2at6native29vectorized_elementwise_kernelILi2EZZZNS0_23logical_not_kernel_cudaERNS_18TensorIteratorBaseEENKUlvE0_clEvENKUlvE9_clEvEUlN3c104HalfEE_St5arrayIPcLm2EEEEviT0_T1_,"a",@progbits
	.sectionflags	@""
	.align	4
.nv.constant0._ZN2at6native29vectorized_elementwise_kernelILi2EZZZNS0_23logical_not_kernel_cudaERNS_18TensorIteratorBaseEENKUlvE0_clEvENKUlvE9_clEvEUlN3c104HalfEE_St5arrayIPcLm2EEEEviT0_T1_:
	.zero		552


//--------------------- .nv.constant0._ZN2at6native29vectorized_elementwise_kernelILi4EZZZNS0_23logical_not_kernel_cudaERNS_18TensorIteratorBaseEENKUlvE0_clEvENKUlvE9_clEvEUlN3c104HalfEE_St5arrayIPcLm2EEEEviT0_T1_ --------------------------
	.section	.nv.constant0._ZN2at6native29vectorized_elementwise_kernelILi4EZZZNS0_23logical_not_kernel_cudaERNS_18TensorIteratorBaseEENKUlvE0_clEvENKUlvE9_clEvEUlN3c104HalfEE_St5arrayIPcLm2EEEEviT0_T1_,"a",@progbits
	.sectionflags	@""
	.align	4
.nv.constant0._ZN2at6native29vectorized_elementwise_kernelILi4EZZZNS0_23logical_not_kernel_cudaERNS_18TensorIteratorBaseEENKUlvE0_clEvENKUlvE9_clEvEUlN3c104HalfEE_St5arrayIPcLm2EEEEviT0_T1_:
	.zero		552


//--------------------- .nv.constant0._ZN2at6native29vectorized_elementwise_kernelILi8EZZZNS0_23logical_not_kernel_cudaERNS_18TensorIteratorBaseEENKUlvE0_clEvENKUlvE9_clEvEUlN3c104HalfEE_St5arrayIPcLm2EEEEviT0_T1_ --------------------------
	.section	.nv.constant0._ZN2at6native29vectorized_elementwise_kernelILi8EZZZNS0_23logical_not_kernel_cudaERNS_18TensorIteratorBaseEENKUlvE0_clEvENKUlvE9_clEvEUlN3c104HalfEE_St5arrayIPcLm2EEEEviT0_T1_,"a",@progbits
	.sectionflags	@""
	.align	4
.nv.constant0._ZN2at6native29vectorized_elementwise_kernelILi8EZZZNS0_23logical_not_kernel_cudaERNS_18TensorIteratorBaseEENKUlvE0_clEvENKUlvE9_clEvEUlN3c104HalfEE_St5arrayIPcLm2EEEEviT0_T1_:
	.zero		552


//--------------------- .nv.constant0._ZN2at6native18elementwise_kernelILi128ELi4EZNS0_15gpu_kernel_implIZZZNS0_23logical_not_kernel_cudaERNS_18TensorIteratorBaseEENKUlvE0_clEvENKUlvE8_clEvEUlbE_EEvS4_RKT_EUliE_EEviT1_ --------------------------
	.section	.nv.constant0._ZN2at6native18elementwise_kernelILi128ELi4EZNS0_15gpu_kernel_implIZZZNS0_23logical_not_kernel_cudaERNS_18TensorIteratorBaseEENKUlvE0_clEvENKUlvE8_clEvEUlbE_EEvS4_RKT_EUliE_EEviT1_,"a",@progbits
	.sectionflags	@""
	.align	4
.nv.constant0._ZN2at6native18elementwise_kernelILi128ELi4EZNS0_15gpu_kernel_implIZZZNS0_23logical_not_kernel_cudaERNS_18TensorIteratorBaseEENKUlvE0_clEvENKUlvE8_clEvEUlbE_EEvS4_RKT_EUliE_EEviT1_:
	.zero		1072


//--------------------- .nv.constant0._ZN2at6native27unrolled_elementwise_kernelIZZZNS0_23logical_not_kernel_cudaERNS_18TensorIteratorBaseEENKUlvE0_clEvENKUlvE8_clEvEUlbE_St5arrayIPcLm2EELi4E23TrivialOffsetCalculatorILi1EjESB_NS0_6memory12LoadWithCastILi1EEENSC_13StoreWithCastILi1EEEEEviT_T0_T2_T3_T4_T5_ --------------------------
	.section	.nv.constant0._ZN2at6native27unrolled_elementwise_kernelIZZZNS0_23logical_not_kernel_cudaERNS_18TensorIteratorBaseEENKUlvE0_clEvENKUlvE8_clEvEUlbE_St5arrayIPcLm2EELi4E23TrivialOffsetCalculatorILi1EjESB_NS0_6memory12LoadWithCastILi1EEENSC_13StoreWithCastILi1EEEEEviT_T0_T2_T3_T4_T5_,"a",@progbits
	.sectionflags	@""
	.align	4
.nv.constant0._ZN2at6native27unrolled_elementwise_kernelIZZZNS0_23logical_not_kernel_cudaERNS_18TensorIteratorBaseEENKUlvE0_clEvENKUlvE8_clEvEUlbE_St5arrayIPcLm2EELi4E23TrivialOffsetCalculatorILi1EjESB_NS0_6memory12LoadWithCastILi1EEENSC_13StoreWithCastILi1EEEEEviT_T0_T2_T3_T4_T5_:
	.zero		572


//--------------------- .nv.constant0._ZN2at6native18elementwise_kernelILi128ELi4EZNS0_22gpu_kernel_impl_nocastIZZZNS0_23logical_not_kernel_cudaERNS_18TensorIteratorBaseEENKUlvE0_clEvENKUlvE8_clEvEUlbE_EEvS4_RKT_EUliE_EEviT1_ --------------------------
	.section	.nv.constant0._ZN2at6native18elementwise_kernelILi128ELi4EZNS0_22gpu_kernel_impl_nocastIZZZNS0_23logical_not_kernel_cudaERNS_18TensorIteratorBaseEENKUlvE0_clEvENKUlvE8_clEvEUlbE_EEvS4_RKT_EUliE_EEviT1_,"a",@progbits
	.sectionflags	@""
	.align	4
.nv.constant0._ZN2at6native18elementwise_kernelILi128ELi4EZNS0_22gpu_kernel_impl_nocastIZZZNS0_23logical_not_kernel_cudaERNS_18TensorIteratorBaseEENKUlvE0_clEvENKUlvE8_clEvEUlbE_EEvS4_RKT_EUliE_EEviT1_:
	.zero		1072


//--------------------- .nv.constant0._ZN2at6native27unrolled_elementwise_kernelIZZZNS0_23logical_not_kernel_cudaERNS_18TensorIteratorBaseEENKUlvE0_clEvENKUlvE8_clEvEUlbE_St5arrayIPcLm2EELi4E23TrivialOffsetCalculatorILi1EjESB_NS0_6memory15LoadWithoutCastENSC_16StoreWithoutCastEEEviT_T0_T2_T3_T4_T5_ --------------------------
	.section	.nv.constant0._ZN2at6native27unrolled_elementwise_kernelIZZZNS0_23logical_not_kernel_cudaERNS_18TensorIteratorBaseEENKUlvE0_clEvENKUlvE8_clEvEUlbE_St5arrayIPcLm2EELi4E23TrivialOffsetCalculatorILi1EjESB_NS0_6memory15LoadWithoutCastENSC_16StoreWithoutCastEEEviT_T0_T2_T3_T4_T5_,"a",@progbits
	.sectionflags	@""
	.align	4
.nv.constant0._ZN2at6native27unrolled_elementwise_kernelIZZZNS0_23logical_not_kernel_cudaERNS_18TensorIteratorBaseEENKUlvE0_clEvENKUlvE8_clEvEUlbE_St5arrayIPcLm2EELi4E23TrivialOffsetCalculatorILi1EjESB_NS0_6memory15LoadWithoutCastENSC_16StoreWithoutCastEEEviT_T0_T2_T3_T4_T5_:
	.zero		556


//--------------------- .nv.constant0._ZN2at6native29vectorized_elementwise_kernelILi2EZZZNS0_23logical_not_kernel_cudaERNS_18TensorIteratorBaseEENKUlvE0_clEvENKUlvE8_clEvEUlbE_St5arrayIPcLm2EEEEviT0_T1_ --------------------------
	.section	.nv.constant0._ZN2at6native29vectorized_elementwise_kernelILi2EZZZNS0_23logical_not_kernel_cudaERNS_18TensorIteratorBaseEENKUlvE0_clEvENKUlvE8_clEvEUlbE_St5arrayIPcLm2EEEEviT0_T1_,"a",@progbits
	.sectionflags	@""
	.align	4
.nv.constant0._ZN2at6native29vectorized_elementwise_kernelILi2EZZZNS0_23logical_not_kernel_cudaERNS_18TensorIteratorBaseEENKUlvE0_clEvENKUlvE8_clEvEUlbE_St5arrayIPcLm2EEEEviT0_T1_:
	.zero		552


//--------------------- .nv.constant0._ZN2at6native29vectorized_elementwise_kernelILi4EZZZNS0_23logical_not_kernel_cudaERNS_18TensorIteratorBaseEENKUlvE0_clEvENKUlvE8_clEvEUlbE_St5arrayIPcLm2EEEEviT0_T1_ --------------------------
	.section	.nv.constant0._ZN2at6native29vectorized_elementwise_kernelILi4EZZZNS0_23logical_not_kernel_cudaERNS_18TensorIteratorBaseEENKUlvE0_clEvENKUlvE8_clEvEUlbE_St5arrayIPcLm2EEEEviT0_T1_,"a",@progbits
	.sectionflags	@""
	.align	4
.nv.constant0._ZN2at6native29vectorized_elementwise_kernelILi4EZZZNS0_23logical_not_kernel_cudaERNS_18TensorIteratorBaseEENKUlvE0_clEvENKUlvE8_clEvEUlbE_St5arrayIPcLm2EEEEviT0_T1_:
	.zero		552


//--------------------- .nv.constant0._ZN2at6native29vectorized_elementwise_kernelILi8EZZZNS0_23logical_not_kernel_cudaERNS_18TensorIteratorBaseEENKUlvE0_clEvENKUlvE8_clEvEUlbE_St5arrayIPcLm2EEEEviT0_T1_ --------------------------
	.section	.nv.constant0._ZN2at6native29vectorized_elementwise_kernelILi8EZZZNS0_23logical_not_kernel_cudaERNS_18TensorIteratorBaseEENKUlvE0_clEvENKUlvE8_clEvEUlbE_St5arrayIPcLm2EEEEviT0_T1_,"a",@progbits
	.sectionflags	@""
	.align	4
.nv.constant0._ZN2at6native29vectorized_elementwise_kernelILi8EZZZNS0_23logical_not_kernel_cudaERNS_18TensorIteratorBaseEENKUlvE0_clEvENKUlvE8_clEvEUlbE_St5arrayIPcLm2EEEEviT0_T1_:
	.zero		552


//--------------------- .nv.constant0._ZN2at6native18elementwise_kernelILi128ELi4EZNS0_15gpu_kernel_implIZZZNS0_23logical_not_kernel_cudaERNS_18TensorIteratorBaseEENKUlvE0_clEvENKUlvE7_clEvEUlN3c107complexIfEEE_EEvS4_RKT_EUliE_EEviT1_ --------------------------
	.section	.nv.constant0._ZN2at6native18elementwise_kernelILi128ELi4EZNS0_15gpu_kernel_implIZZZNS0_23logical_not_kernel_cudaERNS_18TensorIteratorBaseEENKUlvE0_clEvENKUlvE7_clEvEUlN3c107complexIfEEE_EEvS4_RKT_EUliE_EEviT1_,"a",@progbits
	.sectionflags	@""
	.align	4
.nv.constant0._ZN2at6native18elementwise_kernelILi128ELi4EZNS0_15gpu_kernel_implIZZZNS0_23logical_not_kernel_cudaERNS_18TensorIteratorBaseEENKUlvE0_clEvENKUlvE7_clEvEUlN3c107complexIfEEE_EEvS4_RKT_EUliE_EEviT1_:
	.zero		1072


//--------------------- .nv.constant0._ZN2at6native27unrolled_elementwise_kernelIZZZNS0_23logical_not_kernel_cudaERNS_18TensorIteratorBaseEENKUlvE0_clEvENKUlvE7_clEvEUlN3c107complexIfEEE_St5arrayIPcLm2EELi4E23TrivialOffsetCalculatorILi1EjESE_NS0_6memory12LoadWithCastILi1EEENSF_13StoreWithCastILi1EEEEEviT_T0_T2_T3_T4_T5_ --------------------------
	.section	.nv.constant0._ZN2at6native27unrolled_elementwise_kernelIZZZNS0_23logical_not_kernel_cudaERNS_18TensorIteratorBaseEENKUlvE0_clEvENKUlvE7_clEvEUlN3c107complexIfEEE_St5arrayIPcLm2EELi4E23TrivialOffsetCalculatorILi1EjESE_NS0_6memory12LoadWithCastILi1EEENSF_13StoreWithCastILi1EEEEEviT_T0_T2_T3_T4_T5_,"a",@progbits
	.sectionflags	@""
	.align	4
.nv.constant0._ZN2at6native27unrolled_elementwise_kernelIZZZNS0_23logical_not_kernel_cudaERNS_18TensorIteratorBaseEENKUlvE0_clEvENKUlvE7_clEvEUlN3c107complexIfEEE_St5arrayIPcLm2EELi4E23TrivialOffsetCalculatorILi1EjESE_NS0_6memory12LoadWithCastILi1EEENSF_13StoreWithCastILi1EEEEEviT_T0_T2_T3_T4_T5_:
	.zero		572


//--------------------- .nv.constant0._ZN2at6native18elementwise_kernelILi128ELi4EZNS0_22gpu_kernel_impl_nocastIZZZNS0_23logical_not_kernel_cudaERNS_18TensorIteratorBaseEENKUlvE0_clEvENKUlvE7_clEvEUlN3c107complexIfEEE_EEvS4_RKT_EUliE_EEviT1_ --------------------------
	.section	.nv.constant0._ZN2at6native18elementwise_kernelILi128ELi4EZNS0_22gpu_kernel_impl_nocastIZZZNS0_23logical_not_kernel_cudaERNS_18TensorIteratorBaseEENKUlvE0_clEvENKUlvE7_clEvEUlN3c107complexIfEEE_EEvS4_RKT_EUliE_EEviT1_,"a",@progbits
	.sectionflags	@""
	.align	4
.nv.constant0._ZN2at6native18elementwise_kernelILi128ELi4EZNS0_22gpu_kernel_impl_nocastIZZZNS0_23logical_not_kernel_cudaERNS_18TensorIteratorBaseEENKUlvE0_clEvENKUlvE7_clEvEUlN3c107complexIfEEE_EEvS4_RKT_EUliE_EEviT1_:
	.zero		1072


//--------------------- .nv.constant0._ZN2at6native27unrolled_elementwise_kernelIZZZNS0_23logical_not_kernel_cudaERNS_18TensorIteratorBaseEENKUlvE0_clEvENKUlvE7_clEvEUlN3c107complexIfEEE_St5arrayIPcLm2EELi4E23TrivialOffsetCalculatorILi1EjESE_NS0_6memory15LoadWithoutCastENSF_16StoreWithoutCastEEEviT_T0_T2_T3_T4_T5_ --------------------------
	.section	.nv.constant0._ZN2at6native27unrolled_elementwise_kernelIZZZNS0_23logical_not_kernel_cudaERNS_18TensorIteratorBaseEENKUlvE0_clEvENKUlvE7_clEvEUlN3c107complexIfEEE_St5arrayIPcLm2EELi4E23TrivialOffsetCalculatorILi1EjESE_NS0_6memory15LoadWithoutCastENSF_16StoreWithoutCastEEEviT_T0_T2_T3_T4_T5_,"a",@progbits
	.sectionflags	@""
	.align	4
.nv.constant0._ZN2at6native27unrolled_elementwise_kernelIZZZNS0_23logical_not_kernel_cudaERNS_18TensorIteratorBaseEENKUlvE0_clEvENKUlvE7_clEvEUlN3c107complexIfEEE_St5arrayIPcLm2EELi4E23TrivialOffsetCalculatorILi1EjESE_NS0_6memory15LoadWithoutCastENSF_16StoreWithoutCastEEEviT_T0_T2_T3_T4_T5_:
	.zero		556


//--------------------- .nv.constant0._ZN2at6native29vectorized_elementwise_kernelILi2EZZZNS0_23logical_not_kernel_cudaERNS_18TensorIteratorBaseEENKUlvE0_clEvENKUlvE7_clEvEUlN3c107complexIfEEE_St5arrayIPcLm2EEEEviT0_T1_ --------------------------
	.section	.nv.constant0._ZN2at6native29vectorized_elementwise_kernelILi2EZZZNS0_23logical_not_kernel_cudaERNS_18TensorIteratorBaseEENKUlvE0_clEvENKUlvE7_clEvEUlN3c107complexIfEEE_St5arrayIPcLm2EEEEviT0_T1_,"a",@progbits
	.sectionflags	@""
	.align	4
.nv.constant0._ZN2at6native29vectorized_elementwise_kernelILi2EZZZNS0_23logical_not_kernel_cudaERNS_18TensorIteratorBaseEENKUlvE0_clEvENKUlvE7_clEvEUlN3c107complexIfEEE_St5arrayIPcLm2EEEEviT0_T1_:
	.zero		552


//--------------------- .nv.constant0._ZN2at6native29vectorized_elementwise_kernelILi4EZZZNS0_23logical_not_kernel_cudaERNS_18TensorIteratorBaseEENKUlvE0_clEvENKUlvE7_clEvEUlN3c107complexIfEEE_St5arrayIPcLm2EEEEviT0_T1_ --------------------------
	.section	.nv.constant0._ZN2at6native29vectorized_elementwise_kernelILi4EZZZNS0_23logical_not_kernel_cudaERNS_18TensorIteratorBaseEENKUlvE0_clEvENKUlvE7_clEvEUlN3c107complexIfEEE_St5arrayIPcLm2EEEEviT0_T1_,"a",@progbits
	.sectionflags	@""
	.align	4
.nv.constant0._ZN2at6native29vectorized_elementwise_kernelILi4EZZZNS0_23logical_not_kernel_cudaERNS_18TensorIteratorBaseEENKUlvE0_clEvENKUlvE7_clEvEUlN3c107complexIfEEE_St5arrayIPcLm2EEEEviT0_T1_:
	.zero		552


//--------------------- .nv.constant0._ZN2at6native29vectorized_elementwise_kernelILi8EZZZNS0_23logical_not_kernel_cudaERNS_18TensorIteratorBaseEENKUlvE0_clEvENKUlvE7_clEvEUlN3c107complexIfEEE_St5arrayIPcLm2EEEEviT0_T1_ --------------------------
	.section	.nv.constant0._ZN2at6native29vectorized_elementwise_kernelILi8EZZZNS0_23logical_not_kernel_cudaERNS_18TensorIteratorBaseEENKUlvE0_clEvENKUlvE7_clEvEUlN3c107complexIfEEE_St5arrayIPcLm2EEEEviT0_T1_,"a",@progbits
	.sectionflags	@""
	.align	4
.nv.constant0._ZN2at6native29vectorized_elementwise_kernelILi8EZZZNS0_23logical_not_kernel_cudaERNS_18TensorIteratorBaseEENKUlvE0_clEvENKUlvE7_clEvEUlN3c107complexIfEEE_St5arrayIPcLm2EEEEviT0_T1_:
	.zero		552


//--------------------- .nv.constant0._ZN2at6native18elementwise_kernelILi128ELi4EZNS0_15gpu_kernel_implIZZZNS0_23logical_not_kernel_cudaERNS_18TensorIteratorBaseEENKUlvE0_clEvENKUlvE6_clEvEUlN3c107complexIdEEE_EEvS4_RKT_EUliE_EEviT1_ --------------------------
	.section	.nv.constant0._ZN2at6native18elementwise_kernelILi128ELi4EZNS0_15gpu_kernel_implIZZZNS0_23logical_not_kernel_cudaERNS_18TensorIteratorBaseEENKUlvE0_clEvENKUlvE6_clEvEUlN3c107complexIdEEE_EEvS4_RKT_EUliE_EEviT1_,"a",@progbits
	.sectionflags	@""
	.align	4
.nv.constant0._ZN2at6native18elementwise_kernelILi128ELi4EZNS0_15gpu_kernel_implIZZZNS0_23logical_not_kernel_cudaERNS_18TensorIteratorBaseEENKUlvE0_clEvENKUlvE6_clEvEUlN3c107complexIdEEE_EEvS4_RKT_EUliE_EEviT1_:
	.zero		1072


//--------------------- .nv.constant0._ZN2at6native27unrolled_elementwise_kernelIZZZNS0_23logical_not_kernel_cudaERNS_18TensorIteratorBaseEENKUlvE0_clEvENKUlvE6_clEvEUlN3c107complexIdEEE_St5arrayIPcLm2EELi4E23TrivialOffsetCalculatorILi1EjESE_NS0_6memory12LoadWithCastILi1EEENSF_13StoreWithCastILi1EEEEEviT_T0_T2_T3_T4_T5_ --------------------------
	.section	.nv.constant0._ZN2at6native27unrolled_elementwise_kernelIZZZNS0_23logical_not_kernel_cudaERNS_18TensorIteratorBaseEENKUlvE0_clEvENKUlvE6_clEvEUlN3c107complexIdEEE_St5arrayIPcLm2EELi4E23TrivialOffsetCalculatorILi1EjESE_NS0_6memory12LoadWithCastILi1EEENSF_13StoreWithCastILi1EEEEEviT_T0_T2_T3_T4_T5_,"a",@progbits
	.sectionflags	@""
	.align	4
.nv.constant0._ZN2at6native27unrolled_elementwise_kernelIZZZNS0_23logical_not_kernel_cudaERNS_18TensorIteratorBaseEENKUlvE0_clEvENKUlvE6_clEvEUlN3c107complexIdEEE_St5arrayIPcLm2EELi4E23TrivialOffsetCalculatorILi1EjESE_NS0_6memory12LoadWithCastILi1EEENSF_13StoreWithCastILi1EEEEEviT_T0_T2_T3_T4_T5_:
	.zero		572


//--------------------- .nv.constant0._ZN2at6native18elementwise_kernelILi128ELi4EZNS0_22gpu_kernel_impl_nocastIZZZNS0_23logical_not_kernel_cudaERNS_18TensorIteratorBaseEENKUlvE0_clEvENKUlvE6_clEvEUlN3c107complexIdEEE_EEvS4_RKT_EUliE_EEviT1_ --------------------------
	.section	.nv.constant0._ZN2at6native18elementwise_kernelILi128ELi4EZNS0_22gpu_kernel_impl_nocastIZZZNS0_23logical_not_kernel_cudaERNS_18TensorIteratorBaseEENKUlvE0_clEvENKUlvE6_clEvEUlN3c107complexIdEEE_EEvS4_RKT_EUliE_EEviT1_,"a",@progbits
	.sectionflags	@""
	.align	4
.nv.constant0._ZN2at6native18elementwise_kernelILi128ELi4EZNS0_22gpu_kernel_impl_nocastIZZZNS0_23logical_not_kernel_cudaERNS_18TensorIteratorBaseEENKUlvE0_clEvENKUlvE6_clEvEUlN3c107complexIdEEE_EEvS4_RKT_EUliE_EEviT1_:
	.zero		1072


//--------------------- .nv.constant0._ZN2at6native27unrolled_elementwise_kernelIZZZNS0_23logical_not_kernel_cudaERNS_18TensorIteratorBaseEENKUlvE0_clEvENKUlvE6_clEvEUlN3c107complexIdEEE_St5arrayIPcLm2EELi4E23TrivialOffsetCalculatorILi1EjESE_NS0_6memory15LoadWithoutCastENSF_16StoreWithoutCastEEEviT_T0_T2_T3_T4_T5_ --------------------------
	.section	.nv.constant0._ZN2at6native27unrolled_elementwise_kernelIZZZNS0_23logical_not_kernel_cudaERNS_18TensorIteratorBaseEENKUlvE0_clEvENKUlvE6_clEvEUlN3c107complexIdEEE_St5arrayIPcLm2EELi4E23TrivialOffsetCalculatorILi1EjESE_NS0_6memory15LoadWithoutCastENSF_16StoreWithoutCastEEEviT_T0_T2_T3_T4_T5_,"a",@progbits
	.sectionflags	@""
	.align	4
.nv.constant0._ZN2at6native27unrolled_elementwise_kernelIZZZNS0_23logical_not_kernel_cudaERNS_18TensorIteratorBaseEENKUlvE0_clEvENKUlvE6_clEvEUlN3c107complexIdEEE_St5arrayIPcLm2EELi4E23TrivialOffsetCalculatorILi1EjESE_NS0_6memory15LoadWithoutCastENSF_16StoreWithoutCastEEEviT_T0_T2_T3_T4_T5_:
	.zero		556


//--------------------- .nv.constant0._ZN2at6native29vectorized_elementwise_kernelILi2EZZZNS0_23logical_not_kernel_cudaERNS_18TensorIteratorBaseEENKUlvE0_clEvENKUlvE6_clEvEUlN3c107complexIdEEE_St5arrayIPcLm2EEEEviT0_T1_ --------------------------
	.section	.nv.constant0._ZN2at6native29vectorized_elementwise_kernelILi2EZZZNS0_23logical_not_kernel_cudaERNS_18TensorIteratorBaseEENKUlvE0_clEvENKUlvE6_clEvEUlN3c107complexIdEEE_St5arrayIPcLm2EEEEviT0_T1_,"a",@progbits
	.sectionflags	@""
	.align	4
.nv.constant0._ZN2at6native29vectorized_elementwise_kernelILi2EZZZNS0_23logical_not_kernel_cudaERNS_18TensorIteratorBaseEENKUlvE0_clEvENKUlvE6_clEvEUlN3c107complexIdEEE_St5arrayIPcLm2EEEEviT0_T1_:
	.zero		552


//--------------------- .nv.constant0._ZN2at6native29vectorized_elementwise_kernelILi4EZZZNS0_23logical_not_kernel_cudaERNS_18TensorIteratorBaseEENKUlvE0_clEvENKUlvE6_clEvEUlN3c107complexIdEEE_St5arrayIPcLm2EEEEviT0_T1_ --------------------------
	.section	.nv.constant0._ZN2at6native29vectorized_elementwise_kernelILi4EZZZNS0_23logical_not_kernel_cudaERNS_18TensorIteratorBaseEENKUlvE0_clEvENKUlvE6_clEvEUlN3c107complexIdEEE_St5arrayIPcLm2EEEEviT0_T1_,"a",@progbits
	.sectionflags	@""
	.align	4
.nv.constant0._ZN2at6native29vectorized_elementwise_kernelILi4EZZZNS0_23logical_not_kernel_cudaERNS_18TensorIteratorBaseEENKUlvE0_clEvENKUlvE6_clEvEUlN3c107complexIdEEE_St5arrayIPcLm2EEEEviT0_T1_:
	.zero		552


//--------------------- .nv.constant0._ZN2at6native29vectorized_elementwise_kernelILi8EZZZNS0_23logical_not_kernel_cudaERNS_18TensorIteratorBaseEENKUlvE0_clEvENKUlvE6_clEvEUlN3c107complexIdEEE_St5arrayIPcLm2EEEEviT0_T1_ --------------------------
	.section	.nv.constant0._ZN2at6native29vectorized_elementwise_kernelILi8EZZZNS0_23logical_not_kernel_cudaERNS_18TensorIteratorBaseEENKUlvE0_clEvENKUlvE6_clEvEUlN3c107complexIdEEE_St5arrayIPcLm2EEEEviT0_T1_,"a",@progbits
	.sectionflags	@""
	.align	4
.nv.constant0._ZN2at6native29vectorized_elementwise_kernelILi8EZZZNS0_23logical_not_kernel_cudaERNS_18TensorIteratorBaseEENKUlvE0_clEvENKUlvE6_clEvEUlN3c107complexIdEEE_St5arrayIPcLm2EEEEviT0_T1_:
	.zero		552


//--------------------- .nv.constant0._ZN2at6native18elementwise_kernelILi128ELi4EZNS0_15gpu_kernel_implIZZZNS0_23logical_not_kernel_cudaERNS_18TensorIteratorBaseEENKUlvE0_clEvENKUlvE5_clEvEUlfE_EEvS4_RKT_EUliE_EEviT1_ --------------------------
	.section	.nv.constant0._ZN2at6native18elementwise_kernelILi128ELi4EZNS0_15gpu_kernel_implIZZZNS0_23logical_not_kernel_cudaERNS_18TensorIteratorBaseEENKUlvE0_clEvENKUlvE5_clEvEUlfE_EEvS4_RKT_EUliE_EEviT1_,"a",@progbits
	.sectionflags	@""
	.align	4
.nv.constant0._ZN2at6native18elementwise_kernelILi128ELi4EZNS0_15gpu_kernel_implIZZZNS0_23logical_not_kernel_cudaERNS_18TensorIteratorBaseEENKUlvE0_clEvENKUlvE5_clEvEUlfE_EEvS4_RKT_EUliE_EEviT1_:
	.zero		1072


//--------------------- .nv.constant0._ZN2at6native27unrolled_elementwise_kernelIZZZNS0_23logical_not_kernel_cudaERNS_18TensorIteratorBaseEENKUlvE0_clEvENKUlvE5_clEvEUlfE_St5arrayIPcLm2EELi4E23TrivialOffsetCalculatorILi1EjESB_NS0_6memory12LoadWithCastILi1EEENSC_13StoreWithCastILi1EEEEEviT_T0_T2_T3_T4_T5_ --------------------------
	.section	.nv.constant0._ZN2at6native27unrolled_elementwise_kernelIZZZNS0_23logical_not_kernel_cudaERNS_18TensorIteratorBaseEENKUlvE0_clEvENKUlvE5_clEvEUlfE_St5arrayIPcLm2EELi4E23TrivialOffsetCalculatorILi1EjESB_NS0_6memory12LoadWithCastILi1EEENSC_13StoreWithCastILi1EEEEEviT_T0_T2_T3_T4_T5_,"a",@progbits
	.sectionflags	@""
	.align	4
.nv.constant0._ZN2at6native27unrolled_elementwise_kernelIZZZNS0_23logical_not_kernel_cudaERNS_18TensorIteratorBaseEENKUlvE0_clEvENKUlvE5_clEvEUlfE_St5arrayIPcLm2EELi4E23TrivialOffsetCalculatorILi1EjESB_NS0_6memory12LoadWithCastILi1EEENSC_13StoreWithCastILi1EEEEEviT_T0_T2_T3_T4_T5_:
	.zero		572


//--------------------- .nv.constant0._ZN2at6native18elementwise_kernelILi128ELi4EZNS0_22gpu_kernel_impl_nocastIZZZNS0_23logical_not_kernel_cudaERNS_18TensorIteratorBaseEENKUlvE0_clEvENKUlvE5_clEvEUlfE_EEvS4_RKT_EUliE_EEviT1_ --------------------------
	.section	.nv.constant0._ZN2at6native18elementwise_kernelILi128ELi4EZNS0_22gpu_kernel_impl_nocastIZZZNS0_23logical_not_kernel_cudaERNS_18TensorIteratorBaseEENKUlvE0_clEvENKUlvE5_clEvEUlfE_EEvS4_RKT_EUliE_EEviT1_,"a",@progbits
	.sectionflags	@""
	.align	4
.nv.constant0._ZN2at6native18elementwise_kernelILi128ELi4EZNS0_22gpu_kernel_impl_nocastIZZZNS0_23logical_not_kernel_cudaERNS_18TensorIteratorBaseEENKUlvE0_clEvENKUlvE5_clEvEUlfE_EEvS4_RKT_EUliE_EEviT1_:
	.zero		1072


//--------------------- .nv.constant0._ZN2at6native27unrolled_elementwise_kernelIZZZNS0_23logical_not_kernel_cudaERNS_18TensorIteratorBaseEENKUlvE0_clEvENKUlvE5_clEvEUlfE_St5arrayIPcLm2EELi4E23TrivialOffsetCalculatorILi1EjESB_NS0_6memory15LoadWithoutCastENSC_16StoreWithoutCastEEEviT_T0_T2_T3_T4_T5_ --------------------------
	.section	.nv.constant0._ZN2at6native27unrolled_elementwise_kernelIZZZNS0_23logical_not_kernel_cudaERNS_18TensorIteratorBaseEENKUlvE0_clEvENKUlvE5_clEvEUlfE_St5arrayIPcLm2EELi4E23TrivialOffsetCalculatorILi1EjESB_NS0_6memory15LoadWithoutCastENSC_16StoreWithoutCastEEEviT_T0_T2_T3_T4_T5_,"a",@progbits
	.sectionflags	@""
	.align	4
.nv.constant0._ZN2at6native27unrolled_elementwise_kernelIZZZNS0_23logical_not_kernel_cudaERNS_18TensorIteratorBaseEENKUlvE0_clEvENKUlvE5_clEvEUlfE_St5arrayIPcLm2EELi4E23TrivialOffsetCalculatorILi1EjESB_NS0_6memory15LoadWithoutCastENSC_16StoreWithoutCastEEEviT_T0_T2_T3_T4_T5_:
	.zero		556


//--------------------- .nv.constant0._ZN2at6native29vectorized_elementwise_kernelILi2EZZZNS0_23logical_not_kernel_cudaERNS_18TensorIteratorBaseEENKUlvE0_clEvENKUlvE5_clEvEUlfE_St5arrayIPcLm2EEEEviT0_T1_ --------------------------
	.section	.nv.constant0._ZN2at6native29vectorized_elementwise_kernelILi2EZZZNS0_23logical_not_kernel_cudaERNS_18TensorIteratorBaseEENKUlvE0_clEvENKUlvE5_clEvEUlfE_St5arrayIPcLm2EEEEviT0_T1_,"a",@progbits
	.sectionflags	@""
	.align	4
.nv.constant0._ZN2at6native29vectorized_elementwise_kernelILi2EZZZNS0_23logical_not_kernel_cudaERNS_18TensorIteratorBaseEENKUlvE0_clEvENKUlvE5_clEvEUlfE_St5arrayIPcLm2EEEEviT0_T1_:
	.zero		552


//--------------------- .nv.constant0._ZN2at6native29vectorized_elementwise_kernelILi4EZZZNS0_23logical_not_kernel_cudaERNS_18TensorIteratorBaseEENKUlvE0_clEvENKUlvE5_clEvEUlfE_St5arrayIPcLm2EEEEviT0_T1_ --------------------------
	.section	.nv.constant0._ZN2at6native29vectorized_elementwise_kernelILi4EZZZNS0_23logical_not_kernel_cudaERNS_18TensorIteratorBaseEENKUlvE0_clEvENKUlvE5_clEvEUlfE_St5arrayIPcLm2EEEEviT0_T1_,"a",@progbits
	.sectionflags	@""
	.align	4
.nv.constant0._ZN2at6native29vectorized_elementwise_kernelILi4EZZZNS0_23logical_not_kernel_cudaERNS_18TensorIteratorBaseEENKUlvE0_clEvENKUlvE5_clEvEUlfE_St5arrayIPcLm2EEEEviT0_T1_:
	.zero		552


//--------------------- .nv.constant0._ZN2at6native29vectorized_elementwise_kernelILi8EZZZNS0_23logical_not_kernel_cudaERNS_18TensorIteratorBaseEENKUlvE0_clEvENKUlvE5_clEvEUlfE_St5arrayIPcLm2EEEEviT0_T1_ --------------------------
	.section	.nv.constant0._ZN2at6native29vectorized_elementwise_kernelILi8EZZZNS0_23logical_not_kernel_cudaERNS_18TensorIteratorBaseEENKUlvE0_clEvENKUlvE5_clEvEUlfE_St5arrayIPcLm2EEEEviT0_T1_,"a",@progbits
	.sectionflags	@""
	.align	4
.nv.constant0._ZN2at6native29vectorized_elementwise_kernelILi8EZZZNS0_23logical_not_kernel_cudaERNS_18TensorIteratorBaseEENKUlvE0_clEvENKUlvE5_clEvEUlfE_St5arrayIPcLm2EEEEviT0_T1_:
	.zero		552


//--------------------- .nv.constant0._ZN2at6native18elementwise_kernelILi128ELi4EZNS0_15gpu_kernel_implIZZZNS0_23logical_not_kernel_cudaERNS_18TensorIteratorBaseEENKUlvE0_clEvENKUlvE4_clEvEUldE_EEvS4_RKT_EUliE_EEviT1_ --------------------------
	.section	.nv.constant0._ZN2at6native18elementwise_kernelILi128ELi4EZNS0_15gpu_kernel_implIZZZNS0_23logical_not_kernel_cudaERNS_18TensorIteratorBaseEENKUlvE0_clEvENKUlvE4_clEvEUldE_EEvS4_RKT_EUliE_EEviT1_,"a",@progbits
	.sectionflags	@""
	.align	4
.nv.constant0._ZN2at6native18elementwise_kernelILi128ELi4EZNS0_15gpu_kernel_implIZZZNS0_23logical_not_kernel_cudaERNS_18TensorIteratorBaseEENKUlvE0_clEvENKUlvE4_clEvEUldE_EEvS4_RKT_EUliE_EEviT1_:
	.zero		1072


//--------------------- .nv.constant0._ZN2at6native27unrolled_elementwise_kernelIZZZNS0_23logical_not_kernel_cudaERNS_18TensorIteratorBaseEENKUlvE0_clEvENKUlvE4_clEvEUldE_St5arrayIPcLm2EELi4E23TrivialOffsetCalculatorILi1EjESB_NS0_6memory12LoadWithCastILi1EEENSC_13StoreWithCastILi1EEEEEviT_T0_T2_T3_T4_T5_ --------------------------
	.section	.nv.constant0._ZN2at6native27unrolled_elementwise_kernelIZZZNS0_23logical_not_kernel_cudaERNS_18TensorIteratorBaseEENKUlvE0_clEvENKUlvE4_clEvEUldE_St5arrayIPcLm2EELi4E23TrivialOffsetCalculatorILi1EjESB_NS0_6memory12LoadWithCastILi1EEENSC_13StoreWithCastILi1EEEEEviT_T0_T2_T3_T4_T5_,"a",@progbits
	.sectionflags	@""
	.align	4
.nv.constant0._ZN2at6native27unrolled_elementwise_kernelIZZZNS0_23logical_not_kernel_cudaERNS_18TensorIteratorBaseEENKUlvE0_clEvENKUlvE4_clEvEUldE_St5arrayIPcLm2EELi4E23TrivialOffsetCalculatorILi1EjESB_NS0_6memory12LoadWithCastILi1EEENSC_13StoreWithCastILi1EEEEEviT_T0_T2_T3_T4_T5_:
	.zero		572


//--------------------- .nv.constant0._ZN2at6native18elementwise_kernelILi128ELi4EZNS0_22gpu_kernel_impl_nocastIZZZNS0_23logical_not_kernel_cudaERNS_18TensorIteratorBaseEENKUlvE0_clEvENKUlvE4_clEvEUldE_EEvS4_RKT_EUliE_EEviT1_ --------------------------
	.section	.nv.constant0._ZN2at6native18elementwise_kernelILi128ELi4EZNS0_22gpu_kernel_impl_nocastIZZZNS0_23logical_not_kernel_cudaERNS_18TensorIteratorBaseEENKUlvE0_clEvENKUlvE4_clEvEUldE_EEvS4_RKT_EUliE_EEviT1_,"a",@progbits
	.sectionflags	@""
	.align	4
.nv.constant0._ZN2at6native18elementwise_kernelILi128ELi4EZNS0_22gpu_kernel_impl_nocastIZZZNS0_23logical_not_kernel_cudaERNS_18TensorIteratorBaseEENKUlvE0_clEvENKUlvE4_clEvEUldE_EEvS4_RKT_EUliE_EEviT1_:
	.zero		1072


//--------------------- .nv.constant0._ZN2at6native27unrolled_elementwise_kernelIZZZNS0_23logical_not_kernel_cudaERNS_18TensorIteratorBaseEENKUlvE0_clEvENKUlvE4_clEvEUldE_St5arrayIPcLm2EELi4E23TrivialOffsetCalculatorILi1EjESB_NS0_6memory15LoadWithoutCastENSC_16StoreWithoutCastEEEviT_T0_T2_T3_T4_T5_ --------------------------
	.section	.nv.constant0._ZN2at6native27unrolled_elementwise_kernelIZZZNS0_23logical_not_kernel_cudaERNS_18TensorIteratorBaseEENKUlvE0_clEvENKUlvE4_clEvEUldE_St5arrayIPcLm2EELi4E23TrivialOffsetCalculatorILi1EjESB_NS0_6memory15LoadWithoutCastENSC_16StoreWithoutCastEEEviT_T0_T2_T3_T4_T5_,"a",@progbits
	.sectionflags	@""
	.align	4
.nv.constant0._ZN2at6native27unrolled_elementwise_kernelIZZZNS0_23logical_not_kernel_cudaERNS_18TensorIteratorBaseEENKUlvE0_clEvENKUlvE4_clEvEUldE_St5arrayIPcLm2EELi4E23TrivialOffsetCalculatorILi1EjESB_NS0_6memory15LoadWithoutCastENSC_16StoreWithoutCastEEEviT_T0_T2_T3_T4_T5_:
	.zero		556


//--------------------- .nv.constant0._ZN2at6native29vectorized_elementwise_kernelILi2EZZZNS0_23logical_not_kernel_cudaERNS_18TensorIteratorBaseEENKUlvE0_clEvENKUlvE4_clEvEUldE_St5arrayIPcLm2EEEEviT0_T1_ --------------------------
	.section	.nv.constant0._ZN2at6native29vectorized_elementwise_kernelILi2EZZZNS0_23logical_not_kernel_cudaERNS_18TensorIteratorBaseEENKUlvE0_clEvENKUlvE4_clEvEUldE_St5arrayIPcLm2EEEEviT0_T1_,"a",@progbits
	.sectionflags	@""
	.align	4
.nv.constant0._ZN2at6native29vectorized_elementwise_kernelILi2EZZZNS0_23logical_not_kernel_cudaERNS_18TensorIteratorBaseEENKUlvE0_clEvENKUlvE4_clEvEUldE_St5arrayIPcLm2EEEEviT0_T1_:
	.zero		552


//--------------------- .nv.constant0._ZN2at6native29vectorized_elementwise_kernelILi4EZZZNS0_23logical_not_kernel_cudaERNS_18TensorIteratorBaseEENKUlvE0_clEvENKUlvE4_clEvEUldE_St5arrayIPcLm2EEEEviT0_T1_ --------------------------
	.section	.nv.constant0._ZN2at6native29vectorized_elementwise_kernelILi4EZZZNS0_23logical_not_kernel_cudaERNS_18TensorIteratorBaseEENKUlvE0_clEvENKUlvE4_clEvEUldE_St5arrayIPcLm2EEEEviT0_T1_,"a",@progbits
	.sectionflags	@""
	.align	4
.nv.constant0._ZN2at6native29vectorized_elementwise_kernelILi4EZZZNS0_23logical_not_kernel_cudaERNS_18TensorIteratorBaseEENKUlvE0_clEvENKUlvE4_clEvEUldE_St5arrayIPcLm2EEEEviT0_T1_:
	.zero		552


//--------------------- .nv.constant0._ZN2at6native29vectorized_elementwise_kernelILi8EZZZNS0_23logical_not_kernel_cudaERNS_18TensorIteratorBaseEENKUlvE0_clEvENKUlvE4_clEvEUldE_St5arrayIPcLm2EEEEviT0_T1_ --------------------------
	.section	.nv.constant0._ZN2at6native29vectorized_elementwise_kernelILi8EZZZNS0_23logical_not_kernel_cudaERNS_18TensorIteratorBaseEENKUlvE0_clEvENKUlvE4_clEvEUldE_St5arrayIPcLm2EEEEviT0_T1_,"a",@progbits
	.sectionflags	@""
	.align	4
.nv.constant0._ZN2at6native29vectorized_elementwise_kernelILi8EZZZNS0_23logical_not_kernel_cudaERNS_18TensorIteratorBaseEENKUlvE0_clEvENKUlvE4_clEvEUldE_St5arrayIPcLm2EEEEviT0_T1_:
	.zero		552


//--------------------- .nv.constant0._ZN2at6native18elementwise_kernelILi128ELi4EZNS0_15gpu_kernel_implIZZZNS0_23logical_not_kernel_cudaERNS_18TensorIteratorBaseEENKUlvE0_clEvENKUlvE3_clEvEUlsE_EEvS4_RKT_EUliE_EEviT1_ --------------------------
	.section	.nv.constant0._ZN2at6native18elementwise_kernelILi128ELi4EZNS0_15gpu_kernel_implIZZZNS0_23logical_not_kernel_cudaERNS_18TensorIteratorBaseEENKUlvE0_clEvENKUlvE3_clEvEUlsE_EEvS4_RKT_EUliE_EEviT1_,"a",@progbits
	.sectionflags	@""
	.align	4
.nv.constant0._ZN2at6native18elementwise_kernelILi128ELi4EZNS0_15gpu_kernel_implIZZZNS0_23logical_not_kernel_cudaERNS_18TensorIteratorBaseEENKUlvE0_clEvENKUlvE3_clEvEUlsE_EEvS4_RKT_EUliE_EEviT1_:
	.zero		1072


//--------------------- .nv.constant0._ZN2at6native27unrolled_elementwise_kernelIZZZNS0_23logical_not_kernel_cudaERNS_18TensorIteratorBaseEENKUlvE0_clEvENKUlvE3_clEvEUlsE_St5arrayIPcLm2EELi4E23TrivialOffsetCalculatorILi1EjESB_NS0_6memory12LoadWithCastILi1EEENSC_13StoreWithCastILi1EEEEEviT_T0_T2_T3_T4_T5_ --------------------------
	.section	.nv.constant0._ZN2at6native27unrolled_elementwise_kernelIZZZNS0_23logical_not_kernel_cudaERNS_18TensorIteratorBaseEENKUlvE0_clEvENKUlvE3_clEvEUlsE_St5arrayIPcLm2EELi4E23TrivialOffsetCalculatorILi1EjESB_NS0_6memory12LoadWithCastILi1EEENSC_13StoreWithCastILi1EEEEEviT_T0_T2_T3_T4_T5_,"a",@progbits
	.sectionflags	@""
	.align	4
.nv.constant0._ZN2at6native27unrolled_elementwise_kernelIZZZNS0_23logical_not_kernel_cudaERNS_18TensorIteratorBaseEENKUlvE0_clEvENKUlvE3_clEvEUlsE_St5arrayIPcLm2EELi4E23TrivialOffsetCalculatorILi1EjESB_NS0_6memory12LoadWithCastILi1EEENSC_13StoreWithCastILi1EEEEEviT_T0_T2_T3_T4_T5_:
	.zero		572


//--------------------- .nv.constant0._ZN2at6native18elementwise_kernelILi128ELi4EZNS0_22gpu_kernel_impl_nocastIZZZNS0_23logical_not_kernel_cudaERNS_18TensorIteratorBaseEENKUlvE0_clEvENKUlvE3_clEvEUlsE_EEvS4_RKT_EUliE_EEviT1_ --------------------------
	.section	.nv.constant0._ZN2at6native18elementwise_kernelILi128ELi4EZNS0_22gpu_kernel_impl_nocastIZZZNS0_23logical_not_kernel_cudaERNS_18TensorIteratorBaseEENKUlvE0_clEvENKUlvE3_clEvEUlsE_EEvS4_RKT_EUliE_EEviT1_,"a",@progbits
	.sectionflags	@""
	.align	4
.nv.constant0._ZN2at6native18elementwise_kernelILi128ELi4EZNS0_22gpu_kernel_impl_nocastIZZZNS0_23logical_not_kernel_cudaERNS_18TensorIteratorBaseEENKUlvE0_clEvENKUlvE3_clEvEUlsE_EEvS4_RKT_EUliE_EEviT1_:
	.zero		1072


//--------------------- .nv.constant0._ZN2at6native27unrolled_elementwise_kernelIZZZNS0_23logical_not_kernel_cudaERNS_18TensorIteratorBaseEENKUlvE0_clEvENKUlvE3_clEvEUlsE_St5arrayIPcLm2EELi4E23TrivialOffsetCalculatorILi1EjESB_NS0_6memory15LoadWithoutCastENSC_16StoreWithoutCastEEEviT_T0_T2_T3_T4_T5_ --------------------------
	.section	.nv.constant0._ZN2at6native27unrolled_elementwise_kernelIZZZNS0_23logical_not_kernel_cudaERNS_18TensorIteratorBaseEENKUlvE0_clEvENKUlvE3_clEvEUlsE_St5arrayIPcLm2EELi4E23TrivialOffsetCalculatorILi1EjESB_NS0_6memory15LoadWithoutCastENSC_16StoreWithoutCastEEEviT_T0_T2_T3_T4_T5_,"a",@progbits
	.sectionflags	@""
	.align	4
.nv.constant0._ZN2at6native27unrolled_elementwise_kernelIZZZNS0_23logical_not_kernel_cudaERNS_18TensorIteratorBaseEENKUlvE0_clEvENKUlvE3_clEvEUlsE_St5arrayIPcLm2EELi4E23TrivialOffsetCalculatorILi1EjESB_NS0_6memory15LoadWithoutCastENSC_16StoreWithoutCastEEEviT_T0_T2_T3_T4_T5_:
	.zero		556


//--------------------- .nv.constant0._ZN2at6native29vectorized_elementwise_kernelILi2EZZZNS0_23logical_not_kernel_cudaERNS_18TensorIteratorBaseEENKUlvE0_clEvENKUlvE3_clEvEUlsE_St5arrayIPcLm2EEEEviT0_T1_ --------------------------
	.section	.nv.constant0._ZN2at6native29vectorized_elementwise_kernelILi2EZZZNS0_23logical_not_kernel_cudaERNS_18TensorIteratorBaseEENKUlvE0_clEvENKUlvE3_clEvEUlsE_St5arrayIPcLm2EEEEviT0_T1_,"a",@progbits
	.sectionflags	@""
	.align	4
.nv.constant0._ZN2at6native29vectorized_elementwise_kernelILi2EZZZNS0_23logical_not_kernel_cudaERNS_18TensorIteratorBaseEENKUlvE0_clEvENKUlvE3_clEvEUlsE_St5arrayIPcLm2EEEEviT0_T1_:
	.zero		552


//--------------------- .nv.constant0._ZN2at6native29vectorized_elementwise_kernelILi4EZZZNS0_23logical_not_kernel_cudaERNS_18TensorIteratorBaseEENKUlvE0_clEvENKUlvE3_clEvEUlsE_St5arrayIPcLm2EEEEviT0_T1_ --------------------------
	.section	.nv.constant0._ZN2at6native29vectorized_elementwise_kernelILi4EZZZNS0_23logical_not_kernel_cudaERNS_18TensorIteratorBaseEENKUlvE0_clEvENKUlvE3_clEvEUlsE_St5arrayIPcLm2EEEEviT0_T1_,"a",@progbits
	.sectionflags	@""
	.align	4
.nv.constant0._ZN2at6native29vectorized_elementwise_kernelILi4EZZZNS0_23logical_not_kernel_cudaERNS_18TensorIteratorBaseEENKUlvE0_clEvENKUlvE3_clEvEUlsE_St5arrayIPcLm2EEEEviT0_T1_:
	.zero		552


//--------------------- .nv.constant0._ZN2at6native29vectorized_elementwise_kernelILi8EZZZNS0_23logical_not_kernel_cudaERNS_18TensorIteratorBaseEENKUlvE0_clEvENKUlvE3_clEvEUlsE_St5arrayIPcLm2EEEEviT0_T1_ --------------------------
	.section	.nv.constant0._ZN2at6native29vectorized_elementwise_kernelILi8EZZZNS0_23logical_not_kernel_cudaERNS_18TensorIteratorBaseEENKUlvE0_clEvENKUlvE3_clEvEUlsE_St5arrayIPcLm2EEEEviT0_T1_,"a",@progbits
	.sectionflags	@""
	.align	4
.nv.constant0._ZN2at6native29vectorized_elementwise_kernelILi8EZZZNS0_23logical_not_kernel_cudaERNS_18TensorIteratorBaseEENKUlvE0_clEvENKUlvE3_clEvEUlsE_St5arrayIPcLm2EEEEviT0_T1_:
	.zero		552


//--------------------- .nv.constant0._ZN2at6native18elementwise_kernelILi128ELi4EZNS0_15gpu_kernel_implIZZZNS0_23logical_not_kernel_cudaERNS_18TensorIteratorBaseEENKUlvE0_clEvENKUlvE2_clEvEUllE_EEvS4_RKT_EUliE_EEviT1_ --------------------------
	.section	.nv.constant0._ZN2at6native18elementwise_kernelILi128ELi4EZNS0_15gpu_kernel_implIZZZNS0_23logical_not_kernel_cudaERNS_18TensorIteratorBaseEENKUlvE0_clEvENKUlvE2_clEvEUllE_EEvS4_RKT_EUliE_EEviT1_,"a",@progbits
	.sectionflags	@""
	.align	4
.nv.constant0._ZN2at6native18elementwise_kernelILi128ELi4EZNS0_15gpu_kernel_implIZZZNS0_23logical_not_kernel_cudaERNS_18TensorIteratorBaseEENKUlvE0_clEvENKUlvE2_clEvEUllE_EEvS4_RKT_EUliE_EEviT1_:
	.zero		1072


//--------------------- .nv.constant0._ZN2at6native27unrolled_elementwise_kernelIZZZNS0_23logical_not_kernel_cudaERNS_18TensorIteratorBaseEENKUlvE0_clEvENKUlvE2_clEvEUllE_St5arrayIPcLm2EELi4E23TrivialOffsetCalculatorILi1EjESB_NS0_6memory12LoadWithCastILi1EEENSC_13StoreWithCastILi1EEEEEviT_T0_T2_T3_T4_T5_ --------------------------
	.section	.nv.constant0._ZN2at6native27unrolled_elementwise_kernelIZZZNS0_23logical_not_kernel_cudaERNS_18TensorIteratorBaseEENKUlvE0_clEvENKUlvE2_clEvEUllE_St5arrayIPcLm2EELi4E23TrivialOffsetCalculatorILi1EjESB_NS0_6memory12LoadWithCastILi1EEENSC_13StoreWithCastILi1EEEEEviT_T0_T2_T3_T4_T5_,"a",@progbits
	.sectionflags	@""
	.align	4
.nv.constant0._ZN2at6native27unrolled_elementwise_kernelIZZZNS0_23logical_not_kernel_cudaERNS_18TensorIteratorBaseEENKUlvE0_clEvENKUlvE2_clEvEUllE_St5arrayIPcLm2EELi4E23TrivialOffsetCalculatorILi1EjESB_NS0_6memory12LoadWithCastILi1EEENSC_13StoreWithCastILi1EEEEEviT_T0_T2_T3_T4_T5_:
	.zero		572


//--------------------- .nv.constant0._ZN2at6native18elementwise_kernelILi128ELi4EZNS0_22gpu_kernel_impl_nocastIZZZNS0_23logical_not_kernel_cudaERNS_18TensorIteratorBaseEENKUlvE0_clEvENKUlvE2_clEvEUllE_EEvS4_RKT_EUliE_EEviT1_ --------------------------
	.section	.nv.constant0._ZN2at6native18elementwise_kernelILi128ELi4EZNS0_22gpu_kernel_impl_nocastIZZZNS0_23logical_not_kernel_cudaERNS_18TensorIteratorBaseEENKUlvE0_clEvENKUlvE2_clEvEUllE_EEvS4_RKT_EUliE_EEviT1_,"a",@progbits
	.sectionflags	@""
	.align	4
.nv.constant0._ZN2at6native18elementwise_kernelILi128ELi4EZNS0_22gpu_kernel_impl_nocastIZZZNS0_23logical_not_kernel_cudaERNS_18TensorIteratorBaseEENKUlvE0_clEvENKUlvE2_clEvEUllE_EEvS4_RKT_EUliE_EEviT1_:
	.zero		1072


//--------------------- .nv.constant0._ZN2at6native27unrolled_elementwise_kernelIZZZNS0_23logical_not_kernel_cudaERNS_18TensorIteratorBaseEENKUlvE0_clEvENKUlvE2_clEvEUllE_St5arrayIPcLm2EELi4E23TrivialOffsetCalculatorILi1EjESB_NS0_6memory15LoadWithoutCastENSC_16StoreWithoutCastEEEviT_T0_T2_T3_T4_T5_ --------------------------
	.section	.nv.constant0._ZN2at6native27unrolled_elementwise_kernelIZZZNS0_23logical_not_kernel_cudaERNS_18TensorIteratorBaseEENKUlvE0_clEvENKUlvE2_clEvEUllE_St5arrayIPcLm2EELi4E23TrivialOffsetCalculatorILi1EjESB_NS0_6memory15LoadWithoutCastENSC_16StoreWithoutCastEEEviT_T0_T2_T3_T4_T5_,"a",@progbits
	.sectionflags	@""
	.align	4
.nv.constant0._ZN2at6native27unrolled_elementwise_kernelIZZZNS0_23logical_not_kernel_cudaERNS_18TensorIteratorBaseEENKUlvE0_clEvENKUlvE2_clEvEUllE_St5arrayIPcLm2EELi4E23TrivialOffsetCalculatorILi1EjESB_NS0_6memory15LoadWithoutCastENSC_16StoreWithoutCastEEEviT_T0_T2_T3_T4_T5_:
	.zero		556


//--------------------- .nv.constant0._ZN2at6native29vectorized_elementwise_kernelILi2EZZZNS0_23logical_not_kernel_cudaERNS_18TensorIteratorBaseEENKUlvE0_clEvENKUlvE2_clEvEUllE_St5arrayIPcLm2EEEEviT0_T1_ --------------------------
	.section	.nv.constant0._ZN2at6native29vectorized_elementwise_kernelILi2EZZZNS0_23logical_not_kernel_cudaERNS_18TensorIteratorBaseEENKUlvE0_clEvENKUlvE2_clEvEUllE_St5arrayIPcLm2EEEEviT0_T1_,"a",@progbits
	.sectionflags	@""
	.align	4
.nv.constant0._ZN2at6native29vectorized_elementwise_kernelILi2EZZZNS0_23logical_not_kernel_cudaERNS_18TensorIteratorBaseEENKUlvE0_clEvENKUlvE2_clEvEUllE_St5arrayIPcLm2EEEEviT0_T1_:
	.zero		552


//--------------------- .nv.constant0._ZN2at6native29vectorized_elementwise_kernelILi4EZZZNS0_23logical_not_kernel_cudaERNS_18TensorIteratorBaseEENKUlvE0_clEvENKUlvE2_clEvEUllE_St5arrayIPcLm2EEEEviT0_T1_ --------------------------
	.section	.nv.constant0._ZN2at6native29vectorized_elementwise_kernelILi4EZZZNS0_23logical_not_kernel_cudaERNS_18TensorIteratorBaseEENKUlvE0_clEvENKUlvE2_clEvEUllE_St5arrayIPcLm2EEEEviT0_T1_,"a",@progbits
	.sectionflags	@""
	.align	4
.nv.constant0._ZN2at6native29vectorized_elementwise_kernelILi4EZZZNS0_23logical_not_kernel_cudaERNS_18TensorIteratorBaseEENKUlvE0_clEvENKUlvE2_clEvEUllE_St5arrayIPcLm2EEEEviT0_T1_:
	.zero		552


//--------------------- .nv.constant0._ZN2at6native29vectorized_elementwise_kernelILi8EZZZNS0_23logical_not_kernel_cudaERNS_18TensorIteratorBaseEENKUlvE0_clEvENKUlvE2_clEvEUllE_St5arrayIPcLm2EEEEviT0_T1_ --------------------------
	.section	.nv.constant0._ZN2at6native29vectorized_elementwise_kernelILi8EZZZNS0_23logical_not_kernel_cudaERNS_18TensorIteratorBaseEENKUlvE0_clEvENKUlvE2_clEvEUllE_St5arrayIPcLm2EEEEviT0_T1_,"a",@progbits
	.sectionflags	@""
	.align	4
.nv.constant0._ZN2at6native29vectorized_elementwise_kernelILi8EZZZNS0_23logical_not_kernel_cudaERNS_18TensorIteratorBaseEENKUlvE0_clEvENKUlvE2_clEvEUllE_St5arrayIPcLm2EEEEviT0_T1_:
	.zero		552


//--------------------- .nv.constant0._ZN2at6native18elementwise_kernelILi128ELi4EZNS0_15gpu_kernel_implIZZZNS0_23logical_not_kernel_cudaERNS_18TensorIteratorBaseEENKUlvE0_clEvENKUlvE1_clEvEUliE_EEvS4_RKT_EUliE_EEviT1_ --------------------------
	.section	.nv.constant0._ZN2at6native18elementwise_kernelILi128ELi4EZNS0_15gpu_kernel_implIZZZNS0_23logical_not_kernel_cudaERNS_18TensorIteratorBaseEENKUlvE0_clEvENKUlvE1_clEvEUliE_EEvS4_RKT_EUliE_EEviT1_,"a",@progbits
	.sectionflags	@""
	.align	4
.nv.constant0._ZN2at6native18elementwise_kernelILi128ELi4EZNS0_15gpu_kernel_implIZZZNS0_23logical_not_kernel_cudaERNS_18TensorIteratorBaseEENKUlvE0_clEvENKUlvE1_clEvEUliE_EEvS4_RKT_EUliE_EEviT1_:
	.zero		1072


//--------------------- .nv.constant0._ZN2at6native27unrolled_elementwise_kernelIZZZNS0_23logical_not_kernel_cudaERNS_18TensorIteratorBaseEENKUlvE0_clEvENKUlvE1_clEvEUliE_St5arrayIPcLm2EELi4E23TrivialOffsetCalculatorILi1EjESB_NS0_6memory12LoadWithCastILi1EEENSC_13StoreWithCastILi1EEEEEviT_T0_T2_T3_T4_T5_ --------------------------
	.section	.nv.constant0._ZN2at6native27unrolled_elementwise_kernelIZZZNS0_23logical_not_kernel_cudaERNS_18TensorIteratorBaseEENKUlvE0_clEvENKUlvE1_clEvEUliE_St5arrayIPcLm2EELi4E23TrivialOffsetCalculatorILi1EjESB_NS0_6memory12LoadWithCastILi1EEENSC_13StoreWithCastILi1EEEEEviT_T0_T2_T3_T4_T5_,"a",@progbits
	.sectionflags	@""
	.align	4
.nv.constant0._ZN2at6native27unrolled_elementwise_kernelIZZZNS0_23logical_not_kernel_cudaERNS_18TensorIteratorBaseEENKUlvE0_clEvENKUlvE1_clEvEUliE_St5arrayIPcLm2EELi4E23TrivialOffsetCalculatorILi1EjESB_NS0_6memory12LoadWithCastILi1EEENSC_13StoreWithCastILi1EEEEEviT_T0_T2_T3_T4_T5_:
	.zero		572


//--------------------- .nv.constant0._ZN2at6native18elementwise_kernelILi128ELi4EZNS0_22gpu_kernel_impl_nocastIZZZNS0_23logical_not_kernel_cudaERNS_18TensorIteratorBaseEENKUlvE0_clEvENKUlvE1_clEvEUliE_EEvS4_RKT_EUliE_EEviT1_ --------------------------
	.section	.nv.constant0._ZN2at6native18elementwise_kernelILi128ELi4EZNS0_22gpu_kernel_impl_nocastIZZZNS0_23logical_not_kernel_cudaERNS_18TensorIteratorBaseEENKUlvE0_clEvENKUlvE1_clEvEUliE_EEvS4_RKT_EUliE_EEviT1_,"a",@progbits
	.sectionflags	@""
	.align	4
.nv.constant0._ZN2at6native18elementwise_kernelILi128ELi4EZNS0_22gpu_kernel_impl_nocastIZZZNS0_23logical_not_kernel_cudaERNS_18TensorIteratorBaseEENKUlvE0_clEvENKUlvE1_clEvEUliE_EEvS4_RKT_EUliE_EEviT1_:
	.zero		1072


//--------------------- .nv.constant0._ZN2at6native27unrolled_elementwise_kernelIZZZNS0_23logical_not_kernel_cudaERNS_18TensorIteratorBaseEENKUlvE0_clEvENKUlvE1_clEvEUliE_St5arrayIPcLm2EELi4E23TrivialOffsetCalculatorILi1EjESB_NS0_6memory15LoadWithoutCastENSC_16StoreWithoutCastEEEviT_T0_T2_T3_T4_T5_ --------------------------
	.section	.nv.constant0._ZN2at6native27unrolled_elementwise_kernelIZZZNS0_23logical_not_kernel_cudaERNS_18TensorIteratorBaseEENKUlvE0_clEvENKUlvE1_clEvEUliE_St5arrayIPcLm2EELi4E23TrivialOffsetCalculatorILi1EjESB_NS0_6memory15LoadWithoutCastENSC_16StoreWithoutCastEEEviT_T0_T2_T3_T4_T5_,"a",@progbits
	.sectionflags	@""
	.align	4
.nv.constant0._ZN2at6native27unrolled_elementwise_kernelIZZZNS0_23logical_not_kernel_cudaERNS_18TensorIteratorBaseEENKUlvE0_clEvENKUlvE1_clEvEUliE_St5arrayIPcLm2EELi4E23TrivialOffsetCalculatorILi1EjESB_NS0_6memory15LoadWithoutCastENSC_16StoreWithoutCastEEEviT_T0_T2_T3_T4_T5_:
	.zero		556


//--------------------- .nv.constant0._ZN2at6native29vectorized_elementwise_kernelILi2EZZZNS0_23logical_not_kernel_cudaERNS_18TensorIteratorBaseEENKUlvE0_clEvENKUlvE1_clEvEUliE_St5arrayIPcLm2EEEEviT0_T1_ --------------------------
	.section	.nv.constant0._ZN2at6native29vectorized_elementwise_kernelILi2EZZZNS0_23logical_not_kernel_cudaERNS_18TensorIteratorBaseEENKUlvE0_clEvENKUlvE1_clEvEUliE_St5arrayIPcLm2EEEEviT0_T1_,"a",@progbits
	.sectionflags	@""
	.align	4
.nv.constant0._ZN2at6native29vectorized_elementwise_kernelILi2EZZZNS0_23logical_not_kernel_cudaERNS_18TensorIteratorBaseEENKUlvE0_clEvENKUlvE1_clEvEUliE_St5arrayIPcLm2EEEEviT0_T1_:
	.zero		552


//--------------------- .nv.constant0._ZN2at6native29vectorized_elementwise_kernelILi4EZZZNS0_23logical_not_kernel_cudaERNS_18TensorIteratorBaseEENKUlvE0_clEvENKUlvE1_clEvEUliE_St5arrayIPcLm2EEEEviT0_T1_ --------------------------
	.section	.nv.constant0._ZN2at6native29vectorized_elementwise_kernelILi4EZZZNS0_23logical_not_kernel_cudaERNS_18TensorIteratorBaseEENKUlvE0_clEvENKUlvE1_clEvEUliE_St5arrayIPcLm2EEEEviT0_T1_,"a",@progbits
	.sectionflags	@""
	.align	4
.nv.constant0._ZN2at6native29vectorized_elementwise_kernelILi4EZZZNS0_23logical_not_kernel_cudaERNS_18TensorIteratorBaseEENKUlvE0_clEvENKUlvE1_clEvEUliE_St5arrayIPcLm2EEEEviT0_T1_:
	.zero		552


//--------------------- .nv.constant0._ZN2at6native29vectorized_elementwise_kernelILi8EZZZNS0_23logical_not_kernel_cudaERNS_18TensorIteratorBaseEENKUlvE0_clEvENKUlvE1_clEvEUliE_St5arrayIPcLm2EEEEviT0_T1_ --------------------------
	.section	.nv.constant0._ZN2at6native29vectorized_elementwise_kernelILi8EZZZNS0_23logical_not_kernel_cudaERNS_18TensorIteratorBaseEENKUlvE0_clEvENKUlvE1_clEvEUliE_St5arrayIPcLm2EEEEviT0_T1_,"a",@progbits
	.sectionflags	@""
	.align	4
.nv.constant0._ZN2at6native29vectorized_elementwise_kernelILi8EZZZNS0_23logical_not_kernel_cudaERNS_18TensorIteratorBaseEENKUlvE0_clEvENKUlvE1_clEvEUliE_St5arrayIPcLm2EEEEviT0_T1_:
	.zero		552


//--------------------- .nv.constant0._ZN2at6native18elementwise_kernelILi128ELi4EZNS0_15gpu_kernel_implIZZZNS0_23logical_not_kernel_cudaERNS_18TensorIteratorBaseEENKUlvE0_clEvENKUlvE0_clEvEUlaE_EEvS4_RKT_EUliE_EEviT1_ --------------------------
	.section	.nv.constant0._ZN2at6native18elementwise_kernelILi128ELi4EZNS0_15gpu_kernel_implIZZZNS0_23logical_not_kernel_cudaERNS_18TensorIteratorBaseEENKUlvE0_clEvENKUlvE0_clEvEUlaE_EEvS4_RKT_EUliE_EEviT1_,"a",@progbits
	.sectionflags	@""
	.align	4
.nv.constant0._ZN2at6native18elementwise_kernelILi128ELi4EZNS0_15gpu_kernel_implIZZZNS0_23logical_not_kernel_cudaERNS_18TensorIteratorBaseEENKUlvE0_clEvENKUlvE0_clEvEUlaE_EEvS4_RKT_EUliE_EEviT1_:
	.zero		1072


//--------------------- .nv.constant0._ZN2at6native27unrolled_elementwise_kernelIZZZNS0_23logical_not_kernel_cudaERNS_18TensorIteratorBaseEENKUlvE0_clEvENKUlvE0_clEvEUlaE_St5arrayIPcLm2EELi4E23TrivialOffsetCalculatorILi1EjESB_NS0_6memory12LoadWithCastILi1EEENSC_13StoreWithCastILi1EEEEEviT_T0_T2_T3_T4_T5_ --------------------------
	.section	.nv.constant0._ZN2at6native27unrolled_elementwise_kernelIZZZNS0_23logical_not_kernel_cudaERNS_18TensorIteratorBaseEENKUlvE0_clEvENKUlvE0_clEvEUlaE_St5arrayIPcLm2EELi4E23TrivialOffsetCalculatorILi1EjESB_NS0_6memory12LoadWithCastILi1EEENSC_13StoreWithCastILi1EEEEEviT_T0_T2_T3_T4_T5_,"a",@progbits
	.sectionflags	@""
	.align	4
.nv.constant0._ZN2at6native27unrolled_elementwise_kernelIZZZNS0_23logical_not_kernel_cudaERNS_18TensorIteratorBaseEENKUlvE0_clEvENKUlvE0_clEvEUlaE_St5arrayIPcLm2EELi4E23TrivialOffsetCalculatorILi1EjESB_NS0_6memory12LoadWithCastILi1EEENSC_13StoreWithCastILi1EEEEEviT_T0_T2_T3_T4_T5_:
	.zero		572


//--------------------- .nv.constant0._ZN2at6native18elementwise_kernelILi128ELi4EZNS0_22gpu_kernel_impl_nocastIZZZNS0_23logical_not_kernel_cudaERNS_18TensorIteratorBaseEENKUlvE0_clEvENKUlvE0_clEvEUlaE_EEvS4_RKT_EUliE_EEviT1_ --------------------------
	.section	.nv.constant0._ZN2at6native18elementwise_kernelILi128ELi4EZNS0_22gpu_kernel_impl_nocastIZZZNS0_23logical_not_kernel_cudaERNS_18TensorIteratorBaseEENKUlvE0_clEvENKUlvE0_clEvEUlaE_EEvS4_RKT_EUliE_EEviT1_,"a",@progbits
	.sectionflags	@""
	.align	4
.nv.constant0._ZN2at6native18elementwise_kernelILi128ELi4EZNS0_22gpu_kernel_impl_nocastIZZZNS0_23logical_not_kernel_cudaERNS_18TensorIteratorBaseEENKUlvE0_clEvENKUlvE0_clEvEUlaE_EEvS4_RKT_EUliE_EEviT1_:
	.zero		1072


//--------------------- .nv.constant0._ZN2at6native27unrolled_elementwise_kernelIZZZNS0_23logical_not_kernel_cudaERNS_18TensorIteratorBaseEENKUlvE0_clEvENKUlvE0_clEvEUlaE_St5arrayIPcLm2EELi4E23TrivialOffsetCalculatorILi1EjESB_NS0_6memory15LoadWithoutCastENSC_16StoreWithoutCastEEEviT_T0_T2_T3_T4_T5_ --------------------------
	.section	.nv.constant0._ZN2at6native27unrolled_elementwise_kernelIZZZNS0_23logical_not_kernel_cudaERNS_18TensorIteratorBaseEENKUlvE0_clEvENKUlvE0_clEvEUlaE_St5arrayIPcLm2EELi4E23TrivialOffsetCalculatorILi1EjESB_NS0_6memory15LoadWithoutCastENSC_16StoreWithoutCastEEEviT_T0_T2_T3_T4_T5_,"a",@progbits
	.sectionflags	@""
	.align	4
.nv.constant0._ZN2at6native27unrolled_elementwise_kernelIZZZNS0_23logical_not_kernel_cudaERNS_18TensorIteratorBaseEENKUlvE0_clEvENKUlvE0_clEvEUlaE_St5arrayIPcLm2EELi4E23TrivialOffsetCalculatorILi1EjESB_NS0_6memory15LoadWithoutCastENSC_16StoreWithoutCastEEEviT_T0_T2_T3_T4_T5_:
	.zero		556


//--------------------- .nv.constant0._ZN2at6native29vectorized_elementwise_kernelILi2EZZZNS0_23logical_not_kernel_cudaERNS_18TensorIteratorBaseEENKUlvE0_clEvENKUlvE0_clEvEUlaE_St5arrayIPcLm2EEEEviT0_T1_ --------------------------
	.section	.nv.constant0._ZN2at6native29vectorized_elementwise_kernelILi2EZZZNS0_23logical_not_kernel_cudaERNS_18TensorIteratorBaseEENKUlvE0_clEvENKUlvE0_clEvEUlaE_St5arrayIPcLm2EEEEviT0_T1_,"a",@progbits
	.sectionflags	@""
	.align	4
.nv.constant0._ZN2at6native29vectorized_elementwise_kernelILi2EZZZNS0_23logical_not_kernel_cudaERNS_18TensorIteratorBaseEENKUlvE0_clEvENKUlvE0_clEvEUlaE_St5arrayIPcLm2EEEEviT0_T1_:
	.zero		552


//--------------------- .nv.constant0._ZN2at6native29vectorized_elementwise_kernelILi4EZZZNS0_23logical_not_kernel_cudaERNS_18TensorIteratorBaseEENKUlvE0_clEvENKUlvE0_clEvEUlaE_St5arrayIPcLm2EEEEviT0_T1_ --------------------------
	.section	.nv.constant0._ZN2at6native29vectorized_elementwise_kernelILi4EZZZNS0_23logical_not_kernel_cudaERNS_18TensorIteratorBaseEENKUlvE0_clEvENKUlvE0_clEvEUlaE_St5arrayIPcLm2EEEEviT0_T1_,"a",@progbits
	.sectionflags	@""
	.align	4
.nv.constant0._ZN2at6native29vectorized_elementwise_kernelILi4EZZZNS0_23logical_not_kernel_cudaERNS_18TensorIteratorBaseEENKUlvE0_clEvENKUlvE0_clEvEUlaE_St5arrayIPcLm2EEEEviT0_T1_:
	.zero		552


//--------------------- .nv.constant0._ZN2at6native29vectorized_elementwise_kernelILi8EZZZNS0_23logical_not_kernel_cudaERNS_18TensorIteratorBaseEENKUlvE0_clEvENKUlvE0_clEvEUlaE_St5arrayIPcLm2EEEEviT0_T1_ --------------------------
	.section	.nv.constant0._ZN2at6native29vectorized_elementwise_kernelILi8EZZZNS0_23logical_not_kernel_cudaERNS_18TensorIteratorBaseEENKUlvE0_clEvENKUlvE0_clEvEUlaE_St5arrayIPcLm2EEEEviT0_T1_,"a",@progbits
	.sectionflags	@""
	.align	4
.nv.constant0._ZN2at6native29vectorized_elementwise_kernelILi8EZZZNS0_23logical_not_kernel_cudaERNS_18TensorIteratorBaseEENKUlvE0_clEvENKUlvE0_clEvEUlaE_St5arrayIPcLm2EEEEviT0_T1_:
	.zero		552


//--------------------- .nv.constant0._ZN2at6native18elementwise_kernelILi128ELi4EZNS0_15gpu_kernel_implIZZZNS0_23logical_not_kernel_cudaERNS_18TensorIteratorBaseEENKUlvE0_clEvENKUlvE_clEvEUlhE_EEvS4_RKT_EUliE_EEviT1_ --------------------------
	.section	.nv.constant0._ZN2at6native18elementwise_kernelILi128ELi4EZNS0_15gpu_kernel_implIZZZNS0_23logical_not_kernel_cudaERNS_18TensorIteratorBaseEENKUlvE0_clEvENKUlvE_clEvEUlhE_EEvS4_RKT_EUliE_EEviT1_,"a",@progbits
	.sectionflags	@""
	.align	4
.nv.constant0._ZN2at6native18elementwise_kernelILi128ELi4EZNS0_15gpu_kernel_implIZZZNS0_23logical_not_kernel_cudaERNS_18TensorIteratorBaseEENKUlvE0_clEvENKUlvE_clEvEUlhE_EEvS4_RKT_EUliE_EEviT1_:
	.zero		1072


//--------------------- .nv.constant0._ZN2at6native27unrolled_elementwise_kernelIZZZNS0_23logical_not_kernel_cudaERNS_18TensorIteratorBaseEENKUlvE0_clEvENKUlvE_clEvEUlhE_St5arrayIPcLm2EELi4E23TrivialOffsetCalculatorILi1EjESB_NS0_6memory12LoadWithCastILi1EEENSC_13StoreWithCastILi1EEEEEviT_T0_T2_T3_T4_T5_ --------------------------
	.section	.nv.constant0._ZN2at6native27unrolled_elementwise_kernelIZZZNS0_23logical_not_kernel_cudaERNS_18TensorIteratorBaseEENKUlvE0_clEvENKUlvE_clEvEUlhE_St5arrayIPcLm2EELi4E23TrivialOffsetCalculatorILi1EjESB_NS0_6memory12LoadWithCastILi1EEENSC_13StoreWithCastILi1EEEEEviT_T0_T2_T3_T4_T5_,"a",@progbits
	.sectionflags	@""
	.align	4
.nv.constant0._ZN2at6native27unrolled_elementwise_kernelIZZZNS0_23logical_not_kernel_cudaERNS_18TensorIteratorBaseEENKUlvE0_clEvENKUlvE_clEvEUlhE_St5arrayIPcLm2EELi4E23TrivialOffsetCalculatorILi1EjESB_NS0_6memory12LoadWithCastILi1EEENSC_13StoreWithCastILi1EEEEEviT_T0_T2_T3_T4_T5_:
	.zero		572


//--------------------- .nv.constant0._ZN2at6native18elementwise_kernelILi128ELi4EZNS0_22gpu_kernel_impl_nocastIZZZNS0_23logical_not_kernel_cudaERNS_18TensorIteratorBaseEENKUlvE0_clEvENKUlvE_clEvEUlhE_EEvS4_RKT_EUliE_EEviT1_ --------------------------
	.section	.nv.constant0._ZN2at6native18elementwise_kernelILi128ELi4EZNS0_22gpu_kernel_impl_nocastIZZZNS0_23logical_not_kernel_cudaERNS_18TensorIteratorBaseEENKUlvE0_clEvENKUlvE_clEvEUlhE_EEvS4_RKT_EUliE_EEviT1_,"a",@progbits
	.sectionflags	@""
	.align	4
.nv.constant0._ZN2at6native18elementwise_kernelILi128ELi4EZNS0_22gpu_kernel_impl_nocastIZZZNS0_23logical_not_kernel_cudaERNS_18TensorIteratorBaseEENKUlvE0_clEvENKUlvE_clEvEUlhE_EEvS4_RKT_EUliE_EEviT1_:
	.zero		1072


//--------------------- .nv.constant0._ZN2at6native27unrolled_elementwise_kernelIZZZNS0_23logical_not_kernel_cudaERNS_18TensorIteratorBaseEENKUlvE0_clEvENKUlvE_clEvEUlhE_St5arrayIPcLm2EELi4E23TrivialOffsetCalculatorILi1EjESB_NS0_6memory15LoadWithoutCastENSC_16StoreWithoutCastEEEviT_T0_T2_T3_T4_T5_ --------------------------
	.section	.nv.constant0._ZN2at6native27unrolled_elementwise_kernelIZZZNS0_23logical_not_kernel_cudaERNS_18TensorIteratorBaseEENKUlvE0_clEvENKUlvE_clEvEUlhE_St5arrayIPcLm2EELi4E23TrivialOffsetCalculatorILi1EjESB_NS0_6memory15LoadWithoutCastENSC_16StoreWithoutCastEEEviT_T0_T2_T3_T4_T5_,"a",@progbits
	.sectionflags	@""
	.align	4
.nv.constant0._ZN2at6native27unrolled_elementwise_kernelIZZZNS0_23logical_not_kernel_cudaERNS_18TensorIteratorBaseEENKUlvE0_clEvENKUlvE_clEvEUlhE_St5arrayIPcLm2EELi4E23TrivialOffsetCalculatorILi1EjESB_NS0_6memory15LoadWithoutCastENSC_16StoreWithoutCastEEEviT_T0_T2_T3_T4_T5_:
	.zero		556


//--------------------- .nv.constant0._ZN2at6native29vectorized_elementwise_kernelILi2EZZZNS0_23logical_not_kernel_cudaERNS_18TensorIteratorBaseEENKUlvE0_clEvENKUlvE_clEvEUlhE_St5arrayIPcLm2EEEEviT0_T1_ --------------------------
	.section	.nv.constant0._ZN2at6native29vectorized_elementwise_kernelILi2EZZZNS0_23logical_not_kernel_cudaERNS_18TensorIteratorBaseEENKUlvE0_clEvENKUlvE_clEvEUlhE_St5arrayIPcLm2EEEEviT0_T1_,"a",@progbits
	.sectionflags	@""
	.align	4
.nv.constant0._ZN2at6native29vectorized_elementwise_kernelILi2EZZZNS0_23logical_not_kernel_cudaERNS_18TensorIteratorBaseEENKUlvE0_clEvENKUlvE_clEvEUlhE_St5arrayIPcLm2EEEEviT0_T1_:
	.zero		552


//--------------------- .nv.constant0._ZN2at6native29vectorized_elementwise_kernelILi4EZZZNS0_23logical_not_kernel_cudaERNS_18TensorIteratorBaseEENKUlvE0_clEvENKUlvE_clEvEUlhE_St5arrayIPcLm2EEEEviT0_T1_ --------------------------
	.section	.nv.constant0._ZN2at6native29vectorized_elementwise_kernelILi4EZZZNS0_23logical_not_kernel_cudaERNS_18TensorIteratorBaseEENKUlvE0_clEvENKUlvE_clEvEUlhE_St5arrayIPcLm2EEEEviT0_T1_,"a",@progbits
	.sectionflags	@""
	.align	4
.nv.constant0._ZN2at6native29vectorized_elementwise_kernelILi4EZZZNS0_23logical_not_kernel_cudaERNS_18TensorIteratorBaseEENKUlvE0_clEvENKUlvE_clEvEUlhE_St5arrayIPcLm2EEEEviT0_T1_:
	.zero		552


//--------------------- .nv.constant0._ZN2at6native29vectorized_elementwise_kernelILi8EZZZNS0_23logical_not_kernel_cudaERNS_18TensorIteratorBaseEENKUlvE0_clEvENKUlvE_clEvEUlhE_St5arrayIPcLm2EEEEviT0_T1_ --------------------------
	.section	.nv.constant0._ZN2at6native29vectorized_elementwise_kernelILi8EZZZNS0_23logical_not_kernel_cudaERNS_18TensorIteratorBaseEENKUlvE0_clEvENKUlvE_clEvEUlhE_St5arrayIPcLm2EEEEviT0_T1_,"a",@progbits
	.sectionflags	@""
	.align	4
.nv.constant0._ZN2at6native29vectorized_elementwise_kernelILi8EZZZNS0_23logical_not_kernel_cudaERNS_18TensorIteratorBaseEENKUlvE0_clEvENKUlvE_clEvEUlhE_St5arrayIPcLm2EEEEviT0_T1_:
	.zero		552


//--------------------- SYMBOLS --------------------------

	.type		.nv.reservedSmem.offset0,@object
	.size		.nv.reservedSmem.offset0,0x4
	.type		__assertfail,@function
